#include "gn_cuda_host_template.cuh"

namespace group_norm_v2 {

GN_CUDA_INST_DEFINE(256, 1280)

}  // namespace group_norm_v2


// ===== COMPILED SASS (sm_90) =====

	.target	sm_90

	.elftype	@"ET_EXEC"


//--------------------- .note.nv.tkinfo           --------------------------
	.section	.note.nv.tkinfo,"",@"SHT_NOTE"
	.sectionflags	@"SHF_NOTE_NV_TKINFO"
	.tkinfo
        /*0018*/ 	.word	0x00000002
        /*0030*/ 	.string	""
        /*0030*/ 	.string	"ptxas"
        /*0030*/ 	.string	"Cuda compilation tools, release 13.0, V13.0.88"
        /*0030*/ 	.string	"Build cuda_13.0.r13.0/compiler.36424714_0"
        /*0030*/ 	.string	"-arch sm_90 -m 64 "



//--------------------- .note.nv.cuinfo           --------------------------
	.section	.note.nv.cuinfo,"",@"SHT_NOTE"
	.sectionflags	@"SHF_NOTE_NV_CUINFO"
        /*0018*/ 	.short	0x0002
        /*001a*/ 	.short	0x005a
        /*001c*/ 	.short	0x0082
	.zero		2


//--------------------- .nv.info                  --------------------------
	.section	.nv.info,"",@"SHT_CUDA_INFO"
	.align	4


	//----- nvinfo : EIATTR_REGCOUNT
	.align		4
        /*0000*/ 	.byte	0x04, 0x2f
        /*0002*/ 	.short	(.L_1 - .L_0)
	.align		4
.L_0:
        /*0004*/ 	.word	index@(_ZN13group_norm_v214gn_cuda_kernelI6__halfLi320ELi1ELi16ELi80ELi256ELb1ELi128ELi320ELi320ELi4ELb0ELi74ELb0ELb1ENS_16CompileConditionILi900EEEEEvPT_PKS4_S7_S7_flPfS8_Pj)
        /*0008*/ 	.word	0x000000a8


	//----- nvinfo : EIATTR_FRAME_SIZE
	.align		4
.L_1:
        /*000c*/ 	.byte	0x04, 0x11
        /*000e*/ 	.short	(.L_3 - .L_2)
	.align		4
.L_2:
        /*0010*/ 	.word	index@(_ZN13group_norm_v214gn_cuda_kernelI6__halfLi320ELi1ELi16ELi80ELi256ELb1ELi128ELi320ELi320ELi4ELb0ELi74ELb0ELb1ENS_16CompileConditionILi900EEEEEvPT_PKS4_S7_S7_flPfS8_Pj)
        /*0014*/ 	.word	0x00000008


	//----- nvinfo : EIATTR_REGCOUNT
	.align		4
.L_3:
        /*0018*/ 	.byte	0x04, 0x2f
        /*001a*/ 	.short	(.L_5 - .L_4)
	.align		4
.L_4:
        /*001c*/ 	.word	index@(_ZN13group_norm_v214gn_cuda_kernelI6__halfLi320ELi1ELi16ELi80ELi256ELb1ELi128ELi320ELi320ELi4ELb1ELi74ELb0ELb0ENS_16CompileConditionILi900EEEEEvPT_PKS4_S7_S7_flPfS8_Pj)
        /*0020*/ 	.word	0x000000a8


	//----- nvinfo : EIATTR_FRAME_SIZE
	.align		4
.L_5:
        /*0024*/ 	.byte	0x04, 0x11
        /*0026*/ 	.short	(.L_7 - .L_6)
	.align		4
.L_6:
        /*0028*/ 	.word	index@(_ZN13group_norm_v214gn_cuda_kernelI6__halfLi320ELi1ELi16ELi80ELi256ELb1ELi128ELi320ELi320ELi4ELb1ELi74ELb0ELb0ENS_16CompileConditionILi900EEEEEvPT_PKS4_S7_S7_flPfS8_Pj)
        /*002c*/ 	.word	0x00000130


	//----- nvinfo : EIATTR_REGCOUNT
	.align		4
.L_7:
        /*0030*/ 	.byte	0x04, 0x2f
        /*0032*/ 	.short	(.L_9 - .L_8)
	.align		4
.L_8:
        /*0034*/ 	.word	index@(_ZN13group_norm_v214gn_cuda_kernelI6__halfLi320ELi3ELi16ELi80ELi256ELb1ELi64ELi320ELi320ELi4ELb1ELi87ELb0ELb0ENS_16CompileConditionILi900EEEEEvPT_PKS4_S7_S7_flPfS8_Pj)
        /*0038*/ 	.word	0x00000040


	//----- nvinfo : EIATTR_FRAME_SIZE
	.align		4
.L_9:
        /*003c*/ 	.byte	0x04, 0x11
        /*003e*/ 	.short	(.L_11 - .L_10)
	.align		4
.L_10:
        /*0040*/ 	.word	index@(_ZN13group_norm_v214gn_cuda_kernelI6__halfLi320ELi3ELi16ELi80ELi256ELb1ELi64ELi320ELi320ELi4ELb1ELi87ELb0ELb0ENS_16CompileConditionILi900EEEEEvPT_PKS4_S7_S7_flPfS8_Pj)
        /*0044*/ 	.word	0x00000160


	//----- nvinfo : EIATTR_REGCOUNT
	.align		4
.L_11:
        /*0048*/ 	.byte	0x04, 0x2f
        /*004a*/ 	.short	(.L_13 - .L_12)
	.align		4
.L_12:
        /*004c*/ 	.word	index@(_ZN13group_norm_v214gn_cuda_kernelI6__halfLi320ELi1ELi16ELi80ELi256ELb1ELi64ELi320ELi320ELi4ELb1ELi37ELb0ELb0ENS_16CompileConditionILi900EEEEEvPT_PKS4_S7_S7_flPfS8_Pj)
        /*0050*/ 	.word	0x000000a8


	//----- nvinfo : EIATTR_FRAME_SIZE
	.align		4
.L_13:
        /*0054*/ 	.byte	0x04, 0x11
        /*0056*/ 	.short	(.L_15 - .L_14)
	.align		4
.L_14:
        /*0058*/ 	.word	index@(_ZN13group_norm_v214gn_cuda_kernelI6__halfLi320ELi1ELi16ELi80ELi256ELb1ELi64ELi320ELi320ELi4ELb1ELi37ELb0ELb0ENS_16CompileConditionILi900EEEEEvPT_PKS4_S7_S7_flPfS8_Pj)
        /*005c*/ 	.word	0x00000000


	//----- nvinfo : EIATTR_REGCOUNT
	.align		4
.L_15:
        /*0060*/ 	.byte	0x04, 0x2f
        /*0062*/ 	.short	(.L_17 - .L_16)
	.align		4
.L_16:
        /*0064*/ 	.word	index@(_ZN13group_norm_v214gn_cuda_kernelI6__halfLi320ELi3ELi16ELi80ELi256ELb1ELi32ELi320ELi320ELi4ELb1ELi43ELb0ELb0ENS_16CompileConditionILi900EEEEEvPT_PKS4_S7_S7_flPfS8_Pj)
        /*0068*/ 	.word	0x00000040


	//----- nvinfo : EIATTR_FRAME_SIZE
	.align		4
.L_17:
        /*006c*/ 	.byte	0x04, 0x11
        /*006e*/ 	.short	(.L_19 - .L_18)
	.align		4
.L_18:
        /*0070*/ 	.word	index@(_ZN13group_norm_v214gn_cuda_kernelI6__halfLi320ELi3ELi16ELi80ELi256ELb1ELi32ELi320ELi320ELi4ELb1ELi43ELb0ELb0ENS_16CompileConditionILi900EEEEEvPT_PKS4_S7_S7_flPfS8_Pj)
        /*0074*/ 	.word	0x00000000


	//----- nvinfo : EIATTR_REGCOUNT
	.align		4
.L_19:
        /*0078*/ 	.byte	0x04, 0x2f
        /*007a*/ 	.short	(.L_21 - .L_20)
	.align		4
.L_20:
        /*007c*/ 	.word	index@(_ZN13group_norm_v214gn_cuda_kernelI6__halfLi320ELi1ELi16ELi80ELi256ELb1ELi32ELi320ELi320ELi4ELb1ELi18ELb0ELb0ENS_16CompileConditionILi900EEEEEvPT_PKS4_S7_S7_flPfS8_Pj)
        /*0080*/ 	.word	0x00000060


	//----- nvinfo : EIATTR_FRAME_SIZE
	.align		4
.L_21:
        /*0084*/ 	.byte	0x04, 0x11
        /*0086*/ 	.short	(.L_23 - .L_22)
	.align		4
.L_22:
        /*0088*/ 	.word	index@(_ZN13group_norm_v214gn_cuda_kernelI6__halfLi320ELi1ELi16ELi80ELi256ELb1ELi32ELi320ELi320ELi4ELb1ELi18ELb0ELb0ENS_16CompileConditionILi900EEEEEvPT_PKS4_S7_S7_flPfS8_Pj)
        /*008c*/ 	.word	0x00000000


	//----- nvinfo : EIATTR_REGCOUNT
	.align		4
.L_23:
        /*0090*/ 	.byte	0x04, 0x2f
        /*0092*/ 	.short	(.L_25 - .L_24)
	.align		4
.L_24:
        /*0094*/ 	.word	index@(_ZN13group_norm_v214gn_cuda_kernelI6__halfLi320ELi3ELi16ELi80ELi256ELb1ELi16ELi320ELi320ELi4ELb1ELi21ELb0ELb0ENS_16CompileConditionILi900EEEEEvPT_PKS4_S7_S7_flPfS8_Pj)
        /*0098*/ 	.word	0x00000040


	//----- nvinfo : EIATTR_FRAME_SIZE
	.align		4
.L_25:
        /*009c*/ 	.byte	0x04, 0x11
        /*009e*/ 	.short	(.L_27 - .L_26)
	.align		4
.L_26:
        /*00a0*/ 	.word	index@(_ZN13group_norm_v214gn_cuda_kernelI6__halfLi320ELi3ELi16ELi80ELi256ELb1ELi16ELi320ELi320ELi4ELb1ELi21ELb0ELb0ENS_16CompileConditionILi900EEEEEvPT_PKS4_S7_S7_flPfS8_Pj)
        /*00a4*/ 	.word	0x00000000


	//----- nvinfo : EIATTR_REGCOUNT
	.align		4
.L_27:
        /*00a8*/ 	.byte	0x04, 0x2f
        /*00aa*/ 	.short	(.L_29 - .L_28)
	.align		4
.L_28:
        /*00ac*/ 	.word	index@(_ZN13group_norm_v214gn_cuda_kernelI6__halfLi320ELi1ELi16ELi80ELi256ELb1ELi16ELi320ELi320ELi4ELb1ELi9ELb0ELb0ENS_16CompileConditionILi900EEEEEvPT_PKS4_S7_S7_flPfS8_Pj)
        /*00b0*/ 	.word	0x00000060


	//----- nvinfo : EIATTR_FRAME_SIZE
	.align		4
.L_29:
        /*00b4*/ 	.byte	0x04, 0x11
        /*00b6*/ 	.short	(.L_31 - .L_30)
	.align		4
.L_30:
        /*00b8*/ 	.word	index@(_ZN13group_norm_v214gn_cuda_kernelI6__halfLi320ELi1ELi16ELi80ELi256ELb1ELi16ELi320ELi320ELi4ELb1ELi9ELb0ELb0ENS_16CompileConditionILi900EEEEEvPT_PKS4_S7_S7_flPfS8_Pj)
        /*00bc*/ 	.word	0x00000000


	//----- nvinfo : EIATTR_REGCOUNT
	.align		4
.L_31:
        /*00c0*/ 	.byte	0x04, 0x2f
        /*00c2*/ 	.short	(.L_33 - .L_32)
	.align		4
.L_32:
        /*00c4*/ 	.word	index@(_ZN13group_norm_v214gn_cuda_kernelI6__halfLi320ELi3ELi16ELi80ELi256ELb1ELi8ELi320ELi320ELi4ELb1ELi10ELb0ELb0ENS_16CompileConditionILi900EEEEEvPT_PKS4_S7_S7_flPfS8_Pj)
        /*00c8*/ 	.word	0x00000040


	//----- nvinfo : EIATTR_FRAME_SIZE
	.align		4
.L_33:
        /*00cc*/ 	.byte	0x04, 0x11
        /*00ce*/ 	.short	(.L_35 - .L_34)
	.align		4
.L_34:
        /*00d0*/ 	.word	index@(_ZN13group_norm_v214gn_cuda_kernelI6__halfLi320ELi3ELi16ELi80ELi256ELb1ELi8ELi320ELi320ELi4ELb1ELi10ELb0ELb0ENS_16CompileConditionILi900EEEEEvPT_PKS4_S7_S7_flPfS8_Pj)
        /*00d4*/ 	.word	0x00000000


	//----- nvinfo : EIATTR_REGCOUNT
	.align		4
.L_35:
        /*00d8*/ 	.byte	0x04, 0x2f
        /*00da*/ 	.short	(.L_37 - .L_36)
	.align		4
.L_36:
        /*00dc*/ 	.word	index@(_ZN13group_norm_v214gn_cuda_kernelI6__halfLi320ELi1ELi16ELi80ELi256ELb1ELi8ELi320ELi320ELi4ELb1ELi4ELb0ELb0ENS_16CompileConditionILi900EEEEEvPT_PKS4_S7_S7_flPfS8_Pj)
        /*00e0*/ 	.word	0x00000050


	//----- nvinfo : EIATTR_FRAME_SIZE
	.align		4
.L_37:
        /*00e4*/ 	.byte	0x04, 0x11
        /*00e6*/ 	.short	(.L_39 - .L_38)
	.align		4
.L_38:
        /*00e8*/ 	.word	index@(_ZN13group_norm_v214gn_cuda_kernelI6__halfLi320ELi1ELi16ELi80ELi256ELb1ELi8ELi320ELi320ELi4ELb1ELi4ELb0ELb0ENS_16CompileConditionILi900EEEEEvPT_PKS4_S7_S7_flPfS8_Pj)
        /*00ec*/ 	.word	0x00000000


	//----- nvinfo : EIATTR_REGCOUNT
	.align		4
.L_39:
        /*00f0*/ 	.byte	0x04, 0x2f
        /*00f2*/ 	.short	(.L_41 - .L_40)
	.align		4
.L_40:
        /*00f4*/ 	.word	index@(_ZN13group_norm_v214gn_cuda_kernelI6__halfLi320ELi3ELi16ELi80ELi256ELb1ELi4ELi320ELi320ELi4ELb1ELi5ELb0ELb0ENS_16CompileConditionILi900EEEEEvPT_PKS4_S7_S7_flPfS8_Pj)
        /*00f8*/ 	.word	0x00000038


	//----- nvinfo : EIATTR_FRAME_SIZE
	.align		4
.L_41:
        /*00fc*/ 	.byte	0x04, 0x11
        /*00fe*/ 	.short	(.L_43 - .L_42)
	.align		4
.L_42:
        /*0100*/ 	.word	index@(_ZN13group_norm_v214gn_cuda_kernelI6__halfLi320ELi3ELi16ELi80ELi256ELb1ELi4ELi320ELi320ELi4ELb1ELi5ELb0ELb0ENS_16CompileConditionILi900EEEEEvPT_PKS4_S7_S7_flPfS8_Pj)
        /*0104*/ 	.word	0x00000000


	//----- nvinfo : EIATTR_REGCOUNT
	.align		4
.L_43:
        /*0108*/ 	.byte	0x04, 0x2f
        /*010a*/ 	.short	(.L_45 - .L_44)
	.align		4
.L_44:
        /*010c*/ 	.word	index@(_ZN13group_norm_v214gn_cuda_kernelI6__halfLi320ELi1ELi32ELi40ELi256ELb0ELi256ELi40ELi40ELi4ELb0ELi148ELb0ELb0ENS_16CompileConditionILi900EEEEEvPT_PKS4_S7_S7_flPfS8_Pj)
        /*0110*/ 	.word	0x00000030


	//----- nvinfo : EIATTR_FRAME_SIZE
	.align		4
.L_45:
        /*0114*/ 	.byte	0x04, 0x11
        /*0116*/ 	.short	(.L_47 - .L_46)
	.align		4
.L_46:
        /*0118*/ 	.word	index@(_ZN13group_norm_v214gn_cuda_kernelI6__halfLi320ELi1ELi32ELi40ELi256ELb0ELi256ELi40ELi40ELi4ELb0ELi148ELb0ELb0ENS_16CompileConditionILi900EEEEEvPT_PKS4_S7_S7_flPfS8_Pj)
        /*011c*/ 	.word	0x00000000


	//----- nvinfo : EIATTR_REGCOUNT
	.align		4
.L_47:
        /*0120*/ 	.byte	0x04, 0x2f
        /*0122*/ 	.short	(.L_49 - .L_48)
	.align		4
.L_48:
        /*0124*/ 	.word	index@(_ZN13group_norm_v214gn_cuda_kernelI6__halfLi320ELi1ELi32ELi40ELi256ELb0ELi256ELi40ELi40ELi4ELb0ELi116ELb0ELb0ENS_16CompileConditionILi900EEEEEvPT_PKS4_S7_S7_flPfS8_Pj)
        /*0128*/ 	.word	0x00000030


	//----- nvinfo : EIATTR_FRAME_SIZE
	.align		4
.L_49:
        /*012c*/ 	.byte	0x04, 0x11
        /*012e*/ 	.short	(.L_51 - .L_50)
	.align		4
.L_50:
        /*0130*/ 	.word	index@(_ZN13group_norm_v214gn_cuda_kernelI6__halfLi320ELi1ELi32ELi40ELi256ELb0ELi256ELi40ELi40ELi4ELb0ELi116ELb0ELb0ENS_16CompileConditionILi900EEEEEvPT_PKS4_S7_S7_flPfS8_Pj)
        /*0134*/ 	.word	0x00000000


	//----- nvinfo : EIATTR_REGCOUNT
	.align		4
.L_51:
        /*0138*/ 	.byte	0x04, 0x2f
        /*013a*/ 	.short	(.L_53 - .L_52)
	.align		4
.L_52:
        /*013c*/ 	.word	index@(_ZN13group_norm_v218gn_bwd_cuda_kernelI6__halfLi320ELi2ELi16ELi80ELi256ELb1ELb1ELi32ELi320ELi320ELi4ELb1ELi36ELb0ELb0ELNS_15WgradSyncMethodE3ENS_16CompileConditionILi900EEEEEvPT_S6_S6_PKS5_S8_S8_S8_PKfflPfPj)
        /*0140*/ 	.word	0x00000060


	//----- nvinfo : EIATTR_FRAME_SIZE
	.align		4
.L_53:
        /*0144*/ 	.byte	0x04, 0x11
        /*0146*/ 	.short	(.L_55 - .L_54)
	.align		4
.L_54:
        /*0148*/ 	.word	index@(_ZN13group_norm_v218gn_bwd_cuda_kernelI6__halfLi320ELi2ELi16ELi80ELi256ELb1ELb1ELi32ELi320ELi320ELi4ELb1ELi36ELb0ELb0ELNS_15WgradSyncMethodE3ENS_16CompileConditionILi900EEEEEvPT_S6_S6_PKS5_S8_S8_S8_PKfflPfPj)
        /*014c*/ 	.word	0x00000050


	//----- nvinfo : EIATTR_REGCOUNT
	.align		4
.L_55:
        /*0150*/ 	.byte	0x04, 0x2f
        /*0152*/ 	.short	(.L_57 - .L_56)
	.align		4
.L_56:
        /*0154*/ 	.word	index@(_ZN13group_norm_v218gn_bwd_cuda_kernelI6__halfLi320ELi3ELi16ELi80ELi256ELb1ELb1ELi32ELi320ELi320ELi4ELb1ELi40ELb0ELb0ELNS_15WgradSyncMethodE3ENS_16CompileConditionILi900EEEEEvPT_S6_S6_PKS5_S8_S8_S8_PKfflPfPj)
        /*0158*/ 	.word	0x00000040


	//----- nvinfo : EIATTR_FRAME_SIZE
	.align		4
.L_57:
        /*015c*/ 	.byte	0x04, 0x11
        /*015e*/ 	.short	(.L_59 - .L_58)
	.align		4
.L_58:
        /*0160*/ 	.word	index@(_ZN13group_norm_v218gn_bwd_cuda_kernelI6__halfLi320ELi3ELi16ELi80ELi256ELb1ELb1ELi32ELi320ELi320ELi4ELb1ELi40ELb0ELb0ELNS_15WgradSyncMethodE3ENS_16CompileConditionILi900EEEEEvPT_S6_S6_PKS5_S8_S8_S8_PKfflPfPj)
        /*0164*/ 	.word	0x00000120


	//----- nvinfo : EIATTR_REGCOUNT
	.align		4
.L_59:
        /*0168*/ 	.byte	0x04, 0x2f
        /*016a*/ 	.short	(.L_61 - .L_60)
	.align		4
.L_60:
        /*016c*/ 	.word	index@(_ZN13group_norm_v218gn_bwd_cuda_kernelI6__halfLi320ELi1ELi16ELi80ELi256ELb1ELb1ELi64ELi320ELi320ELi4ELb1ELi36ELb0ELb0ELNS_15WgradSyncMethodE3ENS_16CompileConditionILi900EEEEEvPT_S6_S6_PKS5_S8_S8_S8_PKfflPfPj)
        /*0170*/ 	.word	0x000000a8


	//----- nvinfo : EIATTR_FRAME_SIZE
	.align		4
.L_61:
        /*0174*/ 	.byte	0x04, 0x11
        /*0176*/ 	.short	(.L_63 - .L_62)
	.align		4
.L_62:
        /*0178*/ 	.word	index@(_ZN13group_norm_v218gn_bwd_cuda_kernelI6__halfLi320ELi1ELi16ELi80ELi256ELb1ELb1ELi64ELi320ELi320ELi4ELb1ELi36ELb0ELb0ELNS_15WgradSyncMethodE3ENS_16CompileConditionILi900EEEEEvPT_S6_S6_PKS5_S8_S8_S8_PKfflPfPj)
        /*017c*/ 	.word	0x00000070


	//----- nvinfo : EIATTR_REGCOUNT
	.align		4
.L_63:
        /*0180*/ 	.byte	0x04, 0x2f
        /*0182*/ 	.short	(.L_65 - .L_64)
	.align		4
.L_64:
        /*0184*/ 	.word	index@(_ZN13group_norm_v218gn_bwd_cuda_kernelI6__halfLi320ELi1ELi16ELi80ELi256ELb1ELb1ELi32ELi320ELi320ELi4ELb1ELi16ELb0ELb0ELNS_15WgradSyncMethodE3ENS_16CompileConditionILi900EEEEEvPT_S6_S6_PKS5_S8_S8_S8_PKfflPfPj)
        /*0188*/ 	.word	0x00000090


	//----- nvinfo : EIATTR_FRAME_SIZE
	.align		4
.L_65:
        /*018c*/ 	.byte	0x04, 0x11
        /*018e*/ 	.short	(.L_67 - .L_66)
	.align		4
.L_66:
        /*0190*/ 	.word	index@(_ZN13group_norm_v218gn_bwd_cuda_kernelI6__halfLi320ELi1ELi16ELi80ELi256ELb1ELb1ELi32ELi320ELi320ELi4ELb1ELi16ELb0ELb0ELNS_15WgradSyncMethodE3ENS_16CompileConditionILi900EEEEEvPT_S6_S6_PKS5_S8_S8_S8_PKfflPfPj)
        /*0194*/ 	.word	0x00000000


	//----- nvinfo : EIATTR_REGCOUNT
	.align		4
.L_67:
        /*0198*/ 	.byte	0x04, 0x2f
        /*019a*/ 	.short	(.L_69 - .L_68)
	.align		4
.L_68:
        /*019c*/ 	.word	index@(_ZN13group_norm_v218gn_bwd_cuda_kernelI6__halfLi320ELi3ELi16ELi80ELi256ELb1ELb1ELi16ELi320ELi320ELi4ELb1ELi20ELb0ELb0ELNS_15WgradSyncMethodE3ENS_16CompileConditionILi900EEEEEvPT_S6_S6_PKS5_S8_S8_S8_PKfflPfPj)
        /*01a0*/ 	.word	0x00000040


	//----- nvinfo : EIATTR_FRAME_SIZE
	.align		4
.L_69:
        /*01a4*/ 	.byte	0x04, 0x11
        /*01a6*/ 	.short	(.L_71 - .L_70)
	.align		4
.L_70:
        /*01a8*/ 	.word	index@(_ZN13group_norm_v218gn_bwd_cuda_kernelI6__halfLi320ELi3ELi16ELi80ELi256ELb1ELb1ELi16ELi320ELi320ELi4ELb1ELi20ELb0ELb0ELNS_15WgradSyncMethodE3ENS_16CompileConditionILi900EEEEEvPT_S6_S6_PKS5_S8_S8_S8_PKfflPfPj)
        /*01ac*/ 	.word	0x00000028


	//----- nvinfo : EIATTR_REGCOUNT
	.align		4
.L_71:
        /*01b0*/ 	.byte	0x04, 0x2f
        /*01b2*/ 	.short	(.L_73 - .L_72)
	.align		4
.L_72:
        /*01b4*/ 	.word	index@(_ZN13group_norm_v218gn_bwd_cuda_kernelI6__halfLi320ELi1ELi16ELi80ELi256ELb1ELb1ELi16ELi320ELi320ELi4ELb1ELi8ELb0ELb0ELNS_15WgradSyncMethodE3ENS_16CompileConditionILi900EEEEEvPT_S6_S6_PKS5_S8_S8_S8_PKfflPfPj)
        /*01b8*/ 	.word	0x00000074


	//----- nvinfo : EIATTR_FRAME_SIZE
	.align		4
.L_73:
        /*01bc*/ 	.byte	0x04, 0x11
        /*01be*/ 	.short	(.L_75 - .L_74)
	.align		4
.L_74:
        /*01c0*/ 	.word	index@(_ZN13group_norm_v218gn_bwd_cuda_kernelI6__halfLi320ELi1ELi16ELi80ELi256ELb1ELb1ELi16ELi320ELi320ELi4ELb1ELi8ELb0ELb0ELNS_15WgradSyncMethodE3ENS_16CompileConditionILi900EEEEEvPT_S6_S6_PKS5_S8_S8_S8_PKfflPfPj)
        /*01c4*/ 	.word	0x00000000


	//----- nvinfo : EIATTR_REGCOUNT
	.align		4
.L_75:
        /*01c8*/ 	.byte	0x04, 0x2f
        /*01ca*/ 	.short	(.L_77 - .L_76)
	.align		4
.L_76:
        /*01cc*/ 	.word	index@(_ZN13group_norm_v218gn_bwd_cuda_kernelI6__halfLi320ELi3ELi16ELi80ELi256ELb1ELb1ELi8ELi320ELi320ELi4ELb1ELi8ELb0ELb0ELNS_15WgradSyncMethodE3ENS_16CompileConditionILi900EEEEEvPT_S6_S6_PKS5_S8_S8_S8_PKfflPfPj)
        /*01d0*/ 	.word	0x00000040


	//----- nvinfo : EIATTR_FRAME_SIZE
	.align		4
.L_77:
        /*01d4*/ 	.byte	0x04, 0x11
        /*01d6*/ 	.short	(.L_79 - .L_78)
	.align		4
.L_78:
        /*01d8*/ 	.word	index@(_ZN13group_norm_v218gn_bwd_cuda_kernelI6__halfLi320ELi3ELi16ELi80ELi256ELb1ELb1ELi8ELi320ELi320ELi4ELb1ELi8ELb0ELb0ELNS_15WgradSyncMethodE3ENS_16CompileConditionILi900EEEEEvPT_S6_S6_PKS5_S8_S8_S8_PKfflPfPj)
        /*01dc*/ 	.word	0x00000000


	//----- nvinfo : EIATTR_REGCOUNT
	.align		4
.L_79:
        /*01e0*/ 	.byte	0x04, 0x2f
        /*01e2*/ 	.short	(.L_81 - .L_80)
	.align		4
.L_80:
        /*01e4*/ 	.word	index@(_ZN13group_norm_v218gn_bwd_cuda_kernelI6__halfLi320ELi1ELi16ELi80ELi256ELb1ELb1ELi8ELi320ELi320ELi4ELb1ELi4ELb0ELb0ELNS_15WgradSyncMethodE3ENS_16CompileConditionILi900EEEEEvPT_S6_S6_PKS5_S8_S8_S8_PKfflPfPj)
        /*01e8*/ 	.word	0x00000053


	//----- nvinfo : EIATTR_FRAME_SIZE
	.align		4
.L_81:
        /*01ec*/ 	.byte	0x04, 0x11
        /*01ee*/ 	.short	(.L_83 - .L_82)
	.align		4
.L_82:
        /*01f0*/ 	.word	index@(_ZN13group_norm_v218gn_bwd_cuda_kernelI6__halfLi320ELi1ELi16ELi80ELi256ELb1ELb1ELi8ELi320ELi320ELi4ELb1ELi4ELb0ELb0ELNS_15WgradSyncMethodE3ENS_16CompileConditionILi900EEEEEvPT_S6_S6_PKS5_S8_S8_S8_PKfflPfPj)
        /*01f4*/ 	.word	0x00000000


	//----- nvinfo : EIATTR_REGCOUNT
	.align		4
.L_83:
        /*01f8*/ 	.byte	0x04, 0x2f
        /*01fa*/ 	.short	(.L_85 - .L_84)
	.align		4
.L_84:
        /*01fc*/ 	.word	index@(_ZN13group_norm_v218gn_bwd_cuda_kernelI6__halfLi320ELi3ELi16ELi80ELi256ELb1ELb1ELi4ELi320ELi320ELi4ELb1ELi5ELb0ELb0ELNS_15WgradSyncMethodE2ENS_16CompileConditionILi900EEEEEvPT_S6_S6_PKS5_S8_S8_S8_PKfflPfPj)
        /*0200*/ 	.word	0x00000040


	//----- nvinfo : EIATTR_FRAME_SIZE
	.align		4
.L_85:
        /*0204*/ 	.byte	0x04, 0x11
        /*0206*/ 	.short	(.L_87 - .L_86)
	.align		4
.L_86:
        /*0208*/ 	.word	index@(_ZN13group_norm_v218gn_bwd_cuda_kernelI6__halfLi320ELi3ELi16ELi80ELi256ELb1ELb1ELi4ELi320ELi320ELi4ELb1ELi5ELb0ELb0ELNS_15WgradSyncMethodE2ENS_16CompileConditionILi900EEEEEvPT_S6_S6_PKS5_S8_S8_S8_PKfflPfPj)
        /*020c*/ 	.word	0x00000000


	//----- nvinfo : EIATTR_REGCOUNT
	.align		4
.L_87:
        /*0210*/ 	.byte	0x04, 0x2f
        /*0212*/ 	.short	(.L_89 - .L_88)
	.align		4
.L_88:
        /*0214*/ 	.word	index@(_ZN13group_norm_v218gn_bwd_cuda_kernelI6__halfLi320ELi2ELi32ELi40ELi256ELb0ELb1ELi32ELi320ELi320ELi4ELb1ELi36ELb0ELb0ELNS_15WgradSyncMethodE3ENS_16CompileConditionILi900EEEEEvPT_S6_S6_PKS5_S8_S8_S8_PKfflPfPj)
        /*0218*/ 	.word	0x00000060


	//----- nvinfo : EIATTR_FRAME_SIZE
	.align		4
.L_89:
        /*021c*/ 	.byte	0x04, 0x11
        /*021e*/ 	.short	(.L_91 - .L_90)
	.align		4
.L_90:
        /*0220*/ 	.word	index@(_ZN13group_norm_v218gn_bwd_cuda_kernelI6__halfLi320ELi2ELi32ELi40ELi256ELb0ELb1ELi32ELi320ELi320ELi4ELb1ELi36ELb0ELb0ELNS_15WgradSyncMethodE3ENS_16CompileConditionILi900EEEEEvPT_S6_S6_PKS5_S8_S8_S8_PKfflPfPj)
        /*0224*/ 	.word	0x00000030


	//----- nvinfo : EIATTR_REGCOUNT
	.align		4
.L_91:
        /*0228*/ 	.byte	0x04, 0x2f
        /*022a*/ 	.short	(.L_93 - .L_92)
	.align		4
.L_92:
        /*022c*/ 	.word	index@(_ZN13group_norm_v218gn_bwd_cuda_kernelI6__halfLi320ELi3ELi32ELi40ELi256ELb0ELb1ELi32ELi320ELi320ELi4ELb1ELi40ELb0ELb0ELNS_15WgradSyncMethodE3ENS_16CompileConditionILi900EEEEEvPT_S6_S6_PKS5_S8_S8_S8_PKfflPfPj)
        /*0230*/ 	.word	0x00000040


	//----- nvinfo : EIATTR_FRAME_SIZE
	.align		4
.L_93:
        /*0234*/ 	.byte	0x04, 0x11
        /*0236*/ 	.short	(.L_95 - .L_94)
	.align		4
.L_94:
        /*0238*/ 	.word	index@(_ZN13group_norm_v218gn_bwd_cuda_kernelI6__halfLi320ELi3ELi32ELi40ELi256ELb0ELb1ELi32ELi320ELi320ELi4ELb1ELi40ELb0ELb0ELNS_15WgradSyncMethodE3ENS_16CompileConditionILi900EEEEEvPT_S6_S6_PKS5_S8_S8_S8_PKfflPfPj)
        /*023c*/ 	.word	0x000000e0


	//----- nvinfo : EIATTR_REGCOUNT
	.align		4
.L_95:
        /*0240*/ 	.byte	0x04, 0x2f
        /*0242*/ 	.short	(.L_97 - .L_96)
	.align		4
.L_96:
        /*0244*/ 	.word	index@(_ZN13group_norm_v218gn_bwd_cuda_kernelI6__halfLi320ELi1ELi32ELi40ELi256ELb0ELb1ELi64ELi320ELi320ELi4ELb1ELi36ELb0ELb0ELNS_15WgradSyncMethodE3ENS_16CompileConditionILi900EEEEEvPT_S6_S6_PKS5_S8_S8_S8_PKfflPfPj)
        /*0248*/ 	.word	0x000000a8


	//----- nvinfo : EIATTR_FRAME_SIZE
	.align		4
.L_97:
        /*024c*/ 	.byte	0x04, 0x11
        /*024e*/ 	.short	(.L_99 - .L_98)
	.align		4
.L_98:
        /*0250*/ 	.word	index@(_ZN13group_norm_v218gn_bwd_cuda_kernelI6__halfLi320ELi1ELi32ELi40ELi256ELb0ELb1ELi64ELi320ELi320ELi4ELb1ELi36ELb0ELb0ELNS_15WgradSyncMethodE3ENS_16CompileConditionILi900EEEEEvPT_S6_S6_PKS5_S8_S8_S8_PKfflPfPj)
        /*0254*/ 	.word	0x00000070


	//----- nvinfo : EIATTR_REGCOUNT
	.align		4
.L_99:
        /*0258*/ 	.byte	0x04, 0x2f
        /*025a*/ 	.short	(.L_101 - .L_100)
	.align		4
.L_100:
        /*025c*/ 	.word	index@(_ZN13group_norm_v218gn_bwd_cuda_kernelI6__halfLi320ELi1ELi32ELi40ELi256ELb0ELb1ELi32ELi320ELi320ELi4ELb1ELi16ELb0ELb0ELNS_15WgradSyncMethodE3ENS_16CompileConditionILi900EEEEEvPT_S6_S6_PKS5_S8_S8_S8_PKfflPfPj)
        /*0260*/ 	.word	0x00000086


	//----- nvinfo : EIATTR_FRAME_SIZE
	.align		4
.L_101:
        /*0264*/ 	.byte	0x04, 0x11
        /*0266*/ 	.short	(.L_103 - .L_102)
	.align		4
.L_102:
        /*0268*/ 	.word	index@(_ZN13group_norm_v218gn_bwd_cuda_kernelI6__halfLi320ELi1ELi32ELi40ELi256ELb0ELb1ELi32ELi320ELi320ELi4ELb1ELi16ELb0ELb0ELNS_15WgradSyncMethodE3ENS_16CompileConditionILi900EEEEEvPT_S6_S6_PKS5_S8_S8_S8_PKfflPfPj)
        /*026c*/ 	.word	0x00000000


	//----- nvinfo : EIATTR_REGCOUNT
	.align		4
.L_103:
        /*0270*/ 	.byte	0x04, 0x2f
        /*0272*/ 	.short	(.L_105 - .L_104)
	.align		4
.L_104:
        /*0274*/ 	.word	index@(_ZN13group_norm_v218gn_bwd_cuda_kernelI6__halfLi320ELi3ELi32ELi40ELi256ELb0ELb1ELi16ELi320ELi320ELi4ELb1ELi20ELb0ELb0ELNS_15WgradSyncMethodE3ENS_16CompileConditionILi900EEEEEvPT_S6_S6_PKS5_S8_S8_S8_PKfflPfPj)
        /*0278*/ 	.word	0x00000040


	//----- nvinfo : EIATTR_FRAME_SIZE
	.align		4
.L_105:
        /*027c*/ 	.byte	0x04, 0x11
        /*027e*/ 	.short	(.L_107 - .L_106)
	.align		4
.L_106:
        /*0280*/ 	.word	index@(_ZN13group_norm_v218gn_bwd_cuda_kernelI6__halfLi320ELi3ELi32ELi40ELi256ELb0ELb1ELi16ELi320ELi320ELi4ELb1ELi20ELb0ELb0ELNS_15WgradSyncMethodE3ENS_16CompileConditionILi900EEEEEvPT_S6_S6_PKS5_S8_S8_S8_PKfflPfPj)
        /*0284*/ 	.word	0x00000018


	//----- nvinfo : EIATTR_REGCOUNT
	.align		4
.L_107:
        /*0288*/ 	.byte	0x04, 0x2f
        /*028a*/ 	.short	(.L_109 - .L_108)
	.align		4
.L_108:
        /*028c*/ 	.word	index@(_ZN13group_norm_v218gn_bwd_cuda_kernelI6__halfLi320ELi1ELi32ELi40ELi256ELb0ELb1ELi16ELi320ELi320ELi4ELb1ELi8ELb0ELb0ELNS_15WgradSyncMethodE3ENS_16CompileConditionILi900EEEEEvPT_S6_S6_PKS5_S8_S8_S8_PKfflPfPj)
        /*0290*/ 	.word	0x0000005e


	//----- nvinfo : EIATTR_FRAME_SIZE
	.align		4
.L_109:
        /*0294*/ 	.byte	0x04, 0x11
        /*0296*/ 	.short	(.L_111 - .L_110)
	.align		4
.L_110:
        /*0298*/ 	.word	index@(_ZN13group_norm_v218gn_bwd_cuda_kernelI6__halfLi320ELi1ELi32ELi40ELi256ELb0ELb1ELi16ELi320ELi320ELi4ELb1ELi8ELb0ELb0ELNS_15WgradSyncMethodE3ENS_16CompileConditionILi900EEEEEvPT_S6_S6_PKS5_S8_S8_S8_PKfflPfPj)
        /*029c*/ 	.word	0x00000000


	//----- nvinfo : EIATTR_REGCOUNT
	.align		4
.L_111:
        /*02a0*/ 	.byte	0x04, 0x2f
        /*02a2*/ 	.short	(.L_113 - .L_112)
	.align		4
.L_112:
        /*02a4*/ 	.word	index@(_ZN13group_norm_v218gn_bwd_cuda_kernelI6__halfLi320ELi3ELi32ELi40ELi256ELb0ELb1ELi8ELi320ELi320ELi4ELb1ELi8ELb0ELb0ELNS_15WgradSyncMethodE3ENS_16CompileConditionILi900EEEEEvPT_S6_S6_PKS5_S8_S8_S8_PKfflPfPj)
        /*02a8*/ 	.word	0x00000040


	//----- nvinfo : EIATTR_FRAME_SIZE
	.align		4
.L_113:
        /*02ac*/ 	.byte	0x04, 0x11
        /*02ae*/ 	.short	(.L_115 - .L_114)
	.align		4
.L_114:
        /*02b0*/ 	.word	index@(_ZN13group_norm_v218gn_bwd_cuda_kernelI6__halfLi320ELi3ELi32ELi40ELi256ELb0ELb1ELi8ELi320ELi320ELi4ELb1ELi8ELb0ELb0ELNS_15WgradSyncMethodE3ENS_16CompileConditionILi900EEEEEvPT_S6_S6_PKS5_S8_S8_S8_PKfflPfPj)
        /*02b4*/ 	.word	0x00000000


	//----- nvinfo : EIATTR_REGCOUNT
	.align		4
.L_115:
        /*02b8*/ 	.byte	0x04, 0x2f
        /*02ba*/ 	.short	(.L_117 - .L_116)
	.align		4
.L_116:
        /*02bc*/ 	.word	index@(_ZN13group_norm_v218gn_bwd_cuda_kernelI6__halfLi320ELi1ELi32ELi40ELi256ELb0ELb1ELi8ELi320ELi320ELi4ELb1ELi4ELb0ELb0ELNS_15WgradSyncMethodE3ENS_16CompileConditionILi900EEEEEvPT_S6_S6_PKS5_S8_S8_S8_PKfflPfPj)
        /*02c0*/ 	.word	0x00000056


	//----- nvinfo : EIATTR_FRAME_SIZE
	.align		4
.L_117:
        /*02c4*/ 	.byte	0x04, 0x11
        /*02c6*/ 	.short	(.L_119 - .L_118)
	.align		4
.L_118:
        /*02c8*/ 	.word	index@(_ZN13group_norm_v218gn_bwd_cuda_kernelI6__halfLi320ELi1ELi32ELi40ELi256ELb0ELb1ELi8ELi320ELi320ELi4ELb1ELi4ELb0ELb0ELNS_15WgradSyncMethodE3ENS_16CompileConditionILi900EEEEEvPT_S6_S6_PKS5_S8_S8_S8_PKfflPfPj)
        /*02cc*/ 	.word	0x00000000


	//----- nvinfo : EIATTR_REGCOUNT
	.align		4
.L_119:
        /*02d0*/ 	.byte	0x04, 0x2f
        /*02d2*/ 	.short	(.L_121 - .L_120)
	.align		4
.L_120:
        /*02d4*/ 	.word	index@(_ZN13group_norm_v218gn_bwd_cuda_kernelI6__halfLi320ELi3ELi32ELi40ELi256ELb0ELb1ELi4ELi320ELi320ELi4ELb1ELi5ELb0ELb0ELNS_15WgradSyncMethodE2ENS_16CompileConditionILi900EEEEEvPT_S6_S6_PKS5_S8_S8_S8_PKfflPfPj)
        /*02d8*/ 	.word	0x00000040


	//----- nvinfo : EIATTR_FRAME_SIZE
	.align		4
.L_121:
        /*02dc*/ 	.byte	0x04, 0x11
        /*02de*/ 	.short	(.L_123 - .L_122)
	.align		4
.L_122:
        /*02e0*/ 	.word	index@(_ZN13group_norm_v218gn_bwd_cuda_kernelI6__halfLi320ELi3ELi32ELi40ELi256ELb0ELb1ELi4ELi320ELi320ELi4ELb1ELi5ELb0ELb0ELNS_15WgradSyncMethodE2ENS_16CompileConditionILi900EEEEEvPT_S6_S6_PKS5_S8_S8_S8_PKfflPfPj)
        /*02e4*/ 	.word	0x00000000


	//----- nvinfo : EIATTR_REGCOUNT
	.align		4
.L_123:
        /*02e8*/ 	.byte	0x04, 0x2f
        /*02ea*/ 	.short	(.L_125 - .L_124)
	.align		4
.L_124:
        /*02ec*/ 	.word	index@(_ZN13group_norm_v214gn_cuda_kernelI13__nv_bfloat16Li320ELi1ELi16ELi80ELi256ELb1ELi128ELi320ELi320ELi4ELb0ELi74ELb0ELb1ENS_16CompileConditionILi900EEEEEvPT_PKS4_S7_S7_flPfS8_Pj)
        /*02f0*/ 	.word	0x000000a8


	//----- nvinfo : EIATTR_FRAME_SIZE
	.align		4
.L_125:
        /*02f4*/ 	.byte	0x04, 0x11
        /*02f6*/ 	.short	(.L_127 - .L_126)
	.align		4
.L_126:
        /*02f8*/ 	.word	index@(_ZN13group_norm_v214gn_cuda_kernelI13__nv_bfloat16Li320ELi1ELi16ELi80ELi256ELb1ELi128ELi320ELi320ELi4ELb0ELi74ELb0ELb1ENS_16CompileConditionILi900EEEEEvPT_PKS4_S7_S7_flPfS8_Pj)
        /*02fc*/ 	.word	0x00000120


	//----- nvinfo : EIATTR_REGCOUNT
	.align		4
.L_127:
        /*0300*/ 	.byte	0x04, 0x2f
        /*0302*/ 	.short	(.L_129 - .L_128)
	.align		4
.L_128:
        /*0304*/ 	.word	index@(_ZN13group_norm_v214gn_cuda_kernelI13__nv_bfloat16Li320ELi1ELi16ELi80ELi256ELb1ELi128ELi320ELi320ELi4ELb1ELi74ELb0ELb0ENS_16CompileConditionILi900EEEEEvPT_PKS4_S7_S7_flPfS8_Pj)
        /*0308*/ 	.word	0x000000a8


	//----- nvinfo : EIATTR_FRAME_SIZE
	.align		4
.L_129:
        /*030c*/ 	.byte	0x04, 0x11
        /*030e*/ 	.short	(.L_131 - .L_130)
	.align		4
.L_130:
        /*0310*/ 	.word	index@(_ZN13group_norm_v214gn_cuda_kernelI13__nv_bfloat16Li320ELi1ELi16ELi80ELi256ELb1ELi128ELi320ELi320ELi4ELb1ELi74ELb0ELb0ENS_16CompileConditionILi900EEEEEvPT_PKS4_S7_S7_flPfS8_Pj)
        /*0314*/ 	.word	0x00000140


	//----- nvinfo : EIATTR_REGCOUNT
	.align		4
.L_131:
        /*0318*/ 	.byte	0x04, 0x2f
        /*031a*/ 	.short	(.L_133 - .L_132)
	.align		4
.L_132:
        /*031c*/ 	.word	index@(_ZN13group_norm_v214gn_cuda_kernelI13__nv_bfloat16Li320ELi3ELi16ELi80ELi256ELb1ELi64ELi320ELi320ELi4ELb1ELi87ELb0ELb0ENS_16CompileConditionILi900EEEEEvPT_PKS4_S7_S7_flPfS8_Pj)
        /*0320*/ 	.word	0x00000040


	//----- nvinfo : EIATTR_FRAME_SIZE
	.align		4
.L_133:
        /*0324*/ 	.byte	0x04, 0x11
        /*0326*/ 	.short	(.L_135 - .L_134)
	.align		4
.L_134:
        /*0328*/ 	.word	index@(_ZN13group_norm_v214gn_cuda_kernelI13__nv_bfloat16Li320ELi3ELi16ELi80ELi256ELb1ELi64ELi320ELi320ELi4ELb1ELi87ELb0ELb0ENS_16CompileConditionILi900EEEEEvPT_PKS4_S7_S7_flPfS8_Pj)
        /*032c*/ 	.word	0x00000170


	//----- nvinfo : EIATTR_REGCOUNT
	.align		4
.L_135:
        /*0330*/ 	.byte	0x04, 0x2f
        /*0332*/ 	.short	(.L_137 - .L_136)
	.align		4
.L_136:
        /*0334*/ 	.word	index@(_ZN13group_norm_v214gn_cuda_kernelI13__nv_bfloat16Li320ELi1ELi16ELi80ELi256ELb1ELi64ELi320ELi320ELi4ELb1ELi37ELb0ELb0ENS_16CompileConditionILi900EEEEEvPT_PKS4_S7_S7_flPfS8_Pj)
        /*0338*/ 	.word	0x000000a8


	//----- nvinfo : EIATTR_FRAME_SIZE
	.align		4
.L_137:
        /*033c*/ 	.byte	0x04, 0x11
        /*033e*/ 	.short	(.L_139 - .L_138)
	.align		4
.L_138:
        /*0340*/ 	.word	index@(_ZN13group_norm_v214gn_cuda_kernelI13__nv_bfloat16Li320ELi1ELi16ELi80ELi256ELb1ELi64ELi320ELi320ELi4ELb1ELi37ELb0ELb0ENS_16CompileConditionILi900EEEEEvPT_PKS4_S7_S7_flPfS8_Pj)
        /*0344*/ 	.word	0x00000000


	//----- nvinfo : EIATTR_REGCOUNT
	.align		4
.L_139:
        /*0348*/ 	.byte	0x04, 0x2f
        /*034a*/ 	.short	(.L_141 - .L_140)
	.align		4
.L_140:
        /*034c*/ 	.word	index@(_ZN13group_norm_v214gn_cuda_kernelI13__nv_bfloat16Li320ELi3ELi16ELi80ELi256ELb1ELi32ELi320ELi320ELi4ELb1ELi43ELb0ELb0ENS_16CompileConditionILi900EEEEEvPT_PKS4_S7_S7_flPfS8_Pj)
        /*0350*/ 	.word	0x00000040


	//----- nvinfo : EIATTR_FRAME_SIZE
	.align		4
.L_141:
        /*0354*/ 	.byte	0x04, 0x11
        /*0356*/ 	.short	(.L_143 - .L_142)
	.align		4
.L_142:
        /*0358*/ 	.word	index@(_ZN13group_norm_v214gn_cuda_kernelI13__nv_bfloat16Li320ELi3ELi16ELi80ELi256ELb1ELi32ELi320ELi320ELi4ELb1ELi43ELb0ELb0ENS_16CompileConditionILi900EEEEEvPT_PKS4_S7_S7_flPfS8_Pj)
        /*035c*/ 	.word	0x00000000


	//----- nvinfo : EIATTR_REGCOUNT
	.align		4
.L_143:
        /*0360*/ 	.byte	0x04, 0x2f
        /*0362*/ 	.short	(.L_145 - .L_144)
	.align		4
.L_144:
        /*0364*/ 	.word	index@(_ZN13group_norm_v214gn_cuda_kernelI13__nv_bfloat16Li320ELi1ELi16ELi80ELi256ELb1ELi32ELi320ELi320ELi4ELb1ELi18ELb0ELb0ENS_16CompileConditionILi900EEEEEvPT_PKS4_S7_S7_flPfS8_Pj)
        /*0368*/ 	.word	0x00000060


	//----- nvinfo : EIATTR_FRAME_SIZE
	.align		4
.L_145:
        /*036c*/ 	.byte	0x04, 0x11
        /*036e*/ 	.short	(.L_147 - .L_146)
	.align		4
.L_146:
        /*0370*/ 	.word	index@(_ZN13group_norm_v214gn_cuda_kernelI13__nv_bfloat16Li320ELi1ELi16ELi80ELi256ELb1ELi32ELi320ELi320ELi4ELb1ELi18ELb0ELb0ENS_16CompileConditionILi900EEEEEvPT_PKS4_S7_S7_flPfS8_Pj)
        /*0374*/ 	.word	0x00000000


	//----- nvinfo : EIATTR_REGCOUNT
	.align		4
.L_147:
        /*0378*/ 	.byte	0x04, 0x2f
        /*037a*/ 	.short	(.L_149 - .L_148)
	.align		4
.L_148:
        /*037c*/ 	.word	index@(_ZN13group_norm_v214gn_cuda_kernelI13__nv_bfloat16Li320ELi3ELi16ELi80ELi256ELb1ELi16ELi320ELi320ELi4ELb1ELi21ELb0ELb0ENS_16CompileConditionILi900EEEEEvPT_PKS4_S7_S7_flPfS8_Pj)
        /*0380*/ 	.word	0x00000040


	//----- nvinfo : EIATTR_FRAME_SIZE
	.align		4
.L_149:
        /*0384*/ 	.byte	0x04, 0x11
        /*0386*/ 	.short	(.L_151 - .L_150)
	.align		4
.L_150:
        /*0388*/ 	.word	index@(_ZN13group_norm_v214gn_cuda_kernelI13__nv_bfloat16Li320ELi3ELi16ELi80ELi256ELb1ELi16ELi320ELi320ELi4ELb1ELi21ELb0ELb0ENS_16CompileConditionILi900EEEEEvPT_PKS4_S7_S7_flPfS8_Pj)
        /*038c*/ 	.word	0x00000000


	//----- nvinfo : EIATTR_REGCOUNT
	.align		4
.L_151:
        /*0390*/ 	.byte	0x04, 0x2f
        /*0392*/ 	.short	(.L_153 - .L_152)
	.align		4
.L_152:
        /*0394*/ 	.word	index@(_ZN13group_norm_v214gn_cuda_kernelI13__nv_bfloat16Li320ELi1ELi16ELi80ELi256ELb1ELi16ELi320ELi320ELi4ELb1ELi9ELb0ELb0ENS_16CompileConditionILi900EEEEEvPT_PKS4_S7_S7_flPfS8_Pj)
        /*0398*/ 	.word	0x00000060


	//----- nvinfo : EIATTR_FRAME_SIZE
	.align		4
.L_153:
        /*039c*/ 	.byte	0x04, 0x11
        /*039e*/ 	.short	(.L_155 - .L_154)
	.align		4
.L_154:
        /*03a0*/ 	.word	index@(_ZN13group_norm_v214gn_cuda_kernelI13__nv_bfloat16Li320ELi1ELi16ELi80ELi256ELb1ELi16ELi320ELi320ELi4ELb1ELi9ELb0ELb0ENS_16CompileConditionILi900EEEEEvPT_PKS4_S7_S7_flPfS8_Pj)
        /*03a4*/ 	.word	0x00000000


	//----- nvinfo : EIATTR_REGCOUNT
	.align		4
.L_155:
        /*03a8*/ 	.byte	0x04, 0x2f
        /*03aa*/ 	.short	(.L_157 - .L_156)
	.align		4
.L_156:
        /*03ac*/ 	.word	index@(_ZN13group_norm_v214gn_cuda_kernelI13__nv_bfloat16Li320ELi3ELi16ELi80ELi256ELb1ELi8ELi320ELi320ELi4ELb1ELi10ELb0ELb0ENS_16CompileConditionILi900EEEEEvPT_PKS4_S7_S7_flPfS8_Pj)
        /*03b0*/ 	.word	0x00000040


	//----- nvinfo : EIATTR_FRAME_SIZE
	.align		4
.L_157:
        /*03b4*/ 	.byte	0x04, 0x11
        /*03b6*/ 	.short	(.L_159 - .L_158)
	.align		4
.L_158:
        /*03b8*/ 	.word	index@(_ZN13group_norm_v214gn_cuda_kernelI13__nv_bfloat16Li320ELi3ELi16ELi80ELi256ELb1ELi8ELi320ELi320ELi4ELb1ELi10ELb0ELb0ENS_16CompileConditionILi900EEEEEvPT_PKS4_S7_S7_flPfS8_Pj)
        /*03bc*/ 	.word	0x00000000


	//----- nvinfo : EIATTR_REGCOUNT
	.align		4
.L_159:
        /*03c0*/ 	.byte	0x04, 0x2f
        /*03c2*/ 	.short	(.L_161 - .L_160)
	.align		4
.L_160:
        /*03c4*/ 	.word	index@(_ZN13group_norm_v214gn_cuda_kernelI13__nv_bfloat16Li320ELi1ELi16ELi80ELi256ELb1ELi8ELi320ELi320ELi4ELb1ELi4ELb0ELb0ENS_16CompileConditionILi900EEEEEvPT_PKS4_S7_S7_flPfS8_Pj)
        /*03c8*/ 	.word	0x0000004c


	//----- nvinfo : EIATTR_FRAME_SIZE
	.align		4
.L_161:
        /*03cc*/ 	.byte	0x04, 0x11
        /*03ce*/ 	.short	(.L_163 - .L_162)
	.align		4
.L_162:
        /*03d0*/ 	.word	index@(_ZN13group_norm_v214gn_cuda_kernelI13__nv_bfloat16Li320ELi1ELi16ELi80ELi256ELb1ELi8ELi320ELi320ELi4ELb1ELi4ELb0ELb0ENS_16CompileConditionILi900EEEEEvPT_PKS4_S7_S7_flPfS8_Pj)
        /*03d4*/ 	.word	0x00000000


	//----- nvinfo : EIATTR_REGCOUNT
	.align		4
.L_163:
        /*03d8*/ 	.byte	0x04, 0x2f
        /*03da*/ 	.short	(.L_165 - .L_164)
	.align		4
.L_164:
        /*03dc*/ 	.word	index@(_ZN13group_norm_v214gn_cuda_kernelI13__nv_bfloat16Li320ELi3ELi16ELi80ELi256ELb1ELi4ELi320ELi320ELi4ELb1ELi5ELb0ELb0ENS_16CompileConditionILi900EEEEEvPT_PKS4_S7_S7_flPfS8_Pj)
        /*03e0*/ 	.word	0x00000038


	//----- nvinfo : EIATTR_FRAME_SIZE
	.align		4
.L_165:
        /*03e4*/ 	.byte	0x04, 0x11
        /*03e6*/ 	.short	(.L_167 - .L_166)
	.align		4
.L_166:
        /*03e8*/ 	.word	index@(_ZN13group_norm_v214gn_cuda_kernelI13__nv_bfloat16Li320ELi3ELi16ELi80ELi256ELb1ELi4ELi320ELi320ELi4ELb1ELi5ELb0ELb0ENS_16CompileConditionILi900EEEEEvPT_PKS4_S7_S7_flPfS8_Pj)
        /*03ec*/ 	.word	0x00000000


	//----- nvinfo : EIATTR_REGCOUNT
	.align		4
.L_167:
        /*03f0*/ 	.byte	0x04, 0x2f
        /*03f2*/ 	.short	(.L_169 - .L_168)
	.align		4
.L_168:
        /*03f4*/ 	.word	index@(_ZN13group_norm_v214gn_cuda_kernelI13__nv_bfloat16Li320ELi1ELi32ELi40ELi256ELb0ELi256ELi40ELi40ELi4ELb0ELi148ELb0ELb0ENS_16CompileConditionILi900EEEEEvPT_PKS4_S7_S7_flPfS8_Pj)
        /*03f8*/ 	.word	0x00000038


	//----- nvinfo : EIATTR_FRAME_SIZE
	.align		4
.L_169:
        /*03fc*/ 	.byte	0x04, 0x11
        /*03fe*/ 	.short	(.L_171 - .L_170)
	.align		4
.L_170:
        /*0400*/ 	.word	index@(_ZN13group_norm_v214gn_cuda_kernelI13__nv_bfloat16Li320ELi1ELi32ELi40ELi256ELb0ELi256ELi40ELi40ELi4ELb0ELi148ELb0ELb0ENS_16CompileConditionILi900EEEEEvPT_PKS4_S7_S7_flPfS8_Pj)
        /*0404*/ 	.word	0x00000000


	//----- nvinfo : EIATTR_REGCOUNT
	.align		4
.L_171:
        /*0408*/ 	.byte	0x04, 0x2f
        /*040a*/ 	.short	(.L_173 - .L_172)
	.align		4
.L_172:
        /*040c*/ 	.word	index@(_ZN13group_norm_v214gn_cuda_kernelI13__nv_bfloat16Li320ELi1ELi32ELi40ELi256ELb0ELi256ELi40ELi40ELi4ELb0ELi116ELb0ELb0ENS_16CompileConditionILi900EEEEEvPT_PKS4_S7_S7_flPfS8_Pj)
        /*0410*/ 	.word	0x00000038


	//----- nvinfo : EIATTR_FRAME_SIZE
	.align		4
.L_173:
        /*0414*/ 	.byte	0x04, 0x11
        /*0416*/ 	.short	(.L_175 - .L_174)
	.align		4
.L_174:
        /*0418*/ 	.word	index@(_ZN13group_norm_v214gn_cuda_kernelI13__nv_bfloat16Li320ELi1ELi32ELi40ELi256ELb0ELi256ELi40ELi40ELi4ELb0ELi116ELb0ELb0ENS_16CompileConditionILi900EEEEEvPT_PKS4_S7_S7_flPfS8_Pj)
        /*041c*/ 	.word	0x00000000


	//----- nvinfo : EIATTR_REGCOUNT
	.align		4
.L_175:
        /*0420*/ 	.byte	0x04, 0x2f
        /*0422*/ 	.short	(.L_177 - .L_176)
	.align		4
.L_176:
        /*0424*/ 	.word	index@(_ZN13group_norm_v218gn_bwd_cuda_kernelI13__nv_bfloat16Li320ELi2ELi16ELi80ELi256ELb1ELb1ELi32ELi320ELi320ELi4ELb1ELi36ELb0ELb0ELNS_15WgradSyncMethodE3ENS_16CompileConditionILi900EEEEEvPT_S6_S6_PKS5_S8_S8_S8_PKfflPfPj)
        /*0428*/ 	.word	0x00000060


	//----- nvinfo : EIATTR_FRAME_SIZE
	.align		4
.L_177:
        /*042c*/ 	.byte	0x04, 0x11
        /*042e*/ 	.short	(.L_179 - .L_178)
	.align		4
.L_178:
        /*0430*/ 	.word	index@(_ZN13group_norm_v218gn_bwd_cuda_kernelI13__nv_bfloat16Li320ELi2ELi16ELi80ELi256ELb1ELb1ELi32ELi320ELi320ELi4ELb1ELi36ELb0ELb0ELNS_15WgradSyncMethodE3ENS_16CompileConditionILi900EEEEEvPT_S6_S6_PKS5_S8_S8_S8_PKfflPfPj)
        /*0434*/ 	.word	0x00000060


	//----- nvinfo : EIATTR_REGCOUNT
	.align		4
.L_179:
        /*0438*/ 	.byte	0x04, 0x2f
        /*043a*/ 	.short	(.L_181 - .L_180)
	.align		4
.L_180:
        /*043c*/ 	.word	index@(_ZN13group_norm_v218gn_bwd_cuda_kernelI13__nv_bfloat16Li320ELi3ELi16ELi80ELi256ELb1ELb1ELi32ELi320ELi320ELi4ELb1ELi40ELb0ELb0ELNS_15WgradSyncMethodE3ENS_16CompileConditionILi900EEEEEvPT_S6_S6_PKS5_S8_S8_S8_PKfflPfPj)
        /*0440*/ 	.word	0x00000040


	//----- nvinfo : EIATTR_FRAME_SIZE
	.align		4
.L_181:
        /*0444*/ 	.byte	0x04, 0x11
        /*0446*/ 	.short	(.L_183 - .L_182)
	.align		4
.L_182:
        /*0448*/ 	.word	index@(_ZN13group_norm_v218gn_bwd_cuda_kernelI13__nv_bfloat16Li320ELi3ELi16ELi80ELi256ELb1ELb1ELi32ELi320ELi320ELi4ELb1ELi40ELb0ELb0ELNS_15WgradSyncMethodE3ENS_16CompileConditionILi900EEEEEvPT_S6_S6_PKS5_S8_S8_S8_PKfflPfPj)
        /*044c*/ 	.word	0x00000130


	//----- nvinfo : EIATTR_REGCOUNT
	.align		4
.L_183:
        /*0450*/ 	.byte	0x04, 0x2f
        /*0452*/ 	.short	(.L_185 - .L_184)
	.align		4
.L_184:
        /*0454*/ 	.word	index@(_ZN13group_norm_v218gn_bwd_cuda_kernelI13__nv_bfloat16Li320ELi1ELi16ELi80ELi256ELb1ELb1ELi64ELi320ELi320ELi4ELb1ELi36ELb0ELb0ELNS_15WgradSyncMethodE3ENS_16CompileConditionILi900EEEEEvPT_S6_S6_PKS5_S8_S8_S8_PKfflPfPj)
        /*0458*/ 	.word	0x000000a8


	//----- nvinfo : EIATTR_FRAME_SIZE
	.align		4
.L_185:
        /*045c*/ 	.byte	0x04, 0x11
        /*045e*/ 	.short	(.L_187 - .L_186)
	.align		4
.L_186:
        /*0460*/ 	.word	index@(_ZN13group_norm_v218gn_bwd_cuda_kernelI13__nv_bfloat16Li320ELi1ELi16ELi80ELi256ELb1ELb1ELi64ELi320ELi320ELi4ELb1ELi36ELb0ELb0ELNS_15WgradSyncMethodE3ENS_16CompileConditionILi900EEEEEvPT_S6_S6_PKS5_S8_S8_S8_PKfflPfPj)
        /*0464*/ 	.word	0x00000090


	//----- nvinfo : EIATTR_REGCOUNT
	.align		4
.L_187:
        /*0468*/ 	.byte	0x04, 0x2f
        /*046a*/ 	.short	(.L_189 - .L_188)
	.align		4
.L_188:
        /*046c*/ 	.word	index@(_ZN13group_norm_v218gn_bwd_cuda_kernelI13__nv_bfloat16Li320ELi1ELi16ELi80ELi256ELb1ELb1ELi32ELi320ELi320ELi4ELb1ELi16ELb0ELb0ELNS_15WgradSyncMethodE3ENS_16CompileConditionILi900EEEEEvPT_S6_S6_PKS5_S8_S8_S8_PKfflPfPj)
        /*0470*/ 	.word	0x000000a1


	//----- nvinfo : EIATTR_FRAME_SIZE
	.align		4
.L_189:
        /*0474*/ 	.byte	0x04, 0x11
        /*0476*/ 	.short	(.L_191 - .L_190)
	.align		4
.L_190:
        /*0478*/ 	.word	index@(_ZN13group_norm_v218gn_bwd_cuda_kernelI13__nv_bfloat16Li320ELi1ELi16ELi80ELi256ELb1ELb1ELi32ELi320ELi320ELi4ELb1ELi16ELb0ELb0ELNS_15WgradSyncMethodE3ENS_16CompileConditionILi900EEEEEvPT_S6_S6_PKS5_S8_S8_S8_PKfflPfPj)
        /*047c*/ 	.word	0x00000000


	//----- nvinfo : EIATTR_REGCOUNT
	.align		4
.L_191:
        /*0480*/ 	.byte	0x04, 0x2f
        /*0482*/ 	.short	(.L_193 - .L_192)
	.align		4
.L_192:
        /*0484*/ 	.word	index@(_ZN13group_norm_v218gn_bwd_cuda_kernelI13__nv_bfloat16Li320ELi3ELi16ELi80ELi256ELb1ELb1ELi16ELi320ELi320ELi4ELb1ELi20ELb0ELb0ELNS_15WgradSyncMethodE3ENS_16CompileConditionILi900EEEEEvPT_S6_S6_PKS5_S8_S8_S8_PKfflPfPj)
        /*0488*/ 	.word	0x00000040


	//----- nvinfo : EIATTR_FRAME_SIZE
	.align		4
.L_193:
        /*048c*/ 	.byte	0x04, 0x11
        /*048e*/ 	.short	(.L_195 - .L_194)
	.align		4
.L_194:
        /*0490*/ 	.word	index@(_ZN13group_norm_v218gn_bwd_cuda_kernelI13__nv_bfloat16Li320ELi3ELi16ELi80ELi256ELb1ELb1ELi16ELi320ELi320ELi4ELb1ELi20ELb0ELb0ELNS_15WgradSyncMethodE3ENS_16CompileConditionILi900EEEEEvPT_S6_S6_PKS5_S8_S8_S8_PKfflPfPj)
        /*0494*/ 	.word	0x00000040


	//----- nvinfo : EIATTR_REGCOUNT
	.align		4
.L_195:
        /*0498*/ 	.byte	0x04, 0x2f
        /*049a*/ 	.short	(.L_197 - .L_196)
	.align		4
.L_196:
        /*049c*/ 	.word	index@(_ZN13group_norm_v218gn_bwd_cuda_kernelI13__nv_bfloat16Li320ELi1ELi16ELi80ELi256ELb1ELb1ELi16ELi320ELi320ELi4ELb1ELi8ELb0ELb0ELNS_15WgradSyncMethodE3ENS_16CompileConditionILi900EEEEEvPT_S6_S6_PKS5_S8_S8_S8_PKfflPfPj)
        /*04a0*/ 	.word	0x00000078


	//----- nvinfo : EIATTR_FRAME_SIZE
	.align		4
.L_197:
        /*04a4*/ 	.byte	0x04, 0x11
        /*04a6*/ 	.short	(.L_199 - .L_198)
	.align		4
.L_198:
        /*04a8*/ 	.word	index@(_ZN13group_norm_v218gn_bwd_cuda_kernelI13__nv_bfloat16Li320ELi1ELi16ELi80ELi256ELb1ELb1ELi16ELi320ELi320ELi4ELb1ELi8ELb0ELb0ELNS_15WgradSyncMethodE3ENS_16CompileConditionILi900EEEEEvPT_S6_S6_PKS5_S8_S8_S8_PKfflPfPj)
        /*04ac*/ 	.word	0x00000000


	//----- nvinfo : EIATTR_REGCOUNT
	.align		4
.L_199:
        /*04b0*/ 	.byte	0x04, 0x2f
        /*04b2*/ 	.short	(.L_201 - .L_200)
	.align		4
.L_200:
        /*04b4*/ 	.word	index@(_ZN13group_norm_v218gn_bwd_cuda_kernelI13__nv_bfloat16Li320ELi3ELi16ELi80ELi256ELb1ELb1ELi8ELi320ELi320ELi4ELb1ELi8ELb0ELb0ELNS_15WgradSyncMethodE3ENS_16CompileConditionILi900EEEEEvPT_S6_S6_PKS5_S8_S8_S8_PKfflPfPj)
        /*04b8*/ 	.word	0x00000040


	//----- nvinfo : EIATTR_FRAME_SIZE
	.align		4
.L_201:
        /*04bc*/ 	.byte	0x04, 0x11
        /*04be*/ 	.short	(.L_203 - .L_202)
	.align		4
.L_202:
        /*04c0*/ 	.word	index@(_ZN13group_norm_v218gn_bwd_cuda_kernelI13__nv_bfloat16Li320ELi3ELi16ELi80ELi256ELb1ELb1ELi8ELi320ELi320ELi4ELb1ELi8ELb0ELb0ELNS_15WgradSyncMethodE3ENS_16CompileConditionILi900EEEEEvPT_S6_S6_PKS5_S8_S8_S8_PKfflPfPj)
        /*04c4*/ 	.word	0x00000000


	//----- nvinfo : EIATTR_REGCOUNT
	.align		4
.L_203:
        /*04c8*/ 	.byte	0x04, 0x2f
        /*04ca*/ 	.short	(.L_205 - .L_204)
	.align		4
.L_204:
        /*04cc*/ 	.word	index@(_ZN13group_norm_v218gn_bwd_cuda_kernelI13__nv_bfloat16Li320ELi1ELi16ELi80ELi256ELb1ELb1ELi8ELi320ELi320ELi4ELb1ELi4ELb0ELb0ELNS_15WgradSyncMethodE3ENS_16CompileConditionILi900EEEEEvPT_S6_S6_PKS5_S8_S8_S8_PKfflPfPj)
        /*04d0*/ 	.word	0x00000057


	//----- nvinfo : EIATTR_FRAME_SIZE
	.align		4
.L_205:
        /*04d4*/ 	.byte	0x04, 0x11
        /*04d6*/ 	.short	(.L_207 - .L_206)
	.align		4
.L_206:
        /*04d8*/ 	.word	index@(_ZN13group_norm_v218gn_bwd_cuda_kernelI13__nv_bfloat16Li320ELi1ELi16ELi80ELi256ELb1ELb1ELi8ELi320ELi320ELi4ELb1ELi4ELb0ELb0ELNS_15WgradSyncMethodE3ENS_16CompileConditionILi900EEEEEvPT_S6_S6_PKS5_S8_S8_S8_PKfflPfPj)
        /*04dc*/ 	.word	0x00000000


	//----- nvinfo : EIATTR_REGCOUNT
	.align		4
.L_207:
        /*04e0*/ 	.byte	0x04, 0x2f
        /*04e2*/ 	.short	(.L_209 - .L_208)
	.align		4
.L_208:
        /*04e4*/ 	.word	index@(_ZN13group_norm_v218gn_bwd_cuda_kernelI13__nv_bfloat16Li320ELi3ELi16ELi80ELi256ELb1ELb1ELi4ELi320ELi320ELi4ELb1ELi5ELb0ELb0ELNS_15WgradSyncMethodE2ENS_16CompileConditionILi900EEEEEvPT_S6_S6_PKS5_S8_S8_S8_PKfflPfPj)
        /*04e8*/ 	.word	0x00000040


	//----- nvinfo : EIATTR_FRAME_SIZE
	.align		4
.L_209:
        /*04ec*/ 	.byte	0x04, 0x11
        /*04ee*/ 	.short	(.L_211 - .L_210)
	.align		4
.L_210:
        /*04f0*/ 	.word	index@(_ZN13group_norm_v218gn_bwd_cuda_kernelI13__nv_bfloat16Li320ELi3ELi16ELi80ELi256ELb1ELb1ELi4ELi320ELi320ELi4ELb1ELi5ELb0ELb0ELNS_15WgradSyncMethodE2ENS_16CompileConditionILi900EEEEEvPT_S6_S6_PKS5_S8_S8_S8_PKfflPfPj)
        /*04f4*/ 	.word	0x00000000


	//----- nvinfo : EIATTR_REGCOUNT
	.align		4
.L_211:
        /*04f8*/ 	.byte	0x04, 0x2f
        /*04fa*/ 	.short	(.L_213 - .L_212)
	.align		4
.L_212:
        /*04fc*/ 	.word	index@(_ZN13group_norm_v218gn_bwd_cuda_kernelI13__nv_bfloat16Li320ELi2ELi32ELi40ELi256ELb0ELb1ELi32ELi320ELi320ELi4ELb1ELi36ELb0ELb0ELNS_15WgradSyncMethodE3ENS_16CompileConditionILi900EEEEEvPT_S6_S6_PKS5_S8_S8_S8_PKfflPfPj)
        /*0500*/ 	.word	0x00000060


	//----- nvinfo : EIATTR_FRAME_SIZE
	.align		4
.L_213:
        /*0504*/ 	.byte	0x04, 0x11
        /*0506*/ 	.short	(.L_215 - .L_214)
	.align		4
.L_214:
        /*0508*/ 	.word	index@(_ZN13group_norm_v218gn_bwd_cuda_kernelI13__nv_bfloat16Li320ELi2ELi32ELi40ELi256ELb0ELb1ELi32ELi320ELi320ELi4ELb1ELi36ELb0ELb0ELNS_15WgradSyncMethodE3ENS_16CompileConditionILi900EEEEEvPT_S6_S6_PKS5_S8_S8_S8_PKfflPfPj)
        /*050c*/ 	.word	0x00000050


	//----- nvinfo : EIATTR_REGCOUNT
	.align		4
.L_215:
        /*0510*/ 	.byte	0x04, 0x2f
        /*0512*/ 	.short	(.L_217 - .L_216)
	.align		4
.L_216:
        /*0514*/ 	.word	index@(_ZN13group_norm_v218gn_bwd_cuda_kernelI13__nv_bfloat16Li320ELi3ELi32ELi40ELi256ELb0ELb1ELi32ELi320ELi320ELi4ELb1ELi40ELb0ELb0ELNS_15WgradSyncMethodE3ENS_16CompileConditionILi900EEEEEvPT_S6_S6_PKS5_S8_S8_S8_PKfflPfPj)
        /*0518*/ 	.word	0x00000040


	//----- nvinfo : EIATTR_FRAME_SIZE
	.align		4
.L_217:
        /*051c*/ 	.byte	0x04, 0x11
        /*051e*/ 	.short	(.L_219 - .L_218)
	.align		4
.L_218:
        /*0520*/ 	.word	index@(_ZN13group_norm_v218gn_bwd_cuda_kernelI13__nv_bfloat16Li320ELi3ELi32ELi40ELi256ELb0ELb1ELi32ELi320ELi320ELi4ELb1ELi40ELb0ELb0ELNS_15WgradSyncMethodE3ENS_16CompileConditionILi900EEEEEvPT_S6_S6_PKS5_S8_S8_S8_PKfflPfPj)
        /*0524*/ 	.word	0x00000120


	//----- nvinfo : EIATTR_REGCOUNT
	.align		4
.L_219:
        /*0528*/ 	.byte	0x04, 0x2f
        /*052a*/ 	.short	(.L_221 - .L_220)
	.align		4
.L_220:
        /*052c*/ 	.word	index@(_ZN13group_norm_v218gn_bwd_cuda_kernelI13__nv_bfloat16Li320ELi1ELi32ELi40ELi256ELb0ELb1ELi64ELi320ELi320ELi4ELb1ELi36ELb0ELb0ELNS_15WgradSyncMethodE3ENS_16CompileConditionILi900EEEEEvPT_S6_S6_PKS5_S8_S8_S8_PKfflPfPj)
        /*0530*/ 	.word	0x000000a8


	//----- nvinfo : EIATTR_FRAME_SIZE
	.align		4
.L_221:
        /*0534*/ 	.byte	0x04, 0x11
        /*0536*/ 	.short	(.L_223 - .L_222)
	.align		4
.L_222:
        /*0538*/ 	.word	index@(_ZN13group_norm_v218gn_bwd_cuda_kernelI13__nv_bfloat16Li320ELi1ELi32ELi40ELi256ELb0ELb1ELi64ELi320ELi320ELi4ELb1ELi36ELb0ELb0ELNS_15WgradSyncMethodE3ENS_16CompileConditionILi900EEEEEvPT_S6_S6_PKS5_S8_S8_S8_PKfflPfPj)
        /*053c*/ 	.word	0x00000078


	//----- nvinfo : EIATTR_REGCOUNT
	.align		4
.L_223:
        /*0540*/ 	.byte	0x04, 0x2f
        /*0542*/ 	.short	(.L_225 - .L_224)
	.align		4
.L_224:
        /*0544*/ 	.word	index@(_ZN13group_norm_v218gn_bwd_cuda_kernelI13__nv_bfloat16Li320ELi1ELi32ELi40ELi256ELb0ELb1ELi32ELi320ELi320ELi4ELb1ELi16ELb0ELb0ELNS_15WgradSyncMethodE3ENS_16CompileConditionILi900EEEEEvPT_S6_S6_PKS5_S8_S8_S8_PKfflPfPj)
        /*0548*/ 	.word	0x0000008e


	//----- nvinfo : EIATTR_FRAME_SIZE
	.align		4
.L_225:
        /*054c*/ 	.byte	0x04, 0x11
        /*054e*/ 	.short	(.L_227 - .L_226)
	.align		4
.L_226:
        /*0550*/ 	.word	index@(_ZN13group_norm_v218gn_bwd_cuda_kernelI13__nv_bfloat16Li320ELi1ELi32ELi40ELi256ELb0ELb1ELi32ELi320ELi320ELi4ELb1ELi16ELb0ELb0ELNS_15WgradSyncMethodE3ENS_16CompileConditionILi900EEEEEvPT_S6_S6_PKS5_S8_S8_S8_PKfflPfPj)
        /*0554*/ 	.word	0x00000000


	//----- nvinfo : EIATTR_REGCOUNT
	.align		4
.L_227:
        /*0558*/ 	.byte	0x04, 0x2f
        /*055a*/ 	.short	(.L_229 - .L_228)
	.align		4
.L_228:
        /*055c*/ 	.word	index@(_ZN13group_norm_v218gn_bwd_cuda_kernelI13__nv_bfloat16Li320ELi3ELi32ELi40ELi256ELb0ELb1ELi16ELi320ELi320ELi4ELb1ELi20ELb0ELb0ELNS_15WgradSyncMethodE3ENS_16CompileConditionILi900EEEEEvPT_S6_S6_PKS5_S8_S8_S8_PKfflPfPj)
        /*0560*/ 	.word	0x00000040


	//----- nvinfo : EIATTR_FRAME_SIZE
	.align		4
.L_229:
        /*0564*/ 	.byte	0x04, 0x11
        /*0566*/ 	.short	(.L_231 - .L_230)
	.align		4
.L_230:
        /*0568*/ 	.word	index@(_ZN13group_norm_v218gn_bwd_cuda_kernelI13__nv_bfloat16Li320ELi3ELi32ELi40ELi256ELb0ELb1ELi16ELi320ELi320ELi4ELb1ELi20ELb0ELb0ELNS_15WgradSyncMethodE3ENS_16CompileConditionILi900EEEEEvPT_S6_S6_PKS5_S8_S8_S8_PKfflPfPj)
        /*056c*/ 	.word	0x00000028


	//----- nvinfo : EIATTR_REGCOUNT
	.align		4
.L_231:
        /*0570*/ 	.byte	0x04, 0x2f
        /*0572*/ 	.short	(.L_233 - .L_232)
	.align		4
.L_232:
        /*0574*/ 	.word	index@(_ZN13group_norm_v218gn_bwd_cuda_kernelI13__nv_bfloat16Li320ELi1ELi32ELi40ELi256ELb0ELb1ELi16ELi320ELi320ELi4ELb1ELi8ELb0ELb0ELNS_15WgradSyncMethodE3ENS_16CompileConditionILi900EEEEEvPT_S6_S6_PKS5_S8_S8_S8_PKfflPfPj)
        /*0578*/ 	.word	0x00000060


	//----- nvinfo : EIATTR_FRAME_SIZE
	.align		4
.L_233:
        /*057c*/ 	.byte	0x04, 0x11
        /*057e*/ 	.short	(.L_235 - .L_234)
	.align		4
.L_234:
        /*0580*/ 	.word	index@(_ZN13group_norm_v218gn_bwd_cuda_kernelI13__nv_bfloat16Li320ELi1ELi32ELi40ELi256ELb0ELb1ELi16ELi320ELi320ELi4ELb1ELi8ELb0ELb0ELNS_15WgradSyncMethodE3ENS_16CompileConditionILi900EEEEEvPT_S6_S6_PKS5_S8_S8_S8_PKfflPfPj)
        /*0584*/ 	.word	0x00000000


	//----- nvinfo : EIATTR_REGCOUNT
	.align		4
.L_235:
        /*0588*/ 	.byte	0x04, 0x2f
        /*058a*/ 	.short	(.L_237 - .L_236)
	.align		4
.L_236:
        /*058c*/ 	.word	index@(_ZN13group_norm_v218gn_bwd_cuda_kernelI13__nv_bfloat16Li320ELi3ELi32ELi40ELi256ELb0ELb1ELi8ELi320ELi320ELi4ELb1ELi8ELb0ELb0ELNS_15WgradSyncMethodE3ENS_16CompileConditionILi900EEEEEvPT_S6_S6_PKS5_S8_S8_S8_PKfflPfPj)
        /*0590*/ 	.word	0x00000040


	//----- nvinfo : EIATTR_FRAME_SIZE
	.align		4
.L_237:
        /*0594*/ 	.byte	0x04, 0x11
        /*0596*/ 	.short	(.L_239 - .L_238)
	.align		4
.L_238:
        /*0598*/ 	.word	index@(_ZN13group_norm_v218gn_bwd_cuda_kernelI13__nv_bfloat16Li320ELi3ELi32ELi40ELi256ELb0ELb1ELi8ELi320ELi320ELi4ELb1ELi8ELb0ELb0ELNS_15WgradSyncMethodE3ENS_16CompileConditionILi900EEEEEvPT_S6_S6_PKS5_S8_S8_S8_PKfflPfPj)
        /*059c*/ 	.word	0x00000000


	//----- nvinfo : EIATTR_REGCOUNT
	.align		4
.L_239:
        /*05a0*/ 	.byte	0x04, 0x2f
        /*05a2*/ 	.short	(.L_241 - .L_240)
	.align		4
.L_240:
        /*05a4*/ 	.word	index@(_ZN13group_norm_v218gn_bwd_cuda_kernelI13__nv_bfloat16Li320ELi1ELi32ELi40ELi256ELb0ELb1ELi8ELi320ELi320ELi4ELb1ELi4ELb0ELb0ELNS_15WgradSyncMethodE3ENS_16CompileConditionILi900EEEEEvPT_S6_S6_PKS5_S8_S8_S8_PKfflPfPj)
        /*05a8*/ 	.word	0x00000058


	//----- nvinfo : EIATTR_FRAME_SIZE
	.align		4
.L_241:
        /*05ac*/ 	.byte	0x04, 0x11
        /*05ae*/ 	.short	(.L_243 - .L_242)
	.align		4
.L_242:
        /*05b0*/ 	.word	index@(_ZN13group_norm_v218gn_bwd_cuda_kernelI13__nv_bfloat16Li320ELi1ELi32ELi40ELi256ELb0ELb1ELi8ELi320ELi320ELi4ELb1ELi4ELb0ELb0ELNS_15WgradSyncMethodE3ENS_16CompileConditionILi900EEEEEvPT_S6_S6_PKS5_S8_S8_S8_PKfflPfPj)
        /*05b4*/ 	.word	0x00000000


	//----- nvinfo : EIATTR_REGCOUNT
	.align		4
.L_243:
        /*05b8*/ 	.byte	0x04, 0x2f
        /*05ba*/ 	.short	(.L_245 - .L_244)
	.align		4
.L_244:
        /*05bc*/ 	.word	index@(_ZN13group_norm_v218gn_bwd_cuda_kernelI13__nv_bfloat16Li320ELi3ELi32ELi40ELi256ELb0ELb1ELi4ELi320ELi320ELi4ELb1ELi5ELb0ELb0ELNS_15WgradSyncMethodE2ENS_16CompileConditionILi900EEEEEvPT_S6_S6_PKS5_S8_S8_S8_PKfflPfPj)
        /*05c0*/ 	.word	0x00000040


	//----- nvinfo : EIATTR_FRAME_SIZE
	.align		4
.L_245:
        /*05c4*/ 	.byte	0x04, 0x11
        /*05c6*/ 	.short	(.L_247 - .L_246)
	.align		4
.L_246:
        /*05c8*/ 	.word	index@(_ZN13group_norm_v218gn_bwd_cuda_kernelI13__nv_bfloat16Li320ELi3ELi32ELi40ELi256ELb0ELb1ELi4ELi320ELi320ELi4ELb1ELi5ELb0ELb0ELNS_15WgradSyncMethodE2ENS_16CompileConditionILi900EEEEEvPT_S6_S6_PKS5_S8_S8_S8_PKfflPfPj)
        /*05cc*/ 	.word	0x00000000


	//----- nvinfo : EIATTR_MIN_STACK_SIZE
	.align		4
.L_247:
        /*05d0*/ 	.byte	0x04, 0x12
        /*05d2*/ 	.short	(.L_249 - .L_248)
	.align		4
.L_248:
        /*05d4*/ 	.word	index@(_ZN13group_norm_v218gn_bwd_cuda_kernelI13__nv_bfloat16Li320ELi3ELi32ELi40ELi256ELb0ELb1ELi4ELi320ELi320ELi4ELb1ELi5ELb0ELb0ELNS_15WgradSyncMethodE2ENS_16CompileConditionILi900EEEEEvPT_S6_S6_PKS5_S8_S8_S8_PKfflPfPj)
        /*05d8*/ 	.word	0x00000000


	//----- nvinfo : EIATTR_MIN_STACK_SIZE
	.align		4
.L_249:
        /*05dc*/ 	.byte	0x04, 0x12
        /*05de*/ 	.short	(.L_251 - .L_250)
	.align		4
.L_250:
        /*05e0*/ 	.word	index@(_ZN13group_norm_v218gn_bwd_cuda_kernelI13__nv_bfloat16Li320ELi1ELi32ELi40ELi256ELb0ELb1ELi8ELi320ELi320ELi4ELb1ELi4ELb0ELb0ELNS_15WgradSyncMethodE3ENS_16CompileConditionILi900EEEEEvPT_S6_S6_PKS5_S8_S8_S8_PKfflPfPj)
        /*05e4*/ 	.word	0x00000000


	//----- nvinfo : EIATTR_MIN_STACK_SIZE
	.align		4
.L_251:
        /*05e8*/ 	.byte	0x04, 0x12
        /*05ea*/ 	.short	(.L_253 - .L_252)
	.align		4
.L_252:
        /*05ec*/ 	.word	index@(_ZN13group_norm_v218gn_bwd_cuda_kernelI13__nv_bfloat16Li320ELi3ELi32ELi40ELi256ELb0ELb1ELi8ELi320ELi320ELi4ELb1ELi8ELb0ELb0ELNS_15WgradSyncMethodE3ENS_16CompileConditionILi900EEEEEvPT_S6_S6_PKS5_S8_S8_S8_PKfflPfPj)
        /*05f0*/ 	.word	0x00000000


	//----- nvinfo : EIATTR_MIN_STACK_SIZE
	.align		4
.L_253:
        /*05f4*/ 	.byte	0x04, 0x12
        /*05f6*/ 	.short	(.L_255 - .L_254)
	.align		4
.L_254:
        /*05f8*/ 	.word	index@(_ZN13group_norm_v218gn_bwd_cuda_kernelI13__nv_bfloat16Li320ELi1ELi32ELi40ELi256ELb0ELb1ELi16ELi320ELi320ELi4ELb1ELi8ELb0ELb0ELNS_15WgradSyncMethodE3ENS_16CompileConditionILi900EEEEEvPT_S6_S6_PKS5_S8_S8_S8_PKfflPfPj)
        /*05fc*/ 	.word	0x00000000


	//----- nvinfo : EIATTR_MIN_STACK_SIZE
	.align		4
.L_255:
        /*0600*/ 	.byte	0x04, 0x12
        /*0602*/ 	.short	(.L_257 - .L_256)
	.align		4
.L_256:
        /*0604*/ 	.word	index@(_ZN13group_norm_v218gn_bwd_cuda_kernelI13__nv_bfloat16Li320ELi3ELi32ELi40ELi256ELb0ELb1ELi16ELi320ELi320ELi4ELb1ELi20ELb0ELb0ELNS_15WgradSyncMethodE3ENS_16CompileConditionILi900EEEEEvPT_S6_S6_PKS5_S8_S8_S8_PKfflPfPj)
        /*0608*/ 	.word	0x00000028


	//----- nvinfo : EIATTR_MIN_STACK_SIZE
	.align		4
.L_257:
        /*060c*/ 	.byte	0x04, 0x12
        /*060e*/ 	.short	(.L_259 - .L_258)
	.align		4
.L_258:
        /*0610*/ 	.word	index@(_ZN13group_norm_v218gn_bwd_cuda_kernelI13__nv_bfloat16Li320ELi1ELi32ELi40ELi256ELb0ELb1ELi32ELi320ELi320ELi4ELb1ELi16ELb0ELb0ELNS_15WgradSyncMethodE3ENS_16CompileConditionILi900EEEEEvPT_S6_S6_PKS5_S8_S8_S8_PKfflPfPj)
        /*0614*/ 	.word	0x00000000


	//----- nvinfo : EIATTR_MIN_STACK_SIZE
	.align		4
.L_259:
        /*0618*/ 	.byte	0x04, 0x12
        /*061a*/ 	.short	(.L_261 - .L_260)
	.align		4
.L_260:
        /*061c*/ 	.word	index@(_ZN13group_norm_v218gn_bwd_cuda_kernelI13__nv_bfloat16Li320ELi1ELi32ELi40ELi256ELb0ELb1ELi64ELi320ELi320ELi4ELb1ELi36ELb0ELb0ELNS_15WgradSyncMethodE3ENS_16CompileConditionILi900EEEEEvPT_S6_S6_PKS5_S8_S8_S8_PKfflPfPj)
        /*0620*/ 	.word	0x00000078


	//----- nvinfo : EIATTR_MIN_STACK_SIZE
	.align		4
.L_261:
        /*0624*/ 	.byte	0x04, 0x12
        /*0626*/ 	.short	(.L_263 - .L_262)
	.align		4
.L_262:
        /*0628*/ 	.word	index@(_ZN13group_norm_v218gn_bwd_cuda_kernelI13__nv_bfloat16Li320ELi3ELi32ELi40ELi256ELb0ELb1ELi32ELi320ELi320ELi4ELb1ELi40ELb0ELb0ELNS_15WgradSyncMethodE3ENS_16CompileConditionILi900EEEEEvPT_S6_S6_PKS5_S8_S8_S8_PKfflPfPj)
        /*062c*/ 	.word	0x00000120


	//----- nvinfo : EIATTR_MIN_STACK_SIZE
	.align		4
.L_263:
        /*0630*/ 	.byte	0x04, 0x12
        /*0632*/ 	.short	(.L_265 - .L_264)
	.align		4
.L_264:
        /*0634*/ 	.word	index@(_ZN13group_norm_v218gn_bwd_cuda_kernelI13__nv_bfloat16Li320ELi2ELi32ELi40ELi256ELb0ELb1ELi32ELi320ELi320ELi4ELb1ELi36ELb0ELb0ELNS_15WgradSyncMethodE3ENS_16CompileConditionILi900EEEEEvPT_S6_S6_PKS5_S8_S8_S8_PKfflPfPj)
        /*0638*/ 	.word	0x00000050


	//----- nvinfo : EIATTR_MIN_STACK_SIZE
	.align		4
.L_265:
        /*063c*/ 	.byte	0x04, 0x12
        /*063e*/ 	.short	(.L_267 - .L_266)
	.align		4
.L_266:
        /*0640*/ 	.word	index@(_ZN13group_norm_v218gn_bwd_cuda_kernelI13__nv_bfloat16Li320ELi3ELi16ELi80ELi256ELb1ELb1ELi4ELi320ELi320ELi4ELb1ELi5ELb0ELb0ELNS_15WgradSyncMethodE2ENS_16CompileConditionILi900EEEEEvPT_S6_S6_PKS5_S8_S8_S8_PKfflPfPj)
        /*0644*/ 	.word	0x00000000


	//----- nvinfo : EIATTR_MIN_STACK_SIZE
	.align		4
.L_267:
        /*0648*/ 	.byte	0x04, 0x12
        /*064a*/ 	.short	(.L_269 - .L_268)
	.align		4
.L_268:
        /*064c*/ 	.word	index@(_ZN13group_norm_v218gn_bwd_cuda_kernelI13__nv_bfloat16Li320ELi1ELi16ELi80ELi256ELb1ELb1ELi8ELi320ELi320ELi4ELb1ELi4ELb0ELb0ELNS_15WgradSyncMethodE3ENS_16CompileConditionILi900EEEEEvPT_S6_S6_PKS5_S8_S8_S8_PKfflPfPj)
        /*0650*/ 	.word	0x00000000


	//----- nvinfo : EIATTR_MIN_STACK_SIZE
	.align		4
.L_269:
        /*0654*/ 	.byte	0x04, 0x12
        /*0656*/ 	.short	(.L_271 - .L_270)
	.align		4
.L_270:
        /*0658*/ 	.word	index@(_ZN13group_norm_v218gn_bwd_cuda_kernelI13__nv_bfloat16Li320ELi3ELi16ELi80ELi256ELb1ELb1ELi8ELi320ELi320ELi4ELb1ELi8ELb0ELb0ELNS_15WgradSyncMethodE3ENS_16CompileConditionILi900EEEEEvPT_S6_S6_PKS5_S8_S8_S8_PKfflPfPj)
        /*065c*/ 	.word	0x00000000


	//----- nvinfo : EIATTR_MIN_STACK_SIZE
	.align		4
.L_271:
        /*0660*/ 	.byte	0x04, 0x12
        /*0662*/ 	.short	(.L_273 - .L_272)
	.align		4
.L_272:
        /*0664*/ 	.word	index@(_ZN13group_norm_v218gn_bwd_cuda_kernelI13__nv_bfloat16Li320ELi1ELi16ELi80ELi256ELb1ELb1ELi16ELi320ELi320ELi4ELb1ELi8ELb0ELb0ELNS_15WgradSyncMethodE3ENS_16CompileConditionILi900EEEEEvPT_S6_S6_PKS5_S8_S8_S8_PKfflPfPj)
        /*0668*/ 	.word	0x00000000


	//----- nvinfo : EIATTR_MIN_STACK_SIZE
	.align		4
.L_273:
        /*066c*/ 	.byte	0x04, 0x12
        /*066e*/ 	.short	(.L_275 - .L_274)
	.align		4
.L_274:
        /*0670*/ 	.word	index@(_ZN13group_norm_v218gn_bwd_cuda_kernelI13__nv_bfloat16Li320ELi3ELi16ELi80ELi256ELb1ELb1ELi16ELi320ELi320ELi4ELb1ELi20ELb0ELb0ELNS_15WgradSyncMethodE3ENS_16CompileConditionILi900EEEEEvPT_S6_S6_PKS5_S8_S8_S8_PKfflPfPj)
        /*0674*/ 	.word	0x00000040


	//----- nvinfo : EIATTR_MIN_STACK_SIZE
	.align		4
.L_275:
        /*0678*/ 	.byte	0x04, 0x12
        /*067a*/ 	.short	(.L_277 - .L_276)
	.align		4
.L_276:
        /*067c*/ 	.word	index@(_ZN13group_norm_v218gn_bwd_cuda_kernelI13__nv_bfloat16Li320ELi1ELi16ELi80ELi256ELb1ELb1ELi32ELi320ELi320ELi4ELb1ELi16ELb0ELb0ELNS_15WgradSyncMethodE3ENS_16CompileConditionILi900EEEEEvPT_S6_S6_PKS5_S8_S8_S8_PKfflPfPj)
        /*0680*/ 	.word	0x00000000


	//----- nvinfo : EIATTR_MIN_STACK_SIZE
	.align		4
.L_277:
        /*0684*/ 	.byte	0x04, 0x12
        /*0686*/ 	.short	(.L_279 - .L_278)
	.align		4
.L_278:
        /*0688*/ 	.word	index@(_ZN13group_norm_v218gn_bwd_cuda_kernelI13__nv_bfloat16Li320ELi1ELi16ELi80ELi256ELb1ELb1ELi64ELi320ELi320ELi4ELb1ELi36ELb0ELb0ELNS_15WgradSyncMethodE3ENS_16CompileConditionILi900EEEEEvPT_S6_S6_PKS5_S8_S8_S8_PKfflPfPj)
        /*068c*/ 	.word	0x00000090


	//----- nvinfo : EIATTR_MIN_STACK_SIZE
	.align		4
.L_279:
        /*0690*/ 	.byte	0x04, 0x12
        /*0692*/ 	.short	(.L_281 - .L_280)
	.align		4
.L_280:
        /*0694*/ 	.word	index@(_ZN13group_norm_v218gn_bwd_cuda_kernelI13__nv_bfloat16Li320ELi3ELi16ELi80ELi256ELb1ELb1ELi32ELi320ELi320ELi4ELb1ELi40ELb0ELb0ELNS_15WgradSyncMethodE3ENS_16CompileConditionILi900EEEEEvPT_S6_S6_PKS5_S8_S8_S8_PKfflPfPj)
        /*0698*/ 	.word	0x00000130


	//----- nvinfo : EIATTR_MIN_STACK_SIZE
	.align		4
.L_281:
        /*069c*/ 	.byte	0x04, 0x12
        /*069e*/ 	.short	(.L_283 - .L_282)
	.align		4
.L_282:
        /*06a0*/ 	.word	index@(_ZN13group_norm_v218gn_bwd_cuda_kernelI13__nv_bfloat16Li320ELi2ELi16ELi80ELi256ELb1ELb1ELi32ELi320ELi320ELi4ELb1ELi36ELb0ELb0ELNS_15WgradSyncMethodE3ENS_16CompileConditionILi900EEEEEvPT_S6_S6_PKS5_S8_S8_S8_PKfflPfPj)
        /*06a4*/ 	.word	0x00000060


	//----- nvinfo : EIATTR_MIN_STACK_SIZE
	.align		4
.L_283:
        /*06a8*/ 	.byte	0x04, 0x12
        /*06aa*/ 	.short	(.L_285 - .L_284)
	.align		4
.L_284:
        /*06ac*/ 	.word	index@(_ZN13group_norm_v214gn_cuda_kernelI13__nv_bfloat16Li320ELi1ELi32ELi40ELi256ELb0ELi256ELi40ELi40ELi4ELb0ELi116ELb0ELb0ENS_16CompileConditionILi900EEEEEvPT_PKS4_S7_S7_flPfS8_Pj)
        /*06b0*/ 	.word	0x00000000


	//----- nvinfo : EIATTR_MIN_STACK_SIZE
	.align		4
.L_285:
        /*06b4*/ 	.byte	0x04, 0x12
        /*06b6*/ 	.short	(.L_287 - .L_286)
	.align		4
.L_286:
        /*06b8*/ 	.word	index@(_ZN13group_norm_v214gn_cuda_kernelI13__nv_bfloat16Li320ELi1ELi32ELi40ELi256ELb0ELi256ELi40ELi40ELi4ELb0ELi148ELb0ELb0ENS_16CompileConditionILi900EEEEEvPT_PKS4_S7_S7_flPfS8_Pj)
        /*06bc*/ 	.word	0x00000000


	//----- nvinfo : EIATTR_MIN_STACK_SIZE
	.align		4
.L_287:
        /*06c0*/ 	.byte	0x04, 0x12
        /*06c2*/ 	.short	(.L_289 - .L_288)
	.align		4
.L_288:
        /*06c4*/ 	.word	index@(_ZN13group_norm_v214gn_cuda_kernelI13__nv_bfloat16Li320ELi3ELi16ELi80ELi256ELb1ELi4ELi320ELi320ELi4ELb1ELi5ELb0ELb0ENS_16CompileConditionILi900EEEEEvPT_PKS4_S7_S7_flPfS8_Pj)
        /*06c8*/ 	.word	0x00000000


	//----- nvinfo : EIATTR_MIN_STACK_SIZE
	.align		4
.L_289:
        /*06cc*/ 	.byte	0x04, 0x12
        /*06ce*/ 	.short	(.L_291 - .L_290)
	.align		4
.L_290:
        /*06d0*/ 	.word	index@(_ZN13group_norm_v214gn_cuda_kernelI13__nv_bfloat16Li320ELi1ELi16ELi80ELi256ELb1ELi8ELi320ELi320ELi4ELb1ELi4ELb0ELb0ENS_16CompileConditionILi900EEEEEvPT_PKS4_S7_S7_flPfS8_Pj)
        /*06d4*/ 	.word	0x00000000


	//----- nvinfo : EIATTR_MIN_STACK_SIZE
	.align		4
.L_291:
        /*06d8*/ 	.byte	0x04, 0x12
        /*06da*/ 	.short	(.L_293 - .L_292)
	.align		4
.L_292:
        /*06dc*/ 	.word	index@(_ZN13group_norm_v214gn_cuda_kernelI13__nv_bfloat16Li320ELi3ELi16ELi80ELi256ELb1ELi8ELi320ELi320ELi4ELb1ELi10ELb0ELb0ENS_16CompileConditionILi900EEEEEvPT_PKS4_S7_S7_flPfS8_Pj)
        /*06e0*/ 	.word	0x00000000


	//----- nvinfo : EIATTR_MIN_STACK_SIZE
	.align		4
.L_293:
        /*06e4*/ 	.byte	0x04, 0x12
        /*06e6*/ 	.short	(.L_295 - .L_294)
	.align		4
.L_294:
        /*06e8*/ 	.word	index@(_ZN13group_norm_v214gn_cuda_kernelI13__nv_bfloat16Li320ELi1ELi16ELi80ELi256ELb1ELi16ELi320ELi320ELi4ELb1ELi9ELb0ELb0ENS_16CompileConditionILi900EEEEEvPT_PKS4_S7_S7_flPfS8_Pj)
        /*06ec*/ 	.word	0x00000000


	//----- nvinfo : EIATTR_MIN_STACK_SIZE
	.align		4
.L_295:
        /*06f0*/ 	.byte	0x04, 0x12
        /*06f2*/ 	.short	(.L_297 - .L_296)
	.align		4
.L_296:
        /*06f4*/ 	.word	index@(_ZN13group_norm_v214gn_cuda_kernelI13__nv_bfloat16Li320ELi3ELi16ELi80ELi256ELb1ELi16ELi320ELi320ELi4ELb1ELi21ELb0ELb0ENS_16CompileConditionILi900EEEEEvPT_PKS4_S7_S7_flPfS8_Pj)
        /*06f8*/ 	.word	0x00000000


	//----- nvinfo : EIATTR_MIN_STACK_SIZE
	.align		4
.L_297:
        /*06fc*/ 	.byte	0x04, 0x12
        /*06fe*/ 	.short	(.L_299 - .L_298)
	.align		4
.L_298:
        /*0700*/ 	.word	index@(_ZN13group_norm_v214gn_cuda_kernelI13__nv_bfloat16Li320ELi1ELi16ELi80ELi256ELb1ELi32ELi320ELi320ELi4ELb1ELi18ELb0ELb0ENS_16CompileConditionILi900EEEEEvPT_PKS4_S7_S7_flPfS8_Pj)
        /*0704*/ 	.word	0x00000000


	//----- nvinfo : EIATTR_MIN_STACK_SIZE
	.align		4
.L_299:
        /*0708*/ 	.byte	0x04, 0x12
        /*070a*/ 	.short	(.L_301 - .L_300)
	.align		4
.L_300:
        /*070c*/ 	.word	index@(_ZN13group_norm_v214gn_cuda_kernelI13__nv_bfloat16Li320ELi3ELi16ELi80ELi256ELb1ELi32ELi320ELi320ELi4ELb1ELi43ELb0ELb0ENS_16CompileConditionILi900EEEEEvPT_PKS4_S7_S7_flPfS8_Pj)
        /*0710*/ 	.word	0x00000000


	//----- nvinfo : EIATTR_MIN_STACK_SIZE
	.align		4
.L_301:
        /*0714*/ 	.byte	0x04, 0x12
        /*0716*/ 	.short	(.L_303 - .L_302)
	.align		4
.L_302:
        /*0718*/ 	.word	index@(_ZN13group_norm_v214gn_cuda_kernelI13__nv_bfloat16Li320ELi1ELi16ELi80ELi256ELb1ELi64ELi320ELi320ELi4ELb1ELi37ELb0ELb0ENS_16CompileConditionILi900EEEEEvPT_PKS4_S7_S7_flPfS8_Pj)
        /*071c*/ 	.word	0x00000000


	//----- nvinfo : EIATTR_MIN_STACK_SIZE
	.align		4
.L_303:
        /*0720*/ 	.byte	0x04, 0x12
        /*0722*/ 	.short	(.L_305 - .L_304)
	.align		4
.L_304:
        /*0724*/ 	.word	index@(_ZN13group_norm_v214gn_cuda_kernelI13__nv_bfloat16Li320ELi3ELi16ELi80ELi256ELb1ELi64ELi320ELi320ELi4ELb1ELi87ELb0ELb0ENS_16CompileConditionILi900EEEEEvPT_PKS4_S7_S7_flPfS8_Pj)
        /*0728*/ 	.word	0x00000170


	//----- nvinfo : EIATTR_MIN_STACK_SIZE
	.align		4
.L_305:
        /*072c*/ 	.byte	0x04, 0x12
        /*072e*/ 	.short	(.L_307 - .L_306)
	.align		4
.L_306:
        /*0730*/ 	.word	index@(_ZN13group_norm_v214gn_cuda_kernelI13__nv_bfloat16Li320ELi1ELi16ELi80ELi256ELb1ELi128ELi320ELi320ELi4ELb1ELi74ELb0ELb0ENS_16CompileConditionILi900EEEEEvPT_PKS4_S7_S7_flPfS8_Pj)
        /*0734*/ 	.word	0x00000140


	//----- nvinfo : EIATTR_MIN_STACK_SIZE
	.align		4
.L_307:
        /*0738*/ 	.byte	0x04, 0x12
        /*073a*/ 	.short	(.L_309 - .L_308)
	.align		4
.L_308:
        /*073c*/ 	.word	index@(_ZN13group_norm_v214gn_cuda_kernelI13__nv_bfloat16Li320ELi1ELi16ELi80ELi256ELb1ELi128ELi320ELi320ELi4ELb0ELi74ELb0ELb1ENS_16CompileConditionILi900EEEEEvPT_PKS4_S7_S7_flPfS8_Pj)
        /*0740*/ 	.word	0x00000120


	//----- nvinfo : EIATTR_MIN_STACK_SIZE
	.align		4
.L_309:
        /*0744*/ 	.byte	0x04, 0x12
        /*0746*/ 	.short	(.L_311 - .L_310)
	.align		4
.L_310:
        /*0748*/ 	.word	index@(_ZN13group_norm_v218gn_bwd_cuda_kernelI6__halfLi320ELi3ELi32ELi40ELi256ELb0ELb1ELi4ELi320ELi320ELi4ELb1ELi5ELb0ELb0ELNS_15WgradSyncMethodE2ENS_16CompileConditionILi900EEEEEvPT_S6_S6_PKS5_S8_S8_S8_PKfflPfPj)
        /*074c*/ 	.word	0x00000000


	//----- nvinfo : EIATTR_MIN_STACK_SIZE
	.align		4
.L_311:
        /*0750*/ 	.byte	0x04, 0x12
        /*0752*/ 	.short	(.L_313 - .L_312)
	.align		4
.L_312:
        /*0754*/ 	.word	index@(_ZN13group_norm_v218gn_bwd_cuda_kernelI6__halfLi320ELi1ELi32ELi40ELi256ELb0ELb1ELi8ELi320ELi320ELi4ELb1ELi4ELb0ELb0ELNS_15WgradSyncMethodE3ENS_16CompileConditionILi900EEEEEvPT_S6_S6_PKS5_S8_S8_S8_PKfflPfPj)
        /*0758*/ 	.word	0x00000000


	//----- nvinfo : EIATTR_MIN_STACK_SIZE
	.align		4
.L_313:
        /*075c*/ 	.byte	0x04, 0x12
        /*075e*/ 	.short	(.L_315 - .L_314)
	.align		4
.L_314:
        /*0760*/ 	.word	index@(_ZN13group_norm_v218gn_bwd_cuda_kernelI6__halfLi320ELi3ELi32ELi40ELi256ELb0ELb1ELi8ELi320ELi320ELi4ELb1ELi8ELb0ELb0ELNS_15WgradSyncMethodE3ENS_16CompileConditionILi900EEEEEvPT_S6_S6_PKS5_S8_S8_S8_PKfflPfPj)
        /*0764*/ 	.word	0x00000000


	//----- nvinfo : EIATTR_MIN_STACK_SIZE
	.align		4
.L_315:
        /*0768*/ 	.byte	0x04, 0x12
        /*076a*/ 	.short	(.L_317 - .L_316)
	.align		4
.L_316:
        /*076c*/ 	.word	index@(_ZN13group_norm_v218gn_bwd_cuda_kernelI6__halfLi320ELi1ELi32ELi40ELi256ELb0ELb1ELi16ELi320ELi320ELi4ELb1ELi8ELb0ELb0ELNS_15WgradSyncMethodE3ENS_16CompileConditionILi900EEEEEvPT_S6_S6_PKS5_S8_S8_S8_PKfflPfPj)
        /*0770*/ 	.word	0x00000000


	//----- nvinfo : EIATTR_MIN_STACK_SIZE
	.align		4
.L_317:
        /*0774*/ 	.byte	0x04, 0x12
        /*0776*/ 	.short	(.L_319 - .L_318)
	.align		4
.L_318:
        /*0778*/ 	.word	index@(_ZN13group_norm_v218gn_bwd_cuda_kernelI6__halfLi320ELi3ELi32ELi40ELi256ELb0ELb1ELi16ELi320ELi320ELi4ELb1ELi20ELb0ELb0ELNS_15WgradSyncMethodE3ENS_16CompileConditionILi900EEEEEvPT_S6_S6_PKS5_S8_S8_S8_PKfflPfPj)
        /*077c*/ 	.word	0x00000018


	//----- nvinfo : EIATTR_MIN_STACK_SIZE
	.align		4
.L_319:
        /*0780*/ 	.byte	0x04, 0x12
        /*0782*/ 	.short	(.L_321 - .L_320)
	.align		4
.L_320:
        /*0784*/ 	.word	index@(_ZN13group_norm_v218gn_bwd_cuda_kernelI6__halfLi320ELi1ELi32ELi40ELi256ELb0ELb1ELi32ELi320ELi320ELi4ELb1ELi16ELb0ELb0ELNS_15WgradSyncMethodE3ENS_16CompileConditionILi900EEEEEvPT_S6_S6_PKS5_S8_S8_S8_PKfflPfPj)
        /*0788*/ 	.word	0x00000000


	//----- nvinfo : EIATTR_MIN_STACK_SIZE
	.align		4
.L_321:
        /*078c*/ 	.byte	0x04, 0x12
        /*078e*/ 	.short	(.L_323 - .L_322)
	.align		4
.L_322:
        /*0790*/ 	.word	index@(_ZN13group_norm_v218gn_bwd_cuda_kernelI6__halfLi320ELi1ELi32ELi40ELi256ELb0ELb1ELi64ELi320ELi320ELi4ELb1ELi36ELb0ELb0ELNS_15WgradSyncMethodE3ENS_16CompileConditionILi900EEEEEvPT_S6_S6_PKS5_S8_S8_S8_PKfflPfPj)
        /*0794*/ 	.word	0x00000070


	//----- nvinfo : EIATTR_MIN_STACK_SIZE
	.align		4
.L_323:
        /*0798*/ 	.byte	0x04, 0x12
        /*079a*/ 	.short	(.L_325 - .L_324)
	.align		4
.L_324:
        /*079c*/ 	.word	index@(_ZN13group_norm_v218gn_bwd_cuda_kernelI6__halfLi320ELi3ELi32ELi40ELi256ELb0ELb1ELi32ELi320ELi320ELi4ELb1ELi40ELb0ELb0ELNS_15WgradSyncMethodE3ENS_16CompileConditionILi900EEEEEvPT_S6_S6_PKS5_S8_S8_S8_PKfflPfPj)
        /*07a0*/ 	.word	0x000000e0


	//----- nvinfo : EIATTR_MIN_STACK_SIZE
	.align		4
.L_325:
        /*07a4*/ 	.byte	0x04, 0x12
        /*07a6*/ 	.short	(.L_327 - .L_326)
	.align		4
.L_326:
        /*07a8*/ 	.word	index@(_ZN13group_norm_v218gn_bwd_cuda_kernelI6__halfLi320ELi2ELi32ELi40ELi256ELb0ELb1ELi32ELi320ELi320ELi4ELb1ELi36ELb0ELb0ELNS_15WgradSyncMethodE3ENS_16CompileConditionILi900EEEEEvPT_S6_S6_PKS5_S8_S8_S8_PKfflPfPj)
        /*07ac*/ 	.word	0x00000030


	//----- nvinfo : EIATTR_MIN_STACK_SIZE
	.align		4
.L_327:
        /*07b0*/ 	.byte	0x04, 0x12
        /*07b2*/ 	.short	(.L_329 - .L_328)
	.align		4
.L_328:
        /*07b4*/ 	.word	index@(_ZN13group_norm_v218gn_bwd_cuda_kernelI6__halfLi320ELi3ELi16ELi80ELi256ELb1ELb1ELi4ELi320ELi320ELi4ELb1ELi5ELb0ELb0ELNS_15WgradSyncMethodE2ENS_16CompileConditionILi900EEEEEvPT_S6_S6_PKS5_S8_S8_S8_PKfflPfPj)
        /*07b8*/ 	.word	0x00000000


	//----- nvinfo : EIATTR_MIN_STACK_SIZE
	.align		4
.L_329:
        /*07bc*/ 	.byte	0x04, 0x12
        /*07be*/ 	.short	(.L_331 - .L_330)
	.align		4
.L_330:
        /*07c0*/ 	.word	index@(_ZN13group_norm_v218gn_bwd_cuda_kernelI6__halfLi320ELi1ELi16ELi80ELi256ELb1ELb1ELi8ELi320ELi320ELi4ELb1ELi4ELb0ELb0ELNS_15WgradSyncMethodE3ENS_16CompileConditionILi900EEEEEvPT_S6_S6_PKS5_S8_S8_S8_PKfflPfPj)
        /*07c4*/ 	.word	0x00000000


	//----- nvinfo : EIATTR_MIN_STACK_SIZE
	.align		4
.L_331:
        /*07c8*/ 	.byte	0x04, 0x12
        /*07ca*/ 	.short	(.L_333 - .L_332)
	.align		4
.L_332:
        /*07cc*/ 	.word	index@(_ZN13group_norm_v218gn_bwd_cuda_kernelI6__halfLi320ELi3ELi16ELi80ELi256ELb1ELb1ELi8ELi320ELi320ELi4ELb1ELi8ELb0ELb0ELNS_15WgradSyncMethodE3ENS_16CompileConditionILi900EEEEEvPT_S6_S6_PKS5_S8_S8_S8_PKfflPfPj)
        /*07d0*/ 	.word	0x00000000


	//----- nvinfo : EIATTR_MIN_STACK_SIZE
	.align		4
.L_333:
        /*07d4*/ 	.byte	0x04, 0x12
        /*07d6*/ 	.short	(.L_335 - .L_334)
	.align		4
.L_334:
        /*07d8*/ 	.word	index@(_ZN13group_norm_v218gn_bwd_cuda_kernelI6__halfLi320ELi1ELi16ELi80ELi256ELb1ELb1ELi16ELi320ELi320ELi4ELb1ELi8ELb0ELb0ELNS_15WgradSyncMethodE3ENS_16CompileConditionILi900EEEEEvPT_S6_S6_PKS5_S8_S8_S8_PKfflPfPj)
        /*07dc*/ 	.word	0x00000000


	//----- nvinfo : EIATTR_MIN_STACK_SIZE
	.align		4
.L_335:
        /*07e0*/ 	.byte	0x04, 0x12
        /*07e2*/ 	.short	(.L_337 - .L_336)
	.align		4
.L_336:
        /*07e4*/ 	.word	index@(_ZN13group_norm_v218gn_bwd_cuda_kernelI6__halfLi320ELi3ELi16ELi80ELi256ELb1ELb1ELi16ELi320ELi320ELi4ELb1ELi20ELb0ELb0ELNS_15WgradSyncMethodE3ENS_16CompileConditionILi900EEEEEvPT_S6_S6_PKS5_S8_S8_S8_PKfflPfPj)
        /*07e8*/ 	.word	0x00000028


	//----- nvinfo : EIATTR_MIN_STACK_SIZE
	.align		4
.L_337:
        /*07ec*/ 	.byte	0x04, 0x12
        /*07ee*/ 	.short	(.L_339 - .L_338)
	.align		4
.L_338:
        /*07f0*/ 	.word	index@(_ZN13group_norm_v218gn_bwd_cuda_kernelI6__halfLi320ELi1ELi16ELi80ELi256ELb1ELb1ELi32ELi320ELi320ELi4ELb1ELi16ELb0ELb0ELNS_15WgradSyncMethodE3ENS_16CompileConditionILi900EEEEEvPT_S6_S6_PKS5_S8_S8_S8_PKfflPfPj)
        /*07f4*/ 	.word	0x00000000


	//----- nvinfo : EIATTR_MIN_STACK_SIZE
	.align		4
.L_339:
        /*07f8*/ 	.byte	0x04, 0x12
        /*07fa*/ 	.short	(.L_341 - .L_340)
	.align		4
.L_340:
        /*07fc*/ 	.word	index@(_ZN13group_norm_v218gn_bwd_cuda_kernelI6__halfLi320ELi1ELi16ELi80ELi256ELb1ELb1ELi64ELi320ELi320ELi4ELb1ELi36ELb0ELb0ELNS_15WgradSyncMethodE3ENS_16CompileConditionILi900EEEEEvPT_S6_S6_PKS5_S8_S8_S8_PKfflPfPj)
        /*0800*/ 	.word	0x00000070


	//----- nvinfo : EIATTR_MIN_STACK_SIZE
	.align		4
.L_341:
        /*0804*/ 	.byte	0x04, 0x12
        /*0806*/ 	.short	(.L_343 - .L_342)
	.align		4
.L_342:
        /*0808*/ 	.word	index@(_ZN13group_norm_v218gn_bwd_cuda_kernelI6__halfLi320ELi3ELi16ELi80ELi256ELb1ELb1ELi32ELi320ELi320ELi4ELb1ELi40ELb0ELb0ELNS_15WgradSyncMethodE3ENS_16CompileConditionILi900EEEEEvPT_S6_S6_PKS5_S8_S8_S8_PKfflPfPj)
        /*080c*/ 	.word	0x00000120


	//----- nvinfo : EIATTR_MIN_STACK_SIZE
	.align		4
.L_343:
        /*0810*/ 	.byte	0x04, 0x12
        /*0812*/ 	.short	(.L_345 - .L_344)
	.align		4
.L_344:
        /*0814*/ 	.word	index@(_ZN13group_norm_v218gn_bwd_cuda_kernelI6__halfLi320ELi2ELi16ELi80ELi256ELb1ELb1ELi32ELi320ELi320ELi4ELb1ELi36ELb0ELb0ELNS_15WgradSyncMethodE3ENS_16CompileConditionILi900EEEEEvPT_S6_S6_PKS5_S8_S8_S8_PKfflPfPj)
        /*0818*/ 	.word	0x00000050


	//----- nvinfo : EIATTR_MIN_STACK_SIZE
	.align		4
.L_345:
        /*081c*/ 	.byte	0x04, 0x12
        /*081e*/ 	.short	(.L_347 - .L_346)
	.align		4
.L_346:
        /*0820*/ 	.word	index@(_ZN13group_norm_v214gn_cuda_kernelI6__halfLi320ELi1ELi32ELi40ELi256ELb0ELi256ELi40ELi40ELi4ELb0ELi116ELb0ELb0ENS_16CompileConditionILi900EEEEEvPT_PKS4_S7_S7_flPfS8_Pj)
        /*0824*/ 	.word	0x00000000


	//----- nvinfo : EIATTR_MIN_STACK_SIZE
	.align		4
.L_347:
        /*0828*/ 	.byte	0x04, 0x12
        /*082a*/ 	.short	(.L_349 - .L_348)
	.align		4
.L_348:
        /*082c*/ 	.word	index@(_ZN13group_norm_v214gn_cuda_kernelI6__halfLi320ELi1ELi32ELi40ELi256ELb0ELi256ELi40ELi40ELi4ELb0ELi148ELb0ELb0ENS_16CompileConditionILi900EEEEEvPT_PKS4_S7_S7_flPfS8_Pj)
        /*0830*/ 	.word	0x00000000


	//----- nvinfo : EIATTR_MIN_STACK_SIZE
	.align		4
.L_349:
        /*0834*/ 	.byte	0x04, 0x12
        /*0836*/ 	.short	(.L_351 - .L_350)
	.align		4
.L_350:
        /*0838*/ 	.word	index@(_ZN13group_norm_v214gn_cuda_kernelI6__halfLi320ELi3ELi16ELi80ELi256ELb1ELi4ELi320ELi320ELi4ELb1ELi5ELb0ELb0ENS_16CompileConditionILi900EEEEEvPT_PKS4_S7_S7_flPfS8_Pj)
        /*083c*/ 	.word	0x00000000


	//----- nvinfo : EIATTR_MIN_STACK_SIZE
	.align		4
.L_351:
        /*0840*/ 	.byte	0x04, 0x12
        /*0842*/ 	.short	(.L_353 - .L_352)
	.align		4
.L_352:
        /*0844*/ 	.word	index@(_ZN13group_norm_v214gn_cuda_kernelI6__halfLi320ELi1ELi16ELi80ELi256ELb1ELi8ELi320ELi320ELi4ELb1ELi4ELb0ELb0ENS_16CompileConditionILi900EEEEEvPT_PKS4_S7_S7_flPfS8_Pj)
        /*0848*/ 	.word	0x00000000


	//----- nvinfo : EIATTR_MIN_STACK_SIZE
	.align		4
.L_353:
        /*084c*/ 	.byte	0x04, 0x12
        /*084e*/ 	.short	(.L_355 - .L_354)
	.align		4
.L_354:
        /*0850*/ 	.word	index@(_ZN13group_norm_v214gn_cuda_kernelI6__halfLi320ELi3ELi16ELi80ELi256ELb1ELi8ELi320ELi320ELi4ELb1ELi10ELb0ELb0ENS_16CompileConditionILi900EEEEEvPT_PKS4_S7_S7_flPfS8_Pj)
        /*0854*/ 	.word	0x00000000


	//----- nvinfo : EIATTR_MIN_STACK_SIZE
	.align		4
.L_355:
        /*0858*/ 	.byte	0x04, 0x12
        /*085a*/ 	.short	(.L_357 - .L_356)
	.align		4
.L_356:
        /*085c*/ 	.word	index@(_ZN13group_norm_v214gn_cuda_kernelI6__halfLi320ELi1ELi16ELi80ELi256ELb1ELi16ELi320ELi320ELi4ELb1ELi9ELb0ELb0ENS_16CompileConditionILi900EEEEEvPT_PKS4_S7_S7_flPfS8_Pj)
        /*0860*/ 	.word	0x00000000


	//----- nvinfo : EIATTR_MIN_STACK_SIZE
	.align		4
.L_357:
        /*0864*/ 	.byte	0x04, 0x12
        /*0866*/ 	.short	(.L_359 - .L_358)
	.align		4
.L_358:
        /*0868*/ 	.word	index@(_ZN13group_norm_v214gn_cuda_kernelI6__halfLi320ELi3ELi16ELi80ELi256ELb1ELi16ELi320ELi320ELi4ELb1ELi21ELb0ELb0ENS_16CompileConditionILi900EEEEEvPT_PKS4_S7_S7_flPfS8_Pj)
        /*086c*/ 	.word	0x00000000


	//----- nvinfo : EIATTR_MIN_STACK_SIZE
	.align		4
.L_359:
        /*0870*/ 	.byte	0x04, 0x12
        /*0872*/ 	.short	(.L_361 - .L_360)
	.align		4
.L_360:
        /*0874*/ 	.word	index@(_ZN13group_norm_v214gn_cuda_kernelI6__halfLi320ELi1ELi16ELi80ELi256ELb1ELi32ELi320ELi320ELi4ELb1ELi18ELb0ELb0ENS_16CompileConditionILi900EEEEEvPT_PKS4_S7_S7_flPfS8_Pj)
        /*0878*/ 	.word	0x00000000


	//----- nvinfo : EIATTR_MIN_STACK_SIZE
	.align		4
.L_361:
        /*087c*/ 	.byte	0x04, 0x12
        /*087e*/ 	.short	(.L_363 - .L_362)
	.align		4
.L_362:
        /*0880*/ 	.word	index@(_ZN13group_norm_v214gn_cuda_kernelI6__halfLi320ELi3ELi16ELi80ELi256ELb1ELi32ELi320ELi320ELi4ELb1ELi43ELb0ELb0ENS_16CompileConditionILi900EEEEEvPT_PKS4_S7_S7_flPfS8_Pj)
        /*0884*/ 	.word	0x00000000


	//----- nvinfo : EIATTR_MIN_STACK_SIZE
	.align		4
.L_363:
        /*0888*/ 	.byte	0x04, 0x12
        /*088a*/ 	.short	(.L_365 - .L_364)
	.align		4
.L_364:
        /*088c*/ 	.word	index@(_ZN13group_norm_v214gn_cuda_kernelI6__halfLi320ELi1ELi16ELi80ELi256ELb1ELi64ELi320ELi320ELi4ELb1ELi37ELb0ELb0ENS_16CompileConditionILi900EEEEEvPT_PKS4_S7_S7_flPfS8_Pj)
        /*0890*/ 	.word	0x00000000


	//----- nvinfo : EIATTR_MIN_STACK_SIZE
	.align		4
.L_365:
        /*0894*/ 	.byte	0x04, 0x12
        /*0896*/ 	.short	(.L_367 - .L_366)
	.align		4
.L_366:
        /*0898*/ 	.word	index@(_ZN13group_norm_v214gn_cuda_kernelI6__halfLi320ELi3ELi16ELi80ELi256ELb1ELi64ELi320ELi320ELi4ELb1ELi87ELb0ELb0ENS_16CompileConditionILi900EEEEEvPT_PKS4_S7_S7_flPfS8_Pj)
        /*089c*/ 	.word	0x00000160


	//----- nvinfo : EIATTR_MIN_STACK_SIZE
	.align		4
.L_367:
        /*08a0*/ 	.byte	0x04, 0x12
        /*08a2*/ 	.short	(.L_369 - .L_368)
	.align		4
.L_368:
        /*08a4*/ 	.word	index@(_ZN13group_norm_v214gn_cuda_kernelI6__halfLi320ELi1ELi16ELi80ELi256ELb1ELi128ELi320ELi320ELi4ELb1ELi74ELb0ELb0ENS_16CompileConditionILi900EEEEEvPT_PKS4_S7_S7_flPfS8_Pj)
        /*08a8*/ 	.word	0x00000130


	//----- nvinfo : EIATTR_MIN_STACK_SIZE
	.align		4
.L_369:
        /*08ac*/ 	.byte	0x04, 0x12
        /*08ae*/ 	.short	(.L_371 - .L_370)
	.align		4
.L_370:
        /*08b0*/ 	.word	index@(_ZN13group_norm_v214gn_cuda_kernelI6__halfLi320ELi1ELi16ELi80ELi256ELb1ELi128ELi320ELi320ELi4ELb0ELi74ELb0ELb1ENS_16CompileConditionILi900EEEEEvPT_PKS4_S7_S7_flPfS8_Pj)
        /*08b4*/ 	.word	0x00000008
.L_371:


//--------------------- .nv.compat                --------------------------
	.section	.nv.compat,"",@"SHT_CUDA_COMPAT_INFO"
	.align	4
        /*0000*/ 	.byte	0x02, 0x09, 0x00, 0x00, 0x02, 0x02, 0x01, 0x00, 0x02, 0x05, 0x05, 0x00, 0x03, 0x07, 0x01, 0x01
        /*0010*/ 	.byte	0x02, 0x03, 0x00, 0x00, 0x02, 0x06, 0x01, 0x00, 0x04, 0x0b, 0x08, 0x00, 0x00, 0x00, 0x00, 0x00
        /*0020*/ 	.byte	0x00, 0x00, 0x00, 0x00


//--------------------- .nv.info._ZN13group_norm_v218gn_bwd_cuda_kernelI13__nv_bfloat16Li320ELi3ELi32ELi40ELi256ELb0ELb1ELi4ELi320ELi320ELi4ELb1ELi5ELb0ELb0ELNS_15WgradSyncMethodE2ENS_16CompileConditionILi900EEEEEvPT_S6_S6_PKS5_S8_S8_S8_PKfflPfPj --------------------------
	.section	.nv.info._ZN13group_norm_v218gn_bwd_cuda_kernelI13__nv_bfloat16Li320ELi3ELi32ELi40ELi256ELb0ELb1ELi4ELi320ELi320ELi4ELb1ELi5ELb0ELb0ELNS_15WgradSyncMethodE2ENS_16CompileConditionILi900EEEEEvPT_S6_S6_PKS5_S8_S8_S8_PKfflPfPj,"",@"SHT_CUDA_INFO"
	.sectionflags	@""
	.align	4


	//----- nvinfo : EIATTR_CUDA_API_VERSION
	.align		4
        /*0000*/ 	.byte	0x04, 0x37
        /*0002*/ 	.short	(.L_373 - .L_372)
.L_372:
        /*0004*/ 	.word	0x00000082


	//----- nvinfo : EIATTR_KPARAM_INFO
	.align		4
.L_373:
        /*0008*/ 	.byte	0x04, 0x17
        /*000a*/ 	.short	(.L_375 - .L_374)
.L_374:
        /*000c*/ 	.word	0x00000000
        /*0010*/ 	.short	0x000b
        /*0012*/ 	.short	0x0058
        /*0014*/ 	.byte	0x00, 0xf0, 0x21, 0x00


	//----- nvinfo : EIATTR_KPARAM_INFO
	.align		4
.L_375:
        /*0018*/ 	.byte	0x04, 0x17
        /*001a*/ 	.short	(.L_377 - .L_376)
.L_376:
        /*001c*/ 	.word	0x00000000
        /*0020*/ 	.short	0x000a
        /*0022*/ 	.short	0x0050
        /*0024*/ 	.byte	0x00, 0xf0, 0x21, 0x00


	//----- nvinfo : EIATTR_KPARAM_INFO
	.align		4
.L_377:
        /*0028*/ 	.byte	0x04, 0x17
        /*002a*/ 	.short	(.L_379 - .L_378)
.L_378:
        /*002c*/ 	.word	0x00000000
        /*0030*/ 	.short	0x0009
        /*0032*/ 	.short	0x0048
        /*0034*/ 	.byte	0x00, 0xf0, 0x21, 0x00


	//----- nvinfo : EIATTR_KPARAM_INFO
	.align		4
.L_379:
        /*0038*/ 	.byte	0x04, 0x17
        /*003a*/ 	.short	(.L_381 - .L_380)
.L_380:
        /*003c*/ 	.word	0x00000000
        /*0040*/ 	.short	0x0008
        /*0042*/ 	.short	0x0040
        /*0044*/ 	.byte	0x00, 0xf0, 0x11, 0x00


	//----- nvinfo : EIATTR_KPARAM_INFO
	.align		4
.L_381:
        /*0048*/ 	.byte	0x04, 0x17
        /*004a*/ 	.short	(.L_383 - .L_382)
.L_382:
        /*004c*/ 	.word	0x00000000
        /*0050*/ 	.short	0x0007
        /*0052*/ 	.short	0x0038
        /*0054*/ 	.byte	0x00, 0xf0, 0x21, 0x00


	//----- nvinfo : EIATTR_KPARAM_INFO
	.align		4
.L_383:
        /*0058*/ 	.byte	0x04, 0x17
        /*005a*/ 	.short	(.L_385 - .L_384)
.L_384:
        /*005c*/ 	.word	0x00000000
        /*0060*/ 	.short	0x0006
        /*0062*/ 	.short	0x0030
        /*0064*/ 	.byte	0x00, 0xf0, 0x21, 0x00


	//----- nvinfo : EIATTR_KPARAM_INFO
	.align		4
.L_385:
        /*0068*/ 	.byte	0x04, 0x17
        /*006a*/ 	.short	(.L_387 - .L_386)
.L_386:
        /*006c*/ 	.word	0x00000000
        /*0070*/ 	.short	0x0005
        /*0072*/ 	.short	0x0028
        /*0074*/ 	.byte	0x00, 0xf0, 0x21, 0x00


	//----- nvinfo : EIATTR_KPARAM_INFO
	.align		4
.L_387:
        /*0078*/ 	.byte	0x04, 0x17
        /*007a*/ 	.short	(.L_389 - .L_388)
.L_388:
        /*007c*/ 	.word	0x00000000
        /*0080*/ 	.short	0x0004
        /*0082*/ 	.short	0x0020
        /*0084*/ 	.byte	0x00, 0xf0, 0x21, 0x00


	//----- nvinfo : EIATTR_KPARAM_INFO
	.align		4
.L_389:
        /*0088*/ 	.byte	0x04, 0x17
        /*008a*/ 	.short	(.L_391 - .L_390)
.L_390:
        /*008c*/ 	.word	0x00000000
        /*0090*/ 	.short	0x0003
        /*0092*/ 	.short	0x0018
        /*0094*/ 	.byte	0x00, 0xf0, 0x21, 0x00


	//----- nvinfo : EIATTR_KPARAM_INFO
	.align		4
.L_391:
        /*0098*/ 	.byte	0x04, 0x17
        /*009a*/ 	.short	(.L_393 - .L_392)
.L_392:
        /*009c*/ 	.word	0x00000000
        /*00a0*/ 	.short	0x0002
        /*00a2*/ 	.short	0x0010
        /*00a4*/ 	.byte	0x00, 0xf0, 0x21, 0x00


	//----- nvinfo : EIATTR_KPARAM_INFO
	.align		4
.L_393:
        /*00a8*/ 	.byte	0x04, 0x17
        /*00aa*/ 	.short	(.L_395 - .L_394)
.L_394:
        /*00ac*/ 	.word	0x00000000
        /*00b0*/ 	.short	0x0001
        /*00b2*/ 	.short	0x0008
        /*00b4*/ 	.byte	0x00, 0xf0, 0x21, 0x00


	//----- nvinfo : EIATTR_KPARAM_INFO
	.align		4
.L_395:
        /*00b8*/ 	.byte	0x04, 0x17
        /*00ba*/ 	.short	(.L_397 - .L_396)
.L_396:
        /*00bc*/ 	.word	0x00000000
        /*00c0*/ 	.short	0x0000
        /*00c2*/ 	.short	0x0000
        /*00c4*/ 	.byte	0x00, 0xf0, 0x21, 0x00


	//----- nvinfo : EIATTR_SPARSE_MMA_MASK
	.align		4
.L_397:
        /*00c8*/ 	.byte	0x03, 0x50
        /*00ca*/ 	.short	0x0000


	//----- nvinfo : EIATTR_MAXREG_COUNT
	.align		4
        /*00cc*/ 	.byte	0x03, 0x1b
        /*00ce*/ 	.short	0x0040


	//----- nvinfo : EIATTR_NUM_BARRIERS
	.align		4
        /*00d0*/ 	.byte	0x02, 0x4c
        /*00d2*/ 	.byte	0x01
	.zero		1


	//----- nvinfo : EIATTR_MERCURY_ISA_VERSION
	.align		4
        /*00d4*/ 	.byte	0x03, 0x5f
        /*00d6*/ 	.short	0x0101


	//----- nvinfo : EIATTR_COOP_GROUP_MASK_REGIDS
	.align		4
        /*00d8*/ 	.byte	0x04, 0x29
        /*00da*/ 	.short	(.L_399 - .L_398)


	//   ....[0]....
.L_398:
        /*00dc*/ 	.word	0xffffffff


	//   ....[1]....
        /*00e0*/ 	.word	0xffffffff


	//   ....[2]....
        /*00e4*/ 	.word	0xffffffff


	//   ....[3]....
        /*00e8*/ 	.word	0xffffffff


	//   ....[4]....
        /*00ec*/ 	.word	0xffffffff


	//   ....[5]....
        /*00f0*/ 	.word	0xffffffff


	//   ....[6]....
        /*00f4*/ 	.word	0xffffffff


	//   ....[7]....
        /*00f8*/ 	.word	0xffffffff


	//   ....[8]....
        /*00fc*/ 	.word	0xffffffff


	//   ....[9]....
        /*0100*/ 	.word	0xffffffff


	//   ....[10]....
        /*0104*/ 	.word	0xffffffff


	//   ....[11]....
        /*0108*/ 	.word	0xffffffff


	//   ....[12]....
        /*010c*/ 	.word	0xffffffff


	//   ....[13]....
        /*0110*/ 	.word	0xffffffff


	//   ....[14]....
        /*0114*/ 	.word	0x05000017


	//   ....[15]....
        /*0118*/ 	.word	0x05000016


	//   ....[16]....
        /*011c*/ 	.word	0x05000018


	//   ....[17]....
        /*0120*/ 	.word	0x05000019


	//   ....[18]....
        /*0124*/ 	.word	0x0500001b


	//   ....[19]....
        /*0128*/ 	.word	0x0500001a


	//   ....[20]....
        /*012c*/ 	.word	0x0500001c


	//   ....[21]....
        /*0130*/ 	.word	0x05000011


	//   ....[22]....
        /*0134*/ 	.word	0x0500001b


	//   ....[23]....
        /*0138*/ 	.word	0x0500001a


	//   ....[24]....
        /*013c*/ 	.word	0x0500001c


	//   ....[25]....
        /*0140*/ 	.word	0x0500001d


	//   ....[26]....
        /*0144*/ 	.word	0x0500001f


	//   ....[27]....
        /*0148*/ 	.word	0x0500001e


	//   ....[28]....
        /*014c*/ 	.word	0x05000022


	//   ....[29]....
        /*0150*/ 	.word	0x05000011


	//   ....[30]....
        /*0154*/ 	.word	0x0500001b


	//   ....[31]....
        /*0158*/ 	.word	0x0500001a


	//   ....[32]....
        /*015c*/ 	.word	0x0500001c


	//   ....[33]....
        /*0160*/ 	.word	0x0500001d


	//   ....[34]....
        /*0164*/ 	.word	0x0500001f


	//   ....[35]....
        /*0168*/ 	.word	0x0500001e


	//   ....[36]....
        /*016c*/ 	.word	0x05000022


	//   ....[37]....
        /*0170*/ 	.word	0x05000011


	//   ....[38]....
        /*0174*/ 	.word	0x0500001d


	//   ....[39]....
        /*0178*/ 	.word	0x05000020


	//   ....[40]....
        /*017c*/ 	.word	0x0500001c


	//   ....[41]....
        /*0180*/ 	.word	0x0500001d


	//   ....[42]....
        /*0184*/ 	.word	0x05000028


	//   ....[43]....
        /*0188*/ 	.word	0x05000025


	//   ....[44]....
        /*018c*/ 	.word	0x0500001f


	//   ....[45]....
        /*0190*/ 	.word	0x0500001e


	//   ....[46]....
        /*0194*/ 	.word	0x0500001d


	//   ....[47]....
        /*0198*/ 	.word	0x05000019


	//   ....[48]....
        /*019c*/ 	.word	0x0500001c


	//   ....[49]....
        /*01a0*/ 	.word	0x05000018


	//   ....[50]....
        /*01a4*/ 	.word	0x05000016


	//   ....[51]....
        /*01a8*/ 	.word	0x0500001a


	//   ....[52]....
        /*01ac*/ 	.word	0x0500001f


	//   ....[53]....
        /*01b0*/ 	.word	0x05000017


	//   ....[54]....
        /*01b4*/ 	.word	0x05000014


	//   ....[55]....
        /*01b8*/ 	.word	0x05000020


	//   ....[56]....
        /*01bc*/ 	.word	0x05000019


	//   ....[57]....
        /*01c0*/ 	.word	0x05000016


	//   ....[58]....
        /*01c4*/ 	.word	0x05000015


	//   ....[59]....
        /*01c8*/ 	.word	0x0500001a


	//   ....[60]....
        /*01cc*/ 	.word	0x05000022


	//   ....[61]....
        /*01d0*/ 	.word	0x0500002d


	//   ....[62]....
        /*01d4*/ 	.word	0x05000011


	//   ....[63]....
        /*01d8*/ 	.word	0x05000029


	//   ....[64]....
        /*01dc*/ 	.word	0x05000024


	//   ....[65]....
        /*01e0*/ 	.word	0x05000023


	//   ....[66]....
        /*01e4*/ 	.word	0x0500002a


	//   ....[67]....
        /*01e8*/ 	.word	0x05000022


	//   ....[68]....
        /*01ec*/ 	.word	0x05000025


	//   ....[69]....
        /*01f0*/ 	.word	0x05000020


	//   ....[70]....
        /*01f4*/ 	.word	0x0500001c


	//   ....[71]....
        /*01f8*/ 	.word	0x0500001c


	//   ....[72]....
        /*01fc*/ 	.word	0x0500001c


	//   ....[73]....
        /*0200*/ 	.word	0x0500001c


	//   ....[74]....
        /*0204*/ 	.word	0x0500001c


	//   ....[75]....
        /*0208*/ 	.word	0x0500001c


	//   ....[76]....
        /*020c*/ 	.word	0x0500001c


	//   ....[77]....
        /*0210*/ 	.word	0x0500001c


	//   ....[78]....
        /*0214*/ 	.word	0x0500001c


	//   ....[79]....
        /*0218*/ 	.word	0x0500001c


	//   ....[80]....
        /*021c*/ 	.word	0x0500001c


	//   ....[81]....
        /*0220*/ 	.word	0x0500001c


	//   ....[82]....
        /*0224*/ 	.word	0x0500001c


	//   ....[83]....
        /*0228*/ 	.word	0x0500001c


	//   ....[84]....
        /*022c*/ 	.word	0x0500001c


	//   ....[85]....
        /*0230*/ 	.word	0x0500001c


	//   ....[86]....
        /*0234*/ 	.word	0x0500001c


	//   ....[87]....
        /*0238*/ 	.word	0x0500001c


	//   ....[88]....
        /*023c*/ 	.word	0x0500001c


	//   ....[89]....
        /*0240*/ 	.word	0x0500001c


	//   ....[90]....
        /*0244*/ 	.word	0x0500001c


	//   ....[91]....
        /*0248*/ 	.word	0x0500001c


	//   ....[92]....
        /*024c*/ 	.word	0x0500001c


	//   ....[93]....
        /*0250*/ 	.word	0x0500001c


	//   ....[94]....
        /*0254*/ 	.word	0x0500001c


	//   ....[95]....
        /*0258*/ 	.word	0x0500001c


	//   ....[96]....
        /*025c*/ 	.word	0x0500001c


	//   ....[97]....
        /*0260*/ 	.word	0x0500001c


	//   ....[98]....
        /*0264*/ 	.word	0x0500001c


	//   ....[99]....
        /*0268*/ 	.word	0x0500001c


	//   ....[100]....
        /*026c*/ 	.word	0x0500001c


	//   ....[101]....
        /*0270*/ 	.word	0x0500001c


	//   ....[102]....
        /*0274*/ 	.word	0x0500001c


	//   ....[103]....
        /*0278*/ 	.word	0x0500001c


	//   ....[104]....
        /*027c*/ 	.word	0x0500001c


	//   ....[105]....
        /*0280*/ 	.word	0x0500001c


	//   ....[106]....
        /*0284*/ 	.word	0x0500001c


	//   ....[107]....
        /*0288*/ 	.word	0x0500001c


	//   ....[108]....
        /*028c*/ 	.word	0x0500001c


	//   ....[109]....
        /*0290*/ 	.word	0x0500001c


	//   ....[110]....
        /*0294*/ 	.word	0x0500001c


	//   ....[111]....
        /*0298*/ 	.word	0x0500001c


	//   ....[112]....
        /*029c*/ 	.word	0x0500001c


	//   ....[113]....
        /*02a0*/ 	.word	0x0500001c


	//   ....[114]....
        /*02a4*/ 	.word	0x0500001c


	//   ....[115]....
        /*02a8*/ 	.word	0x0500001c


	//   ....[116]....
        /*02ac*/ 	.word	0x0500001c


	//   ....[117]....
        /*02b0*/ 	.word	0x0500001c


	//   ....[118]....
        /*02b4*/ 	.word	0x0500001c


	//   ....[119]....
        /*02b8*/ 	.word	0x0500001c


	//   ....[120]....
        /*02bc*/ 	.word	0x0500001c


	//   ....[121]....
        /*02c0*/ 	.word	0x0500001c


	//   ....[122]....
        /*02c4*/ 	.word	0x0500001c


	//   ....[123]....
        /*02c8*/ 	.word	0x0500001c


	//   ....[124]....
        /*02cc*/ 	.word	0x0500001c


	//   ....[125]....
        /*02d0*/ 	.word	0x0500001c


	//----- nvinfo : EIATTR_COOP_GROUP_INSTR_OFFSETS
	.align		4
.L_399:
        /*02d4*/ 	.byte	0x04, 0x28
        /*02d6*/ 	.short	(.L_401 - .L_400)


	//   ....[0]....
.L_400:
        /*02d8*/ 	.word	0x000012d0


	//   ....[1]....
        /*02dc*/ 	.word	0x000012e0


	//   ....[2]....
        /*02e0*/ 	.word	0x00001350


	//   ....[3]....
        /*02e4*/ 	.word	0x00001380


	//   ....[4]....
        /*02e8*/ 	.word	0x00001a30


	//   ....[5]....
        /*02ec*/ 	.word	0x00001a40


	//   ....[6]....
        /*02f0*/ 	.word	0x00001a90


	//   ....[7]....
        /*02f4*/ 	.word	0x00001aa0


	//   ....[8]....
        /*02f8*/ 	.word	0x00001ad0


	//   ....[9]....
        /*02fc*/ 	.word	0x00001ae0


	//   ....[10]....
        /*0300*/ 	.word	0x00001b10


	//   ....[11]....
        /*0304*/ 	.word	0x00001b20


	//   ....[12]....
        /*0308*/ 	.word	0x00001b50


	//   ....[13]....
        /*030c*/ 	.word	0x00001b60


	//   ....[14]....
        /*0310*/ 	.word	0x00002d10


	//   ....[15]....
        /*0314*/ 	.word	0x00002d40


	//   ....[16]....
        /*0318*/ 	.word	0x00002d70


	//   ....[17]....
        /*031c*/ 	.word	0x00002d90


	//   ....[18]....
        /*0320*/ 	.word	0x00002dc0


	//   ....[19]....
        /*0324*/ 	.word	0x00002dd0


	//   ....[20]....
        /*0328*/ 	.word	0x00002e00


	//   ....[21]....
        /*032c*/ 	.word	0x00002e10


	//   ....[22]....
        /*0330*/ 	.word	0x00003000


	//   ....[23]....
        /*0334*/ 	.word	0x00003030


	//   ....[24]....
        /*0338*/ 	.word	0x00003060


	//   ....[25]....
        /*033c*/ 	.word	0x00003080


	//   ....[26]....
        /*0340*/ 	.word	0x000030b0


	//   ....[27]....
        /*0344*/ 	.word	0x000030c0


	//   ....[28]....
        /*0348*/ 	.word	0x000030f0


	//   ....[29]....
        /*034c*/ 	.word	0x00003100


	//   ....[30]....
        /*0350*/ 	.word	0x00003290


	//   ....[31]....
        /*0354*/ 	.word	0x000032c0


	//   ....[32]....
        /*0358*/ 	.word	0x000032f0


	//   ....[33]....
        /*035c*/ 	.word	0x00003310


	//   ....[34]....
        /*0360*/ 	.word	0x00003340


	//   ....[35]....
        /*0364*/ 	.word	0x00003350


	//   ....[36]....
        /*0368*/ 	.word	0x00003380


	//   ....[37]....
        /*036c*/ 	.word	0x00003390


	//   ....[38]....
        /*0370*/ 	.word	0x000035a0


	//   ....[39]....
        /*0374*/ 	.word	0x00003720


	//   ....[40]....
        /*0378*/ 	.word	0x00003740


	//   ....[41]....
        /*037c*/ 	.word	0x00003790


	//   ....[42]....
        /*0380*/ 	.word	0x000037c0


	//   ....[43]....
        /*0384*/ 	.word	0x000037f0


	//   ....[44]....
        /*0388*/ 	.word	0x00003820


	//   ....[45]....
        /*038c*/ 	.word	0x00003840


	//   ....[46]....
        /*0390*/ 	.word	0x00003850


	//   ....[47]....
        /*0394*/ 	.word	0x000038b0


	//   ....[48]....
        /*0398*/ 	.word	0x000038f0


	//   ....[49]....
        /*039c*/ 	.word	0x00003930


	//   ....[50]....
        /*03a0*/ 	.word	0x00003970


	//   ....[51]....
        /*03a4*/ 	.word	0x00003980


	//   ....[52]....
        /*03a8*/ 	.word	0x00003990


	//   ....[53]....
        /*03ac*/ 	.word	0x000039c0


	//   ....[54]....
        /*03b0*/ 	.word	0x000039e0


	//   ....[55]....
        /*03b4*/ 	.word	0x000039f0


	//   ....[56]....
        /*03b8*/ 	.word	0x00003a50


	//   ....[57]....
        /*03bc*/ 	.word	0x00003a90


	//   ....[58]....
        /*03c0*/ 	.word	0x00003ab0


	//   ....[59]....
        /*03c4*/ 	.word	0x00003ad0


	//   ....[60]....
        /*03c8*/ 	.word	0x00003b00


	//   ....[61]....
        /*03cc*/ 	.word	0x00003b20


	//   ....[62]....
        /*03d0*/ 	.word	0x00003b40


	//   ....[63]....
        /*03d4*/ 	.word	0x00003b70


	//   ....[64]....
        /*03d8*/ 	.word	0x00003b90


	//   ....[65]....
        /*03dc*/ 	.word	0x00003bc0


	//   ....[66]....
        /*03e0*/ 	.word	0x00003c00


	//   ....[67]....
        /*03e4*/ 	.word	0x00003c40


	//   ....[68]....
        /*03e8*/ 	.word	0x00003ce0


	//   ....[69]....
        /*03ec*/ 	.word	0x00003dd0


	//   ....[70]....
        /*03f0*/ 	.word	0x00003f60


	//   ....[71]....
        /*03f4*/ 	.word	0x00003fb0


	//   ....[72]....
        /*03f8*/ 	.word	0x00004020


	//   ....[73]....
        /*03fc*/ 	.word	0x00004080


	//   ....[74]....
        /*0400*/ 	.word	0x000040f0


	//   ....[75]....
        /*0404*/ 	.word	0x00004150


	//   ....[76]....
        /*0408*/ 	.word	0x000041c0


	//   ....[77]....
        /*040c*/ 	.word	0x00004220


	//   ....[78]....
        /*0410*/ 	.word	0x000042c0


	//   ....[79]....
        /*0414*/ 	.word	0x00004350


	//   ....[80]....
        /*0418*/ 	.word	0x000043c0


	//   ....[81]....
        /*041c*/ 	.word	0x00004420


	//   ....[82]....
        /*0420*/ 	.word	0x00004490


	//   ....[83]....
        /*0424*/ 	.word	0x000044f0


	//   ....[84]....
        /*0428*/ 	.word	0x00004560


	//   ....[85]....
        /*042c*/ 	.word	0x000045c0


	//   ....[86]....
        /*0430*/ 	.word	0x00004660


	//   ....[87]....
        /*0434*/ 	.word	0x000046f0


	//   ....[88]....
        /*0438*/ 	.word	0x00004760


	//   ....[89]....
        /*043c*/ 	.word	0x000047c0


	//   ....[90]....
        /*0440*/ 	.word	0x00004830


	//   ....[91]....
        /*0444*/ 	.word	0x00004890


	//   ....[92]....
        /*0448*/ 	.word	0x00004900


	//   ....[93]....
        /*044c*/ 	.word	0x00004960


	//   ....[94]....
        /*0450*/ 	.word	0x00004a00


	//   ....[95]....
        /*0454*/ 	.word	0x00004ac0


	//   ....[96]....
        /*0458*/ 	.word	0x00004bc0


	//   ....[97]....
        /*045c*/ 	.word	0x00004c10


	//   ....[98]....
        /*0460*/ 	.word	0x00004cd0


	//   ....[99]....
        /*0464*/ 	.word	0x00004d20


	//   ....[100]....
        /*0468*/ 	.word	0x00004d90


	//   ....[101]....
        /*046c*/ 	.word	0x00004de0


	//   ....[102]....
        /*0470*/ 	.word	0x00004e50


	//   ....[103]....
        /*0474*/ 	.word	0x00004eb0


	//   ....[104]....
        /*0478*/ 	.word	0x00004f20


	//   ....[105]....
        /*047c*/ 	.word	0x00004f80


	//   ....[106]....
        /*0480*/ 	.word	0x00005020


	//   ....[107]....
        /*0484*/ 	.word	0x000050a0


	//   ....[108]....
        /*0488*/ 	.word	0x00005130


	//   ....[109]....
        /*048c*/ 	.word	0x000051a0


	//   ....[110]....
        /*0490*/ 	.word	0x00005210


	//   ....[111]....
        /*0494*/ 	.word	0x00005270


	//   ....[112]....
        /*0498*/ 	.word	0x000052f0


	//   ....[113]....
        /*049c*/ 	.word	0x00005370


	//   ....[114]....
        /*04a0*/ 	.word	0x00005410


	//   ....[115]....
        /*04a4*/ 	.word	0x00005480


	//   ....[116]....
        /*04a8*/ 	.word	0x00005510


	//   ....[117]....
        /*04ac*/ 	.word	0x000055b0


	//   ....[118]....
        /*04b0*/ 	.word	0x00005640


	//   ....[119]....
        /*04b4*/ 	.word	0x000056a0


	//   ....[120]....
        /*04b8*/ 	.word	0x00005710


	//   ....[121]....
        /*04bc*/ 	.word	0x00005790


	//   ....[122]....
        /*04c0*/ 	.word	0x00005830


	//   ....[123]....
        /*04c4*/ 	.word	0x000058e0


	//   ....[124]....
        /*04c8*/ 	.word	0x000059f0


	//   ....[125]....
        /*04cc*/ 	.word	0x00005a70


	//----- nvinfo : EIATTR_EXIT_INSTR_OFFSETS
	.align		4
.L_401:
        /*04d0*/ 	.byte	0x04, 0x1c
        /*04d2*/ 	.short	(.L_403 - .L_402)


	//   ....[0]....
.L_402:
        /*04d4*/ 	.word	0x00001e10


	//   ....[1]....
        /*04d8*/ 	.word	0x00003f00


	//----- nvinfo : EIATTR_MAX_THREADS
	.align		4
.L_403:
        /*04dc*/ 	.byte	0x04, 0x05
        /*04de*/ 	.short	(.L_405 - .L_404)
.L_404:
        /*04e0*/ 	.word	0x00000140
        /*04e4*/ 	.word	0x00000001
        /*04e8*/ 	.word	0x00000001


	//----- nvinfo : EIATTR_CRS_STACK_SIZE
	.align		4
.L_405:
        /*04ec*/ 	.byte	0x04, 0x1e
        /*04ee*/ 	.short	(.L_407 - .L_406)
.L_406:
        /*04f0*/ 	.word	0x00000000


	//----- nvinfo : EIATTR_CBANK_PARAM_SIZE
	.align		4
.L_407:
        /*04f4*/ 	.byte	0x03, 0x19
        /*04f6*/ 	.short	0x0060


	//----- nvinfo : EIATTR_PARAM_CBANK
	.align		4
        /*04f8*/ 	.byte	0x04, 0x0a
        /*04fa*/ 	.short	(.L_409 - .L_408)
	.align		4
.L_408:
        /*04fc*/ 	.word	index@(.nv.constant0._ZN13group_norm_v218gn_bwd_cuda_kernelI13__nv_bfloat16Li320ELi3ELi32ELi40ELi256ELb0ELb1ELi4ELi320ELi320ELi4ELb1ELi5ELb0ELb0ELNS_15WgradSyncMethodE2ENS_16CompileConditionILi900EEEEEvPT_S6_S6_PKS5_S8_S8_S8_PKfflPfPj)
        /*0500*/ 	.short	0x0210
        /*0502*/ 	.short	0x0060


	//----- nvinfo : EIATTR_SW_WAR
	.align		4
.L_409:
        /*0504*/ 	.byte	0x04, 0x36
        /*0506*/ 	.short	(.L_411 - .L_410)
.L_410:
        /*0508*/ 	.word	0x00000008
.L_411:


//--------------------- .nv.info._ZN13group_norm_v218gn_bwd_cuda_kernelI13__nv_bfloat16Li320ELi1ELi32ELi40ELi256ELb0ELb1ELi8ELi320ELi320ELi4ELb1ELi4ELb0ELb0ELNS_15WgradSyncMethodE3ENS_16CompileConditionILi900EEEEEvPT_S6_S6_PKS5_S8_S8_S8_PKfflPfPj --------------------------
	.section	.nv.info._ZN13group_norm_v218gn_bwd_cuda_kernelI13__nv_bfloat16Li320ELi1ELi32ELi40ELi256ELb0ELb1ELi8ELi320ELi320ELi4ELb1ELi4ELb0ELb0ELNS_15WgradSyncMethodE3ENS_16CompileConditionILi900EEEEEvPT_S6_S6_PKS5_S8_S8_S8_PKfflPfPj,"",@"SHT_CUDA_INFO"
	.sectionflags	@""
	.align	4


	//----- nvinfo : EIATTR_CUDA_API_VERSION
	.align		4
        /*0000*/ 	.byte	0x04, 0x37
        /*0002*/ 	.short	(.L_413 - .L_412)
.L_412:
        /*0004*/ 	.word	0x00000082


	//----- nvinfo : EIATTR_KPARAM_INFO
	.align		4
.L_413:
        /*0008*/ 	.byte	0x04, 0x17
        /*000a*/ 	.short	(.L_415 - .L_414)
.L_414:
        /*000c*/ 	.word	0x00000000
        /*0010*/ 	.short	0x000b
        /*0012*/ 	.short	0x0058
        /*0014*/ 	.byte	0x00, 0xf0, 0x21, 0x00


	//----- nvinfo : EIATTR_KPARAM_INFO
	.align		4
.L_415:
        /*0018*/ 	.byte	0x04, 0x17
        /*001a*/ 	.short	(.L_417 - .L_416)
.L_416:
        /*001c*/ 	.word	0x00000000
        /*0020*/ 	.short	0x000a
        /*0022*/ 	.short	0x0050
        /*0024*/ 	.byte	0x00, 0xf0, 0x21, 0x00


	//----- nvinfo : EIATTR_KPARAM_INFO
	.align		4
.L_417:
        /*0028*/ 	.byte	0x04, 0x17
        /*002a*/ 	.short	(.L_419 - .L_418)
.L_418:
        /*002c*/ 	.word	0x00000000
        /*0030*/ 	.short	0x0009
        /*0032*/ 	.short	0x0048
        /*0034*/ 	.byte	0x00, 0xf0, 0x21, 0x00


	//----- nvinfo : EIATTR_KPARAM_INFO
	.align		4
.L_419:
        /*0038*/ 	.byte	0x04, 0x17
        /*003a*/ 	.short	(.L_421 - .L_420)
.L_420:
        /*003c*/ 	.word	0x00000000
        /*0040*/ 	.short	0x0008
        /*0042*/ 	.short	0x0040
        /*0044*/ 	.byte	0x00, 0xf0, 0x11, 0x00


	//----- nvinfo : EIATTR_KPARAM_INFO
	.align		4
.L_421:
        /*0048*/ 	.byte	0x04, 0x17
        /*004a*/ 	.short	(.L_423 - .L_422)
.L_422:
        /*004c*/ 	.word	0x00000000
        /*0050*/ 	.short	0x0007
        /*0052*/ 	.short	0x0038
        /*0054*/ 	.byte	0x00, 0xf0, 0x21, 0x00


	//----- nvinfo : EIATTR_KPARAM_INFO
	.align		4
.L_423:
        /*0058*/ 	.byte	0x04, 0x17
        /*005a*/ 	.short	(.L_425 - .L_424)
.L_424:
        /*005c*/ 	.word	0x00000000
        /*0060*/ 	.short	0x0006
        /*0062*/ 	.short	0x0030
        /*0064*/ 	.byte	0x00, 0xf0, 0x21, 0x00


	//----- nvinfo : EIATTR_KPARAM_INFO
	.align		4
.L_425:
        /*0068*/ 	.byte	0x04, 0x17
        /*006a*/ 	.short	(.L_427 - .L_426)
.L_426:
        /*006c*/ 	.word	0x00000000
        /*0070*/ 	.short	0x0005
        /*0072*/ 	.short	0x0028
        /*0074*/ 	.byte	0x00, 0xf0, 0x21, 0x00


	//----- nvinfo : EIATTR_KPARAM_INFO
	.align		4
.L_427:
        /*0078*/ 	.byte	0x04, 0x17
        /*007a*/ 	.short	(.L_429 - .L_428)
.L_428:
        /*007c*/ 	.word	0x00000000
        /*0080*/ 	.short	0x0004
        /*0082*/ 	.short	0x0020
        /*0084*/ 	.byte	0x00, 0xf0, 0x21, 0x00


	//----- nvinfo : EIATTR_KPARAM_INFO
	.align		4
.L_429:
        /*0088*/ 	.byte	0x04, 0x17
        /*008a*/ 	.short	(.L_431 - .L_430)
.L_430:
        /*008c*/ 	.word	0x00000000
        /*0090*/ 	.short	0x0003
        /*0092*/ 	.short	0x0018
        /*0094*/ 	.byte	0x00, 0xf0, 0x21, 0x00


	//----- nvinfo : EIATTR_KPARAM_INFO
	.align		4
.L_431:
        /*0098*/ 	.byte	0x04, 0x17
        /*009a*/ 	.short	(.L_433 - .L_432)
.L_432:
        /*009c*/ 	.word	0x00000000
        /*00a0*/ 	.short	0x0002
        /*00a2*/ 	.short	0x0010
        /*00a4*/ 	.byte	0x00, 0xf0, 0x21, 0x00


	//----- nvinfo : EIATTR_KPARAM_INFO
	.align		4
.L_433:
        /*00a8*/ 	.byte	0x04, 0x17
        /*00aa*/ 	.short	(.L_435 - .L_434)
.L_434:
        /*00ac*/ 	.word	0x00000000
        /*00b0*/ 	.short	0x0001
        /*00b2*/ 	.short	0x0008
        /*00b4*/ 	.byte	0x00, 0xf0, 0x21, 0x00


	//----- nvinfo : EIATTR_KPARAM_INFO
	.align		4
.L_435:
        /*00b8*/ 	.byte	0x04, 0x17
        /*00ba*/ 	.short	(.L_437 - .L_436)
.L_436:
        /*00bc*/ 	.word	0x00000000
        /*00c0*/ 	.short	0x0000
        /*00c2*/ 	.short	0x0000
        /*00c4*/ 	.byte	0x00, 0xf0, 0x21, 0x00


	//----- nvinfo : EIATTR_SPARSE_MMA_MASK
	.align		4
.L_437:
        /*00c8*/ 	.byte	0x03, 0x50
        /*00ca*/ 	.short	0x0000


	//----- nvinfo : EIATTR_MAXREG_COUNT
	.align		4
        /*00cc*/ 	.byte	0x03, 0x1b
        /*00ce*/ 	.short	0x00a8


	//----- nvinfo : EIATTR_NUM_BARRIERS
	.align		4
        /*00d0*/ 	.byte	0x02, 0x4c
        /*00d2*/ 	.byte	0x01
	.zero		1


	//----- nvinfo : EIATTR_MERCURY_ISA_VERSION
	.align		4
        /*00d4*/ 	.byte	0x03, 0x5f
        /*00d6*/ 	.short	0x0101


	//----- nvinfo : EIATTR_COOP_GROUP_MASK_REGIDS
	.align		4
        /*00d8*/ 	.byte	0x04, 0x29
        /*00da*/ 	.short	(.L_439 - .L_438)


	//   ....[0]....
.L_438:
        /*00dc*/ 	.word	0xffffffff


	//   ....[1]....
        /*00e0*/ 	.word	0xffffffff


	//   ....[2]....
        /*00e4*/ 	.word	0xffffffff


	//   ....[3]....
        /*00e8*/ 	.word	0xffffffff


	//   ....[4]....
        /*00ec*/ 	.word	0xffffffff


	//   ....[5]....
        /*00f0*/ 	.word	0xffffffff


	//   ....[6]....
        /*00f4*/ 	.word	0xffffffff


	//   ....[7]....
        /*00f8*/ 	.word	0xffffffff


	//   ....[8]....
        /*00fc*/ 	.word	0xffffffff


	//   ....[9]....
        /*0100*/ 	.word	0xffffffff


	//   ....[10]....
        /*0104*/ 	.word	0xffffffff


	//   ....[11]....
        /*0108*/ 	.word	0xffffffff


	//   ....[12]....
        /*010c*/ 	.word	0xffffffff


	//   ....[13]....
        /*0110*/ 	.word	0xffffffff


	//   ....[14]....
        /*0114*/ 	.word	0x05000007


	//   ....[15]....
        /*0118*/ 	.word	0x05000006


	//   ....[16]....
        /*011c*/ 	.word	0x05000008


	//   ....[17]....
        /*0120*/ 	.word	0x05000009


	//   ....[18]....
        /*0124*/ 	.word	0x0500000f


	//   ....[19]....
        /*0128*/ 	.word	0x05000002


	//   ....[20]....
        /*012c*/ 	.word	0x05000006


	//   ....[21]....
        /*0130*/ 	.word	0x05000003


	//   ....[22]....
        /*0134*/ 	.word	0x05000006


	//   ....[23]....
        /*0138*/ 	.word	0x05000007


	//   ....[24]....
        /*013c*/ 	.word	0x05000009


	//   ....[25]....
        /*0140*/ 	.word	0x05000008


	//   ....[26]....
        /*0144*/ 	.word	0x05000014


	//   ....[27]....
        /*0148*/ 	.word	0x05000013


	//   ....[28]....
        /*014c*/ 	.word	0x05000007


	//   ....[29]....
        /*0150*/ 	.word	0x0500000a


	//   ....[30]....
        /*0154*/ 	.word	0x05000006


	//   ....[31]....
        /*0158*/ 	.word	0x05000007


	//   ....[32]....
        /*015c*/ 	.word	0x05000009


	//   ....[33]....
        /*0160*/ 	.word	0x05000008


	//   ....[34]....
        /*0164*/ 	.word	0x05000014


	//   ....[35]....
        /*0168*/ 	.word	0x05000013


	//   ....[36]....
        /*016c*/ 	.word	0x05000007


	//   ....[37]....
        /*0170*/ 	.word	0x0500000a


	//   ....[38]....
        /*0174*/ 	.word	0x0500000a


	//   ....[39]....
        /*0178*/ 	.word	0x05000007


	//   ....[40]....
        /*017c*/ 	.word	0x0500000d


	//   ....[41]....
        /*0180*/ 	.word	0x05000009


	//   ....[42]....
        /*0184*/ 	.word	0x05000006


	//   ....[43]....
        /*0188*/ 	.word	0x0500000f


	//   ....[44]....
        /*018c*/ 	.word	0x05000007


	//   ....[45]....
        /*0190*/ 	.word	0x0500000d


	//   ....[46]....
        /*0194*/ 	.word	0x05000006


	//   ....[47]....
        /*0198*/ 	.word	0x05000014


	//   ....[48]....
        /*019c*/ 	.word	0x0500000c


	//   ....[49]....
        /*01a0*/ 	.word	0x05000010


	//   ....[50]....
        /*01a4*/ 	.word	0x05000008


	//   ....[51]....
        /*01a8*/ 	.word	0x05000009


	//   ....[52]....
        /*01ac*/ 	.word	0x0500000a


	//   ....[53]....
        /*01b0*/ 	.word	0x05000005


	//   ....[54]....
        /*01b4*/ 	.word	0x0500001a


	//   ....[55]....
        /*01b8*/ 	.word	0x05000017


	//   ....[56]....
        /*01bc*/ 	.word	0x05000006


	//   ....[57]....
        /*01c0*/ 	.word	0x0500001b


	//   ....[58]....
        /*01c4*/ 	.word	0x05000004


	//   ....[59]....
        /*01c8*/ 	.word	0x05000019


	//   ....[60]....
        /*01cc*/ 	.word	0x0500000e


	//   ....[61]....
        /*01d0*/ 	.word	0x0500000f


	//   ....[62]....
        /*01d4*/ 	.word	0x0500001d


	//   ....[63]....
        /*01d8*/ 	.word	0x05000013


	//   ....[64]....
        /*01dc*/ 	.word	0x05000017


	//   ....[65]....
        /*01e0*/ 	.word	0x05000012


	//   ....[66]....
        /*01e4*/ 	.word	0x05000016


	//   ....[67]....
        /*01e8*/ 	.word	0x05000019


	//   ....[68]....
        /*01ec*/ 	.word	0x0500000d


	//   ....[69]....
        /*01f0*/ 	.word	0x0500000a


	//   ....[70]....
        /*01f4*/ 	.word	0x05000006


	//   ....[71]....
        /*01f8*/ 	.word	0x05000006


	//   ....[72]....
        /*01fc*/ 	.word	0x05000006


	//   ....[73]....
        /*0200*/ 	.word	0x05000006


	//   ....[74]....
        /*0204*/ 	.word	0x05000006


	//   ....[75]....
        /*0208*/ 	.word	0x05000006


	//   ....[76]....
        /*020c*/ 	.word	0x05000006


	//   ....[77]....
        /*0210*/ 	.word	0x05000006


	//   ....[78]....
        /*0214*/ 	.word	0x05000006


	//   ....[79]....
        /*0218*/ 	.word	0x05000006


	//   ....[80]....
        /*021c*/ 	.word	0x05000006


	//   ....[81]....
        /*0220*/ 	.word	0x05000006


	//   ....[82]....
        /*0224*/ 	.word	0x05000006


	//   ....[83]....
        /*0228*/ 	.word	0x05000006


	//   ....[84]....
        /*022c*/ 	.word	0x05000006


	//   ....[85]....
        /*0230*/ 	.word	0x05000006


	//   ....[86]....
        /*0234*/ 	.word	0x05000006


	//   ....[87]....
        /*0238*/ 	.word	0x05000006


	//   ....[88]....
        /*023c*/ 	.word	0x05000006


	//   ....[89]....
        /*0240*/ 	.word	0x05000006


	//   ....[90]....
        /*0244*/ 	.word	0x05000006


	//   ....[91]....
        /*0248*/ 	.word	0x05000006


	//   ....[92]....
        /*024c*/ 	.word	0x05000006


	//   ....[93]....
        /*0250*/ 	.word	0x05000006


	//   ....[94]....
        /*0254*/ 	.word	0x05000006


	//   ....[95]....
        /*0258*/ 	.word	0x05000006


	//   ....[96]....
        /*025c*/ 	.word	0x05000006


	//   ....[97]....
        /*0260*/ 	.word	0x05000006


	//   ....[98]....
        /*0264*/ 	.word	0x05000006


	//   ....[99]....
        /*0268*/ 	.word	0x05000006


	//   ....[100]....
        /*026c*/ 	.word	0x05000006


	//   ....[101]....
        /*0270*/ 	.word	0x05000006


	//   ....[102]....
        /*0274*/ 	.word	0x05000006


	//   ....[103]....
        /*0278*/ 	.word	0x05000006


	//   ....[104]....
        /*027c*/ 	.word	0x05000006


	//   ....[105]....
        /*0280*/ 	.word	0x05000006


	//   ....[106]....
        /*0284*/ 	.word	0x05000006


	//   ....[107]....
        /*0288*/ 	.word	0x05000006


	//   ....[108]....
        /*028c*/ 	.word	0x05000006


	//   ....[109]....
        /*0290*/ 	.word	0x05000006


	//   ....[110]....
        /*0294*/ 	.word	0x05000006


	//   ....[111]....
        /*0298*/ 	.word	0x05000006


	//   ....[112]....
        /*029c*/ 	.word	0x05000006


	//   ....[113]....
        /*02a0*/ 	.word	0x05000006


	//   ....[114]....
        /*02a4*/ 	.word	0x05000006


	//   ....[115]....
        /*02a8*/ 	.word	0x05000006


	//   ....[116]....
        /*02ac*/ 	.word	0x05000006


	//   ....[117]....
        /*02b0*/ 	.word	0x05000006


	//   ....[118]....
        /*02b4*/ 	.word	0x05000006


	//   ....[119]....
        /*02b8*/ 	.word	0x05000006


	//   ....[120]....
        /*02bc*/ 	.word	0x05000006


	//   ....[121]....
        /*02c0*/ 	.word	0x05000006


	//   ....[122]....
        /*02c4*/ 	.word	0x05000006


	//   ....[123]....
        /*02c8*/ 	.word	0x05000006


	//   ....[124]....
        /*02cc*/ 	.word	0x05000006


	//   ....[125]....
        /*02d0*/ 	.word	0x05000006


	//----- nvinfo : EIATTR_COOP_GROUP_INSTR_OFFSETS
	.align		4
.L_439:
        /*02d4*/ 	.byte	0x04, 0x28
        /*02d6*/ 	.short	(.L_441 - .L_440)


	//   ....[0]....
.L_440:
        /*02d8*/ 	.word	0x00001790


	//   ....[1]....
        /*02dc*/ 	.word	0x000017c0


	//   ....[2]....
        /*02e0*/ 	.word	0x00001880


	//   ....[3]....
        /*02e4*/ 	.word	0x000018a0


	//   ....[4]....
        /*02e8*/ 	.word	0x00001dc0


	//   ....[5]....
        /*02ec*/ 	.word	0x00001dd0


	//   ....[6]....
        /*02f0*/ 	.word	0x00001e10


	//   ....[7]....
        /*02f4*/ 	.word	0x00001e20


	//   ....[8]....
        /*02f8*/ 	.word	0x00001e50


	//   ....[9]....
        /*02fc*/ 	.word	0x00001e60


	//   ....[10]....
        /*0300*/ 	.word	0x00001ea0


	//   ....[11]....
        /*0304*/ 	.word	0x00001eb0


	//   ....[12]....
        /*0308*/ 	.word	0x00001ee0


	//   ....[13]....
        /*030c*/ 	.word	0x00001ef0


	//   ....[14]....
        /*0310*/ 	.word	0x00003360


	//   ....[15]....
        /*0314*/ 	.word	0x00003370


	//   ....[16]....
        /*0318*/ 	.word	0x000033b0


	//   ....[17]....
        /*031c*/ 	.word	0x000033d0


	//   ....[18]....
        /*0320*/ 	.word	0x00003400


	//   ....[19]....
        /*0324*/ 	.word	0x00003410


	//   ....[20]....
        /*0328*/ 	.word	0x00003440


	//   ....[21]....
        /*032c*/ 	.word	0x00003450


	//   ....[22]....
        /*0330*/ 	.word	0x00003600


	//   ....[23]....
        /*0334*/ 	.word	0x00003630


	//   ....[24]....
        /*0338*/ 	.word	0x00003660


	//   ....[25]....
        /*033c*/ 	.word	0x00003670


	//   ....[26]....
        /*0340*/ 	.word	0x000036a0


	//   ....[27]....
        /*0344*/ 	.word	0x000036b0


	//   ....[28]....
        /*0348*/ 	.word	0x000036e0


	//   ....[29]....
        /*034c*/ 	.word	0x000036f0


	//   ....[30]....
        /*0350*/ 	.word	0x00003840


	//   ....[31]....
        /*0354*/ 	.word	0x00003870


	//   ....[32]....
        /*0358*/ 	.word	0x000038a0


	//   ....[33]....
        /*035c*/ 	.word	0x000038b0


	//   ....[34]....
        /*0360*/ 	.word	0x000038e0


	//   ....[35]....
        /*0364*/ 	.word	0x000038f0


	//   ....[36]....
        /*0368*/ 	.word	0x00003920


	//   ....[37]....
        /*036c*/ 	.word	0x00003930


	//   ....[38]....
        /*0370*/ 	.word	0x00003c40


	//   ....[39]....
        /*0374*/ 	.word	0x00003c60


	//   ....[40]....
        /*0378*/ 	.word	0x00003c90


	//   ....[41]....
        /*037c*/ 	.word	0x00003cd0


	//   ....[42]....
        /*0380*/ 	.word	0x00003cf0


	//   ....[43]....
        /*0384*/ 	.word	0x00003d10


	//   ....[44]....
        /*0388*/ 	.word	0x00003d40


	//   ....[45]....
        /*038c*/ 	.word	0x00003d70


	//   ....[46]....
        /*0390*/ 	.word	0x00003da0


	//   ....[47]....
        /*0394*/ 	.word	0x00003de0


	//   ....[48]....
        /*0398*/ 	.word	0x00003e00


	//   ....[49]....
        /*039c*/ 	.word	0x00003e20


	//   ....[50]....
        /*03a0*/ 	.word	0x00003e50


	//   ....[51]....
        /*03a4*/ 	.word	0x00003e90


	//   ....[52]....
        /*03a8*/ 	.word	0x00003ec0


	//   ....[53]....
        /*03ac*/ 	.word	0x00003ef0


	//   ....[54]....
        /*03b0*/ 	.word	0x00003f20


	//   ....[55]....
        /*03b4*/ 	.word	0x00003f50


	//   ....[56]....
        /*03b8*/ 	.word	0x00003f80


	//   ....[57]....
        /*03bc*/ 	.word	0x00003fb0


	//   ....[58]....
        /*03c0*/ 	.word	0x00003fd0


	//   ....[59]....
        /*03c4*/ 	.word	0x00003fe0


	//   ....[60]....
        /*03c8*/ 	.word	0x00004010


	//   ....[61]....
        /*03cc*/ 	.word	0x00004040


	//   ....[62]....
        /*03d0*/ 	.word	0x00004080


	//   ....[63]....
        /*03d4*/ 	.word	0x00004090


	//   ....[64]....
        /*03d8*/ 	.word	0x000040b0


	//   ....[65]....
        /*03dc*/ 	.word	0x00004100


	//   ....[66]....
        /*03e0*/ 	.word	0x00004130


	//   ....[67]....
        /*03e4*/ 	.word	0x00004150


	//   ....[68]....
        /*03e8*/ 	.word	0x000041c0


	//   ....[69]....
        /*03ec*/ 	.word	0x000042d0


	//   ....[70]....
        /*03f0*/ 	.word	0x000043f0


	//   ....[71]....
        /*03f4*/ 	.word	0x00004440


	//   ....[72]....
        /*03f8*/ 	.word	0x000044b0


	//   ....[73]....
        /*03fc*/ 	.word	0x00004510


	//   ....[74]....
        /*0400*/ 	.word	0x00004580


	//   ....[75]....
        /*0404*/ 	.word	0x000045e0


	//   ....[76]....
        /*0408*/ 	.word	0x00004650


	//   ....[77]....
        /*040c*/ 	.word	0x000046b0


	//   ....[78]....
        /*0410*/ 	.word	0x00004750


	//   ....[79]....
        /*0414*/ 	.word	0x000047e0


	//   ....[80]....
        /*0418*/ 	.word	0x00004850


	//   ....[81]....
        /*041c*/ 	.word	0x000048b0


	//   ....[82]....
        /*0420*/ 	.word	0x00004920


	//   ....[83]....
        /*0424*/ 	.word	0x00004980


	//   ....[84]....
        /*0428*/ 	.word	0x000049f0


	//   ....[85]....
        /*042c*/ 	.word	0x00004a50


	//   ....[86]....
        /*0430*/ 	.word	0x00004af0


	//   ....[87]....
        /*0434*/ 	.word	0x00004b80


	//   ....[88]....
        /*0438*/ 	.word	0x00004bf0


	//   ....[89]....
        /*043c*/ 	.word	0x00004c50


	//   ....[90]....
        /*0440*/ 	.word	0x00004cc0


	//   ....[91]....
        /*0444*/ 	.word	0x00004d20


	//   ....[92]....
        /*0448*/ 	.word	0x00004d90


	//   ....[93]....
        /*044c*/ 	.word	0x00004df0


	//   ....[94]....
        /*0450*/ 	.word	0x00004e90


	//   ....[95]....
        /*0454*/ 	.word	0x00004f50


	//   ....[96]....
        /*0458*/ 	.word	0x00005030


	//   ....[97]....
        /*045c*/ 	.word	0x00005080


	//   ....[98]....
        /*0460*/ 	.word	0x00005120


	//   ....[99]....
        /*0464*/ 	.word	0x00005180


	//   ....[100]....
        /*0468*/ 	.word	0x00005230


	//   ....[101]....
        /*046c*/ 	.word	0x00005290


	//   ....[102]....
        /*0470*/ 	.word	0x00005340


	//   ....[103]....
        /*0474*/ 	.word	0x000053a0


	//   ....[104]....
        /*0478*/ 	.word	0x00005410


	//   ....[105]....
        /*047c*/ 	.word	0x00005470


	//   ....[106]....
        /*0480*/ 	.word	0x000054e0


	//   ....[107]....
        /*0484*/ 	.word	0x00005540


	//   ....[108]....
        /*0488*/ 	.word	0x000055b0


	//   ....[109]....
        /*048c*/ 	.word	0x00005620


	//   ....[110]....
        /*0490*/ 	.word	0x000056a0


	//   ....[111]....
        /*0494*/ 	.word	0x00005700


	//   ....[112]....
        /*0498*/ 	.word	0x00005780


	//   ....[113]....
        /*049c*/ 	.word	0x000057e0


	//   ....[114]....
        /*04a0*/ 	.word	0x00005890


	//   ....[115]....
        /*04a4*/ 	.word	0x00005900


	//   ....[116]....
        /*04a8*/ 	.word	0x000059a0


	//   ....[117]....
        /*04ac*/ 	.word	0x00005a10


	//   ....[118]....
        /*04b0*/ 	.word	0x00005a70


	//   ....[119]....
        /*04b4*/ 	.word	0x00005ac0


	//   ....[120]....
        /*04b8*/ 	.word	0x00005b30


	//   ....[121]....
        /*04bc*/ 	.word	0x00005b90


	//   ....[122]....
        /*04c0*/ 	.word	0x00005c00


	//   ....[123]....
        /*04c4*/ 	.word	0x00005c60


	//   ....[124]....
        /*04c8*/ 	.word	0x00005db0


	//   ....[125]....
        /*04cc*/ 	.word	0x00005e60


	//----- nvinfo : EIATTR_EXIT_INSTR_OFFSETS
	.align		4
.L_441:
        /*04d0*/ 	.byte	0x04, 0x1c
        /*04d2*/ 	.short	(.L_443 - .L_442)


	//   ....[0]....
.L_442:
        /*04d4*/ 	.word	0x00002330


	//   ....[1]....
        /*04d8*/ 	.word	0x00004390


	//----- nvinfo : EIATTR_MAX_THREADS
	.align		4
.L_443:
        /*04dc*/ 	.byte	0x04, 0x05
        /*04de*/ 	.short	(.L_445 - .L_444)
.L_444:
        /*04e0*/ 	.word	0x00000140
        /*04e4*/ 	.word	0x00000001
        /*04e8*/ 	.word	0x00000001


	//----- nvinfo : EIATTR_CRS_STACK_SIZE
	.align		4
.L_445:
        /*04ec*/ 	.byte	0x04, 0x1e
        /*04ee*/ 	.short	(.L_447 - .L_446)
.L_446:
        /*04f0*/ 	.word	0x00000000


	//----- nvinfo : EIATTR_CBANK_PARAM_SIZE
	.align		4
.L_447:
        /*04f4*/ 	.byte	0x03, 0x19
        /*04f6*/ 	.short	0x0060


	//----- nvinfo : EIATTR_PARAM_CBANK
	.align		4
        /*04f8*/ 	.byte	0x04, 0x0a
        /*04fa*/ 	.short	(.L_449 - .L_448)
	.align		4
.L_448:
        /*04fc*/ 	.word	index@(.nv.constant0._ZN13group_norm_v218gn_bwd_cuda_kernelI13__nv_bfloat16Li320ELi1ELi32ELi40ELi256ELb0ELb1ELi8ELi320ELi320ELi4ELb1ELi4ELb0ELb0ELNS_15WgradSyncMethodE3ENS_16CompileConditionILi900EEEEEvPT_S6_S6_PKS5_S8_S8_S8_PKfflPfPj)
        /*0500*/ 	.short	0x0210
        /*0502*/ 	.short	0x0060


	//----- nvinfo : EIATTR_SW_WAR
	.align		4
.L_449:
        /*0504*/ 	.byte	0x04, 0x36
        /*0506*/ 	.short	(.L_451 - .L_450)
.L_450:
        /*0508*/ 	.word	0x00000008
.L_451:


//--------------------- .nv.info._ZN13group_norm_v218gn_bwd_cuda_kernelI13__nv_bfloat16Li320ELi3ELi32ELi40ELi256ELb0ELb1ELi8ELi320ELi320ELi4ELb1ELi8ELb0ELb0ELNS_15WgradSyncMethodE3ENS_16CompileConditionILi900EEEEEvPT_S6_S6_PKS5_S8_S8_S8_PKfflPfPj --------------------------
	.section	.nv.info._ZN13group_norm_v218gn_bwd_cuda_kernelI13__nv_bfloat16Li320ELi3ELi32ELi40ELi256ELb0ELb1ELi8ELi320ELi320ELi4ELb1ELi8ELb0ELb0ELNS_15WgradSyncMethodE3ENS_16CompileConditionILi900EEEEEvPT_S6_S6_PKS5_S8_S8_S8_PKfflPfPj,"",@"SHT_CUDA_INFO"
	.sectionflags	@""
	.align	4


	//----- nvinfo : EIATTR_CUDA_API_VERSION
	.align		4
        /*0000*/ 	.byte	0x04, 0x37
        /*0002*/ 	.short	(.L_453 - .L_452)
.L_452:
        /*0004*/ 	.word	0x00000082


	//----- nvinfo : EIATTR_KPARAM_INFO
	.align		4
.L_453:
        /*0008*/ 	.byte	0x04, 0x17
        /*000a*/ 	.short	(.L_455 - .L_454)
.L_454:
        /*000c*/ 	.word	0x00000000
        /*0010*/ 	.short	0x000b
        /*0012*/ 	.short	0x0058
        /*0014*/ 	.byte	0x00, 0xf0, 0x21, 0x00


	//----- nvinfo : EIATTR_KPARAM_INFO
	.align		4
.L_455:
        /*0018*/ 	.byte	0x04, 0x17
        /*001a*/ 	.short	(.L_457 - .L_456)
.L_456:
        /*001c*/ 	.word	0x00000000
        /*0020*/ 	.short	0x000a
        /*0022*/ 	.short	0x0050
        /*0024*/ 	.byte	0x00, 0xf0, 0x21, 0x00


	//----- nvinfo : EIATTR_KPARAM_INFO
	.align		4
.L_457:
        /*0028*/ 	.byte	0x04, 0x17
        /*002a*/ 	.short	(.L_459 - .L_458)
.L_458:
        /*002c*/ 	.word	0x00000000
        /*0030*/ 	.short	0x0009
        /*0032*/ 	.short	0x0048
        /*0034*/ 	.byte	0x00, 0xf0, 0x21, 0x00


	//----- nvinfo : EIATTR_KPARAM_INFO
	.align		4
.L_459:
        /*0038*/ 	.byte	0x04, 0x17
        /*003a*/ 	.short	(.L_461 - .L_460)
.L_460:
        /*003c*/ 	.word	0x00000000
        /*0040*/ 	.short	0x0008
        /*0042*/ 	.short	0x0040
        /*0044*/ 	.byte	0x00, 0xf0, 0x11, 0x00


	//----- nvinfo : EIATTR_KPARAM_INFO
	.align		4
.L_461:
        /*0048*/ 	.byte	0x04, 0x17
        /*004a*/ 	.short	(.L_463 - .L_462)
.L_462:
        /*004c*/ 	.word	0x00000000
        /*0050*/ 	.short	0x0007
        /*0052*/ 	.short	0x0038
        /*0054*/ 	.byte	0x00, 0xf0, 0x21, 0x00


	//----- nvinfo : EIATTR_KPARAM_INFO
	.align		4
.L_463:
        /*0058*/ 	.byte	0x04, 0x17
        /*005a*/ 	.short	(.L_465 - .L_464)
.L_464:
        /*005c*/ 	.word	0x00000000
        /*0060*/ 	.short	0x0006
        /*0062*/ 	.short	0x0030
        /*0064*/ 	.byte	0x00, 0xf0, 0x21, 0x00


	//----- nvinfo : EIATTR_KPARAM_INFO
	.align		4
.L_465:
        /*0068*/ 	.byte	0x04, 0x17
        /*006a*/ 	.short	(.L_467 - .L_466)
.L_466:
        /*006c*/ 	.word	0x00000000
        /*0070*/ 	.short	0x0005
        /*0072*/ 	.short	0x0028
        /*0074*/ 	.byte	0x00, 0xf0, 0x21, 0x00


	//----- nvinfo : EIATTR_KPARAM_INFO
	.align		4
.L_467:
        /*0078*/ 	.byte	0x04, 0x17
        /*007a*/ 	.short	(.L_469 - .L_468)
.L_468:
        /*007c*/ 	.word	0x00000000
        /*0080*/ 	.short	0x0004
        /*0082*/ 	.short	0x0020
        /*0084*/ 	.byte	0x00, 0xf0, 0x21, 0x00


	//----- nvinfo : EIATTR_KPARAM_INFO
	.align		4
.L_469:
        /*0088*/ 	.byte	0x04, 0x17
        /*008a*/ 	.short	(.L_471 - .L_470)
.L_470:
        /*008c*/ 	.word	0x00000000
        /*0090*/ 	.short	0x0003
        /*0092*/ 	.short	0x0018
        /*0094*/ 	.byte	0x00, 0xf0, 0x21, 0x00


	//----- nvinfo : EIATTR_KPARAM_INFO
	.align		4
.L_471:
        /*0098*/ 	.byte	0x04, 0x17
        /*009a*/ 	.short	(.L_473 - .L_472)
.L_472:
        /*009c*/ 	.word	0x00000000
        /*00a0*/ 	.short	0x0002
        /*00a2*/ 	.short	0x0010
        /*00a4*/ 	.byte	0x00, 0xf0, 0x21, 0x00


	//----- nvinfo : EIATTR_KPARAM_INFO
	.align		4
.L_473:
        /*00a8*/ 	.byte	0x04, 0x17
        /*00aa*/ 	.short	(.L_475 - .L_474)
.L_474:
        /*00ac*/ 	.word	0x00000000
        /*00b0*/ 	.short	0x0001
        /*00b2*/ 	.short	0x0008
        /*00b4*/ 	.byte	0x00, 0xf0, 0x21, 0x00


	//----- nvinfo : EIATTR_KPARAM_INFO
	.align		4
.L_475:
        /*00b8*/ 	.byte	0x04, 0x17
        /*00ba*/ 	.short	(.L_477 - .L_476)
.L_476:
        /*00bc*/ 	.word	0x00000000
        /*00c0*/ 	.short	0x0000
        /*00c2*/ 	.short	0x0000
        /*00c4*/ 	.byte	0x00, 0xf0, 0x21, 0x00


	//----- nvinfo : EIATTR_SPARSE_MMA_MASK
	.align		4
.L_477:
        /*00c8*/ 	.byte	0x03, 0x50
        /*00ca*/ 	.short	0x0000


	//----- nvinfo : EIATTR_MAXREG_COUNT
	.align		4
        /*00cc*/ 	.byte	0x03, 0x1b
        /*00ce*/ 	.short	0x0040


	//----- nvinfo : EIATTR_NUM_BARRIERS
	.align		4
        /*00d0*/ 	.byte	0x02, 0x4c
        /*00d2*/ 	.byte	0x01
	.zero		1


	//----- nvinfo : EIATTR_MERCURY_ISA_VERSION
	.align		4
        /*00d4*/ 	.byte	0x03, 0x5f
        /*00d6*/ 	.short	0x0101


	//----- nvinfo : EIATTR_COOP_GROUP_MASK_REGIDS
	.align		4
        /*00d8*/ 	.byte	0x04, 0x29
        /*00da*/ 	.short	(.L_479 - .L_478)


	//   ....[0]....
.L_478:
        /*00dc*/ 	.word	0xffffffff


	//   ....[1]....
        /*00e0*/ 	.word	0xffffffff


	//   ....[2]....
        /*00e4*/ 	.word	0xffffffff


	//   ....[3]....
        /*00e8*/ 	.word	0xffffffff


	//   ....[4]....
        /*00ec*/ 	.word	0xffffffff


	//   ....[5]....
        /*00f0*/ 	.word	0xffffffff


	//   ....[6]....
        /*00f4*/ 	.word	0xffffffff


	//   ....[7]....
        /*00f8*/ 	.word	0xffffffff


	//   ....[8]....
        /*00fc*/ 	.word	0xffffffff


	//   ....[9]....
        /*0100*/ 	.word	0xffffffff


	//   ....[10]....
        /*0104*/ 	.word	0xffffffff


	//   ....[11]....
        /*0108*/ 	.word	0xffffffff


	//   ....[12]....
        /*010c*/ 	.word	0xffffffff


	//   ....[13]....
        /*0110*/ 	.word	0xffffffff


	//   ....[14]....
        /*0114*/ 	.word	0x05000017


	//   ....[15]....
        /*0118*/ 	.word	0x05000016


	//   ....[16]....
        /*011c*/ 	.word	0x05000018


	//   ....[17]....
        /*0120*/ 	.word	0x05000019


	//   ....[18]....
        /*0124*/ 	.word	0x0500001b


	//   ....[19]....
        /*0128*/ 	.word	0x0500001a


	//   ....[20]....
        /*012c*/ 	.word	0x0500001c


	//   ....[21]....
        /*0130*/ 	.word	0x05000011


	//   ....[22]....
        /*0134*/ 	.word	0x0500001b


	//   ....[23]....
        /*0138*/ 	.word	0x0500001a


	//   ....[24]....
        /*013c*/ 	.word	0x0500001c


	//   ....[25]....
        /*0140*/ 	.word	0x0500001d


	//   ....[26]....
        /*0144*/ 	.word	0x0500001f


	//   ....[27]....
        /*0148*/ 	.word	0x0500001e


	//   ....[28]....
        /*014c*/ 	.word	0x05000022


	//   ....[29]....
        /*0150*/ 	.word	0x05000011


	//   ....[30]....
        /*0154*/ 	.word	0x0500001b


	//   ....[31]....
        /*0158*/ 	.word	0x0500001a


	//   ....[32]....
        /*015c*/ 	.word	0x0500001c


	//   ....[33]....
        /*0160*/ 	.word	0x0500001d


	//   ....[34]....
        /*0164*/ 	.word	0x0500001f


	//   ....[35]....
        /*0168*/ 	.word	0x0500001e


	//   ....[36]....
        /*016c*/ 	.word	0x05000022


	//   ....[37]....
        /*0170*/ 	.word	0x05000011


	//   ....[38]....
        /*0174*/ 	.word	0x0500001d


	//   ....[39]....
        /*0178*/ 	.word	0x05000020


	//   ....[40]....
        /*017c*/ 	.word	0x0500001d


	//   ....[41]....
        /*0180*/ 	.word	0x05000028


	//   ....[42]....
        /*0184*/ 	.word	0x05000025


	//   ....[43]....
        /*0188*/ 	.word	0x0500001f


	//   ....[44]....
        /*018c*/ 	.word	0x0500001c


	//   ....[45]....
        /*0190*/ 	.word	0x0500001e


	//   ....[46]....
        /*0194*/ 	.word	0x05000019


	//   ....[47]....
        /*0198*/ 	.word	0x0500001c


	//   ....[48]....
        /*019c*/ 	.word	0x05000018


	//   ....[49]....
        /*01a0*/ 	.word	0x05000016


	//   ....[50]....
        /*01a4*/ 	.word	0x0500001a


	//   ....[51]....
        /*01a8*/ 	.word	0x0500001f


	//   ....[52]....
        /*01ac*/ 	.word	0x0500001d


	//   ....[53]....
        /*01b0*/ 	.word	0x05000017


	//   ....[54]....
        /*01b4*/ 	.word	0x05000020


	//   ....[55]....
        /*01b8*/ 	.word	0x05000019


	//   ....[56]....
        /*01bc*/ 	.word	0x05000016


	//   ....[57]....
        /*01c0*/ 	.word	0x05000015


	//   ....[58]....
        /*01c4*/ 	.word	0x0500001a


	//   ....[59]....
        /*01c8*/ 	.word	0x05000014


	//   ....[60]....
        /*01cc*/ 	.word	0x05000022


	//   ....[61]....
        /*01d0*/ 	.word	0x05000011


	//   ....[62]....
        /*01d4*/ 	.word	0x05000029


	//   ....[63]....
        /*01d8*/ 	.word	0x05000024


	//   ....[64]....
        /*01dc*/ 	.word	0x05000023


	//   ....[65]....
        /*01e0*/ 	.word	0x0500002a


	//   ....[66]....
        /*01e4*/ 	.word	0x0500002d


	//   ....[67]....
        /*01e8*/ 	.word	0x05000022


	//   ....[68]....
        /*01ec*/ 	.word	0x05000025


	//   ....[69]....
        /*01f0*/ 	.word	0x05000020


	//   ....[70]....
        /*01f4*/ 	.word	0x0500001c


	//   ....[71]....
        /*01f8*/ 	.word	0x0500001c


	//   ....[72]....
        /*01fc*/ 	.word	0x0500001c


	//   ....[73]....
        /*0200*/ 	.word	0x0500001c


	//   ....[74]....
        /*0204*/ 	.word	0x0500001c


	//   ....[75]....
        /*0208*/ 	.word	0x0500001c


	//   ....[76]....
        /*020c*/ 	.word	0x0500001c


	//   ....[77]....
        /*0210*/ 	.word	0x0500001c


	//   ....[78]....
        /*0214*/ 	.word	0x0500001c


	//   ....[79]....
        /*0218*/ 	.word	0x0500001c


	//   ....[80]....
        /*021c*/ 	.word	0x0500001c


	//   ....[81]....
        /*0220*/ 	.word	0x0500001c


	//   ....[82]....
        /*0224*/ 	.word	0x0500001c


	//   ....[83]....
        /*0228*/ 	.word	0x0500001c


	//   ....[84]....
        /*022c*/ 	.word	0x0500001c


	//   ....[85]....
        /*0230*/ 	.word	0x0500001c


	//   ....[86]....
        /*0234*/ 	.word	0x0500001c


	//   ....[87]....
        /*0238*/ 	.word	0x0500001c


	//   ....[88]....
        /*023c*/ 	.word	0x0500001c


	//   ....[89]....
        /*0240*/ 	.word	0x0500001c


	//   ....[90]....
        /*0244*/ 	.word	0x0500001c


	//   ....[91]....
        /*0248*/ 	.word	0x0500001c


	//   ....[92]....
        /*024c*/ 	.word	0x0500001c


	//   ....[93]....
        /*0250*/ 	.word	0x0500001c


	//   ....[94]....
        /*0254*/ 	.word	0x0500001c


	//   ....[95]....
        /*0258*/ 	.word	0x0500001c


	//   ....[96]....
        /*025c*/ 	.word	0x0500001c


	//   ....[97]....
        /*0260*/ 	.word	0x0500001c


	//   ....[98]....
        /*0264*/ 	.word	0x0500001c


	//   ....[99]....
        /*0268*/ 	.word	0x0500001c


	//   ....[100]....
        /*026c*/ 	.word	0x0500001c


	//   ....[101]....
        /*0270*/ 	.word	0x0500001c


	//   ....[102]....
        /*0274*/ 	.word	0x0500001c


	//   ....[103]....
        /*0278*/ 	.word	0x0500001c


	//   ....[104]....
        /*027c*/ 	.word	0x0500001c


	//   ....[105]....
        /*0280*/ 	.word	0x0500001c


	//   ....[106]....
        /*0284*/ 	.word	0x0500001c


	//   ....[107]....
        /*0288*/ 	.word	0x0500001c


	//   ....[108]....
        /*028c*/ 	.word	0x0500001c


	//   ....[109]....
        /*0290*/ 	.word	0x0500001c


	//   ....[110]....
        /*0294*/ 	.word	0x0500001c


	//   ....[111]....
        /*0298*/ 	.word	0x0500001c


	//   ....[112]....
        /*029c*/ 	.word	0x0500001c


	//   ....[113]....
        /*02a0*/ 	.word	0x0500001c


	//   ....[114]....
        /*02a4*/ 	.word	0x0500001c


	//   ....[115]....
        /*02a8*/ 	.word	0x0500001c


	//   ....[116]....
        /*02ac*/ 	.word	0x0500001c


	//   ....[117]....
        /*02b0*/ 	.word	0x0500001c


	//   ....[118]....
        /*02b4*/ 	.word	0x0500001c


	//   ....[119]....
        /*02b8*/ 	.word	0x0500001c


	//   ....[120]....
        /*02bc*/ 	.word	0x0500001c


	//   ....[121]....
        /*02c0*/ 	.word	0x0500001c


	//   ....[122]....
        /*02c4*/ 	.word	0x0500001c


	//   ....[123]....
        /*02c8*/ 	.word	0x0500001c


	//   ....[124]....
        /*02cc*/ 	.word	0x0500001c


	//   ....[125]....
        /*02d0*/ 	.word	0x0500001c


	//----- nvinfo : EIATTR_COOP_GROUP_INSTR_OFFSETS
	.align		4
.L_479:
        /*02d4*/ 	.byte	0x04, 0x28
        /*02d6*/ 	.short	(.L_481 - .L_480)


	//   ....[0]....
.L_480:
        /*02d8*/ 	.word	0x00001730


	//   ....[1]....
        /*02dc*/ 	.word	0x00001760


	//   ....[2]....
        /*02e0*/ 	.word	0x00001790


	//   ....[3]....
        /*02e4*/ 	.word	0x000017a0


	//   ....[4]....
        /*02e8*/ 	.word	0x00001e80


	//   ....[5]....
        /*02ec*/ 	.word	0x00001e90


	//   ....[6]....
        /*02f0*/ 	.word	0x00001ec0


	//   ....[7]....
        /*02f4*/ 	.word	0x00001ed0


	//   ....[8]....
        /*02f8*/ 	.word	0x00001f00


	//   ....[9]....
        /*02fc*/ 	.word	0x00001f10


	//   ....[10]....
        /*0300*/ 	.word	0x00001f60


	//   ....[11]....
        /*0304*/ 	.word	0x00001f90


	//   ....[12]....
        /*0308*/ 	.word	0x00001fc0


	//   ....[13]....
        /*030c*/ 	.word	0x00001fd0


	//   ....[14]....
        /*0310*/ 	.word	0x00003460


	//   ....[15]....
        /*0314*/ 	.word	0x00003490


	//   ....[16]....
        /*0318*/ 	.word	0x000034c0


	//   ....[17]....
        /*031c*/ 	.word	0x000034e0


	//   ....[18]....
        /*0320*/ 	.word	0x00003510


	//   ....[19]....
        /*0324*/ 	.word	0x00003520


	//   ....[20]....
        /*0328*/ 	.word	0x00003550


	//   ....[21]....
        /*032c*/ 	.word	0x00003560


	//   ....[22]....
        /*0330*/ 	.word	0x00003750


	//   ....[23]....
        /*0334*/ 	.word	0x00003780


	//   ....[24]....
        /*0338*/ 	.word	0x000037b0


	//   ....[25]....
        /*033c*/ 	.word	0x000037d0


	//   ....[26]....
        /*0340*/ 	.word	0x00003800


	//   ....[27]....
        /*0344*/ 	.word	0x00003810


	//   ....[28]....
        /*0348*/ 	.word	0x00003840


	//   ....[29]....
        /*034c*/ 	.word	0x00003850


	//   ....[30]....
        /*0350*/ 	.word	0x000039e0


	//   ....[31]....
        /*0354*/ 	.word	0x00003a10


	//   ....[32]....
        /*0358*/ 	.word	0x00003a40


	//   ....[33]....
        /*035c*/ 	.word	0x00003a60


	//   ....[34]....
        /*0360*/ 	.word	0x00003a90


	//   ....[35]....
        /*0364*/ 	.word	0x00003aa0


	//   ....[36]....
        /*0368*/ 	.word	0x00003ad0


	//   ....[37]....
        /*036c*/ 	.word	0x00003ae0


	//   ....[38]....
        /*0370*/ 	.word	0x00003e40


	//   ....[39]....
        /*0374*/ 	.word	0x00003e50


	//   ....[40]....
        /*0378*/ 	.word	0x00003ed0


	//   ....[41]....
        /*037c*/ 	.word	0x00003ef0


	//   ....[42]....
        /*0380*/ 	.word	0x00003f30


	//   ....[43]....
        /*0384*/ 	.word	0x00003f40


	//   ....[44]....
        /*0388*/ 	.word	0x00003f50


	//   ....[45]....
        /*038c*/ 	.word	0x00003f80


	//   ....[46]....
        /*0390*/ 	.word	0x00003fe0


	//   ....[47]....
        /*0394*/ 	.word	0x00004020


	//   ....[48]....
        /*0398*/ 	.word	0x00004060


	//   ....[49]....
        /*039c*/ 	.word	0x00004070


	//   ....[50]....
        /*03a0*/ 	.word	0x000040a0


	//   ....[51]....
        /*03a4*/ 	.word	0x000040b0


	//   ....[52]....
        /*03a8*/ 	.word	0x000040e0


	//   ....[53]....
        /*03ac*/ 	.word	0x00004100


	//   ....[54]....
        /*03b0*/ 	.word	0x00004110


	//   ....[55]....
        /*03b4*/ 	.word	0x00004150


	//   ....[56]....
        /*03b8*/ 	.word	0x000041b0


	//   ....[57]....
        /*03bc*/ 	.word	0x000041e0


	//   ....[58]....
        /*03c0*/ 	.word	0x00004200


	//   ....[59]....
        /*03c4*/ 	.word	0x00004230


	//   ....[60]....
        /*03c8*/ 	.word	0x00004240


	//   ....[61]....
        /*03cc*/ 	.word	0x00004270


	//   ....[62]....
        /*03d0*/ 	.word	0x00004290


	//   ....[63]....
        /*03d4*/ 	.word	0x000042c0


	//   ....[64]....
        /*03d8*/ 	.word	0x000042e0


	//   ....[65]....
        /*03dc*/ 	.word	0x00004310


	//   ....[66]....
        /*03e0*/ 	.word	0x00004340


	//   ....[67]....
        /*03e4*/ 	.word	0x00004390


	//   ....[68]....
        /*03e8*/ 	.word	0x000044a0


	//   ....[69]....
        /*03ec*/ 	.word	0x00004500


	//   ....[70]....
        /*03f0*/ 	.word	0x000046d0


	//   ....[71]....
        /*03f4*/ 	.word	0x00004720


	//   ....[72]....
        /*03f8*/ 	.word	0x00004790


	//   ....[73]....
        /*03fc*/ 	.word	0x000047f0


	//   ....[74]....
        /*0400*/ 	.word	0x00004860


	//   ....[75]....
        /*0404*/ 	.word	0x000048c0


	//   ....[76]....
        /*0408*/ 	.word	0x00004930


	//   ....[77]....
        /*040c*/ 	.word	0x00004990


	//   ....[78]....
        /*0410*/ 	.word	0x00004a30


	//   ....[79]....
        /*0414*/ 	.word	0x00004ac0


	//   ....[80]....
        /*0418*/ 	.word	0x00004b30


	//   ....[81]....
        /*041c*/ 	.word	0x00004b90


	//   ....[82]....
        /*0420*/ 	.word	0x00004c00


	//   ....[83]....
        /*0424*/ 	.word	0x00004c60


	//   ....[84]....
        /*0428*/ 	.word	0x00004cd0


	//   ....[85]....
        /*042c*/ 	.word	0x00004d30


	//   ....[86]....
        /*0430*/ 	.word	0x00004dd0


	//   ....[87]....
        /*0434*/ 	.word	0x00004e60


	//   ....[88]....
        /*0438*/ 	.word	0x00004ed0


	//   ....[89]....
        /*043c*/ 	.word	0x00004f30


	//   ....[90]....
        /*0440*/ 	.word	0x00004fa0


	//   ....[91]....
        /*0444*/ 	.word	0x00005000


	//   ....[92]....
        /*0448*/ 	.word	0x00005070


	//   ....[93]....
        /*044c*/ 	.word	0x000050d0


	//   ....[94]....
        /*0450*/ 	.word	0x00005170


	//   ....[95]....
        /*0454*/ 	.word	0x00005230


	//   ....[96]....
        /*0458*/ 	.word	0x00005330


	//   ....[97]....
        /*045c*/ 	.word	0x00005380


	//   ....[98]....
        /*0460*/ 	.word	0x00005440


	//   ....[99]....
        /*0464*/ 	.word	0x00005490


	//   ....[100]....
        /*0468*/ 	.word	0x00005500


	//   ....[101]....
        /*046c*/ 	.word	0x00005550


	//   ....[102]....
        /*0470*/ 	.word	0x000055c0


	//   ....[103]....
        /*0474*/ 	.word	0x00005620


	//   ....[104]....
        /*0478*/ 	.word	0x00005690


	//   ....[105]....
        /*047c*/ 	.word	0x000056f0


	//   ....[106]....
        /*0480*/ 	.word	0x00005790


	//   ....[107]....
        /*0484*/ 	.word	0x00005810


	//   ....[108]....
        /*0488*/ 	.word	0x000058a0


	//   ....[109]....
        /*048c*/ 	.word	0x00005910


	//   ....[110]....
        /*0490*/ 	.word	0x00005980


	//   ....[111]....
        /*0494*/ 	.word	0x000059e0


	//   ....[112]....
        /*0498*/ 	.word	0x00005a60


	//   ....[113]....
        /*049c*/ 	.word	0x00005ae0


	//   ....[114]....
        /*04a0*/ 	.word	0x00005b80


	//   ....[115]....
        /*04a4*/ 	.word	0x00005bf0


	//   ....[116]....
        /*04a8*/ 	.word	0x00005c80


	//   ....[117]....
        /*04ac*/ 	.word	0x00005d20


	//   ....[118]....
        /*04b0*/ 	.word	0x00005db0


	//   ....[119]....
        /*04b4*/ 	.word	0x00005e10


	//   ....[120]....
        /*04b8*/ 	.word	0x00005e80


	//   ....[121]....
        /*04bc*/ 	.word	0x00005f00


	//   ....[122]....
        /*04c0*/ 	.word	0x00005fa0


	//   ....[123]....
        /*04c4*/ 	.word	0x00006050


	//   ....[124]....
        /*04c8*/ 	.word	0x00006160


	//   ....[125]....
        /*04cc*/ 	.word	0x000061e0


	//----- nvinfo : EIATTR_EXIT_INSTR_OFFSETS
	.align		4
.L_481:
        /*04d0*/ 	.byte	0x04, 0x1c
        /*04d2*/ 	.short	(.L_483 - .L_482)


	//   ....[0]....
.L_482:
        /*04d4*/ 	.word	0x00002470


	//   ....[1]....
        /*04d8*/ 	.word	0x00004670


	//----- nvinfo : EIATTR_MAX_THREADS
	.align		4
.L_483:
        /*04dc*/ 	.byte	0x04, 0x05
        /*04de*/ 	.short	(.L_485 - .L_484)
.L_484:
        /*04e0*/ 	.word	0x00000140
        /*04e4*/ 	.word	0x00000001
        /*04e8*/ 	.word	0x00000001


	//----- nvinfo : EIATTR_CRS_STACK_SIZE
	.align		4
.L_485:
        /*04ec*/ 	.byte	0x04, 0x1e
        /*04ee*/ 	.short	(.L_487 - .L_486)
.L_486:
        /*04f0*/ 	.word	0x00000000


	//----- nvinfo : EIATTR_CBANK_PARAM_SIZE
	.align		4
.L_487:
        /*04f4*/ 	.byte	0x03, 0x19
        /*04f6*/ 	.short	0x0060


	//----- nvinfo : EIATTR_PARAM_CBANK
	.align		4
        /*04f8*/ 	.byte	0x04, 0x0a
        /*04fa*/ 	.short	(.L_489 - .L_488)
	.align		4
.L_488:
        /*04fc*/ 	.word	index@(.nv.constant0._ZN13group_norm_v218gn_bwd_cuda_kernelI13__nv_bfloat16Li320ELi3ELi32ELi40ELi256ELb0ELb1ELi8ELi320ELi320ELi4ELb1ELi8ELb0ELb0ELNS_15WgradSyncMethodE3ENS_16CompileConditionILi900EEEEEvPT_S6_S6_PKS5_S8_S8_S8_PKfflPfPj)
        /*0500*/ 	.short	0x0210
        /*0502*/ 	.short	0x0060


	//----- nvinfo : EIATTR_SW_WAR
	.align		4
.L_489:
        /*0504*/ 	.byte	0x04, 0x36
        /*0506*/ 	.short	(.L_491 - .L_490)
.L_490:
        /*0508*/ 	.word	0x00000008
.L_491:


//--------------------- .nv.info._ZN13group_norm_v218gn_bwd_cuda_kernelI13__nv_bfloat16Li320ELi1ELi32ELi40ELi256ELb0ELb1ELi16ELi320ELi320ELi4ELb1ELi8ELb0ELb0ELNS_15WgradSyncMethodE3ENS_16CompileConditionILi900EEEEEvPT_S6_S6_PKS5_S8_S8_S8_PKfflPfPj --------------------------
	.section	.nv.info._ZN13group_norm_v218gn_bwd_cuda_kernelI13__nv_bfloat16Li320ELi1ELi32ELi40ELi256ELb0ELb1ELi16ELi320ELi320ELi4ELb1ELi8ELb0ELb0ELNS_15WgradSyncMethodE3ENS_16CompileConditionILi900EEEEEvPT_S6_S6_PKS5_S8_S8_S8_PKfflPfPj,"",@"SHT_CUDA_INFO"
	.sectionflags	@""
	.align	4


	//----- nvinfo : EIATTR_CUDA_API_VERSION
	.align		4
        /*0000*/ 	.byte	0x04, 0x37
        /*0002*/ 	.short	(.L_493 - .L_492)
.L_492:
        /*0004*/ 	.word	0x00000082


	//----- nvinfo : EIATTR_KPARAM_INFO
	.align		4
.L_493:
        /*0008*/ 	.byte	0x04, 0x17
        /*000a*/ 	.short	(.L_495 - .L_494)
.L_494:
        /*000c*/ 	.word	0x00000000
        /*0010*/ 	.short	0x000b
        /*0012*/ 	.short	0x0058
        /*0014*/ 	.byte	0x00, 0xf0, 0x21, 0x00


	//----- nvinfo : EIATTR_KPARAM_INFO
	.align		4
.L_495:
        /*0018*/ 	.byte	0x04, 0x17
        /*001a*/ 	.short	(.L_497 - .L_496)
.L_496:
        /*001c*/ 	.word	0x00000000
        /*0020*/ 	.short	0x000a
        /*0022*/ 	.short	0x0050
        /*0024*/ 	.byte	0x00, 0xf0, 0x21, 0x00


	//----- nvinfo : EIATTR_KPARAM_INFO
	.align		4
.L_497:
        /*0028*/ 	.byte	0x04, 0x17
        /*002a*/ 	.short	(.L_499 - .L_498)
.L_498:
        /*002c*/ 	.word	0x00000000
        /*0030*/ 	.short	0x0009
        /*0032*/ 	.short	0x0048
        /*0034*/ 	.byte	0x00, 0xf0, 0x21, 0x00


	//----- nvinfo : EIATTR_KPARAM_INFO
	.align		4
.L_499:
        /*0038*/ 	.byte	0x04, 0x17
        /*003a*/ 	.short	(.L_501 - .L_500)
.L_500:
        /*003c*/ 	.word	0x00000000
        /*0040*/ 	.short	0x0008
        /*0042*/ 	.short	0x0040
        /*0044*/ 	.byte	0x00, 0xf0, 0x11, 0x00


	//----- nvinfo : EIATTR_KPARAM_INFO
	.align		4
.L_501:
        /*0048*/ 	.byte	0x04, 0x17
        /*004a*/ 	.short	(.L_503 - .L_502)
.L_502:
        /*004c*/ 	.word	0x00000000
        /*0050*/ 	.short	0x0007
        /*0052*/ 	.short	0x0038
        /*0054*/ 	.byte	0x00, 0xf0, 0x21, 0x00


	//----- nvinfo : EIATTR_KPARAM_INFO
	.align		4
.L_503:
        /*0058*/ 	.byte	0x04, 0x17
        /*005a*/ 	.short	(.L_505 - .L_504)
.L_504:
        /*005c*/ 	.word	0x00000000
        /*0060*/ 	.short	0x0006
        /*0062*/ 	.short	0x0030
        /*0064*/ 	.byte	0x00, 0xf0, 0x21, 0x00


	//----- nvinfo : EIATTR_KPARAM_INFO
	.align		4
.L_505:
        /*0068*/ 	.byte	0x04, 0x17
        /*006a*/ 	.short	(.L_507 - .L_506)
.L_506:
        /*006c*/ 	.word	0x00000000
        /*0070*/ 	.short	0x0005
        /*0072*/ 	.short	0x0028
        /*0074*/ 	.byte	0x00, 0xf0, 0x21, 0x00


	//----- nvinfo : EIATTR_KPARAM_INFO
	.align		4
.L_507:
        /*0078*/ 	.byte	0x04, 0x17
        /*007a*/ 	.short	(.L_509 - .L_508)
.L_508:
        /*007c*/ 	.word	0x00000000
        /*0080*/ 	.short	0x0004
        /*0082*/ 	.short	0x0020
        /*0084*/ 	.byte	0x00, 0xf0, 0x21, 0x00


	//----- nvinfo : EIATTR_KPARAM_INFO
	.align		4
.L_509:
        /*0088*/ 	.byte	0x04, 0x17
        /*008a*/ 	.short	(.L_511 - .L_510)
.L_510:
        /*008c*/ 	.word	0x00000000
        /*0090*/ 	.short	0x0003
        /*0092*/ 	.short	0x0018
        /*0094*/ 	.byte	0x00, 0xf0, 0x21, 0x00


	//----- nvinfo : EIATTR_KPARAM_INFO
	.align		4
.L_511:
        /*0098*/ 	.byte	0x04, 0x17
        /*009a*/ 	.short	(.L_513 - .L_512)
.L_512:
        /*009c*/ 	.word	0x00000000
        /*00a0*/ 	.short	0x0002
        /*00a2*/ 	.short	0x0010
        /*00a4*/ 	.byte	0x00, 0xf0, 0x21, 0x00


	//----- nvinfo : EIATTR_KPARAM_INFO
	.align		4
.L_513:
        /*00a8*/ 	.byte	0x04, 0x17
        /*00aa*/ 	.short	(.L_515 - .L_514)
.L_514:
        /*00ac*/ 	.word	0x00000000
        /*00b0*/ 	.short	0x0001
        /*00b2*/ 	.short	0x0008
        /*00b4*/ 	.byte	0x00, 0xf0, 0x21, 0x00


	//----- nvinfo : EIATTR_KPARAM_INFO
	.align		4
.L_515:
        /*00b8*/ 	.byte	0x04, 0x17
        /*00ba*/ 	.short	(.L_517 - .L_516)
.L_516:
        /*00bc*/ 	.word	0x00000000
        /*00c0*/ 	.short	0x0000
        /*00c2*/ 	.short	0x0000
        /*00c4*/ 	.byte	0x00, 0xf0, 0x21, 0x00


	//----- nvinfo : EIATTR_SPARSE_MMA_MASK
	.align		4
.L_517:
        /*00c8*/ 	.byte	0x03, 0x50
        /*00ca*/ 	.short	0x0000


	//----- nvinfo : EIATTR_MAXREG_COUNT
	.align		4
        /*00cc*/ 	.byte	0x03, 0x1b
        /*00ce*/ 	.short	0x00a8


	//----- nvinfo : EIATTR_NUM_BARRIERS
	.align		4
        /*00d0*/ 	.byte	0x02, 0x4c
        /*00d2*/ 	.byte	0x01
	.zero		1


	//----- nvinfo : EIATTR_MERCURY_ISA_VERSION
	.align		4
        /*00d4*/ 	.byte	0x03, 0x5f
        /*00d6*/ 	.short	0x0101


	//----- nvinfo : EIATTR_COOP_GROUP_MASK_REGIDS
	.align		4
        /*00d8*/ 	.byte	0x04, 0x29
        /*00da*/ 	.short	(.L_519 - .L_518)


	//   ....[0]....
.L_518:
        /*00dc*/ 	.word	0xffffffff


	//   ....[1]....
        /*00e0*/ 	.word	0xffffffff


	//   ....[2]....
        /*00e4*/ 	.word	0xffffffff


	//   ....[3]....
        /*00e8*/ 	.word	0xffffffff


	//   ....[4]....
        /*00ec*/ 	.word	0xffffffff


	//   ....[5]....
        /*00f0*/ 	.word	0xffffffff


	//   ....[6]....
        /*00f4*/ 	.word	0xffffffff


	//   ....[7]....
        /*00f8*/ 	.word	0xffffffff


	//   ....[8]....
        /*00fc*/ 	.word	0xffffffff


	//   ....[9]....
        /*0100*/ 	.word	0xffffffff


	//   ....[10]....
        /*0104*/ 	.word	0xffffffff


	//   ....[11]....
        /*0108*/ 	.word	0xffffffff


	//   ....[12]....
        /*010c*/ 	.word	0x05000017


	//   ....[13]....
        /*0110*/ 	.word	0x05000010


	//   ....[14]....
        /*0114*/ 	.word	0x05000016


	//   ....[15]....
        /*0118*/ 	.word	0x05000019


	//   ....[16]....
        /*011c*/ 	.word	0x0500001f


	//   ....[17]....
        /*0120*/ 	.word	0x05000012


	//   ....[18]....
        /*0124*/ 	.word	0x05000010


	//   ....[19]....
        /*0128*/ 	.word	0x05000013


	//   ....[20]....
        /*012c*/ 	.word	0x05000017


	//   ....[21]....
        /*0130*/ 	.word	0x05000010


	//   ....[22]....
        /*0134*/ 	.word	0x05000016


	//   ....[23]....
        /*0138*/ 	.word	0x05000019


	//   ....[24]....
        /*013c*/ 	.word	0x05000023


	//   ....[25]....
        /*0140*/ 	.word	0x05000022


	//   ....[26]....
        /*0144*/ 	.word	0x05000010


	//   ....[27]....
        /*0148*/ 	.word	0x05000017


	//   ....[28]....
        /*014c*/ 	.word	0x05000017


	//   ....[29]....
        /*0150*/ 	.word	0x05000010


	//   ....[30]....
        /*0154*/ 	.word	0x05000016


	//   ....[31]....
        /*0158*/ 	.word	0x05000019


	//   ....[32]....
        /*015c*/ 	.word	0x05000023


	//   ....[33]....
        /*0160*/ 	.word	0x05000022


	//   ....[34]....
        /*0164*/ 	.word	0x05000010


	//   ....[35]....
        /*0168*/ 	.word	0x05000017


	//   ....[36]....
        /*016c*/ 	.word	0x05000017


	//   ....[37]....
        /*0170*/ 	.word	0x05000018


	//   ....[38]....
        /*0174*/ 	.word	0x05000010


	//   ....[39]....
        /*0178*/ 	.word	0x05000016


	//   ....[40]....
        /*017c*/ 	.word	0x05000017


	//   ....[41]....
        /*0180*/ 	.word	0x05000019


	//   ....[42]....
        /*0184*/ 	.word	0x0500001f


	//   ....[43]....
        /*0188*/ 	.word	0x05000017


	//   ....[44]....
        /*018c*/ 	.word	0x05000023


	//   ....[45]....
        /*0190*/ 	.word	0x05000019


	//   ....[46]....
        /*0194*/ 	.word	0x0500001f


	//   ....[47]....
        /*0198*/ 	.word	0x05000010


	//   ....[48]....
        /*019c*/ 	.word	0x05000016


	//   ....[49]....
        /*01a0*/ 	.word	0x0500001a


	//   ....[50]....
        /*01a4*/ 	.word	0x05000022


	//   ....[51]....
        /*01a8*/ 	.word	0x05000018


	//   ....[52]....
        /*01ac*/ 	.word	0x0500001a


	//   ....[53]....
        /*01b0*/ 	.word	0x05000014


	//   ....[54]....
        /*01b4*/ 	.word	0x0500001e


	//   ....[55]....
        /*01b8*/ 	.word	0x05000021


	//   ....[56]....
        /*01bc*/ 	.word	0x05000027


	//   ....[57]....
        /*01c0*/ 	.word	0x0500002b


	//   ....[58]....
        /*01c4*/ 	.word	0x0500002d


	//   ....[59]....
        /*01c8*/ 	.word	0x0500001f


	//   ....[60]....
        /*01cc*/ 	.word	0x05000024


	//   ....[61]....
        /*01d0*/ 	.word	0x05000032


	//   ....[62]....
        /*01d4*/ 	.word	0x05000025


	//   ....[63]....
        /*01d8*/ 	.word	0x0500002a


	//   ....[64]....
        /*01dc*/ 	.word	0x0500002c


	//   ....[65]....
        /*01e0*/ 	.word	0x0500002d


	//   ....[66]....
        /*01e4*/ 	.word	0x05000017


	//   ....[67]....
        /*01e8*/ 	.word	0x05000014


	//   ....[68]....
        /*01ec*/ 	.word	0x05000010


	//   ....[69]....
        /*01f0*/ 	.word	0x05000010


	//   ....[70]....
        /*01f4*/ 	.word	0x05000010


	//   ....[71]....
        /*01f8*/ 	.word	0x05000010


	//   ....[72]....
        /*01fc*/ 	.word	0x05000010


	//   ....[73]....
        /*0200*/ 	.word	0x05000010


	//   ....[74]....
        /*0204*/ 	.word	0x05000010


	//   ....[75]....
        /*0208*/ 	.word	0x05000010


	//   ....[76]....
        /*020c*/ 	.word	0x05000010


	//   ....[77]....
        /*0210*/ 	.word	0x05000010


	//   ....[78]....
        /*0214*/ 	.word	0x05000010


	//   ....[79]....
        /*0218*/ 	.word	0x05000010


	//   ....[80]....
        /*021c*/ 	.word	0x05000010


	//   ....[81]....
        /*0220*/ 	.word	0x05000010


	//   ....[82]....
        /*0224*/ 	.word	0x05000010


	//   ....[83]....
        /*0228*/ 	.word	0x05000010


	//   ....[84]....
        /*022c*/ 	.word	0x05000010


	//   ....[85]....
        /*0230*/ 	.word	0x05000010


	//   ....[86]....
        /*0234*/ 	.word	0x05000010


	//   ....[87]....
        /*0238*/ 	.word	0x05000010


	//   ....[88]....
        /*023c*/ 	.word	0x05000010


	//   ....[89]....
        /*0240*/ 	.word	0x05000010


	//   ....[90]....
        /*0244*/ 	.word	0x05000010


	//   ....[91]....
        /*0248*/ 	.word	0x05000010


	//   ....[92]....
        /*024c*/ 	.word	0x05000010


	//   ....[93]....
        /*0250*/ 	.word	0x05000010


	//   ....[94]....
        /*0254*/ 	.word	0x05000010


	//   ....[95]....
        /*0258*/ 	.word	0x05000010


	//   ....[96]....
        /*025c*/ 	.word	0x05000010


	//   ....[97]....
        /*0260*/ 	.word	0x05000010


	//   ....[98]....
        /*0264*/ 	.word	0x05000010


	//   ....[99]....
        /*0268*/ 	.word	0x05000010


	//   ....[100]....
        /*026c*/ 	.word	0x05000010


	//   ....[101]....
        /*0270*/ 	.word	0x05000010


	//   ....[102]....
        /*0274*/ 	.word	0x05000010


	//   ....[103]....
        /*0278*/ 	.word	0x05000010


	//   ....[104]....
        /*027c*/ 	.word	0x05000010


	//   ....[105]....
        /*0280*/ 	.word	0x05000010


	//   ....[106]....
        /*0284*/ 	.word	0x05000010


	//   ....[107]....
        /*0288*/ 	.word	0x05000010


	//   ....[108]....
        /*028c*/ 	.word	0x05000010


	//   ....[109]....
        /*0290*/ 	.word	0x05000010


	//   ....[110]....
        /*0294*/ 	.word	0x05000010


	//   ....[111]....
        /*0298*/ 	.word	0x05000010


	//   ....[112]....
        /*029c*/ 	.word	0x05000010


	//   ....[113]....
        /*02a0*/ 	.word	0x05000010


	//   ....[114]....
        /*02a4*/ 	.word	0x05000010


	//   ....[115]....
        /*02a8*/ 	.word	0x05000010


	//   ....[116]....
        /*02ac*/ 	.word	0x05000010


	//   ....[117]....
        /*02b0*/ 	.word	0x05000010


	//   ....[118]....
        /*02b4*/ 	.word	0x05000010


	//   ....[119]....
        /*02b8*/ 	.word	0x05000010


	//   ....[120]....
        /*02bc*/ 	.word	0x05000010


	//   ....[121]....
        /*02c0*/ 	.word	0x05000010


	//   ....[122]....
        /*02c4*/ 	.word	0x05000010


	//   ....[123]....
        /*02c8*/ 	.word	0x05000010


	//----- nvinfo : EIATTR_COOP_GROUP_INSTR_OFFSETS
	.align		4
.L_519:
        /*02cc*/ 	.byte	0x04, 0x28
        /*02ce*/ 	.short	(.L_521 - .L_520)


	//   ....[0]....
.L_520:
        /*02d0*/ 	.word	0x00001d20


	//   ....[1]....
        /*02d4*/ 	.word	0x00001d60


	//   ....[2]....
        /*02d8*/ 	.word	0x00001da0


	//   ....[3]....
        /*02dc*/ 	.word	0x00001db0


	//   ....[4]....
        /*02e0*/ 	.word	0x000024c0


	//   ....[5]....
        /*02e4*/ 	.word	0x000024d0


	//   ....[6]....
        /*02e8*/ 	.word	0x00002500


	//   ....[7]....
        /*02ec*/ 	.word	0x00002510


	//   ....[8]....
        /*02f0*/ 	.word	0x00002560


	//   ....[9]....
        /*02f4*/ 	.word	0x00002580


	//   ....[10]....
        /*02f8*/ 	.word	0x000025e0


	//   ....[11]....
        /*02fc*/ 	.word	0x00002620


	//   ....[12]....
        /*0300*/ 	.word	0x00003db0


	//   ....[13]....
        /*0304*/ 	.word	0x00003dd0


	//   ....[14]....
        /*0308*/ 	.word	0x00003e10


	//   ....[15]....
        /*030c*/ 	.word	0x00003e30


	//   ....[16]....
        /*0310*/ 	.word	0x00003e60


	//   ....[17]....
        /*0314*/ 	.word	0x00003e70


	//   ....[18]....
        /*0318*/ 	.word	0x00003ea0


	//   ....[19]....
        /*031c*/ 	.word	0x00003eb0


	//   ....[20]....
        /*0320*/ 	.word	0x00004080


	//   ....[21]....
        /*0324*/ 	.word	0x000040b0


	//   ....[22]....
        /*0328*/ 	.word	0x000040e0


	//   ....[23]....
        /*032c*/ 	.word	0x000040f0


	//   ....[24]....
        /*0330*/ 	.word	0x00004120


	//   ....[25]....
        /*0334*/ 	.word	0x00004130


	//   ....[26]....
        /*0338*/ 	.word	0x00004160


	//   ....[27]....
        /*033c*/ 	.word	0x00004170


	//   ....[28]....
        /*0340*/ 	.word	0x000042f0


	//   ....[29]....
        /*0344*/ 	.word	0x00004310


	//   ....[30]....
        /*0348*/ 	.word	0x00004340


	//   ....[31]....
        /*034c*/ 	.word	0x00004350


	//   ....[32]....
        /*0350*/ 	.word	0x00004380


	//   ....[33]....
        /*0354*/ 	.word	0x00004390


	//   ....[34]....
        /*0358*/ 	.word	0x000043c0


	//   ....[35]....
        /*035c*/ 	.word	0x000043d0


	//   ....[36]....
        /*0360*/ 	.word	0x00004700


	//   ....[37]....
        /*0364*/ 	.word	0x00004730


	//   ....[38]....
        /*0368*/ 	.word	0x000047c0


	//   ....[39]....
        /*036c*/ 	.word	0x000047f0


	//   ....[40]....
        /*0370*/ 	.word	0x00004820


	//   ....[41]....
        /*0374*/ 	.word	0x00004840


	//   ....[42]....
        /*0378*/ 	.word	0x00004850


	//   ....[43]....
        /*037c*/ 	.word	0x00004870


	//   ....[44]....
        /*0380*/ 	.word	0x000048b0


	//   ....[45]....
        /*0384*/ 	.word	0x000048e0


	//   ....[46]....
        /*0388*/ 	.word	0x00004900


	//   ....[47]....
        /*038c*/ 	.word	0x00004920


	//   ....[48]....
        /*0390*/ 	.word	0x00004940


	//   ....[49]....
        /*0394*/ 	.word	0x00004960


	//   ....[50]....
        /*0398*/ 	.word	0x00004980


	//   ....[51]....
        /*039c*/ 	.word	0x000049a0


	//   ....[52]....
        /*03a0*/ 	.word	0x000049f0


	//   ....[53]....
        /*03a4*/ 	.word	0x00004a20


	//   ....[54]....
        /*03a8*/ 	.word	0x00004a50


	//   ....[55]....
        /*03ac*/ 	.word	0x00004a70


	//   ....[56]....
        /*03b0*/ 	.word	0x00004aa0


	//   ....[57]....
        /*03b4*/ 	.word	0x00004ac0


	//   ....[58]....
        /*03b8*/ 	.word	0x00004ad0


	//   ....[59]....
        /*03bc*/ 	.word	0x00004af0


	//   ....[60]....
        /*03c0*/ 	.word	0x00004b40


	//   ....[61]....
        /*03c4*/ 	.word	0x00004b70


	//   ....[62]....
        /*03c8*/ 	.word	0x00004bb0


	//   ....[63]....
        /*03cc*/ 	.word	0x00004bd0


	//   ....[64]....
        /*03d0*/ 	.word	0x00004c10


	//   ....[65]....
        /*03d4*/ 	.word	0x00004c40


	//   ....[66]....
        /*03d8*/ 	.word	0x00004db0


	//   ....[67]....
        /*03dc*/ 	.word	0x00004dc0


	//   ....[68]....
        /*03e0*/ 	.word	0x00004f90


	//   ....[69]....
        /*03e4*/ 	.word	0x00004fe0


	//   ....[70]....
        /*03e8*/ 	.word	0x00005050


	//   ....[71]....
        /*03ec*/ 	.word	0x000050b0


	//   ....[72]....
        /*03f0*/ 	.word	0x00005120


	//   ....[73]....
        /*03f4*/ 	.word	0x00005180


	//   ....[74]....
        /*03f8*/ 	.word	0x000051f0


	//   ....[75]....
        /*03fc*/ 	.word	0x00005250


	//   ....[76]....
        /*0400*/ 	.word	0x000052f0


	//   ....[77]....
        /*0404*/ 	.word	0x00005380


	//   ....[78]....
        /*0408*/ 	.word	0x000053f0


	//   ....[79]....
        /*040c*/ 	.word	0x00005450


	//   ....[80]....
        /*0410*/ 	.word	0x000054c0


	//   ....[81]....
        /*0414*/ 	.word	0x00005520


	//   ....[82]....
        /*0418*/ 	.word	0x00005590


	//   ....[83]....
        /*041c*/ 	.word	0x000055f0


	//   ....[84]....
        /*0420*/ 	.word	0x00005690


	//   ....[85]....
        /*0424*/ 	.word	0x00005720


	//   ....[86]....
        /*0428*/ 	.word	0x00005790


	//   ....[87]....
        /*042c*/ 	.word	0x000057f0


	//   ....[88]....
        /*0430*/ 	.word	0x00005860


	//   ....[89]....
        /*0434*/ 	.word	0x000058c0


	//   ....[90]....
        /*0438*/ 	.word	0x00005930


	//   ....[91]....
        /*043c*/ 	.word	0x00005990


	//   ....[92]....
        /*0440*/ 	.word	0x00005a30


	//   ....[93]....
        /*0444*/ 	.word	0x00005af0


	//   ....[94]....
        /*0448*/ 	.word	0x00005bf0


	//   ....[95]....
        /*044c*/ 	.word	0x00005c40


	//   ....[96]....
        /*0450*/ 	.word	0x00005cd0


	//   ....[97]....
        /*0454*/ 	.word	0x00005d20


	//   ....[98]....
        /*0458*/ 	.word	0x00005db0


	//   ....[99]....
        /*045c*/ 	.word	0x00005e40


	//   ....[100]....
        /*0460*/ 	.word	0x00005eb0


	//   ....[101]....
        /*0464*/ 	.word	0x00005f20


	//   ....[102]....
        /*0468*/ 	.word	0x00005f90


	//   ....[103]....
        /*046c*/ 	.word	0x00005ff0


	//   ....[104]....
        /*0470*/ 	.word	0x00006060


	//   ....[105]....
        /*0474*/ 	.word	0x000060c0


	//   ....[106]....
        /*0478*/ 	.word	0x00006150


	//   ....[107]....
        /*047c*/ 	.word	0x00006200


	//   ....[108]....
        /*0480*/ 	.word	0x00006280


	//   ....[109]....
        /*0484*/ 	.word	0x00006310


	//   ....[110]....
        /*0488*/ 	.word	0x00006390


	//   ....[111]....
        /*048c*/ 	.word	0x000063f0


	//   ....[112]....
        /*0490*/ 	.word	0x00006460


	//   ....[113]....
        /*0494*/ 	.word	0x000064c0


	//   ....[114]....
        /*0498*/ 	.word	0x00006580


	//   ....[115]....
        /*049c*/ 	.word	0x00006600


	//   ....[116]....
        /*04a0*/ 	.word	0x00006670


	//   ....[117]....
        /*04a4*/ 	.word	0x000066d0


	//   ....[118]....
        /*04a8*/ 	.word	0x00006760


	//   ....[119]....
        /*04ac*/ 	.word	0x000067c0


	//   ....[120]....
        /*04b0*/ 	.word	0x00006840


	//   ....[121]....
        /*04b4*/ 	.word	0x000068f0


	//   ....[122]....
        /*04b8*/ 	.word	0x00006a20


	//   ....[123]....
        /*04bc*/ 	.word	0x00006aa0


	//----- nvinfo : EIATTR_EXIT_INSTR_OFFSETS
	.align		4
.L_521:
        /*04c0*/ 	.byte	0x04, 0x1c
        /*04c2*/ 	.short	(.L_523 - .L_522)


	//   ....[0]....
.L_522:
        /*04c4*/ 	.word	0x00002de0


	//   ....[1]....
        /*04c8*/ 	.word	0x00004f30


	//----- nvinfo : EIATTR_MAX_THREADS
	.align		4
.L_523:
        /*04cc*/ 	.byte	0x04, 0x05
        /*04ce*/ 	.short	(.L_525 - .L_524)
.L_524:
        /*04d0*/ 	.word	0x00000140
        /*04d4*/ 	.word	0x00000001
        /*04d8*/ 	.word	0x00000001


	//----- nvinfo : EIATTR_CRS_STACK_SIZE
	.align		4
.L_525:
        /*04dc*/ 	.byte	0x04, 0x1e
        /*04de*/ 	.short	(.L_527 - .L_526)
.L_526:
        /*04e0*/ 	.word	0x00000000


	//----- nvinfo : EIATTR_CBANK_PARAM_SIZE
	.align		4
.L_527:
        /*04e4*/ 	.byte	0x03, 0x19
        /*04e6*/ 	.short	0x0060


	//----- nvinfo : EIATTR_PARAM_CBANK
	.align		4
        /*04e8*/ 	.byte	0x04, 0x0a
        /*04ea*/ 	.short	(.L_529 - .L_528)
	.align		4
.L_528:
        /*04ec*/ 	.word	index@(.nv.constant0._ZN13group_norm_v218gn_bwd_cuda_kernelI13__nv_bfloat16Li320ELi1ELi32ELi40ELi256ELb0ELb1ELi16ELi320ELi320ELi4ELb1ELi8ELb0ELb0ELNS_15WgradSyncMethodE3ENS_16CompileConditionILi900EEEEEvPT_S6_S6_PKS5_S8_S8_S8_PKfflPfPj)
        /*04f0*/ 	.short	0x0210
        /*04f2*/ 	.short	0x0060


	//----- nvinfo : EIATTR_SW_WAR
	.align		4
.L_529:
        /*04f4*/ 	.byte	0x04, 0x36
        /*04f6*/ 	.short	(.L_531 - .L_530)
.L_530:
        /*04f8*/ 	.word	0x00000008
.L_531:


//--------------------- .nv.info._ZN13group_norm_v218gn_bwd_cuda_kernelI13__nv_bfloat16Li320ELi3ELi32ELi40ELi256ELb0ELb1ELi16ELi320ELi320ELi4ELb1ELi20ELb0ELb0ELNS_15WgradSyncMethodE3ENS_16CompileConditionILi900EEEEEvPT_S6_S6_PKS5_S8_S8_S8_PKfflPfPj --------------------------
	.section	.nv.info._ZN13group_norm_v218gn_bwd_cuda_kernelI13__nv_bfloat16Li320ELi3ELi32ELi40ELi256ELb0ELb1ELi16ELi320ELi320ELi4ELb1ELi20ELb0ELb0ELNS_15WgradSyncMethodE3ENS_16CompileConditionILi900EEEEEvPT_S6_S6_PKS5_S8_S8_S8_PKfflPfPj,"",@"SHT_CUDA_INFO"
	.sectionflags	@""
	.align	4


	//----- nvinfo : EIATTR_CUDA_API_VERSION
	.align		4
        /*0000*/ 	.byte	0x04, 0x37
        /*0002*/ 	.short	(.L_533 - .L_532)
.L_532:
        /*0004*/ 	.word	0x00000082


	//----- nvinfo : EIATTR_KPARAM_INFO
	.align		4
.L_533:
        /*0008*/ 	.byte	0x04, 0x17
        /*000a*/ 	.short	(.L_535 - .L_534)
.L_534:
        /*000c*/ 	.word	0x00000000
        /*0010*/ 	.short	0x000b
        /*0012*/ 	.short	0x0058
        /*0014*/ 	.byte	0x00, 0xf0, 0x21, 0x00


	//----- nvinfo : EIATTR_KPARAM_INFO
	.align		4
.L_535:
        /*0018*/ 	.byte	0x04, 0x17
        /*001a*/ 	.short	(.L_537 - .L_536)
.L_536:
        /*001c*/ 	.word	0x00000000
        /*0020*/ 	.short	0x000a
        /*0022*/ 	.short	0x0050
        /*0024*/ 	.byte	0x00, 0xf0, 0x21, 0x00


	//----- nvinfo : EIATTR_KPARAM_INFO
	.align		4
.L_537:
        /*0028*/ 	.byte	0x04, 0x17
        /*002a*/ 	.short	(.L_539 - .L_538)
.L_538:
        /*002c*/ 	.word	0x00000000
        /*0030*/ 	.short	0x0009
        /*0032*/ 	.short	0x0048
        /*0034*/ 	.byte	0x00, 0xf0, 0x21, 0x00


	//----- nvinfo : EIATTR_KPARAM_INFO
	.align		4
.L_539:
        /*0038*/ 	.byte	0x04, 0x17
        /*003a*/ 	.short	(.L_541 - .L_540)
.L_540:
        /*003c*/ 	.word	0x00000000
        /*0040*/ 	.short	0x0008
        /*0042*/ 	.short	0x0040
        /*0044*/ 	.byte	0x00, 0xf0, 0x11, 0x00


	//----- nvinfo : EIATTR_KPARAM_INFO
	.align		4
.L_541:
        /*0048*/ 	.byte	0x04, 0x17
        /*004a*/ 	.short	(.L_543 - .L_542)
.L_542:
        /*004c*/ 	.word	0x00000000
        /*0050*/ 	.short	0x0007
        /*0052*/ 	.short	0x0038
        /*0054*/ 	.byte	0x00, 0xf0, 0x21, 0x00


	//----- nvinfo : EIATTR_KPARAM_INFO
	.align		4
.L_543:
        /*0058*/ 	.byte	0x04, 0x17
        /*005a*/ 	.short	(.L_545 - .L_544)
.L_544:
        /*005c*/ 	.word	0x00000000
        /*0060*/ 	.short	0x0006
        /*0062*/ 	.short	0x0030
        /*0064*/ 	.byte	0x00, 0xf0, 0x21, 0x00


	//----- nvinfo : EIATTR_KPARAM_INFO
	.align		4
.L_545:
        /*0068*/ 	.byte	0x04, 0x17
        /*006a*/ 	.short	(.L_547 - .L_546)
.L_546:
        /*006c*/ 	.word	0x00000000
        /*0070*/ 	.short	0x0005
        /*0072*/ 	.short	0x0028
        /*0074*/ 	.byte	0x00, 0xf0, 0x21, 0x00


	//----- nvinfo : EIATTR_KPARAM_INFO
	.align		4
.L_547:
        /*0078*/ 	.byte	0x04, 0x17
        /*007a*/ 	.short	(.L_549 - .L_548)
.L_548:
        /*007c*/ 	.word	0x00000000
        /*0080*/ 	.short	0x0004
        /*0082*/ 	.short	0x0020
        /*0084*/ 	.byte	0x00, 0xf0, 0x21, 0x00


	//----- nvinfo : EIATTR_KPARAM_INFO
	.align		4
.L_549:
        /*0088*/ 	.byte	0x04, 0x17
        /*008a*/ 	.short	(.L_551 - .L_550)
.L_550:
        /*008c*/ 	.word	0x00000000
        /*0090*/ 	.short	0x0003
        /*0092*/ 	.short	0x0018
        /*0094*/ 	.byte	0x00, 0xf0, 0x21, 0x00


	//----- nvinfo : EIATTR_KPARAM_INFO
	.align		4
.L_551:
        /*0098*/ 	.byte	0x04, 0x17
        /*009a*/ 	.short	(.L_553 - .L_552)
.L_552:
        /*009c*/ 	.word	0x00000000
        /*00a0*/ 	.short	0x0002
        /*00a2*/ 	.short	0x0010
        /*00a4*/ 	.byte	0x00, 0xf0, 0x21, 0x00


	//----- nvinfo : EIATTR_KPARAM_INFO
	.align		4
.L_553:
        /*00a8*/ 	.byte	0x04, 0x17
        /*00aa*/ 	.short	(.L_555 - .L_554)
.L_554:
        /*00ac*/ 	.word	0x00000000
        /*00b0*/ 	.short	0x0001
        /*00b2*/ 	.short	0x0008
        /*00b4*/ 	.byte	0x00, 0xf0, 0x21, 0x00


	//----- nvinfo : EIATTR_KPARAM_INFO
	.align		4
.L_555:
        /*00b8*/ 	.byte	0x04, 0x17
        /*00ba*/ 	.short	(.L_557 - .L_556)
.L_556:
        /*00bc*/ 	.word	0x00000000
        /*00c0*/ 	.short	0x0000
        /*00c2*/ 	.short	0x0000
        /*00c4*/ 	.byte	0x00, 0xf0, 0x21, 0x00


	//----- nvinfo : EIATTR_SPARSE_MMA_MASK
	.align		4
.L_557:
        /*00c8*/ 	.byte	0x03, 0x50
        /*00ca*/ 	.short	0x0000


	//----- nvinfo : EIATTR_MAXREG_COUNT
	.align		4
        /*00cc*/ 	.byte	0x03, 0x1b
        /*00ce*/ 	.short	0x0040


	//----- nvinfo : EIATTR_NUM_BARRIERS
	.align		4
        /*00d0*/ 	.byte	0x02, 0x4c
        /*00d2*/ 	.byte	0x01
	.zero		1


	//----- nvinfo : EIATTR_ANNOTATIONS
	.align		4
        /*00d4*/ 	.byte	0x04, 0x55
        /*00d6*/ 	.short	(.L_559 - .L_558)


	//   ....[0]....
.L_558:
        /*00d8*/ 	.word	0x00000001
        /*00dc*/ 	.byte	0x70, 0x04, 0x00, 0x00, 0x01, 0x00, 0x00, 0x00, 0xa0, 0x04, 0x00, 0x00, 0x01, 0x00, 0x00, 0x00
        /* <DEDUP_REMOVED lines=8> */
        /*016c*/ 	.byte	0xb0, 0x17, 0x00, 0x00, 0x01, 0x00, 0x00, 0x00, 0xe0, 0x25, 0x00, 0x00


	//----- nvinfo : EIATTR_MERCURY_ISA_VERSION
	.align		4
.L_559:
        /*0178*/ 	.byte	0x03, 0x5f
        /*017a*/ 	.short	0x0101


	//----- nvinfo : EIATTR_COOP_GROUP_MASK_REGIDS
	.align		4
        /*017c*/ 	.byte	0x04, 0x29
        /*017e*/ 	.short	(.L_561 - .L_560)


	//   ....[0]....
.L_560:
        /*0180*/ 	.word	0xffffffff


	//   ....[1]....
        /*0184*/ 	.word	0xffffffff


	//   ....[2]....
        /*0188*/ 	.word	0xffffffff


	//   ....[3]....
        /*018c*/ 	.word	0xffffffff


	//   ....[4]....
        /*0190*/ 	.word	0xffffffff


	//   ....[5]....
        /*0194*/ 	.word	0xffffffff


	//   ....[6]....
        /*0198*/ 	.word	0xffffffff


	//   ....[7]....
        /*019c*/ 	.word	0xffffffff


	//   ....[8]....
        /*01a0*/ 	.word	0xffffffff


	//   ....[9]....
        /*01a4*/ 	.word	0xffffffff


	//   ....[10]....
        /*01a8*/ 	.word	0xffffffff


	//   ....[11]....
        /*01ac*/ 	.word	0xffffffff


	//   ....[12]....
        /*01b0*/ 	.word	0x05000015


	//   ....[13]....
        /*01b4*/ 	.word	0x05000014


	//   ....[14]....
        /*01b8*/ 	.word	0x05000016


	//   ....[15]....
        /*01bc*/ 	.word	0x05000017


	//   ....[16]....
        /*01c0*/ 	.word	0x05000019


	//   ....[17]....
        /*01c4*/ 	.word	0x05000018


	//   ....[18]....
        /*01c8*/ 	.word	0x0500001a


	//   ....[19]....
        /*01cc*/ 	.word	0x0500000f


	//   ....[20]....
        /*01d0*/ 	.word	0x05000019


	//   ....[21]....
        /*01d4*/ 	.word	0x05000018


	//   ....[22]....
        /*01d8*/ 	.word	0x0500001a


	//   ....[23]....
        /*01dc*/ 	.word	0x0500001b


	//   ....[24]....
        /*01e0*/ 	.word	0x0500001d


	//   ....[25]....
        /*01e4*/ 	.word	0x0500001c


	//   ....[26]....
        /*01e8*/ 	.word	0x05000020


	//   ....[27]....
        /*01ec*/ 	.word	0x0500000f


	//   ....[28]....
        /*01f0*/ 	.word	0x05000019


	//   ....[29]....
        /*01f4*/ 	.word	0x05000018


	//   ....[30]....
        /*01f8*/ 	.word	0x0500001a


	//   ....[31]....
        /*01fc*/ 	.word	0x0500001b


	//   ....[32]....
        /*0200*/ 	.word	0x0500001d


	//   ....[33]....
        /*0204*/ 	.word	0x0500001c


	//   ....[34]....
        /*0208*/ 	.word	0x05000020


	//   ....[35]....
        /*020c*/ 	.word	0x0500000f


	//   ....[36]....
        /*0210*/ 	.word	0x05000011


	//   ....[37]....
        /*0214*/ 	.word	0x0500001b


	//   ....[38]....
        /*0218*/ 	.word	0x0500001d


	//   ....[39]....
        /*021c*/ 	.word	0x05000010


	//   ....[40]....
        /*0220*/ 	.word	0x05000023


	//   ....[41]....
        /*0224*/ 	.word	0x05000026


	//   ....[42]....
        /*0228*/ 	.word	0x05000025


	//   ....[43]....
        /*022c*/ 	.word	0x0500001e


	//   ....[44]....
        /*0230*/ 	.word	0x0500001c


	//   ....[45]....
        /*0234*/ 	.word	0x05000016


	//   ....[46]....
        /*0238*/ 	.word	0x0500001b


	//   ....[47]....
        /*023c*/ 	.word	0x05000014


	//   ....[48]....
        /*0240*/ 	.word	0x05000017


	//   ....[49]....
        /*0244*/ 	.word	0x05000018


	//   ....[50]....
        /*0248*/ 	.word	0x0500001a


	//   ....[51]....
        /*024c*/ 	.word	0x05000011


	//   ....[52]....
        /*0250*/ 	.word	0x05000029


	//   ....[53]....
        /*0254*/ 	.word	0x05000018


	//   ....[54]....
        /*0258*/ 	.word	0x05000013


	//   ....[55]....
        /*025c*/ 	.word	0x05000012


	//   ....[56]....
        /*0260*/ 	.word	0x05000015


	//   ....[57]....
        /*0264*/ 	.word	0x05000017


	//   ....[58]....
        /*0268*/ 	.word	0x05000014


	//   ....[59]....
        /*026c*/ 	.word	0x0500000e


	//   ....[60]....
        /*0270*/ 	.word	0x05000028


	//   ....[61]....
        /*0274*/ 	.word	0x0500002b


	//   ....[62]....
        /*0278*/ 	.word	0x05000022


	//   ....[63]....
        /*027c*/ 	.word	0x05000021


	//   ....[64]....
        /*0280*/ 	.word	0x05000027


	//   ....[65]....
        /*0284*/ 	.word	0x05000020


	//   ....[66]....
        /*0288*/ 	.word	0x05000023


	//   ....[67]....
        /*028c*/ 	.word	0x0500001e


	//   ....[68]....
        /*0290*/ 	.word	0x0500001a


	//   ....[69]....
        /*0294*/ 	.word	0x0500001a


	//   ....[70]....
        /*0298*/ 	.word	0x0500001a


	//   ....[71]....
        /*029c*/ 	.word	0x0500001a


	//   ....[72]....
        /*02a0*/ 	.word	0x0500001a


	//   ....[73]....
        /*02a4*/ 	.word	0x0500001a


	//   ....[74]....
        /*02a8*/ 	.word	0x0500001a


	//   ....[75]....
        /*02ac*/ 	.word	0x0500001a


	//   ....[76]....
        /*02b0*/ 	.word	0x0500001a


	//   ....[77]....
        /*02b4*/ 	.word	0x0500001a


	//   ....[78]....
        /*02b8*/ 	.word	0x0500001a


	//   ....[79]....
        /*02bc*/ 	.word	0x0500001a


	//   ....[80]....
        /*02c0*/ 	.word	0x0500001a


	//   ....[81]....
        /*02c4*/ 	.word	0x0500001a


	//   ....[82]....
        /*02c8*/ 	.word	0x0500001a


	//   ....[83]....
        /*02cc*/ 	.word	0x0500001a


	//   ....[84]....
        /*02d0*/ 	.word	0x0500001a


	//   ....[85]....
        /*02d4*/ 	.word	0x0500001a


	//   ....[86]....
        /*02d8*/ 	.word	0x0500001a


	//   ....[87]....
        /*02dc*/ 	.word	0x0500001a


	//   ....[88]....
        /*02e0*/ 	.word	0x0500001a


	//   ....[89]....
        /*02e4*/ 	.word	0x0500001a


	//   ....[90]....
        /*02e8*/ 	.word	0x0500001a


	//   ....[91]....
        /*02ec*/ 	.word	0x0500001a


	//   ....[92]....
        /*02f0*/ 	.word	0x0500001a


	//   ....[93]....
        /*02f4*/ 	.word	0x0500001a


	//   ....[94]....
        /*02f8*/ 	.word	0x0500001a


	//   ....[95]....
        /*02fc*/ 	.word	0x0500001a


	//   ....[96]....
        /*0300*/ 	.word	0x0500001a


	//   ....[97]....
        /*0304*/ 	.word	0x0500001a


	//   ....[98]....
        /*0308*/ 	.word	0x0500001a


	//   ....[99]....
        /*030c*/ 	.word	0x0500001a


	//   ....[100]....
        /*0310*/ 	.word	0x0500001a


	//   ....[101]....
        /*0314*/ 	.word	0x0500001a


	//   ....[102]....
        /*0318*/ 	.word	0x0500001a


	//   ....[103]....
        /*031c*/ 	.word	0x0500001a


	//   ....[104]....
        /*0320*/ 	.word	0x0500001a


	//   ....[105]....
        /*0324*/ 	.word	0x0500001a


	//   ....[106]....
        /*0328*/ 	.word	0x0500001a


	//   ....[107]....
        /*032c*/ 	.word	0x0500001a


	//   ....[108]....
        /*0330*/ 	.word	0x0500001a


	//   ....[109]....
        /*0334*/ 	.word	0x0500001a


	//   ....[110]....
        /*0338*/ 	.word	0x0500001a


	//   ....[111]....
        /*033c*/ 	.word	0x0500001a


	//   ....[112]....
        /*0340*/ 	.word	0x0500001a


	//   ....[113]....
        /*0344*/ 	.word	0x0500001a


	//   ....[114]....
        /*0348*/ 	.word	0x0500001a


	//   ....[115]....
        /*034c*/ 	.word	0x0500001a


	//   ....[116]....
        /*0350*/ 	.word	0x0500001a


	//   ....[117]....
        /*0354*/ 	.word	0x0500001a


	//   ....[118]....
        /*0358*/ 	.word	0x0500001a


	//   ....[119]....
        /*035c*/ 	.word	0x0500001a


	//   ....[120]....
        /*0360*/ 	.word	0x0500001a


	//   ....[121]....
        /*0364*/ 	.word	0x0500001a


	//   ....[122]....
        /*0368*/ 	.word	0x0500001a


	//   ....[123]....
        /*036c*/ 	.word	0x0500001a


	//----- nvinfo : EIATTR_COOP_GROUP_INSTR_OFFSETS
	.align		4
.L_561:
        /*0370*/ 	.byte	0x04, 0x28
        /*0372*/ 	.short	(.L_563 - .L_562)


	//   ....[0]....
.L_562:
        /*0374*/ 	.word	0x00001fd0


	//   ....[1]....
        /*0378*/ 	.word	0x00002000


	//   ....[2]....
        /*037c*/ 	.word	0x00002040


	//   ....[3]....
        /*0380*/ 	.word	0x00002060


	//   ....[4]....
        /*0384*/ 	.word	0x000028e0


	//   ....[5]....
        /*0388*/ 	.word	0x00002900


	//   ....[6]....
        /*038c*/ 	.word	0x00002920


	//   ....[7]....
        /*0390*/ 	.word	0x00002940


	//   ....[8]....
        /*0394*/ 	.word	0x00002960


	//   ....[9]....
        /*0398*/ 	.word	0x00002980


	//   ....[10]....
        /*039c*/ 	.word	0x000029a0


	//   ....[11]....
        /*03a0*/ 	.word	0x000029c0


	//   ....[12]....
        /*03a4*/ 	.word	0x00004150


	//   ....[13]....
        /*03a8*/ 	.word	0x00004180


	//   ....[14]....
        /*03ac*/ 	.word	0x000041b0


	//   ....[15]....
        /*03b0*/ 	.word	0x000041d0


	//   ....[16]....
        /*03b4*/ 	.word	0x00004200


	//   ....[17]....
        /*03b8*/ 	.word	0x00004210


	//   ....[18]....
        /*03bc*/ 	.word	0x00004240


	//   ....[19]....
        /*03c0*/ 	.word	0x00004250


	//   ....[20]....
        /*03c4*/ 	.word	0x00004430


	//   ....[21]....
        /*03c8*/ 	.word	0x00004460


	//   ....[22]....
        /*03cc*/ 	.word	0x00004490


	//   ....[23]....
        /*03d0*/ 	.word	0x000044b0


	//   ....[24]....
        /*03d4*/ 	.word	0x000044e0


	//   ....[25]....
        /*03d8*/ 	.word	0x000044f0


	//   ....[26]....
        /*03dc*/ 	.word	0x00004520


	//   ....[27]....
        /*03e0*/ 	.word	0x00004530


	//   ....[28]....
        /*03e4*/ 	.word	0x000046c0


	//   ....[29]....
        /*03e8*/ 	.word	0x000046f0


	//   ....[30]....
        /*03ec*/ 	.word	0x00004720


	//   ....[31]....
        /*03f0*/ 	.word	0x00004740


	//   ....[32]....
        /*03f4*/ 	.word	0x00004770


	//   ....[33]....
        /*03f8*/ 	.word	0x00004780


	//   ....[34]....
        /*03fc*/ 	.word	0x000047b0


	//   ....[35]....
        /*0400*/ 	.word	0x000047c0


	//   ....[36]....
        /*0404*/ 	.word	0x00004ae0


	//   ....[37]....
        /*0408*/ 	.word	0x00004b20


	//   ....[38]....
        /*040c*/ 	.word	0x00004bc0


	//   ....[39]....
        /*0410*/ 	.word	0x00004c00


	//   ....[40]....
        /*0414*/ 	.word	0x00004c50


	//   ....[41]....
        /*0418*/ 	.word	0x00004c70


	//   ....[42]....
        /*041c*/ 	.word	0x00004c80


	//   ....[43]....
        /*0420*/ 	.word	0x00004cb0


	//   ....[44]....
        /*0424*/ 	.word	0x00004cd0


	//   ....[45]....
        /*0428*/ 	.word	0x00004d00


	//   ....[46]....
        /*042c*/ 	.word	0x00004d90


	//   ....[47]....
        /*0430*/ 	.word	0x00004dc0


	//   ....[48]....
        /*0434*/ 	.word	0x00004df0


	//   ....[49]....
        /*0438*/ 	.word	0x00004e00


	//   ....[50]....
        /*043c*/ 	.word	0x00004e20


	//   ....[51]....
        /*0440*/ 	.word	0x00004e40


	//   ....[52]....
        /*0444*/ 	.word	0x00004e60


	//   ....[53]....
        /*0448*/ 	.word	0x00004ea0


	//   ....[54]....
        /*044c*/ 	.word	0x00004ee0


	//   ....[55]....
        /*0450*/ 	.word	0x00004f10


	//   ....[56]....
        /*0454*/ 	.word	0x00004f30


	//   ....[57]....
        /*0458*/ 	.word	0x00004f60


	//   ....[58]....
        /*045c*/ 	.word	0x00004f90


	//   ....[59]....
        /*0460*/ 	.word	0x00004fb0


	//   ....[60]....
        /*0464*/ 	.word	0x00004fe0


	//   ....[61]....
        /*0468*/ 	.word	0x00005000


	//   ....[62]....
        /*046c*/ 	.word	0x00005040


	//   ....[63]....
        /*0470*/ 	.word	0x00005060


	//   ....[64]....
        /*0474*/ 	.word	0x00005090


	//   ....[65]....
        /*0478*/ 	.word	0x000050b0


	//   ....[66]....
        /*047c*/ 	.word	0x000051b0


	//   ....[67]....
        /*0480*/ 	.word	0x00005220


	//   ....[68]....
        /*0484*/ 	.word	0x00005410


	//   ....[69]....
        /*0488*/ 	.word	0x00005460


	//   ....[70]....
        /*048c*/ 	.word	0x000054d0


	//   ....[71]....
        /*0490*/ 	.word	0x00005530


	//   ....[72]....
        /*0494*/ 	.word	0x000055a0


	//   ....[73]....
        /*0498*/ 	.word	0x00005600


	//   ....[74]....
        /*049c*/ 	.word	0x00005670


	//   ....[75]....
        /*04a0*/ 	.word	0x000056d0


	//   ....[76]....
        /*04a4*/ 	.word	0x00005770


	//   ....[77]....
        /*04a8*/ 	.word	0x00005800


	//   ....[78]....
        /*04ac*/ 	.word	0x00005870


	//   ....[79]....
        /*04b0*/ 	.word	0x000058d0


	//   ....[80]....
        /*04b4*/ 	.word	0x00005940


	//   ....[81]....
        /*04b8*/ 	.word	0x000059a0


	//   ....[82]....
        /*04bc*/ 	.word	0x00005a10


	//   ....[83]....
        /*04c0*/ 	.word	0x00005a70


	//   ....[84]....
        /*04c4*/ 	.word	0x00005b10


	//   ....[85]....
        /*04c8*/ 	.word	0x00005ba0


	//   ....[86]....
        /*04cc*/ 	.word	0x00005c10


	//   ....[87]....
        /*04d0*/ 	.word	0x00005c70


	//   ....[88]....
        /*04d4*/ 	.word	0x00005ce0


	//   ....[89]....
        /*04d8*/ 	.word	0x00005d40


	//   ....[90]....
        /*04dc*/ 	.word	0x00005db0


	//   ....[91]....
        /*04e0*/ 	.word	0x00005e10


	//   ....[92]....
        /*04e4*/ 	.word	0x00005eb0


	//   ....[93]....
        /*04e8*/ 	.word	0x00005f70


	//   ....[94]....
        /*04ec*/ 	.word	0x00006070


	//   ....[95]....
        /*04f0*/ 	.word	0x000060c0


	//   ....[96]....
        /*04f4*/ 	.word	0x000061a0


	//   ....[97]....
        /*04f8*/ 	.word	0x00006200


	//   ....[98]....
        /*04fc*/ 	.word	0x00006290


	//   ....[99]....
        /*0500*/ 	.word	0x000062e0


	//   ....[100]....
        /*0504*/ 	.word	0x00006350


	//   ....[101]....
        /*0508*/ 	.word	0x000063b0


	//   ....[102]....
        /*050c*/ 	.word	0x00006420


	//   ....[103]....
        /*0510*/ 	.word	0x00006480


	//   ....[104]....
        /*0514*/ 	.word	0x000064f0


	//   ....[105]....
        /*0518*/ 	.word	0x00006550


	//   ....[106]....
        /*051c*/ 	.word	0x000065d0


	//   ....[107]....
        /*0520*/ 	.word	0x00006640


	//   ....[108]....
        /*0524*/ 	.word	0x000066b0


	//   ....[109]....
        /*0528*/ 	.word	0x00006710


	//   ....[110]....
        /*052c*/ 	.word	0x00006790


	//   ....[111]....
        /*0530*/ 	.word	0x00006810


	//   ....[112]....
        /*0534*/ 	.word	0x000068b0


	//   ....[113]....
        /*0538*/ 	.word	0x00006920


	//   ....[114]....
        /*053c*/ 	.word	0x000069b0


	//   ....[115]....
        /*0540*/ 	.word	0x00006a40


	//   ....[116]....
        /*0544*/ 	.word	0x00006ab0


	//   ....[117]....
        /*0548*/ 	.word	0x00006b10


	//   ....[118]....
        /*054c*/ 	.word	0x00006b80


	//   ....[119]....
        /*0550*/ 	.word	0x00006c00


	//   ....[120]....
        /*0554*/ 	.word	0x00006cc0


	//   ....[121]....
        /*0558*/ 	.word	0x00006d90


	//   ....[122]....
        /*055c*/ 	.word	0x00006ea0


	//   ....[123]....
        /*0560*/ 	.word	0x00006f20


	//----- nvinfo : EIATTR_EXIT_INSTR_OFFSETS
	.align		4
.L_563:
        /*0564*/ 	.byte	0x04, 0x1c
        /*0566*/ 	.short	(.L_565 - .L_564)


	//   ....[0]....
.L_564:
        /*0568*/ 	.word	0x00003170


	//   ....[1]....
        /*056c*/ 	.word	0x000053b0


	//----- nvinfo : EIATTR_MAX_THREADS
	.align		4
.L_565:
        /*0570*/ 	.byte	0x04, 0x05
        /*0572*/ 	.short	(.L_567 - .L_566)
.L_566:
        /*0574*/ 	.word	0x00000140
        /*0578*/ 	.word	0x00000001
        /*057c*/ 	.word	0x00000001


	//----- nvinfo : EIATTR_CRS_STACK_SIZE
	.align		4
.L_567:
        /*0580*/ 	.byte	0x04, 0x1e
        /*0582*/ 	.short	(.L_569 - .L_568)
.L_568:
        /*0584*/ 	.word	0x00000000


	//----- nvinfo : EIATTR_CBANK_PARAM_SIZE
	.align		4
.L_569:
        /*0588*/ 	.byte	0x03, 0x19
        /*058a*/ 	.short	0x0060


	//----- nvinfo : EIATTR_PARAM_CBANK
	.align		4
        /*058c*/ 	.byte	0x04, 0x0a
        /*058e*/ 	.short	(.L_571 - .L_570)
	.align		4
.L_570:
        /*0590*/ 	.word	index@(.nv.constant0._ZN13group_norm_v218gn_bwd_cuda_kernelI13__nv_bfloat16Li320ELi3ELi32ELi40ELi256ELb0ELb1ELi16ELi320ELi320ELi4ELb1ELi20ELb0ELb0ELNS_15WgradSyncMethodE3ENS_16CompileConditionILi900EEEEEvPT_S6_S6_PKS5_S8_S8_S8_PKfflPfPj)
        /*0594*/ 	.short	0x0210
        /*0596*/ 	.short	0x0060


	//----- nvinfo : EIATTR_SW_WAR
	.align		4
.L_571:
        /*0598*/ 	.byte	0x04, 0x36
        /*059a*/ 	.short	(.L_573 - .L_572)
.L_572:
        /*059c*/ 	.word	0x00000008
.L_573:


//--------------------- .nv.info._ZN13group_norm_v218gn_bwd_cuda_kernelI13__nv_bfloat16Li320ELi1ELi32ELi40ELi256ELb0ELb1ELi32ELi320ELi320ELi4ELb1ELi16ELb0ELb0ELNS_15WgradSyncMethodE3ENS_16CompileConditionILi900EEEEEvPT_S6_S6_PKS5_S8_S8_S8_PKfflPfPj --------------------------
	.section	.nv.info._ZN13group_norm_v218gn_bwd_cuda_kernelI13__nv_bfloat16Li320ELi1ELi32ELi40ELi256ELb0ELb1ELi32ELi320ELi320ELi4ELb1ELi16ELb0ELb0ELNS_15WgradSyncMethodE3ENS_16CompileConditionILi900EEEEEvPT_S6_S6_PKS5_S8_S8_S8_PKfflPfPj,"",@"SHT_CUDA_INFO"
	.sectionflags	@""
	.align	4


	//----- nvinfo : EIATTR_CUDA_API_VERSION
	.align		4
        /*0000*/ 	.byte	0x04, 0x37
        /*0002*/ 	.short	(.L_575 - .L_574)
.L_574:
        /*0004*/ 	.word	0x00000082


	//----- nvinfo : EIATTR_KPARAM_INFO
	.align		4
.L_575:
        /*0008*/ 	.byte	0x04, 0x17
        /*000a*/ 	.short	(.L_577 - .L_576)
.L_576:
        /*000c*/ 	.word	0x00000000
        /*0010*/ 	.short	0x000b
        /*0012*/ 	.short	0x0058
        /*0014*/ 	.byte	0x00, 0xf0, 0x21, 0x00


	//----- nvinfo : EIATTR_KPARAM_INFO
	.align		4
.L_577:
        /*0018*/ 	.byte	0x04, 0x17
        /*001a*/ 	.short	(.L_579 - .L_578)
.L_578:
        /*001c*/ 	.word	0x00000000
        /*0020*/ 	.short	0x000a
        /*0022*/ 	.short	0x0050
        /*0024*/ 	.byte	0x00, 0xf0, 0x21, 0x00


	//----- nvinfo : EIATTR_KPARAM_INFO
	.align		4
.L_579:
        /*0028*/ 	.byte	0x04, 0x17
        /*002a*/ 	.short	(.L_581 - .L_580)
.L_580:
        /*002c*/ 	.word	0x00000000
        /*0030*/ 	.short	0x0009
        /*0032*/ 	.short	0x0048
        /*0034*/ 	.byte	0x00, 0xf0, 0x21, 0x00


	//----- nvinfo : EIATTR_KPARAM_INFO
	.align		4
.L_581:
        /*0038*/ 	.byte	0x04, 0x17
        /*003a*/ 	.short	(.L_583 - .L_582)
.L_582:
        /*003c*/ 	.word	0x00000000
        /*0040*/ 	.short	0x0008
        /*0042*/ 	.short	0x0040
        /*0044*/ 	.byte	0x00, 0xf0, 0x11, 0x00


	//----- nvinfo : EIATTR_KPARAM_INFO
	.align		4
.L_583:
        /*0048*/ 	.byte	0x04, 0x17
        /*004a*/ 	.short	(.L_585 - .L_584)
.L_584:
        /*004c*/ 	.word	0x00000000
        /*0050*/ 	.short	0x0007
        /*0052*/ 	.short	0x0038
        /*0054*/ 	.byte	0x00, 0xf0, 0x21, 0x00


	//----- nvinfo : EIATTR_KPARAM_INFO
	.align		4
.L_585:
        /*0058*/ 	.byte	0x04, 0x17
        /*005a*/ 	.short	(.L_587 - .L_586)
.L_586:
        /*005c*/ 	.word	0x00000000
        /*0060*/ 	.short	0x0006
        /*0062*/ 	.short	0x0030
        /*0064*/ 	.byte	0x00, 0xf0, 0x21, 0x00


	//----- nvinfo : EIATTR_KPARAM_INFO
	.align		4
.L_587:
        /*0068*/ 	.byte	0x04, 0x17
        /*006a*/ 	.short	(.L_589 - .L_588)
.L_588:
        /*006c*/ 	.word	0x00000000
        /*0070*/ 	.short	0x0005
        /*0072*/ 	.short	0x0028
        /*0074*/ 	.byte	0x00, 0xf0, 0x21, 0x00


	//----- nvinfo : EIATTR_KPARAM_INFO
	.align		4
.L_589:
        /*0078*/ 	.byte	0x04, 0x17
        /*007a*/ 	.short	(.L_591 - .L_590)
.L_590:
        /*007c*/ 	.word	0x00000000
        /*0080*/ 	.short	0x0004
        /*0082*/ 	.short	0x0020
        /*0084*/ 	.byte	0x00, 0xf0, 0x21, 0x00


	//----- nvinfo : EIATTR_KPARAM_INFO
	.align		4
.L_591:
        /*0088*/ 	.byte	0x04, 0x17
        /*008a*/ 	.short	(.L_593 - .L_592)
.L_592:
        /*008c*/ 	.word	0x00000000
        /*0090*/ 	.short	0x0003
        /*0092*/ 	.short	0x0018
        /*0094*/ 	.byte	0x00, 0xf0, 0x21, 0x00


	//----- nvinfo : EIATTR_KPARAM_INFO
	.align		4
.L_593:
        /*0098*/ 	.byte	0x04, 0x17
        /*009a*/ 	.short	(.L_595 - .L_594)
.L_594:
        /*009c*/ 	.word	0x00000000
        /*00a0*/ 	.short	0x0002
        /*00a2*/ 	.short	0x0010
        /*00a4*/ 	.byte	0x00, 0xf0, 0x21, 0x00


	//----- nvinfo : EIATTR_KPARAM_INFO
	.align		4
.L_595:
        /*00a8*/ 	.byte	0x04, 0x17
        /*00aa*/ 	.short	(.L_597 - .L_596)
.L_596:
        /*00ac*/ 	.word	0x00000000
        /*00b0*/ 	.short	0x0001
        /*00b2*/ 	.short	0x0008
        /*00b4*/ 	.byte	0x00, 0xf0, 0x21, 0x00


	//----- nvinfo : EIATTR_KPARAM_INFO
	.align		4
.L_597:
        /*00b8*/ 	.byte	0x04, 0x17
        /*00ba*/ 	.short	(.L_599 - .L_598)
.L_598:
        /*00bc*/ 	.word	0x00000000
        /*00c0*/ 	.short	0x0000
        /*00c2*/ 	.short	0x0000
        /*00c4*/ 	.byte	0x00, 0xf0, 0x21, 0x00


	//----- nvinfo : EIATTR_SPARSE_MMA_MASK
	.align		4
.L_599:
        /*00c8*/ 	.byte	0x03, 0x50
        /*00ca*/ 	.short	0x0000


	//----- nvinfo : EIATTR_MAXREG_COUNT
	.align		4
        /*00cc*/ 	.byte	0x03, 0x1b
        /*00ce*/ 	.short	0x00a8


	//----- nvinfo : EIATTR_NUM_BARRIERS
	.align		4
        /*00d0*/ 	.byte	0x02, 0x4c
        /*00d2*/ 	.byte	0x01
	.zero		1


	//----- nvinfo : EIATTR_MERCURY_ISA_VERSION
	.align		4
        /*00d4*/ 	.byte	0x03, 0x5f
        /*00d6*/ 	.short	0x0101


	//----- nvinfo : EIATTR_COOP_GROUP_MASK_REGIDS
	.align		4
        /*00d8*/ 	.byte	0x04, 0x29
        /*00da*/ 	.short	(.L_601 - .L_600)


	//   ....[0]....
.L_600:
        /*00dc*/ 	.word	0xffffffff


	//   ....[1]....
        /*00e0*/ 	.word	0xffffffff


	//   ....[2]....
        /*00e4*/ 	.word	0xffffffff


	//   ....[3]....
        /*00e8*/ 	.word	0xffffffff


	//   ....[4]....
        /*00ec*/ 	.word	0xffffffff


	//   ....[5]....
        /*00f0*/ 	.word	0xffffffff


	//   ....[6]....
        /*00f4*/ 	.word	0xffffffff


	//   ....[7]....
        /*00f8*/ 	.word	0xffffffff


	//   ....[8]....
        /*00fc*/ 	.word	0xffffffff


	//   ....[9]....
        /*0100*/ 	.word	0xffffffff


	//   ....[10]....
        /*0104*/ 	.word	0x05000021


	//   ....[11]....
        /*0108*/ 	.word	0x05000020


	//   ....[12]....
        /*010c*/ 	.word	0x05000022


	//   ....[13]....
        /*0110*/ 	.word	0x05000023


	//   ....[14]....
        /*0114*/ 	.word	0x05000025


	//   ....[15]....
        /*0118*/ 	.word	0x0500001a


	//   ....[16]....
        /*011c*/ 	.word	0x05000024


	//   ....[17]....
        /*0120*/ 	.word	0x0500001b


	//   ....[18]....
        /*0124*/ 	.word	0x05000025


	//   ....[19]....
        /*0128*/ 	.word	0x05000024


	//   ....[20]....
        /*012c*/ 	.word	0x0500002a


	//   ....[21]....
        /*0130*/ 	.word	0x05000029


	//   ....[22]....
        /*0134*/ 	.word	0x0500002b


	//   ....[23]....
        /*0138*/ 	.word	0x0500002c


	//   ....[24]....
        /*013c*/ 	.word	0x0500002e


	//   ....[25]....
        /*0140*/ 	.word	0x0500001f


	//   ....[26]....
        /*0144*/ 	.word	0x05000025


	//   ....[27]....
        /*0148*/ 	.word	0x05000024


	//   ....[28]....
        /*014c*/ 	.word	0x0500002a


	//   ....[29]....
        /*0150*/ 	.word	0x05000029


	//   ....[30]....
        /*0154*/ 	.word	0x0500002b


	//   ....[31]....
        /*0158*/ 	.word	0x0500002c


	//   ....[32]....
        /*015c*/ 	.word	0x0500002e


	//   ....[33]....
        /*0160*/ 	.word	0x0500001f


	//   ....[34]....
        /*0164*/ 	.word	0x05000020


	//   ....[35]....
        /*0168*/ 	.word	0x0500001f


	//   ....[36]....
        /*016c*/ 	.word	0x05000022


	//   ....[37]....
        /*0170*/ 	.word	0x05000021


	//   ....[38]....
        /*0174*/ 	.word	0x05000036


	//   ....[39]....
        /*0178*/ 	.word	0x05000034


	//   ....[40]....
        /*017c*/ 	.word	0x0500001f


	//   ....[41]....
        /*0180*/ 	.word	0x05000020


	//   ....[42]....
        /*0184*/ 	.word	0x05000034


	//   ....[43]....
        /*0188*/ 	.word	0x05000021


	//   ....[44]....
        /*018c*/ 	.word	0x05000022


	//   ....[45]....
        /*0190*/ 	.word	0x05000033


	//   ....[46]....
        /*0194*/ 	.word	0x05000031


	//   ....[47]....
        /*0198*/ 	.word	0x05000036


	//   ....[48]....
        /*019c*/ 	.word	0x0500001c


	//   ....[49]....
        /*01a0*/ 	.word	0x0500001d


	//   ....[50]....
        /*01a4*/ 	.word	0x0500002d


	//   ....[51]....
        /*01a8*/ 	.word	0x05000034


	//   ....[52]....
        /*01ac*/ 	.word	0x05000031


	//   ....[53]....
        /*01b0*/ 	.word	0x05000036


	//   ....[54]....
        /*01b4*/ 	.word	0x0500002e


	//   ....[55]....
        /*01b8*/ 	.word	0x0500002f


	//   ....[56]....
        /*01bc*/ 	.word	0x05000022


	//   ....[57]....
        /*01c0*/ 	.word	0x05000021


	//   ....[58]....
        /*01c4*/ 	.word	0x05000030


	//   ....[59]....
        /*01c8*/ 	.word	0x05000023


	//   ....[60]....
        /*01cc*/ 	.word	0x05000024


	//   ....[61]....
        /*01d0*/ 	.word	0x05000029


	//   ....[62]....
        /*01d4*/ 	.word	0x0500002e


	//   ....[63]....
        /*01d8*/ 	.word	0x05000032


	//   ....[64]....
        /*01dc*/ 	.word	0x05000022


	//   ....[65]....
        /*01e0*/ 	.word	0x0500001e


	//   ....[66]....
        /*01e4*/ 	.word	0x05000033


	//   ....[67]....
        /*01e8*/ 	.word	0x05000033


	//   ....[68]....
        /*01ec*/ 	.word	0x05000033


	//   ....[69]....
        /*01f0*/ 	.word	0x05000033


	//   ....[70]....
        /*01f4*/ 	.word	0x05000033


	//   ....[71]....
        /*01f8*/ 	.word	0x05000033


	//   ....[72]....
        /*01fc*/ 	.word	0x05000033


	//   ....[73]....
        /*0200*/ 	.word	0x05000033


	//   ....[74]....
        /*0204*/ 	.word	0x05000033


	//   ....[75]....
        /*0208*/ 	.word	0x05000033


	//   ....[76]....
        /*020c*/ 	.word	0x05000033


	//   ....[77]....
        /*0210*/ 	.word	0x05000033


	//   ....[78]....
        /*0214*/ 	.word	0x05000033


	//   ....[79]....
        /*0218*/ 	.word	0x05000033


	//   ....[80]....
        /*021c*/ 	.word	0x05000033


	//   ....[81]....
        /*0220*/ 	.word	0x05000033


	//   ....[82]....
        /*0224*/ 	.word	0x05000033


	//   ....[83]....
        /*0228*/ 	.word	0x05000033


	//   ....[84]....
        /*022c*/ 	.word	0x05000033


	//   ....[85]....
        /*0230*/ 	.word	0x05000033


	//   ....[86]....
        /*0234*/ 	.word	0x05000033


	//   ....[87]....
        /*0238*/ 	.word	0x05000033


	//   ....[88]....
        /*023c*/ 	.word	0x05000033


	//   ....[89]....
        /*0240*/ 	.word	0x05000033


	//   ....[90]....
        /*0244*/ 	.word	0x05000033


	//   ....[91]....
        /*0248*/ 	.word	0x05000033


	//   ....[92]....
        /*024c*/ 	.word	0x05000033


	//   ....[93]....
        /*0250*/ 	.word	0x05000033


	//   ....[94]....
        /*0254*/ 	.word	0x05000033


	//   ....[95]....
        /*0258*/ 	.word	0x05000033


	//   ....[96]....
        /*025c*/ 	.word	0x05000033


	//   ....[97]....
        /*0260*/ 	.word	0x05000033


	//   ....[98]....
        /*0264*/ 	.word	0x05000033


	//   ....[99]....
        /*0268*/ 	.word	0x05000033


	//   ....[100]....
        /*026c*/ 	.word	0x05000033


	//   ....[101]....
        /*0270*/ 	.word	0x05000033


	//   ....[102]....
        /*0274*/ 	.word	0x05000033


	//   ....[103]....
        /*0278*/ 	.word	0x05000033


	//   ....[104]....
        /*027c*/ 	.word	0x05000033


	//   ....[105]....
        /*0280*/ 	.word	0x05000033


	//   ....[106]....
        /*0284*/ 	.word	0x05000033


	//   ....[107]....
        /*0288*/ 	.word	0x05000033


	//   ....[108]....
        /*028c*/ 	.word	0x05000033


	//   ....[109]....
        /*0290*/ 	.word	0x05000033


	//   ....[110]....
        /*0294*/ 	.word	0x05000033


	//   ....[111]....
        /*0298*/ 	.word	0x05000033


	//   ....[112]....
        /*029c*/ 	.word	0x05000033


	//   ....[113]....
        /*02a0*/ 	.word	0x05000033


	//   ....[114]....
        /*02a4*/ 	.word	0x05000033


	//   ....[115]....
        /*02a8*/ 	.word	0x05000033


	//   ....[116]....
        /*02ac*/ 	.word	0x05000033


	//   ....[117]....
        /*02b0*/ 	.word	0x05000033


	//   ....[118]....
        /*02b4*/ 	.word	0x05000033


	//   ....[119]....
        /*02b8*/ 	.word	0x05000033


	//   ....[120]....
        /*02bc*/ 	.word	0x05000033


	//   ....[121]....
        /*02c0*/ 	.word	0x05000033


	//----- nvinfo : EIATTR_COOP_GROUP_INSTR_OFFSETS
	.align		4
.L_601:
        /*02c4*/ 	.byte	0x04, 0x28
        /*02c6*/ 	.short	(.L_603 - .L_602)


	//   ....[0]....
.L_602:
        /*02c8*/ 	.word	0x000029e0


	//   ....[1]....
        /*02cc*/ 	.word	0x00002a20


	//   ....[2]....
        /*02d0*/ 	.word	0x00002a60


	//   ....[3]....
        /*02d4*/ 	.word	0x00002a70


	//   ....[4]....
        /*02d8*/ 	.word	0x00003410


	//   ....[5]....
        /*02dc*/ 	.word	0x00003420


	//   ....[6]....
        /*02e0*/ 	.word	0x00003450


	//   ....[7]....
        /*02e4*/ 	.word	0x00003480


	//   ....[8]....
        /*02e8*/ 	.word	0x00003500


	//   ....[9]....
        /*02ec*/ 	.word	0x00003540


	//   ....[10]....
        /*02f0*/ 	.word	0x000052d0


	//   ....[11]....
        /*02f4*/ 	.word	0x00005300


	//   ....[12]....
        /*02f8*/ 	.word	0x00005340


	//   ....[13]....
        /*02fc*/ 	.word	0x00005360


	//   ....[14]....
        /*0300*/ 	.word	0x00005390


	//   ....[15]....
        /*0304*/ 	.word	0x000053a0


	//   ....[16]....
        /*0308*/ 	.word	0x000053d0


	//   ....[17]....
        /*030c*/ 	.word	0x000053e0


	//   ....[18]....
        /*0310*/ 	.word	0x00005590


	//   ....[19]....
        /*0314*/ 	.word	0x000055c0


	//   ....[20]....
        /*0318*/ 	.word	0x000055f0


	//   ....[21]....
        /*031c*/ 	.word	0x00005610


	//   ....[22]....
        /*0320*/ 	.word	0x00005640


	//   ....[23]....
        /*0324*/ 	.word	0x00005650


	//   ....[24]....
        /*0328*/ 	.word	0x00005680


	//   ....[25]....
        /*032c*/ 	.word	0x00005690


	//   ....[26]....
        /*0330*/ 	.word	0x000057e0


	//   ....[27]....
        /*0334*/ 	.word	0x00005810


	//   ....[28]....
        /*0338*/ 	.word	0x00005840


	//   ....[29]....
        /*033c*/ 	.word	0x00005860


	//   ....[30]....
        /*0340*/ 	.word	0x00005890


	//   ....[31]....
        /*0344*/ 	.word	0x000058a0


	//   ....[32]....
        /*0348*/ 	.word	0x000058d0


	//   ....[33]....
        /*034c*/ 	.word	0x000058e0


	//   ....[34]....
        /*0350*/ 	.word	0x00005c00


	//   ....[35]....
        /*0354*/ 	.word	0x00005c20


	//   ....[36]....
        /*0358*/ 	.word	0x00005c90


	//   ....[37]....
        /*035c*/ 	.word	0x00005cb0


	//   ....[38]....
        /*0360*/ 	.word	0x00005ce0


	//   ....[39]....
        /*0364*/ 	.word	0x00005d00


	//   ....[40]....
        /*0368*/ 	.word	0x00005d20


	//   ....[41]....
        /*036c*/ 	.word	0x00005d30


	//   ....[42]....
        /*0370*/ 	.word	0x00005d50


	//   ....[43]....
        /*0374*/ 	.word	0x00005d70


	//   ....[44]....
        /*0378*/ 	.word	0x00005d90


	//   ....[45]....
        /*037c*/ 	.word	0x00005db0


	//   ....[46]....
        /*0380*/ 	.word	0x00005dd0


	//   ....[47]....
        /*0384*/ 	.word	0x00005e00


	//   ....[48]....
        /*0388*/ 	.word	0x00005e20


	//   ....[49]....
        /*038c*/ 	.word	0x00005e50


	//   ....[50]....
        /*0390*/ 	.word	0x00005e80


	//   ....[51]....
        /*0394*/ 	.word	0x00005ea0


	//   ....[52]....
        /*0398*/ 	.word	0x00005ed0


	//   ....[53]....
        /*039c*/ 	.word	0x00005f00


	//   ....[54]....
        /*03a0*/ 	.word	0x00005f20


	//   ....[55]....
        /*03a4*/ 	.word	0x00005f40


	//   ....[56]....
        /*03a8*/ 	.word	0x00005f70


	//   ....[57]....
        /*03ac*/ 	.word	0x00005fb0


	//   ....[58]....
        /*03b0*/ 	.word	0x00005ff0


	//   ....[59]....
        /*03b4*/ 	.word	0x00006020


	//   ....[60]....
        /*03b8*/ 	.word	0x00006050


	//   ....[61]....
        /*03bc*/ 	.word	0x00006080


	//   ....[62]....
        /*03c0*/ 	.word	0x000060b0


	//   ....[63]....
        /*03c4*/ 	.word	0x000060d0


	//   ....[64]....
        /*03c8*/ 	.word	0x000061a0


	//   ....[65]....
        /*03cc*/ 	.word	0x00006270


	//   ....[66]....
        /*03d0*/ 	.word	0x000063a0


	//   ....[67]....
        /*03d4*/ 	.word	0x000063f0


	//   ....[68]....
        /*03d8*/ 	.word	0x00006460


	//   ....[69]....
        /*03dc*/ 	.word	0x000064c0


	//   ....[70]....
        /*03e0*/ 	.word	0x00006530


	//   ....[71]....
        /*03e4*/ 	.word	0x00006590


	//   ....[72]....
        /*03e8*/ 	.word	0x00006600


	//   ....[73]....
        /*03ec*/ 	.word	0x00006660


	//   ....[74]....
        /*03f0*/ 	.word	0x00006710


	//   ....[75]....
        /*03f4*/ 	.word	0x000067a0


	//   ....[76]....
        /*03f8*/ 	.word	0x00006810


	//   ....[77]....
        /*03fc*/ 	.word	0x00006870


	//   ....[78]....
        /*0400*/ 	.word	0x000068e0


	//   ....[79]....
        /*0404*/ 	.word	0x00006940


	//   ....[80]....
        /*0408*/ 	.word	0x000069b0


	//   ....[81]....
        /*040c*/ 	.word	0x00006a10


	//   ....[82]....
        /*0410*/ 	.word	0x00006ac0


	//   ....[83]....
        /*0414*/ 	.word	0x00006b50


	//   ....[84]....
        /*0418*/ 	.word	0x00006bc0


	//   ....[85]....
        /*041c*/ 	.word	0x00006c20


	//   ....[86]....
        /*0420*/ 	.word	0x00006c90


	//   ....[87]....
        /*0424*/ 	.word	0x00006cf0


	//   ....[88]....
        /*0428*/ 	.word	0x00006d60


	//   ....[89]....
        /*042c*/ 	.word	0x00006dc0


	//   ....[90]....
        /*0430*/ 	.word	0x00006e70


	//   ....[91]....
        /*0434*/ 	.word	0x00006f30


	//   ....[92]....
        /*0438*/ 	.word	0x00007080


	//   ....[93]....
        /*043c*/ 	.word	0x000070f0


	//   ....[94]....
        /*0440*/ 	.word	0x000071a0


	//   ....[95]....
        /*0444*/ 	.word	0x00007200


	//   ....[96]....
        /*0448*/ 	.word	0x00007280


	//   ....[97]....
        /*044c*/ 	.word	0x00007340


	//   ....[98]....
        /*0450*/ 	.word	0x000073d0


	//   ....[99]....
        /*0454*/ 	.word	0x00007470


	//   ....[100]....
        /*0458*/ 	.word	0x00007550


	//   ....[101]....
        /*045c*/ 	.word	0x000075b0


	//   ....[102]....
        /*0460*/ 	.word	0x00007620


	//   ....[103]....
        /*0464*/ 	.word	0x00007680


	//   ....[104]....
        /*0468*/ 	.word	0x000076f0


	//   ....[105]....
        /*046c*/ 	.word	0x00007750


	//   ....[106]....
        /*0470*/ 	.word	0x000077f0


	//   ....[107]....
        /*0474*/ 	.word	0x00007870


	//   ....[108]....
        /*0478*/ 	.word	0x000078e0


	//   ....[109]....
        /*047c*/ 	.word	0x00007940


	//   ....[110]....
        /*0480*/ 	.word	0x000079b0


	//   ....[111]....
        /*0484*/ 	.word	0x00007a10


	//   ....[112]....
        /*0488*/ 	.word	0x00007a80


	//   ....[113]....
        /*048c*/ 	.word	0x00007ae0


	//   ....[114]....
        /*0490*/ 	.word	0x00007b70


	//   ....[115]....
        /*0494*/ 	.word	0x00007bf0


	//   ....[116]....
        /*0498*/ 	.word	0x00007c60


	//   ....[117]....
        /*049c*/ 	.word	0x00007cc0


	//   ....[118]....
        /*04a0*/ 	.word	0x00007d30


	//   ....[119]....
        /*04a4*/ 	.word	0x00007d90


	//   ....[120]....
        /*04a8*/ 	.word	0x00007e00


	//   ....[121]....
        /*04ac*/ 	.word	0x00007e60


	//----- nvinfo : EIATTR_EXIT_INSTR_OFFSETS
	.align		4
.L_603:
        /*04b0*/ 	.byte	0x04, 0x1c
        /*04b2*/ 	.short	(.L_605 - .L_604)


	//   ....[0]....
.L_604:
        /*04b4*/ 	.word	0x000042d0


	//   ....[1]....
        /*04b8*/ 	.word	0x00006340


	//----- nvinfo : EIATTR_MAX_THREADS
	.align		4
.L_605:
        /*04bc*/ 	.byte	0x04, 0x05
        /*04be*/ 	.short	(.L_607 - .L_606)
.L_606:
        /*04c0*/ 	.word	0x00000140
        /*04c4*/ 	.word	0x00000001
        /*04c8*/ 	.word	0x00000001


	//----- nvinfo : EIATTR_CRS_STACK_SIZE
	.align		4
.L_607:
        /*04cc*/ 	.byte	0x04, 0x1e
        /*04ce*/ 	.short	(.L_609 - .L_608)
.L_608:
        /*04d0*/ 	.word	0x00000000


	//----- nvinfo : EIATTR_CBANK_PARAM_SIZE
	.align		4
.L_609:
        /*04d4*/ 	.byte	0x03, 0x19
        /*04d6*/ 	.short	0x0060


	//----- nvinfo : EIATTR_PARAM_CBANK
	.align		4
        /*04d8*/ 	.byte	0x04, 0x0a
        /*04da*/ 	.short	(.L_611 - .L_610)
	.align		4
.L_610:
        /*04dc*/ 	.word	index@(.nv.constant0._ZN13group_norm_v218gn_bwd_cuda_kernelI13__nv_bfloat16Li320ELi1ELi32ELi40ELi256ELb0ELb1ELi32ELi320ELi320ELi4ELb1ELi16ELb0ELb0ELNS_15WgradSyncMethodE3ENS_16CompileConditionILi900EEEEEvPT_S6_S6_PKS5_S8_S8_S8_PKfflPfPj)
        /*04e0*/ 	.short	0x0210
        /*04e2*/ 	.short	0x0060


	//----- nvinfo : EIATTR_SW_WAR
	.align		4
.L_611:
        /*04e4*/ 	.byte	0x04, 0x36
        /*04e6*/ 	.short	(.L_613 - .L_612)
.L_612:
        /*04e8*/ 	.word	0x00000008
.L_613:


//--------------------- .nv.info._ZN13group_norm_v218gn_bwd_cuda_kernelI13__nv_bfloat16Li320ELi1ELi32ELi40ELi256ELb0ELb1ELi64ELi320ELi320ELi4ELb1ELi36ELb0ELb0ELNS_15WgradSyncMethodE3ENS_16CompileConditionILi900EEEEEvPT_S6_S6_PKS5_S8_S8_S8_PKfflPfPj --------------------------
	.section	.nv.info._ZN13group_norm_v218gn_bwd_cuda_kernelI13__nv_bfloat16Li320ELi1ELi32ELi40ELi256ELb0ELb1ELi64ELi320ELi320ELi4ELb1ELi36ELb0ELb0ELNS_15WgradSyncMethodE3ENS_16CompileConditionILi900EEEEEvPT_S6_S6_PKS5_S8_S8_S8_PKfflPfPj,"",@"SHT_CUDA_INFO"
	.sectionflags	@""
	.align	4


	//----- nvinfo : EIATTR_CUDA_API_VERSION
	.align		4
        /*0000*/ 	.byte	0x04, 0x37
        /*0002*/ 	.short	(.L_615 - .L_614)
.L_614:
        /*0004*/ 	.word	0x00000082


	//----- nvinfo : EIATTR_KPARAM_INFO
	.align		4
.L_615:
        /*0008*/ 	.byte	0x04, 0x17
        /*000a*/ 	.short	(.L_617 - .L_616)
.L_616:
        /*000c*/ 	.word	0x00000000
        /*0010*/ 	.short	0x000b
        /*0012*/ 	.short	0x0058
        /*0014*/ 	.byte	0x00, 0xf0, 0x21, 0x00


	//----- nvinfo : EIATTR_KPARAM_INFO
	.align		4
.L_617:
        /*0018*/ 	.byte	0x04, 0x17
        /*001a*/ 	.short	(.L_619 - .L_618)
.L_618:
        /*001c*/ 	.word	0x00000000
        /*0020*/ 	.short	0x000a
        /*0022*/ 	.short	0x0050
        /*0024*/ 	.byte	0x00, 0xf0, 0x21, 0x00


	//----- nvinfo : EIATTR_KPARAM_INFO
	.align		4
.L_619:
        /*0028*/ 	.byte	0x04, 0x17
        /*002a*/ 	.short	(.L_621 - .L_620)
.L_620:
        /*002c*/ 	.word	0x00000000
        /*0030*/ 	.short	0x0009
        /*0032*/ 	.short	0x0048
        /*0034*/ 	.byte	0x00, 0xf0, 0x21, 0x00


	//----- nvinfo : EIATTR_KPARAM_INFO
	.align		4
.L_621:
        /*0038*/ 	.byte	0x04, 0x17
        /*003a*/ 	.short	(.L_623 - .L_622)
.L_622:
        /*003c*/ 	.word	0x00000000
        /*0040*/ 	.short	0x0008
        /*0042*/ 	.short	0x0040
        /*0044*/ 	.byte	0x00, 0xf0, 0x11, 0x00


	//----- nvinfo : EIATTR_KPARAM_INFO
	.align		4
.L_623:
        /*0048*/ 	.byte	0x04, 0x17
        /*004a*/ 	.short	(.L_625 - .L_624)
.L_624:
        /*004c*/ 	.word	0x00000000
        /*0050*/ 	.short	0x0007
        /*0052*/ 	.short	0x0038
        /*0054*/ 	.byte	0x00, 0xf0, 0x21, 0x00


	//----- nvinfo : EIATTR_KPARAM_INFO
	.align		4
.L_625:
        /*0058*/ 	.byte	0x04, 0x17
        /*005a*/ 	.short	(.L_627 - .L_626)
.L_626:
        /*005c*/ 	.word	0x00000000
        /*0060*/ 	.short	0x0006
        /*0062*/ 	.short	0x0030
        /*0064*/ 	.byte	0x00, 0xf0, 0x21, 0x00


	//----- nvinfo : EIATTR_KPARAM_INFO
	.align		4
.L_627:
        /*0068*/ 	.byte	0x04, 0x17
        /*006a*/ 	.short	(.L_629 - .L_628)
.L_628:
        /*006c*/ 	.word	0x00000000
        /*0070*/ 	.short	0x0005
        /*0072*/ 	.short	0x0028
        /*0074*/ 	.byte	0x00, 0xf0, 0x21, 0x00


	//----- nvinfo : EIATTR_KPARAM_INFO
	.align		4
.L_629:
        /*0078*/ 	.byte	0x04, 0x17
        /*007a*/ 	.short	(.L_631 - .L_630)
.L_630:
        /*007c*/ 	.word	0x00000000
        /*0080*/ 	.short	0x0004
        /*0082*/ 	.short	0x0020
        /*0084*/ 	.byte	0x00, 0xf0, 0x21, 0x00


	//----- nvinfo : EIATTR_KPARAM_INFO
	.align		4
.L_631:
        /*0088*/ 	.byte	0x04, 0x17
        /*008a*/ 	.short	(.L_633 - .L_632)
.L_632:
        /*008c*/ 	.word	0x00000000
        /*0090*/ 	.short	0x0003
        /*0092*/ 	.short	0x0018
        /*0094*/ 	.byte	0x00, 0xf0, 0x21, 0x00


	//----- nvinfo : EIATTR_KPARAM_INFO
	.align		4
.L_633:
        /*0098*/ 	.byte	0x04, 0x17
        /*009a*/ 	.short	(.L_635 - .L_634)
.L_634:
        /*009c*/ 	.word	0x00000000
        /*00a0*/ 	.short	0x0002
        /*00a2*/ 	.short	0x0010
        /*00a4*/ 	.byte	0x00, 0xf0, 0x21, 0x00


	//----- nvinfo : EIATTR_KPARAM_INFO
	.align		4
.L_635:
        /*00a8*/ 	.byte	0x04, 0x17
        /*00aa*/ 	.short	(.L_637 - .L_636)
.L_636:
        /*00ac*/ 	.word	0x00000000
        /*00b0*/ 	.short	0x0001
        /*00b2*/ 	.short	0x0008
        /*00b4*/ 	.byte	0x00, 0xf0, 0x21, 0x00


	//----- nvinfo : EIATTR_KPARAM_INFO
	.align		4
.L_637:
        /*00b8*/ 	.byte	0x04, 0x17
        /*00ba*/ 	.short	(.L_639 - .L_638)
.L_638:
        /*00bc*/ 	.word	0x00000000
        /*00c0*/ 	.short	0x0000
        /*00c2*/ 	.short	0x0000
        /*00c4*/ 	.byte	0x00, 0xf0, 0x21, 0x00


	//----- nvinfo : EIATTR_SPARSE_MMA_MASK
	.align		4
.L_639:
        /*00c8*/ 	.byte	0x03, 0x50
        /*00ca*/ 	.short	0x0000


	//----- nvinfo : EIATTR_MAXREG_COUNT
	.align		4
        /*00cc*/ 	.byte	0x03, 0x1b
        /*00ce*/ 	.short	0x00a8


	//----- nvinfo : EIATTR_NUM_BARRIERS
	.align		4
        /*00d0*/ 	.byte	0x02, 0x4c
        /*00d2*/ 	.byte	0x01
	.zero		1


	//----- nvinfo : EIATTR_ANNOTATIONS
	.align		4
        /*00d4*/ 	.byte	0x04, 0x55
        /*00d6*/ 	.short	(.L_641 - .L_640)


	//   ....[0]....
.L_640:
        /* <DEDUP_REMOVED lines=34> */


	//----- nvinfo : EIATTR_MERCURY_ISA_VERSION
	.align		4
.L_641:
        /*02e8*/ 	.byte	0x03, 0x5f
        /*02ea*/ 	.short	0x0101


	//----- nvinfo : EIATTR_INT_WARP_WIDE_INSTR_OFFSETS
	.align		4
        /*02ec*/ 	.byte	0x04, 0x31
        /*02ee*/ 	.short	(.L_643 - .L_642)


	//   ....[0]....
.L_642:
        /*02f0*/ 	.word	0x000051b0


	//----- nvinfo : EIATTR_COOP_GROUP_MASK_REGIDS
	.align		4
.L_643:
        /*02f4*/ 	.byte	0x04, 0x29
        /*02f6*/ 	.short	(.L_645 - .L_644)


	//   ....[0]....
.L_644:
        /*02f8*/ 	.word	0xffffffff


	//   ....[1]....
        /*02fc*/ 	.word	0xffffffff


	//   ....[2]....
        /*0300*/ 	.word	0xffffffff


	//   ....[3]....
        /*0304*/ 	.word	0xffffffff


	//   ....[4]....
        /*0308*/ 	.word	0xffffffff


	//   ....[5]....
        /*030c*/ 	.word	0xffffffff


	//   ....[6]....
        /*0310*/ 	.word	0xffffffff


	//   ....[7]....
        /*0314*/ 	.word	0xffffffff


	//   ....[8]....
        /*0318*/ 	.word	0x05000020


	//   ....[9]....
        /*031c*/ 	.word	0x0500001f


	//   ....[10]....
        /*0320*/ 	.word	0x05000021


	//   ....[11]....
        /*0324*/ 	.word	0x05000022


	//   ....[12]....
        /*0328*/ 	.word	0x05000024


	//   ....[13]....
        /*032c*/ 	.word	0x05000023


	//   ....[14]....
        /*0330*/ 	.word	0x05000025


	//   ....[15]....
        /*0334*/ 	.word	0x0500001a


	//   ....[16]....
        /*0338*/ 	.word	0x05000024


	//   ....[17]....
        /*033c*/ 	.word	0x05000023


	//   ....[18]....
        /*0340*/ 	.word	0x05000025


	//   ....[19]....
        /*0344*/ 	.word	0x0500002a


	//   ....[20]....
        /*0348*/ 	.word	0x0500002c


	//   ....[21]....
        /*034c*/ 	.word	0x05000029


	//   ....[22]....
        /*0350*/ 	.word	0x0500002b


	//   ....[23]....
        /*0354*/ 	.word	0x0500001e


	//   ....[24]....
        /*0358*/ 	.word	0x05000024


	//   ....[25]....
        /*035c*/ 	.word	0x05000023


	//   ....[26]....
        /*0360*/ 	.word	0x05000025


	//   ....[27]....
        /*0364*/ 	.word	0x0500002a


	//   ....[28]....
        /*0368*/ 	.word	0x0500002c


	//   ....[29]....
        /*036c*/ 	.word	0x05000029


	//   ....[30]....
        /*0370*/ 	.word	0x0500002b


	//   ....[31]....
        /*0374*/ 	.word	0x0500001e


	//   ....[32]....
        /*0378*/ 	.word	0x0500001e


	//   ....[33]....
        /*037c*/ 	.word	0x0500001f


	//   ....[34]....
        /*0380*/ 	.word	0x05000032


	//   ....[35]....
        /*0384*/ 	.word	0x05000021


	//   ....[36]....
        /*0388*/ 	.word	0x05000020


	//   ....[37]....
        /*038c*/ 	.word	0x05000031


	//   ....[38]....
        /*0390*/ 	.word	0x0500001f


	//   ....[39]....
        /*0394*/ 	.word	0x05000034


	//   ....[40]....
        /*0398*/ 	.word	0x0500001e


	//   ....[41]....
        /*039c*/ 	.word	0x05000031


	//   ....[42]....
        /*03a0*/ 	.word	0x05000020


	//   ....[43]....
        /*03a4*/ 	.word	0x05000021


	//   ....[44]....
        /*03a8*/ 	.word	0x05000030


	//   ....[45]....
        /*03ac*/ 	.word	0x05000033


	//   ....[46]....
        /*03b0*/ 	.word	0x0500001c


	//   ....[47]....
        /*03b4*/ 	.word	0x0500002d


	//   ....[48]....
        /*03b8*/ 	.word	0x0500001d


	//   ....[49]....
        /*03bc*/ 	.word	0x05000031


	//   ....[50]....
        /*03c0*/ 	.word	0x05000030


	//   ....[51]....
        /*03c4*/ 	.word	0x05000034


	//   ....[52]....
        /*03c8*/ 	.word	0x0500002b


	//   ....[53]....
        /*03cc*/ 	.word	0x0500002e


	//   ....[54]....
        /*03d0*/ 	.word	0x05000020


	//   ....[55]....
        /*03d4*/ 	.word	0x05000021


	//   ....[56]....
        /*03d8*/ 	.word	0x05000022


	//   ....[57]....
        /*03dc*/ 	.word	0x05000023


	//   ....[58]....
        /*03e0*/ 	.word	0x05000029


	//   ....[59]....
        /*03e4*/ 	.word	0x0500002b


	//   ....[60]....
        /*03e8*/ 	.word	0x05000030


	//   ....[61]....
        /*03ec*/ 	.word	0x0500002f


	//   ....[62]....
        /*03f0*/ 	.word	0x05000022


	//   ....[63]....
        /*03f4*/ 	.word	0x05000019


	//   ....[64]....
        /*03f8*/ 	.word	0x05000033


	//   ....[65]....
        /*03fc*/ 	.word	0x05000033


	//   ....[66]....
        /*0400*/ 	.word	0x05000033


	//   ....[67]....
        /*0404*/ 	.word	0x05000033


	//   ....[68]....
        /*0408*/ 	.word	0x05000033


	//   ....[69]....
        /*040c*/ 	.word	0x05000033


	//   ....[70]....
        /*0410*/ 	.word	0x05000033


	//   ....[71]....
        /*0414*/ 	.word	0x05000033


	//   ....[72]....
        /*0418*/ 	.word	0x05000033


	//   ....[73]....
        /*041c*/ 	.word	0x05000033


	//   ....[74]....
        /*0420*/ 	.word	0x05000033


	//   ....[75]....
        /*0424*/ 	.word	0x05000033


	//   ....[76]....
        /*0428*/ 	.word	0x05000033


	//   ....[77]....
        /*042c*/ 	.word	0x05000033


	//   ....[78]....
        /*0430*/ 	.word	0x05000033


	//   ....[79]....
        /*0434*/ 	.word	0x05000033


	//   ....[80]....
        /*0438*/ 	.word	0x05000033


	//   ....[81]....
        /*043c*/ 	.word	0x05000033


	//   ....[82]....
        /*0440*/ 	.word	0x05000033


	//   ....[83]....
        /*0444*/ 	.word	0x05000033


	//   ....[84]....
        /*0448*/ 	.word	0x05000033


	//   ....[85]....
        /*044c*/ 	.word	0x05000033


	//   ....[86]....
        /*0450*/ 	.word	0x05000033


	//   ....[87]....
        /*0454*/ 	.word	0x05000033


	//   ....[88]....
        /*0458*/ 	.word	0x05000033


	//   ....[89]....
        /*045c*/ 	.word	0x05000033


	//   ....[90]....
        /*0460*/ 	.word	0x05000033


	//   ....[91]....
        /*0464*/ 	.word	0x05000033


	//   ....[92]....
        /*0468*/ 	.word	0x05000033


	//   ....[93]....
        /*046c*/ 	.word	0x05000033


	//   ....[94]....
        /*0470*/ 	.word	0x05000033


	//   ....[95]....
        /*0474*/ 	.word	0x05000033


	//   ....[96]....
        /*0478*/ 	.word	0x05000033


	//   ....[97]....
        /*047c*/ 	.word	0x05000033


	//   ....[98]....
        /*0480*/ 	.word	0x05000033


	//   ....[99]....
        /*0484*/ 	.word	0x05000033


	//   ....[100]....
        /*0488*/ 	.word	0x05000033


	//   ....[101]....
        /*048c*/ 	.word	0x05000033


	//   ....[102]....
        /*0490*/ 	.word	0x05000033


	//   ....[103]....
        /*0494*/ 	.word	0x05000033


	//   ....[104]....
        /*0498*/ 	.word	0x05000033


	//   ....[105]....
        /*049c*/ 	.word	0x05000033


	//   ....[106]....
        /*04a0*/ 	.word	0x05000033


	//   ....[107]....
        /*04a4*/ 	.word	0x05000033


	//   ....[108]....
        /*04a8*/ 	.word	0x05000033


	//   ....[109]....
        /*04ac*/ 	.word	0x05000033


	//   ....[110]....
        /*04b0*/ 	.word	0x05000033


	//   ....[111]....
        /*04b4*/ 	.word	0x05000033


	//   ....[112]....
        /*04b8*/ 	.word	0x05000033


	//   ....[113]....
        /*04bc*/ 	.word	0x05000033


	//   ....[114]....
        /*04c0*/ 	.word	0x05000033


	//   ....[115]....
        /*04c4*/ 	.word	0x05000033


	//   ....[116]....
        /*04c8*/ 	.word	0x05000033


	//   ....[117]....
        /*04cc*/ 	.word	0x05000033


	//   ....[118]....
        /*04d0*/ 	.word	0x05000033


	//   ....[119]....
        /*04d4*/ 	.word	0x05000033


	//----- nvinfo : EIATTR_COOP_GROUP_INSTR_OFFSETS
	.align		4
.L_645:
        /*04d8*/ 	.byte	0x04, 0x28
        /*04da*/ 	.short	(.L_647 - .L_646)


	//   ....[0]....
.L_646:
        /*04dc*/ 	.word	0x00004900


	//   ....[1]....
        /*04e0*/ 	.word	0x00004950


	//   ....[2]....
        /*04e4*/ 	.word	0x000049a0


	//   ....[3]....
        /*04e8*/ 	.word	0x000049e0


	//   ....[4]....
        /*04ec*/ 	.word	0x000056d0


	//   ....[5]....
        /*04f0*/ 	.word	0x000056f0


	//   ....[6]....
        /*04f4*/ 	.word	0x00005710


	//   ....[7]....
        /*04f8*/ 	.word	0x00005730


	//   ....[8]....
        /*04fc*/ 	.word	0x00008490


	//   ....[9]....
        /*0500*/ 	.word	0x000084c0


	//   ....[10]....
        /*0504*/ 	.word	0x00008500


	//   ....[11]....
        /*0508*/ 	.word	0x00008520


	//   ....[12]....
        /*050c*/ 	.word	0x00008550


	//   ....[13]....
        /*0510*/ 	.word	0x00008560


	//   ....[14]....
        /*0514*/ 	.word	0x00008590


	//   ....[15]....
        /*0518*/ 	.word	0x000085a0


	//   ....[16]....
        /*051c*/ 	.word	0x00008740


	//   ....[17]....
        /*0520*/ 	.word	0x00008770


	//   ....[18]....
        /*0524*/ 	.word	0x000087b0


	//   ....[19]....
        /*0528*/ 	.word	0x000087d0


	//   ....[20]....
        /*052c*/ 	.word	0x00008800


	//   ....[21]....
        /*0530*/ 	.word	0x00008810


	//   ....[22]....
        /*0534*/ 	.word	0x00008840


	//   ....[23]....
        /*0538*/ 	.word	0x00008850


	//   ....[24]....
        /*053c*/ 	.word	0x000089a0


	//   ....[25]....
        /*0540*/ 	.word	0x000089d0


	//   ....[26]....
        /*0544*/ 	.word	0x00008a10


	//   ....[27]....
        /*0548*/ 	.word	0x00008a30


	//   ....[28]....
        /*054c*/ 	.word	0x00008a60


	//   ....[29]....
        /*0550*/ 	.word	0x00008a70


	//   ....[30]....
        /*0554*/ 	.word	0x00008aa0


	//   ....[31]....
        /*0558*/ 	.word	0x00008ab0


	//   ....[32]....
        /*055c*/ 	.word	0x00008dd0


	//   ....[33]....
        /*0560*/ 	.word	0x00008e00


	//   ....[34]....
        /*0564*/ 	.word	0x00008e30


	//   ....[35]....
        /*0568*/ 	.word	0x00008e80


	//   ....[36]....
        /*056c*/ 	.word	0x00008ea0


	//   ....[37]....
        /*0570*/ 	.word	0x00008ed0


	//   ....[38]....
        /*0574*/ 	.word	0x00008ef0


	//   ....[39]....
        /*0578*/ 	.word	0x00008f10


	//   ....[40]....
        /*057c*/ 	.word	0x00008f30


	//   ....[41]....
        /*0580*/ 	.word	0x00008f50


	//   ....[42]....
        /*0584*/ 	.word	0x00008f70


	//   ....[43]....
        /*0588*/ 	.word	0x00008f90


	//   ....[44]....
        /*058c*/ 	.word	0x00008fb0


	//   ....[45]....
        /*0590*/ 	.word	0x00008fe0


	//   ....[46]....
        /*0594*/ 	.word	0x00009020


	//   ....[47]....
        /*0598*/ 	.word	0x00009040


	//   ....[48]....
        /*059c*/ 	.word	0x00009060


	//   ....[49]....
        /*05a0*/ 	.word	0x00009080


	//   ....[50]....
        /*05a4*/ 	.word	0x000090b0


	//   ....[51]....
        /*05a8*/ 	.word	0x000090e0


	//   ....[52]....
        /*05ac*/ 	.word	0x00009100


	//   ....[53]....
        /*05b0*/ 	.word	0x00009120


	//   ....[54]....
        /*05b4*/ 	.word	0x00009140


	//   ....[55]....
        /*05b8*/ 	.word	0x00009170


	//   ....[56]....
        /*05bc*/ 	.word	0x000091c0


	//   ....[57]....
        /*05c0*/ 	.word	0x000091f0


	//   ....[58]....
        /*05c4*/ 	.word	0x00009220


	//   ....[59]....
        /*05c8*/ 	.word	0x00009250


	//   ....[60]....
        /*05cc*/ 	.word	0x00009280


	//   ....[61]....
        /*05d0*/ 	.word	0x000092b0


	//   ....[62]....
        /*05d4*/ 	.word	0x000093e0


	//   ....[63]....
        /*05d8*/ 	.word	0x00009430


	//   ....[64]....
        /*05dc*/ 	.word	0x00009560


	//   ....[65]....
        /*05e0*/ 	.word	0x000095b0


	//   ....[66]....
        /*05e4*/ 	.word	0x00009620


	//   ....[67]....
        /*05e8*/ 	.word	0x00009680


	//   ....[68]....
        /*05ec*/ 	.word	0x000096f0


	//   ....[69]....
        /*05f0*/ 	.word	0x00009750


	//   ....[70]....
        /*05f4*/ 	.word	0x000097c0


	//   ....[71]....
        /*05f8*/ 	.word	0x00009820


	//   ....[72]....
        /*05fc*/ 	.word	0x000098d0


	//   ....[73]....
        /*0600*/ 	.word	0x00009960


	//   ....[74]....
        /*0604*/ 	.word	0x000099d0


	//   ....[75]....
        /*0608*/ 	.word	0x00009a30


	//   ....[76]....
        /*060c*/ 	.word	0x00009aa0


	//   ....[77]....
        /*0610*/ 	.word	0x00009b00


	//   ....[78]....
        /*0614*/ 	.word	0x00009b70


	//   ....[79]....
        /*0618*/ 	.word	0x00009bd0


	//   ....[80]....
        /*061c*/ 	.word	0x00009c80


	//   ....[81]....
        /*0620*/ 	.word	0x00009d10


	//   ....[82]....
        /*0624*/ 	.word	0x00009d80


	//   ....[83]....
        /*0628*/ 	.word	0x00009de0


	//   ....[84]....
        /*062c*/ 	.word	0x00009e50


	//   ....[85]....
        /*0630*/ 	.word	0x00009eb0


	//   ....[86]....
        /*0634*/ 	.word	0x00009f20


	//   ....[87]....
        /*0638*/ 	.word	0x00009f80


	//   ....[88]....
        /*063c*/ 	.word	0x0000a030


	//   ....[89]....
        /*0640*/ 	.word	0x0000a0f0


	//   ....[90]....
        /*0644*/ 	.word	0x0000a220


	//   ....[91]....
        /*0648*/ 	.word	0x0000a2b0


	//   ....[92]....
        /*064c*/ 	.word	0x0000a350


	//   ....[93]....
        /*0650*/ 	.word	0x0000a3b0


	//   ....[94]....
        /*0654*/ 	.word	0x0000a430


	//   ....[95]....
        /*0658*/ 	.word	0x0000a500


	//   ....[96]....
        /*065c*/ 	.word	0x0000a580


	//   ....[97]....
        /*0660*/ 	.word	0x0000a620


	//   ....[98]....
        /*0664*/ 	.word	0x0000a6e0


	//   ....[99]....
        /*0668*/ 	.word	0x0000a740


	//   ....[100]....
        /*066c*/ 	.word	0x0000a7b0


	//   ....[101]....
        /*0670*/ 	.word	0x0000a810


	//   ....[102]....
        /*0674*/ 	.word	0x0000a880


	//   ....[103]....
        /*0678*/ 	.word	0x0000a8e0


	//   ....[104]....
        /*067c*/ 	.word	0x0000a960


	//   ....[105]....
        /*0680*/ 	.word	0x0000a9e0


	//   ....[106]....
        /*0684*/ 	.word	0x0000aa50


	//   ....[107]....
        /*0688*/ 	.word	0x0000aab0


	//   ....[108]....
        /*068c*/ 	.word	0x0000ab20


	//   ....[109]....
        /*0690*/ 	.word	0x0000ab80


	//   ....[110]....
        /*0694*/ 	.word	0x0000abf0


	//   ....[111]....
        /*0698*/ 	.word	0x0000ac50


	//   ....[112]....
        /*069c*/ 	.word	0x0000acb0


	//   ....[113]....
        /*06a0*/ 	.word	0x0000ad20


	//   ....[114]....
        /*06a4*/ 	.word	0x0000ad90


	//   ....[115]....
        /*06a8*/ 	.word	0x0000adf0


	//   ....[116]....
        /*06ac*/ 	.word	0x0000ae60


	//   ....[117]....
        /*06b0*/ 	.word	0x0000aec0


	//   ....[118]....
        /*06b4*/ 	.word	0x0000af80


	//   ....[119]....
        /*06b8*/ 	.word	0x0000b010


	//----- nvinfo : EIATTR_EXIT_INSTR_OFFSETS
	.align		4
.L_647:
        /*06bc*/ 	.byte	0x04, 0x1c
        /*06be*/ 	.short	(.L_649 - .L_648)


	//   ....[0]....
.L_648:
        /*06c0*/ 	.word	0x00007450


	//   ....[1]....
        /*06c4*/ 	.word	0x00009500


	//----- nvinfo : EIATTR_MAX_THREADS
	.align		4
.L_649:
        /*06c8*/ 	.byte	0x04, 0x05
        /*06ca*/ 	.short	(.L_651 - .L_650)
.L_650:
        /*06cc*/ 	.word	0x00000140
        /*06d0*/ 	.word	0x00000001
        /*06d4*/ 	.word	0x00000001


	//----- nvinfo : EIATTR_CRS_STACK_SIZE
	.align		4
.L_651:
        /*06d8*/ 	.byte	0x04, 0x1e
        /*06da*/ 	.short	(.L_653 - .L_652)
.L_652:
        /*06dc*/ 	.word	0x00000000


	//----- nvinfo : EIATTR_CBANK_PARAM_SIZE
	.align		4
.L_653:
        /*06e0*/ 	.byte	0x03, 0x19
        /*06e2*/ 	.short	0x0060


	//----- nvinfo : EIATTR_PARAM_CBANK
	.align		4
        /*06e4*/ 	.byte	0x04, 0x0a
        /*06e6*/ 	.short	(.L_655 - .L_654)
	.align		4
.L_654:
        /*06e8*/ 	.word	index@(.nv.constant0._ZN13group_norm_v218gn_bwd_cuda_kernelI13__nv_bfloat16Li320ELi1ELi32ELi40ELi256ELb0ELb1ELi64ELi320ELi320ELi4ELb1ELi36ELb0ELb0ELNS_15WgradSyncMethodE3ENS_16CompileConditionILi900EEEEEvPT_S6_S6_PKS5_S8_S8_S8_PKfflPfPj)
        /*06ec*/ 	.short	0x0210
        /*06ee*/ 	.short	0x0060


	//----- nvinfo : EIATTR_SW_WAR
	.align		4
.L_655:
        /*06f0*/ 	.byte	0x04, 0x36
        /*06f2*/ 	.short	(.L_657 - .L_656)
.L_656:
        /*06f4*/ 	.word	0x00000008
.L_657:


//--------------------- .nv.info._ZN13group_norm_v218gn_bwd_cuda_kernelI13__nv_bfloat16Li320ELi3ELi32ELi40ELi256ELb0ELb1ELi32ELi320ELi320ELi4ELb1ELi40ELb0ELb0ELNS_15WgradSyncMethodE3ENS_16CompileConditionILi900EEEEEvPT_S6_S6_PKS5_S8_S8_S8_PKfflPfPj --------------------------
	.section	.nv.info._ZN13group_norm_v218gn_bwd_cuda_kernelI13__nv_bfloat16Li320ELi3ELi32ELi40ELi256ELb0ELb1ELi32ELi320ELi320ELi4ELb1ELi40ELb0ELb0ELNS_15WgradSyncMethodE3ENS_16CompileConditionILi900EEEEEvPT_S6_S6_PKS5_S8_S8_S8_PKfflPfPj,"",@"SHT_CUDA_INFO"
	.sectionflags	@""
	.align	4


	//----- nvinfo : EIATTR_CUDA_API_VERSION
	.align		4
        /*0000*/ 	.byte	0x04, 0x37
        /*0002*/ 	.short	(.L_659 - .L_658)
.L_658:
        /*0004*/ 	.word	0x00000082


	//----- nvinfo : EIATTR_KPARAM_INFO
	.align		4
.L_659:
        /*0008*/ 	.byte	0x04, 0x17
        /*000a*/ 	.short	(.L_661 - .L_660)
.L_660:
        /*000c*/ 	.word	0x00000000
        /*0010*/ 	.short	0x000b
        /*0012*/ 	.short	0x0058
        /*0014*/ 	.byte	0x00, 0xf0, 0x21, 0x00


	//----- nvinfo : EIATTR_KPARAM_INFO
	.align		4
.L_661:
        /*0018*/ 	.byte	0x04, 0x17
        /*001a*/ 	.short	(.L_663 - .L_662)
.L_662:
        /*001c*/ 	.word	0x00000000
        /*0020*/ 	.short	0x000a
        /*0022*/ 	.short	0x0050
        /*0024*/ 	.byte	0x00, 0xf0, 0x21, 0x00


	//----- nvinfo : EIATTR_KPARAM_INFO
	.align		4
.L_663:
        /*0028*/ 	.byte	0x04, 0x17
        /*002a*/ 	.short	(.L_665 - .L_664)
.L_664:
        /*002c*/ 	.word	0x00000000
        /*0030*/ 	.short	0x0009
        /*0032*/ 	.short	0x0048
        /*0034*/ 	.byte	0x00, 0xf0, 0x21, 0x00


	//----- nvinfo : EIATTR_KPARAM_INFO
	.align		4
.L_665:
        /*0038*/ 	.byte	0x04, 0x17
        /*003a*/ 	.short	(.L_667 - .L_666)
.L_666:
        /*003c*/ 	.word	0x00000000
        /*0040*/ 	.short	0x0008
        /*0042*/ 	.short	0x0040
        /*0044*/ 	.byte	0x00, 0xf0, 0x11, 0x00


	//----- nvinfo : EIATTR_KPARAM_INFO
	.align		4
.L_667:
        /*0048*/ 	.byte	0x04, 0x17
        /*004a*/ 	.short	(.L_669 - .L_668)
.L_668:
        /*004c*/ 	.word	0x00000000
        /*0050*/ 	.short	0x0007
        /*0052*/ 	.short	0x0038
        /*0054*/ 	.byte	0x00, 0xf0, 0x21, 0x00


	//----- nvinfo : EIATTR_KPARAM_INFO
	.align		4
.L_669:
        /*0058*/ 	.byte	0x04, 0x17
        /*005a*/ 	.short	(.L_671 - .L_670)
.L_670:
        /*005c*/ 	.word	0x00000000
        /*0060*/ 	.short	0x0006
        /*0062*/ 	.short	0x0030
        /*0064*/ 	.byte	0x00, 0xf0, 0x21, 0x00


	//----- nvinfo : EIATTR_KPARAM_INFO
	.align		4
.L_671:
        /*0068*/ 	.byte	0x04, 0x17
        /*006a*/ 	.short	(.L_673 - .L_672)
.L_672:
        /*006c*/ 	.word	0x00000000
        /*0070*/ 	.short	0x0005
        /*0072*/ 	.short	0x0028
        /*0074*/ 	.byte	0x00, 0xf0, 0x21, 0x00


	//----- nvinfo : EIATTR_KPARAM_INFO
	.align		4
.L_673:
        /*0078*/ 	.byte	0x04, 0x17
        /*007a*/ 	.short	(.L_675 - .L_674)
.L_674:
        /*007c*/ 	.word	0x00000000
        /*0080*/ 	.short	0x0004
        /*0082*/ 	.short	0x0020
        /*0084*/ 	.byte	0x00, 0xf0, 0x21, 0x00


	//----- nvinfo : EIATTR_KPARAM_INFO
	.align		4
.L_675:
        /*0088*/ 	.byte	0x04, 0x17
        /*008a*/ 	.short	(.L_677 - .L_676)
.L_676:
        /*008c*/ 	.word	0x00000000
        /*0090*/ 	.short	0x0003
        /*0092*/ 	.short	0x0018
        /*0094*/ 	.byte	0x00, 0xf0, 0x21, 0x00


	//----- nvinfo : EIATTR_KPARAM_INFO
	.align		4
.L_677:
        /*0098*/ 	.byte	0x04, 0x17
        /*009a*/ 	.short	(.L_679 - .L_678)
.L_678:
        /*009c*/ 	.word	0x00000000
        /*00a0*/ 	.short	0x0002
        /*00a2*/ 	.short	0x0010
        /*00a4*/ 	.byte	0x00, 0xf0, 0x21, 0x00


	//----- nvinfo : EIATTR_KPARAM_INFO
	.align		4
.L_679:
        /*00a8*/ 	.byte	0x04, 0x17
        /*00aa*/ 	.short	(.L_681 - .L_680)
.L_680:
        /*00ac*/ 	.word	0x00000000
        /*00b0*/ 	.short	0x0001
        /*00b2*/ 	.short	0x0008
        /*00b4*/ 	.byte	0x00, 0xf0, 0x21, 0x00


	//----- nvinfo : EIATTR_KPARAM_INFO
	.align		4
.L_681:
        /*00b8*/ 	.byte	0x04, 0x17
        /*00ba*/ 	.short	(.L_683 - .L_682)
.L_682:
        /*00bc*/ 	.word	0x00000000
        /*00c0*/ 	.short	0x0000
        /*00c2*/ 	.short	0x0000
        /*00c4*/ 	.byte	0x00, 0xf0, 0x21, 0x00


	//----- nvinfo : EIATTR_SPARSE_MMA_MASK
	.align		4
.L_683:
        /*00c8*/ 	.byte	0x03, 0x50
        /*00ca*/ 	.short	0x0000


	//----- nvinfo : EIATTR_MAXREG_COUNT
	.align		4
        /*00cc*/ 	.byte	0x03, 0x1b
        /*00ce*/ 	.short	0x0040


	//----- nvinfo : EIATTR_NUM_BARRIERS
	.align		4
        /*00d0*/ 	.byte	0x02, 0x4c
        /*00d2*/ 	.byte	0x01
	.zero		1


	//----- nvinfo : EIATTR_ANNOTATIONS
	.align		4
        /*00d4*/ 	.byte	0x04, 0x55
        /*00d6*/ 	.short	(.L_685 - .L_684)


	//   ....[0]....
.L_684:
        /* <DEDUP_REMOVED lines=81> */
        /*05dc*/ 	.byte	0xc0, 0x4b, 0x00, 0x00


	//----- nvinfo : EIATTR_MERCURY_ISA_VERSION
	.align		4
.L_685:
        /*05e0*/ 	.byte	0x03, 0x5f
        /*05e2*/ 	.short	0x0101


	//----- nvinfo : EIATTR_COOP_GROUP_MASK_REGIDS
	.align		4
        /*05e4*/ 	.byte	0x04, 0x29
        /*05e6*/ 	.short	(.L_687 - .L_686)


	//   ....[0]....
.L_686:
        /*05e8*/ 	.word	0xffffffff


	//   ....[1]....
        /*05ec*/ 	.word	0xffffffff


	//   ....[2]....
        /*05f0*/ 	.word	0xffffffff


	//   ....[3]....
        /*05f4*/ 	.word	0xffffffff


	//   ....[4]....
        /*05f8*/ 	.word	0xffffffff


	//   ....[5]....
        /*05fc*/ 	.word	0xffffffff


	//   ....[6]....
        /*0600*/ 	.word	0xffffffff


	//   ....[7]....
        /*0604*/ 	.word	0xffffffff


	//   ....[8]....
        /*0608*/ 	.word	0xffffffff


	//   ....[9]....
        /*060c*/ 	.word	0xffffffff


	//   ....[10]....
        /*0610*/ 	.word	0x05000015


	//   ....[11]....
        /*0614*/ 	.word	0x05000014


	//   ....[12]....
        /*0618*/ 	.word	0x05000016


	//   ....[13]....
        /*061c*/ 	.word	0x05000017


	//   ....[14]....
        /*0620*/ 	.word	0x05000019


	//   ....[15]....
        /*0624*/ 	.word	0x05000018


	//   ....[16]....
        /*0628*/ 	.word	0x0500001a


	//   ....[17]....
        /*062c*/ 	.word	0x0500000f


	//   ....[18]....
        /*0630*/ 	.word	0x05000019


	//   ....[19]....
        /*0634*/ 	.word	0x05000018


	//   ....[20]....
        /*0638*/ 	.word	0x0500001a


	//   ....[21]....
        /*063c*/ 	.word	0x0500001b


	//   ....[22]....
        /*0640*/ 	.word	0x0500001d


	//   ....[23]....
        /*0644*/ 	.word	0x0500001c


	//   ....[24]....
        /*0648*/ 	.word	0x05000020


	//   ....[25]....
        /*064c*/ 	.word	0x0500000f


	//   ....[26]....
        /*0650*/ 	.word	0x05000019


	//   ....[27]....
        /*0654*/ 	.word	0x05000018


	//   ....[28]....
        /*0658*/ 	.word	0x0500001a


	//   ....[29]....
        /*065c*/ 	.word	0x0500001b


	//   ....[30]....
        /*0660*/ 	.word	0x0500001d


	//   ....[31]....
        /*0664*/ 	.word	0x0500001c


	//   ....[32]....
        /*0668*/ 	.word	0x05000020


	//   ....[33]....
        /*066c*/ 	.word	0x0500000f


	//   ....[34]....
        /*0670*/ 	.word	0x05000011


	//   ....[35]....
        /*0674*/ 	.word	0x0500001b


	//   ....[36]....
        /*0678*/ 	.word	0x05000010


	//   ....[37]....
        /*067c*/ 	.word	0x0500001d


	//   ....[38]....
        /*0680*/ 	.word	0x05000023


	//   ....[39]....
        /*0684*/ 	.word	0x0500001e


	//   ....[40]....
        /*0688*/ 	.word	0x05000026


	//   ....[41]....
        /*068c*/ 	.word	0x05000025


	//   ....[42]....
        /*0690*/ 	.word	0x0500001c


	//   ....[43]....
        /*0694*/ 	.word	0x05000016


	//   ....[44]....
        /*0698*/ 	.word	0x05000011


	//   ....[45]....
        /*069c*/ 	.word	0x0500001b


	//   ....[46]....
        /*06a0*/ 	.word	0x05000014


	//   ....[47]....
        /*06a4*/ 	.word	0x05000017


	//   ....[48]....
        /*06a8*/ 	.word	0x05000018


	//   ....[49]....
        /*06ac*/ 	.word	0x0500001a


	//   ....[50]....
        /*06b0*/ 	.word	0x05000029


	//   ....[51]....
        /*06b4*/ 	.word	0x05000013


	//   ....[52]....
        /*06b8*/ 	.word	0x05000018


	//   ....[53]....
        /*06bc*/ 	.word	0x0500000e


	//   ....[54]....
        /*06c0*/ 	.word	0x05000014


	//   ....[55]....
        /*06c4*/ 	.word	0x05000012


	//   ....[56]....
        /*06c8*/ 	.word	0x05000015


	//   ....[57]....
        /*06cc*/ 	.word	0x05000017


	//   ....[58]....
        /*06d0*/ 	.word	0x0500002b


	//   ....[59]....
        /*06d4*/ 	.word	0x05000028


	//   ....[60]....
        /*06d8*/ 	.word	0x05000020


	//   ....[61]....
        /*06dc*/ 	.word	0x05000022


	//   ....[62]....
        /*06e0*/ 	.word	0x05000021


	//   ....[63]....
        /*06e4*/ 	.word	0x05000027


	//   ....[64]....
        /*06e8*/ 	.word	0x05000023


	//   ....[65]....
        /*06ec*/ 	.word	0x0500001e


	//   ....[66]....
        /*06f0*/ 	.word	0x0500001a


	//   ....[67]....
        /*06f4*/ 	.word	0x0500001a


	//   ....[68]....
        /*06f8*/ 	.word	0x0500001a


	//   ....[69]....
        /*06fc*/ 	.word	0x0500001a


	//   ....[70]....
        /*0700*/ 	.word	0x0500001a


	//   ....[71]....
        /*0704*/ 	.word	0x0500001a


	//   ....[72]....
        /*0708*/ 	.word	0x0500001a


	//   ....[73]....
        /*070c*/ 	.word	0x0500001a


	//   ....[74]....
        /*0710*/ 	.word	0x0500001a


	//   ....[75]....
        /*0714*/ 	.word	0x0500001a


	//   ....[76]....
        /*0718*/ 	.word	0x0500001a


	//   ....[77]....
        /*071c*/ 	.word	0x0500001a


	//   ....[78]....
        /*0720*/ 	.word	0x0500001a


	//   ....[79]....
        /*0724*/ 	.word	0x0500001a


	//   ....[80]....
        /*0728*/ 	.word	0x0500001a


	//   ....[81]....
        /*072c*/ 	.word	0x0500001a


	//   ....[82]....
        /*0730*/ 	.word	0x0500001a


	//   ....[83]....
        /*0734*/ 	.word	0x0500001a


	//   ....[84]....
        /*0738*/ 	.word	0x0500001a


	//   ....[85]....
        /*073c*/ 	.word	0x0500001a


	//   ....[86]....
        /*0740*/ 	.word	0x0500001a


	//   ....[87]....
        /*0744*/ 	.word	0x0500001a


	//   ....[88]....
        /*0748*/ 	.word	0x0500001a


	//   ....[89]....
        /*074c*/ 	.word	0x0500001a


	//   ....[90]....
        /*0750*/ 	.word	0x0500001a


	//   ....[91]....
        /*0754*/ 	.word	0x0500001a


	//   ....[92]....
        /*0758*/ 	.word	0x0500001a


	//   ....[93]....
        /*075c*/ 	.word	0x0500001a


	//   ....[94]....
        /*0760*/ 	.word	0x0500001a


	//   ....[95]....
        /*0764*/ 	.word	0x0500001a


	//   ....[96]....
        /*0768*/ 	.word	0x0500001a


	//   ....[97]....
        /*076c*/ 	.word	0x0500001a


	//   ....[98]....
        /*0770*/ 	.word	0x0500001a


	//   ....[99]....
        /*0774*/ 	.word	0x0500001a


	//   ....[100]....
        /*0778*/ 	.word	0x0500001a


	//   ....[101]....
        /*077c*/ 	.word	0x0500001a


	//   ....[102]....
        /*0780*/ 	.word	0x0500001a


	//   ....[103]....
        /*0784*/ 	.word	0x0500001a


	//   ....[104]....
        /*0788*/ 	.word	0x0500001a


	//   ....[105]....
        /*078c*/ 	.word	0x0500001a


	//   ....[106]....
        /*0790*/ 	.word	0x0500001a


	//   ....[107]....
        /*0794*/ 	.word	0x0500001a


	//   ....[108]....
        /*0798*/ 	.word	0x0500001a


	//   ....[109]....
        /*079c*/ 	.word	0x0500001a


	//   ....[110]....
        /*07a0*/ 	.word	0x0500001a


	//   ....[111]....
        /*07a4*/ 	.word	0x0500001a


	//   ....[112]....
        /*07a8*/ 	.word	0x0500001a


	//   ....[113]....
        /*07ac*/ 	.word	0x0500001a


	//   ....[114]....
        /*07b0*/ 	.word	0x0500001a


	//   ....[115]....
        /*07b4*/ 	.word	0x0500001a


	//   ....[116]....
        /*07b8*/ 	.word	0x0500001a


	//   ....[117]....
        /*07bc*/ 	.word	0x0500001a


	//   ....[118]....
        /*07c0*/ 	.word	0x0500001a


	//   ....[119]....
        /*07c4*/ 	.word	0x0500001a


	//   ....[120]....
        /*07c8*/ 	.word	0x0500001a


	//   ....[121]....
        /*07cc*/ 	.word	0x0500001a


	//----- nvinfo : EIATTR_COOP_GROUP_INSTR_OFFSETS
	.align		4
.L_687:
        /*07d0*/ 	.byte	0x04, 0x28
        /*07d2*/ 	.short	(.L_689 - .L_688)


	//   ....[0]....
.L_688:
        /*07d4*/ 	.word	0x00003350


	//   ....[1]....
        /*07d8*/ 	.word	0x00003360


	//   ....[2]....
        /*07dc*/ 	.word	0x000033a0


	//   ....[3]....
        /*07e0*/ 	.word	0x000033c0


	//   ....[4]....
        /*07e4*/ 	.word	0x00003d80


	//   ....[5]....
        /*07e8*/ 	.word	0x00003de0


	//   ....[6]....
        /*07ec*/ 	.word	0x00003e00


	//   ....[7]....
        /*07f0*/ 	.word	0x00003e20


	//   ....[8]....
        /*07f4*/ 	.word	0x00003e40


	//   ....[9]....
        /*07f8*/ 	.word	0x00003e60


	//   ....[10]....
        /*07fc*/ 	.word	0x00005f40


	//   ....[11]....
        /*0800*/ 	.word	0x00005f70


	//   ....[12]....
        /*0804*/ 	.word	0x00005fa0


	//   ....[13]....
        /*0808*/ 	.word	0x00005fc0


	//   ....[14]....
        /*080c*/ 	.word	0x00005ff0


	//   ....[15]....
        /*0810*/ 	.word	0x00006000


	//   ....[16]....
        /*0814*/ 	.word	0x00006030


	//   ....[17]....
        /*0818*/ 	.word	0x00006040


	//   ....[18]....
        /*081c*/ 	.word	0x00006210


	//   ....[19]....
        /*0820*/ 	.word	0x00006240


	//   ....[20]....
        /*0824*/ 	.word	0x00006280


	//   ....[21]....
        /*0828*/ 	.word	0x000062a0


	//   ....[22]....
        /*082c*/ 	.word	0x000062d0


	//   ....[23]....
        /*0830*/ 	.word	0x000062e0


	//   ....[24]....
        /*0834*/ 	.word	0x00006310


	//   ....[25]....
        /*0838*/ 	.word	0x00006320


	//   ....[26]....
        /*083c*/ 	.word	0x000064b0


	//   ....[27]....
        /*0840*/ 	.word	0x000064e0


	//   ....[28]....
        /*0844*/ 	.word	0x00006510


	//   ....[29]....
        /*0848*/ 	.word	0x00006530


	//   ....[30]....
        /*084c*/ 	.word	0x00006560


	//   ....[31]....
        /*0850*/ 	.word	0x00006570


	//   ....[32]....
        /*0854*/ 	.word	0x000065a0


	//   ....[33]....
        /*0858*/ 	.word	0x000065b0


	//   ....[34]....
        /*085c*/ 	.word	0x000067b0


	//   ....[35]....
        /*0860*/ 	.word	0x000068b0


	//   ....[36]....
        /*0864*/ 	.word	0x00006940


	//   ....[37]....
        /*0868*/ 	.word	0x000069e0


	//   ....[38]....
        /*086c*/ 	.word	0x00006a10


	//   ....[39]....
        /*0870*/ 	.word	0x00006a60


	//   ....[40]....
        /*0874*/ 	.word	0x00006a80


	//   ....[41]....
        /*0878*/ 	.word	0x00006ab0


	//   ....[42]....
        /*087c*/ 	.word	0x00006ac0


	//   ....[43]....
        /*0880*/ 	.word	0x00006ae0


	//   ....[44]....
        /*0884*/ 	.word	0x00006b60


	//   ....[45]....
        /*0888*/ 	.word	0x00006ba0


	//   ....[46]....
        /*088c*/ 	.word	0x00006be0


	//   ....[47]....
        /*0890*/ 	.word	0x00006c10


	//   ....[48]....
        /*0894*/ 	.word	0x00006c20


	//   ....[49]....
        /*0898*/ 	.word	0x00006c30


	//   ....[50]....
        /*089c*/ 	.word	0x00006c40


	//   ....[51]....
        /*08a0*/ 	.word	0x00006c80


	//   ....[52]....
        /*08a4*/ 	.word	0x00006cc0


	//   ....[53]....
        /*08a8*/ 	.word	0x00006cf0


	//   ....[54]....
        /*08ac*/ 	.word	0x00006d30


	//   ....[55]....
        /*08b0*/ 	.word	0x00006d50


	//   ....[56]....
        /*08b4*/ 	.word	0x00006d80


	//   ....[57]....
        /*08b8*/ 	.word	0x00006da0


	//   ....[58]....
        /*08bc*/ 	.word	0x00006dc0


	//   ....[59]....
        /*08c0*/ 	.word	0x00006e00


	//   ....[60]....
        /*08c4*/ 	.word	0x00006e50


	//   ....[61]....
        /*08c8*/ 	.word	0x00006e70


	//   ....[62]....
        /*08cc*/ 	.word	0x00006ea0


	//   ....[63]....
        /*08d0*/ 	.word	0x00006eb0


	//   ....[64]....
        /*08d4*/ 	.word	0x00006fd0


	//   ....[65]....
        /*08d8*/ 	.word	0x00007020


	//   ....[66]....
        /*08dc*/ 	.word	0x00007200


	//   ....[67]....
        /*08e0*/ 	.word	0x00007250


	//   ....[68]....
        /*08e4*/ 	.word	0x000072c0


	//   ....[69]....
        /*08e8*/ 	.word	0x00007320


	//   ....[70]....
        /*08ec*/ 	.word	0x00007390


	//   ....[71]....
        /*08f0*/ 	.word	0x000073f0


	//   ....[72]....
        /*08f4*/ 	.word	0x00007460


	//   ....[73]....
        /*08f8*/ 	.word	0x000074c0


	//   ....[74]....
        /*08fc*/ 	.word	0x00007560


	//   ....[75]....
        /*0900*/ 	.word	0x000075f0


	//   ....[76]....
        /*0904*/ 	.word	0x00007660


	//   ....[77]....
        /*0908*/ 	.word	0x000076c0


	//   ....[78]....
        /*090c*/ 	.word	0x00007730


	//   ....[79]....
        /*0910*/ 	.word	0x00007790


	//   ....[80]....
        /*0914*/ 	.word	0x00007800


	//   ....[81]....
        /*0918*/ 	.word	0x00007860


	//   ....[82]....
        /*091c*/ 	.word	0x00007900


	//   ....[83]....
        /*0920*/ 	.word	0x00007990


	//   ....[84]....
        /*0924*/ 	.word	0x00007a00


	//   ....[85]....
        /*0928*/ 	.word	0x00007a60


	//   ....[86]....
        /*092c*/ 	.word	0x00007ad0


	//   ....[87]....
        /*0930*/ 	.word	0x00007b30


	//   ....[88]....
        /*0934*/ 	.word	0x00007ba0


	//   ....[89]....
        /*0938*/ 	.word	0x00007c00


	//   ....[90]....
        /*093c*/ 	.word	0x00007ca0


	//   ....[91]....
        /*0940*/ 	.word	0x00007d60


	//   ....[92]....
        /*0944*/ 	.word	0x00007e60


	//   ....[93]....
        /*0948*/ 	.word	0x00007eb0


	//   ....[94]....
        /*094c*/ 	.word	0x00007fa0


	//   ....[95]....
        /*0950*/ 	.word	0x00007ff0


	//   ....[96]....
        /*0954*/ 	.word	0x00008080


	//   ....[97]....
        /*0958*/ 	.word	0x000080d0


	//   ....[98]....
        /*095c*/ 	.word	0x00008140


	//   ....[99]....
        /*0960*/ 	.word	0x000081a0


	//   ....[100]....
        /*0964*/ 	.word	0x00008210


	//   ....[101]....
        /*0968*/ 	.word	0x00008270


	//   ....[102]....
        /*096c*/ 	.word	0x000082e0


	//   ....[103]....
        /*0970*/ 	.word	0x00008340


	//   ....[104]....
        /*0974*/ 	.word	0x000083c0


	//   ....[105]....
        /*0978*/ 	.word	0x00008430


	//   ....[106]....
        /*097c*/ 	.word	0x000084a0


	//   ....[107]....
        /*0980*/ 	.word	0x00008500


	//   ....[108]....
        /*0984*/ 	.word	0x00008580


	//   ....[109]....
        /*0988*/ 	.word	0x00008600


	//   ....[110]....
        /*098c*/ 	.word	0x000086a0


	//   ....[111]....
        /*0990*/ 	.word	0x00008710


	//   ....[112]....
        /*0994*/ 	.word	0x000087a0


	//   ....[113]....
        /*0998*/ 	.word	0x00008830


	//   ....[114]....
        /*099c*/ 	.word	0x000088a0


	//   ....[115]....
        /*09a0*/ 	.word	0x00008900


	//   ....[116]....
        /*09a4*/ 	.word	0x00008970


	//   ....[117]....
        /*09a8*/ 	.word	0x000089f0


	//   ....[118]....
        /*09ac*/ 	.word	0x00008ab0


	//   ....[119]....
        /*09b0*/ 	.word	0x00008b80


	//   ....[120]....
        /*09b4*/ 	.word	0x00008c60


	//   ....[121]....
        /*09b8*/ 	.word	0x00008d10


	//----- nvinfo : EIATTR_EXIT_INSTR_OFFSETS
	.align		4
.L_689:
        /*09bc*/ 	.byte	0x04, 0x1c
        /*09be*/ 	.short	(.L_691 - .L_690)


	//   ....[0]....
.L_690:
        /*09c0*/ 	.word	0x00004f60


	//   ....[1]....
        /*09c4*/ 	.word	0x000071a0


	//----- nvinfo : EIATTR_MAX_THREADS
	.align		4
.L_691:
        /*09c8*/ 	.byte	0x04, 0x05
        /*09ca*/ 	.short	(.L_693 - .L_692)
.L_692:
        /*09cc*/ 	.word	0x00000140
        /*09d0*/ 	.word	0x00000001
        /*09d4*/ 	.word	0x00000001


	//----- nvinfo : EIATTR_CRS_STACK_SIZE
	.align		4
.L_693:
        /*09d8*/ 	.byte	0x04, 0x1e
        /*09da*/ 	.short	(.L_695 - .L_694)
.L_694:
        /*09dc*/ 	.word	0x00000000


	//----- nvinfo : EIATTR_CBANK_PARAM_SIZE
	.align		4
.L_695:
        /*09e0*/ 	.byte	0x03, 0x19
        /*09e2*/ 	.short	0x0060


	//----- nvinfo : EIATTR_PARAM_CBANK
	.align		4
        /*09e4*/ 	.byte	0x04, 0x0a
        /*09e6*/ 	.short	(.L_697 - .L_696)
	.align		4
.L_696:
        /*09e8*/ 	.word	index@(.nv.constant0._ZN13group_norm_v218gn_bwd_cuda_kernelI13__nv_bfloat16Li320ELi3ELi32ELi40ELi256ELb0ELb1ELi32ELi320ELi320ELi4ELb1ELi40ELb0ELb0ELNS_15WgradSyncMethodE3ENS_16CompileConditionILi900EEEEEvPT_S6_S6_PKS5_S8_S8_S8_PKfflPfPj)
        /*09ec*/ 	.short	0x0210
        /*09ee*/ 	.short	0x0060


	//----- nvinfo : EIATTR_SW_WAR
	.align		4
.L_697:
        /*09f0*/ 	.byte	0x04, 0x36
        /*09f2*/ 	.short	(.L_699 - .L_698)
.L_698:
        /*09f4*/ 	.word	0x00000008
.L_699:


//--------------------- .nv.info._ZN13group_norm_v218gn_bwd_cuda_kernelI13__nv_bfloat16Li320ELi2ELi32ELi40ELi256ELb0ELb1ELi32ELi320ELi320ELi4ELb1ELi36ELb0ELb0ELNS_15WgradSyncMethodE3ENS_16CompileConditionILi900EEEEEvPT_S6_S6_PKS5_S8_S8_S8_PKfflPfPj --------------------------
	.section	.nv.info._ZN13group_norm_v218gn_bwd_cuda_kernelI13__nv_bfloat16Li320ELi2ELi32ELi40ELi256ELb0ELb1ELi32ELi320ELi320ELi4ELb1ELi36ELb0ELb0ELNS_15WgradSyncMethodE3ENS_16CompileConditionILi900EEEEEvPT_S6_S6_PKS5_S8_S8_S8_PKfflPfPj,"",@"SHT_CUDA_INFO"
	.sectionflags	@""
	.align	4


	//----- nvinfo : EIATTR_CUDA_API_VERSION
	.align		4
        /*0000*/ 	.byte	0x04, 0x37
        /*0002*/ 	.short	(.L_701 - .L_700)
.L_700:
        /*0004*/ 	.word	0x00000082


	//----- nvinfo : EIATTR_KPARAM_INFO
	.align		4
.L_701:
        /*0008*/ 	.byte	0x04, 0x17
        /*000a*/ 	.short	(.L_703 - .L_702)
.L_702:
        /*000c*/ 	.word	0x00000000
        /*0010*/ 	.short	0x000b
        /*0012*/ 	.short	0x0058
        /*0014*/ 	.byte	0x00, 0xf0, 0x21, 0x00


	//----- nvinfo : EIATTR_KPARAM_INFO
	.align		4
.L_703:
        /*0018*/ 	.byte	0x04, 0x17
        /*001a*/ 	.short	(.L_705 - .L_704)
.L_704:
        /*001c*/ 	.word	0x00000000
        /*0020*/ 	.short	0x000a
        /*0022*/ 	.short	0x0050
        /*0024*/ 	.byte	0x00, 0xf0, 0x21, 0x00


	//----- nvinfo : EIATTR_KPARAM_INFO
	.align		4
.L_705:
        /*0028*/ 	.byte	0x04, 0x17
        /*002a*/ 	.short	(.L_707 - .L_706)
.L_706:
        /*002c*/ 	.word	0x00000000
        /*0030*/ 	.short	0x0009
        /*0032*/ 	.short	0x0048
        /*0034*/ 	.byte	0x00, 0xf0, 0x21, 0x00


	//----- nvinfo : EIATTR_KPARAM_INFO
	.align		4
.L_707:
        /*0038*/ 	.byte	0x04, 0x17
        /*003a*/ 	.short	(.L_709 - .L_708)
.L_708:
        /*003c*/ 	.word	0x00000000
        /*0040*/ 	.short	0x0008
        /*0042*/ 	.short	0x0040
        /*0044*/ 	.byte	0x00, 0xf0, 0x11, 0x00


	//----- nvinfo : EIATTR_KPARAM_INFO
	.align		4
.L_709:
        /*0048*/ 	.byte	0x04, 0x17
        /*004a*/ 	.short	(.L_711 - .L_710)
.L_710:
        /*004c*/ 	.word	0x00000000
        /*0050*/ 	.short	0x0007
        /*0052*/ 	.short	0x0038
        /*0054*/ 	.byte	0x00, 0xf0, 0x21, 0x00


	//----- nvinfo : EIATTR_KPARAM_INFO
	.align		4
.L_711:
        /*0058*/ 	.byte	0x04, 0x17
        /*005a*/ 	.short	(.L_713 - .L_712)
.L_712:
        /*005c*/ 	.word	0x00000000
        /*0060*/ 	.short	0x0006
        /*0062*/ 	.short	0x0030
        /*0064*/ 	.byte	0x00, 0xf0, 0x21, 0x00


	//----- nvinfo : EIATTR_KPARAM_INFO
	.align		4
.L_713:
        /*0068*/ 	.byte	0x04, 0x17
        /*006a*/ 	.short	(.L_715 - .L_714)
.L_714:
        /*006c*/ 	.word	0x00000000
        /*0070*/ 	.short	0x0005
        /*0072*/ 	.short	0x0028
        /*0074*/ 	.byte	0x00, 0xf0, 0x21, 0x00


	//----- nvinfo : EIATTR_KPARAM_INFO
	.align		4
.L_715:
        /*0078*/ 	.byte	0x04, 0x17
        /*007a*/ 	.short	(.L_717 - .L_716)
.L_716:
        /*007c*/ 	.word	0x00000000
        /*0080*/ 	.short	0x0004
        /*0082*/ 	.short	0x0020
        /*0084*/ 	.byte	0x00, 0xf0, 0x21, 0x00


	//----- nvinfo : EIATTR_KPARAM_INFO
	.align		4
.L_717:
        /*0088*/ 	.byte	0x04, 0x17
        /*008a*/ 	.short	(.L_719 - .L_718)
.L_718:
        /*008c*/ 	.word	0x00000000
        /*0090*/ 	.short	0x0003
        /*0092*/ 	.short	0x0018
        /*0094*/ 	.byte	0x00, 0xf0, 0x21, 0x00


	//----- nvinfo : EIATTR_KPARAM_INFO
	.align		4
.L_719:
        /*0098*/ 	.byte	0x04, 0x17
        /*009a*/ 	.short	(.L_721 - .L_720)
.L_720:
        /*009c*/ 	.word	0x00000000
        /*00a0*/ 	.short	0x0002
        /*00a2*/ 	.short	0x0010
        /*00a4*/ 	.byte	0x00, 0xf0, 0x21, 0x00


	//----- nvinfo : EIATTR_KPARAM_INFO
	.align		4
.L_721:
        /*00a8*/ 	.byte	0x04, 0x17
        /*00aa*/ 	.short	(.L_723 - .L_722)
.L_722:
        /*00ac*/ 	.word	0x00000000
        /*00b0*/ 	.short	0x0001
        /*00b2*/ 	.short	0x0008
        /*00b4*/ 	.byte	0x00, 0xf0, 0x21, 0x00


	//----- nvinfo : EIATTR_KPARAM_INFO
	.align		4
.L_723:
        /*00b8*/ 	.byte	0x04, 0x17
        /*00ba*/ 	.short	(.L_725 - .L_724)
.L_724:
        /*00bc*/ 	.word	0x00000000
        /*00c0*/ 	.short	0x0000
        /*00c2*/ 	.short	0x0000
        /*00c4*/ 	.byte	0x00, 0xf0, 0x21, 0x00


	//----- nvinfo : EIATTR_SPARSE_MMA_MASK
	.align		4
.L_725:
        /*00c8*/ 	.byte	0x03, 0x50
        /*00ca*/ 	.short	0x0000


	//----- nvinfo : EIATTR_MAXREG_COUNT
	.align		4
        /*00cc*/ 	.byte	0x03, 0x1b
        /*00ce*/ 	.short	0x0060


	//----- nvinfo : EIATTR_NUM_BARRIERS
	.align		4
        /*00d0*/ 	.byte	0x02, 0x4c
        /*00d2*/ 	.byte	0x01
	.zero		1


	//----- nvinfo : EIATTR_ANNOTATIONS
	.align		4
        /*00d4*/ 	.byte	0x04, 0x55
        /*00d6*/ 	.short	(.L_727 - .L_726)


	//   ....[0]....
.L_726:
        /* <DEDUP_REMOVED lines=23> */


	//----- nvinfo : EIATTR_MERCURY_ISA_VERSION
	.align		4
.L_727:
        /*0238*/ 	.byte	0x03, 0x5f
        /*023a*/ 	.short	0x0101


	//----- nvinfo : EIATTR_COOP_GROUP_MASK_REGIDS
	.align		4
        /*023c*/ 	.byte	0x04, 0x29
        /*023e*/ 	.short	(.L_729 - .L_728)


	//   ....[0]....
.L_728:
        /*0240*/ 	.word	0xffffffff


	//   ....[1]....
        /*0244*/ 	.word	0xffffffff


	//   ....[2]....
        /*0248*/ 	.word	0xffffffff


	//   ....[3]....
        /*024c*/ 	.word	0xffffffff


	//   ....[4]....
        /*0250*/ 	.word	0xffffffff


	//   ....[5]....
        /*0254*/ 	.word	0xffffffff


	//   ....[6]....
        /*0258*/ 	.word	0xffffffff


	//   ....[7]....
        /*025c*/ 	.word	0xffffffff


	//   ....[8]....
        /*0260*/ 	.word	0xffffffff


	//   ....[9]....
        /*0264*/ 	.word	0xffffffff


	//   ....[10]....
        /*0268*/ 	.word	0x0500000f


	//   ....[11]....
        /*026c*/ 	.word	0x05000016


	//   ....[12]....
        /*0270*/ 	.word	0x05000018


	//   ....[13]....
        /*0274*/ 	.word	0x05000011


	//   ....[14]....
        /*0278*/ 	.word	0x0500001d


	//   ....[15]....
        /*027c*/ 	.word	0x05000012


	//   ....[16]....
        /*0280*/ 	.word	0x05000016


	//   ....[17]....
        /*0284*/ 	.word	0x05000017


	//   ....[18]....
        /*0288*/ 	.word	0x05000016


	//   ....[19]....
        /*028c*/ 	.word	0x0500000f


	//   ....[20]....
        /*0290*/ 	.word	0x05000011


	//   ....[21]....
        /*0294*/ 	.word	0x05000018


	//   ....[22]....
        /*0298*/ 	.word	0x05000022


	//   ....[23]....
        /*029c*/ 	.word	0x05000021


	//   ....[24]....
        /*02a0*/ 	.word	0x0500000f


	//   ....[25]....
        /*02a4*/ 	.word	0x05000016


	//   ....[26]....
        /*02a8*/ 	.word	0x05000016


	//   ....[27]....
        /*02ac*/ 	.word	0x0500000f


	//   ....[28]....
        /*02b0*/ 	.word	0x05000011


	//   ....[29]....
        /*02b4*/ 	.word	0x05000018


	//   ....[30]....
        /*02b8*/ 	.word	0x05000022


	//   ....[31]....
        /*02bc*/ 	.word	0x05000021


	//   ....[32]....
        /*02c0*/ 	.word	0x0500000f


	//   ....[33]....
        /*02c4*/ 	.word	0x05000016


	//   ....[34]....
        /*02c8*/ 	.word	0x0500000f


	//   ....[35]....
        /*02cc*/ 	.word	0x05000016


	//   ....[36]....
        /*02d0*/ 	.word	0x05000022


	//   ....[37]....
        /*02d4*/ 	.word	0x05000018


	//   ....[38]....
        /*02d8*/ 	.word	0x0500001c


	//   ....[39]....
        /*02dc*/ 	.word	0x0500002e


	//   ....[40]....
        /*02e0*/ 	.word	0x05000024


	//   ....[41]....
        /*02e4*/ 	.word	0x05000017


	//   ....[42]....
        /*02e8*/ 	.word	0x05000016


	//   ....[43]....
        /*02ec*/ 	.word	0x0500001b


	//   ....[44]....
        /*02f0*/ 	.word	0x0500000f


	//   ....[45]....
        /*02f4*/ 	.word	0x05000011


	//   ....[46]....
        /*02f8*/ 	.word	0x05000029


	//   ....[47]....
        /*02fc*/ 	.word	0x05000023


	//   ....[48]....
        /*0300*/ 	.word	0x0500002c


	//   ....[49]....
        /*0304*/ 	.word	0x05000012


	//   ....[50]....
        /*0308*/ 	.word	0x05000022


	//   ....[51]....
        /*030c*/ 	.word	0x05000025


	//   ....[52]....
        /*0310*/ 	.word	0x05000014


	//   ....[53]....
        /*0314*/ 	.word	0x05000020


	//   ....[54]....
        /*0318*/ 	.word	0x0500001e


	//   ....[55]....
        /*031c*/ 	.word	0x0500001c


	//   ....[56]....
        /*0320*/ 	.word	0x05000027


	//   ....[57]....
        /*0324*/ 	.word	0x0500001b


	//   ....[58]....
        /*0328*/ 	.word	0x05000023


	//   ....[59]....
        /*032c*/ 	.word	0x05000024


	//   ....[60]....
        /*0330*/ 	.word	0x0500002a


	//   ....[61]....
        /*0334*/ 	.word	0x0500002b


	//   ....[62]....
        /*0338*/ 	.word	0x05000031


	//   ....[63]....
        /*033c*/ 	.word	0x05000033


	//   ....[64]....
        /*0340*/ 	.word	0x05000021


	//   ....[65]....
        /*0344*/ 	.word	0x05000011


	//   ....[66]....
        /*0348*/ 	.word	0x0500000f


	//   ....[67]....
        /*034c*/ 	.word	0x0500000f


	//   ....[68]....
        /*0350*/ 	.word	0x0500000f


	//   ....[69]....
        /*0354*/ 	.word	0x0500000f


	//   ....[70]....
        /*0358*/ 	.word	0x0500000f


	//   ....[71]....
        /*035c*/ 	.word	0x0500000f


	//   ....[72]....
        /*0360*/ 	.word	0x0500000f


	//   ....[73]....
        /*0364*/ 	.word	0x0500000f


	//   ....[74]....
        /*0368*/ 	.word	0x0500000f


	//   ....[75]....
        /*036c*/ 	.word	0x0500000f


	//   ....[76]....
        /*0370*/ 	.word	0x0500000f


	//   ....[77]....
        /*0374*/ 	.word	0x0500000f


	//   ....[78]....
        /*0378*/ 	.word	0x0500000f


	//   ....[79]....
        /*037c*/ 	.word	0x0500000f


	//   ....[80]....
        /*0380*/ 	.word	0x0500000f


	//   ....[81]....
        /*0384*/ 	.word	0x0500000f


	//   ....[82]....
        /*0388*/ 	.word	0x0500000f


	//   ....[83]....
        /*038c*/ 	.word	0x0500000f


	//   ....[84]....
        /*0390*/ 	.word	0x0500000f


	//   ....[85]....
        /*0394*/ 	.word	0x0500000f


	//   ....[86]....
        /*0398*/ 	.word	0x0500000f


	//   ....[87]....
        /*039c*/ 	.word	0x0500000f


	//   ....[88]....
        /*03a0*/ 	.word	0x0500000f


	//   ....[89]....
        /*03a4*/ 	.word	0x0500000f


	//   ....[90]....
        /*03a8*/ 	.word	0x0500000f


	//   ....[91]....
        /*03ac*/ 	.word	0x0500000f


	//   ....[92]....
        /*03b0*/ 	.word	0x0500000f


	//   ....[93]....
        /*03b4*/ 	.word	0x0500000f


	//   ....[94]....
        /*03b8*/ 	.word	0x0500000f


	//   ....[95]....
        /*03bc*/ 	.word	0x0500000f


	//   ....[96]....
        /*03c0*/ 	.word	0x0500000f


	//   ....[97]....
        /*03c4*/ 	.word	0x0500000f


	//   ....[98]....
        /*03c8*/ 	.word	0x0500000f


	//   ....[99]....
        /*03cc*/ 	.word	0x0500000f


	//   ....[100]....
        /*03d0*/ 	.word	0x0500000f


	//   ....[101]....
        /*03d4*/ 	.word	0x0500000f


	//   ....[102]....
        /*03d8*/ 	.word	0x0500000f


	//   ....[103]....
        /*03dc*/ 	.word	0x0500000f


	//   ....[104]....
        /*03e0*/ 	.word	0x0500000f


	//   ....[105]....
        /*03e4*/ 	.word	0x0500000f


	//   ....[106]....
        /*03e8*/ 	.word	0x0500000f


	//   ....[107]....
        /*03ec*/ 	.word	0x0500000f


	//   ....[108]....
        /*03f0*/ 	.word	0x0500000f


	//   ....[109]....
        /*03f4*/ 	.word	0x0500000f


	//   ....[110]....
        /*03f8*/ 	.word	0x0500000f


	//   ....[111]....
        /*03fc*/ 	.word	0x0500000f


	//   ....[112]....
        /*0400*/ 	.word	0x0500000f


	//   ....[113]....
        /*0404*/ 	.word	0x0500000f


	//   ....[114]....
        /*0408*/ 	.word	0x0500000f


	//   ....[115]....
        /*040c*/ 	.word	0x0500000f


	//   ....[116]....
        /*0410*/ 	.word	0x0500000f


	//   ....[117]....
        /*0414*/ 	.word	0x0500000f


	//   ....[118]....
        /*0418*/ 	.word	0x0500000f


	//   ....[119]....
        /*041c*/ 	.word	0x0500000f


	//   ....[120]....
        /*0420*/ 	.word	0x0500000f


	//   ....[121]....
        /*0424*/ 	.word	0x0500000f


	//----- nvinfo : EIATTR_COOP_GROUP_INSTR_OFFSETS
	.align		4
.L_729:
        /*0428*/ 	.byte	0x04, 0x28
        /*042a*/ 	.short	(.L_731 - .L_730)


	//   ....[0]....
.L_730:
        /*042c*/ 	.word	0x00002da0


	//   ....[1]....
        /*0430*/ 	.word	0x00002db0


	//   ....[2]....
        /*0434*/ 	.word	0x00002df0


	//   ....[3]....
        /*0438*/ 	.word	0x00002e00


	//   ....[4]....
        /*043c*/ 	.word	0x00003810


	//   ....[5]....
        /*0440*/ 	.word	0x00003870


	//   ....[6]....
        /*0444*/ 	.word	0x00003890


	//   ....[7]....
        /*0448*/ 	.word	0x000038b0


	//   ....[8]....
        /*044c*/ 	.word	0x000038d0


	//   ....[9]....
        /*0450*/ 	.word	0x000038f0


	//   ....[10]....
        /*0454*/ 	.word	0x000057f0


	//   ....[11]....
        /*0458*/ 	.word	0x00005810


	//   ....[12]....
        /*045c*/ 	.word	0x00005850


	//   ....[13]....
        /*0460*/ 	.word	0x00005860


	//   ....[14]....
        /*0464*/ 	.word	0x00005890


	//   ....[15]....
        /*0468*/ 	.word	0x000058a0


	//   ....[16]....
        /*046c*/ 	.word	0x000058d0


	//   ....[17]....
        /*0470*/ 	.word	0x000058e0


	//   ....[18]....
        /*0474*/ 	.word	0x00005ac0


	//   ....[19]....
        /*0478*/ 	.word	0x00005af0


	//   ....[20]....
        /*047c*/ 	.word	0x00005b20


	//   ....[21]....
        /*0480*/ 	.word	0x00005b30


	//   ....[22]....
        /*0484*/ 	.word	0x00005b60


	//   ....[23]....
        /*0488*/ 	.word	0x00005b70


	//   ....[24]....
        /*048c*/ 	.word	0x00005ba0


	//   ....[25]....
        /*0490*/ 	.word	0x00005bb0


	//   ....[26]....
        /*0494*/ 	.word	0x00005d40


	//   ....[27]....
        /*0498*/ 	.word	0x00005d60


	//   ....[28]....
        /*049c*/ 	.word	0x00005d90


	//   ....[29]....
        /*04a0*/ 	.word	0x00005da0


	//   ....[30]....
        /*04a4*/ 	.word	0x00005dd0


	//   ....[31]....
        /*04a8*/ 	.word	0x00005de0


	//   ....[32]....
        /*04ac*/ 	.word	0x00005e10


	//   ....[33]....
        /*04b0*/ 	.word	0x00005e20


	//   ....[34]....
        /*04b4*/ 	.word	0x00006140


	//   ....[35]....
        /*04b8*/ 	.word	0x00006170


	//   ....[36]....
        /*04bc*/ 	.word	0x00006220


	//   ....[37]....
        /*04c0*/ 	.word	0x00006270


	//   ....[38]....
        /*04c4*/ 	.word	0x000062a0


	//   ....[39]....
        /*04c8*/ 	.word	0x000062c0


	//   ....[40]....
        /*04cc*/ 	.word	0x000062d0


	//   ....[41]....
        /*04d0*/ 	.word	0x00006300


	//   ....[42]....
        /*04d4*/ 	.word	0x00006340


	//   ....[43]....
        /*04d8*/ 	.word	0x00006370


	//   ....[44]....
        /*04dc*/ 	.word	0x00006390


	//   ....[45]....
        /*04e0*/ 	.word	0x000063b0


	//   ....[46]....
        /*04e4*/ 	.word	0x000063d0


	//   ....[47]....
        /*04e8*/ 	.word	0x000063f0


	//   ....[48]....
        /*04ec*/ 	.word	0x00006410


	//   ....[49]....
        /*04f0*/ 	.word	0x00006440


	//   ....[50]....
        /*04f4*/ 	.word	0x00006490


	//   ....[51]....
        /*04f8*/ 	.word	0x000064c0


	//   ....[52]....
        /*04fc*/ 	.word	0x000064e0


	//   ....[53]....
        /*0500*/ 	.word	0x00006500


	//   ....[54]....
        /*0504*/ 	.word	0x00006530


	//   ....[55]....
        /*0508*/ 	.word	0x00006550


	//   ....[56]....
        /*050c*/ 	.word	0x00006560


	//   ....[57]....
        /*0510*/ 	.word	0x00006580


	//   ....[58]....
        /*0514*/ 	.word	0x000065c0


	//   ....[59]....
        /*0518*/ 	.word	0x000065f0


	//   ....[60]....
        /*051c*/ 	.word	0x00006610


	//   ....[61]....
        /*0520*/ 	.word	0x00006640


	//   ....[62]....
        /*0524*/ 	.word	0x00006660


	//   ....[63]....
        /*0528*/ 	.word	0x000066a0


	//   ....[64]....
        /*052c*/ 	.word	0x00006840


	//   ....[65]....
        /*0530*/ 	.word	0x00006890


	//   ....[66]....
        /*0534*/ 	.word	0x00006a20


	//   ....[67]....
        /*0538*/ 	.word	0x00006a70


	//   ....[68]....
        /*053c*/ 	.word	0x00006ae0


	//   ....[69]....
        /*0540*/ 	.word	0x00006b40


	//   ....[70]....
        /*0544*/ 	.word	0x00006bb0


	//   ....[71]....
        /*0548*/ 	.word	0x00006c10


	//   ....[72]....
        /*054c*/ 	.word	0x00006c80


	//   ....[73]....
        /*0550*/ 	.word	0x00006ce0


	//   ....[74]....
        /*0554*/ 	.word	0x00006d80


	//   ....[75]....
        /*0558*/ 	.word	0x00006e10


	//   ....[76]....
        /*055c*/ 	.word	0x00006e80


	//   ....[77]....
        /*0560*/ 	.word	0x00006ee0


	//   ....[78]....
        /*0564*/ 	.word	0x00006f50


	//   ....[79]....
        /*0568*/ 	.word	0x00006fb0


	//   ....[80]....
        /*056c*/ 	.word	0x00007020


	//   ....[81]....
        /*0570*/ 	.word	0x00007080


	//   ....[82]....
        /*0574*/ 	.word	0x00007120


	//   ....[83]....
        /*0578*/ 	.word	0x000071b0


	//   ....[84]....
        /*057c*/ 	.word	0x00007220


	//   ....[85]....
        /*0580*/ 	.word	0x00007280


	//   ....[86]....
        /*0584*/ 	.word	0x000072f0


	//   ....[87]....
        /*0588*/ 	.word	0x00007350


	//   ....[88]....
        /*058c*/ 	.word	0x000073c0


	//   ....[89]....
        /*0590*/ 	.word	0x00007420


	//   ....[90]....
        /*0594*/ 	.word	0x000074c0


	//   ....[91]....
        /*0598*/ 	.word	0x00007580


	//   ....[92]....
        /*059c*/ 	.word	0x00007690


	//   ....[93]....
        /*05a0*/ 	.word	0x000076e0


	//   ....[94]....
        /*05a4*/ 	.word	0x00007770


	//   ....[95]....
        /*05a8*/ 	.word	0x000077c0


	//   ....[96]....
        /*05ac*/ 	.word	0x00007850


	//   ....[97]....
        /*05b0*/ 	.word	0x000078f0


	//   ....[98]....
        /*05b4*/ 	.word	0x00007960


	//   ....[99]....
        /*05b8*/ 	.word	0x000079d0


	//   ....[100]....
        /*05bc*/ 	.word	0x00007a40


	//   ....[101]....
        /*05c0*/ 	.word	0x00007aa0


	//   ....[102]....
        /*05c4*/ 	.word	0x00007b10


	//   ....[103]....
        /*05c8*/ 	.word	0x00007b70


	//   ....[104]....
        /*05cc*/ 	.word	0x00007bf0


	//   ....[105]....
        /*05d0*/ 	.word	0x00007c50


	//   ....[106]....
        /*05d4*/ 	.word	0x00007cc0


	//   ....[107]....
        /*05d8*/ 	.word	0x00007d10


	//   ....[108]....
        /*05dc*/ 	.word	0x00007d80


	//   ....[109]....
        /*05e0*/ 	.word	0x00007de0


	//   ....[110]....
        /*05e4*/ 	.word	0x00007e80


	//   ....[111]....
        /*05e8*/ 	.word	0x00007f10


	//   ....[112]....
        /*05ec*/ 	.word	0x00007f90


	//   ....[113]....
        /*05f0*/ 	.word	0x00008030


	//   ....[114]....
        /*05f4*/ 	.word	0x000080c0


	//   ....[115]....
        /*05f8*/ 	.word	0x00008120


	//   ....[116]....
        /*05fc*/ 	.word	0x00008190


	//   ....[117]....
        /*0600*/ 	.word	0x00008200


	//   ....[118]....
        /*0604*/ 	.word	0x000082d0


	//   ....[119]....
        /*0608*/ 	.word	0x00008390


	//   ....[120]....
        /*060c*/ 	.word	0x000084c0


	//   ....[121]....
        /*0610*/ 	.word	0x00008540


	//----- nvinfo : EIATTR_EXIT_INSTR_OFFSETS
	.align		4
.L_731:
        /*0614*/ 	.byte	0x04, 0x1c
        /*0616*/ 	.short	(.L_733 - .L_732)


	//   ....[0]....
.L_732:
        /*0618*/ 	.word	0x00004800


	//   ....[1]....
        /*061c*/ 	.word	0x000069c0


	//----- nvinfo : EIATTR_MAX_THREADS
	.align		4
.L_733:
        /*0620*/ 	.byte	0x04, 0x05
        /*0622*/ 	.short	(.L_735 - .L_734)
.L_734:
        /*0624*/ 	.word	0x00000140
        /*0628*/ 	.word	0x00000001
        /*062c*/ 	.word	0x00000001


	//----- nvinfo : EIATTR_CRS_STACK_SIZE
	.align		4
.L_735:
        /*0630*/ 	.byte	0x04, 0x1e
        /*0632*/ 	.short	(.L_737 - .L_736)
.L_736:
        /*0634*/ 	.word	0x00000000


	//----- nvinfo : EIATTR_CBANK_PARAM_SIZE
	.align		4
.L_737:
        /*0638*/ 	.byte	0x03, 0x19
        /*063a*/ 	.short	0x0060


	//----- nvinfo : EIATTR_PARAM_CBANK
	.align		4
        /*063c*/ 	.byte	0x04, 0x0a
        /*063e*/ 	.short	(.L_739 - .L_738)
	.align		4
.L_738:
        /*0640*/ 	.word	index@(.nv.constant0._ZN13group_norm_v218gn_bwd_cuda_kernelI13__nv_bfloat16Li320ELi2ELi32ELi40ELi256ELb0ELb1ELi32ELi320ELi320ELi4ELb1ELi36ELb0ELb0ELNS_15WgradSyncMethodE3ENS_16CompileConditionILi900EEEEEvPT_S6_S6_PKS5_S8_S8_S8_PKfflPfPj)
        /*0644*/ 	.short	0x0210
        /*0646*/ 	.short	0x0060


	//----- nvinfo : EIATTR_SW_WAR
	.align		4
.L_739:
        /*0648*/ 	.byte	0x04, 0x36
        /*064a*/ 	.short	(.L_741 - .L_740)
.L_740:
        /*064c*/ 	.word	0x00000008
.L_741:


//--------------------- .nv.info._ZN13group_norm_v218gn_bwd_cuda_kernelI13__nv_bfloat16Li320ELi3ELi16ELi80ELi256ELb1ELb1ELi4ELi320ELi320ELi4ELb1ELi5ELb0ELb0ELNS_15WgradSyncMethodE2ENS_16CompileConditionILi900EEEEEvPT_S6_S6_PKS5_S8_S8_S8_PKfflPfPj --------------------------
	.section	.nv.info._ZN13group_norm_v218gn_bwd_cuda_kernelI13__nv_bfloat16Li320ELi3ELi16ELi80ELi256ELb1ELb1ELi4ELi320ELi320ELi4ELb1ELi5ELb0ELb0ELNS_15WgradSyncMethodE2ENS_16CompileConditionILi900EEEEEvPT_S6_S6_PKS5_S8_S8_S8_PKfflPfPj,"",@"SHT_CUDA_INFO"
	.sectionflags	@""
	.align	4


	//----- nvinfo : EIATTR_CUDA_API_VERSION
	.align		4
        /*0000*/ 	.byte	0x04, 0x37
        /*0002*/ 	.short	(.L_743 - .L_742)
.L_742:
        /*0004*/ 	.word	0x00000082


	//----- nvinfo : EIATTR_KPARAM_INFO
	.align		4
.L_743:
        /*0008*/ 	.byte	0x04, 0x17
        /*000a*/ 	.short	(.L_745 - .L_744)
.L_744:
        /*000c*/ 	.word	0x00000000
        /*0010*/ 	.short	0x000b
        /*0012*/ 	.short	0x0058
        /*0014*/ 	.byte	0x00, 0xf0, 0x21, 0x00


	//----- nvinfo : EIATTR_KPARAM_INFO
	.align		4
.L_745:
        /*0018*/ 	.byte	0x04, 0x17
        /*001a*/ 	.short	(.L_747 - .L_746)
.L_746:
        /*001c*/ 	.word	0x00000000
        /*0020*/ 	.short	0x000a
        /*0022*/ 	.short	0x0050
        /*0024*/ 	.byte	0x00, 0xf0, 0x21, 0x00


	//----- nvinfo : EIATTR_KPARAM_INFO
	.align		4
.L_747:
        /*0028*/ 	.byte	0x04, 0x17
        /*002a*/ 	.short	(.L_749 - .L_748)
.L_748:
        /*002c*/ 	.word	0x00000000
        /*0030*/ 	.short	0x0009
        /*0032*/ 	.short	0x0048
        /*0034*/ 	.byte	0x00, 0xf0, 0x21, 0x00


	//----- nvinfo : EIATTR_KPARAM_INFO
	.align		4
.L_749:
        /*0038*/ 	.byte	0x04, 0x17
        /*003a*/ 	.short	(.L_751 - .L_750)
.L_750:
        /*003c*/ 	.word	0x00000000
        /*0040*/ 	.short	0x0008
        /*0042*/ 	.short	0x0040
        /*0044*/ 	.byte	0x00, 0xf0, 0x11, 0x00


	//----- nvinfo : EIATTR_KPARAM_INFO
	.align		4
.L_751:
        /*0048*/ 	.byte	0x04, 0x17
        /*004a*/ 	.short	(.L_753 - .L_752)
.L_752:
        /*004c*/ 	.word	0x00000000
        /*0050*/ 	.short	0x0007
        /*0052*/ 	.short	0x0038
        /*0054*/ 	.byte	0x00, 0xf0, 0x21, 0x00


	//----- nvinfo : EIATTR_KPARAM_INFO
	.align		4
.L_753:
        /*0058*/ 	.byte	0x04, 0x17
        /*005a*/ 	.short	(.L_755 - .L_754)
.L_754:
        /*005c*/ 	.word	0x00000000
        /*0060*/ 	.short	0x0006
        /*0062*/ 	.short	0x0030
        /*0064*/ 	.byte	0x00, 0xf0, 0x21, 0x00


	//----- nvinfo : EIATTR_KPARAM_INFO
	.align		4
.L_755:
        /*0068*/ 	.byte	0x04, 0x17
        /*006a*/ 	.short	(.L_757 - .L_756)
.L_756:
        /*006c*/ 	.word	0x00000000
        /*0070*/ 	.short	0x0005
        /*0072*/ 	.short	0x0028
        /*0074*/ 	.byte	0x00, 0xf0, 0x21, 0x00


	//----- nvinfo : EIATTR_KPARAM_INFO
	.align		4
.L_757:
        /*0078*/ 	.byte	0x04, 0x17
        /*007a*/ 	.short	(.L_759 - .L_758)
.L_758:
        /*007c*/ 	.word	0x00000000
        /*0080*/ 	.short	0x0004
        /*0082*/ 	.short	0x0020
        /*0084*/ 	.byte	0x00, 0xf0, 0x21, 0x00


	//----- nvinfo : EIATTR_KPARAM_INFO
	.align		4
.L_759:
        /*0088*/ 	.byte	0x04, 0x17
        /*008a*/ 	.short	(.L_761 - .L_760)
.L_760:
        /*008c*/ 	.word	0x00000000
        /*0090*/ 	.short	0x0003
        /*0092*/ 	.short	0x0018
        /*0094*/ 	.byte	0x00, 0xf0, 0x21, 0x00


	//----- nvinfo : EIATTR_KPARAM_INFO
	.align		4
.L_761:
        /*0098*/ 	.byte	0x04, 0x17
        /*009a*/ 	.short	(.L_763 - .L_762)
.L_762:
        /*009c*/ 	.word	0x00000000
        /*00a0*/ 	.short	0x0002
        /*00a2*/ 	.short	0x0010
        /*00a4*/ 	.byte	0x00, 0xf0, 0x21, 0x00


	//----- nvinfo : EIATTR_KPARAM_INFO
	.align		4
.L_763:
        /*00a8*/ 	.byte	0x04, 0x17
        /*00aa*/ 	.short	(.L_765 - .L_764)
.L_764:
        /*00ac*/ 	.word	0x00000000
        /*00b0*/ 	.short	0x0001
        /*00b2*/ 	.short	0x0008
        /*00b4*/ 	.byte	0x00, 0xf0, 0x21, 0x00


	//----- nvinfo : EIATTR_KPARAM_INFO
	.align		4
.L_765:
        /*00b8*/ 	.byte	0x04, 0x17
        /*00ba*/ 	.short	(.L_767 - .L_766)
.L_766:
        /*00bc*/ 	.word	0x00000000
        /*00c0*/ 	.short	0x0000
        /*00c2*/ 	.short	0x0000
        /*00c4*/ 	.byte	0x00, 0xf0, 0x21, 0x00


	//----- nvinfo : EIATTR_SPARSE_MMA_MASK
	.align		4
.L_767:
        /*00c8*/ 	.byte	0x03, 0x50
        /*00ca*/ 	.short	0x0000


	//----- nvinfo : EIATTR_MAXREG_COUNT
	.align		4
        /*00cc*/ 	.byte	0x03, 0x1b
        /*00ce*/ 	.short	0x0040


	//----- nvinfo : EIATTR_NUM_BARRIERS
	.align		4
        /*00d0*/ 	.byte	0x02, 0x4c
        /*00d2*/ 	.byte	0x01
	.zero		1


	//----- nvinfo : EIATTR_MERCURY_ISA_VERSION
	.align		4
        /*00d4*/ 	.byte	0x03, 0x5f
        /*00d6*/ 	.short	0x0101


	//----- nvinfo : EIATTR_COOP_GROUP_MASK_REGIDS
	.align		4
        /*00d8*/ 	.byte	0x04, 0x29
        /*00da*/ 	.short	(.L_769 - .L_768)


	//   ....[0]....
.L_768:
        /*00dc*/ 	.word	0xffffffff


	//   ....[1]....
        /*00e0*/ 	.word	0xffffffff


	//   ....[2]....
        /*00e4*/ 	.word	0xffffffff


	//   ....[3]....
        /*00e8*/ 	.word	0xffffffff


	//   ....[4]....
        /*00ec*/ 	.word	0xffffffff


	//   ....[5]....
        /*00f0*/ 	.word	0xffffffff


	//   ....[6]....
        /*00f4*/ 	.word	0xffffffff


	//   ....[7]....
        /*00f8*/ 	.word	0xffffffff


	//   ....[8]....
        /*00fc*/ 	.word	0xffffffff


	//   ....[9]....
        /*0100*/ 	.word	0xffffffff


	//   ....[10]....
        /*0104*/ 	.word	0xffffffff


	//   ....[11]....
        /*0108*/ 	.word	0xffffffff


	//   ....[12]....
        /*010c*/ 	.word	0xffffffff


	//   ....[13]....
        /*0110*/ 	.word	0xffffffff


	//   ....[14]....
        /*0114*/ 	.word	0x05000017


	//   ....[15]....
        /*0118*/ 	.word	0x05000016


	//   ....[16]....
        /*011c*/ 	.word	0x05000018


	//   ....[17]....
        /*0120*/ 	.word	0x05000019


	//   ....[18]....
        /*0124*/ 	.word	0x0500001b


	//   ....[19]....
        /*0128*/ 	.word	0x0500001a


	//   ....[20]....
        /*012c*/ 	.word	0x0500001c


	//   ....[21]....
        /*0130*/ 	.word	0x05000011


	//   ....[22]....
        /*0134*/ 	.word	0x0500001b


	//   ....[23]....
        /*0138*/ 	.word	0x0500001a


	//   ....[24]....
        /*013c*/ 	.word	0x0500001c


	//   ....[25]....
        /*0140*/ 	.word	0x0500001d


	//   ....[26]....
        /*0144*/ 	.word	0x0500001f


	//   ....[27]....
        /*0148*/ 	.word	0x0500001e


	//   ....[28]....
        /*014c*/ 	.word	0x05000022


	//   ....[29]....
        /*0150*/ 	.word	0x05000011


	//   ....[30]....
        /*0154*/ 	.word	0x0500001b


	//   ....[31]....
        /*0158*/ 	.word	0x0500001a


	//   ....[32]....
        /*015c*/ 	.word	0x0500001c


	//   ....[33]....
        /*0160*/ 	.word	0x0500001d


	//   ....[34]....
        /*0164*/ 	.word	0x0500001f


	//   ....[35]....
        /*0168*/ 	.word	0x0500001e


	//   ....[36]....
        /*016c*/ 	.word	0x05000022


	//   ....[37]....
        /*0170*/ 	.word	0x05000011


	//   ....[38]....
        /*0174*/ 	.word	0x0500001d


	//   ....[39]....
        /*0178*/ 	.word	0x05000020


	//   ....[40]....
        /*017c*/ 	.word	0x0500001d


	//   ....[41]....
        /*0180*/ 	.word	0x05000028


	//   ....[42]....
        /*0184*/ 	.word	0x05000025


	//   ....[43]....
        /*0188*/ 	.word	0x0500001f


	//   ....[44]....
        /*018c*/ 	.word	0x0500001c


	//   ....[45]....
        /*0190*/ 	.word	0x0500001e


	//   ....[46]....
        /*0194*/ 	.word	0x05000019


	//   ....[47]....
        /*0198*/ 	.word	0x0500001c


	//   ....[48]....
        /*019c*/ 	.word	0x05000018


	//   ....[49]....
        /*01a0*/ 	.word	0x05000016


	//   ....[50]....
        /*01a4*/ 	.word	0x0500001a


	//   ....[51]....
        /*01a8*/ 	.word	0x0500001f


	//   ....[52]....
        /*01ac*/ 	.word	0x0500001d


	//   ....[53]....
        /*01b0*/ 	.word	0x05000017


	//   ....[54]....
        /*01b4*/ 	.word	0x05000020


	//   ....[55]....
        /*01b8*/ 	.word	0x05000019


	//   ....[56]....
        /*01bc*/ 	.word	0x05000016


	//   ....[57]....
        /*01c0*/ 	.word	0x05000015


	//   ....[58]....
        /*01c4*/ 	.word	0x0500001a


	//   ....[59]....
        /*01c8*/ 	.word	0x05000014


	//   ....[60]....
        /*01cc*/ 	.word	0x05000022


	//   ....[61]....
        /*01d0*/ 	.word	0x05000011


	//   ....[62]....
        /*01d4*/ 	.word	0x05000029


	//   ....[63]....
        /*01d8*/ 	.word	0x05000024


	//   ....[64]....
        /*01dc*/ 	.word	0x05000023


	//   ....[65]....
        /*01e0*/ 	.word	0x0500002a


	//   ....[66]....
        /*01e4*/ 	.word	0x0500002d


	//   ....[67]....
        /*01e8*/ 	.word	0x05000022


	//   ....[68]....
        /*01ec*/ 	.word	0x05000025


	//   ....[69]....
        /*01f0*/ 	.word	0x05000020


	//   ....[70]....
        /*01f4*/ 	.word	0x0500001c


	//   ....[71]....
        /*01f8*/ 	.word	0x0500001c


	//   ....[72]....
        /*01fc*/ 	.word	0x0500001c


	//   ....[73]....
        /*0200*/ 	.word	0x0500001c


	//   ....[74]....
        /*0204*/ 	.word	0x0500001c


	//   ....[75]....
        /*0208*/ 	.word	0x0500001c


	//   ....[76]....
        /*020c*/ 	.word	0x0500001c


	//   ....[77]....
        /*0210*/ 	.word	0x0500001c


	//   ....[78]....
        /*0214*/ 	.word	0x0500001c


	//   ....[79]....
        /*0218*/ 	.word	0x0500001c


	//   ....[80]....
        /*021c*/ 	.word	0x0500001c


	//   ....[81]....
        /*0220*/ 	.word	0x0500001c


	//   ....[82]....
        /*0224*/ 	.word	0x0500001c


	//   ....[83]....
        /*0228*/ 	.word	0x0500001c


	//   ....[84]....
        /*022c*/ 	.word	0x0500001c


	//   ....[85]....
        /*0230*/ 	.word	0x0500001c


	//   ....[86]....
        /*0234*/ 	.word	0x0500001c


	//   ....[87]....
        /*0238*/ 	.word	0x0500001c


	//   ....[88]....
        /*023c*/ 	.word	0x0500001c


	//   ....[89]....
        /*0240*/ 	.word	0x0500001c


	//   ....[90]....
        /*0244*/ 	.word	0x0500001c


	//   ....[91]....
        /*0248*/ 	.word	0x0500001c


	//   ....[92]....
        /*024c*/ 	.word	0x0500001c


	//   ....[93]....
        /*0250*/ 	.word	0x0500001c


	//   ....[94]....
        /*0254*/ 	.word	0x0500001c


	//   ....[95]....
        /*0258*/ 	.word	0x0500001c


	//   ....[96]....
        /*025c*/ 	.word	0x0500001c


	//   ....[97]....
        /*0260*/ 	.word	0x0500001c


	//   ....[98]....
        /*0264*/ 	.word	0x0500001c


	//   ....[99]....
        /*0268*/ 	.word	0x0500001c


	//   ....[100]....
        /*026c*/ 	.word	0x0500001c


	//   ....[101]....
        /*0270*/ 	.word	0x0500001c


	//   ....[102]....
        /*0274*/ 	.word	0x0500001c


	//   ....[103]....
        /*0278*/ 	.word	0x0500001c


	//   ....[104]....
        /*027c*/ 	.word	0x0500001c


	//   ....[105]....
        /*0280*/ 	.word	0x0500001c


	//   ....[106]....
        /*0284*/ 	.word	0x0500001c


	//   ....[107]....
        /*0288*/ 	.word	0x0500001c


	//   ....[108]....
        /*028c*/ 	.word	0x0500001c


	//   ....[109]....
        /*0290*/ 	.word	0x0500001c


	//   ....[110]....
        /*0294*/ 	.word	0x0500001c


	//   ....[111]....
        /*0298*/ 	.word	0x0500001c


	//   ....[112]....
        /*029c*/ 	.word	0x0500001c


	//   ....[113]....
        /*02a0*/ 	.word	0x0500001c


	//   ....[114]....
        /*02a4*/ 	.word	0x0500001c


	//   ....[115]....
        /*02a8*/ 	.word	0x0500001c


	//   ....[116]....
        /*02ac*/ 	.word	0x0500001c


	//   ....[117]....
        /*02b0*/ 	.word	0x0500001c


	//   ....[118]....
        /*02b4*/ 	.word	0x0500001c


	//   ....[119]....
        /*02b8*/ 	.word	0x0500001c


	//   ....[120]....
        /*02bc*/ 	.word	0x0500001c


	//   ....[121]....
        /*02c0*/ 	.word	0x0500001c


	//   ....[122]....
        /*02c4*/ 	.word	0x0500001c


	//   ....[123]....
        /*02c8*/ 	.word	0x0500001c


	//   ....[124]....
        /*02cc*/ 	.word	0x0500001c


	//   ....[125]....
        /*02d0*/ 	.word	0x0500001c


	//----- nvinfo : EIATTR_COOP_GROUP_INSTR_OFFSETS
	.align		4
.L_769:
        /*02d4*/ 	.byte	0x04, 0x28
        /*02d6*/ 	.short	(.L_771 - .L_770)


	//   ....[0]....
.L_770:
        /*02d8*/ 	.word	0x00001b30


	//   ....[1]....
        /*02dc*/ 	.word	0x00001ba0


	//   ....[2]....
        /*02e0*/ 	.word	0x00001bc0


	//   ....[3]....
        /*02e4*/ 	.word	0x00001be0


	//   ....[4]....
        /*02e8*/ 	.word	0x000022b0


	//   ....[5]....
        /*02ec*/ 	.word	0x000022c0


	//   ....[6]....
        /*02f0*/ 	.word	0x000022f0


	//   ....[7]....
        /*02f4*/ 	.word	0x00002300


	//   ....[8]....
        /*02f8*/ 	.word	0x00002330


	//   ....[9]....
        /*02fc*/ 	.word	0x00002340


	//   ....[10]....
        /*0300*/ 	.word	0x00002390


	//   ....[11]....
        /*0304*/ 	.word	0x000023d0


	//   ....[12]....
        /*0308*/ 	.word	0x00002460


	//   ....[13]....
        /*030c*/ 	.word	0x000024a0


	//   ....[14]....
        /*0310*/ 	.word	0x000036f0


	//   ....[15]....
        /*0314*/ 	.word	0x00003720


	//   ....[16]....
        /*0318*/ 	.word	0x00003750


	//   ....[17]....
        /*031c*/ 	.word	0x00003770


	//   ....[18]....
        /*0320*/ 	.word	0x000037a0


	//   ....[19]....
        /*0324*/ 	.word	0x000037b0


	//   ....[20]....
        /*0328*/ 	.word	0x000037e0


	//   ....[21]....
        /*032c*/ 	.word	0x000037f0


	//   ....[22]....
        /*0330*/ 	.word	0x000039e0


	//   ....[23]....
        /*0334*/ 	.word	0x00003a10


	//   ....[24]....
        /*0338*/ 	.word	0x00003a40


	//   ....[25]....
        /*033c*/ 	.word	0x00003a60


	//   ....[26]....
        /*0340*/ 	.word	0x00003a90


	//   ....[27]....
        /*0344*/ 	.word	0x00003aa0


	//   ....[28]....
        /*0348*/ 	.word	0x00003ad0


	//   ....[29]....
        /*034c*/ 	.word	0x00003ae0


	//   ....[30]....
        /*0350*/ 	.word	0x00003c70


	//   ....[31]....
        /*0354*/ 	.word	0x00003ca0


	//   ....[32]....
        /*0358*/ 	.word	0x00003cd0


	//   ....[33]....
        /*035c*/ 	.word	0x00003cf0


	//   ....[34]....
        /*0360*/ 	.word	0x00003d20


	//   ....[35]....
        /*0364*/ 	.word	0x00003d30


	//   ....[36]....
        /*0368*/ 	.word	0x00003d60


	//   ....[37]....
        /*036c*/ 	.word	0x00003d70


	//   ....[38]....
        /*0370*/ 	.word	0x000040d0


	//   ....[39]....
        /*0374*/ 	.word	0x000040e0


	//   ....[40]....
        /*0378*/ 	.word	0x00004160


	//   ....[41]....
        /*037c*/ 	.word	0x00004180


	//   ....[42]....
        /*0380*/ 	.word	0x000041c0


	//   ....[43]....
        /*0384*/ 	.word	0x000041d0


	//   ....[44]....
        /*0388*/ 	.word	0x000041e0


	//   ....[45]....
        /*038c*/ 	.word	0x00004210


	//   ....[46]....
        /*0390*/ 	.word	0x00004270


	//   ....[47]....
        /*0394*/ 	.word	0x000042b0


	//   ....[48]....
        /*0398*/ 	.word	0x000042f0


	//   ....[49]....
        /*039c*/ 	.word	0x00004300


	//   ....[50]....
        /*03a0*/ 	.word	0x00004330


	//   ....[51]....
        /*03a4*/ 	.word	0x00004340


	//   ....[52]....
        /*03a8*/ 	.word	0x00004370


	//   ....[53]....
        /*03ac*/ 	.word	0x00004390


	//   ....[54]....
        /*03b0*/ 	.word	0x000043a0


	//   ....[55]....
        /*03b4*/ 	.word	0x000043e0


	//   ....[56]....
        /*03b8*/ 	.word	0x00004440


	//   ....[57]....
        /*03bc*/ 	.word	0x00004470


	//   ....[58]....
        /*03c0*/ 	.word	0x00004490


	//   ....[59]....
        /*03c4*/ 	.word	0x000044c0


	//   ....[60]....
        /*03c8*/ 	.word	0x000044d0


	//   ....[61]....
        /*03cc*/ 	.word	0x00004500


	//   ....[62]....
        /*03d0*/ 	.word	0x00004520


	//   ....[63]....
        /*03d4*/ 	.word	0x00004550


	//   ....[64]....
        /*03d8*/ 	.word	0x00004570


	//   ....[65]....
        /*03dc*/ 	.word	0x000045a0


	//   ....[66]....
        /*03e0*/ 	.word	0x000045d0


	//   ....[67]....
        /*03e4*/ 	.word	0x00004620


	//   ....[68]....
        /*03e8*/ 	.word	0x00004730


	//   ....[69]....
        /*03ec*/ 	.word	0x00004790


	//   ....[70]....
        /*03f0*/ 	.word	0x00004940


	//   ....[71]....
        /*03f4*/ 	.word	0x00004990


	//   ....[72]....
        /*03f8*/ 	.word	0x00004a00


	//   ....[73]....
        /*03fc*/ 	.word	0x00004a60


	//   ....[74]....
        /*0400*/ 	.word	0x00004ad0


	//   ....[75]....
        /*0404*/ 	.word	0x00004b30


	//   ....[76]....
        /*0408*/ 	.word	0x00004ba0


	//   ....[77]....
        /*040c*/ 	.word	0x00004c00


	//   ....[78]....
        /*0410*/ 	.word	0x00004ca0


	//   ....[79]....
        /*0414*/ 	.word	0x00004d30


	//   ....[80]....
        /*0418*/ 	.word	0x00004da0


	//   ....[81]....
        /*041c*/ 	.word	0x00004e00


	//   ....[82]....
        /*0420*/ 	.word	0x00004e70


	//   ....[83]....
        /*0424*/ 	.word	0x00004ed0


	//   ....[84]....
        /*0428*/ 	.word	0x00004f40


	//   ....[85]....
        /*042c*/ 	.word	0x00004fa0


	//   ....[86]....
        /*0430*/ 	.word	0x00005040


	//   ....[87]....
        /*0434*/ 	.word	0x000050d0


	//   ....[88]....
        /*0438*/ 	.word	0x00005140


	//   ....[89]....
        /*043c*/ 	.word	0x000051a0


	//   ....[90]....
        /*0440*/ 	.word	0x00005210


	//   ....[91]....
        /*0444*/ 	.word	0x00005270


	//   ....[92]....
        /*0448*/ 	.word	0x000052e0


	//   ....[93]....
        /*044c*/ 	.word	0x00005340


	//   ....[94]....
        /*0450*/ 	.word	0x000053e0


	//   ....[95]....
        /*0454*/ 	.word	0x000054a0


	//   ....[96]....
        /*0458*/ 	.word	0x000055a0


	//   ....[97]....
        /*045c*/ 	.word	0x000055f0


	//   ....[98]....
        /*0460*/ 	.word	0x000056b0


	//   ....[99]....
        /*0464*/ 	.word	0x00005700


	//   ....[100]....
        /*0468*/ 	.word	0x00005770


	//   ....[101]....
        /*046c*/ 	.word	0x000057c0


	//   ....[102]....
        /*0470*/ 	.word	0x00005830


	//   ....[103]....
        /*0474*/ 	.word	0x00005890


	//   ....[104]....
        /*0478*/ 	.word	0x00005900


	//   ....[105]....
        /*047c*/ 	.word	0x00005960


	//   ....[106]....
        /*0480*/ 	.word	0x00005a00


	//   ....[107]....
        /*0484*/ 	.word	0x00005a80


	//   ....[108]....
        /*0488*/ 	.word	0x00005b10


	//   ....[109]....
        /*048c*/ 	.word	0x00005b80


	//   ....[110]....
        /*0490*/ 	.word	0x00005bf0


	//   ....[111]....
        /*0494*/ 	.word	0x00005c50


	//   ....[112]....
        /*0498*/ 	.word	0x00005cd0


	//   ....[113]....
        /*049c*/ 	.word	0x00005d50


	//   ....[114]....
        /*04a0*/ 	.word	0x00005df0


	//   ....[115]....
        /*04a4*/ 	.word	0x00005e60


	//   ....[116]....
        /*04a8*/ 	.word	0x00005ef0


	//   ....[117]....
        /*04ac*/ 	.word	0x00005f90


	//   ....[118]....
        /*04b0*/ 	.word	0x00006020


	//   ....[119]....
        /*04b4*/ 	.word	0x00006080


	//   ....[120]....
        /*04b8*/ 	.word	0x000060f0


	//   ....[121]....
        /*04bc*/ 	.word	0x00006170


	//   ....[122]....
        /*04c0*/ 	.word	0x00006210


	//   ....[123]....
        /*04c4*/ 	.word	0x000062c0


	//   ....[124]....
        /*04c8*/ 	.word	0x000063d0


	//   ....[125]....
        /*04cc*/ 	.word	0x00006450


	//----- nvinfo : EIATTR_EXIT_INSTR_OFFSETS
	.align		4
.L_771:
        /*04d0*/ 	.byte	0x04, 0x1c
        /*04d2*/ 	.short	(.L_773 - .L_772)


	//   ....[0]....
.L_772:
        /*04d4*/ 	.word	0x000027f0


	//   ....[1]....
        /*04d8*/ 	.word	0x000048e0


	//----- nvinfo : EIATTR_MAX_THREADS
	.align		4
.L_773:
        /*04dc*/ 	.byte	0x04, 0x05
        /*04de*/ 	.short	(.L_775 - .L_774)
.L_774:
        /*04e0*/ 	.word	0x00000140
        /*04e4*/ 	.word	0x00000001
        /*04e8*/ 	.word	0x00000001


	//----- nvinfo : EIATTR_CRS_STACK_SIZE
	.align		4
.L_775:
        /*04ec*/ 	.byte	0x04, 0x1e
        /*04ee*/ 	.short	(.L_777 - .L_776)
.L_776:
        /*04f0*/ 	.word	0x00000000


	//----- nvinfo : EIATTR_CBANK_PARAM_SIZE
	.align		4
.L_777:
        /*04f4*/ 	.byte	0x03, 0x19
        /*04f6*/ 	.short	0x0060


	//----- nvinfo : EIATTR_PARAM_CBANK
	.align		4
        /*04f8*/ 	.byte	0x04, 0x0a
        /*04fa*/ 	.short	(.L_779 - .L_778)
	.align		4
.L_778:
        /*04fc*/ 	.word	index@(.nv.constant0._ZN13group_norm_v218gn_bwd_cuda_kernelI13__nv_bfloat16Li320ELi3ELi16ELi80ELi256ELb1ELb1ELi4ELi320ELi320ELi4ELb1ELi5ELb0ELb0ELNS_15WgradSyncMethodE2ENS_16CompileConditionILi900EEEEEvPT_S6_S6_PKS5_S8_S8_S8_PKfflPfPj)
        /*0500*/ 	.short	0x0210
        /*0502*/ 	.short	0x0060


	//----- nvinfo : EIATTR_SW_WAR
	.align		4
.L_779:
        /*0504*/ 	.byte	0x04, 0x36
        /*0506*/ 	.short	(.L_781 - .L_780)
.L_780:
        /*0508*/ 	.word	0x00000008
.L_781:


//--------------------- .nv.info._ZN13group_norm_v218gn_bwd_cuda_kernelI13__nv_bfloat16Li320ELi1ELi16ELi80ELi256ELb1ELb1ELi8ELi320ELi320ELi4ELb1ELi4ELb0ELb0ELNS_15WgradSyncMethodE3ENS_16CompileConditionILi900EEEEEvPT_S6_S6_PKS5_S8_S8_S8_PKfflPfPj --------------------------
	.section	.nv.info._ZN13group_norm_v218gn_bwd_cuda_kernelI13__nv_bfloat16Li320ELi1ELi16ELi80ELi256ELb1ELb1ELi8ELi320ELi320ELi4ELb1ELi4ELb0ELb0ELNS_15WgradSyncMethodE3ENS_16CompileConditionILi900EEEEEvPT_S6_S6_PKS5_S8_S8_S8_PKfflPfPj,"",@"SHT_CUDA_INFO"
	.sectionflags	@""
	.align	4


	//----- nvinfo : EIATTR_CUDA_API_VERSION
	.align		4
        /*0000*/ 	.byte	0x04, 0x37
        /*0002*/ 	.short	(.L_783 - .L_782)
.L_782:
        /*0004*/ 	.word	0x00000082


	//----- nvinfo : EIATTR_KPARAM_INFO
	.align		4
.L_783:
        /*0008*/ 	.byte	0x04, 0x17
        /*000a*/ 	.short	(.L_785 - .L_784)
.L_784:
        /*000c*/ 	.word	0x00000000
        /*0010*/ 	.short	0x000b
        /*0012*/ 	.short	0x0058
        /*0014*/ 	.byte	0x00, 0xf0, 0x21, 0x00


	//----- nvinfo : EIATTR_KPARAM_INFO
	.align		4
.L_785:
        /*0018*/ 	.byte	0x04, 0x17
        /*001a*/ 	.short	(.L_787 - .L_786)
.L_786:
        /*001c*/ 	.word	0x00000000
        /*0020*/ 	.short	0x000a
        /*0022*/ 	.short	0x0050
        /*0024*/ 	.byte	0x00, 0xf0, 0x21, 0x00


	//----- nvinfo : EIATTR_KPARAM_INFO
	.align		4
.L_787:
        /*0028*/ 	.byte	0x04, 0x17
        /*002a*/ 	.short	(.L_789 - .L_788)
.L_788:
        /*002c*/ 	.word	0x00000000
        /*0030*/ 	.short	0x0009
        /*0032*/ 	.short	0x0048
        /*0034*/ 	.byte	0x00, 0xf0, 0x21, 0x00


	//----- nvinfo : EIATTR_KPARAM_INFO
	.align		4
.L_789:
        /*0038*/ 	.byte	0x04, 0x17
        /*003a*/ 	.short	(.L_791 - .L_790)
.L_790:
        /*003c*/ 	.word	0x00000000
        /*0040*/ 	.short	0x0008
        /*0042*/ 	.short	0x0040
        /*0044*/ 	.byte	0x00, 0xf0, 0x11, 0x00


	//----- nvinfo : EIATTR_KPARAM_INFO
	.align		4
.L_791:
        /*0048*/ 	.byte	0x04, 0x17
        /*004a*/ 	.short	(.L_793 - .L_792)
.L_792:
        /*004c*/ 	.word	0x00000000
        /*0050*/ 	.short	0x0007
        /*0052*/ 	.short	0x0038
        /*0054*/ 	.byte	0x00, 0xf0, 0x21, 0x00


	//----- nvinfo : EIATTR_KPARAM_INFO
	.align		4
.L_793:
        /*0058*/ 	.byte	0x04, 0x17
        /*005a*/ 	.short	(.L_795 - .L_794)
.L_794:
        /*005c*/ 	.word	0x00000000
        /*0060*/ 	.short	0x0006
        /*0062*/ 	.short	0x0030
        /*0064*/ 	.byte	0x00, 0xf0, 0x21, 0x00


	//----- nvinfo : EIATTR_KPARAM_INFO
	.align		4
.L_795:
        /*0068*/ 	.byte	0x04, 0x17
        /*006a*/ 	.short	(.L_797 - .L_796)
.L_796:
        /*006c*/ 	.word	0x00000000
        /*0070*/ 	.short	0x0005
        /*0072*/ 	.short	0x0028
        /*0074*/ 	.byte	0x00, 0xf0, 0x21, 0x00


	//----- nvinfo : EIATTR_KPARAM_INFO
	.align		4
.L_797:
        /*0078*/ 	.byte	0x04, 0x17
        /*007a*/ 	.short	(.L_799 - .L_798)
.L_798:
        /*007c*/ 	.word	0x00000000
        /*0080*/ 	.short	0x0004
        /*0082*/ 	.short	0x0020
        /*0084*/ 	.byte	0x00, 0xf0, 0x21, 0x00


	//----- nvinfo : EIATTR_KPARAM_INFO
	.align		4
.L_799:
        /*0088*/ 	.byte	0x04, 0x17
        /*008a*/ 	.short	(.L_801 - .L_800)
.L_800:
        /*008c*/ 	.word	0x00000000
        /*0090*/ 	.short	0x0003
        /*0092*/ 	.short	0x0018
        /*0094*/ 	.byte	0x00, 0xf0, 0x21, 0x00


	//----- nvinfo : EIATTR_KPARAM_INFO
	.align		4
.L_801:
        /*0098*/ 	.byte	0x04, 0x17
        /*009a*/ 	.short	(.L_803 - .L_802)
.L_802:
        /*009c*/ 	.word	0x00000000
        /*00a0*/ 	.short	0x0002
        /*00a2*/ 	.short	0x0010
        /*00a4*/ 	.byte	0x00, 0xf0, 0x21, 0x00


	//----- nvinfo : EIATTR_KPARAM_INFO
	.align		4
.L_803:
        /*00a8*/ 	.byte	0x04, 0x17
        /*00aa*/ 	.short	(.L_805 - .L_804)
.L_804:
        /*00ac*/ 	.word	0x00000000
        /*00b0*/ 	.short	0x0001
        /*00b2*/ 	.short	0x0008
        /*00b4*/ 	.byte	0x00, 0xf0, 0x21, 0x00


	//----- nvinfo : EIATTR_KPARAM_INFO
	.align		4
.L_805:
        /*00b8*/ 	.byte	0x04, 0x17
        /*00ba*/ 	.short	(.L_807 - .L_806)
.L_806:
        /*00bc*/ 	.word	0x00000000
        /*00c0*/ 	.short	0x0000
        /*00c2*/ 	.short	0x0000
        /*00c4*/ 	.byte	0x00, 0xf0, 0x21, 0x00


	//----- nvinfo : EIATTR_SPARSE_MMA_MASK
	.align		4
.L_807:
        /*00c8*/ 	.byte	0x03, 0x50
        /*00ca*/ 	.short	0x0000


	//----- nvinfo : EIATTR_MAXREG_COUNT
	.align		4
        /*00cc*/ 	.byte	0x03, 0x1b
        /*00ce*/ 	.short	0x00a8


	//----- nvinfo : EIATTR_NUM_BARRIERS
	.align		4
        /*00d0*/ 	.byte	0x02, 0x4c
        /*00d2*/ 	.byte	0x01
	.zero		1


	//----- nvinfo : EIATTR_MERCURY_ISA_VERSION
	.align		4
        /*00d4*/ 	.byte	0x03, 0x5f
        /*00d6*/ 	.short	0x0101


	//----- nvinfo : EIATTR_COOP_GROUP_MASK_REGIDS
	.align		4
        /*00d8*/ 	.byte	0x04, 0x29
        /*00da*/ 	.short	(.L_809 - .L_808)


	//   ....[0]....
.L_808:
        /*00dc*/ 	.word	0xffffffff


	//   ....[1]....
        /*00e0*/ 	.word	0xffffffff


	//   ....[2]....
        /*00e4*/ 	.word	0xffffffff


	//   ....[3]....
        /*00e8*/ 	.word	0xffffffff


	//   ....[4]....
        /*00ec*/ 	.word	0xffffffff


	//   ....[5]....
        /*00f0*/ 	.word	0xffffffff


	//   ....[6]....
        /*00f4*/ 	.word	0xffffffff


	//   ....[7]....
        /*00f8*/ 	.word	0xffffffff


	//   ....[8]....
        /*00fc*/ 	.word	0xffffffff


	//   ....[9]....
        /*0100*/ 	.word	0xffffffff


	//   ....[10]....
        /*0104*/ 	.word	0xffffffff


	//   ....[11]....
        /*0108*/ 	.word	0xffffffff


	//   ....[12]....
        /*010c*/ 	.word	0xffffffff


	//   ....[13]....
        /*0110*/ 	.word	0xffffffff


	//   ....[14]....
        /*0114*/ 	.word	0x05000011


	//   ....[15]....
        /*0118*/ 	.word	0x05000016


	//   ....[16]....
        /*011c*/ 	.word	0x05000018


	//   ....[17]....
        /*0120*/ 	.word	0x05000017


	//   ....[18]....
        /*0124*/ 	.word	0x0500001f


	//   ....[19]....
        /*0128*/ 	.word	0x05000012


	//   ....[20]....
        /*012c*/ 	.word	0x05000016


	//   ....[21]....
        /*0130*/ 	.word	0x05000019


	//   ....[22]....
        /*0134*/ 	.word	0x05000011


	//   ....[23]....
        /*0138*/ 	.word	0x05000016


	//   ....[24]....
        /*013c*/ 	.word	0x05000018


	//   ....[25]....
        /*0140*/ 	.word	0x05000017


	//   ....[26]....
        /*0144*/ 	.word	0x05000023


	//   ....[27]....
        /*0148*/ 	.word	0x05000022


	//   ....[28]....
        /*014c*/ 	.word	0x05000016


	//   ....[29]....
        /*0150*/ 	.word	0x05000019


	//   ....[30]....
        /*0154*/ 	.word	0x05000011


	//   ....[31]....
        /*0158*/ 	.word	0x05000016


	//   ....[32]....
        /*015c*/ 	.word	0x05000018


	//   ....[33]....
        /*0160*/ 	.word	0x05000017


	//   ....[34]....
        /*0164*/ 	.word	0x05000023


	//   ....[35]....
        /*0168*/ 	.word	0x05000022


	//   ....[36]....
        /*016c*/ 	.word	0x05000016


	//   ....[37]....
        /*0170*/ 	.word	0x05000019


	//   ....[38]....
        /*0174*/ 	.word	0x05000016


	//   ....[39]....
        /*0178*/ 	.word	0x05000011


	//   ....[40]....
        /*017c*/ 	.word	0x05000019


	//   ....[41]....
        /*0180*/ 	.word	0x05000017


	//   ....[42]....
        /*0184*/ 	.word	0x0500001f


	//   ....[43]....
        /*0188*/ 	.word	0x05000018


	//   ....[44]....
        /*018c*/ 	.word	0x05000023


	//   ....[45]....
        /*0190*/ 	.word	0x05000026


	//   ....[46]....
        /*0194*/ 	.word	0x05000016


	//   ....[47]....
        /*0198*/ 	.word	0x0500002b


	//   ....[48]....
        /*019c*/ 	.word	0x05000018


	//   ....[49]....
        /*01a0*/ 	.word	0x0500001a


	//   ....[50]....
        /*01a4*/ 	.word	0x05000011


	//   ....[51]....
        /*01a8*/ 	.word	0x05000020


	//   ....[52]....
        /*01ac*/ 	.word	0x05000014


	//   ....[53]....
        /*01b0*/ 	.word	0x05000015


	//   ....[54]....
        /*01b4*/ 	.word	0x05000029


	//   ....[55]....
        /*01b8*/ 	.word	0x0500002b


	//   ....[56]....
        /*01bc*/ 	.word	0x05000021


	//   ....[57]....
        /*01c0*/ 	.word	0x05000020


	//   ....[58]....
        /*01c4*/ 	.word	0x05000025


	//   ....[59]....
        /*01c8*/ 	.word	0x05000027


	//   ....[60]....
        /*01cc*/ 	.word	0x0500001a


	//   ....[61]....
        /*01d0*/ 	.word	0x0500001f


	//   ....[62]....
        /*01d4*/ 	.word	0x0500002c


	//   ....[63]....
        /*01d8*/ 	.word	0x05000023


	//   ....[64]....
        /*01dc*/ 	.word	0x05000021


	//   ....[65]....
        /*01e0*/ 	.word	0x05000026


	//   ....[66]....
        /*01e4*/ 	.word	0x05000028


	//   ....[67]....
        /*01e8*/ 	.word	0x0500002b


	//   ....[68]....
        /*01ec*/ 	.word	0x05000018


	//   ....[69]....
        /*01f0*/ 	.word	0x05000019


	//   ....[70]....
        /*01f4*/ 	.word	0x05000011


	//   ....[71]....
        /*01f8*/ 	.word	0x05000011


	//   ....[72]....
        /*01fc*/ 	.word	0x05000011


	//   ....[73]....
        /*0200*/ 	.word	0x05000011


	//   ....[74]....
        /*0204*/ 	.word	0x05000011


	//   ....[75]....
        /*0208*/ 	.word	0x05000011


	//   ....[76]....
        /*020c*/ 	.word	0x05000011


	//   ....[77]....
        /*0210*/ 	.word	0x05000011


	//   ....[78]....
        /*0214*/ 	.word	0x05000011


	//   ....[79]....
        /*0218*/ 	.word	0x05000011


	//   ....[80]....
        /*021c*/ 	.word	0x05000011


	//   ....[81]....
        /*0220*/ 	.word	0x05000011


	//   ....[82]....
        /*0224*/ 	.word	0x05000011


	//   ....[83]....
        /*0228*/ 	.word	0x05000011


	//   ....[84]....
        /*022c*/ 	.word	0x05000011


	//   ....[85]....
        /*0230*/ 	.word	0x05000011


	//   ....[86]....
        /*0234*/ 	.word	0x05000011


	//   ....[87]....
        /*0238*/ 	.word	0x05000011


	//   ....[88]....
        /*023c*/ 	.word	0x05000011


	//   ....[89]....
        /*0240*/ 	.word	0x05000011


	//   ....[90]....
        /*0244*/ 	.word	0x05000011


	//   ....[91]....
        /*0248*/ 	.word	0x05000011


	//   ....[92]....
        /*024c*/ 	.word	0x05000011


	//   ....[93]....
        /*0250*/ 	.word	0x05000011


	//   ....[94]....
        /*0254*/ 	.word	0x05000011


	//   ....[95]....
        /*0258*/ 	.word	0x05000011


	//   ....[96]....
        /*025c*/ 	.word	0x05000011


	//   ....[97]....
        /*0260*/ 	.word	0x05000011


	//   ....[98]....
        /*0264*/ 	.word	0x05000011


	//   ....[99]....
        /*0268*/ 	.word	0x05000011


	//   ....[100]....
        /*026c*/ 	.word	0x05000011


	//   ....[101]....
        /*0270*/ 	.word	0x05000011


	//   ....[102]....
        /*0274*/ 	.word	0x05000011


	//   ....[103]....
        /*0278*/ 	.word	0x05000011


	//   ....[104]....
        /*027c*/ 	.word	0x05000011


	//   ....[105]....
        /*0280*/ 	.word	0x05000011


	//   ....[106]....
        /*0284*/ 	.word	0x05000011


	//   ....[107]....
        /*0288*/ 	.word	0x05000011


	//   ....[108]....
        /*028c*/ 	.word	0x05000011


	//   ....[109]....
        /*0290*/ 	.word	0x05000011


	//   ....[110]....
        /*0294*/ 	.word	0x05000011


	//   ....[111]....
        /*0298*/ 	.word	0x05000011


	//   ....[112]....
        /*029c*/ 	.word	0x05000011


	//   ....[113]....
        /*02a0*/ 	.word	0x05000011


	//   ....[114]....
        /*02a4*/ 	.word	0x05000011


	//   ....[115]....
        /*02a8*/ 	.word	0x05000011


	//   ....[116]....
        /*02ac*/ 	.word	0x05000011


	//   ....[117]....
        /*02b0*/ 	.word	0x05000011


	//   ....[118]....
        /*02b4*/ 	.word	0x05000011


	//   ....[119]....
        /*02b8*/ 	.word	0x05000011


	//   ....[120]....
        /*02bc*/ 	.word	0x05000011


	//   ....[121]....
        /*02c0*/ 	.word	0x05000011


	//   ....[122]....
        /*02c4*/ 	.word	0x05000011


	//   ....[123]....
        /*02c8*/ 	.word	0x05000011


	//   ....[124]....
        /*02cc*/ 	.word	0x05000011


	//   ....[125]....
        /*02d0*/ 	.word	0x05000011


	//----- nvinfo : EIATTR_COOP_GROUP_INSTR_OFFSETS
	.align		4
.L_809:
        /*02d4*/ 	.byte	0x04, 0x28
        /*02d6*/ 	.short	(.L_811 - .L_810)


	//   ....[0]....
.L_810:
        /*02d8*/ 	.word	0x00002170


	//   ....[1]....
        /*02dc*/ 	.word	0x000021b0


	//   ....[2]....
        /*02e0*/ 	.word	0x000021f0


	//   ....[3]....
        /*02e4*/ 	.word	0x00002200


	//   ....[4]....
        /*02e8*/ 	.word	0x00002860


	//   ....[5]....
        /*02ec*/ 	.word	0x00002870


	//   ....[6]....
        /*02f0*/ 	.word	0x000028b0


	//   ....[7]....
        /*02f4*/ 	.word	0x000028c0


	//   ....[8]....
        /*02f8*/ 	.word	0x00002900


	//   ....[9]....
        /*02fc*/ 	.word	0x00002940


	//   ....[10]....
        /*0300*/ 	.word	0x000029e0


	//   ....[11]....
        /*0304*/ 	.word	0x00002a20


	//   ....[12]....
        /*0308*/ 	.word	0x00002b30


	//   ....[13]....
        /*030c*/ 	.word	0x00002b60


	//   ....[14]....
        /*0310*/ 	.word	0x00004090


	//   ....[15]....
        /*0314*/ 	.word	0x000040b0


	//   ....[16]....
        /*0318*/ 	.word	0x000040f0


	//   ....[17]....
        /*031c*/ 	.word	0x00004100


	//   ....[18]....
        /*0320*/ 	.word	0x00004130


	//   ....[19]....
        /*0324*/ 	.word	0x00004140


	//   ....[20]....
        /*0328*/ 	.word	0x00004170


	//   ....[21]....
        /*032c*/ 	.word	0x00004180


	//   ....[22]....
        /*0330*/ 	.word	0x00004360


	//   ....[23]....
        /*0334*/ 	.word	0x00004390


	//   ....[24]....
        /*0338*/ 	.word	0x000043c0


	//   ....[25]....
        /*033c*/ 	.word	0x000043d0


	//   ....[26]....
        /*0340*/ 	.word	0x00004400


	//   ....[27]....
        /*0344*/ 	.word	0x00004410


	//   ....[28]....
        /*0348*/ 	.word	0x00004440


	//   ....[29]....
        /*034c*/ 	.word	0x00004450


	//   ....[30]....
        /*0350*/ 	.word	0x000045d0


	//   ....[31]....
        /*0354*/ 	.word	0x00004600


	//   ....[32]....
        /*0358*/ 	.word	0x00004630


	//   ....[33]....
        /*035c*/ 	.word	0x00004640


	//   ....[34]....
        /*0360*/ 	.word	0x00004670


	//   ....[35]....
        /*0364*/ 	.word	0x00004680


	//   ....[36]....
        /*0368*/ 	.word	0x000046b0


	//   ....[37]....
        /*036c*/ 	.word	0x000046c0


	//   ....[38]....
        /*0370*/ 	.word	0x000049d0


	//   ....[39]....
        /*0374*/ 	.word	0x00004a50


	//   ....[40]....
        /*0378*/ 	.word	0x00004aa0


	//   ....[41]....
        /*037c*/ 	.word	0x00004ad0


	//   ....[42]....
        /*0380*/ 	.word	0x00004ae0


	//   ....[43]....
        /*0384*/ 	.word	0x00004b00


	//   ....[44]....
        /*0388*/ 	.word	0x00004b30


	//   ....[45]....
        /*038c*/ 	.word	0x00004b60


	//   ....[46]....
        /*0390*/ 	.word	0x00004b90


	//   ....[47]....
        /*0394*/ 	.word	0x00004bc0


	//   ....[48]....
        /*0398*/ 	.word	0x00004be0


	//   ....[49]....
        /*039c*/ 	.word	0x00004c00


	//   ....[50]....
        /*03a0*/ 	.word	0x00004c20


	//   ....[51]....
        /*03a4*/ 	.word	0x00004c40


	//   ....[52]....
        /*03a8*/ 	.word	0x00004c80


	//   ....[53]....
        /*03ac*/ 	.word	0x00004cb0


	//   ....[54]....
        /*03b0*/ 	.word	0x00004ce0


	//   ....[55]....
        /*03b4*/ 	.word	0x00004d10


	//   ....[56]....
        /*03b8*/ 	.word	0x00004d30


	//   ....[57]....
        /*03bc*/ 	.word	0x00004d60


	//   ....[58]....
        /*03c0*/ 	.word	0x00004d80


	//   ....[59]....
        /*03c4*/ 	.word	0x00004da0


	//   ....[60]....
        /*03c8*/ 	.word	0x00004dd0


	//   ....[61]....
        /*03cc*/ 	.word	0x00004e00


	//   ....[62]....
        /*03d0*/ 	.word	0x00004e50


	//   ....[63]....
        /*03d4*/ 	.word	0x00004e70


	//   ....[64]....
        /*03d8*/ 	.word	0x00004ea0


	//   ....[65]....
        /*03dc*/ 	.word	0x00004ec0


	//   ....[66]....
        /*03e0*/ 	.word	0x00004ee0


	//   ....[67]....
        /*03e4*/ 	.word	0x00004f20


	//   ....[68]....
        /*03e8*/ 	.word	0x00004ff0


	//   ....[69]....
        /*03ec*/ 	.word	0x00005060


	//   ....[70]....
        /*03f0*/ 	.word	0x00005210


	//   ....[71]....
        /*03f4*/ 	.word	0x00005260


	//   ....[72]....
        /*03f8*/ 	.word	0x000052d0


	//   ....[73]....
        /*03fc*/ 	.word	0x00005330


	//   ....[74]....
        /*0400*/ 	.word	0x000053a0


	//   ....[75]....
        /*0404*/ 	.word	0x00005400


	//   ....[76]....
        /*0408*/ 	.word	0x00005470


	//   ....[77]....
        /*040c*/ 	.word	0x000054d0


	//   ....[78]....
        /*0410*/ 	.word	0x00005570


	//   ....[79]....
        /*0414*/ 	.word	0x00005600


	//   ....[80]....
        /*0418*/ 	.word	0x00005670


	//   ....[81]....
        /*041c*/ 	.word	0x000056d0


	//   ....[82]....
        /*0420*/ 	.word	0x00005740


	//   ....[83]....
        /*0424*/ 	.word	0x000057a0


	//   ....[84]....
        /*0428*/ 	.word	0x00005810


	//   ....[85]....
        /*042c*/ 	.word	0x00005870


	//   ....[86]....
        /*0430*/ 	.word	0x00005910


	//   ....[87]....
        /*0434*/ 	.word	0x000059a0


	//   ....[88]....
        /*0438*/ 	.word	0x00005a10


	//   ....[89]....
        /*043c*/ 	.word	0x00005a70


	//   ....[90]....
        /*0440*/ 	.word	0x00005ae0


	//   ....[91]....
        /*0444*/ 	.word	0x00005b40


	//   ....[92]....
        /*0448*/ 	.word	0x00005bb0


	//   ....[93]....
        /*044c*/ 	.word	0x00005c10


	//   ....[94]....
        /*0450*/ 	.word	0x00005cb0


	//   ....[95]....
        /*0454*/ 	.word	0x00005d70


	//   ....[96]....
        /*0458*/ 	.word	0x00005e80


	//   ....[97]....
        /*045c*/ 	.word	0x00005ed0


	//   ....[98]....
        /*0460*/ 	.word	0x00005f70


	//   ....[99]....
        /*0464*/ 	.word	0x00005fc0


	//   ....[100]....
        /*0468*/ 	.word	0x00006050


	//   ....[101]....
        /*046c*/ 	.word	0x000060a0


	//   ....[102]....
        /*0470*/ 	.word	0x00006100


	//   ....[103]....
        /*0474*/ 	.word	0x00006150


	//   ....[104]....
        /*0478*/ 	.word	0x000061c0


	//   ....[105]....
        /*047c*/ 	.word	0x00006220


	//   ....[106]....
        /*0480*/ 	.word	0x000062c0


	//   ....[107]....
        /*0484*/ 	.word	0x00006330


	//   ....[108]....
        /*0488*/ 	.word	0x000063d0


	//   ....[109]....
        /*048c*/ 	.word	0x00006430


	//   ....[110]....
        /*0490*/ 	.word	0x000064a0


	//   ....[111]....
        /*0494*/ 	.word	0x00006500


	//   ....[112]....
        /*0498*/ 	.word	0x00006570


	//   ....[113]....
        /*049c*/ 	.word	0x000065d0


	//   ....[114]....
        /*04a0*/ 	.word	0x00006690


	//   ....[115]....
        /*04a4*/ 	.word	0x00006700


	//   ....[116]....
        /*04a8*/ 	.word	0x000067c0


	//   ....[117]....
        /*04ac*/ 	.word	0x00006880


	//   ....[118]....
        /*04b0*/ 	.word	0x00006940


	//   ....[119]....
        /*04b4*/ 	.word	0x000069c0


	//   ....[120]....
        /*04b8*/ 	.word	0x00006a30


	//   ....[121]....
        /*04bc*/ 	.word	0x00006a90


	//   ....[122]....
        /*04c0*/ 	.word	0x00006b00


	//   ....[123]....
        /*04c4*/ 	.word	0x00006b60


	//   ....[124]....
        /*04c8*/ 	.word	0x00006c70


	//   ....[125]....
        /*04cc*/ 	.word	0x00006ce0


	//----- nvinfo : EIATTR_EXIT_INSTR_OFFSETS
	.align		4
.L_811:
        /*04d0*/ 	.byte	0x04, 0x1c
        /*04d2*/ 	.short	(.L_813 - .L_812)


	//   ....[0]....
.L_812:
        /*04d4*/ 	.word	0x000030b0


	//   ....[1]....
        /*04d8*/ 	.word	0x000051b0


	//----- nvinfo : EIATTR_MAX_THREADS
	.align		4
.L_813:
        /*04dc*/ 	.byte	0x04, 0x05
        /*04de*/ 	.short	(.L_815 - .L_814)
.L_814:
        /*04e0*/ 	.word	0x00000140
        /*04e4*/ 	.word	0x00000001
        /*04e8*/ 	.word	0x00000001


	//----- nvinfo : EIATTR_CRS_STACK_SIZE
	.align		4
.L_815:
        /*04ec*/ 	.byte	0x04, 0x1e
        /*04ee*/ 	.short	(.L_817 - .L_816)
.L_816:
        /*04f0*/ 	.word	0x00000000


	//----- nvinfo : EIATTR_CBANK_PARAM_SIZE
	.align		4
.L_817:
        /*04f4*/ 	.byte	0x03, 0x19
        /*04f6*/ 	.short	0x0060


	//----- nvinfo : EIATTR_PARAM_CBANK
	.align		4
        /*04f8*/ 	.byte	0x04, 0x0a
        /*04fa*/ 	.short	(.L_819 - .L_818)
	.align		4
.L_818:
        /*04fc*/ 	.word	index@(.nv.constant0._ZN13group_norm_v218gn_bwd_cuda_kernelI13__nv_bfloat16Li320ELi1ELi16ELi80ELi256ELb1ELb1ELi8ELi320ELi320ELi4ELb1ELi4ELb0ELb0ELNS_15WgradSyncMethodE3ENS_16CompileConditionILi900EEEEEvPT_S6_S6_PKS5_S8_S8_S8_PKfflPfPj)
        /*0500*/ 	.short	0x0210
        /*0502*/ 	.short	0x0060


	//----- nvinfo : EIATTR_SW_WAR
	.align		4
.L_819:
        /*0504*/ 	.byte	0x04, 0x36
        /*0506*/ 	.short	(.L_821 - .L_820)
.L_820:
        /*0508*/ 	.word	0x00000008
.L_821:


//--------------------- .nv.info._ZN13group_norm_v218gn_bwd_cuda_kernelI13__nv_bfloat16Li320ELi3ELi16ELi80ELi256ELb1ELb1ELi8ELi320ELi320ELi4ELb1ELi8ELb0ELb0ELNS_15WgradSyncMethodE3ENS_16CompileConditionILi900EEEEEvPT_S6_S6_PKS5_S8_S8_S8_PKfflPfPj --------------------------
	.section	.nv.info._ZN13group_norm_v218gn_bwd_cuda_kernelI13__nv_bfloat16Li320ELi3ELi16ELi80ELi256ELb1ELb1ELi8ELi320ELi320ELi4ELb1ELi8ELb0ELb0ELNS_15WgradSyncMethodE3ENS_16CompileConditionILi900EEEEEvPT_S6_S6_PKS5_S8_S8_S8_PKfflPfPj,"",@"SHT_CUDA_INFO"
	.sectionflags	@""
	.align	4


	//----- nvinfo : EIATTR_CUDA_API_VERSION
	.align		4
        /*0000*/ 	.byte	0x04, 0x37
        /*0002*/ 	.short	(.L_823 - .L_822)
.L_822:
        /*0004*/ 	.word	0x00000082


	//----- nvinfo : EIATTR_KPARAM_INFO
	.align		4
.L_823:
        /*0008*/ 	.byte	0x04, 0x17
        /*000a*/ 	.short	(.L_825 - .L_824)
.L_824:
        /*000c*/ 	.word	0x00000000
        /*0010*/ 	.short	0x000b
        /*0012*/ 	.short	0x0058
        /*0014*/ 	.byte	0x00, 0xf0, 0x21, 0x00


	//----- nvinfo : EIATTR_KPARAM_INFO
	.align		4
.L_825:
        /*0018*/ 	.byte	0x04, 0x17
        /*001a*/ 	.short	(.L_827 - .L_826)
.L_826:
        /*001c*/ 	.word	0x00000000
        /*0020*/ 	.short	0x000a
        /*0022*/ 	.short	0x0050
        /*0024*/ 	.byte	0x00, 0xf0, 0x21, 0x00


	//----- nvinfo : EIATTR_KPARAM_INFO
	.align		4
.L_827:
        /*0028*/ 	.byte	0x04, 0x17
        /*002a*/ 	.short	(.L_829 - .L_828)
.L_828:
        /*002c*/ 	.word	0x00000000
        /*0030*/ 	.short	0x0009
        /*0032*/ 	.short	0x0048
        /*0034*/ 	.byte	0x00, 0xf0, 0x21, 0x00


	//----- nvinfo : EIATTR_KPARAM_INFO
	.align		4
.L_829:
        /*0038*/ 	.byte	0x04, 0x17
        /*003a*/ 	.short	(.L_831 - .L_830)
.L_830:
        /*003c*/ 	.word	0x00000000
        /*0040*/ 	.short	0x0008
        /*0042*/ 	.short	0x0040
        /*0044*/ 	.byte	0x00, 0xf0, 0x11, 0x00


	//----- nvinfo : EIATTR_KPARAM_INFO
	.align		4
.L_831:
        /*0048*/ 	.byte	0x04, 0x17
        /*004a*/ 	.short	(.L_833 - .L_832)
.L_832:
        /*004c*/ 	.word	0x00000000
        /*0050*/ 	.short	0x0007
        /*0052*/ 	.short	0x0038
        /*0054*/ 	.byte	0x00, 0xf0, 0x21, 0x00


	//----- nvinfo : EIATTR_KPARAM_INFO
	.align		4
.L_833:
        /*0058*/ 	.byte	0x04, 0x17
        /*005a*/ 	.short	(.L_835 - .L_834)
.L_834:
        /*005c*/ 	.word	0x00000000
        /*0060*/ 	.short	0x0006
        /*0062*/ 	.short	0x0030
        /*0064*/ 	.byte	0x00, 0xf0, 0x21, 0x00


	//----- nvinfo : EIATTR_KPARAM_INFO
	.align		4
.L_835:
        /*0068*/ 	.byte	0x04, 0x17
        /*006a*/ 	.short	(.L_837 - .L_836)
.L_836:
        /*006c*/ 	.word	0x00000000
        /*0070*/ 	.short	0x0005
        /*0072*/ 	.short	0x0028
        /*0074*/ 	.byte	0x00, 0xf0, 0x21, 0x00


	//----- nvinfo : EIATTR_KPARAM_INFO
	.align		4
.L_837:
        /*0078*/ 	.byte	0x04, 0x17
        /*007a*/ 	.short	(.L_839 - .L_838)
.L_838:
        /*007c*/ 	.word	0x00000000
        /*0080*/ 	.short	0x0004
        /*0082*/ 	.short	0x0020
        /*0084*/ 	.byte	0x00, 0xf0, 0x21, 0x00


	//----- nvinfo : EIATTR_KPARAM_INFO
	.align		4
.L_839:
        /*0088*/ 	.byte	0x04, 0x17
        /*008a*/ 	.short	(.L_841 - .L_840)
.L_840:
        /*008c*/ 	.word	0x00000000
        /*0090*/ 	.short	0x0003
        /*0092*/ 	.short	0x0018
        /*0094*/ 	.byte	0x00, 0xf0, 0x21, 0x00


	//----- nvinfo : EIATTR_KPARAM_INFO
	.align		4
.L_841:
        /*0098*/ 	.byte	0x04, 0x17
        /*009a*/ 	.short	(.L_843 - .L_842)
.L_842:
        /*009c*/ 	.word	0x00000000
        /*00a0*/ 	.short	0x0002
        /*00a2*/ 	.short	0x0010
        /*00a4*/ 	.byte	0x00, 0xf0, 0x21, 0x00


	//----- nvinfo : EIATTR_KPARAM_INFO
	.align		4
.L_843:
        /*00a8*/ 	.byte	0x04, 0x17
        /*00aa*/ 	.short	(.L_845 - .L_844)
.L_844:
        /*00ac*/ 	.word	0x00000000
        /*00b0*/ 	.short	0x0001
        /*00b2*/ 	.short	0x0008
        /*00b4*/ 	.byte	0x00, 0xf0, 0x21, 0x00


	//----- nvinfo : EIATTR_KPARAM_INFO
	.align		4
.L_845:
        /*00b8*/ 	.byte	0x04, 0x17
        /*00ba*/ 	.short	(.L_847 - .L_846)
.L_846:
        /*00bc*/ 	.word	0x00000000
        /*00c0*/ 	.short	0x0000
        /*00c2*/ 	.short	0x0000
        /*00c4*/ 	.byte	0x00, 0xf0, 0x21, 0x00


	//----- nvinfo : EIATTR_SPARSE_MMA_MASK
	.align		4
.L_847:
        /*00c8*/ 	.byte	0x03, 0x50
        /*00ca*/ 	.short	0x0000


	//----- nvinfo : EIATTR_MAXREG_COUNT
	.align		4
        /*00cc*/ 	.byte	0x03, 0x1b
        /*00ce*/ 	.short	0x0040


	//----- nvinfo : EIATTR_NUM_BARRIERS
	.align		4
        /*00d0*/ 	.byte	0x02, 0x4c
        /*00d2*/ 	.byte	0x01
	.zero		1


	//----- nvinfo : EIATTR_MERCURY_ISA_VERSION
	.align		4
        /*00d4*/ 	.byte	0x03, 0x5f
        /*00d6*/ 	.short	0x0101


	//----- nvinfo : EIATTR_COOP_GROUP_MASK_REGIDS
	.align		4
        /*00d8*/ 	.byte	0x04, 0x29
        /*00da*/ 	.short	(.L_849 - .L_848)


	//   ....[0]....
.L_848:
        /*00dc*/ 	.word	0xffffffff


	//   ....[1]....
        /*00e0*/ 	.word	0xffffffff


	//   ....[2]....
        /*00e4*/ 	.word	0xffffffff


	//   ....[3]....
        /*00e8*/ 	.word	0xffffffff


	//   ....[4]....
        /*00ec*/ 	.word	0xffffffff


	//   ....[5]....
        /*00f0*/ 	.word	0xffffffff


	//   ....[6]....
        /*00f4*/ 	.word	0xffffffff


	//   ....[7]....
        /*00f8*/ 	.word	0xffffffff


	//   ....[8]....
        /*00fc*/ 	.word	0xffffffff


	//   ....[9]....
        /*0100*/ 	.word	0xffffffff


	//   ....[10]....
        /*0104*/ 	.word	0xffffffff


	//   ....[11]....
        /*0108*/ 	.word	0xffffffff


	//   ....[12]....
        /*010c*/ 	.word	0xffffffff


	//   ....[13]....
        /*0110*/ 	.word	0xffffffff


	//   ....[14]....
        /*0114*/ 	.word	0x05000017


	//   ....[15]....
        /*0118*/ 	.word	0x05000016


	//   ....[16]....
        /*011c*/ 	.word	0x05000018


	//   ....[17]....
        /*0120*/ 	.word	0x05000019


	//   ....[18]....
        /*0124*/ 	.word	0x0500001b


	//   ....[19]....
        /*0128*/ 	.word	0x0500001a


	//   ....[20]....
        /*012c*/ 	.word	0x0500001c


	//   ....[21]....
        /*0130*/ 	.word	0x05000011


	//   ....[22]....
        /*0134*/ 	.word	0x0500001b


	//   ....[23]....
        /*0138*/ 	.word	0x0500001a


	//   ....[24]....
        /*013c*/ 	.word	0x0500001c


	//   ....[25]....
        /*0140*/ 	.word	0x0500001d


	//   ....[26]....
        /*0144*/ 	.word	0x0500001f


	//   ....[27]....
        /*0148*/ 	.word	0x0500001e


	//   ....[28]....
        /*014c*/ 	.word	0x05000022


	//   ....[29]....
        /*0150*/ 	.word	0x05000011


	//   ....[30]....
        /*0154*/ 	.word	0x0500001b


	//   ....[31]....
        /*0158*/ 	.word	0x0500001a


	//   ....[32]....
        /*015c*/ 	.word	0x0500001c


	//   ....[33]....
        /*0160*/ 	.word	0x0500001d


	//   ....[34]....
        /*0164*/ 	.word	0x0500001f


	//   ....[35]....
        /*0168*/ 	.word	0x0500001e


	//   ....[36]....
        /*016c*/ 	.word	0x05000022


	//   ....[37]....
        /*0170*/ 	.word	0x05000011


	//   ....[38]....
        /*0174*/ 	.word	0x0500001d


	//   ....[39]....
        /*0178*/ 	.word	0x05000020


	//   ....[40]....
        /*017c*/ 	.word	0x0500001c


	//   ....[41]....
        /*0180*/ 	.word	0x0500001d


	//   ....[42]....
        /*0184*/ 	.word	0x05000028


	//   ....[43]....
        /*0188*/ 	.word	0x05000025


	//   ....[44]....
        /*018c*/ 	.word	0x0500001f


	//   ....[45]....
        /*0190*/ 	.word	0x0500001e


	//   ....[46]....
        /*0194*/ 	.word	0x0500001d


	//   ....[47]....
        /*0198*/ 	.word	0x05000019


	//   ....[48]....
        /*019c*/ 	.word	0x0500001c


	//   ....[49]....
        /*01a0*/ 	.word	0x05000016


	//   ....[50]....
        /*01a4*/ 	.word	0x05000018


	//   ....[51]....
        /*01a8*/ 	.word	0x0500001a


	//   ....[52]....
        /*01ac*/ 	.word	0x0500001f


	//   ....[53]....
        /*01b0*/ 	.word	0x05000017


	//   ....[54]....
        /*01b4*/ 	.word	0x05000014


	//   ....[55]....
        /*01b8*/ 	.word	0x05000020


	//   ....[56]....
        /*01bc*/ 	.word	0x05000019


	//   ....[57]....
        /*01c0*/ 	.word	0x05000016


	//   ....[58]....
        /*01c4*/ 	.word	0x05000015


	//   ....[59]....
        /*01c8*/ 	.word	0x0500001a


	//   ....[60]....
        /*01cc*/ 	.word	0x05000022


	//   ....[61]....
        /*01d0*/ 	.word	0x0500002d


	//   ....[62]....
        /*01d4*/ 	.word	0x05000011


	//   ....[63]....
        /*01d8*/ 	.word	0x05000029


	//   ....[64]....
        /*01dc*/ 	.word	0x05000024


	//   ....[65]....
        /*01e0*/ 	.word	0x05000023


	//   ....[66]....
        /*01e4*/ 	.word	0x0500002a


	//   ....[67]....
        /*01e8*/ 	.word	0x05000022


	//   ....[68]....
        /*01ec*/ 	.word	0x05000025


	//   ....[69]....
        /*01f0*/ 	.word	0x05000020


	//   ....[70]....
        /*01f4*/ 	.word	0x0500001c


	//   ....[71]....
        /*01f8*/ 	.word	0x0500001c


	//   ....[72]....
        /*01fc*/ 	.word	0x0500001c


	//   ....[73]....
        /*0200*/ 	.word	0x0500001c


	//   ....[74]....
        /*0204*/ 	.word	0x0500001c


	//   ....[75]....
        /*0208*/ 	.word	0x0500001c


	//   ....[76]....
        /*020c*/ 	.word	0x0500001c


	//   ....[77]....
        /*0210*/ 	.word	0x0500001c


	//   ....[78]....
        /*0214*/ 	.word	0x0500001c


	//   ....[79]....
        /*0218*/ 	.word	0x0500001c


	//   ....[80]....
        /*021c*/ 	.word	0x0500001c


	//   ....[81]....
        /*0220*/ 	.word	0x0500001c


	//   ....[82]....
        /*0224*/ 	.word	0x0500001c


	//   ....[83]....
        /*0228*/ 	.word	0x0500001c


	//   ....[84]....
        /*022c*/ 	.word	0x0500001c


	//   ....[85]....
        /*0230*/ 	.word	0x0500001c


	//   ....[86]....
        /*0234*/ 	.word	0x0500001c


	//   ....[87]....
        /*0238*/ 	.word	0x0500001c


	//   ....[88]....
        /*023c*/ 	.word	0x0500001c


	//   ....[89]....
        /*0240*/ 	.word	0x0500001c


	//   ....[90]....
        /*0244*/ 	.word	0x0500001c


	//   ....[91]....
        /*0248*/ 	.word	0x0500001c


	//   ....[92]....
        /*024c*/ 	.word	0x0500001c


	//   ....[93]....
        /*0250*/ 	.word	0x0500001c


	//   ....[94]....
        /*0254*/ 	.word	0x0500001c


	//   ....[95]....
        /*0258*/ 	.word	0x0500001c


	//   ....[96]....
        /*025c*/ 	.word	0x0500001c


	//   ....[97]....
        /*0260*/ 	.word	0x0500001c


	//   ....[98]....
        /*0264*/ 	.word	0x0500001c


	//   ....[99]....
        /*0268*/ 	.word	0x0500001c


	//   ....[100]....
        /*026c*/ 	.word	0x0500001c


	//   ....[101]....
        /*0270*/ 	.word	0x0500001c


	//   ....[102]....
        /*0274*/ 	.word	0x0500001c


	//   ....[103]....
        /*0278*/ 	.word	0x0500001c


	//   ....[104]....
        /*027c*/ 	.word	0x0500001c


	//   ....[105]....
        /*0280*/ 	.word	0x0500001c


	//   ....[106]....
        /*0284*/ 	.word	0x0500001c


	//   ....[107]....
        /*0288*/ 	.word	0x0500001c


	//   ....[108]....
        /*028c*/ 	.word	0x0500001c


	//   ....[109]....
        /*0290*/ 	.word	0x0500001c


	//   ....[110]....
        /*0294*/ 	.word	0x0500001c


	//   ....[111]....
        /*0298*/ 	.word	0x0500001c


	//   ....[112]....
        /*029c*/ 	.word	0x0500001c


	//   ....[113]....
        /*02a0*/ 	.word	0x0500001c


	//   ....[114]....
        /*02a4*/ 	.word	0x0500001c


	//   ....[115]....
        /*02a8*/ 	.word	0x0500001c


	//   ....[116]....
        /*02ac*/ 	.word	0x0500001c


	//   ....[117]....
        /*02b0*/ 	.word	0x0500001c


	//   ....[118]....
        /*02b4*/ 	.word	0x0500001c


	//   ....[119]....
        /*02b8*/ 	.word	0x0500001c


	//   ....[120]....
        /*02bc*/ 	.word	0x0500001c


	//   ....[121]....
        /*02c0*/ 	.word	0x0500001c


	//   ....[122]....
        /*02c4*/ 	.word	0x0500001c


	//   ....[123]....
        /*02c8*/ 	.word	0x0500001c


	//   ....[124]....
        /*02cc*/ 	.word	0x0500001c


	//   ....[125]....
        /*02d0*/ 	.word	0x0500001c


	//----- nvinfo : EIATTR_COOP_GROUP_INSTR_OFFSETS
	.align		4
.L_849:
        /*02d4*/ 	.byte	0x04, 0x28
        /*02d6*/ 	.short	(.L_851 - .L_850)


	//   ....[0]....
.L_850:
        /*02d8*/ 	.word	0x00002260


	//   ....[1]....
        /*02dc*/ 	.word	0x000022a0


	//   ....[2]....
        /*02e0*/ 	.word	0x000022d0


	//   ....[3]....
        /*02e4*/ 	.word	0x000022e0


	//   ....[4]....
        /*02e8*/ 	.word	0x000029c0


	//   ....[5]....
        /*02ec*/ 	.word	0x000029d0


	//   ....[6]....
        /*02f0*/ 	.word	0x00002a10


	//   ....[7]....
        /*02f4*/ 	.word	0x00002a40


	//   ....[8]....
        /*02f8*/ 	.word	0x00002a80


	//   ....[9]....
        /*02fc*/ 	.word	0x00002aa0


	//   ....[10]....
        /*0300*/ 	.word	0x00002ad0


	//   ....[11]....
        /*0304*/ 	.word	0x00002ae0


	//   ....[12]....
        /*0308*/ 	.word	0x00002b70


	//   ....[13]....
        /*030c*/ 	.word	0x00002bb0


	//   ....[14]....
        /*0310*/ 	.word	0x00004250


	//   ....[15]....
        /*0314*/ 	.word	0x00004280


	//   ....[16]....
        /*0318*/ 	.word	0x000042b0


	//   ....[17]....
        /*031c*/ 	.word	0x000042d0


	//   ....[18]....
        /*0320*/ 	.word	0x00004300


	//   ....[19]....
        /*0324*/ 	.word	0x00004310


	//   ....[20]....
        /*0328*/ 	.word	0x00004340


	//   ....[21]....
        /*032c*/ 	.word	0x00004350


	//   ....[22]....
        /*0330*/ 	.word	0x00004540


	//   ....[23]....
        /*0334*/ 	.word	0x00004570


	//   ....[24]....
        /*0338*/ 	.word	0x000045a0


	//   ....[25]....
        /*033c*/ 	.word	0x000045c0


	//   ....[26]....
        /*0340*/ 	.word	0x000045f0


	//   ....[27]....
        /*0344*/ 	.word	0x00004600


	//   ....[28]....
        /*0348*/ 	.word	0x00004630


	//   ....[29]....
        /*034c*/ 	.word	0x00004640


	//   ....[30]....
        /*0350*/ 	.word	0x000047d0


	//   ....[31]....
        /*0354*/ 	.word	0x00004800


	//   ....[32]....
        /*0358*/ 	.word	0x00004830


	//   ....[33]....
        /*035c*/ 	.word	0x00004850


	//   ....[34]....
        /*0360*/ 	.word	0x00004880


	//   ....[35]....
        /*0364*/ 	.word	0x00004890


	//   ....[36]....
        /*0368*/ 	.word	0x000048c0


	//   ....[37]....
        /*036c*/ 	.word	0x000048d0


	//   ....[38]....
        /*0370*/ 	.word	0x00004ae0


	//   ....[39]....
        /*0374*/ 	.word	0x00004c40


	//   ....[40]....
        /*0378*/ 	.word	0x00004c70


	//   ....[41]....
        /*037c*/ 	.word	0x00004cd0


	//   ....[42]....
        /*0380*/ 	.word	0x00004d00


	//   ....[43]....
        /*0384*/ 	.word	0x00004d30


	//   ....[44]....
        /*0388*/ 	.word	0x00004d60


	//   ....[45]....
        /*038c*/ 	.word	0x00004d80


	//   ....[46]....
        /*0390*/ 	.word	0x00004d90


	//   ....[47]....
        /*0394*/ 	.word	0x00004df0


	//   ....[48]....
        /*0398*/ 	.word	0x00004e30


	//   ....[49]....
        /*039c*/ 	.word	0x00004e60


	//   ....[50]....
        /*03a0*/ 	.word	0x00004e90


	//   ....[51]....
        /*03a4*/ 	.word	0x00004ec0


	//   ....[52]....
        /*03a8*/ 	.word	0x00004ed0


	//   ....[53]....
        /*03ac*/ 	.word	0x00004f00


	//   ....[54]....
        /*03b0*/ 	.word	0x00004f20


	//   ....[55]....
        /*03b4*/ 	.word	0x00004f40


	//   ....[56]....
        /*03b8*/ 	.word	0x00004f80


	//   ....[57]....
        /*03bc*/ 	.word	0x00004fb0


	//   ....[58]....
        /*03c0*/ 	.word	0x00004fe0


	//   ....[59]....
        /*03c4*/ 	.word	0x00005000


	//   ....[60]....
        /*03c8*/ 	.word	0x00005020


	//   ....[61]....
        /*03cc*/ 	.word	0x00005050


	//   ....[62]....
        /*03d0*/ 	.word	0x00005080


	//   ....[63]....
        /*03d4*/ 	.word	0x000050b0


	//   ....[64]....
        /*03d8*/ 	.word	0x000050d0


	//   ....[65]....
        /*03dc*/ 	.word	0x00005100


	//   ....[66]....
        /*03e0*/ 	.word	0x00005130


	//   ....[67]....
        /*03e4*/ 	.word	0x00005160


	//   ....[68]....
        /*03e8*/ 	.word	0x00005250


	//   ....[69]....
        /*03ec*/ 	.word	0x00005300


	//   ....[70]....
        /*03f0*/ 	.word	0x000054c0


	//   ....[71]....
        /*03f4*/ 	.word	0x00005510


	//   ....[72]....
        /*03f8*/ 	.word	0x00005580


	//   ....[73]....
        /*03fc*/ 	.word	0x000055e0


	//   ....[74]....
        /*0400*/ 	.word	0x00005650


	//   ....[75]....
        /*0404*/ 	.word	0x000056b0


	//   ....[76]....
        /*0408*/ 	.word	0x00005720


	//   ....[77]....
        /*040c*/ 	.word	0x00005780


	//   ....[78]....
        /*0410*/ 	.word	0x00005820


	//   ....[79]....
        /*0414*/ 	.word	0x000058b0


	//   ....[80]....
        /*0418*/ 	.word	0x00005920


	//   ....[81]....
        /*041c*/ 	.word	0x00005980


	//   ....[82]....
        /*0420*/ 	.word	0x000059f0


	//   ....[83]....
        /*0424*/ 	.word	0x00005a50


	//   ....[84]....
        /*0428*/ 	.word	0x00005ac0


	//   ....[85]....
        /*042c*/ 	.word	0x00005b20


	//   ....[86]....
        /*0430*/ 	.word	0x00005bc0


	//   ....[87]....
        /*0434*/ 	.word	0x00005c50


	//   ....[88]....
        /*0438*/ 	.word	0x00005cc0


	//   ....[89]....
        /*043c*/ 	.word	0x00005d20


	//   ....[90]....
        /*0440*/ 	.word	0x00005d90


	//   ....[91]....
        /*0444*/ 	.word	0x00005df0


	//   ....[92]....
        /*0448*/ 	.word	0x00005e60


	//   ....[93]....
        /*044c*/ 	.word	0x00005ec0


	//   ....[94]....
        /*0450*/ 	.word	0x00005f60


	//   ....[95]....
        /*0454*/ 	.word	0x00006020


	//   ....[96]....
        /*0458*/ 	.word	0x00006120


	//   ....[97]....
        /*045c*/ 	.word	0x00006170


	//   ....[98]....
        /*0460*/ 	.word	0x00006230


	//   ....[99]....
        /*0464*/ 	.word	0x00006280


	//   ....[100]....
        /*0468*/ 	.word	0x000062f0


	//   ....[101]....
        /*046c*/ 	.word	0x00006340


	//   ....[102]....
        /*0470*/ 	.word	0x000063b0


	//   ....[103]....
        /*0474*/ 	.word	0x00006410


	//   ....[104]....
        /*0478*/ 	.word	0x00006480


	//   ....[105]....
        /*047c*/ 	.word	0x000064e0


	//   ....[106]....
        /*0480*/ 	.word	0x00006590


	//   ....[107]....
        /*0484*/ 	.word	0x00006600


	//   ....[108]....
        /*0488*/ 	.word	0x00006690


	//   ....[109]....
        /*048c*/ 	.word	0x00006700


	//   ....[110]....
        /*0490*/ 	.word	0x00006770


	//   ....[111]....
        /*0494*/ 	.word	0x000067d0


	//   ....[112]....
        /*0498*/ 	.word	0x00006850


	//   ....[113]....
        /*049c*/ 	.word	0x000068d0


	//   ....[114]....
        /*04a0*/ 	.word	0x00006970


	//   ....[115]....
        /*04a4*/ 	.word	0x000069e0


	//   ....[116]....
        /*04a8*/ 	.word	0x00006a70


	//   ....[117]....
        /*04ac*/ 	.word	0x00006b10


	//   ....[118]....
        /*04b0*/ 	.word	0x00006ba0


	//   ....[119]....
        /*04b4*/ 	.word	0x00006c00


	//   ....[120]....
        /*04b8*/ 	.word	0x00006c70


	//   ....[121]....
        /*04bc*/ 	.word	0x00006cf0


	//   ....[122]....
        /*04c0*/ 	.word	0x00006d90


	//   ....[123]....
        /*04c4*/ 	.word	0x00006e40


	//   ....[124]....
        /*04c8*/ 	.word	0x00006f20


	//   ....[125]....
        /*04cc*/ 	.word	0x00006fd0


	//----- nvinfo : EIATTR_EXIT_INSTR_OFFSETS
	.align		4
.L_851:
        /*04d0*/ 	.byte	0x04, 0x1c
        /*04d2*/ 	.short	(.L_853 - .L_852)


	//   ....[0]....
.L_852:
        /*04d4*/ 	.word	0x00003260


	//   ....[1]....
        /*04d8*/ 	.word	0x00005460


	//----- nvinfo : EIATTR_MAX_THREADS
	.align		4
.L_853:
        /*04dc*/ 	.byte	0x04, 0x05
        /*04de*/ 	.short	(.L_855 - .L_854)
.L_854:
        /*04e0*/ 	.word	0x00000140
        /*04e4*/ 	.word	0x00000001
        /*04e8*/ 	.word	0x00000001


	//----- nvinfo : EIATTR_CRS_STACK_SIZE
	.align		4
.L_855:
        /*04ec*/ 	.byte	0x04, 0x1e
        /*04ee*/ 	.short	(.L_857 - .L_856)
.L_856:
        /*04f0*/ 	.word	0x00000000


	//----- nvinfo : EIATTR_CBANK_PARAM_SIZE
	.align		4
.L_857:
        /*04f4*/ 	.byte	0x03, 0x19
        /*04f6*/ 	.short	0x0060


	//----- nvinfo : EIATTR_PARAM_CBANK
	.align		4
        /*04f8*/ 	.byte	0x04, 0x0a
        /*04fa*/ 	.short	(.L_859 - .L_858)
	.align		4
.L_858:
        /*04fc*/ 	.word	index@(.nv.constant0._ZN13group_norm_v218gn_bwd_cuda_kernelI13__nv_bfloat16Li320ELi3ELi16ELi80ELi256ELb1ELb1ELi8ELi320ELi320ELi4ELb1ELi8ELb0ELb0ELNS_15WgradSyncMethodE3ENS_16CompileConditionILi900EEEEEvPT_S6_S6_PKS5_S8_S8_S8_PKfflPfPj)
        /*0500*/ 	.short	0x0210
        /*0502*/ 	.short	0x0060


	//----- nvinfo : EIATTR_SW_WAR
	.align		4
.L_859:
        /*0504*/ 	.byte	0x04, 0x36
        /*0506*/ 	.short	(.L_861 - .L_860)
.L_860:
        /*0508*/ 	.word	0x00000008
.L_861:


//--------------------- .nv.info._ZN13group_norm_v218gn_bwd_cuda_kernelI13__nv_bfloat16Li320ELi1ELi16ELi80ELi256ELb1ELb1ELi16ELi320ELi320ELi4ELb1ELi8ELb0ELb0ELNS_15WgradSyncMethodE3ENS_16CompileConditionILi900EEEEEvPT_S6_S6_PKS5_S8_S8_S8_PKfflPfPj --------------------------
	.section	.nv.info._ZN13group_norm_v218gn_bwd_cuda_kernelI13__nv_bfloat16Li320ELi1ELi16ELi80ELi256ELb1ELb1ELi16ELi320ELi320ELi4ELb1ELi8ELb0ELb0ELNS_15WgradSyncMethodE3ENS_16CompileConditionILi900EEEEEvPT_S6_S6_PKS5_S8_S8_S8_PKfflPfPj,"",@"SHT_CUDA_INFO"
	.sectionflags	@""
	.align	4


	//----- nvinfo : EIATTR_CUDA_API_VERSION
	.align		4
        /*0000*/ 	.byte	0x04, 0x37
        /*0002*/ 	.short	(.L_863 - .L_862)
.L_862:
        /*0004*/ 	.word	0x00000082


	//----- nvinfo : EIATTR_KPARAM_INFO
	.align		4
.L_863:
        /*0008*/ 	.byte	0x04, 0x17
        /*000a*/ 	.short	(.L_865 - .L_864)
.L_864:
        /*000c*/ 	.word	0x00000000
        /*0010*/ 	.short	0x000b
        /*0012*/ 	.short	0x0058
        /*0014*/ 	.byte	0x00, 0xf0, 0x21, 0x00


	//----- nvinfo : EIATTR_KPARAM_INFO
	.align		4
.L_865:
        /*0018*/ 	.byte	0x04, 0x17
        /*001a*/ 	.short	(.L_867 - .L_866)
.L_866:
        /*001c*/ 	.word	0x00000000
        /*0020*/ 	.short	0x000a
        /*0022*/ 	.short	0x0050
        /*0024*/ 	.byte	0x00, 0xf0, 0x21, 0x00


	//----- nvinfo : EIATTR_KPARAM_INFO
	.align		4
.L_867:
        /*0028*/ 	.byte	0x04, 0x17
        /*002a*/ 	.short	(.L_869 - .L_868)
.L_868:
        /*002c*/ 	.word	0x00000000
        /*0030*/ 	.short	0x0009
        /*0032*/ 	.short	0x0048
        /*0034*/ 	.byte	0x00, 0xf0, 0x21, 0x00


	//----- nvinfo : EIATTR_KPARAM_INFO
	.align		4
.L_869:
        /*0038*/ 	.byte	0x04, 0x17
        /*003a*/ 	.short	(.L_871 - .L_870)
.L_870:
        /*003c*/ 	.word	0x00000000
        /*0040*/ 	.short	0x0008
        /*0042*/ 	.short	0x0040
        /*0044*/ 	.byte	0x00, 0xf0, 0x11, 0x00


	//----- nvinfo : EIATTR_KPARAM_INFO
	.align		4
.L_871:
        /*0048*/ 	.byte	0x04, 0x17
        /*004a*/ 	.short	(.L_873 - .L_872)
.L_872:
        /*004c*/ 	.word	0x00000000
        /*0050*/ 	.short	0x0007
        /*0052*/ 	.short	0x0038
        /*0054*/ 	.byte	0x00, 0xf0, 0x21, 0x00


	//----- nvinfo : EIATTR_KPARAM_INFO
	.align		4
.L_873:
        /*0058*/ 	.byte	0x04, 0x17
        /*005a*/ 	.short	(.L_875 - .L_874)
.L_874:
        /*005c*/ 	.word	0x00000000
        /*0060*/ 	.short	0x0006
        /*0062*/ 	.short	0x0030
        /*0064*/ 	.byte	0x00, 0xf0, 0x21, 0x00


	//----- nvinfo : EIATTR_KPARAM_INFO
	.align		4
.L_875:
        /*0068*/ 	.byte	0x04, 0x17
        /*006a*/ 	.short	(.L_877 - .L_876)
.L_876:
        /*006c*/ 	.word	0x00000000
        /*0070*/ 	.short	0x0005
        /*0072*/ 	.short	0x0028
        /*0074*/ 	.byte	0x00, 0xf0, 0x21, 0x00


	//----- nvinfo : EIATTR_KPARAM_INFO
	.align		4
.L_877:
        /*0078*/ 	.byte	0x04, 0x17
        /*007a*/ 	.short	(.L_879 - .L_878)
.L_878:
        /*007c*/ 	.word	0x00000000
        /*0080*/ 	.short	0x0004
        /*0082*/ 	.short	0x0020
        /*0084*/ 	.byte	0x00, 0xf0, 0x21, 0x00


	//----- nvinfo : EIATTR_KPARAM_INFO
	.align		4
.L_879:
        /*0088*/ 	.byte	0x04, 0x17
        /*008a*/ 	.short	(.L_881 - .L_880)
.L_880:
        /*008c*/ 	.word	0x00000000
        /*0090*/ 	.short	0x0003
        /*0092*/ 	.short	0x0018
        /*0094*/ 	.byte	0x00, 0xf0, 0x21, 0x00


	//----- nvinfo : EIATTR_KPARAM_INFO
	.align		4
.L_881:
        /*0098*/ 	.byte	0x04, 0x17
        /*009a*/ 	.short	(.L_883 - .L_882)
.L_882:
        /*009c*/ 	.word	0x00000000
        /*00a0*/ 	.short	0x0002
        /*00a2*/ 	.short	0x0010
        /*00a4*/ 	.byte	0x00, 0xf0, 0x21, 0x00


	//----- nvinfo : EIATTR_KPARAM_INFO
	.align		4
.L_883:
        /*00a8*/ 	.byte	0x04, 0x17
        /*00aa*/ 	.short	(.L_885 - .L_884)
.L_884:
        /*00ac*/ 	.word	0x00000000
        /*00b0*/ 	.short	0x0001
        /*00b2*/ 	.short	0x0008
        /*00b4*/ 	.byte	0x00, 0xf0, 0x21, 0x00


	//----- nvinfo : EIATTR_KPARAM_INFO
	.align		4
.L_885:
        /*00b8*/ 	.byte	0x04, 0x17
        /*00ba*/ 	.short	(.L_887 - .L_886)
.L_886:
        /*00bc*/ 	.word	0x00000000
        /*00c0*/ 	.short	0x0000
        /*00c2*/ 	.short	0x0000
        /*00c4*/ 	.byte	0x00, 0xf0, 0x21, 0x00


	//----- nvinfo : EIATTR_SPARSE_MMA_MASK
	.align		4
.L_887:
        /*00c8*/ 	.byte	0x03, 0x50
        /*00ca*/ 	.short	0x0000


	//----- nvinfo : EIATTR_MAXREG_COUNT
	.align		4
        /*00cc*/ 	.byte	0x03, 0x1b
        /*00ce*/ 	.short	0x00a8


	//----- nvinfo : EIATTR_NUM_BARRIERS
	.align		4
        /*00d0*/ 	.byte	0x02, 0x4c
        /*00d2*/ 	.byte	0x01
	.zero		1


	//----- nvinfo : EIATTR_MERCURY_ISA_VERSION
	.align		4
        /*00d4*/ 	.byte	0x03, 0x5f
        /*00d6*/ 	.short	0x0101


	//----- nvinfo : EIATTR_COOP_GROUP_MASK_REGIDS
	.align		4
        /*00d8*/ 	.byte	0x04, 0x29
        /*00da*/ 	.short	(.L_889 - .L_888)


	//   ....[0]....
.L_888:
        /*00dc*/ 	.word	0xffffffff


	//   ....[1]....
        /*00e0*/ 	.word	0xffffffff


	//   ....[2]....
        /*00e4*/ 	.word	0xffffffff


	//   ....[3]....
        /*00e8*/ 	.word	0xffffffff


	//   ....[4]....
        /*00ec*/ 	.word	0xffffffff


	//   ....[5]....
        /*00f0*/ 	.word	0xffffffff


	//   ....[6]....
        /*00f4*/ 	.word	0xffffffff


	//   ....[7]....
        /*00f8*/ 	.word	0xffffffff


	//   ....[8]....
        /*00fc*/ 	.word	0xffffffff


	//   ....[9]....
        /*0100*/ 	.word	0xffffffff


	//   ....[10]....
        /*0104*/ 	.word	0xffffffff


	//   ....[11]....
        /*0108*/ 	.word	0xffffffff


	//   ....[12]....
        /*010c*/ 	.word	0x05000019


	//   ....[13]....
        /*0110*/ 	.word	0x0500001e


	//   ....[14]....
        /*0114*/ 	.word	0x05000020


	//   ....[15]....
        /*0118*/ 	.word	0x0500001f


	//   ....[16]....
        /*011c*/ 	.word	0x05000027


	//   ....[17]....
        /*0120*/ 	.word	0x0500001a


	//   ....[18]....
        /*0124*/ 	.word	0x0500001e


	//   ....[19]....
        /*0128*/ 	.word	0x05000020


	//   ....[20]....
        /*012c*/ 	.word	0x0500001e


	//   ....[21]....
        /*0130*/ 	.word	0x05000020


	//   ....[22]....
        /*0134*/ 	.word	0x05000019


	//   ....[23]....
        /*0138*/ 	.word	0x0500001f


	//   ....[24]....
        /*013c*/ 	.word	0x05000022


	//   ....[25]....
        /*0140*/ 	.word	0x0500001e


	//   ....[26]....
        /*0144*/ 	.word	0x05000023


	//   ....[27]....
        /*0148*/ 	.word	0x05000019


	//   ....[28]....
        /*014c*/ 	.word	0x0500001e


	//   ....[29]....
        /*0150*/ 	.word	0x05000020


	//   ....[30]....
        /*0154*/ 	.word	0x05000019


	//   ....[31]....
        /*0158*/ 	.word	0x0500001f


	//   ....[32]....
        /*015c*/ 	.word	0x05000022


	//   ....[33]....
        /*0160*/ 	.word	0x0500001e


	//   ....[34]....
        /*0164*/ 	.word	0x05000023


	//   ....[35]....
        /*0168*/ 	.word	0x05000019


	//   ....[36]....
        /*016c*/ 	.word	0x05000020


	//   ....[37]....
        /*0170*/ 	.word	0x05000019


	//   ....[38]....
        /*0174*/ 	.word	0x0500001f


	//   ....[39]....
        /*0178*/ 	.word	0x0500001e


	//   ....[40]....
        /*017c*/ 	.word	0x05000022


	//   ....[41]....
        /*0180*/ 	.word	0x05000023


	//   ....[42]....
        /*0184*/ 	.word	0x05000019


	//   ....[43]....
        /*0188*/ 	.word	0x0500001e


	//   ....[44]....
        /*018c*/ 	.word	0x05000025


	//   ....[45]....
        /*0190*/ 	.word	0x05000022


	//   ....[46]....
        /*0194*/ 	.word	0x0500001f


	//   ....[47]....
        /*0198*/ 	.word	0x05000023


	//   ....[48]....
        /*019c*/ 	.word	0x05000024


	//   ....[49]....
        /*01a0*/ 	.word	0x0500002b


	//   ....[50]....
        /*01a4*/ 	.word	0x05000020


	//   ....[51]....
        /*01a8*/ 	.word	0x0500001d


	//   ....[52]....
        /*01ac*/ 	.word	0x05000019


	//   ....[53]....
        /*01b0*/ 	.word	0x0500001c


	//   ....[54]....
        /*01b4*/ 	.word	0x05000030


	//   ....[55]....
        /*01b8*/ 	.word	0x0500001f


	//   ....[56]....
        /*01bc*/ 	.word	0x0500002e


	//   ....[57]....
        /*01c0*/ 	.word	0x05000032


	//   ....[58]....
        /*01c4*/ 	.word	0x05000025


	//   ....[59]....
        /*01c8*/ 	.word	0x05000026


	//   ....[60]....
        /*01cc*/ 	.word	0x05000028


	//   ....[61]....
        /*01d0*/ 	.word	0x0500002a


	//   ....[62]....
        /*01d4*/ 	.word	0x05000027


	//   ....[63]....
        /*01d8*/ 	.word	0x0500002c


	//   ....[64]....
        /*01dc*/ 	.word	0x0500002e


	//   ....[65]....
        /*01e0*/ 	.word	0x05000037


	//   ....[66]....
        /*01e4*/ 	.word	0x05000024


	//   ....[67]....
        /*01e8*/ 	.word	0x05000019


	//   ....[68]....
        /*01ec*/ 	.word	0x05000019


	//   ....[69]....
        /*01f0*/ 	.word	0x05000019


	//   ....[70]....
        /*01f4*/ 	.word	0x05000019


	//   ....[71]....
        /*01f8*/ 	.word	0x05000019


	//   ....[72]....
        /*01fc*/ 	.word	0x05000019


	//   ....[73]....
        /*0200*/ 	.word	0x05000019


	//   ....[74]....
        /*0204*/ 	.word	0x05000019


	//   ....[75]....
        /*0208*/ 	.word	0x05000019


	//   ....[76]....
        /*020c*/ 	.word	0x05000019


	//   ....[77]....
        /*0210*/ 	.word	0x05000019


	//   ....[78]....
        /*0214*/ 	.word	0x05000019


	//   ....[79]....
        /*0218*/ 	.word	0x05000019


	//   ....[80]....
        /*021c*/ 	.word	0x05000019


	//   ....[81]....
        /*0220*/ 	.word	0x05000019


	//   ....[82]....
        /*0224*/ 	.word	0x05000019


	//   ....[83]....
        /*0228*/ 	.word	0x05000019


	//   ....[84]....
        /*022c*/ 	.word	0x05000019


	//   ....[85]....
        /*0230*/ 	.word	0x05000019


	//   ....[86]....
        /*0234*/ 	.word	0x05000019


	//   ....[87]....
        /*0238*/ 	.word	0x05000019


	//   ....[88]....
        /*023c*/ 	.word	0x05000019


	//   ....[89]....
        /*0240*/ 	.word	0x05000019


	//   ....[90]....
        /*0244*/ 	.word	0x05000019


	//   ....[91]....
        /*0248*/ 	.word	0x05000019


	//   ....[92]....
        /*024c*/ 	.word	0x05000019


	//   ....[93]....
        /*0250*/ 	.word	0x05000019


	//   ....[94]....
        /*0254*/ 	.word	0x05000019


	//   ....[95]....
        /*0258*/ 	.word	0x05000019


	//   ....[96]....
        /*025c*/ 	.word	0x05000019


	//   ....[97]....
        /*0260*/ 	.word	0x05000019


	//   ....[98]....
        /*0264*/ 	.word	0x05000019


	//   ....[99]....
        /*0268*/ 	.word	0x05000019


	//   ....[100]....
        /*026c*/ 	.word	0x05000019


	//   ....[101]....
        /*0270*/ 	.word	0x05000019


	//   ....[102]....
        /*0274*/ 	.word	0x05000019


	//   ....[103]....
        /*0278*/ 	.word	0x05000019


	//   ....[104]....
        /*027c*/ 	.word	0x05000019


	//   ....[105]....
        /*0280*/ 	.word	0x05000019


	//   ....[106]....
        /*0284*/ 	.word	0x05000019


	//   ....[107]....
        /*0288*/ 	.word	0x05000019


	//   ....[108]....
        /*028c*/ 	.word	0x05000019


	//   ....[109]....
        /*0290*/ 	.word	0x05000019


	//   ....[110]....
        /*0294*/ 	.word	0x05000019


	//   ....[111]....
        /*0298*/ 	.word	0x05000019


	//   ....[112]....
        /*029c*/ 	.word	0x05000019


	//   ....[113]....
        /*02a0*/ 	.word	0x05000019


	//   ....[114]....
        /*02a4*/ 	.word	0x05000019


	//   ....[115]....
        /*02a8*/ 	.word	0x05000019


	//   ....[116]....
        /*02ac*/ 	.word	0x05000019


	//   ....[117]....
        /*02b0*/ 	.word	0x05000019


	//   ....[118]....
        /*02b4*/ 	.word	0x05000019


	//   ....[119]....
        /*02b8*/ 	.word	0x05000019


	//   ....[120]....
        /*02bc*/ 	.word	0x05000019


	//   ....[121]....
        /*02c0*/ 	.word	0x05000019


	//   ....[122]....
        /*02c4*/ 	.word	0x05000019


	//   ....[123]....
        /*02c8*/ 	.word	0x05000019


	//----- nvinfo : EIATTR_COOP_GROUP_INSTR_OFFSETS
	.align		4
.L_889:
        /*02cc*/ 	.byte	0x04, 0x28
        /*02ce*/ 	.short	(.L_891 - .L_890)


	//   ....[0]....
.L_890:
        /*02d0*/ 	.word	0x00002d30


	//   ....[1]....
        /*02d4*/ 	.word	0x00002d60


	//   ....[2]....
        /*02d8*/ 	.word	0x00002e60


	//   ....[3]....
        /*02dc*/ 	.word	0x00002e90


	//   ....[4]....
        /*02e0*/ 	.word	0x000034f0


	//   ....[5]....
        /*02e4*/ 	.word	0x00003530


	//   ....[6]....
        /*02e8*/ 	.word	0x000035c0


	//   ....[7]....
        /*02ec*/ 	.word	0x00003600


	//   ....[8]....
        /*02f0*/ 	.word	0x00003740


	//   ....[9]....
        /*02f4*/ 	.word	0x00003760


	//   ....[10]....
        /*02f8*/ 	.word	0x00003810


	//   ....[11]....
        /*02fc*/ 	.word	0x00003850


	//   ....[12]....
        /*0300*/ 	.word	0x000051e0


	//   ....[13]....
        /*0304*/ 	.word	0x00005200


	//   ....[14]....
        /*0308*/ 	.word	0x00005240


	//   ....[15]....
        /*030c*/ 	.word	0x00005250


	//   ....[16]....
        /*0310*/ 	.word	0x00005280


	//   ....[17]....
        /*0314*/ 	.word	0x00005290


	//   ....[18]....
        /*0318*/ 	.word	0x000052c0


	//   ....[19]....
        /*031c*/ 	.word	0x000052d0


	//   ....[20]....
        /*0320*/ 	.word	0x00005470


	//   ....[21]....
        /*0324*/ 	.word	0x00005490


	//   ....[22]....
        /*0328*/ 	.word	0x000054c0


	//   ....[23]....
        /*032c*/ 	.word	0x000054e0


	//   ....[24]....
        /*0330*/ 	.word	0x00005510


	//   ....[25]....
        /*0334*/ 	.word	0x00005520


	//   ....[26]....
        /*0338*/ 	.word	0x00005550


	//   ....[27]....
        /*033c*/ 	.word	0x00005560


	//   ....[28]....
        /*0340*/ 	.word	0x000056a0


	//   ....[29]....
        /*0344*/ 	.word	0x000056c0


	//   ....[30]....
        /*0348*/ 	.word	0x000056f0


	//   ....[31]....
        /*034c*/ 	.word	0x00005710


	//   ....[32]....
        /*0350*/ 	.word	0x00005740


	//   ....[33]....
        /*0354*/ 	.word	0x00005750


	//   ....[34]....
        /*0358*/ 	.word	0x00005780


	//   ....[35]....
        /*035c*/ 	.word	0x00005790


	//   ....[36]....
        /*0360*/ 	.word	0x00005a90


	//   ....[37]....
        /*0364*/ 	.word	0x00005ab0


	//   ....[38]....
        /*0368*/ 	.word	0x00005af0


	//   ....[39]....
        /*036c*/ 	.word	0x00005b30


	//   ....[40]....
        /*0370*/ 	.word	0x00005b70


	//   ....[41]....
        /*0374*/ 	.word	0x00005b90


	//   ....[42]....
        /*0378*/ 	.word	0x00005ba0


	//   ....[43]....
        /*037c*/ 	.word	0x00005bc0


	//   ....[44]....
        /*0380*/ 	.word	0x00005bf0


	//   ....[45]....
        /*0384*/ 	.word	0x00005c10


	//   ....[46]....
        /*0388*/ 	.word	0x00005c30


	//   ....[47]....
        /*038c*/ 	.word	0x00005c50


	//   ....[48]....
        /*0390*/ 	.word	0x00005c70


	//   ....[49]....
        /*0394*/ 	.word	0x00005ca0


	//   ....[50]....
        /*0398*/ 	.word	0x00005cd0


	//   ....[51]....
        /*039c*/ 	.word	0x00005d10


	//   ....[52]....
        /*03a0*/ 	.word	0x00005d30


	//   ....[53]....
        /*03a4*/ 	.word	0x00005d70


	//   ....[54]....
        /*03a8*/ 	.word	0x00005d90


	//   ....[55]....
        /*03ac*/ 	.word	0x00005dd0


	//   ....[56]....
        /*03b0*/ 	.word	0x00005df0


	//   ....[57]....
        /*03b4*/ 	.word	0x00005e10


	//   ....[58]....
        /*03b8*/ 	.word	0x00005e40


	//   ....[59]....
        /*03bc*/ 	.word	0x00005e70


	//   ....[60]....
        /*03c0*/ 	.word	0x00005eb0


	//   ....[61]....
        /*03c4*/ 	.word	0x00005ef0


	//   ....[62]....
        /*03c8*/ 	.word	0x00005f20


	//   ....[63]....
        /*03cc*/ 	.word	0x00005f50


	//   ....[64]....
        /*03d0*/ 	.word	0x00005f70


	//   ....[65]....
        /*03d4*/ 	.word	0x00005f90


	//   ....[66]....
        /*03d8*/ 	.word	0x00006070


	//   ....[67]....
        /*03dc*/ 	.word	0x00006120


	//   ....[68]....
        /*03e0*/ 	.word	0x00006240


	//   ....[69]....
        /*03e4*/ 	.word	0x00006290


	//   ....[70]....
        /*03e8*/ 	.word	0x00006300


	//   ....[71]....
        /*03ec*/ 	.word	0x00006360


	//   ....[72]....
        /*03f0*/ 	.word	0x000063d0


	//   ....[73]....
        /*03f4*/ 	.word	0x00006430


	//   ....[74]....
        /*03f8*/ 	.word	0x000064a0


	//   ....[75]....
        /*03fc*/ 	.word	0x00006500


	//   ....[76]....
        /*0400*/ 	.word	0x000065a0


	//   ....[77]....
        /*0404*/ 	.word	0x00006630


	//   ....[78]....
        /*0408*/ 	.word	0x000066a0


	//   ....[79]....
        /*040c*/ 	.word	0x00006700


	//   ....[80]....
        /*0410*/ 	.word	0x00006770


	//   ....[81]....
        /*0414*/ 	.word	0x000067d0


	//   ....[82]....
        /*0418*/ 	.word	0x00006840


	//   ....[83]....
        /*041c*/ 	.word	0x000068a0


	//   ....[84]....
        /*0420*/ 	.word	0x00006940


	//   ....[85]....
        /*0424*/ 	.word	0x000069d0


	//   ....[86]....
        /*0428*/ 	.word	0x00006a40


	//   ....[87]....
        /*042c*/ 	.word	0x00006aa0


	//   ....[88]....
        /*0430*/ 	.word	0x00006b10


	//   ....[89]....
        /*0434*/ 	.word	0x00006b70


	//   ....[90]....
        /*0438*/ 	.word	0x00006be0


	//   ....[91]....
        /*043c*/ 	.word	0x00006c40


	//   ....[92]....
        /*0440*/ 	.word	0x00006ce0


	//   ....[93]....
        /*0444*/ 	.word	0x00006da0


	//   ....[94]....
        /*0448*/ 	.word	0x00006e80


	//   ....[95]....
        /*044c*/ 	.word	0x00006ed0


	//   ....[96]....
        /*0450*/ 	.word	0x00006f70


	//   ....[97]....
        /*0454*/ 	.word	0x00006fc0


	//   ....[98]....
        /*0458*/ 	.word	0x00007080


	//   ....[99]....
        /*045c*/ 	.word	0x000070e0


	//   ....[100]....
        /*0460*/ 	.word	0x00007180


	//   ....[101]....
        /*0464*/ 	.word	0x00007200


	//   ....[102]....
        /*0468*/ 	.word	0x00007270


	//   ....[103]....
        /*046c*/ 	.word	0x000072d0


	//   ....[104]....
        /*0470*/ 	.word	0x00007340


	//   ....[105]....
        /*0474*/ 	.word	0x000073a0


	//   ....[106]....
        /*0478*/ 	.word	0x00007470


	//   ....[107]....
        /*047c*/ 	.word	0x000074e0


	//   ....[108]....
        /*0480*/ 	.word	0x00007590


	//   ....[109]....
        /*0484*/ 	.word	0x00007600


	//   ....[110]....
        /*0488*/ 	.word	0x00007670


	//   ....[111]....
        /*048c*/ 	.word	0x000076d0


	//   ....[112]....
        /*0490*/ 	.word	0x00007740


	//   ....[113]....
        /*0494*/ 	.word	0x000077a0


	//   ....[114]....
        /*0498*/ 	.word	0x00007810


	//   ....[115]....
        /*049c*/ 	.word	0x00007870


	//   ....[116]....
        /*04a0*/ 	.word	0x000078d0


	//   ....[117]....
        /*04a4*/ 	.word	0x00007920


	//   ....[118]....
        /*04a8*/ 	.word	0x00007990


	//   ....[119]....
        /*04ac*/ 	.word	0x000079f0


	//   ....[120]....
        /*04b0*/ 	.word	0x00007a60


	//   ....[121]....
        /*04b4*/ 	.word	0x00007ac0


	//   ....[122]....
        /*04b8*/ 	.word	0x00007c10


	//   ....[123]....
        /*04bc*/ 	.word	0x00007cc0


	//----- nvinfo : EIATTR_EXIT_INSTR_OFFSETS
	.align		4
.L_891:
        /*04c0*/ 	.byte	0x04, 0x1c
        /*04c2*/ 	.short	(.L_893 - .L_892)


	//   ....[0]....
.L_892:
        /*04c4*/ 	.word	0x000041b0


	//   ....[1]....
        /*04c8*/ 	.word	0x000061e0


	//----- nvinfo : EIATTR_MAX_THREADS
	.align		4
.L_893:
        /*04cc*/ 	.byte	0x04, 0x05
        /*04ce*/ 	.short	(.L_895 - .L_894)
.L_894:
        /*04d0*/ 	.word	0x00000140
        /*04d4*/ 	.word	0x00000001
        /*04d8*/ 	.word	0x00000001


	//----- nvinfo : EIATTR_CRS_STACK_SIZE
	.align		4
.L_895:
        /*04dc*/ 	.byte	0x04, 0x1e
        /*04de*/ 	.short	(.L_897 - .L_896)
.L_896:
        /*04e0*/ 	.word	0x00000000


	//----- nvinfo : EIATTR_CBANK_PARAM_SIZE
	.align		4
.L_897:
        /*04e4*/ 	.byte	0x03, 0x19
        /*04e6*/ 	.short	0x0060


	//----- nvinfo : EIATTR_PARAM_CBANK
	.align		4
        /*04e8*/ 	.byte	0x04, 0x0a
        /*04ea*/ 	.short	(.L_899 - .L_898)
	.align		4
.L_898:
        /*04ec*/ 	.word	index@(.nv.constant0._ZN13group_norm_v218gn_bwd_cuda_kernelI13__nv_bfloat16Li320ELi1ELi16ELi80ELi256ELb1ELb1ELi16ELi320ELi320ELi4ELb1ELi8ELb0ELb0ELNS_15WgradSyncMethodE3ENS_16CompileConditionILi900EEEEEvPT_S6_S6_PKS5_S8_S8_S8_PKfflPfPj)
        /*04f0*/ 	.short	0x0210
        /*04f2*/ 	.short	0x0060


	//----- nvinfo : EIATTR_SW_WAR
	.align		4
.L_899:
        /*04f4*/ 	.byte	0x04, 0x36
        /*04f6*/ 	.short	(.L_901 - .L_900)
.L_900:
        /*04f8*/ 	.word	0x00000008
.L_901:


//--------------------- .nv.info._ZN13group_norm_v218gn_bwd_cuda_kernelI13__nv_bfloat16Li320ELi3ELi16ELi80ELi256ELb1ELb1ELi16ELi320ELi320ELi4ELb1ELi20ELb0ELb0ELNS_15WgradSyncMethodE3ENS_16CompileConditionILi900EEEEEvPT_S6_S6_PKS5_S8_S8_S8_PKfflPfPj --------------------------
	.section	.nv.info._ZN13group_norm_v218gn_bwd_cuda_kernelI13__nv_bfloat16Li320ELi3ELi16ELi80ELi256ELb1ELb1ELi16ELi320ELi320ELi4ELb1ELi20ELb0ELb0ELNS_15WgradSyncMethodE3ENS_16CompileConditionILi900EEEEEvPT_S6_S6_PKS5_S8_S8_S8_PKfflPfPj,"",@"SHT_CUDA_INFO"
	.sectionflags	@""
	.align	4


	//----- nvinfo : EIATTR_CUDA_API_VERSION
	.align		4
        /*0000*/ 	.byte	0x04, 0x37
        /*0002*/ 	.short	(.L_903 - .L_902)
.L_902:
        /*0004*/ 	.word	0x00000082


	//----- nvinfo : EIATTR_KPARAM_INFO
	.align		4
.L_903:
        /*0008*/ 	.byte	0x04, 0x17
        /*000a*/ 	.short	(.L_905 - .L_904)
.L_904:
        /*000c*/ 	.word	0x00000000
        /*0010*/ 	.short	0x000b
        /*0012*/ 	.short	0x0058
        /*0014*/ 	.byte	0x00, 0xf0, 0x21, 0x00


	//----- nvinfo : EIATTR_KPARAM_INFO
	.align		4
.L_905:
        /*0018*/ 	.byte	0x04, 0x17
        /*001a*/ 	.short	(.L_907 - .L_906)
.L_906:
        /*001c*/ 	.word	0x00000000
        /*0020*/ 	.short	0x000a
        /*0022*/ 	.short	0x0050
        /*0024*/ 	.byte	0x00, 0xf0, 0x21, 0x00


	//----- nvinfo : EIATTR_KPARAM_INFO
	.align		4
.L_907:
        /*0028*/ 	.byte	0x04, 0x17
        /*002a*/ 	.short	(.L_909 - .L_908)
.L_908:
        /*002c*/ 	.word	0x00000000
        /*0030*/ 	.short	0x0009
        /*0032*/ 	.short	0x0048
        /*0034*/ 	.byte	0x00, 0xf0, 0x21, 0x00


	//----- nvinfo : EIATTR_KPARAM_INFO
	.align		4
.L_909:
        /*0038*/ 	.byte	0x04, 0x17
        /*003a*/ 	.short	(.L_911 - .L_910)
.L_910:
        /*003c*/ 	.word	0x00000000
        /*0040*/ 	.short	0x0008
        /*0042*/ 	.short	0x0040
        /*0044*/ 	.byte	0x00, 0xf0, 0x11, 0x00


	//----- nvinfo : EIATTR_KPARAM_INFO
	.align		4
.L_911:
        /*0048*/ 	.byte	0x04, 0x17
        /*004a*/ 	.short	(.L_913 - .L_912)
.L_912:
        /*004c*/ 	.word	0x00000000
        /*0050*/ 	.short	0x0007
        /*0052*/ 	.short	0x0038
        /*0054*/ 	.byte	0x00, 0xf0, 0x21, 0x00


	//----- nvinfo : EIATTR_KPARAM_INFO
	.align		4
.L_913:
        /*0058*/ 	.byte	0x04, 0x17
        /*005a*/ 	.short	(.L_915 - .L_914)
.L_914:
        /*005c*/ 	.word	0x00000000
        /*0060*/ 	.short	0x0006
        /*0062*/ 	.short	0x0030
        /*0064*/ 	.byte	0x00, 0xf0, 0x21, 0x00


	//----- nvinfo : EIATTR_KPARAM_INFO
	.align		4
.L_915:
        /*0068*/ 	.byte	0x04, 0x17
        /*006a*/ 	.short	(.L_917 - .L_916)
.L_916:
        /*006c*/ 	.word	0x00000000
        /*0070*/ 	.short	0x0005
        /*0072*/ 	.short	0x0028
        /*0074*/ 	.byte	0x00, 0xf0, 0x21, 0x00


	//----- nvinfo : EIATTR_KPARAM_INFO
	.align		4
.L_917:
        /*0078*/ 	.byte	0x04, 0x17
        /*007a*/ 	.short	(.L_919 - .L_918)
.L_918:
        /*007c*/ 	.word	0x00000000
        /*0080*/ 	.short	0x0004
        /*0082*/ 	.short	0x0020
        /*0084*/ 	.byte	0x00, 0xf0, 0x21, 0x00


	//----- nvinfo : EIATTR_KPARAM_INFO
	.align		4
.L_919:
        /*0088*/ 	.byte	0x04, 0x17
        /*008a*/ 	.short	(.L_921 - .L_920)
.L_920:
        /*008c*/ 	.word	0x00000000
        /*0090*/ 	.short	0x0003
        /*0092*/ 	.short	0x0018
        /*0094*/ 	.byte	0x00, 0xf0, 0x21, 0x00


	//----- nvinfo : EIATTR_KPARAM_INFO
	.align		4
.L_921:
        /*0098*/ 	.byte	0x04, 0x17
        /*009a*/ 	.short	(.L_923 - .L_922)
.L_922:
        /*009c*/ 	.word	0x00000000
        /*00a0*/ 	.short	0x0002
        /*00a2*/ 	.short	0x0010
        /*00a4*/ 	.byte	0x00, 0xf0, 0x21, 0x00


	//----- nvinfo : EIATTR_KPARAM_INFO
	.align		4
.L_923:
        /*00a8*/ 	.byte	0x04, 0x17
        /*00aa*/ 	.short	(.L_925 - .L_924)
.L_924:
        /*00ac*/ 	.word	0x00000000
        /*00b0*/ 	.short	0x0001
        /*00b2*/ 	.short	0x0008
        /*00b4*/ 	.byte	0x00, 0xf0, 0x21, 0x00


	//----- nvinfo : EIATTR_KPARAM_INFO
	.align		4
.L_925:
        /*00b8*/ 	.byte	0x04, 0x17
        /*00ba*/ 	.short	(.L_927 - .L_926)
.L_926:
        /*00bc*/ 	.word	0x00000000
        /*00c0*/ 	.short	0x0000
        /*00c2*/ 	.short	0x0000
        /*00c4*/ 	.byte	0x00, 0xf0, 0x21, 0x00


	//----- nvinfo : EIATTR_SPARSE_MMA_MASK
	.align		4
.L_927:
        /*00c8*/ 	.byte	0x03, 0x50
        /*00ca*/ 	.short	0x0000


	//----- nvinfo : EIATTR_MAXREG_COUNT
	.align		4
        /*00cc*/ 	.byte	0x03, 0x1b
        /*00ce*/ 	.short	0x0040


	//----- nvinfo : EIATTR_NUM_BARRIERS
	.align		4
        /*00d0*/ 	.byte	0x02, 0x4c
        /*00d2*/ 	.byte	0x01
	.zero		1


	//----- nvinfo : EIATTR_ANNOTATIONS
	.align		4
        /*00d4*/ 	.byte	0x04, 0x55
        /*00d6*/ 	.short	(.L_929 - .L_928)


	//   ....[0]....
.L_928:
        /* <DEDUP_REMOVED lines=17> */


	//----- nvinfo : EIATTR_MERCURY_ISA_VERSION
	.align		4
.L_929:
        /*01d8*/ 	.byte	0x03, 0x5f
        /*01da*/ 	.short	0x0101


	//----- nvinfo : EIATTR_COOP_GROUP_MASK_REGIDS
	.align		4
        /*01dc*/ 	.byte	0x04, 0x29
        /*01de*/ 	.short	(.L_931 - .L_930)


	//   ....[0]....
.L_930:
        /*01e0*/ 	.word	0xffffffff


	//   ....[1]....
        /*01e4*/ 	.word	0xffffffff


	//   ....[2]....
        /*01e8*/ 	.word	0xffffffff


	//   ....[3]....
        /*01ec*/ 	.word	0xffffffff


	//   ....[4]....
        /*01f0*/ 	.word	0xffffffff


	//   ....[5]....
        /*01f4*/ 	.word	0xffffffff


	//   ....[6]....
        /*01f8*/ 	.word	0xffffffff


	//   ....[7]....
        /*01fc*/ 	.word	0xffffffff


	//   ....[8]....
        /*0200*/ 	.word	0xffffffff


	//   ....[9]....
        /*0204*/ 	.word	0xffffffff


	//   ....[10]....
        /*0208*/ 	.word	0xffffffff


	//   ....[11]....
        /*020c*/ 	.word	0xffffffff


	//   ....[12]....
        /*0210*/ 	.word	0x05000015


	//   ....[13]....
        /*0214*/ 	.word	0x05000014


	//   ....[14]....
        /*0218*/ 	.word	0x05000016


	//   ....[15]....
        /*021c*/ 	.word	0x05000017


	//   ....[16]....
        /*0220*/ 	.word	0x05000019


	//   ....[17]....
        /*0224*/ 	.word	0x05000018


	//   ....[18]....
        /*0228*/ 	.word	0x0500001a


	//   ....[19]....
        /*022c*/ 	.word	0x0500000f


	//   ....[20]....
        /*0230*/ 	.word	0x05000019


	//   ....[21]....
        /*0234*/ 	.word	0x05000018


	//   ....[22]....
        /*0238*/ 	.word	0x0500001a


	//   ....[23]....
        /*023c*/ 	.word	0x0500001b


	//   ....[24]....
        /*0240*/ 	.word	0x0500001d


	//   ....[25]....
        /*0244*/ 	.word	0x0500001c


	//   ....[26]....
        /*0248*/ 	.word	0x05000020


	//   ....[27]....
        /*024c*/ 	.word	0x0500000f


	//   ....[28]....
        /*0250*/ 	.word	0x05000019


	//   ....[29]....
        /*0254*/ 	.word	0x05000018


	//   ....[30]....
        /*0258*/ 	.word	0x0500001a


	//   ....[31]....
        /*025c*/ 	.word	0x0500001b


	//   ....[32]....
        /*0260*/ 	.word	0x0500001d


	//   ....[33]....
        /*0264*/ 	.word	0x0500001c


	//   ....[34]....
        /*0268*/ 	.word	0x05000020


	//   ....[35]....
        /*026c*/ 	.word	0x0500000f


	//   ....[36]....
        /*0270*/ 	.word	0x05000011


	//   ....[37]....
        /*0274*/ 	.word	0x0500001b


	//   ....[38]....
        /*0278*/ 	.word	0x0500001d


	//   ....[39]....
        /*027c*/ 	.word	0x05000010


	//   ....[40]....
        /*0280*/ 	.word	0x05000023


	//   ....[41]....
        /*0284*/ 	.word	0x0500001e


	//   ....[42]....
        /*0288*/ 	.word	0x05000026


	//   ....[43]....
        /*028c*/ 	.word	0x05000025


	//   ....[44]....
        /*0290*/ 	.word	0x0500001c


	//   ....[45]....
        /*0294*/ 	.word	0x05000016


	//   ....[46]....
        /*0298*/ 	.word	0x05000014


	//   ....[47]....
        /*029c*/ 	.word	0x05000017


	//   ....[48]....
        /*02a0*/ 	.word	0x05000018


	//   ....[49]....
        /*02a4*/ 	.word	0x0500001a


	//   ....[50]....
        /*02a8*/ 	.word	0x0500001b


	//   ....[51]....
        /*02ac*/ 	.word	0x05000011


	//   ....[52]....
        /*02b0*/ 	.word	0x05000029


	//   ....[53]....
        /*02b4*/ 	.word	0x05000013


	//   ....[54]....
        /*02b8*/ 	.word	0x05000014


	//   ....[55]....
        /*02bc*/ 	.word	0x05000012


	//   ....[56]....
        /*02c0*/ 	.word	0x05000015


	//   ....[57]....
        /*02c4*/ 	.word	0x05000017


	//   ....[58]....
        /*02c8*/ 	.word	0x05000018


	//   ....[59]....
        /*02cc*/ 	.word	0x0500000e


	//   ....[60]....
        /*02d0*/ 	.word	0x0500002b


	//   ....[61]....
        /*02d4*/ 	.word	0x05000020


	//   ....[62]....
        /*02d8*/ 	.word	0x05000022


	//   ....[63]....
        /*02dc*/ 	.word	0x05000021


	//   ....[64]....
        /*02e0*/ 	.word	0x05000027


	//   ....[65]....
        /*02e4*/ 	.word	0x05000028


	//   ....[66]....
        /*02e8*/ 	.word	0x05000023


	//   ....[67]....
        /*02ec*/ 	.word	0x0500001e


	//   ....[68]....
        /*02f0*/ 	.word	0x0500001a


	//   ....[69]....
        /*02f4*/ 	.word	0x0500001a


	//   ....[70]....
        /*02f8*/ 	.word	0x0500001a


	//   ....[71]....
        /*02fc*/ 	.word	0x0500001a


	//   ....[72]....
        /*0300*/ 	.word	0x0500001a


	//   ....[73]....
        /*0304*/ 	.word	0x0500001a


	//   ....[74]....
        /*0308*/ 	.word	0x0500001a


	//   ....[75]....
        /*030c*/ 	.word	0x0500001a


	//   ....[76]....
        /*0310*/ 	.word	0x0500001a


	//   ....[77]....
        /*0314*/ 	.word	0x0500001a


	//   ....[78]....
        /*0318*/ 	.word	0x0500001a


	//   ....[79]....
        /*031c*/ 	.word	0x0500001a


	//   ....[80]....
        /*0320*/ 	.word	0x0500001a


	//   ....[81]....
        /*0324*/ 	.word	0x0500001a


	//   ....[82]....
        /*0328*/ 	.word	0x0500001a


	//   ....[83]....
        /*032c*/ 	.word	0x0500001a


	//   ....[84]....
        /*0330*/ 	.word	0x0500001a


	//   ....[85]....
        /*0334*/ 	.word	0x0500001a


	//   ....[86]....
        /*0338*/ 	.word	0x0500001a


	//   ....[87]....
        /*033c*/ 	.word	0x0500001a


	//   ....[88]....
        /*0340*/ 	.word	0x0500001a


	//   ....[89]....
        /*0344*/ 	.word	0x0500001a


	//   ....[90]....
        /*0348*/ 	.word	0x0500001a


	//   ....[91]....
        /*034c*/ 	.word	0x0500001a


	//   ....[92]....
        /*0350*/ 	.word	0x0500001a


	//   ....[93]....
        /*0354*/ 	.word	0x0500001a


	//   ....[94]....
        /*0358*/ 	.word	0x0500001a


	//   ....[95]....
        /*035c*/ 	.word	0x0500001a


	//   ....[96]....
        /*0360*/ 	.word	0x0500001a


	//   ....[97]....
        /*0364*/ 	.word	0x0500001a


	//   ....[98]....
        /*0368*/ 	.word	0x0500001a


	//   ....[99]....
        /*036c*/ 	.word	0x0500001a


	//   ....[100]....
        /*0370*/ 	.word	0x0500001a


	//   ....[101]....
        /*0374*/ 	.word	0x0500001a


	//   ....[102]....
        /*0378*/ 	.word	0x0500001a


	//   ....[103]....
        /*037c*/ 	.word	0x0500001a


	//   ....[104]....
        /*0380*/ 	.word	0x0500001a


	//   ....[105]....
        /*0384*/ 	.word	0x0500001a


	//   ....[106]....
        /*0388*/ 	.word	0x0500001a


	//   ....[107]....
        /*038c*/ 	.word	0x0500001a


	//   ....[108]....
        /*0390*/ 	.word	0x0500001a


	//   ....[109]....
        /*0394*/ 	.word	0x0500001a


	//   ....[110]....
        /*0398*/ 	.word	0x0500001a


	//   ....[111]....
        /*039c*/ 	.word	0x0500001a


	//   ....[112]....
        /*03a0*/ 	.word	0x0500001a


	//   ....[113]....
        /*03a4*/ 	.word	0x0500001a


	//   ....[114]....
        /*03a8*/ 	.word	0x0500001a


	//   ....[115]....
        /*03ac*/ 	.word	0x0500001a


	//   ....[116]....
        /*03b0*/ 	.word	0x0500001a


	//   ....[117]....
        /*03b4*/ 	.word	0x0500001a


	//   ....[118]....
        /*03b8*/ 	.word	0x0500001a


	//   ....[119]....
        /*03bc*/ 	.word	0x0500001a


	//   ....[120]....
        /*03c0*/ 	.word	0x0500001a


	//   ....[121]....
        /*03c4*/ 	.word	0x0500001a


	//   ....[122]....
        /*03c8*/ 	.word	0x0500001a


	//   ....[123]....
        /*03cc*/ 	.word	0x0500001a


	//----- nvinfo : EIATTR_COOP_GROUP_INSTR_OFFSETS
	.align		4
.L_931:
        /*03d0*/ 	.byte	0x04, 0x28
        /*03d2*/ 	.short	(.L_933 - .L_932)


	//   ....[0]....
.L_932:
        /*03d4*/ 	.word	0x00002fe0


	//   ....[1]....
        /*03d8*/ 	.word	0x00003020


	//   ....[2]....
        /*03dc*/ 	.word	0x00003050


	//   ....[3]....
        /*03e0*/ 	.word	0x00003070


	//   ....[4]....
        /*03e4*/ 	.word	0x000039b0


	//   ....[5]....
        /*03e8*/ 	.word	0x000039d0


	//   ....[6]....
        /*03ec*/ 	.word	0x000039f0


	//   ....[7]....
        /*03f0*/ 	.word	0x00003a10


	//   ....[8]....
        /*03f4*/ 	.word	0x00003a30


	//   ....[9]....
        /*03f8*/ 	.word	0x00003a50


	//   ....[10]....
        /*03fc*/ 	.word	0x00003a70


	//   ....[11]....
        /*0400*/ 	.word	0x00003a90


	//   ....[12]....
        /*0404*/ 	.word	0x00005670


	//   ....[13]....
        /*0408*/ 	.word	0x000056a0


	//   ....[14]....
        /*040c*/ 	.word	0x000056e0


	//   ....[15]....
        /*0410*/ 	.word	0x00005700


	//   ....[16]....
        /*0414*/ 	.word	0x00005730


	//   ....[17]....
        /*0418*/ 	.word	0x00005740


	//   ....[18]....
        /*041c*/ 	.word	0x00005770


	//   ....[19]....
        /*0420*/ 	.word	0x00005780


	//   ....[20]....
        /*0424*/ 	.word	0x00005950


	//   ....[21]....
        /*0428*/ 	.word	0x00005980


	//   ....[22]....
        /*042c*/ 	.word	0x000059c0


	//   ....[23]....
        /*0430*/ 	.word	0x000059e0


	//   ....[24]....
        /*0434*/ 	.word	0x00005a10


	//   ....[25]....
        /*0438*/ 	.word	0x00005a20


	//   ....[26]....
        /*043c*/ 	.word	0x00005a50


	//   ....[27]....
        /*0440*/ 	.word	0x00005a60


	//   ....[28]....
        /*0444*/ 	.word	0x00005be0


	//   ....[29]....
        /*0448*/ 	.word	0x00005c10


	//   ....[30]....
        /*044c*/ 	.word	0x00005c50


	//   ....[31]....
        /*0450*/ 	.word	0x00005c70


	//   ....[32]....
        /*0454*/ 	.word	0x00005ca0


	//   ....[33]....
        /*0458*/ 	.word	0x00005cb0


	//   ....[34]....
        /*045c*/ 	.word	0x00005ce0


	//   ....[35]....
        /*0460*/ 	.word	0x00005cf0


	//   ....[36]....
        /*0464*/ 	.word	0x00006010


	//   ....[37]....
        /*0468*/ 	.word	0x00006040


	//   ....[38]....
        /*046c*/ 	.word	0x000060e0


	//   ....[39]....
        /*0470*/ 	.word	0x00006120


	//   ....[40]....
        /*0474*/ 	.word	0x00006160


	//   ....[41]....
        /*0478*/ 	.word	0x00006190


	//   ....[42]....
        /*047c*/ 	.word	0x000061b0


	//   ....[43]....
        /*0480*/ 	.word	0x000061c0


	//   ....[44]....
        /*0484*/ 	.word	0x00006200


	//   ....[45]....
        /*0488*/ 	.word	0x00006230


	//   ....[46]....
        /*048c*/ 	.word	0x000062b0


	//   ....[47]....
        /*0490*/ 	.word	0x000062e0


	//   ....[48]....
        /*0494*/ 	.word	0x00006310


	//   ....[49]....
        /*0498*/ 	.word	0x00006330


	//   ....[50]....
        /*049c*/ 	.word	0x00006360


	//   ....[51]....
        /*04a0*/ 	.word	0x00006370


	//   ....[52]....
        /*04a4*/ 	.word	0x000063a0


	//   ....[53]....
        /*04a8*/ 	.word	0x000063d0


	//   ....[54]....
        /*04ac*/ 	.word	0x00006410


	//   ....[55]....
        /*04b0*/ 	.word	0x00006430


	//   ....[56]....
        /*04b4*/ 	.word	0x00006460


	//   ....[57]....
        /*04b8*/ 	.word	0x00006490


	//   ....[58]....
        /*04bc*/ 	.word	0x000064a0


	//   ....[59]....
        /*04c0*/ 	.word	0x000064d0


	//   ....[60]....
        /*04c4*/ 	.word	0x00006500


	//   ....[61]....
        /*04c8*/ 	.word	0x00006530


	//   ....[62]....
        /*04cc*/ 	.word	0x00006560


	//   ....[63]....
        /*04d0*/ 	.word	0x00006580


	//   ....[64]....
        /*04d4*/ 	.word	0x000065b0


	//   ....[65]....
        /*04d8*/ 	.word	0x000065d0


	//   ....[66]....
        /*04dc*/ 	.word	0x000066a0


	//   ....[67]....
        /*04e0*/ 	.word	0x00006790


	//   ....[68]....
        /*04e4*/ 	.word	0x00006940


	//   ....[69]....
        /*04e8*/ 	.word	0x00006990


	//   ....[70]....
        /*04ec*/ 	.word	0x00006a00


	//   ....[71]....
        /*04f0*/ 	.word	0x00006a60


	//   ....[72]....
        /*04f4*/ 	.word	0x00006ad0


	//   ....[73]....
        /*04f8*/ 	.word	0x00006b30


	//   ....[74]....
        /*04fc*/ 	.word	0x00006ba0


	//   ....[75]....
        /*0500*/ 	.word	0x00006c00


	//   ....[76]....
        /*0504*/ 	.word	0x00006ca0


	//   ....[77]....
        /*0508*/ 	.word	0x00006d30


	//   ....[78]....
        /*050c*/ 	.word	0x00006da0


	//   ....[79]....
        /*0510*/ 	.word	0x00006e00


	//   ....[80]....
        /*0514*/ 	.word	0x00006e70


	//   ....[81]....
        /*0518*/ 	.word	0x00006ed0


	//   ....[82]....
        /*051c*/ 	.word	0x00006f40


	//   ....[83]....
        /*0520*/ 	.word	0x00006fa0


	//   ....[84]....
        /*0524*/ 	.word	0x00007040


	//   ....[85]....
        /*0528*/ 	.word	0x000070d0


	//   ....[86]....
        /*052c*/ 	.word	0x00007140


	//   ....[87]....
        /*0530*/ 	.word	0x000071a0


	//   ....[88]....
        /*0534*/ 	.word	0x00007210


	//   ....[89]....
        /*0538*/ 	.word	0x00007270


	//   ....[90]....
        /*053c*/ 	.word	0x000072e0


	//   ....[91]....
        /*0540*/ 	.word	0x00007340


	//   ....[92]....
        /*0544*/ 	.word	0x000073e0


	//   ....[93]....
        /*0548*/ 	.word	0x00007490


	//   ....[94]....
        /*054c*/ 	.word	0x000075a0


	//   ....[95]....
        /*0550*/ 	.word	0x000075f0


	//   ....[96]....
        /*0554*/ 	.word	0x000076d0


	//   ....[97]....
        /*0558*/ 	.word	0x00007730


	//   ....[98]....
        /*055c*/ 	.word	0x000077c0


	//   ....[99]....
        /*0560*/ 	.word	0x00007810


	//   ....[100]....
        /*0564*/ 	.word	0x00007880


	//   ....[101]....
        /*0568*/ 	.word	0x000078e0


	//   ....[102]....
        /*056c*/ 	.word	0x00007950


	//   ....[103]....
        /*0570*/ 	.word	0x000079b0


	//   ....[104]....
        /*0574*/ 	.word	0x00007a20


	//   ....[105]....
        /*0578*/ 	.word	0x00007a80


	//   ....[106]....
        /*057c*/ 	.word	0x00007b00


	//   ....[107]....
        /*0580*/ 	.word	0x00007b70


	//   ....[108]....
        /*0584*/ 	.word	0x00007be0


	//   ....[109]....
        /*0588*/ 	.word	0x00007c40


	//   ....[110]....
        /*058c*/ 	.word	0x00007cc0


	//   ....[111]....
        /*0590*/ 	.word	0x00007d40


	//   ....[112]....
        /*0594*/ 	.word	0x00007de0


	//   ....[113]....
        /*0598*/ 	.word	0x00007e50


	//   ....[114]....
        /*059c*/ 	.word	0x00007ee0


	//   ....[115]....
        /*05a0*/ 	.word	0x00007f70


	//   ....[116]....
        /*05a4*/ 	.word	0x00007fe0


	//   ....[117]....
        /*05a8*/ 	.word	0x00008040


	//   ....[118]....
        /*05ac*/ 	.word	0x000080b0


	//   ....[119]....
        /*05b0*/ 	.word	0x00008130


	//   ....[120]....
        /*05b4*/ 	.word	0x000081f0


	//   ....[121]....
        /*05b8*/ 	.word	0x000082c0


	//   ....[122]....
        /*05bc*/ 	.word	0x000083b0


	//   ....[123]....
        /*05c0*/ 	.word	0x00008450


	//----- nvinfo : EIATTR_EXIT_INSTR_OFFSETS
	.align		4
.L_933:
        /*05c4*/ 	.byte	0x04, 0x1c
        /*05c6*/ 	.short	(.L_935 - .L_934)


	//   ....[0]....
.L_934:
        /*05c8*/ 	.word	0x000046a0


	//   ....[1]....
        /*05cc*/ 	.word	0x000068e0


	//----- nvinfo : EIATTR_MAX_THREADS
	.align		4
.L_935:
        /*05d0*/ 	.byte	0x04, 0x05
        /*05d2*/ 	.short	(.L_937 - .L_936)
.L_936:
        /*05d4*/ 	.word	0x00000140
        /*05d8*/ 	.word	0x00000001
        /*05dc*/ 	.word	0x00000001


	//----- nvinfo : EIATTR_CRS_STACK_SIZE
	.align		4
.L_937:
        /*05e0*/ 	.byte	0x04, 0x1e
        /*05e2*/ 	.short	(.L_939 - .L_938)
.L_938:
        /*05e4*/ 	.word	0x00000000


	//----- nvinfo : EIATTR_CBANK_PARAM_SIZE
	.align		4
.L_939:
        /*05e8*/ 	.byte	0x03, 0x19
        /*05ea*/ 	.short	0x0060


	//----- nvinfo : EIATTR_PARAM_CBANK
	.align		4
        /*05ec*/ 	.byte	0x04, 0x0a
        /*05ee*/ 	.short	(.L_941 - .L_940)
	.align		4
.L_940:
        /*05f0*/ 	.word	index@(.nv.constant0._ZN13group_norm_v218gn_bwd_cuda_kernelI13__nv_bfloat16Li320ELi3ELi16ELi80ELi256ELb1ELb1ELi16ELi320ELi320ELi4ELb1ELi20ELb0ELb0ELNS_15WgradSyncMethodE3ENS_16CompileConditionILi900EEEEEvPT_S6_S6_PKS5_S8_S8_S8_PKfflPfPj)
        /*05f4*/ 	.short	0x0210
        /*05f6*/ 	.short	0x0060


	//----- nvinfo : EIATTR_SW_WAR
	.align		4
.L_941:
        /*05f8*/ 	.byte	0x04, 0x36
        /*05fa*/ 	.short	(.L_943 - .L_942)
.L_942:
        /*05fc*/ 	.word	0x00000008
.L_943:


//--------------------- .nv.info._ZN13group_norm_v218gn_bwd_cuda_kernelI13__nv_bfloat16Li320ELi1ELi16ELi80ELi256ELb1ELb1ELi32ELi320ELi320ELi4ELb1ELi16ELb0ELb0ELNS_15WgradSyncMethodE3ENS_16CompileConditionILi900EEEEEvPT_S6_S6_PKS5_S8_S8_S8_PKfflPfPj --------------------------
	.section	.nv.info._ZN13group_norm_v218gn_bwd_cuda_kernelI13__nv_bfloat16Li320ELi1ELi16ELi80ELi256ELb1ELb1ELi32ELi320ELi320ELi4ELb1ELi16ELb0ELb0ELNS_15WgradSyncMethodE3ENS_16CompileConditionILi900EEEEEvPT_S6_S6_PKS5_S8_S8_S8_PKfflPfPj,"",@"SHT_CUDA_INFO"
	.sectionflags	@""
	.align	4


	//----- nvinfo : EIATTR_CUDA_API_VERSION
	.align		4
        /*0000*/ 	.byte	0x04, 0x37
        /*0002*/ 	.short	(.L_945 - .L_944)
.L_944:
        /*0004*/ 	.word	0x00000082


	//----- nvinfo : EIATTR_KPARAM_INFO
	.align		4
.L_945:
        /*0008*/ 	.byte	0x04, 0x17
        /*000a*/ 	.short	(.L_947 - .L_946)
.L_946:
        /*000c*/ 	.word	0x00000000
        /*0010*/ 	.short	0x000b
        /*0012*/ 	.short	0x0058
        /*0014*/ 	.byte	0x00, 0xf0, 0x21, 0x00


	//----- nvinfo : EIATTR_KPARAM_INFO
	.align		4
.L_947:
        /*0018*/ 	.byte	0x04, 0x17
        /*001a*/ 	.short	(.L_949 - .L_948)
.L_948:
        /*001c*/ 	.word	0x00000000
        /*0020*/ 	.short	0x000a
        /*0022*/ 	.short	0x0050
        /*0024*/ 	.byte	0x00, 0xf0, 0x21, 0x00


	//----- nvinfo : EIATTR_KPARAM_INFO
	.align		4
.L_949:
        /*0028*/ 	.byte	0x04, 0x17
        /*002a*/ 	.short	(.L_951 - .L_950)
.L_950:
        /*002c*/ 	.word	0x00000000
        /*0030*/ 	.short	0x0009
        /*0032*/ 	.short	0x0048
        /*0034*/ 	.byte	0x00, 0xf0, 0x21, 0x00


	//----- nvinfo : EIATTR_KPARAM_INFO
	.align		4
.L_951:
        /*0038*/ 	.byte	0x04, 0x17
        /*003a*/ 	.short	(.L_953 - .L_952)
.L_952:
        /*003c*/ 	.word	0x00000000
        /*0040*/ 	.short	0x0008
        /*0042*/ 	.short	0x0040
        /*0044*/ 	.byte	0x00, 0xf0, 0x11, 0x00


	//----- nvinfo : EIATTR_KPARAM_INFO
	.align		4
.L_953:
        /*0048*/ 	.byte	0x04, 0x17
        /*004a*/ 	.short	(.L_955 - .L_954)
.L_954:
        /*004c*/ 	.word	0x00000000
        /*0050*/ 	.short	0x0007
        /*0052*/ 	.short	0x0038
        /*0054*/ 	.byte	0x00, 0xf0, 0x21, 0x00


	//----- nvinfo : EIATTR_KPARAM_INFO
	.align		4
.L_955:
        /*0058*/ 	.byte	0x04, 0x17
        /*005a*/ 	.short	(.L_957 - .L_956)
.L_956:
        /*005c*/ 	.word	0x00000000
        /*0060*/ 	.short	0x0006
        /*0062*/ 	.short	0x0030
        /*0064*/ 	.byte	0x00, 0xf0, 0x21, 0x00


	//----- nvinfo : EIATTR_KPARAM_INFO
	.align		4
.L_957:
        /*0068*/ 	.byte	0x04, 0x17
        /*006a*/ 	.short	(.L_959 - .L_958)
.L_958:
        /*006c*/ 	.word	0x00000000
        /*0070*/ 	.short	0x0005
        /*0072*/ 	.short	0x0028
        /*0074*/ 	.byte	0x00, 0xf0, 0x21, 0x00


	//----- nvinfo : EIATTR_KPARAM_INFO
	.align		4
.L_959:
        /*0078*/ 	.byte	0x04, 0x17
        /*007a*/ 	.short	(.L_961 - .L_960)
.L_960:
        /*007c*/ 	.word	0x00000000
        /*0080*/ 	.short	0x0004
        /*0082*/ 	.short	0x0020
        /*0084*/ 	.byte	0x00, 0xf0, 0x21, 0x00


	//----- nvinfo : EIATTR_KPARAM_INFO
	.align		4
.L_961:
        /*0088*/ 	.byte	0x04, 0x17
        /*008a*/ 	.short	(.L_963 - .L_962)
.L_962:
        /*008c*/ 	.word	0x00000000
        /*0090*/ 	.short	0x0003
        /*0092*/ 	.short	0x0018
        /*0094*/ 	.byte	0x00, 0xf0, 0x21, 0x00


	//----- nvinfo : EIATTR_KPARAM_INFO
	.align		4
.L_963:
        /*0098*/ 	.byte	0x04, 0x17
        /*009a*/ 	.short	(.L_965 - .L_964)
.L_964:
        /*009c*/ 	.word	0x00000000
        /*00a0*/ 	.short	0x0002
        /*00a2*/ 	.short	0x0010
        /*00a4*/ 	.byte	0x00, 0xf0, 0x21, 0x00


	//----- nvinfo : EIATTR_KPARAM_INFO
	.align		4
.L_965:
        /*00a8*/ 	.byte	0x04, 0x17
        /*00aa*/ 	.short	(.L_967 - .L_966)
.L_966:
        /*00ac*/ 	.word	0x00000000
        /*00b0*/ 	.short	0x0001
        /*00b2*/ 	.short	0x0008
        /*00b4*/ 	.byte	0x00, 0xf0, 0x21, 0x00


	//----- nvinfo : EIATTR_KPARAM_INFO
	.align		4
.L_967:
        /*00b8*/ 	.byte	0x04, 0x17
        /*00ba*/ 	.short	(.L_969 - .L_968)
.L_968:
        /*00bc*/ 	.word	0x00000000
        /*00c0*/ 	.short	0x0000
        /*00c2*/ 	.short	0x0000
        /*00c4*/ 	.byte	0x00, 0xf0, 0x21, 0x00


	//----- nvinfo : EIATTR_SPARSE_MMA_MASK
	.align		4
.L_969:
        /*00c8*/ 	.byte	0x03, 0x50
        /*00ca*/ 	.short	0x0000


	//----- nvinfo : EIATTR_MAXREG_COUNT
	.align		4
        /*00cc*/ 	.byte	0x03, 0x1b
        /*00ce*/ 	.short	0x00a8


	//----- nvinfo : EIATTR_NUM_BARRIERS
	.align		4
        /*00d0*/ 	.byte	0x02, 0x4c
        /*00d2*/ 	.byte	0x01
	.zero		1


	//----- nvinfo : EIATTR_MERCURY_ISA_VERSION
	.align		4
        /*00d4*/ 	.byte	0x03, 0x5f
        /*00d6*/ 	.short	0x0101


	//----- nvinfo : EIATTR_COOP_GROUP_MASK_REGIDS
	.align		4
        /*00d8*/ 	.byte	0x04, 0x29
        /*00da*/ 	.short	(.L_971 - .L_970)


	//   ....[0]....
.L_970:
        /*00dc*/ 	.word	0xffffffff


	//   ....[1]....
        /*00e0*/ 	.word	0xffffffff


	//   ....[2]....
        /*00e4*/ 	.word	0xffffffff


	//   ....[3]....
        /*00e8*/ 	.word	0xffffffff


	//   ....[4]....
        /*00ec*/ 	.word	0xffffffff


	//   ....[5]....
        /*00f0*/ 	.word	0xffffffff


	//   ....[6]....
        /*00f4*/ 	.word	0xffffffff


	//   ....[7]....
        /*00f8*/ 	.word	0xffffffff


	//   ....[8]....
        /*00fc*/ 	.word	0xffffffff


	//   ....[9]....
        /*0100*/ 	.word	0xffffffff


	//   ....[10]....
        /*0104*/ 	.word	0x0500001c


	//   ....[11]....
        /*0108*/ 	.word	0x0500001b


	//   ....[12]....
        /*010c*/ 	.word	0x0500001d


	//   ....[13]....
        /*0110*/ 	.word	0x0500001e


	//   ....[14]....
        /*0114*/ 	.word	0x05000020


	//   ....[15]....
        /*0118*/ 	.word	0x0500001f


	//   ....[16]....
        /*011c*/ 	.word	0x05000021


	//   ....[17]....
        /*0120*/ 	.word	0x05000016


	//   ....[18]....
        /*0124*/ 	.word	0x05000020


	//   ....[19]....
        /*0128*/ 	.word	0x0500001f


	//   ....[20]....
        /*012c*/ 	.word	0x05000021


	//   ....[21]....
        /*0130*/ 	.word	0x05000026


	//   ....[22]....
        /*0134*/ 	.word	0x05000028


	//   ....[23]....
        /*0138*/ 	.word	0x05000025


	//   ....[24]....
        /*013c*/ 	.word	0x05000027


	//   ....[25]....
        /*0140*/ 	.word	0x0500001a


	//   ....[26]....
        /*0144*/ 	.word	0x05000020


	//   ....[27]....
        /*0148*/ 	.word	0x0500001f


	//   ....[28]....
        /*014c*/ 	.word	0x05000021


	//   ....[29]....
        /*0150*/ 	.word	0x05000026


	//   ....[30]....
        /*0154*/ 	.word	0x05000028


	//   ....[31]....
        /*0158*/ 	.word	0x05000025


	//   ....[32]....
        /*015c*/ 	.word	0x05000027


	//   ....[33]....
        /*0160*/ 	.word	0x0500001a


	//   ....[34]....
        /*0164*/ 	.word	0x0500001b


	//   ....[35]....
        /*0168*/ 	.word	0x0500002e


	//   ....[36]....
        /*016c*/ 	.word	0x0500001c


	//   ....[37]....
        /*0170*/ 	.word	0x0500001e


	//   ....[38]....
        /*0174*/ 	.word	0x05000032


	//   ....[39]....
        /*0178*/ 	.word	0x05000030


	//   ....[40]....
        /*017c*/ 	.word	0x0500001c


	//   ....[41]....
        /*0180*/ 	.word	0x0500001e


	//   ....[42]....
        /*0184*/ 	.word	0x0500002b


	//   ....[43]....
        /*0188*/ 	.word	0x0500001b


	//   ....[44]....
        /*018c*/ 	.word	0x0500001f


	//   ....[45]....
        /*0190*/ 	.word	0x0500002f


	//   ....[46]....
        /*0194*/ 	.word	0x0500002d


	//   ....[47]....
        /*0198*/ 	.word	0x05000030


	//   ....[48]....
        /*019c*/ 	.word	0x05000017


	//   ....[49]....
        /*01a0*/ 	.word	0x05000032


	//   ....[50]....
        /*01a4*/ 	.word	0x05000027


	//   ....[51]....
        /*01a8*/ 	.word	0x05000018


	//   ....[52]....
        /*01ac*/ 	.word	0x05000030


	//   ....[53]....
        /*01b0*/ 	.word	0x05000034


	//   ....[54]....
        /*01b4*/ 	.word	0x0500002a


	//   ....[55]....
        /*01b8*/ 	.word	0x05000029


	//   ....[56]....
        /*01bc*/ 	.word	0x0500001f


	//   ....[57]....
        /*01c0*/ 	.word	0x0500001c


	//   ....[58]....
        /*01c4*/ 	.word	0x0500001e


	//   ....[59]....
        /*01c8*/ 	.word	0x0500001d


	//   ....[60]....
        /*01cc*/ 	.word	0x05000021


	//   ....[61]....
        /*01d0*/ 	.word	0x0500002a


	//   ....[62]....
        /*01d4*/ 	.word	0x0500002e


	//   ....[63]....
        /*01d8*/ 	.word	0x0500002c


	//   ....[64]....
        /*01dc*/ 	.word	0x0500001e


	//   ....[65]....
        /*01e0*/ 	.word	0x0500001a


	//   ....[66]....
        /*01e4*/ 	.word	0x0500002d


	//   ....[67]....
        /*01e8*/ 	.word	0x0500002d


	//   ....[68]....
        /*01ec*/ 	.word	0x0500002d


	//   ....[69]....
        /*01f0*/ 	.word	0x0500002d


	//   ....[70]....
        /*01f4*/ 	.word	0x0500002d


	//   ....[71]....
        /*01f8*/ 	.word	0x0500002d


	//   ....[72]....
        /*01fc*/ 	.word	0x0500002d


	//   ....[73]....
        /*0200*/ 	.word	0x0500002d


	//   ....[74]....
        /*0204*/ 	.word	0x0500002d


	//   ....[75]....
        /*0208*/ 	.word	0x0500002d


	//   ....[76]....
        /*020c*/ 	.word	0x0500002d


	//   ....[77]....
        /*0210*/ 	.word	0x0500002d


	//   ....[78]....
        /*0214*/ 	.word	0x0500002d


	//   ....[79]....
        /*0218*/ 	.word	0x0500002d


	//   ....[80]....
        /*021c*/ 	.word	0x0500002d


	//   ....[81]....
        /*0220*/ 	.word	0x0500002d


	//   ....[82]....
        /*0224*/ 	.word	0x0500002d


	//   ....[83]....
        /*0228*/ 	.word	0x0500002d


	//   ....[84]....
        /*022c*/ 	.word	0x0500002d


	//   ....[85]....
        /*0230*/ 	.word	0x0500002d


	//   ....[86]....
        /*0234*/ 	.word	0x0500002d


	//   ....[87]....
        /*0238*/ 	.word	0x0500002d


	//   ....[88]....
        /*023c*/ 	.word	0x0500002d


	//   ....[89]....
        /*0240*/ 	.word	0x0500002d


	//   ....[90]....
        /*0244*/ 	.word	0x0500002d


	//   ....[91]....
        /*0248*/ 	.word	0x0500002d


	//   ....[92]....
        /*024c*/ 	.word	0x0500002d


	//   ....[93]....
        /*0250*/ 	.word	0x0500002d


	//   ....[94]....
        /*0254*/ 	.word	0x0500002d


	//   ....[95]....
        /*0258*/ 	.word	0x0500002d


	//   ....[96]....
        /*025c*/ 	.word	0x0500002d


	//   ....[97]....
        /*0260*/ 	.word	0x0500002d


	//   ....[98]....
        /*0264*/ 	.word	0x0500002d


	//   ....[99]....
        /*0268*/ 	.word	0x0500002d


	//   ....[100]....
        /*026c*/ 	.word	0x0500002d


	//   ....[101]....
        /*0270*/ 	.word	0x0500002d


	//   ....[102]....
        /*0274*/ 	.word	0x0500002d


	//   ....[103]....
        /*0278*/ 	.word	0x0500002d


	//   ....[104]....
        /*027c*/ 	.word	0x0500002d


	//   ....[105]....
        /*0280*/ 	.word	0x0500002d


	//   ....[106]....
        /*0284*/ 	.word	0x0500002d


	//   ....[107]....
        /*0288*/ 	.word	0x0500002d


	//   ....[108]....
        /*028c*/ 	.word	0x0500002d


	//   ....[109]....
        /*0290*/ 	.word	0x0500002d


	//   ....[110]....
        /*0294*/ 	.word	0x0500002d


	//   ....[111]....
        /*0298*/ 	.word	0x0500002d


	//   ....[112]....
        /*029c*/ 	.word	0x0500002d


	//   ....[113]....
        /*02a0*/ 	.word	0x0500002d


	//   ....[114]....
        /*02a4*/ 	.word	0x0500002d


	//   ....[115]....
        /*02a8*/ 	.word	0x0500002d


	//   ....[116]....
        /*02ac*/ 	.word	0x0500002d


	//   ....[117]....
        /*02b0*/ 	.word	0x0500002d


	//   ....[118]....
        /*02b4*/ 	.word	0x0500002d


	//   ....[119]....
        /*02b8*/ 	.word	0x0500002d


	//   ....[120]....
        /*02bc*/ 	.word	0x0500002d


	//   ....[121]....
        /*02c0*/ 	.word	0x0500002d


	//----- nvinfo : EIATTR_COOP_GROUP_INSTR_OFFSETS
	.align		4
.L_971:
        /*02c4*/ 	.byte	0x04, 0x28
        /*02c6*/ 	.short	(.L_973 - .L_972)


	//   ....[0]....
.L_972:
        /*02c8*/ 	.word	0x00004220


	//   ....[1]....
        /*02cc*/ 	.word	0x00004260


	//   ....[2]....
        /*02d0*/ 	.word	0x00004290


	//   ....[3]....
        /*02d4*/ 	.word	0x000042b0


	//   ....[4]....
        /*02d8*/ 	.word	0x00005420


	//   ....[5]....
        /*02dc*/ 	.word	0x00005430


	//   ....[6]....
        /*02e0*/ 	.word	0x00005490


	//   ....[7]....
        /*02e4*/ 	.word	0x000054d0


	//   ....[8]....
        /*02e8*/ 	.word	0x00005640


	//   ....[9]....
        /*02ec*/ 	.word	0x00005680


	//   ....[10]....
        /*02f0*/ 	.word	0x00007470


	//   ....[11]....
        /*02f4*/ 	.word	0x000074a0


	//   ....[12]....
        /*02f8*/ 	.word	0x000074f0


	//   ....[13]....
        /*02fc*/ 	.word	0x00007510


	//   ....[14]....
        /*0300*/ 	.word	0x00007540


	//   ....[15]....
        /*0304*/ 	.word	0x00007550


	//   ....[16]....
        /*0308*/ 	.word	0x00007580


	//   ....[17]....
        /*030c*/ 	.word	0x00007590


	//   ....[18]....
        /*0310*/ 	.word	0x00007730


	//   ....[19]....
        /*0314*/ 	.word	0x00007760


	//   ....[20]....
        /*0318*/ 	.word	0x000077b0


	//   ....[21]....
        /*031c*/ 	.word	0x000077d0


	//   ....[22]....
        /*0320*/ 	.word	0x00007800


	//   ....[23]....
        /*0324*/ 	.word	0x00007810


	//   ....[24]....
        /*0328*/ 	.word	0x00007840


	//   ....[25]....
        /*032c*/ 	.word	0x00007850


	//   ....[26]....
        /*0330*/ 	.word	0x000079d0


	//   ....[27]....
        /*0334*/ 	.word	0x00007a00


	//   ....[28]....
        /*0338*/ 	.word	0x00007a50


	//   ....[29]....
        /*033c*/ 	.word	0x00007a70


	//   ....[30]....
        /*0340*/ 	.word	0x00007aa0


	//   ....[31]....
        /*0344*/ 	.word	0x00007ab0


	//   ....[32]....
        /*0348*/ 	.word	0x00007ae0


	//   ....[33]....
        /*034c*/ 	.word	0x00007af0


	//   ....[34]....
        /*0350*/ 	.word	0x00007df0


	//   ....[35]....
        /*0354*/ 	.word	0x00007ef0


	//   ....[36]....
        /*0358*/ 	.word	0x00007f10


	//   ....[37]....
        /*035c*/ 	.word	0x00007f30


	//   ....[38]....
        /*0360*/ 	.word	0x00007f60


	//   ....[39]....
        /*0364*/ 	.word	0x00007f70


	//   ....[40]....
        /*0368*/ 	.word	0x00007fa0


	//   ....[41]....
        /*036c*/ 	.word	0x00007fc0


	//   ....[42]....
        /*0370*/ 	.word	0x00007fe0


	//   ....[43]....
        /*0374*/ 	.word	0x00008000


	//   ....[44]....
        /*0378*/ 	.word	0x00008020


	//   ....[45]....
        /*037c*/ 	.word	0x00008040


	//   ....[46]....
        /*0380*/ 	.word	0x00008060


	//   ....[47]....
        /*0384*/ 	.word	0x00008080


	//   ....[48]....
        /*0388*/ 	.word	0x000080c0


	//   ....[49]....
        /*038c*/ 	.word	0x000080f0


	//   ....[50]....
        /*0390*/ 	.word	0x00008110


	//   ....[51]....
        /*0394*/ 	.word	0x00008140


	//   ....[52]....
        /*0398*/ 	.word	0x00008160


	//   ....[53]....
        /*039c*/ 	.word	0x00008190


	//   ....[54]....
        /*03a0*/ 	.word	0x000081a0


	//   ....[55]....
        /*03a4*/ 	.word	0x000081b0


	//   ....[56]....
        /*03a8*/ 	.word	0x00008200


	//   ....[57]....
        /*03ac*/ 	.word	0x00008250


	//   ....[58]....
        /*03b0*/ 	.word	0x00008270


	//   ....[59]....
        /*03b4*/ 	.word	0x000082b0


	//   ....[60]....
        /*03b8*/ 	.word	0x000082f0


	//   ....[61]....
        /*03bc*/ 	.word	0x00008300


	//   ....[62]....
        /*03c0*/ 	.word	0x00008310


	//   ....[63]....
        /*03c4*/ 	.word	0x00008330


	//   ....[64]....
        /*03c8*/ 	.word	0x000084a0


	//   ....[65]....
        /*03cc*/ 	.word	0x00008500


	//   ....[66]....
        /*03d0*/ 	.word	0x00008630


	//   ....[67]....
        /*03d4*/ 	.word	0x00008680


	//   ....[68]....
        /*03d8*/ 	.word	0x000086f0


	//   ....[69]....
        /*03dc*/ 	.word	0x00008750


	//   ....[70]....
        /*03e0*/ 	.word	0x000087c0


	//   ....[71]....
        /*03e4*/ 	.word	0x00008820


	//   ....[72]....
        /*03e8*/ 	.word	0x00008890


	//   ....[73]....
        /*03ec*/ 	.word	0x000088f0


	//   ....[74]....
        /*03f0*/ 	.word	0x000089a0


	//   ....[75]....
        /*03f4*/ 	.word	0x00008a30


	//   ....[76]....
        /*03f8*/ 	.word	0x00008aa0


	//   ....[77]....
        /*03fc*/ 	.word	0x00008b00


	//   ....[78]....
        /*0400*/ 	.word	0x00008b70


	//   ....[79]....
        /*0404*/ 	.word	0x00008bd0


	//   ....[80]....
        /*0408*/ 	.word	0x00008c40


	//   ....[81]....
        /*040c*/ 	.word	0x00008ca0


	//   ....[82]....
        /*0410*/ 	.word	0x00008d50


	//   ....[83]....
        /*0414*/ 	.word	0x00008de0


	//   ....[84]....
        /*0418*/ 	.word	0x00008e50


	//   ....[85]....
        /*041c*/ 	.word	0x00008eb0


	//   ....[86]....
        /*0420*/ 	.word	0x00008f20


	//   ....[87]....
        /*0424*/ 	.word	0x00008f80


	//   ....[88]....
        /*0428*/ 	.word	0x00008ff0


	//   ....[89]....
        /*042c*/ 	.word	0x00009050


	//   ....[90]....
        /*0430*/ 	.word	0x00009100


	//   ....[91]....
        /*0434*/ 	.word	0x000091c0


	//   ....[92]....
        /*0438*/ 	.word	0x000092f0


	//   ....[93]....
        /*043c*/ 	.word	0x00009350


	//   ....[94]....
        /*0440*/ 	.word	0x000093e0


	//   ....[95]....
        /*0444*/ 	.word	0x00009440


	//   ....[96]....
        /*0448*/ 	.word	0x000094c0


	//   ....[97]....
        /*044c*/ 	.word	0x00009570


	//   ....[98]....
        /*0450*/ 	.word	0x000095f0


	//   ....[99]....
        /*0454*/ 	.word	0x00009670


	//   ....[100]....
        /*0458*/ 	.word	0x000096e0


	//   ....[101]....
        /*045c*/ 	.word	0x00009740


	//   ....[102]....
        /*0460*/ 	.word	0x000097b0


	//   ....[103]....
        /*0464*/ 	.word	0x00009810


	//   ....[104]....
        /*0468*/ 	.word	0x000098e0


	//   ....[105]....
        /*046c*/ 	.word	0x00009950


	//   ....[106]....
        /*0470*/ 	.word	0x00009a10


	//   ....[107]....
        /*0474*/ 	.word	0x00009b40


	//   ....[108]....
        /*0478*/ 	.word	0x00009bb0


	//   ....[109]....
        /*047c*/ 	.word	0x00009c10


	//   ....[110]....
        /*0480*/ 	.word	0x00009c80


	//   ....[111]....
        /*0484*/ 	.word	0x00009ce0


	//   ....[112]....
        /*0488*/ 	.word	0x00009d50


	//   ....[113]....
        /*048c*/ 	.word	0x00009db0


	//   ....[114]....
        /*0490*/ 	.word	0x00009e40


	//   ....[115]....
        /*0494*/ 	.word	0x00009ec0


	//   ....[116]....
        /*0498*/ 	.word	0x00009f30


	//   ....[117]....
        /*049c*/ 	.word	0x00009f90


	//   ....[118]....
        /*04a0*/ 	.word	0x0000a000


	//   ....[119]....
        /*04a4*/ 	.word	0x0000a060


	//   ....[120]....
        /*04a8*/ 	.word	0x0000a0d0


	//   ....[121]....
        /*04ac*/ 	.word	0x0000a130


	//----- nvinfo : EIATTR_EXIT_INSTR_OFFSETS
	.align		4
.L_973:
        /*04b0*/ 	.byte	0x04, 0x1c
        /*04b2*/ 	.short	(.L_975 - .L_974)


	//   ....[0]....
.L_974:
        /*04b4*/ 	.word	0x00006460


	//   ....[1]....
        /*04b8*/ 	.word	0x000085d0


	//----- nvinfo : EIATTR_MAX_THREADS
	.align		4
.L_975:
        /*04bc*/ 	.byte	0x04, 0x05
        /*04be*/ 	.short	(.L_977 - .L_976)
.L_976:
        /*04c0*/ 	.word	0x00000140
        /*04c4*/ 	.word	0x00000001
        /*04c8*/ 	.word	0x00000001


	//----- nvinfo : EIATTR_CRS_STACK_SIZE
	.align		4
.L_977:
        /*04cc*/ 	.byte	0x04, 0x1e
        /*04ce*/ 	.short	(.L_979 - .L_978)
.L_978:
        /*04d0*/ 	.word	0x00000000


	//----- nvinfo : EIATTR_CBANK_PARAM_SIZE
	.align		4
.L_979:
        /*04d4*/ 	.byte	0x03, 0x19
        /*04d6*/ 	.short	0x0060


	//----- nvinfo : EIATTR_PARAM_CBANK
	.align		4
        /*04d8*/ 	.byte	0x04, 0x0a
        /*04da*/ 	.short	(.L_981 - .L_980)
	.align		4
.L_980:
        /*04dc*/ 	.word	index@(.nv.constant0._ZN13group_norm_v218gn_bwd_cuda_kernelI13__nv_bfloat16Li320ELi1ELi16ELi80ELi256ELb1ELb1ELi32ELi320ELi320ELi4ELb1ELi16ELb0ELb0ELNS_15WgradSyncMethodE3ENS_16CompileConditionILi900EEEEEvPT_S6_S6_PKS5_S8_S8_S8_PKfflPfPj)
        /*04e0*/ 	.short	0x0210
        /*04e2*/ 	.short	0x0060


	//----- nvinfo : EIATTR_SW_WAR
	.align		4
.L_981:
        /*04e4*/ 	.byte	0x04, 0x36
        /*04e6*/ 	.short	(.L_983 - .L_982)
.L_982:
        /*04e8*/ 	.word	0x00000008
.L_983:


//--------------------- .nv.info._ZN13group_norm_v218gn_bwd_cuda_kernelI13__nv_bfloat16Li320ELi1ELi16ELi80ELi256ELb1ELb1ELi64ELi320ELi320ELi4ELb1ELi36ELb0ELb0ELNS_15WgradSyncMethodE3ENS_16CompileConditionILi900EEEEEvPT_S6_S6_PKS5_S8_S8_S8_PKfflPfPj --------------------------
	.section	.nv.info._ZN13group_norm_v218gn_bwd_cuda_kernelI13__nv_bfloat16Li320ELi1ELi16ELi80ELi256ELb1ELb1ELi64ELi320ELi320ELi4ELb1ELi36ELb0ELb0ELNS_15WgradSyncMethodE3ENS_16CompileConditionILi900EEEEEvPT_S6_S6_PKS5_S8_S8_S8_PKfflPfPj,"",@"SHT_CUDA_INFO"
	.sectionflags	@""
	.align	4


	//----- nvinfo : EIATTR_CUDA_API_VERSION
	.align		4
        /*0000*/ 	.byte	0x04, 0x37
        /*0002*/ 	.short	(.L_985 - .L_984)
.L_984:
        /*0004*/ 	.word	0x00000082


	//----- nvinfo : EIATTR_KPARAM_INFO
	.align		4
.L_985:
        /*0008*/ 	.byte	0x04, 0x17
        /*000a*/ 	.short	(.L_987 - .L_986)
.L_986:
        /*000c*/ 	.word	0x00000000
        /*0010*/ 	.short	0x000b
        /*0012*/ 	.short	0x0058
        /*0014*/ 	.byte	0x00, 0xf0, 0x21, 0x00


	//----- nvinfo : EIATTR_KPARAM_INFO
	.align		4
.L_987:
        /*0018*/ 	.byte	0x04, 0x17
        /*001a*/ 	.short	(.L_989 - .L_988)
.L_988:
        /*001c*/ 	.word	0x00000000
        /*0020*/ 	.short	0x000a
        /*0022*/ 	.short	0x0050
        /*0024*/ 	.byte	0x00, 0xf0, 0x21, 0x00


	//----- nvinfo : EIATTR_KPARAM_INFO
	.align		4
.L_989:
        /*0028*/ 	.byte	0x04, 0x17
        /*002a*/ 	.short	(.L_991 - .L_990)
.L_990:
        /*002c*/ 	.word	0x00000000
        /*0030*/ 	.short	0x0009
        /*0032*/ 	.short	0x0048
        /*0034*/ 	.byte	0x00, 0xf0, 0x21, 0x00


	//----- nvinfo : EIATTR_KPARAM_INFO
	.align		4
.L_991:
        /*0038*/ 	.byte	0x04, 0x17
        /*003a*/ 	.short	(.L_993 - .L_992)
.L_992:
        /*003c*/ 	.word	0x00000000
        /*0040*/ 	.short	0x0008
        /*0042*/ 	.short	0x0040
        /*0044*/ 	.byte	0x00, 0xf0, 0x11, 0x00


	//----- nvinfo : EIATTR_KPARAM_INFO
	.align		4
.L_993:
        /*0048*/ 	.byte	0x04, 0x17
        /*004a*/ 	.short	(.L_995 - .L_994)
.L_994:
        /*004c*/ 	.word	0x00000000
        /*0050*/ 	.short	0x0007
        /*0052*/ 	.short	0x0038
        /*0054*/ 	.byte	0x00, 0xf0, 0x21, 0x00


	//----- nvinfo : EIATTR_KPARAM_INFO
	.align		4
.L_995:
        /*0058*/ 	.byte	0x04, 0x17
        /*005a*/ 	.short	(.L_997 - .L_996)
.L_996:
        /*005c*/ 	.word	0x00000000
        /*0060*/ 	.short	0x0006
        /*0062*/ 	.short	0x0030
        /*0064*/ 	.byte	0x00, 0xf0, 0x21, 0x00


	//----- nvinfo : EIATTR_KPARAM_INFO
	.align		4
.L_997:
        /*0068*/ 	.byte	0x04, 0x17
        /*006a*/ 	.short	(.L_999 - .L_998)
.L_998:
        /*006c*/ 	.word	0x00000000
        /*0070*/ 	.short	0x0005
        /*0072*/ 	.short	0x0028
        /*0074*/ 	.byte	0x00, 0xf0, 0x21, 0x00


	//----- nvinfo : EIATTR_KPARAM_INFO
	.align		4
.L_999:
        /*0078*/ 	.byte	0x04, 0x17
        /*007a*/ 	.short	(.L_1001 - .L_1000)
.L_1000:
        /*007c*/ 	.word	0x00000000
        /*0080*/ 	.short	0x0004
        /*0082*/ 	.short	0x0020
        /*0084*/ 	.byte	0x00, 0xf0, 0x21, 0x00


	//----- nvinfo : EIATTR_KPARAM_INFO
	.align		4
.L_1001:
        /*0088*/ 	.byte	0x04, 0x17
        /*008a*/ 	.short	(.L_1003 - .L_1002)
.L_1002:
        /*008c*/ 	.word	0x00000000
        /*0090*/ 	.short	0x0003
        /*0092*/ 	.short	0x0018
        /*0094*/ 	.byte	0x00, 0xf0, 0x21, 0x00


	//----- nvinfo : EIATTR_KPARAM_INFO
	.align		4
.L_1003:
        /*0098*/ 	.byte	0x04, 0x17
        /*009a*/ 	.short	(.L_1005 - .L_1004)
.L_1004:
        /*009c*/ 	.word	0x00000000
        /*00a0*/ 	.short	0x0002
        /*00a2*/ 	.short	0x0010
        /*00a4*/ 	.byte	0x00, 0xf0, 0x21, 0x00


	//----- nvinfo : EIATTR_KPARAM_INFO
	.align		4
.L_1005:
        /*00a8*/ 	.byte	0x04, 0x17
        /*00aa*/ 	.short	(.L_1007 - .L_1006)
.L_1006:
        /*00ac*/ 	.word	0x00000000
        /*00b0*/ 	.short	0x0001
        /*00b2*/ 	.short	0x0008
        /*00b4*/ 	.byte	0x00, 0xf0, 0x21, 0x00


	//----- nvinfo : EIATTR_KPARAM_INFO
	.align		4
.L_1007:
        /*00b8*/ 	.byte	0x04, 0x17
        /*00ba*/ 	.short	(.L_1009 - .L_1008)
.L_1008:
        /*00bc*/ 	.word	0x00000000
        /*00c0*/ 	.short	0x0000
        /*00c2*/ 	.short	0x0000
        /*00c4*/ 	.byte	0x00, 0xf0, 0x21, 0x00


	//----- nvinfo : EIATTR_SPARSE_MMA_MASK
	.align		4
.L_1009:
        /*00c8*/ 	.byte	0x03, 0x50
        /*00ca*/ 	.short	0x0000


	//----- nvinfo : EIATTR_MAXREG_COUNT
	.align		4
        /*00cc*/ 	.byte	0x03, 0x1b
        /*00ce*/ 	.short	0x00a8


	//----- nvinfo : EIATTR_NUM_BARRIERS
	.align		4
        /*00d0*/ 	.byte	0x02, 0x4c
        /*00d2*/ 	.byte	0x01
	.zero		1


	//----- nvinfo : EIATTR_ANNOTATIONS
	.align		4
        /*00d4*/ 	.byte	0x04, 0x55
        /*00d6*/ 	.short	(.L_1011 - .L_1010)


	//   ....[0]....
.L_1010:
        /* <DEDUP_REMOVED lines=36> */


	//----- nvinfo : EIATTR_MERCURY_ISA_VERSION
	.align		4
.L_1011:
        /*0308*/ 	.byte	0x03, 0x5f
        /*030a*/ 	.short	0x0101


	//----- nvinfo : EIATTR_INT_WARP_WIDE_INSTR_OFFSETS
	.align		4
        /*030c*/ 	.byte	0x04, 0x31
        /*030e*/ 	.short	(.L_1013 - .L_1012)


	//   ....[0]....
.L_1012:
        /*0310*/ 	.word	0x00007c90


	//----- nvinfo : EIATTR_COOP_GROUP_MASK_REGIDS
	.align		4
.L_1013:
        /*0314*/ 	.byte	0x04, 0x29
        /*0316*/ 	.short	(.L_1015 - .L_1014)


	//   ....[0]....
.L_1014:
        /*0318*/ 	.word	0xffffffff


	//   ....[1]....
        /*031c*/ 	.word	0xffffffff


	//   ....[2]....
        /*0320*/ 	.word	0xffffffff


	//   ....[3]....
        /*0324*/ 	.word	0xffffffff


	//   ....[4]....
        /*0328*/ 	.word	0xffffffff


	//   ....[5]....
        /*032c*/ 	.word	0xffffffff


	//   ....[6]....
        /*0330*/ 	.word	0xffffffff


	//   ....[7]....
        /*0334*/ 	.word	0xffffffff


	//   ....[8]....
        /*0338*/ 	.word	0x05000020


	//   ....[9]....
        /*033c*/ 	.word	0x0500001f


	//   ....[10]....
        /*0340*/ 	.word	0x05000021


	//   ....[11]....
        /*0344*/ 	.word	0x05000022


	//   ....[12]....
        /*0348*/ 	.word	0x05000024


	//   ....[13]....
        /*034c*/ 	.word	0x05000023


	//   ....[14]....
        /*0350*/ 	.word	0x05000025


	//   ....[15]....
        /*0354*/ 	.word	0x0500001a


	//   ....[16]....
        /*0358*/ 	.word	0x05000024


	//   ....[17]....
        /*035c*/ 	.word	0x05000023


	//   ....[18]....
        /*0360*/ 	.word	0x05000025


	//   ....[19]....
        /*0364*/ 	.word	0x0500002a


	//   ....[20]....
        /*0368*/ 	.word	0x0500002c


	//   ....[21]....
        /*036c*/ 	.word	0x05000029


	//   ....[22]....
        /*0370*/ 	.word	0x0500002b


	//   ....[23]....
        /*0374*/ 	.word	0x0500001e


	//   ....[24]....
        /*0378*/ 	.word	0x05000024


	//   ....[25]....
        /*037c*/ 	.word	0x05000023


	//   ....[26]....
        /*0380*/ 	.word	0x05000025


	//   ....[27]....
        /*0384*/ 	.word	0x0500002a


	//   ....[28]....
        /*0388*/ 	.word	0x0500002c


	//   ....[29]....
        /*038c*/ 	.word	0x05000029


	//   ....[30]....
        /*0390*/ 	.word	0x0500002b


	//   ....[31]....
        /*0394*/ 	.word	0x0500001e


	//   ....[32]....
        /*0398*/ 	.word	0x0500001e


	//   ....[33]....
        /*039c*/ 	.word	0x0500001f


	//   ....[34]....
        /*03a0*/ 	.word	0x05000032


	//   ....[35]....
        /*03a4*/ 	.word	0x05000021


	//   ....[36]....
        /*03a8*/ 	.word	0x05000020


	//   ....[37]....
        /*03ac*/ 	.word	0x05000031


	//   ....[38]....
        /*03b0*/ 	.word	0x0500001f


	//   ....[39]....
        /*03b4*/ 	.word	0x05000034


	//   ....[40]....
        /*03b8*/ 	.word	0x0500001e


	//   ....[41]....
        /*03bc*/ 	.word	0x05000031


	//   ....[42]....
        /*03c0*/ 	.word	0x05000020


	//   ....[43]....
        /*03c4*/ 	.word	0x05000021


	//   ....[44]....
        /*03c8*/ 	.word	0x05000030


	//   ....[45]....
        /*03cc*/ 	.word	0x05000033


	//   ....[46]....
        /*03d0*/ 	.word	0x0500001c


	//   ....[47]....
        /*03d4*/ 	.word	0x0500002d


	//   ....[48]....
        /*03d8*/ 	.word	0x0500001d


	//   ....[49]....
        /*03dc*/ 	.word	0x05000031


	//   ....[50]....
        /*03e0*/ 	.word	0x05000030


	//   ....[51]....
        /*03e4*/ 	.word	0x05000034


	//   ....[52]....
        /*03e8*/ 	.word	0x0500002b


	//   ....[53]....
        /*03ec*/ 	.word	0x0500002e


	//   ....[54]....
        /*03f0*/ 	.word	0x05000020


	//   ....[55]....
        /*03f4*/ 	.word	0x05000021


	//   ....[56]....
        /*03f8*/ 	.word	0x05000022


	//   ....[57]....
        /*03fc*/ 	.word	0x05000023


	//   ....[58]....
        /*0400*/ 	.word	0x05000029


	//   ....[59]....
        /*0404*/ 	.word	0x0500002b


	//   ....[60]....
        /*0408*/ 	.word	0x05000030


	//   ....[61]....
        /*040c*/ 	.word	0x0500002f


	//   ....[62]....
        /*0410*/ 	.word	0x05000022


	//   ....[63]....
        /*0414*/ 	.word	0x05000019


	//   ....[64]....
        /*0418*/ 	.word	0x05000033


	//   ....[65]....
        /*041c*/ 	.word	0x05000033


	//   ....[66]....
        /*0420*/ 	.word	0x05000033


	//   ....[67]....
        /*0424*/ 	.word	0x05000033


	//   ....[68]....
        /*0428*/ 	.word	0x05000033


	//   ....[69]....
        /*042c*/ 	.word	0x05000033


	//   ....[70]....
        /*0430*/ 	.word	0x05000033


	//   ....[71]....
        /*0434*/ 	.word	0x05000033


	//   ....[72]....
        /*0438*/ 	.word	0x05000033


	//   ....[73]....
        /*043c*/ 	.word	0x05000033


	//   ....[74]....
        /*0440*/ 	.word	0x05000033


	//   ....[75]....
        /*0444*/ 	.word	0x05000033


	//   ....[76]....
        /*0448*/ 	.word	0x05000033


	//   ....[77]....
        /*044c*/ 	.word	0x05000033


	//   ....[78]....
        /*0450*/ 	.word	0x05000033


	//   ....[79]....
        /*0454*/ 	.word	0x05000033


	//   ....[80]....
        /*0458*/ 	.word	0x05000033


	//   ....[81]....
        /*045c*/ 	.word	0x05000033


	//   ....[82]....
        /*0460*/ 	.word	0x05000033


	//   ....[83]....
        /*0464*/ 	.word	0x05000033


	//   ....[84]....
        /*0468*/ 	.word	0x05000033


	//   ....[85]....
        /*046c*/ 	.word	0x05000033


	//   ....[86]....
        /*0470*/ 	.word	0x05000033


	//   ....[87]....
        /*0474*/ 	.word	0x05000033


	//   ....[88]....
        /*0478*/ 	.word	0x05000033


	//   ....[89]....
        /*047c*/ 	.word	0x05000033


	//   ....[90]....
        /*0480*/ 	.word	0x05000033


	//   ....[91]....
        /*0484*/ 	.word	0x05000033


	//   ....[92]....
        /*0488*/ 	.word	0x05000033


	//   ....[93]....
        /*048c*/ 	.word	0x05000033


	//   ....[94]....
        /*0490*/ 	.word	0x05000033


	//   ....[95]....
        /*0494*/ 	.word	0x05000033


	//   ....[96]....
        /*0498*/ 	.word	0x05000033


	//   ....[97]....
        /*049c*/ 	.word	0x05000033


	//   ....[98]....
        /*04a0*/ 	.word	0x05000033


	//   ....[99]....
        /*04a4*/ 	.word	0x05000033


	//   ....[100]....
        /*04a8*/ 	.word	0x05000033


	//   ....[101]....
        /*04ac*/ 	.word	0x05000033


	//   ....[102]....
        /*04b0*/ 	.word	0x05000033


	//   ....[103]....
        /*04b4*/ 	.word	0x05000033


	//   ....[104]....
        /*04b8*/ 	.word	0x05000033


	//   ....[105]....
        /*04bc*/ 	.word	0x05000033


	//   ....[106]....
        /*04c0*/ 	.word	0x05000033


	//   ....[107]....
        /*04c4*/ 	.word	0x05000033


	//   ....[108]....
        /*04c8*/ 	.word	0x05000033


	//   ....[109]....
        /*04cc*/ 	.word	0x05000033


	//   ....[110]....
        /*04d0*/ 	.word	0x05000033


	//   ....[111]....
        /*04d4*/ 	.word	0x05000033


	//   ....[112]....
        /*04d8*/ 	.word	0x05000033


	//   ....[113]....
        /*04dc*/ 	.word	0x05000033


	//   ....[114]....
        /*04e0*/ 	.word	0x05000033


	//   ....[115]....
        /*04e4*/ 	.word	0x05000033


	//   ....[116]....
        /*04e8*/ 	.word	0x05000033


	//   ....[117]....
        /*04ec*/ 	.word	0x05000033


	//   ....[118]....
        /*04f0*/ 	.word	0x05000033


	//   ....[119]....
        /*04f4*/ 	.word	0x05000033


	//----- nvinfo : EIATTR_COOP_GROUP_INSTR_OFFSETS
	.align		4
.L_1015:
        /*04f8*/ 	.byte	0x04, 0x28
        /*04fa*/ 	.short	(.L_1017 - .L_1016)


	//   ....[0]....
.L_1016:
        /*04fc*/ 	.word	0x00007430


	//   ....[1]....
        /*0500*/ 	.word	0x00007460


	//   ....[2]....
        /*0504*/ 	.word	0x00007580


	//   ....[3]....
        /*0508*/ 	.word	0x000075b0


	//   ....[4]....
        /*050c*/ 	.word	0x00007ef0


	//   ....[5]....
        /*0510*/ 	.word	0x00007f10


	//   ....[6]....
        /*0514*/ 	.word	0x00007f30


	//   ....[7]....
        /*0518*/ 	.word	0x00007f50


	//   ....[8]....
        /*051c*/ 	.word	0x0000c200


	//   ....[9]....
        /*0520*/ 	.word	0x0000c230


	//   ....[10]....
        /*0524*/ 	.word	0x0000c280


	//   ....[11]....
        /*0528*/ 	.word	0x0000c2a0


	//   ....[12]....
        /*052c*/ 	.word	0x0000c2d0


	//   ....[13]....
        /*0530*/ 	.word	0x0000c2e0


	//   ....[14]....
        /*0534*/ 	.word	0x0000c310


	//   ....[15]....
        /*0538*/ 	.word	0x0000c320


	//   ....[16]....
        /*053c*/ 	.word	0x0000c4b0


	//   ....[17]....
        /*0540*/ 	.word	0x0000c4e0


	//   ....[18]....
        /*0544*/ 	.word	0x0000c530


	//   ....[19]....
        /*0548*/ 	.word	0x0000c550


	//   ....[20]....
        /*054c*/ 	.word	0x0000c580


	//   ....[21]....
        /*0550*/ 	.word	0x0000c590


	//   ....[22]....
        /*0554*/ 	.word	0x0000c5c0


	//   ....[23]....
        /*0558*/ 	.word	0x0000c5d0


	//   ....[24]....
        /*055c*/ 	.word	0x0000c710


	//   ....[25]....
        /*0560*/ 	.word	0x0000c740


	//   ....[26]....
        /*0564*/ 	.word	0x0000c790


	//   ....[27]....
        /*0568*/ 	.word	0x0000c7b0


	//   ....[28]....
        /*056c*/ 	.word	0x0000c7e0


	//   ....[29]....
        /*0570*/ 	.word	0x0000c7f0


	//   ....[30]....
        /*0574*/ 	.word	0x0000c820


	//   ....[31]....
        /*0578*/ 	.word	0x0000c830


	//   ....[32]....
        /*057c*/ 	.word	0x0000cb50


	//   ....[33]....
        /*0580*/ 	.word	0x0000cb80


	//   ....[34]....
        /*0584*/ 	.word	0x0000cbb0


	//   ....[35]....
        /*0588*/ 	.word	0x0000cc00


	//   ....[36]....
        /*058c*/ 	.word	0x0000cc20


	//   ....[37]....
        /*0590*/ 	.word	0x0000cc50


	//   ....[38]....
        /*0594*/ 	.word	0x0000cc70


	//   ....[39]....
        /*0598*/ 	.word	0x0000cc90


	//   ....[40]....
        /*059c*/ 	.word	0x0000ccb0


	//   ....[41]....
        /*05a0*/ 	.word	0x0000ccd0


	//   ....[42]....
        /*05a4*/ 	.word	0x0000ccf0


	//   ....[43]....
        /*05a8*/ 	.word	0x0000cd10


	//   ....[44]....
        /*05ac*/ 	.word	0x0000cd30


	//   ....[45]....
        /*05b0*/ 	.word	0x0000cd60


	//   ....[46]....
        /*05b4*/ 	.word	0x0000cda0


	//   ....[47]....
        /*05b8*/ 	.word	0x0000cdc0


	//   ....[48]....
        /*05bc*/ 	.word	0x0000cde0


	//   ....[49]....
        /*05c0*/ 	.word	0x0000ce00


	//   ....[50]....
        /*05c4*/ 	.word	0x0000ce30


	//   ....[51]....
        /*05c8*/ 	.word	0x0000ce60


	//   ....[52]....
        /*05cc*/ 	.word	0x0000ce80


	//   ....[53]....
        /*05d0*/ 	.word	0x0000cea0


	//   ....[54]....
        /*05d4*/ 	.word	0x0000cec0


	//   ....[55]....
        /*05d8*/ 	.word	0x0000cef0


	//   ....[56]....
        /*05dc*/ 	.word	0x0000cf40


	//   ....[57]....
        /*05e0*/ 	.word	0x0000cf70


	//   ....[58]....
        /*05e4*/ 	.word	0x0000cfa0


	//   ....[59]....
        /*05e8*/ 	.word	0x0000cfd0


	//   ....[60]....
        /*05ec*/ 	.word	0x0000d000


	//   ....[61]....
        /*05f0*/ 	.word	0x0000d030


	//   ....[62]....
        /*05f4*/ 	.word	0x0000d160


	//   ....[63]....
        /*05f8*/ 	.word	0x0000d1b0


	//   ....[64]....
        /*05fc*/ 	.word	0x0000d2e0


	//   ....[65]....
        /*0600*/ 	.word	0x0000d330


	//   ....[66]....
        /*0604*/ 	.word	0x0000d3a0


	//   ....[67]....
        /*0608*/ 	.word	0x0000d400


	//   ....[68]....
        /*060c*/ 	.word	0x0000d470


	//   ....[69]....
        /*0610*/ 	.word	0x0000d4d0


	//   ....[70]....
        /*0614*/ 	.word	0x0000d540


	//   ....[71]....
        /*0618*/ 	.word	0x0000d5a0


	//   ....[72]....
        /*061c*/ 	.word	0x0000d650


	//   ....[73]....
        /*0620*/ 	.word	0x0000d6e0


	//   ....[74]....
        /*0624*/ 	.word	0x0000d750


	//   ....[75]....
        /*0628*/ 	.word	0x0000d7b0


	//   ....[76]....
        /*062c*/ 	.word	0x0000d820


	//   ....[77]....
        /*0630*/ 	.word	0x0000d880


	//   ....[78]....
        /*0634*/ 	.word	0x0000d8f0


	//   ....[79]....
        /*0638*/ 	.word	0x0000d950


	//   ....[80]....
        /*063c*/ 	.word	0x0000da00


	//   ....[81]....
        /*0640*/ 	.word	0x0000da90


	//   ....[82]....
        /*0644*/ 	.word	0x0000db00


	//   ....[83]....
        /*0648*/ 	.word	0x0000db60


	//   ....[84]....
        /*064c*/ 	.word	0x0000dbd0


	//   ....[85]....
        /*0650*/ 	.word	0x0000dc30


	//   ....[86]....
        /*0654*/ 	.word	0x0000dca0


	//   ....[87]....
        /*0658*/ 	.word	0x0000dd00


	//   ....[88]....
        /*065c*/ 	.word	0x0000ddb0


	//   ....[89]....
        /*0660*/ 	.word	0x0000de70


	//   ....[90]....
        /*0664*/ 	.word	0x0000dfa0


	//   ....[91]....
        /*0668*/ 	.word	0x0000e020


	//   ....[92]....
        /*066c*/ 	.word	0x0000e0d0


	//   ....[93]....
        /*0670*/ 	.word	0x0000e130


	//   ....[94]....
        /*0674*/ 	.word	0x0000e1b0


	//   ....[95]....
        /*0678*/ 	.word	0x0000e280


	//   ....[96]....
        /*067c*/ 	.word	0x0000e300


	//   ....[97]....
        /*0680*/ 	.word	0x0000e3a0


	//   ....[98]....
        /*0684*/ 	.word	0x0000e460


	//   ....[99]....
        /*0688*/ 	.word	0x0000e4c0


	//   ....[100]....
        /*068c*/ 	.word	0x0000e530


	//   ....[101]....
        /*0690*/ 	.word	0x0000e590


	//   ....[102]....
        /*0694*/ 	.word	0x0000e600


	//   ....[103]....
        /*0698*/ 	.word	0x0000e660


	//   ....[104]....
        /*069c*/ 	.word	0x0000e6e0


	//   ....[105]....
        /*06a0*/ 	.word	0x0000e760


	//   ....[106]....
        /*06a4*/ 	.word	0x0000e7d0


	//   ....[107]....
        /*06a8*/ 	.word	0x0000e830


	//   ....[108]....
        /*06ac*/ 	.word	0x0000e8a0


	//   ....[109]....
        /*06b0*/ 	.word	0x0000e900


	//   ....[110]....
        /*06b4*/ 	.word	0x0000e970


	//   ....[111]....
        /*06b8*/ 	.word	0x0000e9d0


	//   ....[112]....
        /*06bc*/ 	.word	0x0000ea30


	//   ....[113]....
        /*06c0*/ 	.word	0x0000eaa0


	//   ....[114]....
        /*06c4*/ 	.word	0x0000eb10


	//   ....[115]....
        /*06c8*/ 	.word	0x0000eb70


	//   ....[116]....
        /*06cc*/ 	.word	0x0000ebe0


	//   ....[117]....
        /*06d0*/ 	.word	0x0000ec40


	//   ....[118]....
        /*06d4*/ 	.word	0x0000ed00


	//   ....[119]....
        /*06d8*/ 	.word	0x0000ed90


	//----- nvinfo : EIATTR_EXIT_INSTR_OFFSETS
	.align		4
.L_1017:
        /*06dc*/ 	.byte	0x04, 0x1c
        /*06de*/ 	.short	(.L_1019 - .L_1018)


	//   ....[0]....
.L_1018:
        /*06e0*/ 	.word	0x0000b1d0


	//   ....[1]....
        /*06e4*/ 	.word	0x0000d280


	//----- nvinfo : EIATTR_MAX_THREADS
	.align		4
.L_1019:
        /*06e8*/ 	.byte	0x04, 0x05
        /*06ea*/ 	.short	(.L_1021 - .L_1020)
.L_1020:
        /*06ec*/ 	.word	0x00000140
        /*06f0*/ 	.word	0x00000001
        /*06f4*/ 	.word	0x00000001


	//----- nvinfo : EIATTR_CRS_STACK_SIZE
	.align		4
.L_1021:
        /*06f8*/ 	.byte	0x04, 0x1e
        /*06fa*/ 	.short	(.L_1023 - .L_1022)
.L_1022:
        /*06fc*/ 	.word	0x00000000


	//----- nvinfo : EIATTR_CBANK_PARAM_SIZE
	.align		4
.L_1023:
        /*0700*/ 	.byte	0x03, 0x19
        /*0702*/ 	.short	0x0060


	//----- nvinfo : EIATTR_PARAM_CBANK
	.align		4
        /*0704*/ 	.byte	0x04, 0x0a
        /*0706*/ 	.short	(.L_1025 - .L_1024)
	.align		4
.L_1024:
        /*0708*/ 	.word	index@(.nv.constant0._ZN13group_norm_v218gn_bwd_cuda_kernelI13__nv_bfloat16Li320ELi1ELi16ELi80ELi256ELb1ELb1ELi64ELi320ELi320ELi4ELb1ELi36ELb0ELb0ELNS_15WgradSyncMethodE3ENS_16CompileConditionILi900EEEEEvPT_S6_S6_PKS5_S8_S8_S8_PKfflPfPj)
        /*070c*/ 	.short	0x0210
        /*070e*/ 	.short	0x0060


	//----- nvinfo : EIATTR_SW_WAR
	.align		4
.L_1025:
        /*0710*/ 	.byte	0x04, 0x36
        /*0712*/ 	.short	(.L_1027 - .L_1026)
.L_1026:
        /*0714*/ 	.word	0x00000008
.L_1027:


//--------------------- .nv.info._ZN13group_norm_v218gn_bwd_cuda_kernelI13__nv_bfloat16Li320ELi3ELi16ELi80ELi256ELb1ELb1ELi32ELi320ELi320ELi4ELb1ELi40ELb0ELb0ELNS_15WgradSyncMethodE3ENS_16CompileConditionILi900EEEEEvPT_S6_S6_PKS5_S8_S8_S8_PKfflPfPj --------------------------
	.section	.nv.info._ZN13group_norm_v218gn_bwd_cuda_kernelI13__nv_bfloat16Li320ELi3ELi16ELi80ELi256ELb1ELb1ELi32ELi320ELi320ELi4ELb1ELi40ELb0ELb0ELNS_15WgradSyncMethodE3ENS_16CompileConditionILi900EEEEEvPT_S6_S6_PKS5_S8_S8_S8_PKfflPfPj,"",@"SHT_CUDA_INFO"
	.sectionflags	@""
	.align	4


	//----- nvinfo : EIATTR_CUDA_API_VERSION
	.align		4
        /*0000*/ 	.byte	0x04, 0x37
        /*0002*/ 	.short	(.L_1029 - .L_1028)
.L_1028:
        /*0004*/ 	.word	0x00000082


	//----- nvinfo : EIATTR_KPARAM_INFO
	.align		4
.L_1029:
        /*0008*/ 	.byte	0x04, 0x17
        /*000a*/ 	.short	(.L_1031 - .L_1030)
.L_1030:
        /*000c*/ 	.word	0x00000000
        /*0010*/ 	.short	0x000b
        /*0012*/ 	.short	0x0058
        /*0014*/ 	.byte	0x00, 0xf0, 0x21, 0x00


	//----- nvinfo : EIATTR_KPARAM_INFO
	.align		4
.L_1031:
        /*0018*/ 	.byte	0x04, 0x17
        /*001a*/ 	.short	(.L_1033 - .L_1032)
.L_1032:
        /*001c*/ 	.word	0x00000000
        /*0020*/ 	.short	0x000a
        /*0022*/ 	.short	0x0050
        /*0024*/ 	.byte	0x00, 0xf0, 0x21, 0x00


	//----- nvinfo : EIATTR_KPARAM_INFO
	.align		4
.L_1033:
        /*0028*/ 	.byte	0x04, 0x17
        /*002a*/ 	.short	(.L_1035 - .L_1034)
.L_1034:
        /*002c*/ 	.word	0x00000000
        /*0030*/ 	.short	0x0009
        /*0032*/ 	.short	0x0048
        /*0034*/ 	.byte	0x00, 0xf0, 0x21, 0x00


	//----- nvinfo : EIATTR_KPARAM_INFO
	.align		4
.L_1035:
        /*0038*/ 	.byte	0x04, 0x17
        /*003a*/ 	.short	(.L_1037 - .L_1036)
.L_1036:
        /*003c*/ 	.word	0x00000000
        /*0040*/ 	.short	0x0008
        /*0042*/ 	.short	0x0040
        /*0044*/ 	.byte	0x00, 0xf0, 0x11, 0x00


	//----- nvinfo : EIATTR_KPARAM_INFO
	.align		4
.L_1037:
        /*0048*/ 	.byte	0x04, 0x17
        /*004a*/ 	.short	(.L_1039 - .L_1038)
.L_1038:
        /*004c*/ 	.word	0x00000000
        /*0050*/ 	.short	0x0007
        /*0052*/ 	.short	0x0038
        /*0054*/ 	.byte	0x00, 0xf0, 0x21, 0x00


	//----- nvinfo : EIATTR_KPARAM_INFO
	.align		4
.L_1039:
        /*0058*/ 	.byte	0x04, 0x17
        /*005a*/ 	.short	(.L_1041 - .L_1040)
.L_1040:
        /*005c*/ 	.word	0x00000000
        /*0060*/ 	.short	0x0006
        /*0062*/ 	.short	0x0030
        /*0064*/ 	.byte	0x00, 0xf0, 0x21, 0x00


	//----- nvinfo : EIATTR_KPARAM_INFO
	.align		4
.L_1041:
        /*0068*/ 	.byte	0x04, 0x17
        /*006a*/ 	.short	(.L_1043 - .L_1042)
.L_1042:
        /*006c*/ 	.word	0x00000000
        /*0070*/ 	.short	0x0005
        /*0072*/ 	.short	0x0028
        /*0074*/ 	.byte	0x00, 0xf0, 0x21, 0x00


	//----- nvinfo : EIATTR_KPARAM_INFO
	.align		4
.L_1043:
        /*0078*/ 	.byte	0x04, 0x17
        /*007a*/ 	.short	(.L_1045 - .L_1044)
.L_1044:
        /*007c*/ 	.word	0x00000000
        /*0080*/ 	.short	0x0004
        /*0082*/ 	.short	0x0020
        /*0084*/ 	.byte	0x00, 0xf0, 0x21, 0x00


	//----- nvinfo : EIATTR_KPARAM_INFO
	.align		4
.L_1045:
        /*0088*/ 	.byte	0x04, 0x17
        /*008a*/ 	.short	(.L_1047 - .L_1046)
.L_1046:
        /*008c*/ 	.word	0x00000000
        /*0090*/ 	.short	0x0003
        /*0092*/ 	.short	0x0018
        /*0094*/ 	.byte	0x00, 0xf0, 0x21, 0x00


	//----- nvinfo : EIATTR_KPARAM_INFO
	.align		4
.L_1047:
        /*0098*/ 	.byte	0x04, 0x17
        /*009a*/ 	.short	(.L_1049 - .L_1048)
.L_1048:
        /*009c*/ 	.word	0x00000000
        /*00a0*/ 	.short	0x0002
        /*00a2*/ 	.short	0x0010
        /*00a4*/ 	.byte	0x00, 0xf0, 0x21, 0x00


	//----- nvinfo : EIATTR_KPARAM_INFO
	.align		4
.L_1049:
        /*00a8*/ 	.byte	0x04, 0x17
        /*00aa*/ 	.short	(.L_1051 - .L_1050)
.L_1050:
        /*00ac*/ 	.word	0x00000000
        /*00b0*/ 	.short	0x0001
        /*00b2*/ 	.short	0x0008
        /*00b4*/ 	.byte	0x00, 0xf0, 0x21, 0x00


	//----- nvinfo : EIATTR_KPARAM_INFO
	.align		4
.L_1051:
        /*00b8*/ 	.byte	0x04, 0x17
        /*00ba*/ 	.short	(.L_1053 - .L_1052)
.L_1052:
        /*00bc*/ 	.word	0x00000000
        /*00c0*/ 	.short	0x0000
        /*00c2*/ 	.short	0x0000
        /*00c4*/ 	.byte	0x00, 0xf0, 0x21, 0x00


	//----- nvinfo : EIATTR_SPARSE_MMA_MASK
	.align		4
.L_1053:
        /*00c8*/ 	.byte	0x03, 0x50
        /*00ca*/ 	.short	0x0000


	//----- nvinfo : EIATTR_MAXREG_COUNT
	.align		4
        /*00cc*/ 	.byte	0x03, 0x1b
        /*00ce*/ 	.short	0x0040


	//----- nvinfo : EIATTR_NUM_BARRIERS
	.align		4
        /*00d0*/ 	.byte	0x02, 0x4c
        /*00d2*/ 	.byte	0x01
	.zero		1


	//----- nvinfo : EIATTR_ANNOTATIONS
	.align		4
        /*00d4*/ 	.byte	0x04, 0x55
        /*00d6*/ 	.short	(.L_1055 - .L_1054)


	//   ....[0]....
.L_1054:
        /* <DEDUP_REMOVED lines=84> */


	//----- nvinfo : EIATTR_MERCURY_ISA_VERSION
	.align		4
.L_1055:
        /*0600*/ 	.byte	0x03, 0x5f
        /*0602*/ 	.short	0x0101


	//----- nvinfo : EIATTR_COOP_GROUP_MASK_REGIDS
	.align		4
        /*0604*/ 	.byte	0x04, 0x29
        /*0606*/ 	.short	(.L_1057 - .L_1056)


	//   ....[0]....
.L_1056:
        /*0608*/ 	.word	0xffffffff


	//   ....[1]....
        /*060c*/ 	.word	0xffffffff


	//   ....[2]....
        /*0610*/ 	.word	0xffffffff


	//   ....[3]....
        /*0614*/ 	.word	0xffffffff


	//   ....[4]....
        /*0618*/ 	.word	0xffffffff


	//   ....[5]....
        /*061c*/ 	.word	0xffffffff


	//   ....[6]....
        /*0620*/ 	.word	0xffffffff


	//   ....[7]....
        /*0624*/ 	.word	0xffffffff


	//   ....[8]....
        /*0628*/ 	.word	0xffffffff


	//   ....[9]....
        /*062c*/ 	.word	0xffffffff


	//   ....[10]....
        /*0630*/ 	.word	0x05000015


	//   ....[11]....
        /*0634*/ 	.word	0x05000014


	//   ....[12]....
        /*0638*/ 	.word	0x05000016


	//   ....[13]....
        /*063c*/ 	.word	0x05000017


	//   ....[14]....
        /*0640*/ 	.word	0x05000019


	//   ....[15]....
        /*0644*/ 	.word	0x05000018


	//   ....[16]....
        /*0648*/ 	.word	0x0500001a


	//   ....[17]....
        /*064c*/ 	.word	0x0500000f


	//   ....[18]....
        /*0650*/ 	.word	0x05000019


	//   ....[19]....
        /*0654*/ 	.word	0x05000018


	//   ....[20]....
        /*0658*/ 	.word	0x0500001a


	//   ....[21]....
        /*065c*/ 	.word	0x0500001b


	//   ....[22]....
        /*0660*/ 	.word	0x0500001d


	//   ....[23]....
        /*0664*/ 	.word	0x0500001c


	//   ....[24]....
        /*0668*/ 	.word	0x05000020


	//   ....[25]....
        /*066c*/ 	.word	0x0500000f


	//   ....[26]....
        /*0670*/ 	.word	0x05000019


	//   ....[27]....
        /*0674*/ 	.word	0x05000018


	//   ....[28]....
        /*0678*/ 	.word	0x0500001a


	//   ....[29]....
        /*067c*/ 	.word	0x0500001b


	//   ....[30]....
        /*0680*/ 	.word	0x0500001d


	//   ....[31]....
        /*0684*/ 	.word	0x0500001c


	//   ....[32]....
        /*0688*/ 	.word	0x05000020


	//   ....[33]....
        /*068c*/ 	.word	0x0500000f


	//   ....[34]....
        /*0690*/ 	.word	0x05000011


	//   ....[35]....
        /*0694*/ 	.word	0x0500001b


	//   ....[36]....
        /*0698*/ 	.word	0x0500001d


	//   ....[37]....
        /*069c*/ 	.word	0x05000010


	//   ....[38]....
        /*06a0*/ 	.word	0x05000023


	//   ....[39]....
        /*06a4*/ 	.word	0x0500001e


	//   ....[40]....
        /*06a8*/ 	.word	0x05000026


	//   ....[41]....
        /*06ac*/ 	.word	0x05000025


	//   ....[42]....
        /*06b0*/ 	.word	0x0500001c


	//   ....[43]....
        /*06b4*/ 	.word	0x05000016


	//   ....[44]....
        /*06b8*/ 	.word	0x05000014


	//   ....[45]....
        /*06bc*/ 	.word	0x05000017


	//   ....[46]....
        /*06c0*/ 	.word	0x05000018


	//   ....[47]....
        /*06c4*/ 	.word	0x0500001a


	//   ....[48]....
        /*06c8*/ 	.word	0x0500001b


	//   ....[49]....
        /*06cc*/ 	.word	0x05000011


	//   ....[50]....
        /*06d0*/ 	.word	0x05000029


	//   ....[51]....
        /*06d4*/ 	.word	0x05000013


	//   ....[52]....
        /*06d8*/ 	.word	0x05000014


	//   ....[53]....
        /*06dc*/ 	.word	0x05000012


	//   ....[54]....
        /*06e0*/ 	.word	0x05000015


	//   ....[55]....
        /*06e4*/ 	.word	0x05000017


	//   ....[56]....
        /*06e8*/ 	.word	0x05000018


	//   ....[57]....
        /*06ec*/ 	.word	0x0500000e


	//   ....[58]....
        /*06f0*/ 	.word	0x0500002b


	//   ....[59]....
        /*06f4*/ 	.word	0x05000020


	//   ....[60]....
        /*06f8*/ 	.word	0x05000022


	//   ....[61]....
        /*06fc*/ 	.word	0x05000021


	//   ....[62]....
        /*0700*/ 	.word	0x05000027


	//   ....[63]....
        /*0704*/ 	.word	0x05000028


	//   ....[64]....
        /*0708*/ 	.word	0x05000023


	//   ....[65]....
        /*070c*/ 	.word	0x0500001e


	//   ....[66]....
        /*0710*/ 	.word	0x0500001a


	//   ....[67]....
        /*0714*/ 	.word	0x0500001a


	//   ....[68]....
        /*0718*/ 	.word	0x0500001a


	//   ....[69]....
        /*071c*/ 	.word	0x0500001a


	//   ....[70]....
        /*0720*/ 	.word	0x0500001a


	//   ....[71]....
        /*0724*/ 	.word	0x0500001a


	//   ....[72]....
        /*0728*/ 	.word	0x0500001a


	//   ....[73]....
        /*072c*/ 	.word	0x0500001a


	//   ....[74]....
        /*0730*/ 	.word	0x0500001a


	//   ....[75]....
        /*0734*/ 	.word	0x0500001a


	//   ....[76]....
        /*0738*/ 	.word	0x0500001a


	//   ....[77]....
        /*073c*/ 	.word	0x0500001a


	//   ....[78]....
        /*0740*/ 	.word	0x0500001a


	//   ....[79]....
        /*0744*/ 	.word	0x0500001a


	//   ....[80]....
        /*0748*/ 	.word	0x0500001a


	//   ....[81]....
        /*074c*/ 	.word	0x0500001a


	//   ....[82]....
        /*0750*/ 	.word	0x0500001a


	//   ....[83]....
        /*0754*/ 	.word	0x0500001a


	//   ....[84]....
        /*0758*/ 	.word	0x0500001a


	//   ....[85]....
        /*075c*/ 	.word	0x0500001a


	//   ....[86]....
        /*0760*/ 	.word	0x0500001a


	//   ....[87]....
        /*0764*/ 	.word	0x0500001a


	//   ....[88]....
        /*0768*/ 	.word	0x0500001a


	//   ....[89]....
        /*076c*/ 	.word	0x0500001a


	//   ....[90]....
        /*0770*/ 	.word	0x0500001a


	//   ....[91]....
        /*0774*/ 	.word	0x0500001a


	//   ....[92]....
        /*0778*/ 	.word	0x0500001a


	//   ....[93]....
        /*077c*/ 	.word	0x0500001a


	//   ....[94]....
        /*0780*/ 	.word	0x0500001a


	//   ....[95]....
        /*0784*/ 	.word	0x0500001a


	//   ....[96]....
        /*0788*/ 	.word	0x0500001a


	//   ....[97]....
        /*078c*/ 	.word	0x0500001a


	//   ....[98]....
        /*0790*/ 	.word	0x0500001a


	//   ....[99]....
        /*0794*/ 	.word	0x0500001a


	//   ....[100]....
        /*0798*/ 	.word	0x0500001a


	//   ....[101]....
        /*079c*/ 	.word	0x0500001a


	//   ....[102]....
        /*07a0*/ 	.word	0x0500001a


	//   ....[103]....
        /*07a4*/ 	.word	0x0500001a


	//   ....[104]....
        /*07a8*/ 	.word	0x0500001a


	//   ....[105]....
        /*07ac*/ 	.word	0x0500001a


	//   ....[106]....
        /*07b0*/ 	.word	0x0500001a


	//   ....[107]....
        /*07b4*/ 	.word	0x0500001a


	//   ....[108]....
        /*07b8*/ 	.word	0x0500001a


	//   ....[109]....
        /*07bc*/ 	.word	0x0500001a


	//   ....[110]....
        /*07c0*/ 	.word	0x0500001a


	//   ....[111]....
        /*07c4*/ 	.word	0x0500001a


	//   ....[112]....
        /*07c8*/ 	.word	0x0500001a


	//   ....[113]....
        /*07cc*/ 	.word	0x0500001a


	//   ....[114]....
        /*07d0*/ 	.word	0x0500001a


	//   ....[115]....
        /*07d4*/ 	.word	0x0500001a


	//   ....[116]....
        /*07d8*/ 	.word	0x0500001a


	//   ....[117]....
        /*07dc*/ 	.word	0x0500001a


	//   ....[118]....
        /*07e0*/ 	.word	0x0500001a


	//   ....[119]....
        /*07e4*/ 	.word	0x0500001a


	//   ....[120]....
        /*07e8*/ 	.word	0x0500001a


	//   ....[121]....
        /*07ec*/ 	.word	0x0500001a


	//----- nvinfo : EIATTR_COOP_GROUP_INSTR_OFFSETS
	.align		4
.L_1057:
        /*07f0*/ 	.byte	0x04, 0x28
        /*07f2*/ 	.short	(.L_1059 - .L_1058)


	//   ....[0]....
.L_1058:
        /*07f4*/ 	.word	0x00004c50


	//   ....[1]....
        /*07f8*/ 	.word	0x00004c60


	//   ....[2]....
        /*07fc*/ 	.word	0x00004c90


	//   ....[3]....
        /*0800*/ 	.word	0x00004ca0


	//   ....[4]....
        /*0804*/ 	.word	0x00005550


	//   ....[5]....
        /*0808*/ 	.word	0x00005570


	//   ....[6]....
        /*080c*/ 	.word	0x00005590


	//   ....[7]....
        /*0810*/ 	.word	0x000055b0


	//   ....[8]....
        /*0814*/ 	.word	0x000055d0


	//   ....[9]....
        /*0818*/ 	.word	0x000055f0


	//   ....[10]....
        /*081c*/ 	.word	0x00008160


	//   ....[11]....
        /*0820*/ 	.word	0x00008190


	//   ....[12]....
        /*0824*/ 	.word	0x000081e0


	//   ....[13]....
        /*0828*/ 	.word	0x00008200


	//   ....[14]....
        /*082c*/ 	.word	0x00008230


	//   ....[15]....
        /*0830*/ 	.word	0x00008240


	//   ....[16]....
        /*0834*/ 	.word	0x00008270


	//   ....[17]....
        /*0838*/ 	.word	0x00008280


	//   ....[18]....
        /*083c*/ 	.word	0x00008440


	//   ....[19]....
        /*0840*/ 	.word	0x00008470


	//   ....[20]....
        /*0844*/ 	.word	0x000084c0


	//   ....[21]....
        /*0848*/ 	.word	0x000084e0


	//   ....[22]....
        /*084c*/ 	.word	0x00008510


	//   ....[23]....
        /*0850*/ 	.word	0x00008520


	//   ....[24]....
        /*0854*/ 	.word	0x00008550


	//   ....[25]....
        /*0858*/ 	.word	0x00008560


	//   ....[26]....
        /*085c*/ 	.word	0x000086d0


	//   ....[27]....
        /*0860*/ 	.word	0x00008700


	//   ....[28]....
        /*0864*/ 	.word	0x00008750


	//   ....[29]....
        /*0868*/ 	.word	0x00008770


	//   ....[30]....
        /*086c*/ 	.word	0x000087a0


	//   ....[31]....
        /*0870*/ 	.word	0x000087b0


	//   ....[32]....
        /*0874*/ 	.word	0x000087e0


	//   ....[33]....
        /*0878*/ 	.word	0x000087f0


	//   ....[34]....
        /*087c*/ 	.word	0x00008ab0


	//   ....[35]....
        /*0880*/ 	.word	0x00008ae0


	//   ....[36]....
        /*0884*/ 	.word	0x00008bc0


	//   ....[37]....
        /*0888*/ 	.word	0x00008c00


	//   ....[38]....
        /*088c*/ 	.word	0x00008c30


	//   ....[39]....
        /*0890*/ 	.word	0x00008c60


	//   ....[40]....
        /*0894*/ 	.word	0x00008c90


	//   ....[41]....
        /*0898*/ 	.word	0x00008cc0


	//   ....[42]....
        /*089c*/ 	.word	0x00008d00


	//   ....[43]....
        /*08a0*/ 	.word	0x00008d30


	//   ....[44]....
        /*08a4*/ 	.word	0x00008dd0


	//   ....[45]....
        /*08a8*/ 	.word	0x00008df0


	//   ....[46]....
        /*08ac*/ 	.word	0x00008e20


	//   ....[47]....
        /*08b0*/ 	.word	0x00008e40


	//   ....[48]....
        /*08b4*/ 	.word	0x00008e60


	//   ....[49]....
        /*08b8*/ 	.word	0x00008e70


	//   ....[50]....
        /*08bc*/ 	.word	0x00008ea0


	//   ....[51]....
        /*08c0*/ 	.word	0x00008ed0


	//   ....[52]....
        /*08c4*/ 	.word	0x00008f10


	//   ....[53]....
        /*08c8*/ 	.word	0x00008f30


	//   ....[54]....
        /*08cc*/ 	.word	0x00008f60


	//   ....[55]....
        /*08d0*/ 	.word	0x00008f90


	//   ....[56]....
        /*08d4*/ 	.word	0x00008fa0


	//   ....[57]....
        /*08d8*/ 	.word	0x00008fd0


	//   ....[58]....
        /*08dc*/ 	.word	0x00009000


	//   ....[59]....
        /*08e0*/ 	.word	0x00009030


	//   ....[60]....
        /*08e4*/ 	.word	0x00009060


	//   ....[61]....
        /*08e8*/ 	.word	0x00009080


	//   ....[62]....
        /*08ec*/ 	.word	0x000090b0


	//   ....[63]....
        /*08f0*/ 	.word	0x000090d0


	//   ....[64]....
        /*08f4*/ 	.word	0x00009190


	//   ....[65]....
        /*08f8*/ 	.word	0x00009290


	//   ....[66]....
        /*08fc*/ 	.word	0x00009440


	//   ....[67]....
        /*0900*/ 	.word	0x00009490


	//   ....[68]....
        /*0904*/ 	.word	0x00009500


	//   ....[69]....
        /*0908*/ 	.word	0x00009560


	//   ....[70]....
        /*090c*/ 	.word	0x000095d0


	//   ....[71]....
        /*0910*/ 	.word	0x00009630


	//   ....[72]....
        /*0914*/ 	.word	0x000096a0


	//   ....[73]....
        /*0918*/ 	.word	0x00009700


	//   ....[74]....
        /*091c*/ 	.word	0x000097a0


	//   ....[75]....
        /*0920*/ 	.word	0x00009830


	//   ....[76]....
        /*0924*/ 	.word	0x000098a0


	//   ....[77]....
        /*0928*/ 	.word	0x00009900


	//   ....[78]....
        /*092c*/ 	.word	0x00009970


	//   ....[79]....
        /*0930*/ 	.word	0x000099d0


	//   ....[80]....
        /*0934*/ 	.word	0x00009a40


	//   ....[81]....
        /*0938*/ 	.word	0x00009aa0


	//   ....[82]....
        /*093c*/ 	.word	0x00009b40


	//   ....[83]....
        /*0940*/ 	.word	0x00009bd0


	//   ....[84]....
        /*0944*/ 	.word	0x00009c40


	//   ....[85]....
        /*0948*/ 	.word	0x00009ca0


	//   ....[86]....
        /*094c*/ 	.word	0x00009d10


	//   ....[87]....
        /*0950*/ 	.word	0x00009d70


	//   ....[88]....
        /*0954*/ 	.word	0x00009de0


	//   ....[89]....
        /*0958*/ 	.word	0x00009e40


	//   ....[90]....
        /*095c*/ 	.word	0x00009ee0


	//   ....[91]....
        /*0960*/ 	.word	0x00009f90


	//   ....[92]....
        /*0964*/ 	.word	0x0000a0a0


	//   ....[93]....
        /*0968*/ 	.word	0x0000a0f0


	//   ....[94]....
        /*096c*/ 	.word	0x0000a1c0


	//   ....[95]....
        /*0970*/ 	.word	0x0000a230


	//   ....[96]....
        /*0974*/ 	.word	0x0000a2c0


	//   ....[97]....
        /*0978*/ 	.word	0x0000a310


	//   ....[98]....
        /*097c*/ 	.word	0x0000a380


	//   ....[99]....
        /*0980*/ 	.word	0x0000a3e0


	//   ....[100]....
        /*0984*/ 	.word	0x0000a450


	//   ....[101]....
        /*0988*/ 	.word	0x0000a4b0


	//   ....[102]....
        /*098c*/ 	.word	0x0000a520


	//   ....[103]....
        /*0990*/ 	.word	0x0000a580


	//   ....[104]....
        /*0994*/ 	.word	0x0000a600


	//   ....[105]....
        /*0998*/ 	.word	0x0000a670


	//   ....[106]....
        /*099c*/ 	.word	0x0000a6e0


	//   ....[107]....
        /*09a0*/ 	.word	0x0000a740


	//   ....[108]....
        /*09a4*/ 	.word	0x0000a7c0


	//   ....[109]....
        /*09a8*/ 	.word	0x0000a840


	//   ....[110]....
        /*09ac*/ 	.word	0x0000a8e0


	//   ....[111]....
        /*09b0*/ 	.word	0x0000a950


	//   ....[112]....
        /*09b4*/ 	.word	0x0000a9e0


	//   ....[113]....
        /*09b8*/ 	.word	0x0000aa70


	//   ....[114]....
        /*09bc*/ 	.word	0x0000aae0


	//   ....[115]....
        /*09c0*/ 	.word	0x0000ab40


	//   ....[116]....
        /*09c4*/ 	.word	0x0000abb0


	//   ....[117]....
        /*09c8*/ 	.word	0x0000ac30


	//   ....[118]....
        /*09cc*/ 	.word	0x0000acf0


	//   ....[119]....
        /*09d0*/ 	.word	0x0000adc0


	//   ....[120]....
        /*09d4*/ 	.word	0x0000aea0


	//   ....[121]....
        /*09d8*/ 	.word	0x0000af50


	//----- nvinfo : EIATTR_EXIT_INSTR_OFFSETS
	.align		4
.L_1059:
        /*09dc*/ 	.byte	0x04, 0x1c
        /*09de*/ 	.short	(.L_1061 - .L_1060)


	//   ....[0]....
.L_1060:
        /*09e0*/ 	.word	0x000071a0


	//   ....[1]....
        /*09e4*/ 	.word	0x000093e0


	//----- nvinfo : EIATTR_MAX_THREADS
	.align		4
.L_1061:
        /*09e8*/ 	.byte	0x04, 0x05
        /*09ea*/ 	.short	(.L_1063 - .L_1062)
.L_1062:
        /*09ec*/ 	.word	0x00000140
        /*09f0*/ 	.word	0x00000001
        /*09f4*/ 	.word	0x00000001


	//----- nvinfo : EIATTR_CRS_STACK_SIZE
	.align		4
.L_1063:
        /*09f8*/ 	.byte	0x04, 0x1e
        /*09fa*/ 	.short	(.L_1065 - .L_1064)
.L_1064:
        /*09fc*/ 	.word	0x00000000


	//----- nvinfo : EIATTR_CBANK_PARAM_SIZE
	.align		4
.L_1065:
        /*0a00*/ 	.byte	0x03, 0x19
        /*0a02*/ 	.short	0x0060


	//----- nvinfo : EIATTR_PARAM_CBANK
	.align		4
        /*0a04*/ 	.byte	0x04, 0x0a
        /*0a06*/ 	.short	(.L_1067 - .L_1066)
	.align		4
.L_1066:
        /*0a08*/ 	.word	index@(.nv.constant0._ZN13group_norm_v218gn_bwd_cuda_kernelI13__nv_bfloat16Li320ELi3ELi16ELi80ELi256ELb1ELb1ELi32ELi320ELi320ELi4ELb1ELi40ELb0ELb0ELNS_15WgradSyncMethodE3ENS_16CompileConditionILi900EEEEEvPT_S6_S6_PKS5_S8_S8_S8_PKfflPfPj)
        /*0a0c*/ 	.short	0x0210
        /*0a0e*/ 	.short	0x0060


	//----- nvinfo : EIATTR_SW_WAR
	.align		4
.L_1067:
        /*0a10*/ 	.byte	0x04, 0x36
        /*0a12*/ 	.short	(.L_1069 - .L_1068)
.L_1068:
        /*0a14*/ 	.word	0x00000008
.L_1069:


//--------------------- .nv.info._ZN13group_norm_v218gn_bwd_cuda_kernelI13__nv_bfloat16Li320ELi2ELi16ELi80ELi256ELb1ELb1ELi32ELi320ELi320ELi4ELb1ELi36ELb0ELb0ELNS_15WgradSyncMethodE3ENS_16CompileConditionILi900EEEEEvPT_S6_S6_PKS5_S8_S8_S8_PKfflPfPj --------------------------
	.section	.nv.info._ZN13group_norm_v218gn_bwd_cuda_kernelI13__nv_bfloat16Li320ELi2ELi16ELi80ELi256ELb1ELb1ELi32ELi320ELi320ELi4ELb1ELi36ELb0ELb0ELNS_15WgradSyncMethodE3ENS_16CompileConditionILi900EEEEEvPT_S6_S6_PKS5_S8_S8_S8_PKfflPfPj,"",@"SHT_CUDA_INFO"
	.sectionflags	@""
	.align	4


	//----- nvinfo : EIATTR_CUDA_API_VERSION
	.align		4
        /*0000*/ 	.byte	0x04, 0x37
        /*0002*/ 	.short	(.L_1071 - .L_1070)
.L_1070:
        /*0004*/ 	.word	0x00000082


	//----- nvinfo : EIATTR_KPARAM_INFO
	.align		4
.L_1071:
        /*0008*/ 	.byte	0x04, 0x17
        /*000a*/ 	.short	(.L_1073 - .L_1072)
.L_1072:
        /*000c*/ 	.word	0x00000000
        /*0010*/ 	.short	0x000b
        /*0012*/ 	.short	0x0058
        /*0014*/ 	.byte	0x00, 0xf0, 0x21, 0x00


	//----- nvinfo : EIATTR_KPARAM_INFO
	.align		4
.L_1073:
        /*0018*/ 	.byte	0x04, 0x17
        /*001a*/ 	.short	(.L_1075 - .L_1074)
.L_1074:
        /*001c*/ 	.word	0x00000000
        /*0020*/ 	.short	0x000a
        /*0022*/ 	.short	0x0050
        /*0024*/ 	.byte	0x00, 0xf0, 0x21, 0x00


	//----- nvinfo : EIATTR_KPARAM_INFO
	.align		4
.L_1075:
        /*0028*/ 	.byte	0x04, 0x17
        /*002a*/ 	.short	(.L_1077 - .L_1076)
.L_1076:
        /*002c*/ 	.word	0x00000000
        /*0030*/ 	.short	0x0009
        /*0032*/ 	.short	0x0048
        /*0034*/ 	.byte	0x00, 0xf0, 0x21, 0x00


	//----- nvinfo : EIATTR_KPARAM_INFO
	.align		4
.L_1077:
        /*0038*/ 	.byte	0x04, 0x17
        /*003a*/ 	.short	(.L_1079 - .L_1078)
.L_1078:
        /*003c*/ 	.word	0x00000000
        /*0040*/ 	.short	0x0008
        /*0042*/ 	.short	0x0040
        /*0044*/ 	.byte	0x00, 0xf0, 0x11, 0x00


	//----- nvinfo : EIATTR_KPARAM_INFO
	.align		4
.L_1079:
        /*0048*/ 	.byte	0x04, 0x17
        /*004a*/ 	.short	(.L_1081 - .L_1080)
.L_1080:
        /*004c*/ 	.word	0x00000000
        /*0050*/ 	.short	0x0007
        /*0052*/ 	.short	0x0038
        /*0054*/ 	.byte	0x00, 0xf0, 0x21, 0x00


	//----- nvinfo : EIATTR_KPARAM_INFO
	.align		4
.L_1081:
        /*0058*/ 	.byte	0x04, 0x17
        /*005a*/ 	.short	(.L_1083 - .L_1082)
.L_1082:
        /*005c*/ 	.word	0x00000000
        /*0060*/ 	.short	0x0006
        /*0062*/ 	.short	0x0030
        /*0064*/ 	.byte	0x00, 0xf0, 0x21, 0x00


	//----- nvinfo : EIATTR_KPARAM_INFO
	.align		4
.L_1083:
        /*0068*/ 	.byte	0x04, 0x17
        /*006a*/ 	.short	(.L_1085 - .L_1084)
.L_1084:
        /*006c*/ 	.word	0x00000000
        /*0070*/ 	.short	0x0005
        /*0072*/ 	.short	0x0028
        /*0074*/ 	.byte	0x00, 0xf0, 0x21, 0x00


	//----- nvinfo : EIATTR_KPARAM_INFO
	.align		4
.L_1085:
        /*0078*/ 	.byte	0x04, 0x17
        /*007a*/ 	.short	(.L_1087 - .L_1086)
.L_1086:
        /*007c*/ 	.word	0x00000000
        /*0080*/ 	.short	0x0004
        /*0082*/ 	.short	0x0020
        /*0084*/ 	.byte	0x00, 0xf0, 0x21, 0x00


	//----- nvinfo : EIATTR_KPARAM_INFO
	.align		4
.L_1087:
        /*0088*/ 	.byte	0x04, 0x17
        /*008a*/ 	.short	(.L_1089 - .L_1088)
.L_1088:
        /*008c*/ 	.word	0x00000000
        /*0090*/ 	.short	0x0003
        /*0092*/ 	.short	0x0018
        /*0094*/ 	.byte	0x00, 0xf0, 0x21, 0x00


	//----- nvinfo : EIATTR_KPARAM_INFO
	.align		4
.L_1089:
        /*0098*/ 	.byte	0x04, 0x17
        /*009a*/ 	.short	(.L_1091 - .L_1090)
.L_1090:
        /*009c*/ 	.word	0x00000000
        /*00a0*/ 	.short	0x0002
        /*00a2*/ 	.short	0x0010
        /*00a4*/ 	.byte	0x00, 0xf0, 0x21, 0x00


	//----- nvinfo : EIATTR_KPARAM_INFO
	.align		4
.L_1091:
        /*00a8*/ 	.byte	0x04, 0x17
        /*00aa*/ 	.short	(.L_1093 - .L_1092)
.L_1092:
        /*00ac*/ 	.word	0x00000000
        /*00b0*/ 	.short	0x0001
        /*00b2*/ 	.short	0x0008
        /*00b4*/ 	.byte	0x00, 0xf0, 0x21, 0x00


	//----- nvinfo : EIATTR_KPARAM_INFO
	.align		4
.L_1093:
        /*00b8*/ 	.byte	0x04, 0x17
        /*00ba*/ 	.short	(.L_1095 - .L_1094)
.L_1094:
        /*00bc*/ 	.word	0x00000000
        /*00c0*/ 	.short	0x0000
        /*00c2*/ 	.short	0x0000
        /*00c4*/ 	.byte	0x00, 0xf0, 0x21, 0x00


	//----- nvinfo : EIATTR_SPARSE_MMA_MASK
	.align		4
.L_1095:
        /*00c8*/ 	.byte	0x03, 0x50
        /*00ca*/ 	.short	0x0000


	//----- nvinfo : EIATTR_MAXREG_COUNT
	.align		4
        /*00cc*/ 	.byte	0x03, 0x1b
        /*00ce*/ 	.short	0x0060


	//----- nvinfo : EIATTR_NUM_BARRIERS
	.align		4
        /*00d0*/ 	.byte	0x02, 0x4c
        /*00d2*/ 	.byte	0x01
	.zero		1


	//----- nvinfo : EIATTR_ANNOTATIONS
	.align		4
        /*00d4*/ 	.byte	0x04, 0x55
        /*00d6*/ 	.short	(.L_1097 - .L_1096)


	//   ....[0]....
.L_1096:
        /* <DEDUP_REMOVED lines=25> */


	//----- nvinfo : EIATTR_MERCURY_ISA_VERSION
	.align		4
.L_1097:
        /*0258*/ 	.byte	0x03, 0x5f
        /*025a*/ 	.short	0x0101


	//----- nvinfo : EIATTR_COOP_GROUP_MASK_REGIDS
	.align		4
        /*025c*/ 	.byte	0x04, 0x29
        /*025e*/ 	.short	(.L_1099 - .L_1098)


	//   ....[0]....
.L_1098:
        /*0260*/ 	.word	0xffffffff


	//   ....[1]....
        /*0264*/ 	.word	0xffffffff


	//   ....[2]....
        /*0268*/ 	.word	0xffffffff


	//   ....[3]....
        /*026c*/ 	.word	0xffffffff


	//   ....[4]....
        /*0270*/ 	.word	0xffffffff


	//   ....[5]....
        /*0274*/ 	.word	0xffffffff


	//   ....[6]....
        /*0278*/ 	.word	0xffffffff


	//   ....[7]....
        /*027c*/ 	.word	0xffffffff


	//   ....[8]....
        /*0280*/ 	.word	0xffffffff


	//   ....[9]....
        /*0284*/ 	.word	0xffffffff


	//   ....[10]....
        /*0288*/ 	.word	0x0500000f


	//   ....[11]....
        /*028c*/ 	.word	0x05000016


	//   ....[12]....
        /*0290*/ 	.word	0x05000018


	//   ....[13]....
        /*0294*/ 	.word	0x05000011


	//   ....[14]....
        /*0298*/ 	.word	0x0500001d


	//   ....[15]....
        /*029c*/ 	.word	0x05000012


	//   ....[16]....
        /*02a0*/ 	.word	0x05000016


	//   ....[17]....
        /*02a4*/ 	.word	0x05000017


	//   ....[18]....
        /*02a8*/ 	.word	0x05000016


	//   ....[19]....
        /*02ac*/ 	.word	0x0500000f


	//   ....[20]....
        /*02b0*/ 	.word	0x05000011


	//   ....[21]....
        /*02b4*/ 	.word	0x05000018


	//   ....[22]....
        /*02b8*/ 	.word	0x05000022


	//   ....[23]....
        /*02bc*/ 	.word	0x05000021


	//   ....[24]....
        /*02c0*/ 	.word	0x0500000f


	//   ....[25]....
        /*02c4*/ 	.word	0x05000016


	//   ....[26]....
        /*02c8*/ 	.word	0x05000016


	//   ....[27]....
        /*02cc*/ 	.word	0x0500000f


	//   ....[28]....
        /*02d0*/ 	.word	0x05000011


	//   ....[29]....
        /*02d4*/ 	.word	0x05000018


	//   ....[30]....
        /*02d8*/ 	.word	0x05000022


	//   ....[31]....
        /*02dc*/ 	.word	0x05000021


	//   ....[32]....
        /*02e0*/ 	.word	0x0500000f


	//   ....[33]....
        /*02e4*/ 	.word	0x05000016


	//   ....[34]....
        /*02e8*/ 	.word	0x0500000f


	//   ....[35]....
        /*02ec*/ 	.word	0x05000016


	//   ....[36]....
        /*02f0*/ 	.word	0x05000022


	//   ....[37]....
        /*02f4*/ 	.word	0x05000018


	//   ....[38]....
        /*02f8*/ 	.word	0x0500001c


	//   ....[39]....
        /*02fc*/ 	.word	0x0500002e


	//   ....[40]....
        /*0300*/ 	.word	0x05000024


	//   ....[41]....
        /*0304*/ 	.word	0x05000017


	//   ....[42]....
        /*0308*/ 	.word	0x05000016


	//   ....[43]....
        /*030c*/ 	.word	0x0500001b


	//   ....[44]....
        /*0310*/ 	.word	0x0500000f


	//   ....[45]....
        /*0314*/ 	.word	0x05000011


	//   ....[46]....
        /*0318*/ 	.word	0x05000029


	//   ....[47]....
        /*031c*/ 	.word	0x05000023


	//   ....[48]....
        /*0320*/ 	.word	0x0500002c


	//   ....[49]....
        /*0324*/ 	.word	0x05000012


	//   ....[50]....
        /*0328*/ 	.word	0x05000022


	//   ....[51]....
        /*032c*/ 	.word	0x05000025


	//   ....[52]....
        /*0330*/ 	.word	0x05000014


	//   ....[53]....
        /*0334*/ 	.word	0x05000020


	//   ....[54]....
        /*0338*/ 	.word	0x0500001e


	//   ....[55]....
        /*033c*/ 	.word	0x0500001c


	//   ....[56]....
        /*0340*/ 	.word	0x05000027


	//   ....[57]....
        /*0344*/ 	.word	0x0500001b


	//   ....[58]....
        /*0348*/ 	.word	0x05000023


	//   ....[59]....
        /*034c*/ 	.word	0x05000024


	//   ....[60]....
        /*0350*/ 	.word	0x0500002a


	//   ....[61]....
        /*0354*/ 	.word	0x0500002b


	//   ....[62]....
        /*0358*/ 	.word	0x05000031


	//   ....[63]....
        /*035c*/ 	.word	0x05000033


	//   ....[64]....
        /*0360*/ 	.word	0x05000021


	//   ....[65]....
        /*0364*/ 	.word	0x05000011


	//   ....[66]....
        /*0368*/ 	.word	0x0500000f


	//   ....[67]....
        /*036c*/ 	.word	0x0500000f


	//   ....[68]....
        /*0370*/ 	.word	0x0500000f


	//   ....[69]....
        /*0374*/ 	.word	0x0500000f


	//   ....[70]....
        /*0378*/ 	.word	0x0500000f


	//   ....[71]....
        /*037c*/ 	.word	0x0500000f


	//   ....[72]....
        /*0380*/ 	.word	0x0500000f


	//   ....[73]....
        /*0384*/ 	.word	0x0500000f


	//   ....[74]....
        /*0388*/ 	.word	0x0500000f


	//   ....[75]....
        /*038c*/ 	.word	0x0500000f


	//   ....[76]....
        /*0390*/ 	.word	0x0500000f


	//   ....[77]....
        /*0394*/ 	.word	0x0500000f


	//   ....[78]....
        /*0398*/ 	.word	0x0500000f


	//   ....[79]....
        /*039c*/ 	.word	0x0500000f


	//   ....[80]....
        /*03a0*/ 	.word	0x0500000f


	//   ....[81]....
        /*03a4*/ 	.word	0x0500000f


	//   ....[82]....
        /*03a8*/ 	.word	0x0500000f


	//   ....[83]....
        /*03ac*/ 	.word	0x0500000f


	//   ....[84]....
        /*03b0*/ 	.word	0x0500000f


	//   ....[85]....
        /*03b4*/ 	.word	0x0500000f


	//   ....[86]....
        /*03b8*/ 	.word	0x0500000f


	//   ....[87]....
        /*03bc*/ 	.word	0x0500000f


	//   ....[88]....
        /*03c0*/ 	.word	0x0500000f


	//   ....[89]....
        /*03c4*/ 	.word	0x0500000f


	//   ....[90]....
        /*03c8*/ 	.word	0x0500000f


	//   ....[91]....
        /*03cc*/ 	.word	0x0500000f


	//   ....[92]....
        /*03d0*/ 	.word	0x0500000f


	//   ....[93]....
        /*03d4*/ 	.word	0x0500000f


	//   ....[94]....
        /*03d8*/ 	.word	0x0500000f


	//   ....[95]....
        /*03dc*/ 	.word	0x0500000f


	//   ....[96]....
        /*03e0*/ 	.word	0x0500000f


	//   ....[97]....
        /*03e4*/ 	.word	0x0500000f


	//   ....[98]....
        /*03e8*/ 	.word	0x0500000f


	//   ....[99]....
        /*03ec*/ 	.word	0x0500000f


	//   ....[100]....
        /*03f0*/ 	.word	0x0500000f


	//   ....[101]....
        /*03f4*/ 	.word	0x0500000f


	//   ....[102]....
        /*03f8*/ 	.word	0x0500000f


	//   ....[103]....
        /*03fc*/ 	.word	0x0500000f


	//   ....[104]....
        /*0400*/ 	.word	0x0500000f


	//   ....[105]....
        /*0404*/ 	.word	0x0500000f


	//   ....[106]....
        /*0408*/ 	.word	0x0500000f


	//   ....[107]....
        /*040c*/ 	.word	0x0500000f


	//   ....[108]....
        /*0410*/ 	.word	0x0500000f


	//   ....[109]....
        /*0414*/ 	.word	0x0500000f


	//   ....[110]....
        /*0418*/ 	.word	0x0500000f


	//   ....[111]....
        /*041c*/ 	.word	0x0500000f


	//   ....[112]....
        /*0420*/ 	.word	0x0500000f


	//   ....[113]....
        /*0424*/ 	.word	0x0500000f


	//   ....[114]....
        /*0428*/ 	.word	0x0500000f


	//   ....[115]....
        /*042c*/ 	.word	0x0500000f


	//   ....[116]....
        /*0430*/ 	.word	0x0500000f


	//   ....[117]....
        /*0434*/ 	.word	0x0500000f


	//   ....[118]....
        /*0438*/ 	.word	0x0500000f


	//   ....[119]....
        /*043c*/ 	.word	0x0500000f


	//   ....[120]....
        /*0440*/ 	.word	0x0500000f


	//   ....[121]....
        /*0444*/ 	.word	0x0500000f


	//----- nvinfo : EIATTR_COOP_GROUP_INSTR_OFFSETS
	.align		4
.L_1099:
        /*0448*/ 	.byte	0x04, 0x28
        /*044a*/ 	.short	(.L_1101 - .L_1100)


	//   ....[0]....
.L_1100:
        /*044c*/ 	.word	0x00004670


	//   ....[1]....
        /*0450*/ 	.word	0x000046b0


	//   ....[2]....
        /*0454*/ 	.word	0x000046e0


	//   ....[3]....
        /*0458*/ 	.word	0x00004700


	//   ....[4]....
        /*045c*/ 	.word	0x00004fd0


	//   ....[5]....
        /*0460*/ 	.word	0x00004ff0


	//   ....[6]....
        /*0464*/ 	.word	0x00005010


	//   ....[7]....
        /*0468*/ 	.word	0x00005030


	//   ....[8]....
        /*046c*/ 	.word	0x00005050


	//   ....[9]....
        /*0470*/ 	.word	0x00005070


	//   ....[10]....
        /*0474*/ 	.word	0x00007a10


	//   ....[11]....
        /*0478*/ 	.word	0x00007a40


	//   ....[12]....
        /*047c*/ 	.word	0x00007a90


	//   ....[13]....
        /*0480*/ 	.word	0x00007aa0


	//   ....[14]....
        /*0484*/ 	.word	0x00007ad0


	//   ....[15]....
        /*0488*/ 	.word	0x00007ae0


	//   ....[16]....
        /*048c*/ 	.word	0x00007b10


	//   ....[17]....
        /*0490*/ 	.word	0x00007b20


	//   ....[18]....
        /*0494*/ 	.word	0x00007cf0


	//   ....[19]....
        /*0498*/ 	.word	0x00007d20


	//   ....[20]....
        /*049c*/ 	.word	0x00007d60


	//   ....[21]....
        /*04a0*/ 	.word	0x00007d70


	//   ....[22]....
        /*04a4*/ 	.word	0x00007da0


	//   ....[23]....
        /*04a8*/ 	.word	0x00007db0


	//   ....[24]....
        /*04ac*/ 	.word	0x00007de0


	//   ....[25]....
        /*04b0*/ 	.word	0x00007df0


	//   ....[26]....
        /*04b4*/ 	.word	0x00007f60


	//   ....[27]....
        /*04b8*/ 	.word	0x00007f90


	//   ....[28]....
        /*04bc*/ 	.word	0x00007fd0


	//   ....[29]....
        /*04c0*/ 	.word	0x00007fe0


	//   ....[30]....
        /*04c4*/ 	.word	0x00008010


	//   ....[31]....
        /*04c8*/ 	.word	0x00008020


	//   ....[32]....
        /*04cc*/ 	.word	0x00008050


	//   ....[33]....
        /*04d0*/ 	.word	0x00008060


	//   ....[34]....
        /*04d4*/ 	.word	0x00008330


	//   ....[35]....
        /*04d8*/ 	.word	0x00008360


	//   ....[36]....
        /*04dc*/ 	.word	0x00008460


	//   ....[37]....
        /*04e0*/ 	.word	0x000084a0


	//   ....[38]....
        /*04e4*/ 	.word	0x000084d0


	//   ....[39]....
        /*04e8*/ 	.word	0x00008500


	//   ....[40]....
        /*04ec*/ 	.word	0x00008510


	//   ....[41]....
        /*04f0*/ 	.word	0x00008530


	//   ....[42]....
        /*04f4*/ 	.word	0x00008570


	//   ....[43]....
        /*04f8*/ 	.word	0x000085a0


	//   ....[44]....
        /*04fc*/ 	.word	0x000085d0


	//   ....[45]....
        /*0500*/ 	.word	0x000085f0


	//   ....[46]....
        /*0504*/ 	.word	0x00008610


	//   ....[47]....
        /*0508*/ 	.word	0x00008630


	//   ....[48]....
        /*050c*/ 	.word	0x00008650


	//   ....[49]....
        /*0510*/ 	.word	0x00008680


	//   ....[50]....
        /*0514*/ 	.word	0x000086d0


	//   ....[51]....
        /*0518*/ 	.word	0x00008700


	//   ....[52]....
        /*051c*/ 	.word	0x00008720


	//   ....[53]....
        /*0520*/ 	.word	0x00008740


	//   ....[54]....
        /*0524*/ 	.word	0x00008770


	//   ....[55]....
        /*0528*/ 	.word	0x00008790


	//   ....[56]....
        /*052c*/ 	.word	0x000087a0


	//   ....[57]....
        /*0530*/ 	.word	0x000087c0


	//   ....[58]....
        /*0534*/ 	.word	0x00008800


	//   ....[59]....
        /*0538*/ 	.word	0x00008830


	//   ....[60]....
        /*053c*/ 	.word	0x00008850


	//   ....[61]....
        /*0540*/ 	.word	0x00008880


	//   ....[62]....
        /*0544*/ 	.word	0x000088a0


	//   ....[63]....
        /*0548*/ 	.word	0x000088e0


	//   ....[64]....
        /*054c*/ 	.word	0x00008a80


	//   ....[65]....
        /*0550*/ 	.word	0x00008ad0


	//   ....[66]....
        /*0554*/ 	.word	0x00008c60


	//   ....[67]....
        /*0558*/ 	.word	0x00008cb0


	//   ....[68]....
        /*055c*/ 	.word	0x00008d20


	//   ....[69]....
        /*0560*/ 	.word	0x00008d80


	//   ....[70]....
        /*0564*/ 	.word	0x00008df0


	//   ....[71]....
        /*0568*/ 	.word	0x00008e50


	//   ....[72]....
        /*056c*/ 	.word	0x00008ec0


	//   ....[73]....
        /*0570*/ 	.word	0x00008f20


	//   ....[74]....
        /*0574*/ 	.word	0x00008fc0


	//   ....[75]....
        /*0578*/ 	.word	0x00009050


	//   ....[76]....
        /*057c*/ 	.word	0x000090c0


	//   ....[77]....
        /*0580*/ 	.word	0x00009120


	//   ....[78]....
        /*0584*/ 	.word	0x00009190


	//   ....[79]....
        /*0588*/ 	.word	0x000091f0


	//   ....[80]....
        /*058c*/ 	.word	0x00009260


	//   ....[81]....
        /*0590*/ 	.word	0x000092c0


	//   ....[82]....
        /*0594*/ 	.word	0x00009360


	//   ....[83]....
        /*0598*/ 	.word	0x000093f0


	//   ....[84]....
        /*059c*/ 	.word	0x00009460


	//   ....[85]....
        /*05a0*/ 	.word	0x000094c0


	//   ....[86]....
        /*05a4*/ 	.word	0x00009530


	//   ....[87]....
        /*05a8*/ 	.word	0x00009590


	//   ....[88]....
        /*05ac*/ 	.word	0x00009600


	//   ....[89]....
        /*05b0*/ 	.word	0x00009660


	//   ....[90]....
        /*05b4*/ 	.word	0x00009700


	//   ....[91]....
        /*05b8*/ 	.word	0x000097b0


	//   ....[92]....
        /*05bc*/ 	.word	0x000098c0


	//   ....[93]....
        /*05c0*/ 	.word	0x00009920


	//   ....[94]....
        /*05c4*/ 	.word	0x000099b0


	//   ....[95]....
        /*05c8*/ 	.word	0x00009a00


	//   ....[96]....
        /*05cc*/ 	.word	0x00009a90


	//   ....[97]....
        /*05d0*/ 	.word	0x00009b30


	//   ....[98]....
        /*05d4*/ 	.word	0x00009ba0


	//   ....[99]....
        /*05d8*/ 	.word	0x00009c10


	//   ....[100]....
        /*05dc*/ 	.word	0x00009c80


	//   ....[101]....
        /*05e0*/ 	.word	0x00009ce0


	//   ....[102]....
        /*05e4*/ 	.word	0x00009d50


	//   ....[103]....
        /*05e8*/ 	.word	0x00009db0


	//   ....[104]....
        /*05ec*/ 	.word	0x00009e30


	//   ....[105]....
        /*05f0*/ 	.word	0x00009e90


	//   ....[106]....
        /*05f4*/ 	.word	0x00009f00


	//   ....[107]....
        /*05f8*/ 	.word	0x00009f50


	//   ....[108]....
        /*05fc*/ 	.word	0x00009fc0


	//   ....[109]....
        /*0600*/ 	.word	0x0000a020


	//   ....[110]....
        /*0604*/ 	.word	0x0000a0c0


	//   ....[111]....
        /*0608*/ 	.word	0x0000a150


	//   ....[112]....
        /*060c*/ 	.word	0x0000a1d0


	//   ....[113]....
        /*0610*/ 	.word	0x0000a270


	//   ....[114]....
        /*0614*/ 	.word	0x0000a300


	//   ....[115]....
        /*0618*/ 	.word	0x0000a360


	//   ....[116]....
        /*061c*/ 	.word	0x0000a3d0


	//   ....[117]....
        /*0620*/ 	.word	0x0000a440


	//   ....[118]....
        /*0624*/ 	.word	0x0000a510


	//   ....[119]....
        /*0628*/ 	.word	0x0000a5d0


	//   ....[120]....
        /*062c*/ 	.word	0x0000a700


	//   ....[121]....
        /*0630*/ 	.word	0x0000a780


	//----- nvinfo : EIATTR_EXIT_INSTR_OFFSETS
	.align		4
.L_1101:
        /*0634*/ 	.byte	0x04, 0x1c
        /*0636*/ 	.short	(.L_1103 - .L_1102)


	//   ....[0]....
.L_1102:
        /*0638*/ 	.word	0x00006a40


	//   ....[1]....
        /*063c*/ 	.word	0x00008c00


	//----- nvinfo : EIATTR_MAX_THREADS
	.align		4
.L_1103:
        /*0640*/ 	.byte	0x04, 0x05
        /*0642*/ 	.short	(.L_1105 - .L_1104)
.L_1104:
        /*0644*/ 	.word	0x00000140
        /*0648*/ 	.word	0x00000001
        /*064c*/ 	.word	0x00000001


	//----- nvinfo : EIATTR_CRS_STACK_SIZE
	.align		4
.L_1105:
        /*0650*/ 	.byte	0x04, 0x1e
        /*0652*/ 	.short	(.L_1107 - .L_1106)
.L_1106:
        /*0654*/ 	.word	0x00000000


	//----- nvinfo : EIATTR_CBANK_PARAM_SIZE
	.align		4
.L_1107:
        /*0658*/ 	.byte	0x03, 0x19
        /*065a*/ 	.short	0x0060


	//----- nvinfo : EIATTR_PARAM_CBANK
	.align		4
        /*065c*/ 	.byte	0x04, 0x0a
        /*065e*/ 	.short	(.L_1109 - .L_1108)
	.align		4
.L_1108:
        /*0660*/ 	.word	index@(.nv.constant0._ZN13group_norm_v218gn_bwd_cuda_kernelI13__nv_bfloat16Li320ELi2ELi16ELi80ELi256ELb1ELb1ELi32ELi320ELi320ELi4ELb1ELi36ELb0ELb0ELNS_15WgradSyncMethodE3ENS_16CompileConditionILi900EEEEEvPT_S6_S6_PKS5_S8_S8_S8_PKfflPfPj)
        /*0664*/ 	.short	0x0210
        /*0666*/ 	.short	0x0060


	//----- nvinfo : EIATTR_SW_WAR
	.align		4
.L_1109:
        /*0668*/ 	.byte	0x04, 0x36
        /*066a*/ 	.short	(.L_1111 - .L_1110)
.L_1110:
        /*066c*/ 	.word	0x00000008
.L_1111:


//--------------------- .nv.info._ZN13group_norm_v214gn_cuda_kernelI13__nv_bfloat16Li320ELi1ELi32ELi40ELi256ELb0ELi256ELi40ELi40ELi4ELb0ELi116ELb0ELb0ENS_16CompileConditionILi900EEEEEvPT_PKS4_S7_S7_flPfS8_Pj --------------------------
	.section	.nv.info._ZN13group_norm_v214gn_cuda_kernelI13__nv_bfloat16Li320ELi1ELi32ELi40ELi256ELb0ELi256ELi40ELi40ELi4ELb0ELi116ELb0ELb0ENS_16CompileConditionILi900EEEEEvPT_PKS4_S7_S7_flPfS8_Pj,"",@"SHT_CUDA_INFO"
	.sectionflags	@""
	.align	4


	//----- nvinfo : EIATTR_CUDA_API_VERSION
	.align		4
        /*0000*/ 	.byte	0x04, 0x37
        /*0002*/ 	.short	(.L_1113 - .L_1112)
.L_1112:
        /*0004*/ 	.word	0x00000082


	//----- nvinfo : EIATTR_KPARAM_INFO
	.align		4
.L_1113:
        /*0008*/ 	.byte	0x04, 0x17
        /*000a*/ 	.short	(.L_1115 - .L_1114)
.L_1114:
        /*000c*/ 	.word	0x00000000
        /*0010*/ 	.short	0x0008
        /*0012*/ 	.short	0x0040
        /*0014*/ 	.byte	0x00, 0xf0, 0x21, 0x00


	//----- nvinfo : EIATTR_KPARAM_INFO
	.align		4
.L_1115:
        /*0018*/ 	.byte	0x04, 0x17
        /*001a*/ 	.short	(.L_1117 - .L_1116)
.L_1116:
        /*001c*/ 	.word	0x00000000
        /*0020*/ 	.short	0x0007
        /*0022*/ 	.short	0x0038
        /*0024*/ 	.byte	0x00, 0xf0, 0x21, 0x00


	//----- nvinfo : EIATTR_KPARAM_INFO
	.align		4
.L_1117:
        /*0028*/ 	.byte	0x04, 0x17
        /*002a*/ 	.short	(.L_1119 - .L_1118)
.L_1118:
        /*002c*/ 	.word	0x00000000
        /*0030*/ 	.short	0x0006
        /*0032*/ 	.short	0x0030
        /*0034*/ 	.byte	0x00, 0xf0, 0x21, 0x00


	//----- nvinfo : EIATTR_KPARAM_INFO
	.align		4
.L_1119:
        /*0038*/ 	.byte	0x04, 0x17
        /*003a*/ 	.short	(.L_1121 - .L_1120)
.L_1120:
        /*003c*/ 	.word	0x00000000
        /*0040*/ 	.short	0x0005
        /*0042*/ 	.short	0x0028
        /*0044*/ 	.byte	0x00, 0xf0, 0x21, 0x00


	//----- nvinfo : EIATTR_KPARAM_INFO
	.align		4
.L_1121:
        /*0048*/ 	.byte	0x04, 0x17
        /*004a*/ 	.short	(.L_1123 - .L_1122)
.L_1122:
        /*004c*/ 	.word	0x00000000
        /*0050*/ 	.short	0x0004
        /*0052*/ 	.short	0x0020
        /*0054*/ 	.byte	0x00, 0xf0, 0x11, 0x00


	//----- nvinfo : EIATTR_KPARAM_INFO
	.align		4
.L_1123:
        /*0058*/ 	.byte	0x04, 0x17
        /*005a*/ 	.short	(.L_1125 - .L_1124)
.L_1124:
        /*005c*/ 	.word	0x00000000
        /*0060*/ 	.short	0x0003
        /*0062*/ 	.short	0x0018
        /*0064*/ 	.byte	0x00, 0xf0, 0x21, 0x00


	//----- nvinfo : EIATTR_KPARAM_INFO
	.align		4
.L_1125:
        /*0068*/ 	.byte	0x04, 0x17
        /*006a*/ 	.short	(.L_1127 - .L_1126)
.L_1126:
        /*006c*/ 	.word	0x00000000
        /*0070*/ 	.short	0x0002
        /*0072*/ 	.short	0x0010
        /*0074*/ 	.byte	0x00, 0xf0, 0x21, 0x00


	//----- nvinfo : EIATTR_KPARAM_INFO
	.align		4
.L_1127:
        /*0078*/ 	.byte	0x04, 0x17
        /*007a*/ 	.short	(.L_1129 - .L_1128)
.L_1128:
        /*007c*/ 	.word	0x00000000
        /*0080*/ 	.short	0x0001
        /*0082*/ 	.short	0x0008
        /*0084*/ 	.byte	0x00, 0xf0, 0x21, 0x00


	//----- nvinfo : EIATTR_KPARAM_INFO
	.align		4
.L_1129:
        /*0088*/ 	.byte	0x04, 0x17
        /*008a*/ 	.short	(.L_1131 - .L_1130)
.L_1130:
        /*008c*/ 	.word	0x00000000
        /*0090*/ 	.short	0x0000
        /*0092*/ 	.short	0x0000
        /*0094*/ 	.byte	0x00, 0xf0, 0x21, 0x00


	//----- nvinfo : EIATTR_SPARSE_MMA_MASK
	.align		4
.L_1131:
        /*0098*/ 	.byte	0x03, 0x50
        /*009a*/ 	.short	0x0000


	//----- nvinfo : EIATTR_MAXREG_COUNT
	.align		4
        /*009c*/ 	.byte	0x03, 0x1b
        /*009e*/ 	.short	0x00a8


	//----- nvinfo : EIATTR_NUM_BARRIERS
	.align		4
        /*00a0*/ 	.byte	0x02, 0x4c
        /*00a2*/ 	.byte	0x01
	.zero		1


	//----- nvinfo : EIATTR_MERCURY_ISA_VERSION
	.align		4
        /*00a4*/ 	.byte	0x03, 0x5f
        /*00a6*/ 	.short	0x0101


	//----- nvinfo : EIATTR_COOP_GROUP_MASK_REGIDS
	.align		4
        /*00a8*/ 	.byte	0x04, 0x29
        /*00aa*/ 	.short	(.L_1133 - .L_1132)


	//   ....[0]....
.L_1132:
        /*00ac*/ 	.word	0xffffffff


	//   ....[1]....
        /*00b0*/ 	.word	0xffffffff


	//   ....[2]....
        /*00b4*/ 	.word	0xffffffff


	//   ....[3]....
        /*00b8*/ 	.word	0xffffffff


	//   ....[4]....
        /*00bc*/ 	.word	0xffffffff


	//   ....[5]....
        /*00c0*/ 	.word	0xffffffff


	//   ....[6]....
        /*00c4*/ 	.word	0xffffffff


	//   ....[7]....
        /*00c8*/ 	.word	0xffffffff


	//   ....[8]....
        /*00cc*/ 	.word	0xffffffff


	//   ....[9]....
        /*00d0*/ 	.word	0xffffffff


	//   ....[10]....
        /*00d4*/ 	.word	0xffffffff


	//   ....[11]....
        /*00d8*/ 	.word	0xffffffff


	//   ....[12]....
        /*00dc*/ 	.word	0xffffffff


	//   ....[13]....
        /*00e0*/ 	.word	0xffffffff


	//   ....[14]....
        /*00e4*/ 	.word	0xffffffff


	//   ....[15]....
        /*00e8*/ 	.word	0xffffffff


	//   ....[16]....
        /*00ec*/ 	.word	0xffffffff


	//   ....[17]....
        /*00f0*/ 	.word	0xffffffff


	//   ....[18]....
        /*00f4*/ 	.word	0x0500002d


	//   ....[19]....
        /*00f8*/ 	.word	0x0500002d


	//   ....[20]....
        /*00fc*/ 	.word	0x0500002d


	//   ....[21]....
        /*0100*/ 	.word	0x0500002d


	//   ....[22]....
        /*0104*/ 	.word	0x0500002d


	//   ....[23]....
        /*0108*/ 	.word	0x0500002d


	//   ....[24]....
        /*010c*/ 	.word	0x0500002d


	//   ....[25]....
        /*0110*/ 	.word	0x0500002d


	//----- nvinfo : EIATTR_COOP_GROUP_INSTR_OFFSETS
	.align		4
.L_1133:
        /*0114*/ 	.byte	0x04, 0x28
        /*0116*/ 	.short	(.L_1135 - .L_1134)


	//   ....[0]....
.L_1134:
        /*0118*/ 	.word	0x00000970


	//   ....[1]....
        /*011c*/ 	.word	0x00000980


	//   ....[2]....
        /*0120*/ 	.word	0x000009b0


	//   ....[3]....
        /*0124*/ 	.word	0x000009c0


	//   ....[4]....
        /*0128*/ 	.word	0x000009f0


	//   ....[5]....
        /*012c*/ 	.word	0x00000a00


	//   ....[6]....
        /*0130*/ 	.word	0x00000a30


	//   ....[7]....
        /*0134*/ 	.word	0x00000a40


	//   ....[8]....
        /*0138*/ 	.word	0x00000a70


	//   ....[9]....
        /*013c*/ 	.word	0x00000a80


	//   ....[10]....
        /*0140*/ 	.word	0x00000bd0


	//   ....[11]....
        /*0144*/ 	.word	0x00000be0


	//   ....[12]....
        /*0148*/ 	.word	0x00000c10


	//   ....[13]....
        /*014c*/ 	.word	0x00000c20


	//   ....[14]....
        /*0150*/ 	.word	0x00000c50


	//   ....[15]....
        /*0154*/ 	.word	0x00000c60


	//   ....[16]....
        /*0158*/ 	.word	0x00000c90


	//   ....[17]....
        /*015c*/ 	.word	0x00000ca0


	//   ....[18]....
        /*0160*/ 	.word	0x00001aa0


	//   ....[19]....
        /*0164*/ 	.word	0x00001af0


	//   ....[20]....
        /*0168*/ 	.word	0x00001b60


	//   ....[21]....
        /*016c*/ 	.word	0x00001bc0


	//   ....[22]....
        /*0170*/ 	.word	0x00001c30


	//   ....[23]....
        /*0174*/ 	.word	0x00001c90


	//   ....[24]....
        /*0178*/ 	.word	0x00001d00


	//   ....[25]....
        /*017c*/ 	.word	0x00001d60


	//----- nvinfo : EIATTR_EXIT_INSTR_OFFSETS
	.align		4
.L_1135:
        /*0180*/ 	.byte	0x04, 0x1c
        /*0182*/ 	.short	(.L_1137 - .L_1136)


	//   ....[0]....
.L_1136:
        /*0184*/ 	.word	0x00001a40


	//----- nvinfo : EIATTR_MAX_THREADS
	.align		4
.L_1137:
        /*0188*/ 	.byte	0x04, 0x05
        /*018a*/ 	.short	(.L_1139 - .L_1138)
.L_1138:
        /*018c*/ 	.word	0x00000140
        /*0190*/ 	.word	0x00000001
        /*0194*/ 	.word	0x00000001


	//----- nvinfo : EIATTR_CRS_STACK_SIZE
	.align		4
.L_1139:
        /*0198*/ 	.byte	0x04, 0x1e
        /*019a*/ 	.short	(.L_1141 - .L_1140)
.L_1140:
        /*019c*/ 	.word	0x00000000


	//----- nvinfo : EIATTR_CBANK_PARAM_SIZE
	.align		4
.L_1141:
        /*01a0*/ 	.byte	0x03, 0x19
        /*01a2*/ 	.short	0x0048


	//----- nvinfo : EIATTR_PARAM_CBANK
	.align		4
        /*01a4*/ 	.byte	0x04, 0x0a
        /*01a6*/ 	.short	(.L_1143 - .L_1142)
	.align		4
.L_1142:
        /*01a8*/ 	.word	index@(.nv.constant0._ZN13group_norm_v214gn_cuda_kernelI13__nv_bfloat16Li320ELi1ELi32ELi40ELi256ELb0ELi256ELi40ELi40ELi4ELb0ELi116ELb0ELb0ENS_16CompileConditionILi900EEEEEvPT_PKS4_S7_S7_flPfS8_Pj)
        /*01ac*/ 	.short	0x0210
        /*01ae*/ 	.short	0x0048


	//----- nvinfo : EIATTR_SW_WAR
	.align		4
.L_1143:
        /*01b0*/ 	.byte	0x04, 0x36
        /*01b2*/ 	.short	(.L_1145 - .L_1144)
.L_1144:
        /*01b4*/ 	.word	0x00000008
.L_1145:


//--------------------- .nv.info._ZN13group_norm_v214gn_cuda_kernelI13__nv_bfloat16Li320ELi1ELi32ELi40ELi256ELb0ELi256ELi40ELi40ELi4ELb0ELi148ELb0ELb0ENS_16CompileConditionILi900EEEEEvPT_PKS4_S7_S7_flPfS8_Pj --------------------------
	.section	.nv.info._ZN13group_norm_v214gn_cuda_kernelI13__nv_bfloat16Li320ELi1ELi32ELi40ELi256ELb0ELi256ELi40ELi40ELi4ELb0ELi148ELb0ELb0ENS_16CompileConditionILi900EEEEEvPT_PKS4_S7_S7_flPfS8_Pj,"",@"SHT_CUDA_INFO"
	.sectionflags	@""
	.align	4


	//----- nvinfo : EIATTR_CUDA_API_VERSION
	.align		4
        /*0000*/ 	.byte	0x04, 0x37
        /*0002*/ 	.short	(.L_1147 - .L_1146)
.L_1146:
        /*0004*/ 	.word	0x00000082


	//----- nvinfo : EIATTR_KPARAM_INFO
	.align		4
.L_1147:
        /*0008*/ 	.byte	0x04, 0x17
        /*000a*/ 	.short	(.L_1149 - .L_1148)
.L_1148:
        /*000c*/ 	.word	0x00000000
        /*0010*/ 	.short	0x0008
        /*0012*/ 	.short	0x0040
        /*0014*/ 	.byte	0x00, 0xf0, 0x21, 0x00


	//----- nvinfo : EIATTR_KPARAM_INFO
	.align		4
.L_1149:
        /*0018*/ 	.byte	0x04, 0x17
        /*001a*/ 	.short	(.L_1151 - .L_1150)
.L_1150:
        /*001c*/ 	.word	0x00000000
        /*0020*/ 	.short	0x0007
        /*0022*/ 	.short	0x0038
        /*0024*/ 	.byte	0x00, 0xf0, 0x21, 0x00


	//----- nvinfo : EIATTR_KPARAM_INFO
	.align		4
.L_1151:
        /*0028*/ 	.byte	0x04, 0x17
        /*002a*/ 	.short	(.L_1153 - .L_1152)
.L_1152:
        /*002c*/ 	.word	0x00000000
        /*0030*/ 	.short	0x0006
        /*0032*/ 	.short	0x0030
        /*0034*/ 	.byte	0x00, 0xf0, 0x21, 0x00


	//----- nvinfo : EIATTR_KPARAM_INFO
	.align		4
.L_1153:
        /*0038*/ 	.byte	0x04, 0x17
        /*003a*/ 	.short	(.L_1155 - .L_1154)
.L_1154:
        /*003c*/ 	.word	0x00000000
        /*0040*/ 	.short	0x0005
        /*0042*/ 	.short	0x0028
        /*0044*/ 	.byte	0x00, 0xf0, 0x21, 0x00


	//----- nvinfo : EIATTR_KPARAM_INFO
	.align		4
.L_1155:
        /*0048*/ 	.byte	0x04, 0x17
        /*004a*/ 	.short	(.L_1157 - .L_1156)
.L_1156:
        /*004c*/ 	.word	0x00000000
        /*0050*/ 	.short	0x0004
        /*0052*/ 	.short	0x0020
        /*0054*/ 	.byte	0x00, 0xf0, 0x11, 0x00


	//----- nvinfo : EIATTR_KPARAM_INFO
	.align		4
.L_1157:
        /*0058*/ 	.byte	0x04, 0x17
        /*005a*/ 	.short	(.L_1159 - .L_1158)
.L_1158:
        /*005c*/ 	.word	0x00000000
        /*0060*/ 	.short	0x0003
        /*0062*/ 	.short	0x0018
        /*0064*/ 	.byte	0x00, 0xf0, 0x21, 0x00


	//----- nvinfo : EIATTR_KPARAM_INFO
	.align		4
.L_1159:
        /*0068*/ 	.byte	0x04, 0x17
        /*006a*/ 	.short	(.L_1161 - .L_1160)
.L_1160:
        /*006c*/ 	.word	0x00000000
        /*0070*/ 	.short	0x0002
        /*0072*/ 	.short	0x0010
        /*0074*/ 	.byte	0x00, 0xf0, 0x21, 0x00


	//----- nvinfo : EIATTR_KPARAM_INFO
	.align		4
.L_1161:
        /*0078*/ 	.byte	0x04, 0x17
        /*007a*/ 	.short	(.L_1163 - .L_1162)
.L_1162:
        /*007c*/ 	.word	0x00000000
        /*0080*/ 	.short	0x0001
        /*0082*/ 	.short	0x0008
        /*0084*/ 	.byte	0x00, 0xf0, 0x21, 0x00


	//----- nvinfo : EIATTR_KPARAM_INFO
	.align		4
.L_1163:
        /*0088*/ 	.byte	0x04, 0x17
        /*008a*/ 	.short	(.L_1165 - .L_1164)
.L_1164:
        /*008c*/ 	.word	0x00000000
        /*0090*/ 	.short	0x0000
        /*0092*/ 	.short	0x0000
        /*0094*/ 	.byte	0x00, 0xf0, 0x21, 0x00


	//----- nvinfo : EIATTR_SPARSE_MMA_MASK
	.align		4
.L_1165:
        /*0098*/ 	.byte	0x03, 0x50
        /*009a*/ 	.short	0x0000


	//----- nvinfo : EIATTR_MAXREG_COUNT
	.align		4
        /*009c*/ 	.byte	0x03, 0x1b
        /*009e*/ 	.short	0x00a8


	//----- nvinfo : EIATTR_NUM_BARRIERS
	.align		4
        /*00a0*/ 	.byte	0x02, 0x4c
        /*00a2*/ 	.byte	0x01
	.zero		1


	//----- nvinfo : EIATTR_MERCURY_ISA_VERSION
	.align		4
        /*00a4*/ 	.byte	0x03, 0x5f
        /*00a6*/ 	.short	0x0101


	//----- nvinfo : EIATTR_COOP_GROUP_MASK_REGIDS
	.align		4
        /*00a8*/ 	.byte	0x04, 0x29
        /*00aa*/ 	.short	(.L_1167 - .L_1166)


	//   ....[0]....
.L_1166:
        /*00ac*/ 	.word	0xffffffff


	//   ....[1]....
        /*00b0*/ 	.word	0xffffffff


	//   ....[2]....
        /*00b4*/ 	.word	0xffffffff


	//   ....[3]....
        /*00b8*/ 	.word	0xffffffff


	//   ....[4]....
        /*00bc*/ 	.word	0xffffffff


	//   ....[5]....
        /*00c0*/ 	.word	0xffffffff


	//   ....[6]....
        /*00c4*/ 	.word	0xffffffff


	//   ....[7]....
        /*00c8*/ 	.word	0xffffffff


	//   ....[8]....
        /*00cc*/ 	.word	0xffffffff


	//   ....[9]....
        /*00d0*/ 	.word	0xffffffff


	//   ....[10]....
        /*00d4*/ 	.word	0xffffffff


	//   ....[11]....
        /*00d8*/ 	.word	0xffffffff


	//   ....[12]....
        /*00dc*/ 	.word	0xffffffff


	//   ....[13]....
        /*00e0*/ 	.word	0xffffffff


	//   ....[14]....
        /*00e4*/ 	.word	0xffffffff


	//   ....[15]....
        /*00e8*/ 	.word	0xffffffff


	//   ....[16]....
        /*00ec*/ 	.word	0xffffffff


	//   ....[17]....
        /*00f0*/ 	.word	0xffffffff


	//   ....[18]....
        /*00f4*/ 	.word	0x0500002d


	//   ....[19]....
        /*00f8*/ 	.word	0x0500002d


	//   ....[20]....
        /*00fc*/ 	.word	0x0500002d


	//   ....[21]....
        /*0100*/ 	.word	0x0500002d


	//   ....[22]....
        /*0104*/ 	.word	0x0500002d


	//   ....[23]....
        /*0108*/ 	.word	0x0500002d


	//   ....[24]....
        /*010c*/ 	.word	0x0500002d


	//   ....[25]....
        /*0110*/ 	.word	0x0500002d


	//----- nvinfo : EIATTR_COOP_GROUP_INSTR_OFFSETS
	.align		4
.L_1167:
        /*0114*/ 	.byte	0x04, 0x28
        /*0116*/ 	.short	(.L_1169 - .L_1168)


	//   ....[0]....
.L_1168:
        /*0118*/ 	.word	0x00000970


	//   ....[1]....
        /*011c*/ 	.word	0x00000980


	//   ....[2]....
        /*0120*/ 	.word	0x000009b0


	//   ....[3]....
        /*0124*/ 	.word	0x000009c0


	//   ....[4]....
        /*0128*/ 	.word	0x000009f0


	//   ....[5]....
        /*012c*/ 	.word	0x00000a00


	//   ....[6]....
        /*0130*/ 	.word	0x00000a30


	//   ....[7]....
        /*0134*/ 	.word	0x00000a40


	//   ....[8]....
        /*0138*/ 	.word	0x00000a70


	//   ....[9]....
        /*013c*/ 	.word	0x00000a80


	//   ....[10]....
        /*0140*/ 	.word	0x00000bd0


	//   ....[11]....
        /*0144*/ 	.word	0x00000be0


	//   ....[12]....
        /*0148*/ 	.word	0x00000c10


	//   ....[13]....
        /*014c*/ 	.word	0x00000c20


	//   ....[14]....
        /*0150*/ 	.word	0x00000c50


	//   ....[15]....
        /*0154*/ 	.word	0x00000c60


	//   ....[16]....
        /*0158*/ 	.word	0x00000c90


	//   ....[17]....
        /*015c*/ 	.word	0x00000ca0


	//   ....[18]....
        /*0160*/ 	.word	0x00001aa0


	//   ....[19]....
        /*0164*/ 	.word	0x00001af0


	//   ....[20]....
        /*0168*/ 	.word	0x00001b60


	//   ....[21]....
        /*016c*/ 	.word	0x00001bc0


	//   ....[22]....
        /*0170*/ 	.word	0x00001c30


	//   ....[23]....
        /*0174*/ 	.word	0x00001c90


	//   ....[24]....
        /*0178*/ 	.word	0x00001d00


	//   ....[25]....
        /*017c*/ 	.word	0x00001d60


	//----- nvinfo : EIATTR_EXIT_INSTR_OFFSETS
	.align		4
.L_1169:
        /*0180*/ 	.byte	0x04, 0x1c
        /*0182*/ 	.short	(.L_1171 - .L_1170)


	//   ....[0]....
.L_1170:
        /*0184*/ 	.word	0x00001a40


	//----- nvinfo : EIATTR_MAX_THREADS
	.align		4
.L_1171:
        /*0188*/ 	.byte	0x04, 0x05
        /*018a*/ 	.short	(.L_1173 - .L_1172)
.L_1172:
        /*018c*/ 	.word	0x00000140
        /*0190*/ 	.word	0x00000001
        /*0194*/ 	.word	0x00000001


	//----- nvinfo : EIATTR_CRS_STACK_SIZE
	.align		4
.L_1173:
        /*0198*/ 	.byte	0x04, 0x1e
        /*019a*/ 	.short	(.L_1175 - .L_1174)
.L_1174:
        /*019c*/ 	.word	0x00000000


	//----- nvinfo : EIATTR_CBANK_PARAM_SIZE
	.align		4
.L_1175:
        /*01a0*/ 	.byte	0x03, 0x19
        /*01a2*/ 	.short	0x0048


	//----- nvinfo : EIATTR_PARAM_CBANK
	.align		4
        /*01a4*/ 	.byte	0x04, 0x0a
        /*01a6*/ 	.short	(.L_1177 - .L_1176)
	.align		4
.L_1176:
        /*01a8*/ 	.word	index@(.nv.constant0._ZN13group_norm_v214gn_cuda_kernelI13__nv_bfloat16Li320ELi1ELi32ELi40ELi256ELb0ELi256ELi40ELi40ELi4ELb0ELi148ELb0ELb0ENS_16CompileConditionILi900EEEEEvPT_PKS4_S7_S7_flPfS8_Pj)
        /*01ac*/ 	.short	0x0210
        /*01ae*/ 	.short	0x0048


	//----- nvinfo : EIATTR_SW_WAR
	.align		4
.L_1177:
        /*01b0*/ 	.byte	0x04, 0x36
        /*01b2*/ 	.short	(.L_1179 - .L_1178)
.L_1178:
        /*01b4*/ 	.word	0x00000008
.L_1179:


//--------------------- .nv.info._ZN13group_norm_v214gn_cuda_kernelI13__nv_bfloat16Li320ELi3ELi16ELi80ELi256ELb1ELi4ELi320ELi320ELi4ELb1ELi5ELb0ELb0ENS_16CompileConditionILi900EEEEEvPT_PKS4_S7_S7_flPfS8_Pj --------------------------
	.section	.nv.info._ZN13group_norm_v214gn_cuda_kernelI13__nv_bfloat16Li320ELi3ELi16ELi80ELi256ELb1ELi4ELi320ELi320ELi4ELb1ELi5ELb0ELb0ENS_16CompileConditionILi900EEEEEvPT_PKS4_S7_S7_flPfS8_Pj,"",@"SHT_CUDA_INFO"
	.sectionflags	@""
	.align	4


	//----- nvinfo : EIATTR_CUDA_API_VERSION
	.align		4
        /*0000*/ 	.byte	0x04, 0x37
        /*0002*/ 	.short	(.L_1181 - .L_1180)
.L_1180:
        /*0004*/ 	.word	0x00000082


	//----- nvinfo : EIATTR_KPARAM_INFO
	.align		4
.L_1181:
        /*0008*/ 	.byte	0x04, 0x17
        /*000a*/ 	.short	(.L_1183 - .L_1182)
.L_1182:
        /*000c*/ 	.word	0x00000000
        /*0010*/ 	.short	0x0008
        /*0012*/ 	.short	0x0040
        /*0014*/ 	.byte	0x00, 0xf0, 0x21, 0x00


	//----- nvinfo : EIATTR_KPARAM_INFO
	.align		4
.L_1183:
        /*0018*/ 	.byte	0x04, 0x17
        /*001a*/ 	.short	(.L_1185 - .L_1184)
.L_1184:
        /*001c*/ 	.word	0x00000000
        /*0020*/ 	.short	0x0007
        /*0022*/ 	.short	0x0038
        /*0024*/ 	.byte	0x00, 0xf0, 0x21, 0x00


	//----- nvinfo : EIATTR_KPARAM_INFO
	.align		4
.L_1185:
        /*0028*/ 	.byte	0x04, 0x17
        /*002a*/ 	.short	(.L_1187 - .L_1186)
.L_1186:
        /*002c*/ 	.word	0x00000000
        /*0030*/ 	.short	0x0006
        /*0032*/ 	.short	0x0030
        /*0034*/ 	.byte	0x00, 0xf0, 0x21, 0x00


	//----- nvinfo : EIATTR_KPARAM_INFO
	.align		4
.L_1187:
        /*0038*/ 	.byte	0x04, 0x17
        /*003a*/ 	.short	(.L_1189 - .L_1188)
.L_1188:
        /*003c*/ 	.word	0x00000000
        /*0040*/ 	.short	0x0005
        /*0042*/ 	.short	0x0028
        /*0044*/ 	.byte	0x00, 0xf0, 0x21, 0x00


	//----- nvinfo : EIATTR_KPARAM_INFO
	.align		4
.L_1189:
        /*0048*/ 	.byte	0x04, 0x17
        /*004a*/ 	.short	(.L_1191 - .L_1190)
.L_1190:
        /*004c*/ 	.word	0x00000000
        /*0050*/ 	.short	0x0004
        /*0052*/ 	.short	0x0020
        /*0054*/ 	.byte	0x00, 0xf0, 0x11, 0x00


	//----- nvinfo : EIATTR_KPARAM_INFO
	.align		4
.L_1191:
        /*0058*/ 	.byte	0x04, 0x17
        /*005a*/ 	.short	(.L_1193 - .L_1192)
.L_1192:
        /*005c*/ 	.word	0x00000000
        /*0060*/ 	.short	0x0003
        /*0062*/ 	.short	0x0018
        /*0064*/ 	.byte	0x00, 0xf0, 0x21, 0x00


	//----- nvinfo : EIATTR_KPARAM_INFO
	.align		4
.L_1193:
        /*0068*/ 	.byte	0x04, 0x17
        /*006a*/ 	.short	(.L_1195 - .L_1194)
.L_1194:
        /*006c*/ 	.word	0x00000000
        /*0070*/ 	.short	0x0002
        /*0072*/ 	.short	0x0010
        /*0074*/ 	.byte	0x00, 0xf0, 0x21, 0x00


	//----- nvinfo : EIATTR_KPARAM_INFO
	.align		4
.L_1195:
        /*0078*/ 	.byte	0x04, 0x17
        /*007a*/ 	.short	(.L_1197 - .L_1196)
.L_1196:
        /*007c*/ 	.word	0x00000000
        /*0080*/ 	.short	0x0001
        /*0082*/ 	.short	0x0008
        /*0084*/ 	.byte	0x00, 0xf0, 0x21, 0x00


	//----- nvinfo : EIATTR_KPARAM_INFO
	.align		4
.L_1197:
        /*0088*/ 	.byte	0x04, 0x17
        /*008a*/ 	.short	(.L_1199 - .L_1198)
.L_1198:
        /*008c*/ 	.word	0x00000000
        /*0090*/ 	.short	0x0000
        /*0092*/ 	.short	0x0000
        /*0094*/ 	.byte	0x00, 0xf0, 0x21, 0x00


	//----- nvinfo : EIATTR_SPARSE_MMA_MASK
	.align		4
.L_1199:
        /*0098*/ 	.byte	0x03, 0x50
        /*009a*/ 	.short	0x0000


	//----- nvinfo : EIATTR_MAXREG_COUNT
	.align		4
        /*009c*/ 	.byte	0x03, 0x1b
        /*009e*/ 	.short	0x0040


	//----- nvinfo : EIATTR_NUM_BARRIERS
	.align		4
        /*00a0*/ 	.byte	0x02, 0x4c
        /*00a2*/ 	.byte	0x01
	.zero		1


	//----- nvinfo : EIATTR_MERCURY_ISA_VERSION
	.align		4
        /*00a4*/ 	.byte	0x03, 0x5f
        /*00a6*/ 	.short	0x0101


	//----- nvinfo : EIATTR_COOP_GROUP_MASK_REGIDS
	.align		4
        /*00a8*/ 	.byte	0x04, 0x29
        /*00aa*/ 	.short	(.L_1201 - .L_1200)


	//   ....[0]....
.L_1200:
        /*00ac*/ 	.word	0xffffffff


	//   ....[1]....
        /*00b0*/ 	.word	0xffffffff


	//   ....[2]....
        /*00b4*/ 	.word	0xffffffff


	//   ....[3]....
        /*00b8*/ 	.word	0xffffffff


	//   ....[4]....
        /*00bc*/ 	.word	0xffffffff


	//   ....[5]....
        /*00c0*/ 	.word	0xffffffff


	//   ....[6]....
        /*00c4*/ 	.word	0xffffffff


	//   ....[7]....
        /*00c8*/ 	.word	0xffffffff


	//   ....[8]....
        /*00cc*/ 	.word	0xffffffff


	//   ....[9]....
        /*00d0*/ 	.word	0xffffffff


	//   ....[10]....
        /*00d4*/ 	.word	0xffffffff


	//   ....[11]....
        /*00d8*/ 	.word	0xffffffff


	//   ....[12]....
        /*00dc*/ 	.word	0xffffffff


	//   ....[13]....
        /*00e0*/ 	.word	0xffffffff


	//----- nvinfo : EIATTR_COOP_GROUP_INSTR_OFFSETS
	.align		4
.L_1201:
        /*00e4*/ 	.byte	0x04, 0x28
        /*00e6*/ 	.short	(.L_1203 - .L_1202)


	//   ....[0]....
.L_1202:
        /*00e8*/ 	.word	0x00001030


	//   ....[1]....
        /*00ec*/ 	.word	0x00001060


	//   ....[2]....
        /*00f0*/ 	.word	0x00001090


	//   ....[3]....
        /*00f4*/ 	.word	0x000010a0


	//   ....[4]....
        /*00f8*/ 	.word	0x000014b0


	//   ....[5]....
        /*00fc*/ 	.word	0x000014c0


	//   ....[6]....
        /*0100*/ 	.word	0x00001500


	//   ....[7]....
        /*0104*/ 	.word	0x00001510


	//   ....[8]....
        /*0108*/ 	.word	0x00001540


	//   ....[9]....
        /*010c*/ 	.word	0x00001560


	//   ....[10]....
        /*0110*/ 	.word	0x00001590


	//   ....[11]....
        /*0114*/ 	.word	0x000015a0


	//   ....[12]....
        /*0118*/ 	.word	0x000015f0


	//   ....[13]....
        /*011c*/ 	.word	0x00001620


	//----- nvinfo : EIATTR_EXIT_INSTR_OFFSETS
	.align		4
.L_1203:
        /*0120*/ 	.byte	0x04, 0x1c
        /*0122*/ 	.short	(.L_1205 - .L_1204)


	//   ....[0]....
.L_1204:
        /*0124*/ 	.word	0x00000080


	//   ....[1]....
        /*0128*/ 	.word	0x00001cc0


	//----- nvinfo : EIATTR_MAX_THREADS
	.align		4
.L_1205:
        /*012c*/ 	.byte	0x04, 0x05
        /*012e*/ 	.short	(.L_1207 - .L_1206)
.L_1206:
        /*0130*/ 	.word	0x00000140
        /*0134*/ 	.word	0x00000001
        /*0138*/ 	.word	0x00000001


	//----- nvinfo : EIATTR_CRS_STACK_SIZE
	.align		4
.L_1207:
        /*013c*/ 	.byte	0x04, 0x1e
        /*013e*/ 	.short	(.L_1209 - .L_1208)
.L_1208:
        /*0140*/ 	.word	0x00000000


	//----- nvinfo : EIATTR_CBANK_PARAM_SIZE
	.align		4
.L_1209:
        /*0144*/ 	.byte	0x03, 0x19
        /*0146*/ 	.short	0x0048


	//----- nvinfo : EIATTR_PARAM_CBANK
	.align		4
        /*0148*/ 	.byte	0x04, 0x0a
        /*014a*/ 	.short	(.L_1211 - .L_1210)
	.align		4
.L_1210:
        /*014c*/ 	.word	index@(.nv.constant0._ZN13group_norm_v214gn_cuda_kernelI13__nv_bfloat16Li320ELi3ELi16ELi80ELi256ELb1ELi4ELi320ELi320ELi4ELb1ELi5ELb0ELb0ENS_16CompileConditionILi900EEEEEvPT_PKS4_S7_S7_flPfS8_Pj)
        /*0150*/ 	.short	0x0210
        /*0152*/ 	.short	0x0048


	//----- nvinfo : EIATTR_SW_WAR
	.align		4
.L_1211:
        /*0154*/ 	.byte	0x04, 0x36
        /*0156*/ 	.short	(.L_1213 - .L_1212)
.L_1212:
        /*0158*/ 	.word	0x00000008
.L_1213:


//--------------------- .nv.info._ZN13group_norm_v214gn_cuda_kernelI13__nv_bfloat16Li320ELi1ELi16ELi80ELi256ELb1ELi8ELi320ELi320ELi4ELb1ELi4ELb0ELb0ENS_16CompileConditionILi900EEEEEvPT_PKS4_S7_S7_flPfS8_Pj --------------------------
	.section	.nv.info._ZN13group_norm_v214gn_cuda_kernelI13__nv_bfloat16Li320ELi1ELi16ELi80ELi256ELb1ELi8ELi320ELi320ELi4ELb1ELi4ELb0ELb0ENS_16CompileConditionILi900EEEEEvPT_PKS4_S7_S7_flPfS8_Pj,"",@"SHT_CUDA_INFO"
	.sectionflags	@""
	.align	4


	//----- nvinfo : EIATTR_CUDA_API_VERSION
	.align		4
        /*0000*/ 	.byte	0x04, 0x37
        /*0002*/ 	.short	(.L_1215 - .L_1214)
.L_1214:
        /*0004*/ 	.word	0x00000082


	//----- nvinfo : EIATTR_KPARAM_INFO
	.align		4
.L_1215:
        /*0008*/ 	.byte	0x04, 0x17
        /*000a*/ 	.short	(.L_1217 - .L_1216)
.L_1216:
        /*000c*/ 	.word	0x00000000
        /*0010*/ 	.short	0x0008
        /*0012*/ 	.short	0x0040
        /*0014*/ 	.byte	0x00, 0xf0, 0x21, 0x00


	//----- nvinfo : EIATTR_KPARAM_INFO
	.align		4
.L_1217:
        /*0018*/ 	.byte	0x04, 0x17
        /*001a*/ 	.short	(.L_1219 - .L_1218)
.L_1218:
        /*001c*/ 	.word	0x00000000
        /*0020*/ 	.short	0x0007
        /*0022*/ 	.short	0x0038
        /*0024*/ 	.byte	0x00, 0xf0, 0x21, 0x00


	//----- nvinfo : EIATTR_KPARAM_INFO
	.align		4
.L_1219:
        /*0028*/ 	.byte	0x04, 0x17
        /*002a*/ 	.short	(.L_1221 - .L_1220)
.L_1220:
        /*002c*/ 	.word	0x00000000
        /*0030*/ 	.short	0x0006
        /*0032*/ 	.short	0x0030
        /*0034*/ 	.byte	0x00, 0xf0, 0x21, 0x00


	//----- nvinfo : EIATTR_KPARAM_INFO
	.align		4
.L_1221:
        /*0038*/ 	.byte	0x04, 0x17
        /*003a*/ 	.short	(.L_1223 - .L_1222)
.L_1222:
        /*003c*/ 	.word	0x00000000
        /*0040*/ 	.short	0x0005
        /*0042*/ 	.short	0x0028
        /*0044*/ 	.byte	0x00, 0xf0, 0x21, 0x00


	//----- nvinfo : EIATTR_KPARAM_INFO
	.align		4
.L_1223:
        /*0048*/ 	.byte	0x04, 0x17
        /*004a*/ 	.short	(.L_1225 - .L_1224)
.L_1224:
        /*004c*/ 	.word	0x00000000
        /*0050*/ 	.short	0x0004
        /*0052*/ 	.short	0x0020
        /*0054*/ 	.byte	0x00, 0xf0, 0x11, 0x00


	//----- nvinfo : EIATTR_KPARAM_INFO
	.align		4
.L_1225:
        /*0058*/ 	.byte	0x04, 0x17
        /*005a*/ 	.short	(.L_1227 - .L_1226)
.L_1226:
        /*005c*/ 	.word	0x00000000
        /*0060*/ 	.short	0x0003
        /*0062*/ 	.short	0x0018
        /*0064*/ 	.byte	0x00, 0xf0, 0x21, 0x00


	//----- nvinfo : EIATTR_KPARAM_INFO
	.align		4
.L_1227:
        /*0068*/ 	.byte	0x04, 0x17
        /*006a*/ 	.short	(.L_1229 - .L_1228)
.L_1228:
        /*006c*/ 	.word	0x00000000
        /*0070*/ 	.short	0x0002
        /*0072*/ 	.short	0x0010
        /*0074*/ 	.byte	0x00, 0xf0, 0x21, 0x00


	//----- nvinfo : EIATTR_KPARAM_INFO
	.align		4
.L_1229:
        /*0078*/ 	.byte	0x04, 0x17
        /*007a*/ 	.short	(.L_1231 - .L_1230)
.L_1230:
        /*007c*/ 	.word	0x00000000
        /*0080*/ 	.short	0x0001
        /*0082*/ 	.short	0x0008
        /*0084*/ 	.byte	0x00, 0xf0, 0x21, 0x00


	//----- nvinfo : EIATTR_KPARAM_INFO
	.align		4
.L_1231:
        /*0088*/ 	.byte	0x04, 0x17
        /*008a*/ 	.short	(.L_1233 - .L_1232)
.L_1232:
        /*008c*/ 	.word	0x00000000
        /*0090*/ 	.short	0x0000
        /*0092*/ 	.short	0x0000
        /*0094*/ 	.byte	0x00, 0xf0, 0x21, 0x00


	//----- nvinfo : EIATTR_SPARSE_MMA_MASK
	.align		4
.L_1233:
        /*0098*/ 	.byte	0x03, 0x50
        /*009a*/ 	.short	0x0000


	//----- nvinfo : EIATTR_MAXREG_COUNT
	.align		4
        /*009c*/ 	.byte	0x03, 0x1b
        /*009e*/ 	.short	0x00a8


	//----- nvinfo : EIATTR_NUM_BARRIERS
	.align		4
        /*00a0*/ 	.byte	0x02, 0x4c
        /*00a2*/ 	.byte	0x01
	.zero		1


	//----- nvinfo : EIATTR_MERCURY_ISA_VERSION
	.align		4
        /*00a4*/ 	.byte	0x03, 0x5f
        /*00a6*/ 	.short	0x0101


	//----- nvinfo : EIATTR_COOP_GROUP_MASK_REGIDS
	.align		4
        /*00a8*/ 	.byte	0x04, 0x29
        /*00aa*/ 	.short	(.L_1235 - .L_1234)


	//   ....[0]....
.L_1234:
        /*00ac*/ 	.word	0xffffffff


	//   ....[1]....
        /*00b0*/ 	.word	0xffffffff


	//   ....[2]....
        /*00b4*/ 	.word	0xffffffff


	//   ....[3]....
        /*00b8*/ 	.word	0xffffffff


	//   ....[4]....
        /*00bc*/ 	.word	0xffffffff


	//   ....[5]....
        /*00c0*/ 	.word	0xffffffff


	//   ....[6]....
        /*00c4*/ 	.word	0xffffffff


	//   ....[7]....
        /*00c8*/ 	.word	0xffffffff


	//   ....[8]....
        /*00cc*/ 	.word	0xffffffff


	//   ....[9]....
        /*00d0*/ 	.word	0xffffffff


	//   ....[10]....
        /*00d4*/ 	.word	0xffffffff


	//   ....[11]....
        /*00d8*/ 	.word	0xffffffff


	//   ....[12]....
        /*00dc*/ 	.word	0xffffffff


	//   ....[13]....
        /*00e0*/ 	.word	0xffffffff


	//----- nvinfo : EIATTR_COOP_GROUP_INSTR_OFFSETS
	.align		4
.L_1235:
        /*00e4*/ 	.byte	0x04, 0x28
        /*00e6*/ 	.short	(.L_1237 - .L_1236)


	//   ....[0]....
.L_1236:
        /*00e8*/ 	.word	0x00001090


	//   ....[1]....
        /*00ec*/ 	.word	0x000010d0


	//   ....[2]....
        /*00f0*/ 	.word	0x00001110


	//   ....[3]....
        /*00f4*/ 	.word	0x00001120


	//   ....[4]....
        /*00f8*/ 	.word	0x000013c0


	//   ....[5]....
        /*00fc*/ 	.word	0x00001400


	//   ....[6]....
        /*0100*/ 	.word	0x00001440


	//   ....[7]....
        /*0104*/ 	.word	0x00001450


	//   ....[8]....
        /*0108*/ 	.word	0x00001480


	//   ....[9]....
        /*010c*/ 	.word	0x00001490


	//   ....[10]....
        /*0110*/ 	.word	0x000014c0


	//   ....[11]....
        /*0114*/ 	.word	0x000014e0


	//   ....[12]....
        /*0118*/ 	.word	0x00001520


	//   ....[13]....
        /*011c*/ 	.word	0x00001540


	//----- nvinfo : EIATTR_EXIT_INSTR_OFFSETS
	.align		4
.L_1237:
        /*0120*/ 	.byte	0x04, 0x1c
        /*0122*/ 	.short	(.L_1239 - .L_1238)


	//   ....[0]....
.L_1238:
        /*0124*/ 	.word	0x00000060


	//   ....[1]....
        /*0128*/ 	.word	0x00001da0


	//----- nvinfo : EIATTR_MAX_THREADS
	.align		4
.L_1239:
        /*012c*/ 	.byte	0x04, 0x05
        /*012e*/ 	.short	(.L_1241 - .L_1240)
.L_1240:
        /*0130*/ 	.word	0x00000140
        /*0134*/ 	.word	0x00000001
        /*0138*/ 	.word	0x00000001


	//----- nvinfo : EIATTR_CRS_STACK_SIZE
	.align		4
.L_1241:
        /*013c*/ 	.byte	0x04, 0x1e
        /*013e*/ 	.short	(.L_1243 - .L_1242)
.L_1242:
        /*0140*/ 	.word	0x00000000


	//----- nvinfo : EIATTR_CBANK_PARAM_SIZE
	.align		4
.L_1243:
        /*0144*/ 	.byte	0x03, 0x19
        /*0146*/ 	.short	0x0048


	//----- nvinfo : EIATTR_PARAM_CBANK
	.align		4
        /*0148*/ 	.byte	0x04, 0x0a
        /*014a*/ 	.short	(.L_1245 - .L_1244)
	.align		4
.L_1244:
        /*014c*/ 	.word	index@(.nv.constant0._ZN13group_norm_v214gn_cuda_kernelI13__nv_bfloat16Li320ELi1ELi16ELi80ELi256ELb1ELi8ELi320ELi320ELi4ELb1ELi4ELb0ELb0ENS_16CompileConditionILi900EEEEEvPT_PKS4_S7_S7_flPfS8_Pj)
        /*0150*/ 	.short	0x0210
        /*0152*/ 	.short	0x0048


	//----- nvinfo : EIATTR_SW_WAR
	.align		4
.L_1245:
        /*0154*/ 	.byte	0x04, 0x36
        /*0156*/ 	.short	(.L_1247 - .L_1246)
.L_1246:
        /*0158*/ 	.word	0x00000008
.L_1247:


//--------------------- .nv.info._ZN13group_norm_v214gn_cuda_kernelI13__nv_bfloat16Li320ELi3ELi16ELi80ELi256ELb1ELi8ELi320ELi320ELi4ELb1ELi10ELb0ELb0ENS_16CompileConditionILi900EEEEEvPT_PKS4_S7_S7_flPfS8_Pj --------------------------
	.section	.nv.info._ZN13group_norm_v214gn_cuda_kernelI13__nv_bfloat16Li320ELi3ELi16ELi80ELi256ELb1ELi8ELi320ELi320ELi4ELb1ELi10ELb0ELb0ENS_16CompileConditionILi900EEEEEvPT_PKS4_S7_S7_flPfS8_Pj,"",@"SHT_CUDA_INFO"
	.sectionflags	@""
	.align	4


	//----- nvinfo : EIATTR_CUDA_API_VERSION
	.align		4
        /*0000*/ 	.byte	0x04, 0x37
        /*0002*/ 	.short	(.L_1249 - .L_1248)
.L_1248:
        /*0004*/ 	.word	0x00000082


	//----- nvinfo : EIATTR_KPARAM_INFO
	.align		4
.L_1249:
        /*0008*/ 	.byte	0x04, 0x17
        /*000a*/ 	.short	(.L_1251 - .L_1250)
.L_1250:
        /*000c*/ 	.word	0x00000000
        /*0010*/ 	.short	0x0008
        /*0012*/ 	.short	0x0040
        /*0014*/ 	.byte	0x00, 0xf0, 0x21, 0x00


	//----- nvinfo : EIATTR_KPARAM_INFO
	.align		4
.L_1251:
        /*0018*/ 	.byte	0x04, 0x17
        /*001a*/ 	.short	(.L_1253 - .L_1252)
.L_1252:
        /*001c*/ 	.word	0x00000000
        /*0020*/ 	.short	0x0007
        /*0022*/ 	.short	0x0038
        /*0024*/ 	.byte	0x00, 0xf0, 0x21, 0x00


	//----- nvinfo : EIATTR_KPARAM_INFO
	.align		4
.L_1253:
        /*0028*/ 	.byte	0x04, 0x17
        /*002a*/ 	.short	(.L_1255 - .L_1254)
.L_1254:
        /*002c*/ 	.word	0x00000000
        /*0030*/ 	.short	0x0006
        /*0032*/ 	.short	0x0030
        /*0034*/ 	.byte	0x00, 0xf0, 0x21, 0x00


	//----- nvinfo : EIATTR_KPARAM_INFO
	.align		4
.L_1255:
        /*0038*/ 	.byte	0x04, 0x17
        /*003a*/ 	.short	(.L_1257 - .L_1256)
.L_1256:
        /*003c*/ 	.word	0x00000000
        /*0040*/ 	.short	0x0005
        /*0042*/ 	.short	0x0028
        /*0044*/ 	.byte	0x00, 0xf0, 0x21, 0x00


	//----- nvinfo : EIATTR_KPARAM_INFO
	.align		4
.L_1257:
        /*0048*/ 	.byte	0x04, 0x17
        /*004a*/ 	.short	(.L_1259 - .L_1258)
.L_1258:
        /*004c*/ 	.word	0x00000000
        /*0050*/ 	.short	0x0004
        /*0052*/ 	.short	0x0020
        /*0054*/ 	.byte	0x00, 0xf0, 0x11, 0x00


	//----- nvinfo : EIATTR_KPARAM_INFO
	.align		4
.L_1259:
        /*0058*/ 	.byte	0x04, 0x17
        /*005a*/ 	.short	(.L_1261 - .L_1260)
.L_1260:
        /*005c*/ 	.word	0x00000000
        /*0060*/ 	.short	0x0003
        /*0062*/ 	.short	0x0018
        /*0064*/ 	.byte	0x00, 0xf0, 0x21, 0x00


	//----- nvinfo : EIATTR_KPARAM_INFO
	.align		4
.L_1261:
        /*0068*/ 	.byte	0x04, 0x17
        /*006a*/ 	.short	(.L_1263 - .L_1262)
.L_1262:
        /*006c*/ 	.word	0x00000000
        /*0070*/ 	.short	0x0002
        /*0072*/ 	.short	0x0010
        /*0074*/ 	.byte	0x00, 0xf0, 0x21, 0x00


	//----- nvinfo : EIATTR_KPARAM_INFO
	.align		4
.L_1263:
        /*0078*/ 	.byte	0x04, 0x17
        /*007a*/ 	.short	(.L_1265 - .L_1264)
.L_1264:
        /*007c*/ 	.word	0x00000000
        /*0080*/ 	.short	0x0001
        /*0082*/ 	.short	0x0008
        /*0084*/ 	.byte	0x00, 0xf0, 0x21, 0x00


	//----- nvinfo : EIATTR_KPARAM_INFO
	.align		4
.L_1265:
        /*0088*/ 	.byte	0x04, 0x17
        /*008a*/ 	.short	(.L_1267 - .L_1266)
.L_1266:
        /*008c*/ 	.word	0x00000000
        /*0090*/ 	.short	0x0000
        /*0092*/ 	.short	0x0000
        /*0094*/ 	.byte	0x00, 0xf0, 0x21, 0x00


	//----- nvinfo : EIATTR_SPARSE_MMA_MASK
	.align		4
.L_1267:
        /*0098*/ 	.byte	0x03, 0x50
        /*009a*/ 	.short	0x0000


	//----- nvinfo : EIATTR_MAXREG_COUNT
	.align		4
        /*009c*/ 	.byte	0x03, 0x1b
        /*009e*/ 	.short	0x0040


	//----- nvinfo : EIATTR_NUM_BARRIERS
	.align		4
        /*00a0*/ 	.byte	0x02, 0x4c
        /*00a2*/ 	.byte	0x01
	.zero		1


	//----- nvinfo : EIATTR_MERCURY_ISA_VERSION
	.align		4
        /*00a4*/ 	.byte	0x03, 0x5f
        /*00a6*/ 	.short	0x0101


	//----- nvinfo : EIATTR_COOP_GROUP_MASK_REGIDS
	.align		4
        /*00a8*/ 	.byte	0x04, 0x29
        /*00aa*/ 	.short	(.L_1269 - .L_1268)


	//   ....[0]....
.L_1268:
        /*00ac*/ 	.word	0xffffffff


	//   ....[1]....
        /*00b0*/ 	.word	0xffffffff


	//   ....[2]....
        /*00b4*/ 	.word	0xffffffff


	//   ....[3]....
        /*00b8*/ 	.word	0xffffffff


	//   ....[4]....
        /*00bc*/ 	.word	0xffffffff


	//   ....[5]....
        /*00c0*/ 	.word	0xffffffff


	//   ....[6]....
        /*00c4*/ 	.word	0xffffffff


	//   ....[7]....
        /*00c8*/ 	.word	0xffffffff


	//   ....[8]....
        /*00cc*/ 	.word	0xffffffff


	//   ....[9]....
        /*00d0*/ 	.word	0xffffffff


	//   ....[10]....
        /*00d4*/ 	.word	0xffffffff


	//   ....[11]....
        /*00d8*/ 	.word	0xffffffff


	//   ....[12]....
        /*00dc*/ 	.word	0xffffffff


	//   ....[13]....
        /*00e0*/ 	.word	0xffffffff


	//----- nvinfo : EIATTR_COOP_GROUP_INSTR_OFFSETS
	.align		4
.L_1269:
        /*00e4*/ 	.byte	0x04, 0x28
        /*00e6*/ 	.short	(.L_1271 - .L_1270)


	//   ....[0]....
.L_1270:
        /*00e8*/ 	.word	0x00001180


	//   ....[1]....
        /*00ec*/ 	.word	0x000011b0


	//   ....[2]....
        /*00f0*/ 	.word	0x000011e0


	//   ....[3]....
        /*00f4*/ 	.word	0x000011f0


	//   ....[4]....
        /*00f8*/ 	.word	0x000015d0


	//   ....[5]....
        /*00fc*/ 	.word	0x000015e0


	//   ....[6]....
        /*0100*/ 	.word	0x00001620


	//   ....[7]....
        /*0104*/ 	.word	0x00001630


	//   ....[8]....
        /*0108*/ 	.word	0x00001660


	//   ....[9]....
        /*010c*/ 	.word	0x00001670


	//   ....[10]....
        /*0110*/ 	.word	0x000016a0


	//   ....[11]....
        /*0114*/ 	.word	0x000016b0


	//   ....[12]....
        /*0118*/ 	.word	0x000016e0


	//   ....[13]....
        /*011c*/ 	.word	0x000016f0


	//----- nvinfo : EIATTR_EXIT_INSTR_OFFSETS
	.align		4
.L_1271:
        /*0120*/ 	.byte	0x04, 0x1c
        /*0122*/ 	.short	(.L_1273 - .L_1272)


	//   ....[0]....
.L_1272:
        /*0124*/ 	.word	0x00000080


	//   ....[1]....
        /*0128*/ 	.word	0x00002130


	//----- nvinfo : EIATTR_MAX_THREADS
	.align		4
.L_1273:
        /*012c*/ 	.byte	0x04, 0x05
        /*012e*/ 	.short	(.L_1275 - .L_1274)
.L_1274:
        /*0130*/ 	.word	0x00000140
        /*0134*/ 	.word	0x00000001
        /*0138*/ 	.word	0x00000001


	//----- nvinfo : EIATTR_CRS_STACK_SIZE
	.align		4
.L_1275:
        /*013c*/ 	.byte	0x04, 0x1e
        /*013e*/ 	.short	(.L_1277 - .L_1276)
.L_1276:
        /*0140*/ 	.word	0x00000000


	//----- nvinfo : EIATTR_CBANK_PARAM_SIZE
	.align		4
.L_1277:
        /*0144*/ 	.byte	0x03, 0x19
        /*0146*/ 	.short	0x0048


	//----- nvinfo : EIATTR_PARAM_CBANK
	.align		4
        /*0148*/ 	.byte	0x04, 0x0a
        /*014a*/ 	.short	(.L_1279 - .L_1278)
	.align		4
.L_1278:
        /*014c*/ 	.word	index@(.nv.constant0._ZN13group_norm_v214gn_cuda_kernelI13__nv_bfloat16Li320ELi3ELi16ELi80ELi256ELb1ELi8ELi320ELi320ELi4ELb1ELi10ELb0ELb0ENS_16CompileConditionILi900EEEEEvPT_PKS4_S7_S7_flPfS8_Pj)
        /*0150*/ 	.short	0x0210
        /*0152*/ 	.short	0x0048


	//----- nvinfo : EIATTR_SW_WAR
	.align		4
.L_1279:
        /*0154*/ 	.byte	0x04, 0x36
        /*0156*/ 	.short	(.L_1281 - .L_1280)
.L_1280:
        /*0158*/ 	.word	0x00000008
.L_1281:


//--------------------- .nv.info._ZN13group_norm_v214gn_cuda_kernelI13__nv_bfloat16Li320ELi1ELi16ELi80ELi256ELb1ELi16ELi320ELi320ELi4ELb1ELi9ELb0ELb0ENS_16CompileConditionILi900EEEEEvPT_PKS4_S7_S7_flPfS8_Pj --------------------------
	.section	.nv.info._ZN13group_norm_v214gn_cuda_kernelI13__nv_bfloat16Li320ELi1ELi16ELi80ELi256ELb1ELi16ELi320ELi320ELi4ELb1ELi9ELb0ELb0ENS_16CompileConditionILi900EEEEEvPT_PKS4_S7_S7_flPfS8_Pj,"",@"SHT_CUDA_INFO"
	.sectionflags	@""
	.align	4


	//----- nvinfo : EIATTR_CUDA_API_VERSION
	.align		4
        /*0000*/ 	.byte	0x04, 0x37
        /*0002*/ 	.short	(.L_1283 - .L_1282)
.L_1282:
        /*0004*/ 	.word	0x00000082


	//----- nvinfo : EIATTR_KPARAM_INFO
	.align		4
.L_1283:
        /*0008*/ 	.byte	0x04, 0x17
        /*000a*/ 	.short	(.L_1285 - .L_1284)
.L_1284:
        /*000c*/ 	.word	0x00000000
        /*0010*/ 	.short	0x0008
        /*0012*/ 	.short	0x0040
        /*0014*/ 	.byte	0x00, 0xf0, 0x21, 0x00


	//----- nvinfo : EIATTR_KPARAM_INFO
	.align		4
.L_1285:
        /*0018*/ 	.byte	0x04, 0x17
        /*001a*/ 	.short	(.L_1287 - .L_1286)
.L_1286:
        /*001c*/ 	.word	0x00000000
        /*0020*/ 	.short	0x0007
        /*0022*/ 	.short	0x0038
        /*0024*/ 	.byte	0x00, 0xf0, 0x21, 0x00


	//----- nvinfo : EIATTR_KPARAM_INFO
	.align		4
.L_1287:
        /*0028*/ 	.byte	0x04, 0x17
        /*002a*/ 	.short	(.L_1289 - .L_1288)
.L_1288:
        /*002c*/ 	.word	0x00000000
        /*0030*/ 	.short	0x0006
        /*0032*/ 	.short	0x0030
        /*0034*/ 	.byte	0x00, 0xf0, 0x21, 0x00


	//----- nvinfo : EIATTR_KPARAM_INFO
	.align		4
.L_1289:
        /*0038*/ 	.byte	0x04, 0x17
        /*003a*/ 	.short	(.L_1291 - .L_1290)
.L_1290:
        /*003c*/ 	.word	0x00000000
        /*0040*/ 	.short	0x0005
        /*0042*/ 	.short	0x0028
        /*0044*/ 	.byte	0x00, 0xf0, 0x21, 0x00


	//----- nvinfo : EIATTR_KPARAM_INFO
	.align		4
.L_1291:
        /*0048*/ 	.byte	0x04, 0x17
        /*004a*/ 	.short	(.L_1293 - .L_1292)
.L_1292:
        /*004c*/ 	.word	0x00000000
        /*0050*/ 	.short	0x0004
        /*0052*/ 	.short	0x0020
        /*0054*/ 	.byte	0x00, 0xf0, 0x11, 0x00


	//----- nvinfo : EIATTR_KPARAM_INFO
	.align		4
.L_1293:
        /*0058*/ 	.byte	0x04, 0x17
        /*005a*/ 	.short	(.L_1295 - .L_1294)
.L_1294:
        /*005c*/ 	.word	0x00000000
        /*0060*/ 	.short	0x0003
        /*0062*/ 	.short	0x0018
        /*0064*/ 	.byte	0x00, 0xf0, 0x21, 0x00


	//----- nvinfo : EIATTR_KPARAM_INFO
	.align		4
.L_1295:
        /*0068*/ 	.byte	0x04, 0x17
        /*006a*/ 	.short	(.L_1297 - .L_1296)
.L_1296:
        /*006c*/ 	.word	0x00000000
        /*0070*/ 	.short	0x0002
        /*0072*/ 	.short	0x0010
        /*0074*/ 	.byte	0x00, 0xf0, 0x21, 0x00


	//----- nvinfo : EIATTR_KPARAM_INFO
	.align		4
.L_1297:
        /*0078*/ 	.byte	0x04, 0x17
        /*007a*/ 	.short	(.L_1299 - .L_1298)
.L_1298:
        /*007c*/ 	.word	0x00000000
        /*0080*/ 	.short	0x0001
        /*0082*/ 	.short	0x0008
        /*0084*/ 	.byte	0x00, 0xf0, 0x21, 0x00


	//----- nvinfo : EIATTR_KPARAM_INFO
	.align		4
.L_1299:
        /*0088*/ 	.byte	0x04, 0x17
        /*008a*/ 	.short	(.L_1301 - .L_1300)
.L_1300:
        /*008c*/ 	.word	0x00000000
        /*0090*/ 	.short	0x0000
        /*0092*/ 	.short	0x0000
        /*0094*/ 	.byte	0x00, 0xf0, 0x21, 0x00


	//----- nvinfo : EIATTR_SPARSE_MMA_MASK
	.align		4
.L_1301:
        /*0098*/ 	.byte	0x03, 0x50
        /*009a*/ 	.short	0x0000


	//----- nvinfo : EIATTR_MAXREG_COUNT
	.align		4
        /*009c*/ 	.byte	0x03, 0x1b
        /*009e*/ 	.short	0x00a8


	//----- nvinfo : EIATTR_NUM_BARRIERS
	.align		4
        /*00a0*/ 	.byte	0x02, 0x4c
        /*00a2*/ 	.byte	0x01
	.zero		1


	//----- nvinfo : EIATTR_MERCURY_ISA_VERSION
	.align		4
        /*00a4*/ 	.byte	0x03, 0x5f
        /*00a6*/ 	.short	0x0101


	//----- nvinfo : EIATTR_COOP_GROUP_MASK_REGIDS
	.align		4
        /*00a8*/ 	.byte	0x04, 0x29
        /*00aa*/ 	.short	(.L_1303 - .L_1302)


	//   ....[0]....
.L_1302:
        /*00ac*/ 	.word	0xffffffff


	//   ....[1]....
        /*00b0*/ 	.word	0xffffffff


	//   ....[2]....
        /*00b4*/ 	.word	0xffffffff


	//   ....[3]....
        /*00b8*/ 	.word	0xffffffff


	//   ....[4]....
        /*00bc*/ 	.word	0xffffffff


	//   ....[5]....
        /*00c0*/ 	.word	0xffffffff


	//   ....[6]....
        /*00c4*/ 	.word	0xffffffff


	//   ....[7]....
        /*00c8*/ 	.word	0xffffffff


	//   ....[8]....
        /*00cc*/ 	.word	0xffffffff


	//   ....[9]....
        /*00d0*/ 	.word	0xffffffff


	//   ....[10]....
        /*00d4*/ 	.word	0xffffffff


	//   ....[11]....
        /*00d8*/ 	.word	0xffffffff


	//----- nvinfo : EIATTR_COOP_GROUP_INSTR_OFFSETS
	.align		4
.L_1303:
        /*00dc*/ 	.byte	0x04, 0x28
        /*00de*/ 	.short	(.L_1305 - .L_1304)


	//   ....[0]....
.L_1304:
        /*00e0*/ 	.word	0x000015f0


	//   ....[1]....
        /*00e4*/ 	.word	0x00001620


	//   ....[2]....
        /*00e8*/ 	.word	0x00001690


	//   ....[3]....
        /*00ec*/ 	.word	0x000016c0


	//   ....[4]....
        /*00f0*/ 	.word	0x000018d0


	//   ....[5]....
        /*00f4*/ 	.word	0x00001910


	//   ....[6]....
        /*00f8*/ 	.word	0x00001980


	//   ....[7]....
        /*00fc*/ 	.word	0x00001990


	//   ....[8]....
        /*0100*/ 	.word	0x000019c0


	//   ....[9]....
        /*0104*/ 	.word	0x000019d0


	//   ....[10]....
        /*0108*/ 	.word	0x00001a10


	//   ....[11]....
        /*010c*/ 	.word	0x00001a30


	//----- nvinfo : EIATTR_EXIT_INSTR_OFFSETS
	.align		4
.L_1305:
        /*0110*/ 	.byte	0x04, 0x1c
        /*0112*/ 	.short	(.L_1307 - .L_1306)


	//   ....[0]....
.L_1306:
        /*0114*/ 	.word	0x00000070


	//   ....[1]....
        /*0118*/ 	.word	0x000028a0


	//----- nvinfo : EIATTR_MAX_THREADS
	.align		4
.L_1307:
        /*011c*/ 	.byte	0x04, 0x05
        /*011e*/ 	.short	(.L_1309 - .L_1308)
.L_1308:
        /*0120*/ 	.word	0x00000140
        /*0124*/ 	.word	0x00000001
        /*0128*/ 	.word	0x00000001


	//----- nvinfo : EIATTR_CRS_STACK_SIZE
	.align		4
.L_1309:
        /*012c*/ 	.byte	0x04, 0x1e
        /*012e*/ 	.short	(.L_1311 - .L_1310)
.L_1310:
        /*0130*/ 	.word	0x00000000


	//----- nvinfo : EIATTR_CBANK_PARAM_SIZE
	.align		4
.L_1311:
        /*0134*/ 	.byte	0x03, 0x19
        /*0136*/ 	.short	0x0048


	//----- nvinfo : EIATTR_PARAM_CBANK
	.align		4
        /*0138*/ 	.byte	0x04, 0x0a
        /*013a*/ 	.short	(.L_1313 - .L_1312)
	.align		4
.L_1312:
        /*013c*/ 	.word	index@(.nv.constant0._ZN13group_norm_v214gn_cuda_kernelI13__nv_bfloat16Li320ELi1ELi16ELi80ELi256ELb1ELi16ELi320ELi320ELi4ELb1ELi9ELb0ELb0ENS_16CompileConditionILi900EEEEEvPT_PKS4_S7_S7_flPfS8_Pj)
        /*0140*/ 	.short	0x0210
        /*0142*/ 	.short	0x0048


	//----- nvinfo : EIATTR_SW_WAR
	.align		4
.L_1313:
        /*0144*/ 	.byte	0x04, 0x36
        /*0146*/ 	.short	(.L_1315 - .L_1314)
.L_1314:
        /*0148*/ 	.word	0x00000008
.L_1315:


//--------------------- .nv.info._ZN13group_norm_v214gn_cuda_kernelI13__nv_bfloat16Li320ELi3ELi16ELi80ELi256ELb1ELi16ELi320ELi320ELi4ELb1ELi21ELb0ELb0ENS_16CompileConditionILi900EEEEEvPT_PKS4_S7_S7_flPfS8_Pj --------------------------
	.section	.nv.info._ZN13group_norm_v214gn_cuda_kernelI13__nv_bfloat16Li320ELi3ELi16ELi80ELi256ELb1ELi16ELi320ELi320ELi4ELb1ELi21ELb0ELb0ENS_16CompileConditionILi900EEEEEvPT_PKS4_S7_S7_flPfS8_Pj,"",@"SHT_CUDA_INFO"
	.sectionflags	@""
	.align	4


	//----- nvinfo : EIATTR_CUDA_API_VERSION
	.align		4
        /*0000*/ 	.byte	0x04, 0x37
        /*0002*/ 	.short	(.L_1317 - .L_1316)
.L_1316:
        /*0004*/ 	.word	0x00000082


	//----- nvinfo : EIATTR_KPARAM_INFO
	.align		4
.L_1317:
        /*0008*/ 	.byte	0x04, 0x17
        /*000a*/ 	.short	(.L_1319 - .L_1318)
.L_1318:
        /*000c*/ 	.word	0x00000000
        /*0010*/ 	.short	0x0008
        /*0012*/ 	.short	0x0040
        /*0014*/ 	.byte	0x00, 0xf0, 0x21, 0x00


	//----- nvinfo : EIATTR_KPARAM_INFO
	.align		4
.L_1319:
        /*0018*/ 	.byte	0x04, 0x17
        /*001a*/ 	.short	(.L_1321 - .L_1320)
.L_1320:
        /*001c*/ 	.word	0x00000000
        /*0020*/ 	.short	0x0007
        /*0022*/ 	.short	0x0038
        /*0024*/ 	.byte	0x00, 0xf0, 0x21, 0x00


	//----- nvinfo : EIATTR_KPARAM_INFO
	.align		4
.L_1321:
        /*0028*/ 	.byte	0x04, 0x17
        /*002a*/ 	.short	(.L_1323 - .L_1322)
.L_1322:
        /*002c*/ 	.word	0x00000000
        /*0030*/ 	.short	0x0006
        /*0032*/ 	.short	0x0030
        /*0034*/ 	.byte	0x00, 0xf0, 0x21, 0x00


	//----- nvinfo : EIATTR_KPARAM_INFO
	.align		4
.L_1323:
        /*0038*/ 	.byte	0x04, 0x17
        /*003a*/ 	.short	(.L_1325 - .L_1324)
.L_1324:
        /*003c*/ 	.word	0x00000000
        /*0040*/ 	.short	0x0005
        /*0042*/ 	.short	0x0028
        /*0044*/ 	.byte	0x00, 0xf0, 0x21, 0x00


	//----- nvinfo : EIATTR_KPARAM_INFO
	.align		4
.L_1325:
        /*0048*/ 	.byte	0x04, 0x17
        /*004a*/ 	.short	(.L_1327 - .L_1326)
.L_1326:
        /*004c*/ 	.word	0x00000000
        /*0050*/ 	.short	0x0004
        /*0052*/ 	.short	0x0020
        /*0054*/ 	.byte	0x00, 0xf0, 0x11, 0x00


	//----- nvinfo : EIATTR_KPARAM_INFO
	.align		4
.L_1327:
        /*0058*/ 	.byte	0x04, 0x17
        /*005a*/ 	.short	(.L_1329 - .L_1328)
.L_1328:
        /*005c*/ 	.word	0x00000000
        /*0060*/ 	.short	0x0003
        /*0062*/ 	.short	0x0018
        /*0064*/ 	.byte	0x00, 0xf0, 0x21, 0x00


	//----- nvinfo : EIATTR_KPARAM_INFO
	.align		4
.L_1329:
        /*0068*/ 	.byte	0x04, 0x17
        /*006a*/ 	.short	(.L_1331 - .L_1330)
.L_1330:
        /*006c*/ 	.word	0x00000000
        /*0070*/ 	.short	0x0002
        /*0072*/ 	.short	0x0010
        /*0074*/ 	.byte	0x00, 0xf0, 0x21, 0x00


	//----- nvinfo : EIATTR_KPARAM_INFO
	.align		4
.L_1331:
        /*0078*/ 	.byte	0x04, 0x17
        /*007a*/ 	.short	(.L_1333 - .L_1332)
.L_1332:
        /*007c*/ 	.word	0x00000000
        /*0080*/ 	.short	0x0001
        /*0082*/ 	.short	0x0008
        /*0084*/ 	.byte	0x00, 0xf0, 0x21, 0x00


	//----- nvinfo : EIATTR_KPARAM_INFO
	.align		4
.L_1333:
        /*0088*/ 	.byte	0x04, 0x17
        /*008a*/ 	.short	(.L_1335 - .L_1334)
.L_1334:
        /*008c*/ 	.word	0x00000000
        /*0090*/ 	.short	0x0000
        /*0092*/ 	.short	0x0000
        /*0094*/ 	.byte	0x00, 0xf0, 0x21, 0x00


	//----- nvinfo : EIATTR_SPARSE_MMA_MASK
	.align		4
.L_1335:
        /*0098*/ 	.byte	0x03, 0x50
        /*009a*/ 	.short	0x0000


	//----- nvinfo : EIATTR_MAXREG_COUNT
	.align		4
        /*009c*/ 	.byte	0x03, 0x1b
        /*009e*/ 	.short	0x0040


	//----- nvinfo : EIATTR_NUM_BARRIERS
	.align		4
        /*00a0*/ 	.byte	0x02, 0x4c
        /*00a2*/ 	.byte	0x01
	.zero		1


	//----- nvinfo : EIATTR_MERCURY_ISA_VERSION
	.align		4
        /*00a4*/ 	.byte	0x03, 0x5f
        /*00a6*/ 	.short	0x0101


	//----- nvinfo : EIATTR_COOP_GROUP_MASK_REGIDS
	.align		4
        /*00a8*/ 	.byte	0x04, 0x29
        /*00aa*/ 	.short	(.L_1337 - .L_1336)


	//   ....[0]....
.L_1336:
        /*00ac*/ 	.word	0xffffffff


	//   ....[1]....
        /*00b0*/ 	.word	0xffffffff


	//   ....[2]....
        /*00b4*/ 	.word	0xffffffff


	//   ....[3]....
        /*00b8*/ 	.word	0xffffffff


	//   ....[4]....
        /*00bc*/ 	.word	0xffffffff


	//   ....[5]....
        /*00c0*/ 	.word	0xffffffff


	//   ....[6]....
        /*00c4*/ 	.word	0xffffffff


	//   ....[7]....
        /*00c8*/ 	.word	0xffffffff


	//   ....[8]....
        /*00cc*/ 	.word	0xffffffff


	//   ....[9]....
        /*00d0*/ 	.word	0xffffffff


	//   ....[10]....
        /*00d4*/ 	.word	0xffffffff


	//   ....[11]....
        /*00d8*/ 	.word	0xffffffff


	//----- nvinfo : EIATTR_COOP_GROUP_INSTR_OFFSETS
	.align		4
.L_1337:
        /*00dc*/ 	.byte	0x04, 0x28
        /*00de*/ 	.short	(.L_1339 - .L_1338)


	//   ....[0]....
.L_1338:
        /*00e0*/ 	.word	0x00001400


	//   ....[1]....
        /*00e4*/ 	.word	0x00001430


	//   ....[2]....
        /*00e8*/ 	.word	0x00001460


	//   ....[3]....
        /*00ec*/ 	.word	0x00001470


	//   ....[4]....
        /*00f0*/ 	.word	0x00001890


	//   ....[5]....
        /*00f4*/ 	.word	0x000018a0


	//   ....[6]....
        /*00f8*/ 	.word	0x000018e0


	//   ....[7]....
        /*00fc*/ 	.word	0x00001900


	//   ....[8]....
        /*0100*/ 	.word	0x00001940


	//   ....[9]....
        /*0104*/ 	.word	0x00001960


	//   ....[10]....
        /*0108*/ 	.word	0x000019b0


	//   ....[11]....
        /*010c*/ 	.word	0x000019c0


	//----- nvinfo : EIATTR_EXIT_INSTR_OFFSETS
	.align		4
.L_1339:
        /*0110*/ 	.byte	0x04, 0x1c
        /*0112*/ 	.short	(.L_1341 - .L_1340)


	//   ....[0]....
.L_1340:
        /*0114*/ 	.word	0x00000080


	//   ....[1]....
        /*0118*/ 	.word	0x00002960


	//----- nvinfo : EIATTR_MAX_THREADS
	.align		4
.L_1341:
        /*011c*/ 	.byte	0x04, 0x05
        /*011e*/ 	.short	(.L_1343 - .L_1342)
.L_1342:
        /*0120*/ 	.word	0x00000140
        /*0124*/ 	.word	0x00000001
        /*0128*/ 	.word	0x00000001


	//----- nvinfo : EIATTR_CRS_STACK_SIZE
	.align		4
.L_1343:
        /*012c*/ 	.byte	0x04, 0x1e
        /*012e*/ 	.short	(.L_1345 - .L_1344)
.L_1344:
        /*0130*/ 	.word	0x00000000


	//----- nvinfo : EIATTR_CBANK_PARAM_SIZE
	.align		4
.L_1345:
        /*0134*/ 	.byte	0x03, 0x19
        /*0136*/ 	.short	0x0048


	//----- nvinfo : EIATTR_PARAM_CBANK
	.align		4
        /*0138*/ 	.byte	0x04, 0x0a
        /*013a*/ 	.short	(.L_1347 - .L_1346)
	.align		4
.L_1346:
        /*013c*/ 	.word	index@(.nv.constant0._ZN13group_norm_v214gn_cuda_kernelI13__nv_bfloat16Li320ELi3ELi16ELi80ELi256ELb1ELi16ELi320ELi320ELi4ELb1ELi21ELb0ELb0ENS_16CompileConditionILi900EEEEEvPT_PKS4_S7_S7_flPfS8_Pj)
        /*0140*/ 	.short	0x0210
        /*0142*/ 	.short	0x0048


	//----- nvinfo : EIATTR_SW_WAR
	.align		4
.L_1347:
        /*0144*/ 	.byte	0x04, 0x36
        /*0146*/ 	.short	(.L_1349 - .L_1348)
.L_1348:
        /*0148*/ 	.word	0x00000008
.L_1349:


//--------------------- .nv.info._ZN13group_norm_v214gn_cuda_kernelI13__nv_bfloat16Li320ELi1ELi16ELi80ELi256ELb1ELi32ELi320ELi320ELi4ELb1ELi18ELb0ELb0ENS_16CompileConditionILi900EEEEEvPT_PKS4_S7_S7_flPfS8_Pj --------------------------
	.section	.nv.info._ZN13group_norm_v214gn_cuda_kernelI13__nv_bfloat16Li320ELi1ELi16ELi80ELi256ELb1ELi32ELi320ELi320ELi4ELb1ELi18ELb0ELb0ENS_16CompileConditionILi900EEEEEvPT_PKS4_S7_S7_flPfS8_Pj,"",@"SHT_CUDA_INFO"
	.sectionflags	@""
	.align	4


	//----- nvinfo : EIATTR_CUDA_API_VERSION
	.align		4
        /*0000*/ 	.byte	0x04, 0x37
        /*0002*/ 	.short	(.L_1351 - .L_1350)
.L_1350:
        /*0004*/ 	.word	0x00000082


	//----- nvinfo : EIATTR_KPARAM_INFO
	.align		4
.L_1351:
        /*0008*/ 	.byte	0x04, 0x17
        /*000a*/ 	.short	(.L_1353 - .L_1352)
.L_1352:
        /*000c*/ 	.word	0x00000000
        /*0010*/ 	.short	0x0008
        /*0012*/ 	.short	0x0040
        /*0014*/ 	.byte	0x00, 0xf0, 0x21, 0x00


	//----- nvinfo : EIATTR_KPARAM_INFO
	.align		4
.L_1353:
        /*0018*/ 	.byte	0x04, 0x17
        /*001a*/ 	.short	(.L_1355 - .L_1354)
.L_1354:
        /*001c*/ 	.word	0x00000000
        /*0020*/ 	.short	0x0007
        /*0022*/ 	.short	0x0038
        /*0024*/ 	.byte	0x00, 0xf0, 0x21, 0x00


	//----- nvinfo : EIATTR_KPARAM_INFO
	.align		4
.L_1355:
        /*0028*/ 	.byte	0x04, 0x17
        /*002a*/ 	.short	(.L_1357 - .L_1356)
.L_1356:
        /*002c*/ 	.word	0x00000000
        /*0030*/ 	.short	0x0006
        /*0032*/ 	.short	0x0030
        /*0034*/ 	.byte	0x00, 0xf0, 0x21, 0x00


	//----- nvinfo : EIATTR_KPARAM_INFO
	.align		4
.L_1357:
        /*0038*/ 	.byte	0x04, 0x17
        /*003a*/ 	.short	(.L_1359 - .L_1358)
.L_1358:
        /*003c*/ 	.word	0x00000000
        /*0040*/ 	.short	0x0005
        /*0042*/ 	.short	0x0028
        /*0044*/ 	.byte	0x00, 0xf0, 0x21, 0x00


	//----- nvinfo : EIATTR_KPARAM_INFO
	.align		4
.L_1359:
        /*0048*/ 	.byte	0x04, 0x17
        /*004a*/ 	.short	(.L_1361 - .L_1360)
.L_1360:
        /*004c*/ 	.word	0x00000000
        /*0050*/ 	.short	0x0004
        /*0052*/ 	.short	0x0020
        /*0054*/ 	.byte	0x00, 0xf0, 0x11, 0x00


	//----- nvinfo : EIATTR_KPARAM_INFO
	.align		4
.L_1361:
        /*0058*/ 	.byte	0x04, 0x17
        /*005a*/ 	.short	(.L_1363 - .L_1362)
.L_1362:
        /*005c*/ 	.word	0x00000000
        /*0060*/ 	.short	0x0003
        /*0062*/ 	.short	0x0018
        /*0064*/ 	.byte	0x00, 0xf0, 0x21, 0x00


	//----- nvinfo : EIATTR_KPARAM_INFO
	.align		4
.L_1363:
        /*0068*/ 	.byte	0x04, 0x17
        /*006a*/ 	.short	(.L_1365 - .L_1364)
.L_1364:
        /*006c*/ 	.word	0x00000000
        /*0070*/ 	.short	0x0002
        /*0072*/ 	.short	0x0010
        /*0074*/ 	.byte	0x00, 0xf0, 0x21, 0x00


	//----- nvinfo : EIATTR_KPARAM_INFO
	.align		4
.L_1365:
        /*0078*/ 	.byte	0x04, 0x17
        /*007a*/ 	.short	(.L_1367 - .L_1366)
.L_1366:
        /*007c*/ 	.word	0x00000000
        /*0080*/ 	.short	0x0001
        /*0082*/ 	.short	0x0008
        /*0084*/ 	.byte	0x00, 0xf0, 0x21, 0x00


	//----- nvinfo : EIATTR_KPARAM_INFO
	.align		4
.L_1367:
        /*0088*/ 	.byte	0x04, 0x17
        /*008a*/ 	.short	(.L_1369 - .L_1368)
.L_1368:
        /*008c*/ 	.word	0x00000000
        /*0090*/ 	.short	0x0000
        /*0092*/ 	.short	0x0000
        /*0094*/ 	.byte	0x00, 0xf0, 0x21, 0x00


	//----- nvinfo : EIATTR_SPARSE_MMA_MASK
	.align		4
.L_1369:
        /*0098*/ 	.byte	0x03, 0x50
        /*009a*/ 	.short	0x0000


	//----- nvinfo : EIATTR_MAXREG_COUNT
	.align		4
        /*009c*/ 	.byte	0x03, 0x1b
        /*009e*/ 	.short	0x00a8


	//----- nvinfo : EIATTR_NUM_BARRIERS
	.align		4
        /*00a0*/ 	.byte	0x02, 0x4c
        /*00a2*/ 	.byte	0x01
	.zero		1


	//----- nvinfo : EIATTR_MERCURY_ISA_VERSION
	.align		4
        /*00a4*/ 	.byte	0x03, 0x5f
        /*00a6*/ 	.short	0x0101


	//----- nvinfo : EIATTR_COOP_GROUP_MASK_REGIDS
	.align		4
        /*00a8*/ 	.byte	0x04, 0x29
        /*00aa*/ 	.short	(.L_1371 - .L_1370)


	//   ....[0]....
.L_1370:
        /*00ac*/ 	.word	0xffffffff


	//   ....[1]....
        /*00b0*/ 	.word	0xffffffff


	//   ....[2]....
        /*00b4*/ 	.word	0xffffffff


	//   ....[3]....
        /*00b8*/ 	.word	0xffffffff


	//   ....[4]....
        /*00bc*/ 	.word	0xffffffff


	//   ....[5]....
        /*00c0*/ 	.word	0xffffffff


	//   ....[6]....
        /*00c4*/ 	.word	0xffffffff


	//   ....[7]....
        /*00c8*/ 	.word	0xffffffff


	//   ....[8]....
        /*00cc*/ 	.word	0xffffffff


	//   ....[9]....
        /*00d0*/ 	.word	0xffffffff


	//----- nvinfo : EIATTR_COOP_GROUP_INSTR_OFFSETS
	.align		4
.L_1371:
        /*00d4*/ 	.byte	0x04, 0x28
        /*00d6*/ 	.short	(.L_1373 - .L_1372)


	//   ....[0]....
.L_1372:
        /*00d8*/ 	.word	0x00001900


	//   ....[1]....
        /*00dc*/ 	.word	0x00001930


	//   ....[2]....
        /*00e0*/ 	.word	0x00001960


	//   ....[3]....
        /*00e4*/ 	.word	0x00001970


	//   ....[4]....
        /*00e8*/ 	.word	0x00001e10


	//   ....[5]....
        /*00ec*/ 	.word	0x00001e20


	//   ....[6]....
        /*00f0*/ 	.word	0x00001e50


	//   ....[7]....
        /*00f4*/ 	.word	0x00001e70


	//   ....[8]....
        /*00f8*/ 	.word	0x00001ee0


	//   ....[9]....
        /*00fc*/ 	.word	0x00001ef0


	//----- nvinfo : EIATTR_EXIT_INSTR_OFFSETS
	.align		4
.L_1373:
        /*0100*/ 	.byte	0x04, 0x1c
        /*0102*/ 	.short	(.L_1375 - .L_1374)


	//   ....[0]....
.L_1374:
        /*0104*/ 	.word	0x00000080


	//   ....[1]....
        /*0108*/ 	.word	0x00003a10


	//----- nvinfo : EIATTR_MAX_THREADS
	.align		4
.L_1375:
        /*010c*/ 	.byte	0x04, 0x05
        /*010e*/ 	.short	(.L_1377 - .L_1376)
.L_1376:
        /*0110*/ 	.word	0x00000140
        /*0114*/ 	.word	0x00000001
        /*0118*/ 	.word	0x00000001


	//----- nvinfo : EIATTR_CRS_STACK_SIZE
	.align		4
.L_1377:
        /*011c*/ 	.byte	0x04, 0x1e
        /*011e*/ 	.short	(.L_1379 - .L_1378)
.L_1378:
        /*0120*/ 	.word	0x00000000


	//----- nvinfo : EIATTR_CBANK_PARAM_SIZE
	.align		4
.L_1379:
        /*0124*/ 	.byte	0x03, 0x19
        /*0126*/ 	.short	0x0048


	//----- nvinfo : EIATTR_PARAM_CBANK
	.align		4
        /*0128*/ 	.byte	0x04, 0x0a
        /*012a*/ 	.short	(.L_1381 - .L_1380)
	.align		4
.L_1380:
        /*012c*/ 	.word	index@(.nv.constant0._ZN13group_norm_v214gn_cuda_kernelI13__nv_bfloat16Li320ELi1ELi16ELi80ELi256ELb1ELi32ELi320ELi320ELi4ELb1ELi18ELb0ELb0ENS_16CompileConditionILi900EEEEEvPT_PKS4_S7_S7_flPfS8_Pj)
        /*0130*/ 	.short	0x0210
        /*0132*/ 	.short	0x0048


	//----- nvinfo : EIATTR_SW_WAR
	.align		4
.L_1381:
        /*0134*/ 	.byte	0x04, 0x36
        /*0136*/ 	.short	(.L_1383 - .L_1382)
.L_1382:
        /*0138*/ 	.word	0x00000008
.L_1383:


//--------------------- .nv.info._ZN13group_norm_v214gn_cuda_kernelI13__nv_bfloat16Li320ELi3ELi16ELi80ELi256ELb1ELi32ELi320ELi320ELi4ELb1ELi43ELb0ELb0ENS_16CompileConditionILi900EEEEEvPT_PKS4_S7_S7_flPfS8_Pj --------------------------
	.section	.nv.info._ZN13group_norm_v214gn_cuda_kernelI13__nv_bfloat16Li320ELi3ELi16ELi80ELi256ELb1ELi32ELi320ELi320ELi4ELb1ELi43ELb0ELb0ENS_16CompileConditionILi900EEEEEvPT_PKS4_S7_S7_flPfS8_Pj,"",@"SHT_CUDA_INFO"
	.sectionflags	@""
	.align	4


	//----- nvinfo : EIATTR_CUDA_API_VERSION
	.align		4
        /*0000*/ 	.byte	0x04, 0x37
        /*0002*/ 	.short	(.L_1385 - .L_1384)
.L_1384:
        /*0004*/ 	.word	0x00000082


	//----- nvinfo : EIATTR_KPARAM_INFO
	.align		4
.L_1385:
        /*0008*/ 	.byte	0x04, 0x17
        /*000a*/ 	.short	(.L_1387 - .L_1386)
.L_1386:
        /*000c*/ 	.word	0x00000000
        /*0010*/ 	.short	0x0008
        /*0012*/ 	.short	0x0040
        /*0014*/ 	.byte	0x00, 0xf0, 0x21, 0x00


	//----- nvinfo : EIATTR_KPARAM_INFO
	.align		4
.L_1387:
        /*0018*/ 	.byte	0x04, 0x17
        /*001a*/ 	.short	(.L_1389 - .L_1388)
.L_1388:
        /*001c*/ 	.word	0x00000000
        /*0020*/ 	.short	0x0007
        /*0022*/ 	.short	0x0038
        /*0024*/ 	.byte	0x00, 0xf0, 0x21, 0x00


	//----- nvinfo : EIATTR_KPARAM_INFO
	.align		4
.L_1389:
        /*0028*/ 	.byte	0x04, 0x17
        /*002a*/ 	.short	(.L_1391 - .L_1390)
.L_1390:
        /*002c*/ 	.word	0x00000000
        /*0030*/ 	.short	0x0006
        /*0032*/ 	.short	0x0030
        /*0034*/ 	.byte	0x00, 0xf0, 0x21, 0x00


	//----- nvinfo : EIATTR_KPARAM_INFO
	.align		4
.L_1391:
        /*0038*/ 	.byte	0x04, 0x17
        /*003a*/ 	.short	(.L_1393 - .L_1392)
.L_1392:
        /*003c*/ 	.word	0x00000000
        /*0040*/ 	.short	0x0005
        /*0042*/ 	.short	0x0028
        /*0044*/ 	.byte	0x00, 0xf0, 0x21, 0x00


	//----- nvinfo : EIATTR_KPARAM_INFO
	.align		4
.L_1393:
        /*0048*/ 	.byte	0x04, 0x17
        /*004a*/ 	.short	(.L_1395 - .L_1394)
.L_1394:
        /*004c*/ 	.word	0x00000000
        /*0050*/ 	.short	0x0004
        /*0052*/ 	.short	0x0020
        /*0054*/ 	.byte	0x00, 0xf0, 0x11, 0x00


	//----- nvinfo : EIATTR_KPARAM_INFO
	.align		4
.L_1395:
        /*0058*/ 	.byte	0x04, 0x17
        /*005a*/ 	.short	(.L_1397 - .L_1396)
.L_1396:
        /*005c*/ 	.word	0x00000000
        /*0060*/ 	.short	0x0003
        /*0062*/ 	.short	0x0018
        /*0064*/ 	.byte	0x00, 0xf0, 0x21, 0x00


	//----- nvinfo : EIATTR_KPARAM_INFO
	.align		4
.L_1397:
        /*0068*/ 	.byte	0x04, 0x17
        /*006a*/ 	.short	(.L_1399 - .L_1398)
.L_1398:
        /*006c*/ 	.word	0x00000000
        /*0070*/ 	.short	0x0002
        /*0072*/ 	.short	0x0010
        /*0074*/ 	.byte	0x00, 0xf0, 0x21, 0x00


	//----- nvinfo : EIATTR_KPARAM_INFO
	.align		4
.L_1399:
        /*0078*/ 	.byte	0x04, 0x17
        /*007a*/ 	.short	(.L_1401 - .L_1400)
.L_1400:
        /*007c*/ 	.word	0x00000000
        /*0080*/ 	.short	0x0001
        /*0082*/ 	.short	0x0008
        /*0084*/ 	.byte	0x00, 0xf0, 0x21, 0x00


	//----- nvinfo : EIATTR_KPARAM_INFO
	.align		4
.L_1401:
        /*0088*/ 	.byte	0x04, 0x17
        /*008a*/ 	.short	(.L_1403 - .L_1402)
.L_1402:
        /*008c*/ 	.word	0x00000000
        /*0090*/ 	.short	0x0000
        /*0092*/ 	.short	0x0000
        /*0094*/ 	.byte	0x00, 0xf0, 0x21, 0x00


	//----- nvinfo : EIATTR_SPARSE_MMA_MASK
	.align		4
.L_1403:
        /*0098*/ 	.byte	0x03, 0x50
        /*009a*/ 	.short	0x0000


	//----- nvinfo : EIATTR_MAXREG_COUNT
	.align		4
        /*009c*/ 	.byte	0x03, 0x1b
        /*009e*/ 	.short	0x0040


	//----- nvinfo : EIATTR_NUM_BARRIERS
	.align		4
        /*00a0*/ 	.byte	0x02, 0x4c
        /*00a2*/ 	.byte	0x01
	.zero		1


	//----- nvinfo : EIATTR_MERCURY_ISA_VERSION
	.align		4
        /*00a4*/ 	.byte	0x03, 0x5f
        /*00a6*/ 	.short	0x0101


	//----- nvinfo : EIATTR_COOP_GROUP_MASK_REGIDS
	.align		4
        /*00a8*/ 	.byte	0x04, 0x29
        /*00aa*/ 	.short	(.L_1405 - .L_1404)


	//   ....[0]....
.L_1404:
        /*00ac*/ 	.word	0xffffffff


	//   ....[1]....
        /*00b0*/ 	.word	0xffffffff


	//   ....[2]....
        /*00b4*/ 	.word	0xffffffff


	//   ....[3]....
        /*00b8*/ 	.word	0xffffffff


	//   ....[4]....
        /*00bc*/ 	.word	0xffffffff


	//   ....[5]....
        /*00c0*/ 	.word	0xffffffff


	//   ....[6]....
        /*00c4*/ 	.word	0xffffffff


	//   ....[7]....
        /*00c8*/ 	.word	0xffffffff


	//   ....[8]....
        /*00cc*/ 	.word	0xffffffff


	//   ....[9]....
        /*00d0*/ 	.word	0xffffffff


	//----- nvinfo : EIATTR_COOP_GROUP_INSTR_OFFSETS
	.align		4
.L_1405:
        /*00d4*/ 	.byte	0x04, 0x28
        /*00d6*/ 	.short	(.L_1407 - .L_1406)


	//   ....[0]....
.L_1406:
        /*00d8*/ 	.word	0x00001930


	//   ....[1]....
        /*00dc*/ 	.word	0x00001960


	//   ....[2]....
        /*00e0*/ 	.word	0x00001990


	//   ....[3]....
        /*00e4*/ 	.word	0x000019a0


	//   ....[4]....
        /*00e8*/ 	.word	0x00001e80


	//   ....[5]....
        /*00ec*/ 	.word	0x00001e90


	//   ....[6]....
        /*00f0*/ 	.word	0x00001ec0


	//   ....[7]....
        /*00f4*/ 	.word	0x00001ee0


	//   ....[8]....
        /*00f8*/ 	.word	0x00001f20


	//   ....[9]....
        /*00fc*/ 	.word	0x00001f40


	//----- nvinfo : EIATTR_EXIT_INSTR_OFFSETS
	.align		4
.L_1407:
        /*0100*/ 	.byte	0x04, 0x1c
        /*0102*/ 	.short	(.L_1409 - .L_1408)


	//   ....[0]....
.L_1408:
        /*0104*/ 	.word	0x00000080


	//   ....[1]....
        /*0108*/ 	.word	0x00003ad0


	//----- nvinfo : EIATTR_MAX_THREADS
	.align		4
.L_1409:
        /*010c*/ 	.byte	0x04, 0x05
        /*010e*/ 	.short	(.L_1411 - .L_1410)
.L_1410:
        /*0110*/ 	.word	0x00000140
        /*0114*/ 	.word	0x00000001
        /*0118*/ 	.word	0x00000001


	//----- nvinfo : EIATTR_CRS_STACK_SIZE
	.align		4
.L_1411:
        /*011c*/ 	.byte	0x04, 0x1e
        /*011e*/ 	.short	(.L_1413 - .L_1412)
.L_1412:
        /*0120*/ 	.word	0x00000000


	//----- nvinfo : EIATTR_CBANK_PARAM_SIZE
	.align		4
.L_1413:
        /*0124*/ 	.byte	0x03, 0x19
        /*0126*/ 	.short	0x0048


	//----- nvinfo : EIATTR_PARAM_CBANK
	.align		4
        /*0128*/ 	.byte	0x04, 0x0a
        /*012a*/ 	.short	(.L_1415 - .L_1414)
	.align		4
.L_1414:
        /*012c*/ 	.word	index@(.nv.constant0._ZN13group_norm_v214gn_cuda_kernelI13__nv_bfloat16Li320ELi3ELi16ELi80ELi256ELb1ELi32ELi320ELi320ELi4ELb1ELi43ELb0ELb0ENS_16CompileConditionILi900EEEEEvPT_PKS4_S7_S7_flPfS8_Pj)
        /*0130*/ 	.short	0x0210
        /*0132*/ 	.short	0x0048


	//----- nvinfo : EIATTR_SW_WAR
	.align		4
.L_1415:
        /*0134*/ 	.byte	0x04, 0x36
        /*0136*/ 	.short	(.L_1417 - .L_1416)
.L_1416:
        /*0138*/ 	.word	0x00000008
.L_1417:


//--------------------- .nv.info._ZN13group_norm_v214gn_cuda_kernelI13__nv_bfloat16Li320ELi1ELi16ELi80ELi256ELb1ELi64ELi320ELi320ELi4ELb1ELi37ELb0ELb0ENS_16CompileConditionILi900EEEEEvPT_PKS4_S7_S7_flPfS8_Pj --------------------------
	.section	.nv.info._ZN13group_norm_v214gn_cuda_kernelI13__nv_bfloat16Li320ELi1ELi16ELi80ELi256ELb1ELi64ELi320ELi320ELi4ELb1ELi37ELb0ELb0ENS_16CompileConditionILi900EEEEEvPT_PKS4_S7_S7_flPfS8_Pj,"",@"SHT_CUDA_INFO"
	.sectionflags	@""
	.align	4


	//----- nvinfo : EIATTR_CUDA_API_VERSION
	.align		4
        /*0000*/ 	.byte	0x04, 0x37
        /*0002*/ 	.short	(.L_1419 - .L_1418)
.L_1418:
        /*0004*/ 	.word	0x00000082


	//----- nvinfo : EIATTR_KPARAM_INFO
	.align		4
.L_1419:
        /*0008*/ 	.byte	0x04, 0x17
        /*000a*/ 	.short	(.L_1421 - .L_1420)
.L_1420:
        /*000c*/ 	.word	0x00000000
        /*0010*/ 	.short	0x0008
        /*0012*/ 	.short	0x0040
        /*0014*/ 	.byte	0x00, 0xf0, 0x21, 0x00


	//----- nvinfo : EIATTR_KPARAM_INFO
	.align		4
.L_1421:
        /*0018*/ 	.byte	0x04, 0x17
        /*001a*/ 	.short	(.L_1423 - .L_1422)
.L_1422:
        /*001c*/ 	.word	0x00000000
        /*0020*/ 	.short	0x0007
        /*0022*/ 	.short	0x0038
        /*0024*/ 	.byte	0x00, 0xf0, 0x21, 0x00


	//----- nvinfo : EIATTR_KPARAM_INFO
	.align		4
.L_1423:
        /*0028*/ 	.byte	0x04, 0x17
        /*002a*/ 	.short	(.L_1425 - .L_1424)
.L_1424:
        /*002c*/ 	.word	0x00000000
        /*0030*/ 	.short	0x0006
        /*0032*/ 	.short	0x0030
        /*0034*/ 	.byte	0x00, 0xf0, 0x21, 0x00


	//----- nvinfo : EIATTR_KPARAM_INFO
	.align		4
.L_1425:
        /*0038*/ 	.byte	0x04, 0x17
        /*003a*/ 	.short	(.L_1427 - .L_1426)
.L_1426:
        /*003c*/ 	.word	0x00000000
        /*0040*/ 	.short	0x0005
        /*0042*/ 	.short	0x0028
        /*0044*/ 	.byte	0x00, 0xf0, 0x21, 0x00


	//----- nvinfo : EIATTR_KPARAM_INFO
	.align		4
.L_1427:
        /*0048*/ 	.byte	0x04, 0x17
        /*004a*/ 	.short	(.L_1429 - .L_1428)
.L_1428:
        /*004c*/ 	.word	0x00000000
        /*0050*/ 	.short	0x0004
        /*0052*/ 	.short	0x0020
        /*0054*/ 	.byte	0x00, 0xf0, 0x11, 0x00


	//----- nvinfo : EIATTR_KPARAM_INFO
	.align		4
.L_1429:
        /*0058*/ 	.byte	0x04, 0x17
        /*005a*/ 	.short	(.L_1431 - .L_1430)
.L_1430:
        /*005c*/ 	.word	0x00000000
        /*0060*/ 	.short	0x0003
        /*0062*/ 	.short	0x0018
        /*0064*/ 	.byte	0x00, 0xf0, 0x21, 0x00


	//----- nvinfo : EIATTR_KPARAM_INFO
	.align		4
.L_1431:
        /*0068*/ 	.byte	0x04, 0x17
        /*006a*/ 	.short	(.L_1433 - .L_1432)
.L_1432:
        /*006c*/ 	.word	0x00000000
        /*0070*/ 	.short	0x0002
        /*0072*/ 	.short	0x0010
        /*0074*/ 	.byte	0x00, 0xf0, 0x21, 0x00


	//----- nvinfo : EIATTR_KPARAM_INFO
	.align		4
.L_1433:
        /*0078*/ 	.byte	0x04, 0x17
        /*007a*/ 	.short	(.L_1435 - .L_1434)
.L_1434:
        /*007c*/ 	.word	0x00000000
        /*0080*/ 	.short	0x0001
        /*0082*/ 	.short	0x0008
        /*0084*/ 	.byte	0x00, 0xf0, 0x21, 0x00


	//----- nvinfo : EIATTR_KPARAM_INFO
	.align		4
.L_1435:
        /*0088*/ 	.byte	0x04, 0x17
        /*008a*/ 	.short	(.L_1437 - .L_1436)
.L_1436:
        /*008c*/ 	.word	0x00000000
        /*0090*/ 	.short	0x0000
        /*0092*/ 	.short	0x0000
        /*0094*/ 	.byte	0x00, 0xf0, 0x21, 0x00


	//----- nvinfo : EIATTR_SPARSE_MMA_MASK
	.align		4
.L_1437:
        /*0098*/ 	.byte	0x03, 0x50
        /*009a*/ 	.short	0x0000


	//----- nvinfo : EIATTR_MAXREG_COUNT
	.align		4
        /*009c*/ 	.byte	0x03, 0x1b
        /*009e*/ 	.short	0x00a8


	//----- nvinfo : EIATTR_NUM_BARRIERS
	.align		4
        /*00a0*/ 	.byte	0x02, 0x4c
        /*00a2*/ 	.byte	0x01
	.zero		1


	//----- nvinfo : EIATTR_MERCURY_ISA_VERSION
	.align		4
        /*00a4*/ 	.byte	0x03, 0x5f
        /*00a6*/ 	.short	0x0101


	//----- nvinfo : EIATTR_COOP_GROUP_MASK_REGIDS
	.align		4
        /*00a8*/ 	.byte	0x04, 0x29
        /*00aa*/ 	.short	(.L_1439 - .L_1438)


	//   ....[0]....
.L_1438:
        /*00ac*/ 	.word	0xffffffff


	//   ....[1]....
        /*00b0*/ 	.word	0xffffffff


	//   ....[2]....
        /*00b4*/ 	.word	0xffffffff


	//   ....[3]....
        /*00b8*/ 	.word	0xffffffff


	//   ....[4]....
        /*00bc*/ 	.word	0xffffffff


	//   ....[5]....
        /*00c0*/ 	.word	0xffffffff


	//   ....[6]....
        /*00c4*/ 	.word	0xffffffff


	//   ....[7]....
        /*00c8*/ 	.word	0xffffffff


	//----- nvinfo : EIATTR_COOP_GROUP_INSTR_OFFSETS
	.align		4
.L_1439:
        /*00cc*/ 	.byte	0x04, 0x28
        /*00ce*/ 	.short	(.L_1441 - .L_1440)


	//   ....[0]....
.L_1440:
        /*00d0*/ 	.word	0x00002300


	//   ....[1]....
        /*00d4*/ 	.word	0x00002330


	//   ....[2]....
        /*00d8*/ 	.word	0x00002360


	//   ....[3]....
        /*00dc*/ 	.word	0x00002370


	//   ....[4]....
        /*00e0*/ 	.word	0x00002900


	//   ....[5]....
        /*00e4*/ 	.word	0x00002910


	//   ....[6]....
        /*00e8*/ 	.word	0x00002950


	//   ....[7]....
        /*00ec*/ 	.word	0x00002980


	//----- nvinfo : EIATTR_EXIT_INSTR_OFFSETS
	.align		4
.L_1441:
        /*00f0*/ 	.byte	0x04, 0x1c
        /*00f2*/ 	.short	(.L_1443 - .L_1442)


	//   ....[0]....
.L_1442:
        /*00f4*/ 	.word	0x00000080


	//   ....[1]....
        /*00f8*/ 	.word	0x00005bb0


	//----- nvinfo : EIATTR_MAX_THREADS
	.align		4
.L_1443:
        /*00fc*/ 	.byte	0x04, 0x05
        /*00fe*/ 	.short	(.L_1445 - .L_1444)
.L_1444:
        /*0100*/ 	.word	0x00000140
        /*0104*/ 	.word	0x00000001
        /*0108*/ 	.word	0x00000001


	//----- nvinfo : EIATTR_CRS_STACK_SIZE
	.align		4
.L_1445:
        /*010c*/ 	.byte	0x04, 0x1e
        /*010e*/ 	.short	(.L_1447 - .L_1446)
.L_1446:
        /*0110*/ 	.word	0x00000000


	//----- nvinfo : EIATTR_CBANK_PARAM_SIZE
	.align		4
.L_1447:
        /*0114*/ 	.byte	0x03, 0x19
        /*0116*/ 	.short	0x0048


	//----- nvinfo : EIATTR_PARAM_CBANK
	.align		4
        /*0118*/ 	.byte	0x04, 0x0a
        /*011a*/ 	.short	(.L_1449 - .L_1448)
	.align		4
.L_1448:
        /*011c*/ 	.word	index@(.nv.constant0._ZN13group_norm_v214gn_cuda_kernelI13__nv_bfloat16Li320ELi1ELi16ELi80ELi256ELb1ELi64ELi320ELi320ELi4ELb1ELi37ELb0ELb0ENS_16CompileConditionILi900EEEEEvPT_PKS4_S7_S7_flPfS8_Pj)
        /*0120*/ 	.short	0x0210
        /*0122*/ 	.short	0x0048


	//----- nvinfo : EIATTR_SW_WAR
	.align		4
.L_1449:
        /*0124*/ 	.byte	0x04, 0x36
        /*0126*/ 	.short	(.L_1451 - .L_1450)
.L_1450:
        /*0128*/ 	.word	0x00000008
.L_1451:


//--------------------- .nv.info._ZN13group_norm_v214gn_cuda_kernelI13__nv_bfloat16Li320ELi3ELi16ELi80ELi256ELb1ELi64ELi320ELi320ELi4ELb1ELi87ELb0ELb0ENS_16CompileConditionILi900EEEEEvPT_PKS4_S7_S7_flPfS8_Pj --------------------------
	.section	.nv.info._ZN13group_norm_v214gn_cuda_kernelI13__nv_bfloat16Li320ELi3ELi16ELi80ELi256ELb1ELi64ELi320ELi320ELi4ELb1ELi87ELb0ELb0ENS_16CompileConditionILi900EEEEEvPT_PKS4_S7_S7_flPfS8_Pj,"",@"SHT_CUDA_INFO"
	.sectionflags	@""
	.align	4


	//----- nvinfo : EIATTR_CUDA_API_VERSION
	.align		4
        /*0000*/ 	.byte	0x04, 0x37
        /*0002*/ 	.short	(.L_1453 - .L_1452)
.L_1452:
        /*0004*/ 	.word	0x00000082


	//----- nvinfo : EIATTR_KPARAM_INFO
	.align		4
.L_1453:
        /*0008*/ 	.byte	0x04, 0x17
        /*000a*/ 	.short	(.L_1455 - .L_1454)
.L_1454:
        /*000c*/ 	.word	0x00000000
        /*0010*/ 	.short	0x0008
        /*0012*/ 	.short	0x0040
        /*0014*/ 	.byte	0x00, 0xf0, 0x21, 0x00


	//----- nvinfo : EIATTR_KPARAM_INFO
	.align		4
.L_1455:
        /*0018*/ 	.byte	0x04, 0x17
        /*001a*/ 	.short	(.L_1457 - .L_1456)
.L_1456:
        /*001c*/ 	.word	0x00000000
        /*0020*/ 	.short	0x0007
        /*0022*/ 	.short	0x0038
        /*0024*/ 	.byte	0x00, 0xf0, 0x21, 0x00


	//----- nvinfo : EIATTR_KPARAM_INFO
	.align		4
.L_1457:
        /*0028*/ 	.byte	0x04, 0x17
        /*002a*/ 	.short	(.L_1459 - .L_1458)
.L_1458:
        /*002c*/ 	.word	0x00000000
        /*0030*/ 	.short	0x0006
        /*0032*/ 	.short	0x0030
        /*0034*/ 	.byte	0x00, 0xf0, 0x21, 0x00


	//----- nvinfo : EIATTR_KPARAM_INFO
	.align		4
.L_1459:
        /*0038*/ 	.byte	0x04, 0x17
        /*003a*/ 	.short	(.L_1461 - .L_1460)
.L_1460:
        /*003c*/ 	.word	0x00000000
        /*0040*/ 	.short	0x0005
        /*0042*/ 	.short	0x0028
        /*0044*/ 	.byte	0x00, 0xf0, 0x21, 0x00


	//----- nvinfo : EIATTR_KPARAM_INFO
	.align		4
.L_1461:
        /*0048*/ 	.byte	0x04, 0x17
        /*004a*/ 	.short	(.L_1463 - .L_1462)
.L_1462:
        /*004c*/ 	.word	0x00000000
        /*0050*/ 	.short	0x0004
        /*0052*/ 	.short	0x0020
        /*0054*/ 	.byte	0x00, 0xf0, 0x11, 0x00


	//----- nvinfo : EIATTR_KPARAM_INFO
	.align		4
.L_1463:
        /*0058*/ 	.byte	0x04, 0x17
        /*005a*/ 	.short	(.L_1465 - .L_1464)
.L_1464:
        /*005c*/ 	.word	0x00000000
        /*0060*/ 	.short	0x0003
        /*0062*/ 	.short	0x0018
        /*0064*/ 	.byte	0x00, 0xf0, 0x21, 0x00


	//----- nvinfo : EIATTR_KPARAM_INFO
	.align		4
.L_1465:
        /*0068*/ 	.byte	0x04, 0x17
        /*006a*/ 	.short	(.L_1467 - .L_1466)
.L_1466:
        /*006c*/ 	.word	0x00000000
        /*0070*/ 	.short	0x0002
        /*0072*/ 	.short	0x0010
        /*0074*/ 	.byte	0x00, 0xf0, 0x21, 0x00


	//----- nvinfo : EIATTR_KPARAM_INFO
	.align		4
.L_1467:
        /*0078*/ 	.byte	0x04, 0x17
        /*007a*/ 	.short	(.L_1469 - .L_1468)
.L_1468:
        /*007c*/ 	.word	0x00000000
        /*0080*/ 	.short	0x0001
        /*0082*/ 	.short	0x0008
        /*0084*/ 	.byte	0x00, 0xf0, 0x21, 0x00


	//----- nvinfo : EIATTR_KPARAM_INFO
	.align		4
.L_1469:
        /*0088*/ 	.byte	0x04, 0x17
        /*008a*/ 	.short	(.L_1471 - .L_1470)
.L_1470:
        /*008c*/ 	.word	0x00000000
        /*0090*/ 	.short	0x0000
        /*0092*/ 	.short	0x0000
        /*0094*/ 	.byte	0x00, 0xf0, 0x21, 0x00


	//----- nvinfo : EIATTR_SPARSE_MMA_MASK
	.align		4
.L_1471:
        /*0098*/ 	.byte	0x03, 0x50
        /*009a*/ 	.short	0x0000


	//----- nvinfo : EIATTR_MAXREG_COUNT
	.align		4
        /*009c*/ 	.byte	0x03, 0x1b
        /*009e*/ 	.short	0x0040


	//----- nvinfo : EIATTR_NUM_BARRIERS
	.align		4
        /*00a0*/ 	.byte	0x02, 0x4c
        /*00a2*/ 	.byte	0x01
	.zero		1


	//----- nvinfo : EIATTR_ANNOTATIONS
	.align		4
        /*00a4*/ 	.byte	0x04, 0x55
        /*00a6*/ 	.short	(.L_1473 - .L_1472)


	//   ....[0]....
.L_1472:
        /* <DEDUP_REMOVED lines=116> */


	//----- nvinfo : EIATTR_MERCURY_ISA_VERSION
	.align		4
.L_1473:
        /*07d8*/ 	.byte	0x03, 0x5f
        /*07da*/ 	.short	0x0101


	//----- nvinfo : EIATTR_COOP_GROUP_MASK_REGIDS
	.align		4
        /*07dc*/ 	.byte	0x04, 0x29
        /*07de*/ 	.short	(.L_1475 - .L_1474)


	//   ....[0]....
.L_1474:
        /*07e0*/ 	.word	0xffffffff


	//   ....[1]....
        /*07e4*/ 	.word	0xffffffff


	//   ....[2]....
        /*07e8*/ 	.word	0xffffffff


	//   ....[3]....
        /*07ec*/ 	.word	0xffffffff


	//   ....[4]....
        /*07f0*/ 	.word	0xffffffff


	//   ....[5]....
        /*07f4*/ 	.word	0xffffffff


	//   ....[6]....
        /*07f8*/ 	.word	0xffffffff


	//   ....[7]....
        /*07fc*/ 	.word	0xffffffff


	//----- nvinfo : EIATTR_COOP_GROUP_INSTR_OFFSETS
	.align		4
.L_1475:
        /*0800*/ 	.byte	0x04, 0x28
        /*0802*/ 	.short	(.L_1477 - .L_1476)


	//   ....[0]....
.L_1476:
        /*0804*/ 	.word	0x000025d0


	//   ....[1]....
        /*0808*/ 	.word	0x000025f0


	//   ....[2]....
        /*080c*/ 	.word	0x00002650


	//   ....[3]....
        /*0810*/ 	.word	0x00002660


	//   ....[4]....
        /*0814*/ 	.word	0x00002d20


	//   ....[5]....
        /*0818*/ 	.word	0x00002d40


	//   ....[6]....
        /*081c*/ 	.word	0x00002d60


	//   ....[7]....
        /*0820*/ 	.word	0x00002d80


	//----- nvinfo : EIATTR_EXIT_INSTR_OFFSETS
	.align		4
.L_1477:
        /*0824*/ 	.byte	0x04, 0x1c
        /*0826*/ 	.short	(.L_1479 - .L_1478)


	//   ....[0]....
.L_1478:
        /*0828*/ 	.word	0x00000090


	//   ....[1]....
        /*082c*/ 	.word	0x00006b00


	//----- nvinfo : EIATTR_MAX_THREADS
	.align		4
.L_1479:
        /*0830*/ 	.byte	0x04, 0x05
        /*0832*/ 	.short	(.L_1481 - .L_1480)
.L_1480:
        /*0834*/ 	.word	0x00000140
        /*0838*/ 	.word	0x00000001
        /*083c*/ 	.word	0x00000001


	//----- nvinfo : EIATTR_CRS_STACK_SIZE
	.align		4
.L_1481:
        /*0840*/ 	.byte	0x04, 0x1e
        /*0842*/ 	.short	(.L_1483 - .L_1482)
.L_1482:
        /*0844*/ 	.word	0x00000000


	//----- nvinfo : EIATTR_CBANK_PARAM_SIZE
	.align		4
.L_1483:
        /*0848*/ 	.byte	0x03, 0x19
        /*084a*/ 	.short	0x0048


	//----- nvinfo : EIATTR_PARAM_CBANK
	.align		4
        /*084c*/ 	.byte	0x04, 0x0a
        /*084e*/ 	.short	(.L_1485 - .L_1484)
	.align		4
.L_1484:
        /*0850*/ 	.word	index@(.nv.constant0._ZN13group_norm_v214gn_cuda_kernelI13__nv_bfloat16Li320ELi3ELi16ELi80ELi256ELb1ELi64ELi320ELi320ELi4ELb1ELi87ELb0ELb0ENS_16CompileConditionILi900EEEEEvPT_PKS4_S7_S7_flPfS8_Pj)
        /*0854*/ 	.short	0x0210
        /*0856*/ 	.short	0x0048


	//----- nvinfo : EIATTR_SW_WAR
	.align		4
.L_1485:
        /*0858*/ 	.byte	0x04, 0x36
        /*085a*/ 	.short	(.L_1487 - .L_1486)
.L_1486:
        /*085c*/ 	.word	0x00000008
.L_1487:


//--------------------- .nv.info._ZN13group_norm_v214gn_cuda_kernelI13__nv_bfloat16Li320ELi1ELi16ELi80ELi256ELb1ELi128ELi320ELi320ELi4ELb1ELi74ELb0ELb0ENS_16CompileConditionILi900EEEEEvPT_PKS4_S7_S7_flPfS8_Pj --------------------------
	.section	.nv.info._ZN13group_norm_v214gn_cuda_kernelI13__nv_bfloat16Li320ELi1ELi16ELi80ELi256ELb1ELi128ELi320ELi320ELi4ELb1ELi74ELb0ELb0ENS_16CompileConditionILi900EEEEEvPT_PKS4_S7_S7_flPfS8_Pj,"",@"SHT_CUDA_INFO"
	.sectionflags	@""
	.align	4


	//----- nvinfo : EIATTR_CUDA_API_VERSION
	.align		4
        /*0000*/ 	.byte	0x04, 0x37
        /*0002*/ 	.short	(.L_1489 - .L_1488)
.L_1488:
        /*0004*/ 	.word	0x00000082


	//----- nvinfo : EIATTR_KPARAM_INFO
	.align		4
.L_1489:
        /*0008*/ 	.byte	0x04, 0x17
        /*000a*/ 	.short	(.L_1491 - .L_1490)
.L_1490:
        /*000c*/ 	.word	0x00000000
        /*0010*/ 	.short	0x0008
        /*0012*/ 	.short	0x0040
        /*0014*/ 	.byte	0x00, 0xf0, 0x21, 0x00


	//----- nvinfo : EIATTR_KPARAM_INFO
	.align		4
.L_1491:
        /*0018*/ 	.byte	0x04, 0x17
        /*001a*/ 	.short	(.L_1493 - .L_1492)
.L_1492:
        /*001c*/ 	.word	0x00000000
        /*0020*/ 	.short	0x0007
        /*0022*/ 	.short	0x0038
        /*0024*/ 	.byte	0x00, 0xf0, 0x21, 0x00


	//----- nvinfo : EIATTR_KPARAM_INFO
	.align		4
.L_1493:
        /*0028*/ 	.byte	0x04, 0x17
        /*002a*/ 	.short	(.L_1495 - .L_1494)
.L_1494:
        /*002c*/ 	.word	0x00000000
        /*0030*/ 	.short	0x0006
        /*0032*/ 	.short	0x0030
        /*0034*/ 	.byte	0x00, 0xf0, 0x21, 0x00


	//----- nvinfo : EIATTR_KPARAM_INFO
	.align		4
.L_1495:
        /*0038*/ 	.byte	0x04, 0x17
        /*003a*/ 	.short	(.L_1497 - .L_1496)
.L_1496:
        /*003c*/ 	.word	0x00000000
        /*0040*/ 	.short	0x0005
        /*0042*/ 	.short	0x0028
        /*0044*/ 	.byte	0x00, 0xf0, 0x21, 0x00


	//----- nvinfo : EIATTR_KPARAM_INFO
	.align		4
.L_1497:
        /*0048*/ 	.byte	0x04, 0x17
        /*004a*/ 	.short	(.L_1499 - .L_1498)
.L_1498:
        /*004c*/ 	.word	0x00000000
        /*0050*/ 	.short	0x0004
        /*0052*/ 	.short	0x0020
        /*0054*/ 	.byte	0x00, 0xf0, 0x11, 0x00


	//----- nvinfo : EIATTR_KPARAM_INFO
	.align		4
.L_1499:
        /*0058*/ 	.byte	0x04, 0x17
        /*005a*/ 	.short	(.L_1501 - .L_1500)
.L_1500:
        /*005c*/ 	.word	0x00000000
        /*0060*/ 	.short	0x0003
        /*0062*/ 	.short	0x0018
        /*0064*/ 	.byte	0x00, 0xf0, 0x21, 0x00


	//----- nvinfo : EIATTR_KPARAM_INFO
	.align		4
.L_1501:
        /*0068*/ 	.byte	0x04, 0x17
        /*006a*/ 	.short	(.L_1503 - .L_1502)
.L_1502:
        /*006c*/ 	.word	0x00000000
        /*0070*/ 	.short	0x0002
        /*0072*/ 	.short	0x0010
        /*0074*/ 	.byte	0x00, 0xf0, 0x21, 0x00


	//----- nvinfo : EIATTR_KPARAM_INFO
	.align		4
.L_1503:
        /*0078*/ 	.byte	0x04, 0x17
        /*007a*/ 	.short	(.L_1505 - .L_1504)
.L_1504:
        /*007c*/ 	.word	0x00000000
        /*0080*/ 	.short	0x0001
        /*0082*/ 	.short	0x0008
        /*0084*/ 	.byte	0x00, 0xf0, 0x21, 0x00


	//----- nvinfo : EIATTR_KPARAM_INFO
	.align		4
.L_1505:
        /*0088*/ 	.byte	0x04, 0x17
        /*008a*/ 	.short	(.L_1507 - .L_1506)
.L_1506:
        /*008c*/ 	.word	0x00000000
        /*0090*/ 	.short	0x0000
        /*0092*/ 	.short	0x0000
        /*0094*/ 	.byte	0x00, 0xf0, 0x21, 0x00


	//----- nvinfo : EIATTR_SPARSE_MMA_MASK
	.align		4
.L_1507:
        /*0098*/ 	.byte	0x03, 0x50
        /*009a*/ 	.short	0x0000


	//----- nvinfo : EIATTR_MAXREG_COUNT
	.align		4
        /*009c*/ 	.byte	0x03, 0x1b
        /*009e*/ 	.short	0x00a8


	//----- nvinfo : EIATTR_NUM_BARRIERS
	.align		4
        /*00a0*/ 	.byte	0x02, 0x4c
        /*00a2*/ 	.byte	0x01
	.zero		1


	//----- nvinfo : EIATTR_ANNOTATIONS
	.align		4
        /*00a4*/ 	.byte	0x04, 0x55
        /*00a6*/ 	.short	(.L_1509 - .L_1508)


	//   ....[0]....
.L_1508:
        /* <DEDUP_REMOVED lines=85> */


	//----- nvinfo : EIATTR_MERCURY_ISA_VERSION
	.align		4
.L_1509:
        /*05e8*/ 	.byte	0x03, 0x5f
        /*05ea*/ 	.short	0x0101


	//----- nvinfo : EIATTR_COOP_GROUP_MASK_REGIDS
	.align		4
        /*05ec*/ 	.byte	0x04, 0x29
        /*05ee*/ 	.short	(.L_1511 - .L_1510)


	//   ....[0]....
.L_1510:
        /*05f0*/ 	.word	0xffffffff


	//   ....[1]....
        /*05f4*/ 	.word	0xffffffff


	//   ....[2]....
        /*05f8*/ 	.word	0xffffffff


	//   ....[3]....
        /*05fc*/ 	.word	0xffffffff


	//   ....[4]....
        /*0600*/ 	.word	0xffffffff


	//   ....[5]....
        /*0604*/ 	.word	0xffffffff


	//----- nvinfo : EIATTR_COOP_GROUP_INSTR_OFFSETS
	.align		4
.L_1511:
        /*0608*/ 	.byte	0x04, 0x28
        /*060a*/ 	.short	(.L_1513 - .L_1512)


	//   ....[0]....
.L_1512:
        /*060c*/ 	.word	0x00003810


	//   ....[1]....
        /*0610*/ 	.word	0x00003840


	//   ....[2]....
        /*0614*/ 	.word	0x000038b0


	//   ....[3]....
        /*0618*/ 	.word	0x000038d0


	//   ....[4]....
        /*061c*/ 	.word	0x00004020


	//   ....[5]....
        /*0620*/ 	.word	0x00004030


	//----- nvinfo : EIATTR_EXIT_INSTR_OFFSETS
	.align		4
.L_1513:
        /*0624*/ 	.byte	0x04, 0x1c
        /*0626*/ 	.short	(.L_1515 - .L_1514)


	//   ....[0]....
.L_1514:
        /*0628*/ 	.word	0x00000090


	//   ....[1]....
        /*062c*/ 	.word	0x0000aec0


	//----- nvinfo : EIATTR_MAX_THREADS
	.align		4
.L_1515:
        /*0630*/ 	.byte	0x04, 0x05
        /*0632*/ 	.short	(.L_1517 - .L_1516)
.L_1516:
        /*0634*/ 	.word	0x00000140
        /*0638*/ 	.word	0x00000001
        /*063c*/ 	.word	0x00000001


	//----- nvinfo : EIATTR_CRS_STACK_SIZE
	.align		4
.L_1517:
        /*0640*/ 	.byte	0x04, 0x1e
        /*0642*/ 	.short	(.L_1519 - .L_1518)
.L_1518:
        /*0644*/ 	.word	0x00000000


	//----- nvinfo : EIATTR_CBANK_PARAM_SIZE
	.align		4
.L_1519:
        /*0648*/ 	.byte	0x03, 0x19
        /*064a*/ 	.short	0x0048


	//----- nvinfo : EIATTR_PARAM_CBANK
	.align		4
        /*064c*/ 	.byte	0x04, 0x0a
        /*064e*/ 	.short	(.L_1521 - .L_1520)
	.align		4
.L_1520:
        /*0650*/ 	.word	index@(.nv.constant0._ZN13group_norm_v214gn_cuda_kernelI13__nv_bfloat16Li320ELi1ELi16ELi80ELi256ELb1ELi128ELi320ELi320ELi4ELb1ELi74ELb0ELb0ENS_16CompileConditionILi900EEEEEvPT_PKS4_S7_S7_flPfS8_Pj)
        /*0654*/ 	.short	0x0210
        /*0656*/ 	.short	0x0048


	//----- nvinfo : EIATTR_SW_WAR
	.align		4
.L_1521:
        /*0658*/ 	.byte	0x04, 0x36
        /*065a*/ 	.short	(.L_1523 - .L_1522)
.L_1522:
        /*065c*/ 	.word	0x00000008
.L_1523:


//--------------------- .nv.info._ZN13group_norm_v214gn_cuda_kernelI13__nv_bfloat16Li320ELi1ELi16ELi80ELi256ELb1ELi128ELi320ELi320ELi4ELb0ELi74ELb0ELb1ENS_16CompileConditionILi900EEEEEvPT_PKS4_S7_S7_flPfS8_Pj --------------------------
	.section	.nv.info._ZN13group_norm_v214gn_cuda_kernelI13__nv_bfloat16Li320ELi1ELi16ELi80ELi256ELb1ELi128ELi320ELi320ELi4ELb0ELi74ELb0ELb1ENS_16CompileConditionILi900EEEEEvPT_PKS4_S7_S7_flPfS8_Pj,"",@"SHT_CUDA_INFO"
	.sectionflags	@""
	.align	4


	//----- nvinfo : EIATTR_CUDA_API_VERSION
	.align		4
        /*0000*/ 	.byte	0x04, 0x37
        /*0002*/ 	.short	(.L_1525 - .L_1524)
.L_1524:
        /*0004*/ 	.word	0x00000082


	//----- nvinfo : EIATTR_KPARAM_INFO
	.align		4
.L_1525:
        /*0008*/ 	.byte	0x04, 0x17
        /*000a*/ 	.short	(.L_1527 - .L_1526)
.L_1526:
        /*000c*/ 	.word	0x00000000
        /*0010*/ 	.short	0x0008
        /*0012*/ 	.short	0x0040
        /*0014*/ 	.byte	0x00, 0xf0, 0x21, 0x00


	//----- nvinfo : EIATTR_KPARAM_INFO
	.align		4
.L_1527:
        /*0018*/ 	.byte	0x04, 0x17
        /*001a*/ 	.short	(.L_1529 - .L_1528)
.L_1528:
        /*001c*/ 	.word	0x00000000
        /*0020*/ 	.short	0x0007
        /*0022*/ 	.short	0x0038
        /*0024*/ 	.byte	0x00, 0xf0, 0x21, 0x00


	//----- nvinfo : EIATTR_KPARAM_INFO
	.align		4
.L_1529:
        /*0028*/ 	.byte	0x04, 0x17
        /*002a*/ 	.short	(.L_1531 - .L_1530)
.L_1530:
        /*002c*/ 	.word	0x00000000
        /*0030*/ 	.short	0x0006
        /*0032*/ 	.short	0x0030
        /*0034*/ 	.byte	0x00, 0xf0, 0x21, 0x00


	//----- nvinfo : EIATTR_KPARAM_INFO
	.align		4
.L_1531:
        /*0038*/ 	.byte	0x04, 0x17
        /*003a*/ 	.short	(.L_1533 - .L_1532)
.L_1532:
        /*003c*/ 	.word	0x00000000
        /*0040*/ 	.short	0x0005
        /*0042*/ 	.short	0x0028
        /*0044*/ 	.byte	0x00, 0xf0, 0x21, 0x00


	//----- nvinfo : EIATTR_KPARAM_INFO
	.align		4
.L_1533:
        /*0048*/ 	.byte	0x04, 0x17
        /*004a*/ 	.short	(.L_1535 - .L_1534)
.L_1534:
        /*004c*/ 	.word	0x00000000
        /*0050*/ 	.short	0x0004
        /*0052*/ 	.short	0x0020
        /*0054*/ 	.byte	0x00, 0xf0, 0x11, 0x00


	//----- nvinfo : EIATTR_KPARAM_INFO
	.align		4
.L_1535:
        /*0058*/ 	.byte	0x04, 0x17
        /*005a*/ 	.short	(.L_1537 - .L_1536)
.L_1536:
        /*005c*/ 	.word	0x00000000
        /*0060*/ 	.short	0x0003
        /*0062*/ 	.short	0x0018
        /*0064*/ 	.byte	0x00, 0xf0, 0x21, 0x00


	//----- nvinfo : EIATTR_KPARAM_INFO
	.align		4
.L_1537:
        /*0068*/ 	.byte	0x04, 0x17
        /*006a*/ 	.short	(.L_1539 - .L_1538)
.L_1538:
        /*006c*/ 	.word	0x00000000
        /*0070*/ 	.short	0x0002
        /*0072*/ 	.short	0x0010
        /*0074*/ 	.byte	0x00, 0xf0, 0x21, 0x00


	//----- nvinfo : EIATTR_KPARAM_INFO
	.align		4
.L_1539:
        /*0078*/ 	.byte	0x04, 0x17
        /*007a*/ 	.short	(.L_1541 - .L_1540)
.L_1540:
        /*007c*/ 	.word	0x00000000
        /*0080*/ 	.short	0x0001
        /*0082*/ 	.short	0x0008
        /*0084*/ 	.byte	0x00, 0xf0, 0x21, 0x00


	//----- nvinfo : EIATTR_KPARAM_INFO
	.align		4
.L_1541:
        /*0088*/ 	.byte	0x04, 0x17
        /*008a*/ 	.short	(.L_1543 - .L_1542)
.L_1542:
        /*008c*/ 	.word	0x00000000
        /*0090*/ 	.short	0x0000
        /*0092*/ 	.short	0x0000
        /*0094*/ 	.byte	0x00, 0xf0, 0x21, 0x00


	//----- nvinfo : EIATTR_SPARSE_MMA_MASK
	.align		4
.L_1543:
        /*0098*/ 	.byte	0x03, 0x50
        /*009a*/ 	.short	0x0000


	//----- nvinfo : EIATTR_MAXREG_COUNT
	.align		4
        /*009c*/ 	.byte	0x03, 0x1b
        /*009e*/ 	.short	0x00a8


	//----- nvinfo : EIATTR_NUM_BARRIERS
	.align		4
        /*00a0*/ 	.byte	0x02, 0x4c
        /*00a2*/ 	.byte	0x01
	.zero		1


	//----- nvinfo : EIATTR_ANNOTATIONS
	.align		4
        /*00a4*/ 	.byte	0x04, 0x55
        /*00a6*/ 	.short	(.L_1545 - .L_1544)


	//   ....[0]....
.L_1544:
        /* <DEDUP_REMOVED lines=73> */


	//----- nvinfo : EIATTR_MERCURY_ISA_VERSION
	.align		4
.L_1545:
        /*0528*/ 	.byte	0x03, 0x5f
        /*052a*/ 	.short	0x0101


	//----- nvinfo : EIATTR_COOP_GROUP_MASK_REGIDS
	.align		4
        /*052c*/ 	.byte	0x04, 0x29
        /*052e*/ 	.short	(.L_1547 - .L_1546)


	//   ....[0]....
.L_1546:
        /*0530*/ 	.word	0xffffffff


	//   ....[1]....
        /*0534*/ 	.word	0xffffffff


	//   ....[2]....
        /*0538*/ 	.word	0xffffffff


	//   ....[3]....
        /*053c*/ 	.word	0xffffffff


	//   ....[4]....
        /*0540*/ 	.word	0xffffffff


	//   ....[5]....
        /*0544*/ 	.word	0xffffffff


	//   ....[6]....
        /*0548*/ 	.word	0xffffffff


	//   ....[7]....
        /*054c*/ 	.word	0xffffffff


	//----- nvinfo : EIATTR_COOP_GROUP_INSTR_OFFSETS
	.align		4
.L_1547:
        /*0550*/ 	.byte	0x04, 0x28
        /*0552*/ 	.short	(.L_1549 - .L_1548)


	//   ....[0]....
.L_1548:
        /*0554*/ 	.word	0x000035f0


	//   ....[1]....
        /*0558*/ 	.word	0x00003620


	//   ....[2]....
        /*055c*/ 	.word	0x00003680


	//   ....[3]....
        /*0560*/ 	.word	0x000036a0


	//   ....[4]....
        /*0564*/ 	.word	0x00003760


	//   ....[5]....
        /*0568*/ 	.word	0x00003940


	//   ....[6]....
        /*056c*/ 	.word	0x00003950


	//   ....[7]....
        /*0570*/ 	.word	0x00003990


	//----- nvinfo : EIATTR_EXIT_INSTR_OFFSETS
	.align		4
.L_1549:
        /*0574*/ 	.byte	0x04, 0x1c
        /*0576*/ 	.short	(.L_1551 - .L_1550)


	//   ....[0]....
.L_1550:
        /*0578*/ 	.word	0x0000a250


	//   ....[1]....
        /*057c*/ 	.word	0x0000a270


	//----- nvinfo : EIATTR_MAX_THREADS
	.align		4
.L_1551:
        /*0580*/ 	.byte	0x04, 0x05
        /*0582*/ 	.short	(.L_1553 - .L_1552)
.L_1552:
        /*0584*/ 	.word	0x00000140
        /*0588*/ 	.word	0x00000001
        /*058c*/ 	.word	0x00000001


	//----- nvinfo : EIATTR_CRS_STACK_SIZE
	.align		4
.L_1553:
        /*0590*/ 	.byte	0x04, 0x1e
        /*0592*/ 	.short	(.L_1555 - .L_1554)
.L_1554:
        /*0594*/ 	.word	0x00000000


	//----- nvinfo : EIATTR_CBANK_PARAM_SIZE
	.align		4
.L_1555:
        /*0598*/ 	.byte	0x03, 0x19
        /*059a*/ 	.short	0x0048


	//----- nvinfo : EIATTR_PARAM_CBANK
	.align		4
        /*059c*/ 	.byte	0x04, 0x0a
        /*059e*/ 	.short	(.L_1557 - .L_1556)
	.align		4
.L_1556:
        /*05a0*/ 	.word	index@(.nv.constant0._ZN13group_norm_v214gn_cuda_kernelI13__nv_bfloat16Li320ELi1ELi16ELi80ELi256ELb1ELi128ELi320ELi320ELi4ELb0ELi74ELb0ELb1ENS_16CompileConditionILi900EEEEEvPT_PKS4_S7_S7_flPfS8_Pj)
        /*05a4*/ 	.short	0x0210
        /*05a6*/ 	.short	0x0048


	//----- nvinfo : EIATTR_SW_WAR
	.align		4
.L_1557:
        /*05a8*/ 	.byte	0x04, 0x36
        /*05aa*/ 	.short	(.L_1559 - .L_1558)
.L_1558:
        /*05ac*/ 	.word	0x00000008
.L_1559:


//--------------------- .nv.info._ZN13group_norm_v218gn_bwd_cuda_kernelI6__halfLi320ELi3ELi32ELi40ELi256ELb0ELb1ELi4ELi320ELi320ELi4ELb1ELi5ELb0ELb0ELNS_15WgradSyncMethodE2ENS_16CompileConditionILi900EEEEEvPT_S6_S6_PKS5_S8_S8_S8_PKfflPfPj --------------------------
	.section	.nv.info._ZN13group_norm_v218gn_bwd_cuda_kernelI6__halfLi320ELi3ELi32ELi40ELi256ELb0ELb1ELi4ELi320ELi320ELi4ELb1ELi5ELb0ELb0ELNS_15WgradSyncMethodE2ENS_16CompileConditionILi900EEEEEvPT_S6_S6_PKS5_S8_S8_S8_PKfflPfPj,"",@"SHT_CUDA_INFO"
	.sectionflags	@""
	.align	4


	//----- nvinfo : EIATTR_CUDA_API_VERSION
	.align		4
        /*0000*/ 	.byte	0x04, 0x37
        /*0002*/ 	.short	(.L_1561 - .L_1560)
.L_1560:
        /*0004*/ 	.word	0x00000082


	//----- nvinfo : EIATTR_KPARAM_INFO
	.align		4
.L_1561:
        /*0008*/ 	.byte	0x04, 0x17
        /*000a*/ 	.short	(.L_1563 - .L_1562)
.L_1562:
        /*000c*/ 	.word	0x00000000
        /*0010*/ 	.short	0x000b
        /*0012*/ 	.short	0x0058
        /*0014*/ 	.byte	0x00, 0xf0, 0x21, 0x00


	//----- nvinfo : EIATTR_KPARAM_INFO
	.align		4
.L_1563:
        /*0018*/ 	.byte	0x04, 0x17
        /*001a*/ 	.short	(.L_1565 - .L_1564)
.L_1564:
        /*001c*/ 	.word	0x00000000
        /*0020*/ 	.short	0x000a
        /*0022*/ 	.short	0x0050
        /*0024*/ 	.byte	0x00, 0xf0, 0x21, 0x00


	//----- nvinfo : EIATTR_KPARAM_INFO
	.align		4
.L_1565:
        /*0028*/ 	.byte	0x04, 0x17
        /*002a*/ 	.short	(.L_1567 - .L_1566)
.L_1566:
        /*002c*/ 	.word	0x00000000
        /*0030*/ 	.short	0x0009
        /*0032*/ 	.short	0x0048
        /*0034*/ 	.byte	0x00, 0xf0, 0x21, 0x00


	//----- nvinfo : EIATTR_KPARAM_INFO
	.align		4
.L_1567:
        /*0038*/ 	.byte	0x04, 0x17
        /*003a*/ 	.short	(.L_1569 - .L_1568)
.L_1568:
        /*003c*/ 	.word	0x00000000
        /*0040*/ 	.short	0x0008
        /*0042*/ 	.short	0x0040
        /*0044*/ 	.byte	0x00, 0xf0, 0x11, 0x00


	//----- nvinfo : EIATTR_KPARAM_INFO
	.align		4
.L_1569:
        /*0048*/ 	.byte	0x04, 0x17
        /*004a*/ 	.short	(.L_1571 - .L_1570)
.L_1570:
        /*004c*/ 	.word	0x00000000
        /*0050*/ 	.short	0x0007
        /*0052*/ 	.short	0x0038
        /*0054*/ 	.byte	0x00, 0xf0, 0x21, 0x00


	//----- nvinfo : EIATTR_KPARAM_INFO
	.align		4
.L_1571:
        /*0058*/ 	.byte	0x04, 0x17
        /*005a*/ 	.short	(.L_1573 - .L_1572)
.L_1572:
        /*005c*/ 	.word	0x00000000
        /*0060*/ 	.short	0x0006
        /*0062*/ 	.short	0x0030
        /*0064*/ 	.byte	0x00, 0xf0, 0x21, 0x00


	//----- nvinfo : EIATTR_KPARAM_INFO
	.align		4
.L_1573:
        /*0068*/ 	.byte	0x04, 0x17
        /*006a*/ 	.short	(.L_1575 - .L_1574)
.L_1574:
        /*006c*/ 	.word	0x00000000
        /*0070*/ 	.short	0x0005
        /*0072*/ 	.short	0x0028
        /*0074*/ 	.byte	0x00, 0xf0, 0x21, 0x00


	//----- nvinfo : EIATTR_KPARAM_INFO
	.align		4
.L_1575:
        /*0078*/ 	.byte	0x04, 0x17
        /*007a*/ 	.short	(.L_1577 - .L_1576)
.L_1576:
        /*007c*/ 	.word	0x00000000
        /*0080*/ 	.short	0x0004
        /*0082*/ 	.short	0x0020
        /*0084*/ 	.byte	0x00, 0xf0, 0x21, 0x00


	//----- nvinfo : EIATTR_KPARAM_INFO
	.align		4
.L_1577:
        /*0088*/ 	.byte	0x04, 0x17
        /*008a*/ 	.short	(.L_1579 - .L_1578)
.L_1578:
        /*008c*/ 	.word	0x00000000
        /*0090*/ 	.short	0x0003
        /*0092*/ 	.short	0x0018
        /*0094*/ 	.byte	0x00, 0xf0, 0x21, 0x00


	//----- nvinfo : EIATTR_KPARAM_INFO
	.align		4
.L_1579:
        /*0098*/ 	.byte	0x04, 0x17
        /*009a*/ 	.short	(.L_1581 - .L_1580)
.L_1580:
        /*009c*/ 	.word	0x00000000
        /*00a0*/ 	.short	0x0002
        /*00a2*/ 	.short	0x0010
        /*00a4*/ 	.byte	0x00, 0xf0, 0x21, 0x00


	//----- nvinfo : EIATTR_KPARAM_INFO
	.align		4
.L_1581:
        /*00a8*/ 	.byte	0x04, 0x17
        /*00aa*/ 	.short	(.L_1583 - .L_1582)
.L_1582:
        /*00ac*/ 	.word	0x00000000
        /*00b0*/ 	.short	0x0001
        /*00b2*/ 	.short	0x0008
        /*00b4*/ 	.byte	0x00, 0xf0, 0x21, 0x00


	//----- nvinfo : EIATTR_KPARAM_INFO
	.align		4
.L_1583:
        /*00b8*/ 	.byte	0x04, 0x17
        /*00ba*/ 	.short	(.L_1585 - .L_1584)
.L_1584:
        /*00bc*/ 	.word	0x00000000
        /*00c0*/ 	.short	0x0000
        /*00c2*/ 	.short	0x0000
        /*00c4*/ 	.byte	0x00, 0xf0, 0x21, 0x00


	//----- nvinfo : EIATTR_SPARSE_MMA_MASK
	.align		4
.L_1585:
        /*00c8*/ 	.byte	0x03, 0x50
        /*00ca*/ 	.short	0x0000


	//----- nvinfo : EIATTR_MAXREG_COUNT
	.align		4
        /*00cc*/ 	.byte	0x03, 0x1b
        /*00ce*/ 	.short	0x0040


	//----- nvinfo : EIATTR_NUM_BARRIERS
	.align		4
        /*00d0*/ 	.byte	0x02, 0x4c
        /*00d2*/ 	.byte	0x01
	.zero		1


	//----- nvinfo : EIATTR_MERCURY_ISA_VERSION
	.align		4
        /*00d4*/ 	.byte	0x03, 0x5f
        /*00d6*/ 	.short	0x0101


	//----- nvinfo : EIATTR_COOP_GROUP_MASK_REGIDS
	.align		4
        /*00d8*/ 	.byte	0x04, 0x29
        /*00da*/ 	.short	(.L_1587 - .L_1586)


	//   ....[0]....
.L_1586:
        /*00dc*/ 	.word	0xffffffff


	//   ....[1]....
        /*00e0*/ 	.word	0xffffffff


	//   ....[2]....
        /*00e4*/ 	.word	0xffffffff


	//   ....[3]....
        /*00e8*/ 	.word	0xffffffff


	//   ....[4]....
        /*00ec*/ 	.word	0xffffffff


	//   ....[5]....
        /*00f0*/ 	.word	0xffffffff


	//   ....[6]....
        /*00f4*/ 	.word	0xffffffff


	//   ....[7]....
        /*00f8*/ 	.word	0xffffffff


	//   ....[8]....
        /*00fc*/ 	.word	0xffffffff


	//   ....[9]....
        /*0100*/ 	.word	0xffffffff


	//   ....[10]....
        /*0104*/ 	.word	0xffffffff


	//   ....[11]....
        /*0108*/ 	.word	0xffffffff


	//   ....[12]....
        /*010c*/ 	.word	0xffffffff


	//   ....[13]....
        /*0110*/ 	.word	0xffffffff


	//   ....[14]....
        /*0114*/ 	.word	0x05000017


	//   ....[15]....
        /*0118*/ 	.word	0x05000016


	//   ....[16]....
        /*011c*/ 	.word	0x05000018


	//   ....[17]....
        /*0120*/ 	.word	0x05000019


	//   ....[18]....
        /*0124*/ 	.word	0x0500001b


	//   ....[19]....
        /*0128*/ 	.word	0x0500001a


	//   ....[20]....
        /*012c*/ 	.word	0x0500001c


	//   ....[21]....
        /*0130*/ 	.word	0x05000011


	//   ....[22]....
        /*0134*/ 	.word	0x0500001b


	//   ....[23]....
        /*0138*/ 	.word	0x0500001a


	//   ....[24]....
        /*013c*/ 	.word	0x0500001c


	//   ....[25]....
        /*0140*/ 	.word	0x0500001d


	//   ....[26]....
        /*0144*/ 	.word	0x0500001f


	//   ....[27]....
        /*0148*/ 	.word	0x0500001e


	//   ....[28]....
        /*014c*/ 	.word	0x05000022


	//   ....[29]....
        /*0150*/ 	.word	0x05000011


	//   ....[30]....
        /*0154*/ 	.word	0x0500001b


	//   ....[31]....
        /*0158*/ 	.word	0x0500001a


	//   ....[32]....
        /*015c*/ 	.word	0x0500001c


	//   ....[33]....
        /*0160*/ 	.word	0x0500001d


	//   ....[34]....
        /*0164*/ 	.word	0x0500001f


	//   ....[35]....
        /*0168*/ 	.word	0x0500001e


	//   ....[36]....
        /*016c*/ 	.word	0x05000022


	//   ....[37]....
        /*0170*/ 	.word	0x05000011


	//   ....[38]....
        /*0174*/ 	.word	0x0500001d


	//   ....[39]....
        /*0178*/ 	.word	0x05000020


	//   ....[40]....
        /*017c*/ 	.word	0x0500001d


	//   ....[41]....
        /*0180*/ 	.word	0x05000028


	//   ....[42]....
        /*0184*/ 	.word	0x05000025


	//   ....[43]....
        /*0188*/ 	.word	0x0500001f


	//   ....[44]....
        /*018c*/ 	.word	0x0500001c


	//   ....[45]....
        /*0190*/ 	.word	0x0500001e


	//   ....[46]....
        /*0194*/ 	.word	0x05000019


	//   ....[47]....
        /*0198*/ 	.word	0x0500001c


	//   ....[48]....
        /*019c*/ 	.word	0x05000018


	//   ....[49]....
        /*01a0*/ 	.word	0x05000016


	//   ....[50]....
        /*01a4*/ 	.word	0x0500001a


	//   ....[51]....
        /*01a8*/ 	.word	0x0500001f


	//   ....[52]....
        /*01ac*/ 	.word	0x0500001d


	//   ....[53]....
        /*01b0*/ 	.word	0x05000017


	//   ....[54]....
        /*01b4*/ 	.word	0x05000020


	//   ....[55]....
        /*01b8*/ 	.word	0x05000019


	//   ....[56]....
        /*01bc*/ 	.word	0x05000016


	//   ....[57]....
        /*01c0*/ 	.word	0x05000015


	//   ....[58]....
        /*01c4*/ 	.word	0x0500001a


	//   ....[59]....
        /*01c8*/ 	.word	0x05000014


	//   ....[60]....
        /*01cc*/ 	.word	0x05000022


	//   ....[61]....
        /*01d0*/ 	.word	0x05000011


	//   ....[62]....
        /*01d4*/ 	.word	0x05000029


	//   ....[63]....
        /*01d8*/ 	.word	0x05000024


	//   ....[64]....
        /*01dc*/ 	.word	0x05000023


	//   ....[65]....
        /*01e0*/ 	.word	0x0500002a


	//   ....[66]....
        /*01e4*/ 	.word	0x0500002d


	//   ....[67]....
        /*01e8*/ 	.word	0x05000022


	//   ....[68]....
        /*01ec*/ 	.word	0x05000025


	//   ....[69]....
        /*01f0*/ 	.word	0x05000020


	//   ....[70]....
        /*01f4*/ 	.word	0x0500001c


	//   ....[71]....
        /*01f8*/ 	.word	0x0500001c


	//   ....[72]....
        /*01fc*/ 	.word	0x0500001c


	//   ....[73]....
        /*0200*/ 	.word	0x0500001c


	//   ....[74]....
        /*0204*/ 	.word	0x0500001c


	//   ....[75]....
        /*0208*/ 	.word	0x0500001c


	//   ....[76]....
        /*020c*/ 	.word	0x0500001c


	//   ....[77]....
        /*0210*/ 	.word	0x0500001c


	//   ....[78]....
        /*0214*/ 	.word	0x0500001c


	//   ....[79]....
        /*0218*/ 	.word	0x0500001c


	//   ....[80]....
        /*021c*/ 	.word	0x0500001c


	//   ....[81]....
        /*0220*/ 	.word	0x0500001c


	//   ....[82]....
        /*0224*/ 	.word	0x0500001c


	//   ....[83]....
        /*0228*/ 	.word	0x0500001c


	//   ....[84]....
        /*022c*/ 	.word	0x0500001c


	//   ....[85]....
        /*0230*/ 	.word	0x0500001c


	//   ....[86]....
        /*0234*/ 	.word	0x0500001c


	//   ....[87]....
        /*0238*/ 	.word	0x0500001c


	//   ....[88]....
        /*023c*/ 	.word	0x0500001c


	//   ....[89]....
        /*0240*/ 	.word	0x0500001c


	//   ....[90]....
        /*0244*/ 	.word	0x0500001c


	//   ....[91]....
        /*0248*/ 	.word	0x0500001c


	//   ....[92]....
        /*024c*/ 	.word	0x0500001c


	//   ....[93]....
        /*0250*/ 	.word	0x0500001c


	//   ....[94]....
        /*0254*/ 	.word	0x0500001c


	//   ....[95]....
        /*0258*/ 	.word	0x0500001c


	//   ....[96]....
        /*025c*/ 	.word	0x0500001c


	//   ....[97]....
        /*0260*/ 	.word	0x0500001c


	//   ....[98]....
        /*0264*/ 	.word	0x0500001c


	//   ....[99]....
        /*0268*/ 	.word	0x0500001c


	//   ....[100]....
        /*026c*/ 	.word	0x0500001c


	//   ....[101]....
        /*0270*/ 	.word	0x0500001c


	//   ....[102]....
        /*0274*/ 	.word	0x0500001c


	//   ....[103]....
        /*0278*/ 	.word	0x0500001c


	//   ....[104]....
        /*027c*/ 	.word	0x0500001c


	//   ....[105]....
        /*0280*/ 	.word	0x0500001c


	//   ....[106]....
        /*0284*/ 	.word	0x0500001c


	//   ....[107]....
        /*0288*/ 	.word	0x0500001c


	//   ....[108]....
        /*028c*/ 	.word	0x0500001c


	//   ....[109]....
        /*0290*/ 	.word	0x0500001c


	//   ....[110]....
        /*0294*/ 	.word	0x0500001c


	//   ....[111]....
        /*0298*/ 	.word	0x0500001c


	//   ....[112]....
        /*029c*/ 	.word	0x0500001c


	//   ....[113]....
        /*02a0*/ 	.word	0x0500001c


	//   ....[114]....
        /*02a4*/ 	.word	0x0500001c


	//   ....[115]....
        /*02a8*/ 	.word	0x0500001c


	//   ....[116]....
        /*02ac*/ 	.word	0x0500001c


	//   ....[117]....
        /*02b0*/ 	.word	0x0500001c


	//   ....[118]....
        /*02b4*/ 	.word	0x0500001c


	//   ....[119]....
        /*02b8*/ 	.word	0x0500001c


	//   ....[120]....
        /*02bc*/ 	.word	0x0500001c


	//   ....[121]....
        /*02c0*/ 	.word	0x0500001c


	//   ....[122]....
        /*02c4*/ 	.word	0x0500001c


	//   ....[123]....
        /*02c8*/ 	.word	0x0500001c


	//   ....[124]....
        /*02cc*/ 	.word	0x0500001c


	//   ....[125]....
        /*02d0*/ 	.word	0x0500001c


	//----- nvinfo : EIATTR_COOP_GROUP_INSTR_OFFSETS
	.align		4
.L_1587:
        /*02d4*/ 	.byte	0x04, 0x28
        /*02d6*/ 	.short	(.L_1589 - .L_1588)


	//   ....[0]....
.L_1588:
        /*02d8*/ 	.word	0x00001260


	//   ....[1]....
        /*02dc*/ 	.word	0x00001270


	//   ....[2]....
        /*02e0*/ 	.word	0x000012e0


	//   ....[3]....
        /*02e4*/ 	.word	0x00001310


	//   ....[4]....
        /*02e8*/ 	.word	0x000018f0


	//   ....[5]....
        /*02ec*/ 	.word	0x00001900


	//   ....[6]....
        /*02f0*/ 	.word	0x00001930


	//   ....[7]....
        /*02f4*/ 	.word	0x00001940


	//   ....[8]....
        /*02f8*/ 	.word	0x00001970


	//   ....[9]....
        /*02fc*/ 	.word	0x00001980


	//   ....[10]....
        /*0300*/ 	.word	0x000019d0


	//   ....[11]....
        /*0304*/ 	.word	0x00001a00


	//   ....[12]....
        /*0308*/ 	.word	0x00001a40


	//   ....[13]....
        /*030c*/ 	.word	0x00001a50


	//   ....[14]....
        /*0310*/ 	.word	0x00002ba0


	//   ....[15]....
        /*0314*/ 	.word	0x00002bd0


	//   ....[16]....
        /*0318*/ 	.word	0x00002c00


	//   ....[17]....
        /*031c*/ 	.word	0x00002c20


	//   ....[18]....
        /*0320*/ 	.word	0x00002c50


	//   ....[19]....
        /*0324*/ 	.word	0x00002c60


	//   ....[20]....
        /*0328*/ 	.word	0x00002c90


	//   ....[21]....
        /*032c*/ 	.word	0x00002ca0


	//   ....[22]....
        /*0330*/ 	.word	0x00002e90


	//   ....[23]....
        /*0334*/ 	.word	0x00002ec0


	//   ....[24]....
        /*0338*/ 	.word	0x00002ef0


	//   ....[25]....
        /*033c*/ 	.word	0x00002f10


	//   ....[26]....
        /*0340*/ 	.word	0x00002f40


	//   ....[27]....
        /*0344*/ 	.word	0x00002f50


	//   ....[28]....
        /*0348*/ 	.word	0x00002f80


	//   ....[29]....
        /*034c*/ 	.word	0x00002f90


	//   ....[30]....
        /*0350*/ 	.word	0x00003120


	//   ....[31]....
        /*0354*/ 	.word	0x00003150


	//   ....[32]....
        /*0358*/ 	.word	0x00003180


	//   ....[33]....
        /*035c*/ 	.word	0x000031a0


	//   ....[34]....
        /*0360*/ 	.word	0x000031d0


	//   ....[35]....
        /*0364*/ 	.word	0x000031e0


	//   ....[36]....
        /*0368*/ 	.word	0x00003210


	//   ....[37]....
        /*036c*/ 	.word	0x00003220


	//   ....[38]....
        /*0370*/ 	.word	0x00003580


	//   ....[39]....
        /*0374*/ 	.word	0x00003590


	//   ....[40]....
        /*0378*/ 	.word	0x00003610


	//   ....[41]....
        /*037c*/ 	.word	0x00003630


	//   ....[42]....
        /*0380*/ 	.word	0x00003670


	//   ....[43]....
        /*0384*/ 	.word	0x00003680


	//   ....[44]....
        /*0388*/ 	.word	0x00003690


	//   ....[45]....
        /*038c*/ 	.word	0x000036c0


	//   ....[46]....
        /*0390*/ 	.word	0x00003720


	//   ....[47]....
        /*0394*/ 	.word	0x00003760


	//   ....[48]....
        /*0398*/ 	.word	0x000037a0


	//   ....[49]....
        /*039c*/ 	.word	0x000037b0


	//   ....[50]....
        /*03a0*/ 	.word	0x000037e0


	//   ....[51]....
        /*03a4*/ 	.word	0x000037f0


	//   ....[52]....
        /*03a8*/ 	.word	0x00003820


	//   ....[53]....
        /*03ac*/ 	.word	0x00003840


	//   ....[54]....
        /*03b0*/ 	.word	0x00003850


	//   ....[55]....
        /*03b4*/ 	.word	0x00003890


	//   ....[56]....
        /*03b8*/ 	.word	0x000038f0


	//   ....[57]....
        /*03bc*/ 	.word	0x00003920


	//   ....[58]....
        /*03c0*/ 	.word	0x00003940


	//   ....[59]....
        /*03c4*/ 	.word	0x00003970


	//   ....[60]....
        /*03c8*/ 	.word	0x00003980


	//   ....[61]....
        /*03cc*/ 	.word	0x000039b0


	//   ....[62]....
        /*03d0*/ 	.word	0x000039d0


	//   ....[63]....
        /*03d4*/ 	.word	0x00003a00


	//   ....[64]....
        /*03d8*/ 	.word	0x00003a20


	//   ....[65]....
        /*03dc*/ 	.word	0x00003a50


	//   ....[66]....
        /*03e0*/ 	.word	0x00003a80


	//   ....[67]....
        /*03e4*/ 	.word	0x00003ad0


	//   ....[68]....
        /*03e8*/ 	.word	0x00003be0


	//   ....[69]....
        /*03ec*/ 	.word	0x00003c40


	//   ....[70]....
        /*03f0*/ 	.word	0x00003df0


	//   ....[71]....
        /*03f4*/ 	.word	0x00003e40


	//   ....[72]....
        /*03f8*/ 	.word	0x00003eb0


	//   ....[73]....
        /*03fc*/ 	.word	0x00003f10


	//   ....[74]....
        /*0400*/ 	.word	0x00003f80


	//   ....[75]....
        /*0404*/ 	.word	0x00003fe0


	//   ....[76]....
        /*0408*/ 	.word	0x00004050


	//   ....[77]....
        /*040c*/ 	.word	0x000040b0


	//   ....[78]....
        /*0410*/ 	.word	0x00004150


	//   ....[79]....
        /*0414*/ 	.word	0x000041e0


	//   ....[80]....
        /*0418*/ 	.word	0x00004250


	//   ....[81]....
        /*041c*/ 	.word	0x000042b0


	//   ....[82]....
        /*0420*/ 	.word	0x00004320


	//   ....[83]....
        /*0424*/ 	.word	0x00004380


	//   ....[84]....
        /*0428*/ 	.word	0x000043f0


	//   ....[85]....
        /*042c*/ 	.word	0x00004450


	//   ....[86]....
        /*0430*/ 	.word	0x000044f0


	//   ....[87]....
        /*0434*/ 	.word	0x00004580


	//   ....[88]....
        /*0438*/ 	.word	0x000045f0


	//   ....[89]....
        /*043c*/ 	.word	0x00004650


	//   ....[90]....
        /*0440*/ 	.word	0x000046c0


	//   ....[91]....
        /*0444*/ 	.word	0x00004720


	//   ....[92]....
        /*0448*/ 	.word	0x00004790


	//   ....[93]....
        /*044c*/ 	.word	0x000047f0


	//   ....[94]....
        /*0450*/ 	.word	0x00004890


	//   ....[95]....
        /*0454*/ 	.word	0x00004950


	//   ....[96]....
        /*0458*/ 	.word	0x00004a50


	//   ....[97]....
        /*045c*/ 	.word	0x00004aa0


	//   ....[98]....
        /*0460*/ 	.word	0x00004b60


	//   ....[99]....
        /*0464*/ 	.word	0x00004bb0


	//   ....[100]....
        /*0468*/ 	.word	0x00004c20


	//   ....[101]....
        /*046c*/ 	.word	0x00004c70


	//   ....[102]....
        /*0470*/ 	.word	0x00004ce0


	//   ....[103]....
        /*0474*/ 	.word	0x00004d40


	//   ....[104]....
        /*0478*/ 	.word	0x00004db0


	//   ....[105]....
        /*047c*/ 	.word	0x00004e10


	//   ....[106]....
        /*0480*/ 	.word	0x00004eb0


	//   ....[107]....
        /*0484*/ 	.word	0x00004f30


	//   ....[108]....
        /*0488*/ 	.word	0x00004fc0


	//   ....[109]....
        /*048c*/ 	.word	0x00005030


	//   ....[110]....
        /*0490*/ 	.word	0x000050a0


	//   ....[111]....
        /*0494*/ 	.word	0x00005100


	//   ....[112]....
        /*0498*/ 	.word	0x00005180


	//   ....[113]....
        /*049c*/ 	.word	0x00005200


	//   ....[114]....
        /*04a0*/ 	.word	0x000052a0


	//   ....[115]....
        /*04a4*/ 	.word	0x00005310


	//   ....[116]....
        /*04a8*/ 	.word	0x000053a0


	//   ....[117]....
        /*04ac*/ 	.word	0x00005440


	//   ....[118]....
        /*04b0*/ 	.word	0x000054d0


	//   ....[119]....
        /*04b4*/ 	.word	0x00005530


	//   ....[120]....
        /*04b8*/ 	.word	0x000055a0


	//   ....[121]....
        /*04bc*/ 	.word	0x00005620


	//   ....[122]....
        /*04c0*/ 	.word	0x000056c0


	//   ....[123]....
        /*04c4*/ 	.word	0x00005770


	//   ....[124]....
        /*04c8*/ 	.word	0x00005880


	//   ....[125]....
        /*04cc*/ 	.word	0x00005900


	//----- nvinfo : EIATTR_EXIT_INSTR_OFFSETS
	.align		4
.L_1589:
        /*04d0*/ 	.byte	0x04, 0x1c
        /*04d2*/ 	.short	(.L_1591 - .L_1590)


	//   ....[0]....
.L_1590:
        /*04d4*/ 	.word	0x00001ca0


	//   ....[1]....
        /*04d8*/ 	.word	0x00003d90


	//----- nvinfo : EIATTR_MAX_THREADS
	.align		4
.L_1591:
        /*04dc*/ 	.byte	0x04, 0x05
        /*04de*/ 	.short	(.L_1593 - .L_1592)
.L_1592:
        /*04e0*/ 	.word	0x00000140
        /*04e4*/ 	.word	0x00000001
        /*04e8*/ 	.word	0x00000001


	//----- nvinfo : EIATTR_CRS_STACK_SIZE
	.align		4
.L_1593:
        /*04ec*/ 	.byte	0x04, 0x1e
        /*04ee*/ 	.short	(.L_1595 - .L_1594)
.L_1594:
        /*04f0*/ 	.word	0x00000000


	//----- nvinfo : EIATTR_CBANK_PARAM_SIZE
	.align		4
.L_1595:
        /*04f4*/ 	.byte	0x03, 0x19
        /*04f6*/ 	.short	0x0060


	//----- nvinfo : EIATTR_PARAM_CBANK
	.align		4
        /*04f8*/ 	.byte	0x04, 0x0a
        /*04fa*/ 	.short	(.L_1597 - .L_1596)
	.align		4
.L_1596:
        /*04fc*/ 	.word	index@(.nv.constant0._ZN13group_norm_v218gn_bwd_cuda_kernelI6__halfLi320ELi3ELi32ELi40ELi256ELb0ELb1ELi4ELi320ELi320ELi4ELb1ELi5ELb0ELb0ELNS_15WgradSyncMethodE2ENS_16CompileConditionILi900EEEEEvPT_S6_S6_PKS5_S8_S8_S8_PKfflPfPj)
        /*0500*/ 	.short	0x0210
        /*0502*/ 	.short	0x0060


	//----- nvinfo : EIATTR_SW_WAR
	.align		4
.L_1597:
        /*0504*/ 	.byte	0x04, 0x36
        /*0506*/ 	.short	(.L_1599 - .L_1598)
.L_1598:
        /*0508*/ 	.word	0x00000008
.L_1599:


//--------------------- .nv.info._ZN13group_norm_v218gn_bwd_cuda_kernelI6__halfLi320ELi1ELi32ELi40ELi256ELb0ELb1ELi8ELi320ELi320ELi4ELb1ELi4ELb0ELb0ELNS_15WgradSyncMethodE3ENS_16CompileConditionILi900EEEEEvPT_S6_S6_PKS5_S8_S8_S8_PKfflPfPj --------------------------
	.section	.nv.info._ZN13group_norm_v218gn_bwd_cuda_kernelI6__halfLi320ELi1ELi32ELi40ELi256ELb0ELb1ELi8ELi320ELi320ELi4ELb1ELi4ELb0ELb0ELNS_15WgradSyncMethodE3ENS_16CompileConditionILi900EEEEEvPT_S6_S6_PKS5_S8_S8_S8_PKfflPfPj,"",@"SHT_CUDA_INFO"
	.sectionflags	@""
	.align	4


	//----- nvinfo : EIATTR_CUDA_API_VERSION
	.align		4
        /*0000*/ 	.byte	0x04, 0x37
        /*0002*/ 	.short	(.L_1601 - .L_1600)
.L_1600:
        /*0004*/ 	.word	0x00000082


	//----- nvinfo : EIATTR_KPARAM_INFO
	.align		4
.L_1601:
        /*0008*/ 	.byte	0x04, 0x17
        /*000a*/ 	.short	(.L_1603 - .L_1602)
.L_1602:
        /*000c*/ 	.word	0x00000000
        /*0010*/ 	.short	0x000b
        /*0012*/ 	.short	0x0058
        /*0014*/ 	.byte	0x00, 0xf0, 0x21, 0x00


	//----- nvinfo : EIATTR_KPARAM_INFO
	.align		4
.L_1603:
        /*0018*/ 	.byte	0x04, 0x17
        /*001a*/ 	.short	(.L_1605 - .L_1604)
.L_1604:
        /*001c*/ 	.word	0x00000000
        /*0020*/ 	.short	0x000a
        /*0022*/ 	.short	0x0050
        /*0024*/ 	.byte	0x00, 0xf0, 0x21, 0x00


	//----- nvinfo : EIATTR_KPARAM_INFO
	.align		4
.L_1605:
        /*0028*/ 	.byte	0x04, 0x17
        /*002a*/ 	.short	(.L_1607 - .L_1606)
.L_1606:
        /*002c*/ 	.word	0x00000000
        /*0030*/ 	.short	0x0009
        /*0032*/ 	.short	0x0048
        /*0034*/ 	.byte	0x00, 0xf0, 0x21, 0x00


	//----- nvinfo : EIATTR_KPARAM_INFO
	.align		4
.L_1607:
        /*0038*/ 	.byte	0x04, 0x17
        /*003a*/ 	.short	(.L_1609 - .L_1608)
.L_1608:
        /*003c*/ 	.word	0x00000000
        /*0040*/ 	.short	0x0008
        /*0042*/ 	.short	0x0040
        /*0044*/ 	.byte	0x00, 0xf0, 0x11, 0x00


	//----- nvinfo : EIATTR_KPARAM_INFO
	.align		4
.L_1609:
        /*0048*/ 	.byte	0x04, 0x17
        /*004a*/ 	.short	(.L_1611 - .L_1610)
.L_1610:
        /*004c*/ 	.word	0x00000000
        /*0050*/ 	.short	0x0007
        /*0052*/ 	.short	0x0038
        /*0054*/ 	.byte	0x00, 0xf0, 0x21, 0x00


	//----- nvinfo : EIATTR_KPARAM_INFO
	.align		4
.L_1611:
        /*0058*/ 	.byte	0x04, 0x17
        /*005a*/ 	.short	(.L_1613 - .L_1612)
.L_1612:
        /*005c*/ 	.word	0x00000000
        /*0060*/ 	.short	0x0006
        /*0062*/ 	.short	0x0030
        /*0064*/ 	.byte	0x00, 0xf0, 0x21, 0x00


	//----- nvinfo : EIATTR_KPARAM_INFO
	.align		4
.L_1613:
        /*0068*/ 	.byte	0x04, 0x17
        /*006a*/ 	.short	(.L_1615 - .L_1614)
.L_1614:
        /*006c*/ 	.word	0x00000000
        /*0070*/ 	.short	0x0005
        /*0072*/ 	.short	0x0028
        /*0074*/ 	.byte	0x00, 0xf0, 0x21, 0x00


	//----- nvinfo : EIATTR_KPARAM_INFO
	.align		4
.L_1615:
        /*0078*/ 	.byte	0x04, 0x17
        /*007a*/ 	.short	(.L_1617 - .L_1616)
.L_1616:
        /*007c*/ 	.word	0x00000000
        /*0080*/ 	.short	0x0004
        /*0082*/ 	.short	0x0020
        /*0084*/ 	.byte	0x00, 0xf0, 0x21, 0x00


	//----- nvinfo : EIATTR_KPARAM_INFO
	.align		4
.L_1617:
        /*0088*/ 	.byte	0x04, 0x17
        /*008a*/ 	.short	(.L_1619 - .L_1618)
.L_1618:
        /*008c*/ 	.word	0x00000000
        /*0090*/ 	.short	0x0003
        /*0092*/ 	.short	0x0018
        /*0094*/ 	.byte	0x00, 0xf0, 0x21, 0x00


	//----- nvinfo : EIATTR_KPARAM_INFO
	.align		4
.L_1619:
        /*0098*/ 	.byte	0x04, 0x17
        /*009a*/ 	.short	(.L_1621 - .L_1620)
.L_1620:
        /*009c*/ 	.word	0x00000000
        /*00a0*/ 	.short	0x0002
        /*00a2*/ 	.short	0x0010
        /*00a4*/ 	.byte	0x00, 0xf0, 0x21, 0x00


	//----- nvinfo : EIATTR_KPARAM_INFO
	.align		4
.L_1621:
        /*00a8*/ 	.byte	0x04, 0x17
        /*00aa*/ 	.short	(.L_1623 - .L_1622)
.L_1622:
        /*00ac*/ 	.word	0x00000000
        /*00b0*/ 	.short	0x0001
        /*00b2*/ 	.short	0x0008
        /*00b4*/ 	.byte	0x00, 0xf0, 0x21, 0x00


	//----- nvinfo : EIATTR_KPARAM_INFO
	.align		4
.L_1623:
        /*00b8*/ 	.byte	0x04, 0x17
        /*00ba*/ 	.short	(.L_1625 - .L_1624)
.L_1624:
        /*00bc*/ 	.word	0x00000000
        /*00c0*/ 	.short	0x0000
        /*00c2*/ 	.short	0x0000
        /*00c4*/ 	.byte	0x00, 0xf0, 0x21, 0x00


	//----- nvinfo : EIATTR_SPARSE_MMA_MASK
	.align		4
.L_1625:
        /*00c8*/ 	.byte	0x03, 0x50
        /*00ca*/ 	.short	0x0000


	//----- nvinfo : EIATTR_MAXREG_COUNT
	.align		4
        /*00cc*/ 	.byte	0x03, 0x1b
        /*00ce*/ 	.short	0x00a8


	//----- nvinfo : EIATTR_NUM_BARRIERS
	.align		4
        /*00d0*/ 	.byte	0x02, 0x4c
        /*00d2*/ 	.byte	0x01
	.zero		1


	//----- nvinfo : EIATTR_MERCURY_ISA_VERSION
	.align		4
        /*00d4*/ 	.byte	0x03, 0x5f
        /*00d6*/ 	.short	0x0101


	//----- nvinfo : EIATTR_COOP_GROUP_MASK_REGIDS
	.align		4
        /*00d8*/ 	.byte	0x04, 0x29
        /*00da*/ 	.short	(.L_1627 - .L_1626)


	//   ....[0]....
.L_1626:
        /*00dc*/ 	.word	0xffffffff


	//   ....[1]....
        /*00e0*/ 	.word	0xffffffff


	//   ....[2]....
        /*00e4*/ 	.word	0xffffffff


	//   ....[3]....
        /*00e8*/ 	.word	0xffffffff


	//   ....[4]....
        /*00ec*/ 	.word	0xffffffff


	//   ....[5]....
        /*00f0*/ 	.word	0xffffffff


	//   ....[6]....
        /*00f4*/ 	.word	0xffffffff


	//   ....[7]....
        /*00f8*/ 	.word	0xffffffff


	//   ....[8]....
        /*00fc*/ 	.word	0xffffffff


	//   ....[9]....
        /*0100*/ 	.word	0xffffffff


	//   ....[10]....
        /*0104*/ 	.word	0xffffffff


	//   ....[11]....
        /*0108*/ 	.word	0xffffffff


	//   ....[12]....
        /*010c*/ 	.word	0xffffffff


	//   ....[13]....
        /*0110*/ 	.word	0xffffffff


	//   ....[14]....
        /*0114*/ 	.word	0x05000007


	//   ....[15]....
        /*0118*/ 	.word	0x05000006


	//   ....[16]....
        /*011c*/ 	.word	0x05000008


	//   ....[17]....
        /*0120*/ 	.word	0x05000009


	//   ....[18]....
        /*0124*/ 	.word	0x0500000f


	//   ....[19]....
        /*0128*/ 	.word	0x05000002


	//   ....[20]....
        /*012c*/ 	.word	0x05000006


	//   ....[21]....
        /*0130*/ 	.word	0x05000003


	//   ....[22]....
        /*0134*/ 	.word	0x05000006


	//   ....[23]....
        /*0138*/ 	.word	0x05000007


	//   ....[24]....
        /*013c*/ 	.word	0x05000009


	//   ....[25]....
        /*0140*/ 	.word	0x05000008


	//   ....[26]....
        /*0144*/ 	.word	0x05000014


	//   ....[27]....
        /*0148*/ 	.word	0x05000013


	//   ....[28]....
        /*014c*/ 	.word	0x05000007


	//   ....[29]....
        /*0150*/ 	.word	0x0500000a


	//   ....[30]....
        /*0154*/ 	.word	0x05000006


	//   ....[31]....
        /*0158*/ 	.word	0x05000007


	//   ....[32]....
        /*015c*/ 	.word	0x05000009


	//   ....[33]....
        /*0160*/ 	.word	0x05000008


	//   ....[34]....
        /*0164*/ 	.word	0x05000014


	//   ....[35]....
        /*0168*/ 	.word	0x05000013


	//   ....[36]....
        /*016c*/ 	.word	0x05000007


	//   ....[37]....
        /*0170*/ 	.word	0x0500000a


	//   ....[38]....
        /*0174*/ 	.word	0x0500000a


	//   ....[39]....
        /*0178*/ 	.word	0x05000007


	//   ....[40]....
        /*017c*/ 	.word	0x0500000d


	//   ....[41]....
        /*0180*/ 	.word	0x05000009


	//   ....[42]....
        /*0184*/ 	.word	0x05000006


	//   ....[43]....
        /*0188*/ 	.word	0x0500000f


	//   ....[44]....
        /*018c*/ 	.word	0x05000007


	//   ....[45]....
        /*0190*/ 	.word	0x0500000d


	//   ....[46]....
        /*0194*/ 	.word	0x05000006


	//   ....[47]....
        /*0198*/ 	.word	0x0500000c


	//   ....[48]....
        /*019c*/ 	.word	0x05000014


	//   ....[49]....
        /*01a0*/ 	.word	0x05000010


	//   ....[50]....
        /*01a4*/ 	.word	0x05000008


	//   ....[51]....
        /*01a8*/ 	.word	0x05000009


	//   ....[52]....
        /*01ac*/ 	.word	0x0500000a


	//   ....[53]....
        /*01b0*/ 	.word	0x0500001a


	//   ....[54]....
        /*01b4*/ 	.word	0x05000005


	//   ....[55]....
        /*01b8*/ 	.word	0x0500001b


	//   ....[56]....
        /*01bc*/ 	.word	0x05000006


	//   ....[57]....
        /*01c0*/ 	.word	0x05000017


	//   ....[58]....
        /*01c4*/ 	.word	0x05000004


	//   ....[59]....
        /*01c8*/ 	.word	0x05000019


	//   ....[60]....
        /*01cc*/ 	.word	0x0500000e


	//   ....[61]....
        /*01d0*/ 	.word	0x0500000f


	//   ....[62]....
        /*01d4*/ 	.word	0x0500001d


	//   ....[63]....
        /*01d8*/ 	.word	0x05000013


	//   ....[64]....
        /*01dc*/ 	.word	0x05000017


	//   ....[65]....
        /*01e0*/ 	.word	0x05000012


	//   ....[66]....
        /*01e4*/ 	.word	0x05000019


	//   ....[67]....
        /*01e8*/ 	.word	0x05000016


	//   ....[68]....
        /*01ec*/ 	.word	0x0500000d


	//   ....[69]....
        /*01f0*/ 	.word	0x0500000a


	//   ....[70]....
        /*01f4*/ 	.word	0x05000006


	//   ....[71]....
        /*01f8*/ 	.word	0x05000006


	//   ....[72]....
        /*01fc*/ 	.word	0x05000006


	//   ....[73]....
        /*0200*/ 	.word	0x05000006


	//   ....[74]....
        /*0204*/ 	.word	0x05000006


	//   ....[75]....
        /*0208*/ 	.word	0x05000006


	//   ....[76]....
        /*020c*/ 	.word	0x05000006


	//   ....[77]....
        /*0210*/ 	.word	0x05000006


	//   ....[78]....
        /*0214*/ 	.word	0x05000006


	//   ....[79]....
        /*0218*/ 	.word	0x05000006


	//   ....[80]....
        /*021c*/ 	.word	0x05000006


	//   ....[81]....
        /*0220*/ 	.word	0x05000006


	//   ....[82]....
        /*0224*/ 	.word	0x05000006


	//   ....[83]....
        /*0228*/ 	.word	0x05000006


	//   ....[84]....
        /*022c*/ 	.word	0x05000006


	//   ....[85]....
        /*0230*/ 	.word	0x05000006


	//   ....[86]....
        /*0234*/ 	.word	0x05000006


	//   ....[87]....
        /*0238*/ 	.word	0x05000006


	//   ....[88]....
        /*023c*/ 	.word	0x05000006


	//   ....[89]....
        /*0240*/ 	.word	0x05000006


	//   ....[90]....
        /*0244*/ 	.word	0x05000006


	//   ....[91]....
        /*0248*/ 	.word	0x05000006


	//   ....[92]....
        /*024c*/ 	.word	0x05000006


	//   ....[93]....
        /*0250*/ 	.word	0x05000006


	//   ....[94]....
        /*0254*/ 	.word	0x05000006


	//   ....[95]....
        /*0258*/ 	.word	0x05000006


	//   ....[96]....
        /*025c*/ 	.word	0x05000006


	//   ....[97]....
        /*0260*/ 	.word	0x05000006


	//   ....[98]....
        /*0264*/ 	.word	0x05000006


	//   ....[99]....
        /*0268*/ 	.word	0x05000006


	//   ....[100]....
        /*026c*/ 	.word	0x05000006


	//   ....[101]....
        /*0270*/ 	.word	0x05000006


	//   ....[102]....
        /*0274*/ 	.word	0x05000006


	//   ....[103]....
        /*0278*/ 	.word	0x05000006


	//   ....[104]....
        /*027c*/ 	.word	0x05000006


	//   ....[105]....
        /*0280*/ 	.word	0x05000006


	//   ....[106]....
        /*0284*/ 	.word	0x05000006


	//   ....[107]....
        /*0288*/ 	.word	0x05000006


	//   ....[108]....
        /*028c*/ 	.word	0x05000006


	//   ....[109]....
        /*0290*/ 	.word	0x05000006


	//   ....[110]....
        /*0294*/ 	.word	0x05000006


	//   ....[111]....
        /*0298*/ 	.word	0x05000006


	//   ....[112]....
        /*029c*/ 	.word	0x05000006


	//   ....[113]....
        /*02a0*/ 	.word	0x05000006


	//   ....[114]....
        /*02a4*/ 	.word	0x05000006


	//   ....[115]....
        /*02a8*/ 	.word	0x05000006


	//   ....[116]....
        /*02ac*/ 	.word	0x05000006


	//   ....[117]....
        /*02b0*/ 	.word	0x05000006


	//   ....[118]....
        /*02b4*/ 	.word	0x05000006


	//   ....[119]....
        /*02b8*/ 	.word	0x05000006


	//   ....[120]....
        /*02bc*/ 	.word	0x05000006


	//   ....[121]....
        /*02c0*/ 	.word	0x05000006


	//   ....[122]....
        /*02c4*/ 	.word	0x05000006


	//   ....[123]....
        /*02c8*/ 	.word	0x05000006


	//   ....[124]....
        /*02cc*/ 	.word	0x05000006


	//   ....[125]....
        /*02d0*/ 	.word	0x05000006


	//----- nvinfo : EIATTR_COOP_GROUP_INSTR_OFFSETS
	.align		4
.L_1627:
        /*02d4*/ 	.byte	0x04, 0x28
        /*02d6*/ 	.short	(.L_1629 - .L_1628)


	//   ....[0]....
.L_1628:
        /*02d8*/ 	.word	0x000016f0


	//   ....[1]....
        /*02dc*/ 	.word	0x00001710


	//   ....[2]....
        /*02e0*/ 	.word	0x00001760


	//   ....[3]....
        /*02e4*/ 	.word	0x00001780


	//   ....[4]....
        /*02e8*/ 	.word	0x00001b90


	//   ....[5]....
        /*02ec*/ 	.word	0x00001ba0


	//   ....[6]....
        /*02f0*/ 	.word	0x00001bd0


	//   ....[7]....
        /*02f4*/ 	.word	0x00001be0


	//   ....[8]....
        /*02f8*/ 	.word	0x00001c10


	//   ....[9]....
        /*02fc*/ 	.word	0x00001c20


	//   ....[10]....
        /*0300*/ 	.word	0x00001c50


	//   ....[11]....
        /*0304*/ 	.word	0x00001c80


	//   ....[12]....
        /*0308*/ 	.word	0x00001cd0


	//   ....[13]....
        /*030c*/ 	.word	0x00001ce0


	//   ....[14]....
        /*0310*/ 	.word	0x00003100


	//   ....[15]....
        /*0314*/ 	.word	0x00003120


	//   ....[16]....
        /*0318*/ 	.word	0x00003160


	//   ....[17]....
        /*031c*/ 	.word	0x00003180


	//   ....[18]....
        /*0320*/ 	.word	0x000031b0


	//   ....[19]....
        /*0324*/ 	.word	0x000031c0


	//   ....[20]....
        /*0328*/ 	.word	0x000031f0


	//   ....[21]....
        /*032c*/ 	.word	0x00003200


	//   ....[22]....
        /*0330*/ 	.word	0x000033b0


	//   ....[23]....
        /*0334*/ 	.word	0x000033e0


	//   ....[24]....
        /*0338*/ 	.word	0x00003410


	//   ....[25]....
        /*033c*/ 	.word	0x00003420


	//   ....[26]....
        /*0340*/ 	.word	0x00003450


	//   ....[27]....
        /*0344*/ 	.word	0x00003460


	//   ....[28]....
        /*0348*/ 	.word	0x00003490


	//   ....[29]....
        /*034c*/ 	.word	0x000034a0


	//   ....[30]....
        /*0350*/ 	.word	0x000035f0


	//   ....[31]....
        /*0354*/ 	.word	0x00003620


	//   ....[32]....
        /*0358*/ 	.word	0x00003650


	//   ....[33]....
        /*035c*/ 	.word	0x00003660


	//   ....[34]....
        /*0360*/ 	.word	0x00003690


	//   ....[35]....
        /*0364*/ 	.word	0x000036a0


	//   ....[36]....
        /*0368*/ 	.word	0x000036d0


	//   ....[37]....
        /*036c*/ 	.word	0x000036e0


	//   ....[38]....
        /*0370*/ 	.word	0x000039f0


	//   ....[39]....
        /*0374*/ 	.word	0x00003a10


	//   ....[40]....
        /*0378*/ 	.word	0x00003a40


	//   ....[41]....
        /*037c*/ 	.word	0x00003a70


	//   ....[42]....
        /*0380*/ 	.word	0x00003aa0


	//   ....[43]....
        /*0384*/ 	.word	0x00003ac0


	//   ....[44]....
        /*0388*/ 	.word	0x00003ae0


	//   ....[45]....
        /*038c*/ 	.word	0x00003b20


	//   ....[46]....
        /*0390*/ 	.word	0x00003b50


	//   ....[47]....
        /*0394*/ 	.word	0x00003b90


	//   ....[48]....
        /*0398*/ 	.word	0x00003bb0


	//   ....[49]....
        /*039c*/ 	.word	0x00003bd0


	//   ....[50]....
        /*03a0*/ 	.word	0x00003c00


	//   ....[51]....
        /*03a4*/ 	.word	0x00003c30


	//   ....[52]....
        /*03a8*/ 	.word	0x00003c70


	//   ....[53]....
        /*03ac*/ 	.word	0x00003ca0


	//   ....[54]....
        /*03b0*/ 	.word	0x00003cd0


	//   ....[55]....
        /*03b4*/ 	.word	0x00003d00


	//   ....[56]....
        /*03b8*/ 	.word	0x00003d30


	//   ....[57]....
        /*03bc*/ 	.word	0x00003d60


	//   ....[58]....
        /*03c0*/ 	.word	0x00003d70


	//   ....[59]....
        /*03c4*/ 	.word	0x00003d90


	//   ....[60]....
        /*03c8*/ 	.word	0x00003dc0


	//   ....[61]....
        /*03cc*/ 	.word	0x00003de0


	//   ....[62]....
        /*03d0*/ 	.word	0x00003e00


	//   ....[63]....
        /*03d4*/ 	.word	0x00003e30


	//   ....[64]....
        /*03d8*/ 	.word	0x00003e80


	//   ....[65]....
        /*03dc*/ 	.word	0x00003eb0


	//   ....[66]....
        /*03e0*/ 	.word	0x00003ee0


	//   ....[67]....
        /*03e4*/ 	.word	0x00003f10


	//   ....[68]....
        /*03e8*/ 	.word	0x00003f70


	//   ....[69]....
        /*03ec*/ 	.word	0x00004080


	//   ....[70]....
        /*03f0*/ 	.word	0x000041a0


	//   ....[71]....
        /*03f4*/ 	.word	0x000041f0


	//   ....[72]....
        /*03f8*/ 	.word	0x00004260


	//   ....[73]....
        /*03fc*/ 	.word	0x000042c0


	//   ....[74]....
        /*0400*/ 	.word	0x00004330


	//   ....[75]....
        /*0404*/ 	.word	0x00004390


	//   ....[76]....
        /*0408*/ 	.word	0x00004400


	//   ....[77]....
        /*040c*/ 	.word	0x00004460


	//   ....[78]....
        /*0410*/ 	.word	0x00004500


	//   ....[79]....
        /*0414*/ 	.word	0x00004590


	//   ....[80]....
        /*0418*/ 	.word	0x00004600


	//   ....[81]....
        /*041c*/ 	.word	0x00004660


	//   ....[82]....
        /*0420*/ 	.word	0x000046d0


	//   ....[83]....
        /*0424*/ 	.word	0x00004730


	//   ....[84]....
        /*0428*/ 	.word	0x000047a0


	//   ....[85]....
        /*042c*/ 	.word	0x00004800


	//   ....[86]....
        /*0430*/ 	.word	0x000048a0


	//   ....[87]....
        /*0434*/ 	.word	0x00004930


	//   ....[88]....
        /*0438*/ 	.word	0x000049a0


	//   ....[89]....
        /*043c*/ 	.word	0x00004a00


	//   ....[90]....
        /*0440*/ 	.word	0x00004a70


	//   ....[91]....
        /*0444*/ 	.word	0x00004ad0


	//   ....[92]....
        /*0448*/ 	.word	0x00004b40


	//   ....[93]....
        /*044c*/ 	.word	0x00004ba0


	//   ....[94]....
        /*0450*/ 	.word	0x00004c40


	//   ....[95]....
        /*0454*/ 	.word	0x00004d00


	//   ....[96]....
        /*0458*/ 	.word	0x00004de0


	//   ....[97]....
        /*045c*/ 	.word	0x00004e30


	//   ....[98]....
        /*0460*/ 	.word	0x00004ed0


	//   ....[99]....
        /*0464*/ 	.word	0x00004f30


	//   ....[100]....
        /*0468*/ 	.word	0x00004fe0


	//   ....[101]....
        /*046c*/ 	.word	0x00005040


	//   ....[102]....
        /*0470*/ 	.word	0x000050f0


	//   ....[103]....
        /*0474*/ 	.word	0x00005150


	//   ....[104]....
        /*0478*/ 	.word	0x000051c0


	//   ....[105]....
        /*047c*/ 	.word	0x00005220


	//   ....[106]....
        /*0480*/ 	.word	0x00005290


	//   ....[107]....
        /*0484*/ 	.word	0x000052f0


	//   ....[108]....
        /*0488*/ 	.word	0x00005360


	//   ....[109]....
        /*048c*/ 	.word	0x000053d0


	//   ....[110]....
        /*0490*/ 	.word	0x00005450


	//   ....[111]....
        /*0494*/ 	.word	0x000054b0


	//   ....[112]....
        /*0498*/ 	.word	0x00005530


	//   ....[113]....
        /*049c*/ 	.word	0x00005590


	//   ....[114]....
        /*04a0*/ 	.word	0x00005640


	//   ....[115]....
        /*04a4*/ 	.word	0x000056b0


	//   ....[116]....
        /*04a8*/ 	.word	0x00005750


	//   ....[117]....
        /*04ac*/ 	.word	0x000057c0


	//   ....[118]....
        /*04b0*/ 	.word	0x00005820


	//   ....[119]....
        /*04b4*/ 	.word	0x00005870


	//   ....[120]....
        /*04b8*/ 	.word	0x000058e0


	//   ....[121]....
        /*04bc*/ 	.word	0x00005940


	//   ....[122]....
        /*04c0*/ 	.word	0x000059b0


	//   ....[123]....
        /*04c4*/ 	.word	0x00005a10


	//   ....[124]....
        /*04c8*/ 	.word	0x00005b60


	//   ....[125]....
        /*04cc*/ 	.word	0x00005c10


	//----- nvinfo : EIATTR_EXIT_INSTR_OFFSETS
	.align		4
.L_1629:
        /*04d0*/ 	.byte	0x04, 0x1c
        /*04d2*/ 	.short	(.L_1631 - .L_1630)


	//   ....[0]....
.L_1630:
        /*04d4*/ 	.word	0x000020e0


	//   ....[1]....
        /*04d8*/ 	.word	0x00004140


	//----- nvinfo : EIATTR_MAX_THREADS
	.align		4
.L_1631:
        /*04dc*/ 	.byte	0x04, 0x05
        /*04de*/ 	.short	(.L_1633 - .L_1632)
.L_1632:
        /*04e0*/ 	.word	0x00000140
        /*04e4*/ 	.word	0x00000001
        /*04e8*/ 	.word	0x00000001


	//----- nvinfo : EIATTR_CRS_STACK_SIZE
	.align		4
.L_1633:
        /*04ec*/ 	.byte	0x04, 0x1e
        /*04ee*/ 	.short	(.L_1635 - .L_1634)
.L_1634:
        /*04f0*/ 	.word	0x00000000


	//----- nvinfo : EIATTR_CBANK_PARAM_SIZE
	.align		4
.L_1635:
        /*04f4*/ 	.byte	0x03, 0x19
        /*04f6*/ 	.short	0x0060


	//----- nvinfo : EIATTR_PARAM_CBANK
	.align		4
        /*04f8*/ 	.byte	0x04, 0x0a
        /*04fa*/ 	.short	(.L_1637 - .L_1636)
	.align		4
.L_1636:
        /*04fc*/ 	.word	index@(.nv.constant0._ZN13group_norm_v218gn_bwd_cuda_kernelI6__halfLi320ELi1ELi32ELi40ELi256ELb0ELb1ELi8ELi320ELi320ELi4ELb1ELi4ELb0ELb0ELNS_15WgradSyncMethodE3ENS_16CompileConditionILi900EEEEEvPT_S6_S6_PKS5_S8_S8_S8_PKfflPfPj)
        /*0500*/ 	.short	0x0210
        /*0502*/ 	.short	0x0060


	//----- nvinfo : EIATTR_SW_WAR
	.align		4
.L_1637:
        /*0504*/ 	.byte	0x04, 0x36
        /*0506*/ 	.short	(.L_1639 - .L_1638)
.L_1638:
        /*0508*/ 	.word	0x00000008
.L_1639:


//--------------------- .nv.info._ZN13group_norm_v218gn_bwd_cuda_kernelI6__halfLi320ELi3ELi32ELi40ELi256ELb0ELb1ELi8ELi320ELi320ELi4ELb1ELi8ELb0ELb0ELNS_15WgradSyncMethodE3ENS_16CompileConditionILi900EEEEEvPT_S6_S6_PKS5_S8_S8_S8_PKfflPfPj --------------------------
	.section	.nv.info._ZN13group_norm_v218gn_bwd_cuda_kernelI6__halfLi320ELi3ELi32ELi40ELi256ELb0ELb1ELi8ELi320ELi320ELi4ELb1ELi8ELb0ELb0ELNS_15WgradSyncMethodE3ENS_16CompileConditionILi900EEEEEvPT_S6_S6_PKS5_S8_S8_S8_PKfflPfPj,"",@"SHT_CUDA_INFO"
	.sectionflags	@""
	.align	4


	//----- nvinfo : EIATTR_CUDA_API_VERSION
	.align		4
        /*0000*/ 	.byte	0x04, 0x37
        /*0002*/ 	.short	(.L_1641 - .L_1640)
.L_1640:
        /*0004*/ 	.word	0x00000082


	//----- nvinfo : EIATTR_KPARAM_INFO
	.align		4
.L_1641:
        /*0008*/ 	.byte	0x04, 0x17
        /*000a*/ 	.short	(.L_1643 - .L_1642)
.L_1642:
        /*000c*/ 	.word	0x00000000
        /*0010*/ 	.short	0x000b
        /*0012*/ 	.short	0x0058
        /*0014*/ 	.byte	0x00, 0xf0, 0x21, 0x00


	//----- nvinfo : EIATTR_KPARAM_INFO
	.align		4
.L_1643:
        /*0018*/ 	.byte	0x04, 0x17
        /*001a*/ 	.short	(.L_1645 - .L_1644)
.L_1644:
        /*001c*/ 	.word	0x00000000
        /*0020*/ 	.short	0x000a
        /*0022*/ 	.short	0x0050
        /*0024*/ 	.byte	0x00, 0xf0, 0x21, 0x00


	//----- nvinfo : EIATTR_KPARAM_INFO
	.align		4
.L_1645:
        /*0028*/ 	.byte	0x04, 0x17
        /*002a*/ 	.short	(.L_1647 - .L_1646)
.L_1646:
        /*002c*/ 	.word	0x00000000
        /*0030*/ 	.short	0x0009
        /*0032*/ 	.short	0x0048
        /*0034*/ 	.byte	0x00, 0xf0, 0x21, 0x00


	//----- nvinfo : EIATTR_KPARAM_INFO
	.align		4
.L_1647:
        /*0038*/ 	.byte	0x04, 0x17
        /*003a*/ 	.short	(.L_1649 - .L_1648)
.L_1648:
        /*003c*/ 	.word	0x00000000
        /*0040*/ 	.short	0x0008
        /*0042*/ 	.short	0x0040
        /*0044*/ 	.byte	0x00, 0xf0, 0x11, 0x00


	//----- nvinfo : EIATTR_KPARAM_INFO
	.align		4
.L_1649:
        /*0048*/ 	.byte	0x04, 0x17
        /*004a*/ 	.short	(.L_1651 - .L_1650)
.L_1650:
        /*004c*/ 	.word	0x00000000
        /*0050*/ 	.short	0x0007
        /*0052*/ 	.short	0x0038
        /*0054*/ 	.byte	0x00, 0xf0, 0x21, 0x00


	//----- nvinfo : EIATTR_KPARAM_INFO
	.align		4
.L_1651:
        /*0058*/ 	.byte	0x04, 0x17
        /*005a*/ 	.short	(.L_1653 - .L_1652)
.L_1652:
        /*005c*/ 	.word	0x00000000
        /*0060*/ 	.short	0x0006
        /*0062*/ 	.short	0x0030
        /*0064*/ 	.byte	0x00, 0xf0, 0x21, 0x00


	//----- nvinfo : EIATTR_KPARAM_INFO
	.align		4
.L_1653:
        /*0068*/ 	.byte	0x04, 0x17
        /*006a*/ 	.short	(.L_1655 - .L_1654)
.L_1654:
        /*006c*/ 	.word	0x00000000
        /*0070*/ 	.short	0x0005
        /*0072*/ 	.short	0x0028
        /*0074*/ 	.byte	0x00, 0xf0, 0x21, 0x00


	//----- nvinfo : EIATTR_KPARAM_INFO
	.align		4
.L_1655:
        /*0078*/ 	.byte	0x04, 0x17
        /*007a*/ 	.short	(.L_1657 - .L_1656)
.L_1656:
        /*007c*/ 	.word	0x00000000
        /*0080*/ 	.short	0x0004
        /*0082*/ 	.short	0x0020
        /*0084*/ 	.byte	0x00, 0xf0, 0x21, 0x00


	//----- nvinfo : EIATTR_KPARAM_INFO
	.align		4
.L_1657:
        /*0088*/ 	.byte	0x04, 0x17
        /*008a*/ 	.short	(.L_1659 - .L_1658)
.L_1658:
        /*008c*/ 	.word	0x00000000
        /*0090*/ 	.short	0x0003
        /*0092*/ 	.short	0x0018
        /*0094*/ 	.byte	0x00, 0xf0, 0x21, 0x00


	//----- nvinfo : EIATTR_KPARAM_INFO
	.align		4
.L_1659:
        /*0098*/ 	.byte	0x04, 0x17
        /*009a*/ 	.short	(.L_1661 - .L_1660)
.L_1660:
        /*009c*/ 	.word	0x00000000
        /*00a0*/ 	.short	0x0002
        /*00a2*/ 	.short	0x0010
        /*00a4*/ 	.byte	0x00, 0xf0, 0x21, 0x00


	//----- nvinfo : EIATTR_KPARAM_INFO
	.align		4
.L_1661:
        /*00a8*/ 	.byte	0x04, 0x17
        /*00aa*/ 	.short	(.L_1663 - .L_1662)
.L_1662:
        /*00ac*/ 	.word	0x00000000
        /*00b0*/ 	.short	0x0001
        /*00b2*/ 	.short	0x0008
        /*00b4*/ 	.byte	0x00, 0xf0, 0x21, 0x00


	//----- nvinfo : EIATTR_KPARAM_INFO
	.align		4
.L_1663:
        /*00b8*/ 	.byte	0x04, 0x17
        /*00ba*/ 	.short	(.L_1665 - .L_1664)
.L_1664:
        /*00bc*/ 	.word	0x00000000
        /*00c0*/ 	.short	0x0000
        /*00c2*/ 	.short	0x0000
        /*00c4*/ 	.byte	0x00, 0xf0, 0x21, 0x00


	//----- nvinfo : EIATTR_SPARSE_MMA_MASK
	.align		4
.L_1665:
        /*00c8*/ 	.byte	0x03, 0x50
        /*00ca*/ 	.short	0x0000


	//----- nvinfo : EIATTR_MAXREG_COUNT
	.align		4
        /*00cc*/ 	.byte	0x03, 0x1b
        /*00ce*/ 	.short	0x0040


	//----- nvinfo : EIATTR_NUM_BARRIERS
	.align		4
        /*00d0*/ 	.byte	0x02, 0x4c
        /*00d2*/ 	.byte	0x01
	.zero		1


	//----- nvinfo : EIATTR_MERCURY_ISA_VERSION
	.align		4
        /*00d4*/ 	.byte	0x03, 0x5f
        /*00d6*/ 	.short	0x0101


	//----- nvinfo : EIATTR_COOP_GROUP_MASK_REGIDS
	.align		4
        /*00d8*/ 	.byte	0x04, 0x29
        /*00da*/ 	.short	(.L_1667 - .L_1666)


	//   ....[0]....
.L_1666:
        /*00dc*/ 	.word	0xffffffff


	//   ....[1]....
        /*00e0*/ 	.word	0xffffffff


	//   ....[2]....
        /*00e4*/ 	.word	0xffffffff


	//   ....[3]....
        /*00e8*/ 	.word	0xffffffff


	//   ....[4]....
        /*00ec*/ 	.word	0xffffffff


	//   ....[5]....
        /*00f0*/ 	.word	0xffffffff


	//   ....[6]....
        /*00f4*/ 	.word	0xffffffff


	//   ....[7]....
        /*00f8*/ 	.word	0xffffffff


	//   ....[8]....
        /*00fc*/ 	.word	0xffffffff


	//   ....[9]....
        /*0100*/ 	.word	0xffffffff


	//   ....[10]....
        /*0104*/ 	.word	0xffffffff


	//   ....[11]....
        /*0108*/ 	.word	0xffffffff


	//   ....[12]....
        /*010c*/ 	.word	0xffffffff


	//   ....[13]....
        /*0110*/ 	.word	0xffffffff


	//   ....[14]....
        /*0114*/ 	.word	0x05000017


	//   ....[15]....
        /*0118*/ 	.word	0x05000016


	//   ....[16]....
        /*011c*/ 	.word	0x05000018


	//   ....[17]....
        /*0120*/ 	.word	0x05000019


	//   ....[18]....
        /*0124*/ 	.word	0x0500001b


	//   ....[19]....
        /*0128*/ 	.word	0x0500001a


	//   ....[20]....
        /*012c*/ 	.word	0x0500001c


	//   ....[21]....
        /*0130*/ 	.word	0x05000011


	//   ....[22]....
        /*0134*/ 	.word	0x0500001b


	//   ....[23]....
        /*0138*/ 	.word	0x0500001a


	//   ....[24]....
        /*013c*/ 	.word	0x0500001c


	//   ....[25]....
        /*0140*/ 	.word	0x0500001d


	//   ....[26]....
        /*0144*/ 	.word	0x0500001f


	//   ....[27]....
        /*0148*/ 	.word	0x0500001e


	//   ....[28]....
        /*014c*/ 	.word	0x05000022


	//   ....[29]....
        /*0150*/ 	.word	0x05000011


	//   ....[30]....
        /*0154*/ 	.word	0x0500001b


	//   ....[31]....
        /*0158*/ 	.word	0x0500001a


	//   ....[32]....
        /*015c*/ 	.word	0x0500001c


	//   ....[33]....
        /*0160*/ 	.word	0x0500001d


	//   ....[34]....
        /*0164*/ 	.word	0x0500001f


	//   ....[35]....
        /*0168*/ 	.word	0x0500001e


	//   ....[36]....
        /*016c*/ 	.word	0x05000022


	//   ....[37]....
        /*0170*/ 	.word	0x05000011


	//   ....[38]....
        /*0174*/ 	.word	0x0500001d


	//   ....[39]....
        /*0178*/ 	.word	0x05000020


	//   ....[40]....
        /*017c*/ 	.word	0x0500001d


	//   ....[41]....
        /*0180*/ 	.word	0x05000028


	//   ....[42]....
        /*0184*/ 	.word	0x05000025


	//   ....[43]....
        /*0188*/ 	.word	0x0500001f


	//   ....[44]....
        /*018c*/ 	.word	0x0500001c


	//   ....[45]....
        /*0190*/ 	.word	0x0500001e


	//   ....[46]....
        /*0194*/ 	.word	0x05000019


	//   ....[47]....
        /*0198*/ 	.word	0x0500001c


	//   ....[48]....
        /*019c*/ 	.word	0x05000018


	//   ....[49]....
        /*01a0*/ 	.word	0x05000016


	//   ....[50]....
        /*01a4*/ 	.word	0x0500001a


	//   ....[51]....
        /*01a8*/ 	.word	0x0500001f


	//   ....[52]....
        /*01ac*/ 	.word	0x0500001d


	//   ....[53]....
        /*01b0*/ 	.word	0x05000017


	//   ....[54]....
        /*01b4*/ 	.word	0x05000020


	//   ....[55]....
        /*01b8*/ 	.word	0x05000019


	//   ....[56]....
        /*01bc*/ 	.word	0x05000016


	//   ....[57]....
        /*01c0*/ 	.word	0x05000015


	//   ....[58]....
        /*01c4*/ 	.word	0x0500001a


	//   ....[59]....
        /*01c8*/ 	.word	0x05000014


	//   ....[60]....
        /*01cc*/ 	.word	0x05000022


	//   ....[61]....
        /*01d0*/ 	.word	0x05000011


	//   ....[62]....
        /*01d4*/ 	.word	0x05000029


	//   ....[63]....
        /*01d8*/ 	.word	0x05000024


	//   ....[64]....
        /*01dc*/ 	.word	0x05000023


	//   ....[65]....
        /*01e0*/ 	.word	0x0500002a


	//   ....[66]....
        /*01e4*/ 	.word	0x0500002d


	//   ....[67]....
        /*01e8*/ 	.word	0x05000022


	//   ....[68]....
        /*01ec*/ 	.word	0x05000025


	//   ....[69]....
        /*01f0*/ 	.word	0x05000020


	//   ....[70]....
        /*01f4*/ 	.word	0x0500001c


	//   ....[71]....
        /*01f8*/ 	.word	0x0500001c


	//   ....[72]....
        /*01fc*/ 	.word	0x0500001c


	//   ....[73]....
        /*0200*/ 	.word	0x0500001c


	//   ....[74]....
        /*0204*/ 	.word	0x0500001c


	//   ....[75]....
        /*0208*/ 	.word	0x0500001c


	//   ....[76]....
        /*020c*/ 	.word	0x0500001c


	//   ....[77]....
        /*0210*/ 	.word	0x0500001c


	//   ....[78]....
        /*0214*/ 	.word	0x0500001c


	//   ....[79]....
        /*0218*/ 	.word	0x0500001c


	//   ....[80]....
        /*021c*/ 	.word	0x0500001c


	//   ....[81]....
        /*0220*/ 	.word	0x0500001c


	//   ....[82]....
        /*0224*/ 	.word	0x0500001c


	//   ....[83]....
        /*0228*/ 	.word	0x0500001c


	//   ....[84]....
        /*022c*/ 	.word	0x0500001c


	//   ....[85]....
        /*0230*/ 	.word	0x0500001c


	//   ....[86]....
        /*0234*/ 	.word	0x0500001c


	//   ....[87]....
        /*0238*/ 	.word	0x0500001c


	//   ....[88]....
        /*023c*/ 	.word	0x0500001c


	//   ....[89]....
        /*0240*/ 	.word	0x0500001c


	//   ....[90]....
        /*0244*/ 	.word	0x0500001c


	//   ....[91]....
        /*0248*/ 	.word	0x0500001c


	//   ....[92]....
        /*024c*/ 	.word	0x0500001c


	//   ....[93]....
        /*0250*/ 	.word	0x0500001c


	//   ....[94]....
        /*0254*/ 	.word	0x0500001c


	//   ....[95]....
        /*0258*/ 	.word	0x0500001c


	//   ....[96]....
        /*025c*/ 	.word	0x0500001c


	//   ....[97]....
        /*0260*/ 	.word	0x0500001c


	//   ....[98]....
        /*0264*/ 	.word	0x0500001c


	//   ....[99]....
        /*0268*/ 	.word	0x0500001c


	//   ....[100]....
        /*026c*/ 	.word	0x0500001c


	//   ....[101]....
        /*0270*/ 	.word	0x0500001c


	//   ....[102]....
        /*0274*/ 	.word	0x0500001c


	//   ....[103]....
        /*0278*/ 	.word	0x0500001c


	//   ....[104]....
        /*027c*/ 	.word	0x0500001c


	//   ....[105]....
        /*0280*/ 	.word	0x0500001c


	//   ....[106]....
        /*0284*/ 	.word	0x0500001c


	//   ....[107]....
        /*0288*/ 	.word	0x0500001c


	//   ....[108]....
        /*028c*/ 	.word	0x0500001c


	//   ....[109]....
        /*0290*/ 	.word	0x0500001c


	//   ....[110]....
        /*0294*/ 	.word	0x0500001c


	//   ....[111]....
        /*0298*/ 	.word	0x0500001c


	//   ....[112]....
        /*029c*/ 	.word	0x0500001c


	//   ....[113]....
        /*02a0*/ 	.word	0x0500001c


	//   ....[114]....
        /*02a4*/ 	.word	0x0500001c


	//   ....[115]....
        /*02a8*/ 	.word	0x0500001c


	//   ....[116]....
        /*02ac*/ 	.word	0x0500001c


	//   ....[117]....
        /*02b0*/ 	.word	0x0500001c


	//   ....[118]....
        /*02b4*/ 	.word	0x0500001c


	//   ....[119]....
        /*02b8*/ 	.word	0x0500001c


	//   ....[120]....
        /*02bc*/ 	.word	0x0500001c


	//   ....[121]....
        /*02c0*/ 	.word	0x0500001c


	//   ....[122]....
        /*02c4*/ 	.word	0x0500001c


	//   ....[123]....
        /*02c8*/ 	.word	0x0500001c


	//   ....[124]....
        /*02cc*/ 	.word	0x0500001c


	//   ....[125]....
        /*02d0*/ 	.word	0x0500001c


	//----- nvinfo : EIATTR_COOP_GROUP_INSTR_OFFSETS
	.align		4
.L_1667:
        /*02d4*/ 	.byte	0x04, 0x28
        /*02d6*/ 	.short	(.L_1669 - .L_1668)


	//   ....[0]....
.L_1668:
        /*02d8*/ 	.word	0x00001690


	//   ....[1]....
        /*02dc*/ 	.word	0x000016c0


	//   ....[2]....
        /*02e0*/ 	.word	0x000016f0


	//   ....[3]....
        /*02e4*/ 	.word	0x00001700


	//   ....[4]....
        /*02e8*/ 	.word	0x00001cf0


	//   ....[5]....
        /*02ec*/ 	.word	0x00001d00


	//   ....[6]....
        /*02f0*/ 	.word	0x00001d30


	//   ....[7]....
        /*02f4*/ 	.word	0x00001d40


	//   ....[8]....
        /*02f8*/ 	.word	0x00001d70


	//   ....[9]....
        /*02fc*/ 	.word	0x00001d80


	//   ....[10]....
        /*0300*/ 	.word	0x00001db0


	//   ....[11]....
        /*0304*/ 	.word	0x00001dd0


	//   ....[12]....
        /*0308*/ 	.word	0x00001e00


	//   ....[13]....
        /*030c*/ 	.word	0x00001e10


	//   ....[14]....
        /*0310*/ 	.word	0x00003200


	//   ....[15]....
        /*0314*/ 	.word	0x00003230


	//   ....[16]....
        /*0318*/ 	.word	0x00003260


	//   ....[17]....
        /*031c*/ 	.word	0x00003280


	//   ....[18]....
        /*0320*/ 	.word	0x000032b0


	//   ....[19]....
        /*0324*/ 	.word	0x000032c0


	//   ....[20]....
        /*0328*/ 	.word	0x000032f0


	//   ....[21]....
        /*032c*/ 	.word	0x00003300


	//   ....[22]....
        /*0330*/ 	.word	0x000034f0


	//   ....[23]....
        /*0334*/ 	.word	0x00003520


	//   ....[24]....
        /*0338*/ 	.word	0x00003550


	//   ....[25]....
        /*033c*/ 	.word	0x00003570


	//   ....[26]....
        /*0340*/ 	.word	0x000035a0


	//   ....[27]....
        /*0344*/ 	.word	0x000035b0


	//   ....[28]....
        /*0348*/ 	.word	0x000035e0


	//   ....[29]....
        /*034c*/ 	.word	0x000035f0


	//   ....[30]....
        /*0350*/ 	.word	0x00003780


	//   ....[31]....
        /*0354*/ 	.word	0x000037b0


	//   ....[32]....
        /*0358*/ 	.word	0x000037e0


	//   ....[33]....
        /*035c*/ 	.word	0x00003800


	//   ....[34]....
        /*0360*/ 	.word	0x00003830


	//   ....[35]....
        /*0364*/ 	.word	0x00003840


	//   ....[36]....
        /*0368*/ 	.word	0x00003870


	//   ....[37]....
        /*036c*/ 	.word	0x00003880


	//   ....[38]....
        /*0370*/ 	.word	0x00003be0


	//   ....[39]....
        /*0374*/ 	.word	0x00003bf0


	//   ....[40]....
        /*0378*/ 	.word	0x00003c70


	//   ....[41]....
        /*037c*/ 	.word	0x00003c90


	//   ....[42]....
        /*0380*/ 	.word	0x00003cd0


	//   ....[43]....
        /*0384*/ 	.word	0x00003ce0


	//   ....[44]....
        /*0388*/ 	.word	0x00003cf0


	//   ....[45]....
        /*038c*/ 	.word	0x00003d20


	//   ....[46]....
        /*0390*/ 	.word	0x00003d80


	//   ....[47]....
        /*0394*/ 	.word	0x00003dc0


	//   ....[48]....
        /*0398*/ 	.word	0x00003e00


	//   ....[49]....
        /*039c*/ 	.word	0x00003e10


	//   ....[50]....
        /*03a0*/ 	.word	0x00003e40


	//   ....[51]....
        /*03a4*/ 	.word	0x00003e50


	//   ....[52]....
        /*03a8*/ 	.word	0x00003e80


	//   ....[53]....
        /*03ac*/ 	.word	0x00003ea0


	//   ....[54]....
        /*03b0*/ 	.word	0x00003eb0


	//   ....[55]....
        /*03b4*/ 	.word	0x00003ef0


	//   ....[56]....
        /*03b8*/ 	.word	0x00003f50


	//   ....[57]....
        /*03bc*/ 	.word	0x00003f80


	//   ....[58]....
        /*03c0*/ 	.word	0x00003fa0


	//   ....[59]....
        /*03c4*/ 	.word	0x00003fd0


	//   ....[60]....
        /*03c8*/ 	.word	0x00003fe0


	//   ....[61]....
        /*03cc*/ 	.word	0x00004010


	//   ....[62]....
        /*03d0*/ 	.word	0x00004030


	//   ....[63]....
        /*03d4*/ 	.word	0x00004060


	//   ....[64]....
        /*03d8*/ 	.word	0x00004080


	//   ....[65]....
        /*03dc*/ 	.word	0x000040b0


	//   ....[66]....
        /*03e0*/ 	.word	0x000040e0


	//   ....[67]....
        /*03e4*/ 	.word	0x00004130


	//   ....[68]....
        /*03e8*/ 	.word	0x00004240


	//   ....[69]....
        /*03ec*/ 	.word	0x000042a0


	//   ....[70]....
        /*03f0*/ 	.word	0x00004470


	//   ....[71]....
        /*03f4*/ 	.word	0x000044c0


	//   ....[72]....
        /*03f8*/ 	.word	0x00004530


	//   ....[73]....
        /*03fc*/ 	.word	0x00004590


	//   ....[74]....
        /*0400*/ 	.word	0x00004600


	//   ....[75]....
        /*0404*/ 	.word	0x00004660


	//   ....[76]....
        /*0408*/ 	.word	0x000046d0


	//   ....[77]....
        /*040c*/ 	.word	0x00004730


	//   ....[78]....
        /*0410*/ 	.word	0x000047d0


	//   ....[79]....
        /*0414*/ 	.word	0x00004860


	//   ....[80]....
        /*0418*/ 	.word	0x000048d0


	//   ....[81]....
        /*041c*/ 	.word	0x00004930


	//   ....[82]....
        /*0420*/ 	.word	0x000049a0


	//   ....[83]....
        /*0424*/ 	.word	0x00004a00


	//   ....[84]....
        /*0428*/ 	.word	0x00004a70


	//   ....[85]....
        /*042c*/ 	.word	0x00004ad0


	//   ....[86]....
        /*0430*/ 	.word	0x00004b70


	//   ....[87]....
        /*0434*/ 	.word	0x00004c00


	//   ....[88]....
        /*0438*/ 	.word	0x00004c70


	//   ....[89]....
        /*043c*/ 	.word	0x00004cd0


	//   ....[90]....
        /*0440*/ 	.word	0x00004d40


	//   ....[91]....
        /*0444*/ 	.word	0x00004da0


	//   ....[92]....
        /*0448*/ 	.word	0x00004e10


	//   ....[93]....
        /*044c*/ 	.word	0x00004e70


	//   ....[94]....
        /*0450*/ 	.word	0x00004f10


	//   ....[95]....
        /*0454*/ 	.word	0x00004fd0


	//   ....[96]....
        /*0458*/ 	.word	0x000050d0


	//   ....[97]....
        /*045c*/ 	.word	0x00005120


	//   ....[98]....
        /*0460*/ 	.word	0x000051e0


	//   ....[99]....
        /*0464*/ 	.word	0x00005230


	//   ....[100]....
        /*0468*/ 	.word	0x000052a0


	//   ....[101]....
        /*046c*/ 	.word	0x000052f0


	//   ....[102]....
        /*0470*/ 	.word	0x00005360


	//   ....[103]....
        /*0474*/ 	.word	0x000053c0


	//   ....[104]....
        /*0478*/ 	.word	0x00005430


	//   ....[105]....
        /*047c*/ 	.word	0x00005490


	//   ....[106]....
        /*0480*/ 	.word	0x00005530


	//   ....[107]....
        /*0484*/ 	.word	0x000055b0


	//   ....[108]....
        /*0488*/ 	.word	0x00005640


	//   ....[109]....
        /*048c*/ 	.word	0x000056b0


	//   ....[110]....
        /*0490*/ 	.word	0x00005720


	//   ....[111]....
        /*0494*/ 	.word	0x00005780


	//   ....[112]....
        /*0498*/ 	.word	0x00005800


	//   ....[113]....
        /*049c*/ 	.word	0x00005880


	//   ....[114]....
        /*04a0*/ 	.word	0x00005920


	//   ....[115]....
        /*04a4*/ 	.word	0x00005990


	//   ....[116]....
        /*04a8*/ 	.word	0x00005a20


	//   ....[117]....
        /*04ac*/ 	.word	0x00005ac0


	//   ....[118]....
        /*04b0*/ 	.word	0x00005b50


	//   ....[119]....
        /*04b4*/ 	.word	0x00005bb0


	//   ....[120]....
        /*04b8*/ 	.word	0x00005c20


	//   ....[121]....
        /*04bc*/ 	.word	0x00005ca0


	//   ....[122]....
        /*04c0*/ 	.word	0x00005d40


	//   ....[123]....
        /*04c4*/ 	.word	0x00005df0


	//   ....[124]....
        /*04c8*/ 	.word	0x00005f00


	//   ....[125]....
        /*04cc*/ 	.word	0x00005f80


	//----- nvinfo : EIATTR_EXIT_INSTR_OFFSETS
	.align		4
.L_1669:
        /*04d0*/ 	.byte	0x04, 0x1c
        /*04d2*/ 	.short	(.L_1671 - .L_1670)


	//   ....[0]....
.L_1670:
        /*04d4*/ 	.word	0x00002210


	//   ....[1]....
        /*04d8*/ 	.word	0x00004410


	//----- nvinfo : EIATTR_MAX_THREADS
	.align		4
.L_1671:
        /*04dc*/ 	.byte	0x04, 0x05
        /*04de*/ 	.short	(.L_1673 - .L_1672)
.L_1672:
        /*04e0*/ 	.word	0x00000140
        /*04e4*/ 	.word	0x00000001
        /*04e8*/ 	.word	0x00000001


	//----- nvinfo : EIATTR_CRS_STACK_SIZE
	.align		4
.L_1673:
        /*04ec*/ 	.byte	0x04, 0x1e
        /*04ee*/ 	.short	(.L_1675 - .L_1674)
.L_1674:
        /*04f0*/ 	.word	0x00000000


	//----- nvinfo : EIATTR_CBANK_PARAM_SIZE
	.align		4
.L_1675:
        /*04f4*/ 	.byte	0x03, 0x19
        /*04f6*/ 	.short	0x0060


	//----- nvinfo : EIATTR_PARAM_CBANK
	.align		4
        /*04f8*/ 	.byte	0x04, 0x0a
        /*04fa*/ 	.short	(.L_1677 - .L_1676)
	.align		4
.L_1676:
        /*04fc*/ 	.word	index@(.nv.constant0._ZN13group_norm_v218gn_bwd_cuda_kernelI6__halfLi320ELi3ELi32ELi40ELi256ELb0ELb1ELi8ELi320ELi320ELi4ELb1ELi8ELb0ELb0ELNS_15WgradSyncMethodE3ENS_16CompileConditionILi900EEEEEvPT_S6_S6_PKS5_S8_S8_S8_PKfflPfPj)
        /*0500*/ 	.short	0x0210
        /*0502*/ 	.short	0x0060


	//----- nvinfo : EIATTR_SW_WAR
	.align		4
.L_1677:
        /*0504*/ 	.byte	0x04, 0x36
        /*0506*/ 	.short	(.L_1679 - .L_1678)
.L_1678:
        /*0508*/ 	.word	0x00000008
.L_1679:


//--------------------- .nv.info._ZN13group_norm_v218gn_bwd_cuda_kernelI6__halfLi320ELi1ELi32ELi40ELi256ELb0ELb1ELi16ELi320ELi320ELi4ELb1ELi8ELb0ELb0ELNS_15WgradSyncMethodE3ENS_16CompileConditionILi900EEEEEvPT_S6_S6_PKS5_S8_S8_S8_PKfflPfPj --------------------------
	.section	.nv.info._ZN13group_norm_v218gn_bwd_cuda_kernelI6__halfLi320ELi1ELi32ELi40ELi256ELb0ELb1ELi16ELi320ELi320ELi4ELb1ELi8ELb0ELb0ELNS_15WgradSyncMethodE3ENS_16CompileConditionILi900EEEEEvPT_S6_S6_PKS5_S8_S8_S8_PKfflPfPj,"",@"SHT_CUDA_INFO"
	.sectionflags	@""
	.align	4


	//----- nvinfo : EIATTR_CUDA_API_VERSION
	.align		4
        /*0000*/ 	.byte	0x04, 0x37
        /*0002*/ 	.short	(.L_1681 - .L_1680)
.L_1680:
        /*0004*/ 	.word	0x00000082


	//----- nvinfo : EIATTR_KPARAM_INFO
	.align		4
.L_1681:
        /*0008*/ 	.byte	0x04, 0x17
        /*000a*/ 	.short	(.L_1683 - .L_1682)
.L_1682:
        /*000c*/ 	.word	0x00000000
        /*0010*/ 	.short	0x000b
        /*0012*/ 	.short	0x0058
        /*0014*/ 	.byte	0x00, 0xf0, 0x21, 0x00


	//----- nvinfo : EIATTR_KPARAM_INFO
	.align		4
.L_1683:
        /*0018*/ 	.byte	0x04, 0x17
        /*001a*/ 	.short	(.L_1685 - .L_1684)
.L_1684:
        /*001c*/ 	.word	0x00000000
        /*0020*/ 	.short	0x000a
        /*0022*/ 	.short	0x0050
        /*0024*/ 	.byte	0x00, 0xf0, 0x21, 0x00


	//----- nvinfo : EIATTR_KPARAM_INFO
	.align		4
.L_1685:
        /*0028*/ 	.byte	0x04, 0x17
        /*002a*/ 	.short	(.L_1687 - .L_1686)
.L_1686:
        /*002c*/ 	.word	0x00000000
        /*0030*/ 	.short	0x0009
        /*0032*/ 	.short	0x0048
        /*0034*/ 	.byte	0x00, 0xf0, 0x21, 0x00


	//----- nvinfo : EIATTR_KPARAM_INFO
	.align		4
.L_1687:
        /*0038*/ 	.byte	0x04, 0x17
        /*003a*/ 	.short	(.L_1689 - .L_1688)
.L_1688:
        /*003c*/ 	.word	0x00000000
        /*0040*/ 	.short	0x0008
        /*0042*/ 	.short	0x0040
        /*0044*/ 	.byte	0x00, 0xf0, 0x11, 0x00


	//----- nvinfo : EIATTR_KPARAM_INFO
	.align		4
.L_1689:
        /*0048*/ 	.byte	0x04, 0x17
        /*004a*/ 	.short	(.L_1691 - .L_1690)
.L_1690:
        /*004c*/ 	.word	0x00000000
        /*0050*/ 	.short	0x0007
        /*0052*/ 	.short	0x0038
        /*0054*/ 	.byte	0x00, 0xf0, 0x21, 0x00


	//----- nvinfo : EIATTR_KPARAM_INFO
	.align		4
.L_1691:
        /*0058*/ 	.byte	0x04, 0x17
        /*005a*/ 	.short	(.L_1693 - .L_1692)
.L_1692:
        /*005c*/ 	.word	0x00000000
        /*0060*/ 	.short	0x0006
        /*0062*/ 	.short	0x0030
        /*0064*/ 	.byte	0x00, 0xf0, 0x21, 0x00


	//----- nvinfo : EIATTR_KPARAM_INFO
	.align		4
.L_1693:
        /*0068*/ 	.byte	0x04, 0x17
        /*006a*/ 	.short	(.L_1695 - .L_1694)
.L_1694:
        /*006c*/ 	.word	0x00000000
        /*0070*/ 	.short	0x0005
        /*0072*/ 	.short	0x0028
        /*0074*/ 	.byte	0x00, 0xf0, 0x21, 0x00


	//----- nvinfo : EIATTR_KPARAM_INFO
	.align		4
.L_1695:
        /*0078*/ 	.byte	0x04, 0x17
        /*007a*/ 	.short	(.L_1697 - .L_1696)
.L_1696:
        /*007c*/ 	.word	0x00000000
        /*0080*/ 	.short	0x0004
        /*0082*/ 	.short	0x0020
        /*0084*/ 	.byte	0x00, 0xf0, 0x21, 0x00


	//----- nvinfo : EIATTR_KPARAM_INFO
	.align		4
.L_1697:
        /*0088*/ 	.byte	0x04, 0x17
        /*008a*/ 	.short	(.L_1699 - .L_1698)
.L_1698:
        /*008c*/ 	.word	0x00000000
        /*0090*/ 	.short	0x0003
        /*0092*/ 	.short	0x0018
        /*0094*/ 	.byte	0x00, 0xf0, 0x21, 0x00


	//----- nvinfo : EIATTR_KPARAM_INFO
	.align		4
.L_1699:
        /*0098*/ 	.byte	0x04, 0x17
        /*009a*/ 	.short	(.L_1701 - .L_1700)
.L_1700:
        /*009c*/ 	.word	0x00000000
        /*00a0*/ 	.short	0x0002
        /*00a2*/ 	.short	0x0010
        /*00a4*/ 	.byte	0x00, 0xf0, 0x21, 0x00


	//----- nvinfo : EIATTR_KPARAM_INFO
	.align		4
.L_1701:
        /*00a8*/ 	.byte	0x04, 0x17
        /*00aa*/ 	.short	(.L_1703 - .L_1702)
.L_1702:
        /*00ac*/ 	.word	0x00000000
        /*00b0*/ 	.short	0x0001
        /*00b2*/ 	.short	0x0008
        /*00b4*/ 	.byte	0x00, 0xf0, 0x21, 0x00


	//----- nvinfo : EIATTR_KPARAM_INFO
	.align		4
.L_1703:
        /*00b8*/ 	.byte	0x04, 0x17
        /*00ba*/ 	.short	(.L_1705 - .L_1704)
.L_1704:
        /*00bc*/ 	.word	0x00000000
        /*00c0*/ 	.short	0x0000
        /*00c2*/ 	.short	0x0000
        /*00c4*/ 	.byte	0x00, 0xf0, 0x21, 0x00


	//----- nvinfo : EIATTR_SPARSE_MMA_MASK
	.align		4
.L_1705:
        /*00c8*/ 	.byte	0x03, 0x50
        /*00ca*/ 	.short	0x0000


	//----- nvinfo : EIATTR_MAXREG_COUNT
	.align		4
        /*00cc*/ 	.byte	0x03, 0x1b
        /*00ce*/ 	.short	0x00a8


	//----- nvinfo : EIATTR_NUM_BARRIERS
	.align		4
        /*00d0*/ 	.byte	0x02, 0x4c
        /*00d2*/ 	.byte	0x01
	.zero		1


	//----- nvinfo : EIATTR_MERCURY_ISA_VERSION
	.align		4
        /*00d4*/ 	.byte	0x03, 0x5f
        /*00d6*/ 	.short	0x0101


	//----- nvinfo : EIATTR_COOP_GROUP_MASK_REGIDS
	.align		4
        /*00d8*/ 	.byte	0x04, 0x29
        /*00da*/ 	.short	(.L_1707 - .L_1706)


	//   ....[0]....
.L_1706:
        /*00dc*/ 	.word	0xffffffff


	//   ....[1]....
        /*00e0*/ 	.word	0xffffffff


	//   ....[2]....
        /*00e4*/ 	.word	0xffffffff


	//   ....[3]....
        /*00e8*/ 	.word	0xffffffff


	//   ....[4]....
        /*00ec*/ 	.word	0xffffffff


	//   ....[5]....
        /*00f0*/ 	.word	0xffffffff


	//   ....[6]....
        /*00f4*/ 	.word	0xffffffff


	//   ....[7]....
        /*00f8*/ 	.word	0xffffffff


	//   ....[8]....
        /*00fc*/ 	.word	0xffffffff


	//   ....[9]....
        /*0100*/ 	.word	0xffffffff


	//   ....[10]....
        /*0104*/ 	.word	0xffffffff


	//   ....[11]....
        /*0108*/ 	.word	0xffffffff


	//   ....[12]....
        /*010c*/ 	.word	0x05000017


	//   ....[13]....
        /*0110*/ 	.word	0x05000010


	//   ....[14]....
        /*0114*/ 	.word	0x05000016


	//   ....[15]....
        /*0118*/ 	.word	0x05000019


	//   ....[16]....
        /*011c*/ 	.word	0x0500001f


	//   ....[17]....
        /*0120*/ 	.word	0x05000012


	//   ....[18]....
        /*0124*/ 	.word	0x05000010


	//   ....[19]....
        /*0128*/ 	.word	0x05000013


	//   ....[20]....
        /*012c*/ 	.word	0x05000017


	//   ....[21]....
        /*0130*/ 	.word	0x05000010


	//   ....[22]....
        /*0134*/ 	.word	0x05000016


	//   ....[23]....
        /*0138*/ 	.word	0x05000019


	//   ....[24]....
        /*013c*/ 	.word	0x05000023


	//   ....[25]....
        /*0140*/ 	.word	0x05000022


	//   ....[26]....
        /*0144*/ 	.word	0x05000010


	//   ....[27]....
        /*0148*/ 	.word	0x05000017


	//   ....[28]....
        /*014c*/ 	.word	0x05000017


	//   ....[29]....
        /*0150*/ 	.word	0x05000010


	//   ....[30]....
        /*0154*/ 	.word	0x05000016


	//   ....[31]....
        /*0158*/ 	.word	0x05000019


	//   ....[32]....
        /*015c*/ 	.word	0x05000023


	//   ....[33]....
        /*0160*/ 	.word	0x05000022


	//   ....[34]....
        /*0164*/ 	.word	0x05000010


	//   ....[35]....
        /*0168*/ 	.word	0x05000017


	//   ....[36]....
        /*016c*/ 	.word	0x05000017


	//   ....[37]....
        /*0170*/ 	.word	0x05000018


	//   ....[38]....
        /*0174*/ 	.word	0x05000010


	//   ....[39]....
        /*0178*/ 	.word	0x05000016


	//   ....[40]....
        /*017c*/ 	.word	0x05000017


	//   ....[41]....
        /*0180*/ 	.word	0x05000019


	//   ....[42]....
        /*0184*/ 	.word	0x0500001f


	//   ....[43]....
        /*0188*/ 	.word	0x05000017


	//   ....[44]....
        /*018c*/ 	.word	0x05000023


	//   ....[45]....
        /*0190*/ 	.word	0x05000019


	//   ....[46]....
        /*0194*/ 	.word	0x0500001f


	//   ....[47]....
        /*0198*/ 	.word	0x05000010


	//   ....[48]....
        /*019c*/ 	.word	0x05000016


	//   ....[49]....
        /*01a0*/ 	.word	0x0500001a


	//   ....[50]....
        /*01a4*/ 	.word	0x05000022


	//   ....[51]....
        /*01a8*/ 	.word	0x05000018


	//   ....[52]....
        /*01ac*/ 	.word	0x0500001a


	//   ....[53]....
        /*01b0*/ 	.word	0x05000014


	//   ....[54]....
        /*01b4*/ 	.word	0x0500001e


	//   ....[55]....
        /*01b8*/ 	.word	0x05000021


	//   ....[56]....
        /*01bc*/ 	.word	0x05000027


	//   ....[57]....
        /*01c0*/ 	.word	0x0500002b


	//   ....[58]....
        /*01c4*/ 	.word	0x0500002d


	//   ....[59]....
        /*01c8*/ 	.word	0x0500001f


	//   ....[60]....
        /*01cc*/ 	.word	0x05000024


	//   ....[61]....
        /*01d0*/ 	.word	0x05000032


	//   ....[62]....
        /*01d4*/ 	.word	0x05000025


	//   ....[63]....
        /*01d8*/ 	.word	0x0500002a


	//   ....[64]....
        /*01dc*/ 	.word	0x0500002c


	//   ....[65]....
        /*01e0*/ 	.word	0x0500002d


	//   ....[66]....
        /*01e4*/ 	.word	0x05000017


	//   ....[67]....
        /*01e8*/ 	.word	0x05000014


	//   ....[68]....
        /*01ec*/ 	.word	0x05000010


	//   ....[69]....
        /*01f0*/ 	.word	0x05000010


	//   ....[70]....
        /*01f4*/ 	.word	0x05000010


	//   ....[71]....
        /*01f8*/ 	.word	0x05000010


	//   ....[72]....
        /*01fc*/ 	.word	0x05000010


	//   ....[73]....
        /*0200*/ 	.word	0x05000010


	//   ....[74]....
        /*0204*/ 	.word	0x05000010


	//   ....[75]....
        /*0208*/ 	.word	0x05000010


	//   ....[76]....
        /*020c*/ 	.word	0x05000010


	//   ....[77]....
        /*0210*/ 	.word	0x05000010


	//   ....[78]....
        /*0214*/ 	.word	0x05000010


	//   ....[79]....
        /*0218*/ 	.word	0x05000010


	//   ....[80]....
        /*021c*/ 	.word	0x05000010


	//   ....[81]....
        /*0220*/ 	.word	0x05000010


	//   ....[82]....
        /*0224*/ 	.word	0x05000010


	//   ....[83]....
        /*0228*/ 	.word	0x05000010


	//   ....[84]....
        /*022c*/ 	.word	0x05000010


	//   ....[85]....
        /*0230*/ 	.word	0x05000010


	//   ....[86]....
        /*0234*/ 	.word	0x05000010


	//   ....[87]....
        /*0238*/ 	.word	0x05000010


	//   ....[88]....
        /*023c*/ 	.word	0x05000010


	//   ....[89]....
        /*0240*/ 	.word	0x05000010


	//   ....[90]....
        /*0244*/ 	.word	0x05000010


	//   ....[91]....
        /*0248*/ 	.word	0x05000010


	//   ....[92]....
        /*024c*/ 	.word	0x05000010


	//   ....[93]....
        /*0250*/ 	.word	0x05000010


	//   ....[94]....
        /*0254*/ 	.word	0x05000010


	//   ....[95]....
        /*0258*/ 	.word	0x05000010


	//   ....[96]....
        /*025c*/ 	.word	0x05000010


	//   ....[97]....
        /*0260*/ 	.word	0x05000010


	//   ....[98]....
        /*0264*/ 	.word	0x05000010


	//   ....[99]....
        /*0268*/ 	.word	0x05000010


	//   ....[100]....
        /*026c*/ 	.word	0x05000010


	//   ....[101]....
        /*0270*/ 	.word	0x05000010


	//   ....[102]....
        /*0274*/ 	.word	0x05000010


	//   ....[103]....
        /*0278*/ 	.word	0x05000010


	//   ....[104]....
        /*027c*/ 	.word	0x05000010


	//   ....[105]....
        /*0280*/ 	.word	0x05000010


	//   ....[106]....
        /*0284*/ 	.word	0x05000010


	//   ....[107]....
        /*0288*/ 	.word	0x05000010


	//   ....[108]....
        /*028c*/ 	.word	0x05000010


	//   ....[109]....
        /*0290*/ 	.word	0x05000010


	//   ....[110]....
        /*0294*/ 	.word	0x05000010


	//   ....[111]....
        /*0298*/ 	.word	0x05000010


	//   ....[112]....
        /*029c*/ 	.word	0x05000010


	//   ....[113]....
        /*02a0*/ 	.word	0x05000010


	//   ....[114]....
        /*02a4*/ 	.word	0x05000010


	//   ....[115]....
        /*02a8*/ 	.word	0x05000010


	//   ....[116]....
        /*02ac*/ 	.word	0x05000010


	//   ....[117]....
        /*02b0*/ 	.word	0x05000010


	//   ....[118]....
        /*02b4*/ 	.word	0x05000010


	//   ....[119]....
        /*02b8*/ 	.word	0x05000010


	//   ....[120]....
        /*02bc*/ 	.word	0x05000010


	//   ....[121]....
        /*02c0*/ 	.word	0x05000010


	//   ....[122]....
        /*02c4*/ 	.word	0x05000010


	//   ....[123]....
        /*02c8*/ 	.word	0x05000010


	//----- nvinfo : EIATTR_COOP_GROUP_INSTR_OFFSETS
	.align		4
.L_1707:
        /*02cc*/ 	.byte	0x04, 0x28
        /*02ce*/ 	.short	(.L_1709 - .L_1708)


	//   ....[0]....
.L_1708:
        /*02d0*/ 	.word	0x00001c00


	//   ....[1]....
        /*02d4*/ 	.word	0x00001c40


	//   ....[2]....
        /*02d8*/ 	.word	0x00001c80


	//   ....[3]....
        /*02dc*/ 	.word	0x00001c90


	//   ....[4]....
        /*02e0*/ 	.word	0x000021c0


	//   ....[5]....
        /*02e4*/ 	.word	0x000021d0


	//   ....[6]....
        /*02e8*/ 	.word	0x00002200


	//   ....[7]....
        /*02ec*/ 	.word	0x00002210


	//   ....[8]....
        /*02f0*/ 	.word	0x00002240


	//   ....[9]....
        /*02f4*/ 	.word	0x00002270


	//   ....[10]....
        /*02f8*/ 	.word	0x000022d0


	//   ....[11]....
        /*02fc*/ 	.word	0x000022e0


	//   ....[12]....
        /*0300*/ 	.word	0x00003950


	//   ....[13]....
        /*0304*/ 	.word	0x00003970


	//   ....[14]....
        /*0308*/ 	.word	0x000039b0


	//   ....[15]....
        /*030c*/ 	.word	0x000039d0


	//   ....[16]....
        /*0310*/ 	.word	0x00003a00


	//   ....[17]....
        /*0314*/ 	.word	0x00003a10


	//   ....[18]....
        /*0318*/ 	.word	0x00003a40


	//   ....[19]....
        /*031c*/ 	.word	0x00003a50


	//   ....[20]....
        /*0320*/ 	.word	0x00003c20


	//   ....[21]....
        /*0324*/ 	.word	0x00003c50


	//   ....[22]....
        /*0328*/ 	.word	0x00003c80


	//   ....[23]....
        /*032c*/ 	.word	0x00003c90


	//   ....[24]....
        /*0330*/ 	.word	0x00003cc0


	//   ....[25]....
        /*0334*/ 	.word	0x00003cd0


	//   ....[26]....
        /*0338*/ 	.word	0x00003d00


	//   ....[27]....
        /*033c*/ 	.word	0x00003d10


	//   ....[28]....
        /*0340*/ 	.word	0x00003e80


	//   ....[29]....
        /*0344*/ 	.word	0x00003eb0


	//   ....[30]....
        /*0348*/ 	.word	0x00003ee0


	//   ....[31]....
        /*034c*/ 	.word	0x00003ef0


	//   ....[32]....
        /*0350*/ 	.word	0x00003f20


	//   ....[33]....
        /*0354*/ 	.word	0x00003f30


	//   ....[34]....
        /*0358*/ 	.word	0x00003f60


	//   ....[35]....
        /*035c*/ 	.word	0x00003f70


	//   ....[36]....
        /*0360*/ 	.word	0x00004280


	//   ....[37]....
        /*0364*/ 	.word	0x000042b0


	//   ....[38]....
        /*0368*/ 	.word	0x00004360


	//   ....[39]....
        /*036c*/ 	.word	0x00004390


	//   ....[40]....
        /*0370*/ 	.word	0x000043c0


	//   ....[41]....
        /*0374*/ 	.word	0x000043e0


	//   ....[42]....
        /*0378*/ 	.word	0x000043f0


	//   ....[43]....
        /*037c*/ 	.word	0x00004410


	//   ....[44]....
        /*0380*/ 	.word	0x00004450


	//   ....[45]....
        /*0384*/ 	.word	0x00004480


	//   ....[46]....
        /*0388*/ 	.word	0x000044a0


	//   ....[47]....
        /*038c*/ 	.word	0x000044c0


	//   ....[48]....
        /*0390*/ 	.word	0x000044e0


	//   ....[49]....
        /*0394*/ 	.word	0x00004500


	//   ....[50]....
        /*0398*/ 	.word	0x00004520


	//   ....[51]....
        /*039c*/ 	.word	0x00004540


	//   ....[52]....
        /*03a0*/ 	.word	0x00004590


	//   ....[53]....
        /*03a4*/ 	.word	0x000045c0


	//   ....[54]....
        /*03a8*/ 	.word	0x000045f0


	//   ....[55]....
        /*03ac*/ 	.word	0x00004610


	//   ....[56]....
        /*03b0*/ 	.word	0x00004640


	//   ....[57]....
        /*03b4*/ 	.word	0x00004660


	//   ....[58]....
        /*03b8*/ 	.word	0x00004670


	//   ....[59]....
        /*03bc*/ 	.word	0x00004690


	//   ....[60]....
        /*03c0*/ 	.word	0x000046e0


	//   ....[61]....
        /*03c4*/ 	.word	0x00004710


	//   ....[62]....
        /*03c8*/ 	.word	0x00004750


	//   ....[63]....
        /*03cc*/ 	.word	0x00004770


	//   ....[64]....
        /*03d0*/ 	.word	0x000047b0


	//   ....[65]....
        /*03d4*/ 	.word	0x000047e0


	//   ....[66]....
        /*03d8*/ 	.word	0x00004930


	//   ....[67]....
        /*03dc*/ 	.word	0x00004960


	//   ....[68]....
        /*03e0*/ 	.word	0x00004b30


	//   ....[69]....
        /*03e4*/ 	.word	0x00004b80


	//   ....[70]....
        /*03e8*/ 	.word	0x00004bf0


	//   ....[71]....
        /*03ec*/ 	.word	0x00004c50


	//   ....[72]....
        /*03f0*/ 	.word	0x00004cc0


	//   ....[73]....
        /*03f4*/ 	.word	0x00004d20


	//   ....[74]....
        /*03f8*/ 	.word	0x00004d90


	//   ....[75]....
        /*03fc*/ 	.word	0x00004df0


	//   ....[76]....
        /*0400*/ 	.word	0x00004e90


	//   ....[77]....
        /*0404*/ 	.word	0x00004f20


	//   ....[78]....
        /*0408*/ 	.word	0x00004f90


	//   ....[79]....
        /*040c*/ 	.word	0x00004ff0


	//   ....[80]....
        /*0410*/ 	.word	0x00005060


	//   ....[81]....
        /*0414*/ 	.word	0x000050c0


	//   ....[82]....
        /*0418*/ 	.word	0x00005130


	//   ....[83]....
        /*041c*/ 	.word	0x00005190


	//   ....[84]....
        /*0420*/ 	.word	0x00005230


	//   ....[85]....
        /*0424*/ 	.word	0x000052c0


	//   ....[86]....
        /*0428*/ 	.word	0x00005330


	//   ....[87]....
        /*042c*/ 	.word	0x00005390


	//   ....[88]....
        /*0430*/ 	.word	0x00005400


	//   ....[89]....
        /*0434*/ 	.word	0x00005460


	//   ....[90]....
        /*0438*/ 	.word	0x000054d0


	//   ....[91]....
        /*043c*/ 	.word	0x00005530


	//   ....[92]....
        /*0440*/ 	.word	0x000055d0


	//   ....[93]....
        /*0444*/ 	.word	0x00005690


	//   ....[94]....
        /*0448*/ 	.word	0x00005790


	//   ....[95]....
        /*044c*/ 	.word	0x000057e0


	//   ....[96]....
        /*0450*/ 	.word	0x00005870


	//   ....[97]....
        /*0454*/ 	.word	0x000058c0


	//   ....[98]....
        /*0458*/ 	.word	0x00005950


	//   ....[99]....
        /*045c*/ 	.word	0x000059e0


	//   ....[100]....
        /*0460*/ 	.word	0x00005a50


	//   ....[101]....
        /*0464*/ 	.word	0x00005ac0


	//   ....[102]....
        /*0468*/ 	.word	0x00005b30


	//   ....[103]....
        /*046c*/ 	.word	0x00005b90


	//   ....[104]....
        /*0470*/ 	.word	0x00005c00


	//   ....[105]....
        /*0474*/ 	.word	0x00005c60


	//   ....[106]....
        /*0478*/ 	.word	0x00005cf0


	//   ....[107]....
        /*047c*/ 	.word	0x00005da0


	//   ....[108]....
        /*0480*/ 	.word	0x00005e20


	//   ....[109]....
        /*0484*/ 	.word	0x00005eb0


	//   ....[110]....
        /*0488*/ 	.word	0x00005f30


	//   ....[111]....
        /*048c*/ 	.word	0x00005f90


	//   ....[112]....
        /*0490*/ 	.word	0x00006000


	//   ....[113]....
        /*0494*/ 	.word	0x00006060


	//   ....[114]....
        /*0498*/ 	.word	0x00006120


	//   ....[115]....
        /*049c*/ 	.word	0x000061a0


	//   ....[116]....
        /*04a0*/ 	.word	0x00006210


	//   ....[117]....
        /*04a4*/ 	.word	0x00006270


	//   ....[118]....
        /*04a8*/ 	.word	0x00006300


	//   ....[119]....
        /*04ac*/ 	.word	0x00006360


	//   ....[120]....
        /*04b0*/ 	.word	0x000063e0


	//   ....[121]....
        /*04b4*/ 	.word	0x00006490


	//   ....[122]....
        /*04b8*/ 	.word	0x000065c0


	//   ....[123]....
        /*04bc*/ 	.word	0x00006640


	//----- nvinfo : EIATTR_EXIT_INSTR_OFFSETS
	.align		4
.L_1709:
        /*04c0*/ 	.byte	0x04, 0x1c
        /*04c2*/ 	.short	(.L_1711 - .L_1710)


	//   ....[0]....
.L_1710:
        /*04c4*/ 	.word	0x00002980


	//   ....[1]....
        /*04c8*/ 	.word	0x00004ad0


	//----- nvinfo : EIATTR_MAX_THREADS
	.align		4
.L_1711:
        /*04cc*/ 	.byte	0x04, 0x05
        /*04ce*/ 	.short	(.L_1713 - .L_1712)
.L_1712:
        /*04d0*/ 	.word	0x00000140
        /*04d4*/ 	.word	0x00000001
        /*04d8*/ 	.word	0x00000001


	//----- nvinfo : EIATTR_CRS_STACK_SIZE
	.align		4
.L_1713:
        /*04dc*/ 	.byte	0x04, 0x1e
        /*04de*/ 	.short	(.L_1715 - .L_1714)
.L_1714:
        /*04e0*/ 	.word	0x00000000


	//----- nvinfo : EIATTR_CBANK_PARAM_SIZE
	.align		4
.L_1715:
        /*04e4*/ 	.byte	0x03, 0x19
        /*04e6*/ 	.short	0x0060


	//----- nvinfo : EIATTR_PARAM_CBANK
	.align		4
        /*04e8*/ 	.byte	0x04, 0x0a
        /*04ea*/ 	.short	(.L_1717 - .L_1716)
	.align		4
.L_1716:
        /*04ec*/ 	.word	index@(.nv.constant0._ZN13group_norm_v218gn_bwd_cuda_kernelI6__halfLi320ELi1ELi32ELi40ELi256ELb0ELb1ELi16ELi320ELi320ELi4ELb1ELi8ELb0ELb0ELNS_15WgradSyncMethodE3ENS_16CompileConditionILi900EEEEEvPT_S6_S6_PKS5_S8_S8_S8_PKfflPfPj)
        /*04f0*/ 	.short	0x0210
        /*04f2*/ 	.short	0x0060


	//----- nvinfo : EIATTR_SW_WAR
	.align		4
.L_1717:
        /*04f4*/ 	.byte	0x04, 0x36
        /*04f6*/ 	.short	(.L_1719 - .L_1718)
.L_1718:
        /*04f8*/ 	.word	0x00000008
.L_1719:


//--------------------- .nv.info._ZN13group_norm_v218gn_bwd_cuda_kernelI6__halfLi320ELi3ELi32ELi40ELi256ELb0ELb1ELi16ELi320ELi320ELi4ELb1ELi20ELb0ELb0ELNS_15WgradSyncMethodE3ENS_16CompileConditionILi900EEEEEvPT_S6_S6_PKS5_S8_S8_S8_PKfflPfPj --------------------------
	.section	.nv.info._ZN13group_norm_v218gn_bwd_cuda_kernelI6__halfLi320ELi3ELi32ELi40ELi256ELb0ELb1ELi16ELi320ELi320ELi4ELb1ELi20ELb0ELb0ELNS_15WgradSyncMethodE3ENS_16CompileConditionILi900EEEEEvPT_S6_S6_PKS5_S8_S8_S8_PKfflPfPj,"",@"SHT_CUDA_INFO"
	.sectionflags	@""
	.align	4


	//----- nvinfo : EIATTR_CUDA_API_VERSION
	.align		4
        /*0000*/ 	.byte	0x04, 0x37
        /*0002*/ 	.short	(.L_1721 - .L_1720)
.L_1720:
        /*0004*/ 	.word	0x00000082


	//----- nvinfo : EIATTR_KPARAM_INFO
	.align		4
.L_1721:
        /*0008*/ 	.byte	0x04, 0x17
        /*000a*/ 	.short	(.L_1723 - .L_1722)
.L_1722:
        /*000c*/ 	.word	0x00000000
        /*0010*/ 	.short	0x000b
        /*0012*/ 	.short	0x0058
        /*0014*/ 	.byte	0x00, 0xf0, 0x21, 0x00


	//----- nvinfo : EIATTR_KPARAM_INFO
	.align		4
.L_1723:
        /*0018*/ 	.byte	0x04, 0x17
        /*001a*/ 	.short	(.L_1725 - .L_1724)
.L_1724:
        /*001c*/ 	.word	0x00000000
        /*0020*/ 	.short	0x000a
        /*0022*/ 	.short	0x0050
        /*0024*/ 	.byte	0x00, 0xf0, 0x21, 0x00


	//----- nvinfo : EIATTR_KPARAM_INFO
	.align		4
.L_1725:
        /*0028*/ 	.byte	0x04, 0x17
        /*002a*/ 	.short	(.L_1727 - .L_1726)
.L_1726:
        /*002c*/ 	.word	0x00000000
        /*0030*/ 	.short	0x0009
        /*0032*/ 	.short	0x0048
        /*0034*/ 	.byte	0x00, 0xf0, 0x21, 0x00


	//----- nvinfo : EIATTR_KPARAM_INFO
	.align		4
.L_1727:
        /*0038*/ 	.byte	0x04, 0x17
        /*003a*/ 	.short	(.L_1729 - .L_1728)
.L_1728:
        /*003c*/ 	.word	0x00000000
        /*0040*/ 	.short	0x0008
        /*0042*/ 	.short	0x0040
        /*0044*/ 	.byte	0x00, 0xf0, 0x11, 0x00


	//----- nvinfo : EIATTR_KPARAM_INFO
	.align		4
.L_1729:
        /*0048*/ 	.byte	0x04, 0x17
        /*004a*/ 	.short	(.L_1731 - .L_1730)
.L_1730:
        /*004c*/ 	.word	0x00000000
        /*0050*/ 	.short	0x0007
        /*0052*/ 	.short	0x0038
        /*0054*/ 	.byte	0x00, 0xf0, 0x21, 0x00


	//----- nvinfo : EIATTR_KPARAM_INFO
	.align		4
.L_1731:
        /*0058*/ 	.byte	0x04, 0x17
        /*005a*/ 	.short	(.L_1733 - .L_1732)
.L_1732:
        /*005c*/ 	.word	0x00000000
        /*0060*/ 	.short	0x0006
        /*0062*/ 	.short	0x0030
        /*0064*/ 	.byte	0x00, 0xf0, 0x21, 0x00


	//----- nvinfo : EIATTR_KPARAM_INFO
	.align		4
.L_1733:
        /*0068*/ 	.byte	0x04, 0x17
        /*006a*/ 	.short	(.L_1735 - .L_1734)
.L_1734:
        /*006c*/ 	.word	0x00000000
        /*0070*/ 	.short	0x0005
        /*0072*/ 	.short	0x0028
        /*0074*/ 	.byte	0x00, 0xf0, 0x21, 0x00


	//----- nvinfo : EIATTR_KPARAM_INFO
	.align		4
.L_1735:
        /*0078*/ 	.byte	0x04, 0x17
        /*007a*/ 	.short	(.L_1737 - .L_1736)
.L_1736:
        /*007c*/ 	.word	0x00000000
        /*0080*/ 	.short	0x0004
        /*0082*/ 	.short	0x0020
        /*0084*/ 	.byte	0x00, 0xf0, 0x21, 0x00


	//----- nvinfo : EIATTR_KPARAM_INFO
	.align		4
.L_1737:
        /*0088*/ 	.byte	0x04, 0x17
        /*008a*/ 	.short	(.L_1739 - .L_1738)
.L_1738:
        /*008c*/ 	.word	0x00000000
        /*0090*/ 	.short	0x0003
        /*0092*/ 	.short	0x0018
        /*0094*/ 	.byte	0x00, 0xf0, 0x21, 0x00


	//----- nvinfo : EIATTR_KPARAM_INFO
	.align		4
.L_1739:
        /*0098*/ 	.byte	0x04, 0x17
        /*009a*/ 	.short	(.L_1741 - .L_1740)
.L_1740:
        /*009c*/ 	.word	0x00000000
        /*00a0*/ 	.short	0x0002
        /*00a2*/ 	.short	0x0010
        /*00a4*/ 	.byte	0x00, 0xf0, 0x21, 0x00


	//----- nvinfo : EIATTR_KPARAM_INFO
	.align		4
.L_1741:
        /*00a8*/ 	.byte	0x04, 0x17
        /*00aa*/ 	.short	(.L_1743 - .L_1742)
.L_1742:
        /*00ac*/ 	.word	0x00000000
        /*00b0*/ 	.short	0x0001
        /*00b2*/ 	.short	0x0008
        /*00b4*/ 	.byte	0x00, 0xf0, 0x21, 0x00


	//----- nvinfo : EIATTR_KPARAM_INFO
	.align		4
.L_1743:
        /*00b8*/ 	.byte	0x04, 0x17
        /*00ba*/ 	.short	(.L_1745 - .L_1744)
.L_1744:
        /*00bc*/ 	.word	0x00000000
        /*00c0*/ 	.short	0x0000
        /*00c2*/ 	.short	0x0000
        /*00c4*/ 	.byte	0x00, 0xf0, 0x21, 0x00


	//----- nvinfo : EIATTR_SPARSE_MMA_MASK
	.align		4
.L_1745:
        /*00c8*/ 	.byte	0x03, 0x50
        /*00ca*/ 	.short	0x0000


	//----- nvinfo : EIATTR_MAXREG_COUNT
	.align		4
        /*00cc*/ 	.byte	0x03, 0x1b
        /*00ce*/ 	.short	0x0040


	//----- nvinfo : EIATTR_NUM_BARRIERS
	.align		4
        /*00d0*/ 	.byte	0x02, 0x4c
        /*00d2*/ 	.byte	0x01
	.zero		1


	//----- nvinfo : EIATTR_ANNOTATIONS
	.align		4
        /*00d4*/ 	.byte	0x04, 0x55
        /*00d6*/ 	.short	(.L_1747 - .L_1746)


	//   ....[0]....
.L_1746:
        /*00d8*/ 	.word	0x00000001
        /*00dc*/ 	.byte	0x90, 0x04, 0x00, 0x00, 0x01, 0x00, 0x00, 0x00, 0xb0, 0x04, 0x00, 0x00, 0x01, 0x00, 0x00, 0x00
        /*00ec*/ 	.byte	0xc0, 0x04, 0x00, 0x00, 0x01, 0x00, 0x00, 0x00, 0xd0, 0x04, 0x00, 0x00, 0x01, 0x00, 0x00, 0x00
        /*00fc*/ 	.byte	0x00, 0x14, 0x00, 0x00, 0x01, 0x00, 0x00, 0x00, 0x20, 0x14, 0x00, 0x00, 0x01, 0x00, 0x00, 0x00
        /*010c*/ 	.byte	0x30, 0x14, 0x00, 0x00, 0x01, 0x00, 0x00, 0x00, 0x40, 0x14, 0x00, 0x00, 0x01, 0x00, 0x00, 0x00
        /*011c*/ 	.byte	0xf0, 0x14, 0x00, 0x00, 0x01, 0x00, 0x00, 0x00, 0x10, 0x17, 0x00, 0x00, 0x01, 0x00, 0x00, 0x00
        /*012c*/ 	.byte	0xd0, 0x1e, 0x00, 0x00, 0x01, 0x00, 0x00, 0x00, 0x80, 0x1f, 0x00, 0x00


	//----- nvinfo : EIATTR_MERCURY_ISA_VERSION
	.align		4
.L_1747:
        /*0138*/ 	.byte	0x03, 0x5f
        /*013a*/ 	.short	0x0101


	//----- nvinfo : EIATTR_COOP_GROUP_MASK_REGIDS
	.align		4
        /*013c*/ 	.byte	0x04, 0x29
        /*013e*/ 	.short	(.L_1749 - .L_1748)


	//   ....[0]....
.L_1748:
        /*0140*/ 	.word	0xffffffff


	//   ....[1]....
        /*0144*/ 	.word	0xffffffff


	//   ....[2]....
        /*0148*/ 	.word	0xffffffff


	//   ....[3]....
        /*014c*/ 	.word	0xffffffff


	//   ....[4]....
        /*0150*/ 	.word	0xffffffff


	//   ....[5]....
        /*0154*/ 	.word	0xffffffff


	//   ....[6]....
        /*0158*/ 	.word	0xffffffff


	//   ....[7]....
        /*015c*/ 	.word	0xffffffff


	//   ....[8]....
        /*0160*/ 	.word	0xffffffff


	//   ....[9]....
        /*0164*/ 	.word	0xffffffff


	//   ....[10]....
        /*0168*/ 	.word	0xffffffff


	//   ....[11]....
        /*016c*/ 	.word	0xffffffff


	//   ....[12]....
        /*0170*/ 	.word	0x05000015


	//   ....[13]....
        /*0174*/ 	.word	0x05000014


	//   ....[14]....
        /*0178*/ 	.word	0x05000016


	//   ....[15]....
        /*017c*/ 	.word	0x05000017


	//   ....[16]....
        /*0180*/ 	.word	0x05000019


	//   ....[17]....
        /*0184*/ 	.word	0x05000018


	//   ....[18]....
        /*0188*/ 	.word	0x0500001a


	//   ....[19]....
        /*018c*/ 	.word	0x0500000f


	//   ....[20]....
        /*0190*/ 	.word	0x05000019


	//   ....[21]....
        /*0194*/ 	.word	0x05000018


	//   ....[22]....
        /*0198*/ 	.word	0x0500001a


	//   ....[23]....
        /*019c*/ 	.word	0x0500001b


	//   ....[24]....
        /*01a0*/ 	.word	0x0500001d


	//   ....[25]....
        /*01a4*/ 	.word	0x0500001c


	//   ....[26]....
        /*01a8*/ 	.word	0x05000020


	//   ....[27]....
        /*01ac*/ 	.word	0x0500000f


	//   ....[28]....
        /*01b0*/ 	.word	0x05000019


	//   ....[29]....
        /*01b4*/ 	.word	0x05000018


	//   ....[30]....
        /*01b8*/ 	.word	0x0500001a


	//   ....[31]....
        /*01bc*/ 	.word	0x0500001b


	//   ....[32]....
        /*01c0*/ 	.word	0x0500001d


	//   ....[33]....
        /*01c4*/ 	.word	0x0500001c


	//   ....[34]....
        /*01c8*/ 	.word	0x05000020


	//   ....[35]....
        /*01cc*/ 	.word	0x0500000f


	//   ....[36]....
        /*01d0*/ 	.word	0x05000011


	//   ....[37]....
        /*01d4*/ 	.word	0x0500001b


	//   ....[38]....
        /*01d8*/ 	.word	0x05000010


	//   ....[39]....
        /*01dc*/ 	.word	0x0500001d


	//   ....[40]....
        /*01e0*/ 	.word	0x05000023


	//   ....[41]....
        /*01e4*/ 	.word	0x0500001e


	//   ....[42]....
        /*01e8*/ 	.word	0x05000026


	//   ....[43]....
        /*01ec*/ 	.word	0x05000025


	//   ....[44]....
        /*01f0*/ 	.word	0x0500001c


	//   ....[45]....
        /*01f4*/ 	.word	0x05000016


	//   ....[46]....
        /*01f8*/ 	.word	0x05000011


	//   ....[47]....
        /*01fc*/ 	.word	0x0500001b


	//   ....[48]....
        /*0200*/ 	.word	0x05000014


	//   ....[49]....
        /*0204*/ 	.word	0x05000017


	//   ....[50]....
        /*0208*/ 	.word	0x05000018


	//   ....[51]....
        /*020c*/ 	.word	0x0500001a


	//   ....[52]....
        /*0210*/ 	.word	0x05000029


	//   ....[53]....
        /*0214*/ 	.word	0x05000013


	//   ....[54]....
        /*0218*/ 	.word	0x05000018


	//   ....[55]....
        /*021c*/ 	.word	0x0500000e


	//   ....[56]....
        /*0220*/ 	.word	0x05000014


	//   ....[57]....
        /*0224*/ 	.word	0x05000012


	//   ....[58]....
        /*0228*/ 	.word	0x05000015


	//   ....[59]....
        /*022c*/ 	.word	0x05000017


	//   ....[60]....
        /*0230*/ 	.word	0x0500002b


	//   ....[61]....
        /*0234*/ 	.word	0x05000028


	//   ....[62]....
        /*0238*/ 	.word	0x05000020


	//   ....[63]....
        /*023c*/ 	.word	0x05000022


	//   ....[64]....
        /*0240*/ 	.word	0x05000021


	//   ....[65]....
        /*0244*/ 	.word	0x05000027


	//   ....[66]....
        /*0248*/ 	.word	0x05000023


	//   ....[67]....
        /*024c*/ 	.word	0x0500001e


	//   ....[68]....
        /*0250*/ 	.word	0x0500001a


	//   ....[69]....
        /*0254*/ 	.word	0x0500001a


	//   ....[70]....
        /*0258*/ 	.word	0x0500001a


	//   ....[71]....
        /*025c*/ 	.word	0x0500001a


	//   ....[72]....
        /*0260*/ 	.word	0x0500001a


	//   ....[73]....
        /*0264*/ 	.word	0x0500001a


	//   ....[74]....
        /*0268*/ 	.word	0x0500001a


	//   ....[75]....
        /*026c*/ 	.word	0x0500001a


	//   ....[76]....
        /*0270*/ 	.word	0x0500001a


	//   ....[77]....
        /*0274*/ 	.word	0x0500001a


	//   ....[78]....
        /*0278*/ 	.word	0x0500001a


	//   ....[79]....
        /*027c*/ 	.word	0x0500001a


	//   ....[80]....
        /*0280*/ 	.word	0x0500001a


	//   ....[81]....
        /*0284*/ 	.word	0x0500001a


	//   ....[82]....
        /*0288*/ 	.word	0x0500001a


	//   ....[83]....
        /*028c*/ 	.word	0x0500001a


	//   ....[84]....
        /*0290*/ 	.word	0x0500001a


	//   ....[85]....
        /*0294*/ 	.word	0x0500001a


	//   ....[86]....
        /*0298*/ 	.word	0x0500001a


	//   ....[87]....
        /*029c*/ 	.word	0x0500001a


	//   ....[88]....
        /*02a0*/ 	.word	0x0500001a


	//   ....[89]....
        /*02a4*/ 	.word	0x0500001a


	//   ....[90]....
        /*02a8*/ 	.word	0x0500001a


	//   ....[91]....
        /*02ac*/ 	.word	0x0500001a


	//   ....[92]....
        /*02b0*/ 	.word	0x0500001a


	//   ....[93]....
        /*02b4*/ 	.word	0x0500001a


	//   ....[94]....
        /*02b8*/ 	.word	0x0500001a


	//   ....[95]....
        /*02bc*/ 	.word	0x0500001a


	//   ....[96]....
        /*02c0*/ 	.word	0x0500001a


	//   ....[97]....
        /*02c4*/ 	.word	0x0500001a


	//   ....[98]....
        /*02c8*/ 	.word	0x0500001a


	//   ....[99]....
        /*02cc*/ 	.word	0x0500001a


	//   ....[100]....
        /*02d0*/ 	.word	0x0500001a


	//   ....[101]....
        /*02d4*/ 	.word	0x0500001a


	//   ....[102]....
        /*02d8*/ 	.word	0x0500001a


	//   ....[103]....
        /*02dc*/ 	.word	0x0500001a


	//   ....[104]....
        /*02e0*/ 	.word	0x0500001a


	//   ....[105]....
        /*02e4*/ 	.word	0x0500001a


	//   ....[106]....
        /*02e8*/ 	.word	0x0500001a


	//   ....[107]....
        /*02ec*/ 	.word	0x0500001a


	//   ....[108]....
        /*02f0*/ 	.word	0x0500001a


	//   ....[109]....
        /*02f4*/ 	.word	0x0500001a


	//   ....[110]....
        /*02f8*/ 	.word	0x0500001a


	//   ....[111]....
        /*02fc*/ 	.word	0x0500001a


	//   ....[112]....
        /*0300*/ 	.word	0x0500001a


	//   ....[113]....
        /*0304*/ 	.word	0x0500001a


	//   ....[114]....
        /*0308*/ 	.word	0x0500001a


	//   ....[115]....
        /*030c*/ 	.word	0x0500001a


	//   ....[116]....
        /*0310*/ 	.word	0x0500001a


	//   ....[117]....
        /*0314*/ 	.word	0x0500001a


	//   ....[118]....
        /*0318*/ 	.word	0x0500001a


	//   ....[119]....
        /*031c*/ 	.word	0x0500001a


	//   ....[120]....
        /*0320*/ 	.word	0x0500001a


	//   ....[121]....
        /*0324*/ 	.word	0x0500001a


	//   ....[122]....
        /*0328*/ 	.word	0x0500001a


	//   ....[123]....
        /*032c*/ 	.word	0x0500001a


	//----- nvinfo : EIATTR_COOP_GROUP_INSTR_OFFSETS
	.align		4
.L_1749:
        /*0330*/ 	.byte	0x04, 0x28
        /*0332*/ 	.short	(.L_1751 - .L_1750)


	//   ....[0]....
.L_1750:
        /*0334*/ 	.word	0x00001e10


	//   ....[1]....
        /*0338*/ 	.word	0x00001e40


	//   ....[2]....
        /*033c*/ 	.word	0x00001e70


	//   ....[3]....
        /*0340*/ 	.word	0x00001e80


	//   ....[4]....
        /*0344*/ 	.word	0x000024a0


	//   ....[5]....
        /*0348*/ 	.word	0x000024c0


	//   ....[6]....
        /*034c*/ 	.word	0x000024e0


	//   ....[7]....
        /*0350*/ 	.word	0x00002500


	//   ....[8]....
        /*0354*/ 	.word	0x00002520


	//   ....[9]....
        /*0358*/ 	.word	0x00002540


	//   ....[10]....
        /*035c*/ 	.word	0x00002560


	//   ....[11]....
        /*0360*/ 	.word	0x00002580


	//   ....[12]....
        /*0364*/ 	.word	0x00003c20


	//   ....[13]....
        /*0368*/ 	.word	0x00003c50


	//   ....[14]....
        /*036c*/ 	.word	0x00003c80


	//   ....[15]....
        /*0370*/ 	.word	0x00003ca0


	//   ....[16]....
        /*0374*/ 	.word	0x00003cd0


	//   ....[17]....
        /*0378*/ 	.word	0x00003ce0


	//   ....[18]....
        /*037c*/ 	.word	0x00003d10


	//   ....[19]....
        /*0380*/ 	.word	0x00003d20


	//   ....[20]....
        /*0384*/ 	.word	0x00003ef0


	//   ....[21]....
        /*0388*/ 	.word	0x00003f20


	//   ....[22]....
        /*038c*/ 	.word	0x00003f60


	//   ....[23]....
        /*0390*/ 	.word	0x00003f80


	//   ....[24]....
        /*0394*/ 	.word	0x00003fb0


	//   ....[25]....
        /*0398*/ 	.word	0x00003fc0


	//   ....[26]....
        /*039c*/ 	.word	0x00003ff0


	//   ....[27]....
        /*03a0*/ 	.word	0x00004000


	//   ....[28]....
        /*03a4*/ 	.word	0x00004190


	//   ....[29]....
        /*03a8*/ 	.word	0x000041c0


	//   ....[30]....
        /*03ac*/ 	.word	0x000041f0


	//   ....[31]....
        /*03b0*/ 	.word	0x00004210


	//   ....[32]....
        /*03b4*/ 	.word	0x00004240


	//   ....[33]....
        /*03b8*/ 	.word	0x00004250


	//   ....[34]....
        /*03bc*/ 	.word	0x00004280


	//   ....[35]....
        /*03c0*/ 	.word	0x00004290


	//   ....[36]....
        /*03c4*/ 	.word	0x00004490


	//   ....[37]....
        /*03c8*/ 	.word	0x00004590


	//   ....[38]....
        /*03cc*/ 	.word	0x00004620


	//   ....[39]....
        /*03d0*/ 	.word	0x000046c0


	//   ....[40]....
        /*03d4*/ 	.word	0x000046f0


	//   ....[41]....
        /*03d8*/ 	.word	0x00004740


	//   ....[42]....
        /*03dc*/ 	.word	0x00004760


	//   ....[43]....
        /*03e0*/ 	.word	0x00004790


	//   ....[44]....
        /*03e4*/ 	.word	0x000047a0


	//   ....[45]....
        /*03e8*/ 	.word	0x000047c0


	//   ....[46]....
        /*03ec*/ 	.word	0x00004840


	//   ....[47]....
        /*03f0*/ 	.word	0x00004880


	//   ....[48]....
        /*03f4*/ 	.word	0x000048c0


	//   ....[49]....
        /*03f8*/ 	.word	0x000048f0


	//   ....[50]....
        /*03fc*/ 	.word	0x00004900


	//   ....[51]....
        /*0400*/ 	.word	0x00004910


	//   ....[52]....
        /*0404*/ 	.word	0x00004920


	//   ....[53]....
        /*0408*/ 	.word	0x00004960


	//   ....[54]....
        /*040c*/ 	.word	0x000049a0


	//   ....[55]....
        /*0410*/ 	.word	0x000049d0


	//   ....[56]....
        /*0414*/ 	.word	0x00004a10


	//   ....[57]....
        /*0418*/ 	.word	0x00004a30


	//   ....[58]....
        /*041c*/ 	.word	0x00004a60


	//   ....[59]....
        /*0420*/ 	.word	0x00004a80


	//   ....[60]....
        /*0424*/ 	.word	0x00004aa0


	//   ....[61]....
        /*0428*/ 	.word	0x00004ae0


	//   ....[62]....
        /*042c*/ 	.word	0x00004b30


	//   ....[63]....
        /*0430*/ 	.word	0x00004b50


	//   ....[64]....
        /*0434*/ 	.word	0x00004b80


	//   ....[65]....
        /*0438*/ 	.word	0x00004b90


	//   ....[66]....
        /*043c*/ 	.word	0x00004cb0


	//   ....[67]....
        /*0440*/ 	.word	0x00004d00


	//   ....[68]....
        /*0444*/ 	.word	0x00004ee0


	//   ....[69]....
        /*0448*/ 	.word	0x00004f30


	//   ....[70]....
        /*044c*/ 	.word	0x00004fa0


	//   ....[71]....
        /*0450*/ 	.word	0x00005000


	//   ....[72]....
        /*0454*/ 	.word	0x00005070


	//   ....[73]....
        /*0458*/ 	.word	0x000050d0


	//   ....[74]....
        /*045c*/ 	.word	0x00005140


	//   ....[75]....
        /*0460*/ 	.word	0x000051a0


	//   ....[76]....
        /*0464*/ 	.word	0x00005240


	//   ....[77]....
        /*0468*/ 	.word	0x000052d0


	//   ....[78]....
        /*046c*/ 	.word	0x00005340


	//   ....[79]....
        /*0470*/ 	.word	0x000053a0


	//   ....[80]....
        /*0474*/ 	.word	0x00005410


	//   ....[81]....
        /*0478*/ 	.word	0x00005470


	//   ....[82]....
        /*047c*/ 	.word	0x000054e0


	//   ....[83]....
        /*0480*/ 	.word	0x00005540


	//   ....[84]....
        /*0484*/ 	.word	0x000055e0


	//   ....[85]....
        /*0488*/ 	.word	0x00005670


	//   ....[86]....
        /*048c*/ 	.word	0x000056e0


	//   ....[87]....
        /*0490*/ 	.word	0x00005740


	//   ....[88]....
        /*0494*/ 	.word	0x000057b0


	//   ....[89]....
        /*0498*/ 	.word	0x00005810


	//   ....[90]....
        /*049c*/ 	.word	0x00005880


	//   ....[91]....
        /*04a0*/ 	.word	0x000058e0


	//   ....[92]....
        /*04a4*/ 	.word	0x00005980


	//   ....[93]....
        /*04a8*/ 	.word	0x00005a40


	//   ....[94]....
        /*04ac*/ 	.word	0x00005b40


	//   ....[95]....
        /*04b0*/ 	.word	0x00005b90


	//   ....[96]....
        /*04b4*/ 	.word	0x00005c80


	//   ....[97]....
        /*04b8*/ 	.word	0x00005cd0


	//   ....[98]....
        /*04bc*/ 	.word	0x00005d60


	//   ....[99]....
        /*04c0*/ 	.word	0x00005db0


	//   ....[100]....
        /*04c4*/ 	.word	0x00005e20


	//   ....[101]....
        /*04c8*/ 	.word	0x00005e80


	//   ....[102]....
        /*04cc*/ 	.word	0x00005ef0


	//   ....[103]....
        /*04d0*/ 	.word	0x00005f50


	//   ....[104]....
        /*04d4*/ 	.word	0x00005fc0


	//   ....[105]....
        /*04d8*/ 	.word	0x00006020


	//   ....[106]....
        /*04dc*/ 	.word	0x000060a0


	//   ....[107]....
        /*04e0*/ 	.word	0x00006110


	//   ....[108]....
        /*04e4*/ 	.word	0x00006180


	//   ....[109]....
        /*04e8*/ 	.word	0x000061e0


	//   ....[110]....
        /*04ec*/ 	.word	0x00006260


	//   ....[111]....
        /*04f0*/ 	.word	0x000062e0


	//   ....[112]....
        /*04f4*/ 	.word	0x00006380


	//   ....[113]....
        /*04f8*/ 	.word	0x000063f0


	//   ....[114]....
        /*04fc*/ 	.word	0x00006480


	//   ....[115]....
        /*0500*/ 	.word	0x00006510


	//   ....[116]....
        /*0504*/ 	.word	0x00006580


	//   ....[117]....
        /*0508*/ 	.word	0x000065e0


	//   ....[118]....
        /*050c*/ 	.word	0x00006650


	//   ....[119]....
        /*0510*/ 	.word	0x000066d0


	//   ....[120]....
        /*0514*/ 	.word	0x00006790


	//   ....[121]....
        /*0518*/ 	.word	0x00006860


	//   ....[122]....
        /*051c*/ 	.word	0x00006940


	//   ....[123]....
        /*0520*/ 	.word	0x000069f0


	//----- nvinfo : EIATTR_EXIT_INSTR_OFFSETS
	.align		4
.L_1751:
        /*0524*/ 	.byte	0x04, 0x1c
        /*0526*/ 	.short	(.L_1753 - .L_1752)


	//   ....[0]....
.L_1752:
        /*0528*/ 	.word	0x00002c40


	//   ....[1]....
        /*052c*/ 	.word	0x00004e80


	//----- nvinfo : EIATTR_MAX_THREADS
	.align		4
.L_1753:
        /*0530*/ 	.byte	0x04, 0x05
        /*0532*/ 	.short	(.L_1755 - .L_1754)
.L_1754:
        /*0534*/ 	.word	0x00000140
        /*0538*/ 	.word	0x00000001
        /*053c*/ 	.word	0x00000001


	//----- nvinfo : EIATTR_CRS_STACK_SIZE
	.align		4
.L_1755:
        /*0540*/ 	.byte	0x04, 0x1e
        /*0542*/ 	.short	(.L_1757 - .L_1756)
.L_1756:
        /*0544*/ 	.word	0x00000000


	//----- nvinfo : EIATTR_CBANK_PARAM_SIZE
	.align		4
.L_1757:
        /*0548*/ 	.byte	0x03, 0x19
        /*054a*/ 	.short	0x0060


	//----- nvinfo : EIATTR_PARAM_CBANK
	.align		4
        /*054c*/ 	.byte	0x04, 0x0a
        /*054e*/ 	.short	(.L_1759 - .L_1758)
	.align		4
.L_1758:
        /*0550*/ 	.word	index@(.nv.constant0._ZN13group_norm_v218gn_bwd_cuda_kernelI6__halfLi320ELi3ELi32ELi40ELi256ELb0ELb1ELi16ELi320ELi320ELi4ELb1ELi20ELb0ELb0ELNS_15WgradSyncMethodE3ENS_16CompileConditionILi900EEEEEvPT_S6_S6_PKS5_S8_S8_S8_PKfflPfPj)
        /*0554*/ 	.short	0x0210
        /*0556*/ 	.short	0x0060


	//----- nvinfo : EIATTR_SW_WAR
	.align		4
.L_1759:
        /*0558*/ 	.byte	0x04, 0x36
        /*055a*/ 	.short	(.L_1761 - .L_1760)
.L_1760:
        /*055c*/ 	.word	0x00000008
.L_1761:


//--------------------- .nv.info._ZN13group_norm_v218gn_bwd_cuda_kernelI6__halfLi320ELi1ELi32ELi40ELi256ELb0ELb1ELi32ELi320ELi320ELi4ELb1ELi16ELb0ELb0ELNS_15WgradSyncMethodE3ENS_16CompileConditionILi900EEEEEvPT_S6_S6_PKS5_S8_S8_S8_PKfflPfPj --------------------------
	.section	.nv.info._ZN13group_norm_v218gn_bwd_cuda_kernelI6__halfLi320ELi1ELi32ELi40ELi256ELb0ELb1ELi32ELi320ELi320ELi4ELb1ELi16ELb0ELb0ELNS_15WgradSyncMethodE3ENS_16CompileConditionILi900EEEEEvPT_S6_S6_PKS5_S8_S8_S8_PKfflPfPj,"",@"SHT_CUDA_INFO"
	.sectionflags	@""
	.align	4


	//----- nvinfo : EIATTR_CUDA_API_VERSION
	.align		4
        /*0000*/ 	.byte	0x04, 0x37
        /*0002*/ 	.short	(.L_1763 - .L_1762)
.L_1762:
        /*0004*/ 	.word	0x00000082


	//----- nvinfo : EIATTR_KPARAM_INFO
	.align		4
.L_1763:
        /*0008*/ 	.byte	0x04, 0x17
        /*000a*/ 	.short	(.L_1765 - .L_1764)
.L_1764:
        /*000c*/ 	.word	0x00000000
        /*0010*/ 	.short	0x000b
        /*0012*/ 	.short	0x0058
        /*0014*/ 	.byte	0x00, 0xf0, 0x21, 0x00


	//----- nvinfo : EIATTR_KPARAM_INFO
	.align		4
.L_1765:
        /*0018*/ 	.byte	0x04, 0x17
        /*001a*/ 	.short	(.L_1767 - .L_1766)
.L_1766:
        /*001c*/ 	.word	0x00000000
        /*0020*/ 	.short	0x000a
        /*0022*/ 	.short	0x0050
        /*0024*/ 	.byte	0x00, 0xf0, 0x21, 0x00


	//----- nvinfo : EIATTR_KPARAM_INFO
	.align		4
.L_1767:
        /*0028*/ 	.byte	0x04, 0x17
        /*002a*/ 	.short	(.L_1769 - .L_1768)
.L_1768:
        /*002c*/ 	.word	0x00000000
        /*0030*/ 	.short	0x0009
        /*0032*/ 	.short	0x0048
        /*0034*/ 	.byte	0x00, 0xf0, 0x21, 0x00


	//----- nvinfo : EIATTR_KPARAM_INFO
	.align		4
.L_1769:
        /*0038*/ 	.byte	0x04, 0x17
        /*003a*/ 	.short	(.L_1771 - .L_1770)
.L_1770:
        /*003c*/ 	.word	0x00000000
        /*0040*/ 	.short	0x0008
        /*0042*/ 	.short	0x0040
        /*0044*/ 	.byte	0x00, 0xf0, 0x11, 0x00


	//----- nvinfo : EIATTR_KPARAM_INFO
	.align		4
.L_1771:
        /*0048*/ 	.byte	0x04, 0x17
        /*004a*/ 	.short	(.L_1773 - .L_1772)
.L_1772:
        /*004c*/ 	.word	0x00000000
        /*0050*/ 	.short	0x0007
        /*0052*/ 	.short	0x0038
        /*0054*/ 	.byte	0x00, 0xf0, 0x21, 0x00


	//----- nvinfo : EIATTR_KPARAM_INFO
	.align		4
.L_1773:
        /*0058*/ 	.byte	0x04, 0x17
        /*005a*/ 	.short	(.L_1775 - .L_1774)
.L_1774:
        /*005c*/ 	.word	0x00000000
        /*0060*/ 	.short	0x0006
        /*0062*/ 	.short	0x0030
        /*0064*/ 	.byte	0x00, 0xf0, 0x21, 0x00


	//----- nvinfo : EIATTR_KPARAM_INFO
	.align		4
.L_1775:
        /*0068*/ 	.byte	0x04, 0x17
        /*006a*/ 	.short	(.L_1777 - .L_1776)
.L_1776:
        /*006c*/ 	.word	0x00000000
        /*0070*/ 	.short	0x0005
        /*0072*/ 	.short	0x0028
        /*0074*/ 	.byte	0x00, 0xf0, 0x21, 0x00


	//----- nvinfo : EIATTR_KPARAM_INFO
	.align		4
.L_1777:
        /*0078*/ 	.byte	0x04, 0x17
        /*007a*/ 	.short	(.L_1779 - .L_1778)
.L_1778:
        /*007c*/ 	.word	0x00000000
        /*0080*/ 	.short	0x0004
        /*0082*/ 	.short	0x0020
        /*0084*/ 	.byte	0x00, 0xf0, 0x21, 0x00


	//----- nvinfo : EIATTR_KPARAM_INFO
	.align		4
.L_1779:
        /*0088*/ 	.byte	0x04, 0x17
        /*008a*/ 	.short	(.L_1781 - .L_1780)
.L_1780:
        /*008c*/ 	.word	0x00000000
        /*0090*/ 	.short	0x0003
        /*0092*/ 	.short	0x0018
        /*0094*/ 	.byte	0x00, 0xf0, 0x21, 0x00


	//----- nvinfo : EIATTR_KPARAM_INFO
	.align		4
.L_1781:
        /*0098*/ 	.byte	0x04, 0x17
        /*009a*/ 	.short	(.L_1783 - .L_1782)
.L_1782:
        /*009c*/ 	.word	0x00000000
        /*00a0*/ 	.short	0x0002
        /*00a2*/ 	.short	0x0010
        /*00a4*/ 	.byte	0x00, 0xf0, 0x21, 0x00


	//----- nvinfo : EIATTR_KPARAM_INFO
	.align		4
.L_1783:
        /*00a8*/ 	.byte	0x04, 0x17
        /*00aa*/ 	.short	(.L_1785 - .L_1784)
.L_1784:
        /*00ac*/ 	.word	0x00000000
        /*00b0*/ 	.short	0x0001
        /*00b2*/ 	.short	0x0008
        /*00b4*/ 	.byte	0x00, 0xf0, 0x21, 0x00


	//----- nvinfo : EIATTR_KPARAM_INFO
	.align		4
.L_1785:
        /*00b8*/ 	.byte	0x04, 0x17
        /*00ba*/ 	.short	(.L_1787 - .L_1786)
.L_1786:
        /*00bc*/ 	.word	0x00000000
        /*00c0*/ 	.short	0x0000
        /*00c2*/ 	.short	0x0000
        /*00c4*/ 	.byte	0x00, 0xf0, 0x21, 0x00


	//----- nvinfo : EIATTR_SPARSE_MMA_MASK
	.align		4
.L_1787:
        /*00c8*/ 	.byte	0x03, 0x50
        /*00ca*/ 	.short	0x0000


	//----- nvinfo : EIATTR_MAXREG_COUNT
	.align		4
        /*00cc*/ 	.byte	0x03, 0x1b
        /*00ce*/ 	.short	0x00a8


	//----- nvinfo : EIATTR_NUM_BARRIERS
	.align		4
        /*00d0*/ 	.byte	0x02, 0x4c
        /*00d2*/ 	.byte	0x01
	.zero		1


	//----- nvinfo : EIATTR_MERCURY_ISA_VERSION
	.align		4
        /*00d4*/ 	.byte	0x03, 0x5f
        /*00d6*/ 	.short	0x0101


	//----- nvinfo : EIATTR_COOP_GROUP_MASK_REGIDS
	.align		4
        /*00d8*/ 	.byte	0x04, 0x29
        /*00da*/ 	.short	(.L_1789 - .L_1788)


	//   ....[0]....
.L_1788:
        /*00dc*/ 	.word	0xffffffff


	//   ....[1]....
        /*00e0*/ 	.word	0xffffffff


	//   ....[2]....
        /*00e4*/ 	.word	0xffffffff


	//   ....[3]....
        /*00e8*/ 	.word	0xffffffff


	//   ....[4]....
        /*00ec*/ 	.word	0xffffffff


	//   ....[5]....
        /*00f0*/ 	.word	0xffffffff


	//   ....[6]....
        /*00f4*/ 	.word	0xffffffff


	//   ....[7]....
        /*00f8*/ 	.word	0xffffffff


	//   ....[8]....
        /*00fc*/ 	.word	0xffffffff


	//   ....[9]....
        /*0100*/ 	.word	0xffffffff


	//   ....[10]....
        /*0104*/ 	.word	0x05000021


	//   ....[11]....
        /*0108*/ 	.word	0x05000020


	//   ....[12]....
        /*010c*/ 	.word	0x05000022


	//   ....[13]....
        /*0110*/ 	.word	0x05000023


	//   ....[14]....
        /*0114*/ 	.word	0x05000025


	//   ....[15]....
        /*0118*/ 	.word	0x0500001a


	//   ....[16]....
        /*011c*/ 	.word	0x05000024


	//   ....[17]....
        /*0120*/ 	.word	0x0500001b


	//   ....[18]....
        /*0124*/ 	.word	0x05000025


	//   ....[19]....
        /*0128*/ 	.word	0x05000024


	//   ....[20]....
        /*012c*/ 	.word	0x0500002a


	//   ....[21]....
        /*0130*/ 	.word	0x05000029


	//   ....[22]....
        /*0134*/ 	.word	0x0500002b


	//   ....[23]....
        /*0138*/ 	.word	0x0500002c


	//   ....[24]....
        /*013c*/ 	.word	0x0500002e


	//   ....[25]....
        /*0140*/ 	.word	0x0500001f


	//   ....[26]....
        /*0144*/ 	.word	0x05000025


	//   ....[27]....
        /*0148*/ 	.word	0x05000024


	//   ....[28]....
        /*014c*/ 	.word	0x0500002a


	//   ....[29]....
        /*0150*/ 	.word	0x05000029


	//   ....[30]....
        /*0154*/ 	.word	0x0500002b


	//   ....[31]....
        /*0158*/ 	.word	0x0500002c


	//   ....[32]....
        /*015c*/ 	.word	0x0500002e


	//   ....[33]....
        /*0160*/ 	.word	0x0500001f


	//   ....[34]....
        /*0164*/ 	.word	0x05000020


	//   ....[35]....
        /*0168*/ 	.word	0x0500001f


	//   ....[36]....
        /*016c*/ 	.word	0x05000034


	//   ....[37]....
        /*0170*/ 	.word	0x05000036


	//   ....[38]....
        /*0174*/ 	.word	0x05000022


	//   ....[39]....
        /*0178*/ 	.word	0x05000021


	//   ....[40]....
        /*017c*/ 	.word	0x0500001f


	//   ....[41]....
        /*0180*/ 	.word	0x05000034


	//   ....[42]....
        /*0184*/ 	.word	0x05000020


	//   ....[43]....
        /*0188*/ 	.word	0x05000031


	//   ....[44]....
        /*018c*/ 	.word	0x05000033


	//   ....[45]....
        /*0190*/ 	.word	0x05000021


	//   ....[46]....
        /*0194*/ 	.word	0x05000022


	//   ....[47]....
        /*0198*/ 	.word	0x05000036


	//   ....[48]....
        /*019c*/ 	.word	0x0500001c


	//   ....[49]....
        /*01a0*/ 	.word	0x0500002d


	//   ....[50]....
        /*01a4*/ 	.word	0x0500001d


	//   ....[51]....
        /*01a8*/ 	.word	0x05000036


	//   ....[52]....
        /*01ac*/ 	.word	0x05000034


	//   ....[53]....
        /*01b0*/ 	.word	0x05000031


	//   ....[54]....
        /*01b4*/ 	.word	0x0500002e


	//   ....[55]....
        /*01b8*/ 	.word	0x0500002f


	//   ....[56]....
        /*01bc*/ 	.word	0x05000021


	//   ....[57]....
        /*01c0*/ 	.word	0x05000022


	//   ....[58]....
        /*01c4*/ 	.word	0x05000030


	//   ....[59]....
        /*01c8*/ 	.word	0x05000023


	//   ....[60]....
        /*01cc*/ 	.word	0x05000024


	//   ....[61]....
        /*01d0*/ 	.word	0x05000029


	//   ....[62]....
        /*01d4*/ 	.word	0x0500002e


	//   ....[63]....
        /*01d8*/ 	.word	0x05000032


	//   ....[64]....
        /*01dc*/ 	.word	0x05000022


	//   ....[65]....
        /*01e0*/ 	.word	0x0500001e


	//   ....[66]....
        /*01e4*/ 	.word	0x05000033


	//   ....[67]....
        /*01e8*/ 	.word	0x05000033


	//   ....[68]....
        /*01ec*/ 	.word	0x05000033


	//   ....[69]....
        /*01f0*/ 	.word	0x05000033


	//   ....[70]....
        /*01f4*/ 	.word	0x05000033


	//   ....[71]....
        /*01f8*/ 	.word	0x05000033


	//   ....[72]....
        /*01fc*/ 	.word	0x05000033


	//   ....[73]....
        /*0200*/ 	.word	0x05000033


	//   ....[74]....
        /*0204*/ 	.word	0x05000033


	//   ....[75]....
        /*0208*/ 	.word	0x05000033


	//   ....[76]....
        /*020c*/ 	.word	0x05000033


	//   ....[77]....
        /*0210*/ 	.word	0x05000033


	//   ....[78]....
        /*0214*/ 	.word	0x05000033


	//   ....[79]....
        /*0218*/ 	.word	0x05000033


	//   ....[80]....
        /*021c*/ 	.word	0x05000033


	//   ....[81]....
        /*0220*/ 	.word	0x05000033


	//   ....[82]....
        /*0224*/ 	.word	0x05000033


	//   ....[83]....
        /*0228*/ 	.word	0x05000033


	//   ....[84]....
        /*022c*/ 	.word	0x05000033


	//   ....[85]....
        /*0230*/ 	.word	0x05000033


	//   ....[86]....
        /*0234*/ 	.word	0x05000033


	//   ....[87]....
        /*0238*/ 	.word	0x05000033


	//   ....[88]....
        /*023c*/ 	.word	0x05000033


	//   ....[89]....
        /*0240*/ 	.word	0x05000033


	//   ....[90]....
        /*0244*/ 	.word	0x05000033


	//   ....[91]....
        /*0248*/ 	.word	0x05000033


	//   ....[92]....
        /*024c*/ 	.word	0x05000033


	//   ....[93]....
        /*0250*/ 	.word	0x05000033


	//   ....[94]....
        /*0254*/ 	.word	0x05000033


	//   ....[95]....
        /*0258*/ 	.word	0x05000033


	//   ....[96]....
        /*025c*/ 	.word	0x05000033


	//   ....[97]....
        /*0260*/ 	.word	0x05000033


	//   ....[98]....
        /*0264*/ 	.word	0x05000033


	//   ....[99]....
        /*0268*/ 	.word	0x05000033


	//   ....[100]....
        /*026c*/ 	.word	0x05000033


	//   ....[101]....
        /*0270*/ 	.word	0x05000033


	//   ....[102]....
        /*0274*/ 	.word	0x05000033


	//   ....[103]....
        /*0278*/ 	.word	0x05000033


	//   ....[104]....
        /*027c*/ 	.word	0x05000033


	//   ....[105]....
        /*0280*/ 	.word	0x05000033


	//   ....[106]....
        /*0284*/ 	.word	0x05000033


	//   ....[107]....
        /*0288*/ 	.word	0x05000033


	//   ....[108]....
        /*028c*/ 	.word	0x05000033


	//   ....[109]....
        /*0290*/ 	.word	0x05000033


	//   ....[110]....
        /*0294*/ 	.word	0x05000033


	//   ....[111]....
        /*0298*/ 	.word	0x05000033


	//   ....[112]....
        /*029c*/ 	.word	0x05000033


	//   ....[113]....
        /*02a0*/ 	.word	0x05000033


	//   ....[114]....
        /*02a4*/ 	.word	0x05000033


	//   ....[115]....
        /*02a8*/ 	.word	0x05000033


	//   ....[116]....
        /*02ac*/ 	.word	0x05000033


	//   ....[117]....
        /*02b0*/ 	.word	0x05000033


	//   ....[118]....
        /*02b4*/ 	.word	0x05000033


	//   ....[119]....
        /*02b8*/ 	.word	0x05000033


	//   ....[120]....
        /*02bc*/ 	.word	0x05000033


	//   ....[121]....
        /*02c0*/ 	.word	0x05000033


	//----- nvinfo : EIATTR_COOP_GROUP_INSTR_OFFSETS
	.align		4
.L_1789:
        /*02c4*/ 	.byte	0x04, 0x28
        /*02c6*/ 	.short	(.L_1791 - .L_1790)


	//   ....[0]....
.L_1790:
        /*02c8*/ 	.word	0x000027d0


	//   ....[1]....
        /*02cc*/ 	.word	0x00002810


	//   ....[2]....
        /*02d0*/ 	.word	0x00002850


	//   ....[3]....
        /*02d4*/ 	.word	0x00002860


	//   ....[4]....
        /*02d8*/ 	.word	0x00002d80


	//   ....[5]....
        /*02dc*/ 	.word	0x00002d90


	//   ....[6]....
        /*02e0*/ 	.word	0x00002dc0


	//   ....[7]....
        /*02e4*/ 	.word	0x00002df0


	//   ....[8]....
        /*02e8*/ 	.word	0x00002e60


	//   ....[9]....
        /*02ec*/ 	.word	0x00002e70


	//   ....[10]....
        /*02f0*/ 	.word	0x00004a80


	//   ....[11]....
        /*02f4*/ 	.word	0x00004ab0


	//   ....[12]....
        /*02f8*/ 	.word	0x00004af0


	//   ....[13]....
        /*02fc*/ 	.word	0x00004b10


	//   ....[14]....
        /*0300*/ 	.word	0x00004b40


	//   ....[15]....
        /*0304*/ 	.word	0x00004b50


	//   ....[16]....
        /*0308*/ 	.word	0x00004b80


	//   ....[17]....
        /*030c*/ 	.word	0x00004b90


	//   ....[18]....
        /*0310*/ 	.word	0x00004d30


	//   ....[19]....
        /*0314*/ 	.word	0x00004d60


	//   ....[20]....
        /*0318*/ 	.word	0x00004da0


	//   ....[21]....
        /*031c*/ 	.word	0x00004dc0


	//   ....[22]....
        /*0320*/ 	.word	0x00004df0


	//   ....[23]....
        /*0324*/ 	.word	0x00004e00


	//   ....[24]....
        /*0328*/ 	.word	0x00004e30


	//   ....[25]....
        /*032c*/ 	.word	0x00004e40


	//   ....[26]....
        /*0330*/ 	.word	0x00004f70


	//   ....[27]....
        /*0334*/ 	.word	0x00004fa0


	//   ....[28]....
        /*0338*/ 	.word	0x00004ff0


	//   ....[29]....
        /*033c*/ 	.word	0x00005010


	//   ....[30]....
        /*0340*/ 	.word	0x00005040


	//   ....[31]....
        /*0344*/ 	.word	0x00005050


	//   ....[32]....
        /*0348*/ 	.word	0x00005080


	//   ....[33]....
        /*034c*/ 	.word	0x00005090


	//   ....[34]....
        /*0350*/ 	.word	0x000053b0


	//   ....[35]....
        /*0354*/ 	.word	0x000053d0


	//   ....[36]....
        /*0358*/ 	.word	0x000053f0


	//   ....[37]....
        /*035c*/ 	.word	0x00005420


	//   ....[38]....
        /*0360*/ 	.word	0x00005470


	//   ....[39]....
        /*0364*/ 	.word	0x000054a0


	//   ....[40]....
        /*0368*/ 	.word	0x000054c0


	//   ....[41]....
        /*036c*/ 	.word	0x000054e0


	//   ....[42]....
        /*0370*/ 	.word	0x00005500


	//   ....[43]....
        /*0374*/ 	.word	0x00005520


	//   ....[44]....
        /*0378*/ 	.word	0x00005540


	//   ....[45]....
        /*037c*/ 	.word	0x00005560


	//   ....[46]....
        /*0380*/ 	.word	0x00005580


	//   ....[47]....
        /*0384*/ 	.word	0x000055b0


	//   ....[48]....
        /*0388*/ 	.word	0x000055f0


	//   ....[49]....
        /*038c*/ 	.word	0x00005610


	//   ....[50]....
        /*0390*/ 	.word	0x00005630


	//   ....[51]....
        /*0394*/ 	.word	0x00005660


	//   ....[52]....
        /*0398*/ 	.word	0x00005680


	//   ....[53]....
        /*039c*/ 	.word	0x000056a0


	//   ....[54]....
        /*03a0*/ 	.word	0x000056c0


	//   ....[55]....
        /*03a4*/ 	.word	0x000056e0


	//   ....[56]....
        /*03a8*/ 	.word	0x00005720


	//   ....[57]....
        /*03ac*/ 	.word	0x00005750


	//   ....[58]....
        /*03b0*/ 	.word	0x000057a0


	//   ....[59]....
        /*03b4*/ 	.word	0x000057d0


	//   ....[60]....
        /*03b8*/ 	.word	0x00005800


	//   ....[61]....
        /*03bc*/ 	.word	0x00005830


	//   ....[62]....
        /*03c0*/ 	.word	0x00005850


	//   ....[63]....
        /*03c4*/ 	.word	0x00005880


	//   ....[64]....
        /*03c8*/ 	.word	0x000059b0


	//   ....[65]....
        /*03cc*/ 	.word	0x00005a20


	//   ....[66]....
        /*03d0*/ 	.word	0x00005b50


	//   ....[67]....
        /*03d4*/ 	.word	0x00005ba0


	//   ....[68]....
        /*03d8*/ 	.word	0x00005c10


	//   ....[69]....
        /*03dc*/ 	.word	0x00005c70


	//   ....[70]....
        /*03e0*/ 	.word	0x00005ce0


	//   ....[71]....
        /*03e4*/ 	.word	0x00005d40


	//   ....[72]....
        /*03e8*/ 	.word	0x00005db0


	//   ....[73]....
        /*03ec*/ 	.word	0x00005e10


	//   ....[74]....
        /*03f0*/ 	.word	0x00005ec0


	//   ....[75]....
        /*03f4*/ 	.word	0x00005f60


	//   ....[76]....
        /*03f8*/ 	.word	0x00005fc0


	//   ....[77]....
        /*03fc*/ 	.word	0x00006020


	//   ....[78]....
        /*0400*/ 	.word	0x00006090


	//   ....[79]....
        /*0404*/ 	.word	0x000060f0


	//   ....[80]....
        /*0408*/ 	.word	0x00006160


	//   ....[81]....
        /*040c*/ 	.word	0x000061c0


	//   ....[82]....
        /*0410*/ 	.word	0x00006270


	//   ....[83]....
        /*0414*/ 	.word	0x00006300


	//   ....[84]....
        /*0418*/ 	.word	0x00006370


	//   ....[85]....
        /*041c*/ 	.word	0x000063d0


	//   ....[86]....
        /*0420*/ 	.word	0x00006440


	//   ....[87]....
        /*0424*/ 	.word	0x000064a0


	//   ....[88]....
        /*0428*/ 	.word	0x00006510


	//   ....[89]....
        /*042c*/ 	.word	0x00006570


	//   ....[90]....
        /*0430*/ 	.word	0x00006620


	//   ....[91]....
        /*0434*/ 	.word	0x00006700


	//   ....[92]....
        /*0438*/ 	.word	0x00006830


	//   ....[93]....
        /*043c*/ 	.word	0x000068a0


	//   ....[94]....
        /*0440*/ 	.word	0x00006950


	//   ....[95]....
        /*0444*/ 	.word	0x000069b0


	//   ....[96]....
        /*0448*/ 	.word	0x00006a30


	//   ....[97]....
        /*044c*/ 	.word	0x00006af0


	//   ....[98]....
        /*0450*/ 	.word	0x00006b80


	//   ....[99]....
        /*0454*/ 	.word	0x00006c20


	//   ....[100]....
        /*0458*/ 	.word	0x00006d00


	//   ....[101]....
        /*045c*/ 	.word	0x00006d60


	//   ....[102]....
        /*0460*/ 	.word	0x00006dd0


	//   ....[103]....
        /*0464*/ 	.word	0x00006e30


	//   ....[104]....
        /*0468*/ 	.word	0x00006ea0


	//   ....[105]....
        /*046c*/ 	.word	0x00006f00


	//   ....[106]....
        /*0470*/ 	.word	0x00006fa0


	//   ....[107]....
        /*0474*/ 	.word	0x00007020


	//   ....[108]....
        /*0478*/ 	.word	0x00007090


	//   ....[109]....
        /*047c*/ 	.word	0x000070f0


	//   ....[110]....
        /*0480*/ 	.word	0x00007160


	//   ....[111]....
        /*0484*/ 	.word	0x000071c0


	//   ....[112]....
        /*0488*/ 	.word	0x00007230


	//   ....[113]....
        /*048c*/ 	.word	0x00007290


	//   ....[114]....
        /*0490*/ 	.word	0x00007320


	//   ....[115]....
        /*0494*/ 	.word	0x000073a0


	//   ....[116]....
        /*0498*/ 	.word	0x00007410


	//   ....[117]....
        /*049c*/ 	.word	0x00007470


	//   ....[118]....
        /*04a0*/ 	.word	0x000074e0


	//   ....[119]....
        /*04a4*/ 	.word	0x00007540


	//   ....[120]....
        /*04a8*/ 	.word	0x000075b0


	//   ....[121]....
        /*04ac*/ 	.word	0x00007610


	//----- nvinfo : EIATTR_EXIT_INSTR_OFFSETS
	.align		4
.L_1791:
        /*04b0*/ 	.byte	0x04, 0x1c
        /*04b2*/ 	.short	(.L_1793 - .L_1792)


	//   ....[0]....
.L_1792:
        /*04b4*/ 	.word	0x00003a80


	//   ....[1]....
        /*04b8*/ 	.word	0x00005af0


	//----- nvinfo : EIATTR_MAX_THREADS
	.align		4
.L_1793:
        /*04bc*/ 	.byte	0x04, 0x05
        /*04be*/ 	.short	(.L_1795 - .L_1794)
.L_1794:
        /*04c0*/ 	.word	0x00000140
        /*04c4*/ 	.word	0x00000001
        /*04c8*/ 	.word	0x00000001


	//----- nvinfo : EIATTR_CRS_STACK_SIZE
	.align		4
.L_1795:
        /*04cc*/ 	.byte	0x04, 0x1e
        /*04ce*/ 	.short	(.L_1797 - .L_1796)
.L_1796:
        /*04d0*/ 	.word	0x00000000


	//----- nvinfo : EIATTR_CBANK_PARAM_SIZE
	.align		4
.L_1797:
        /*04d4*/ 	.byte	0x03, 0x19
        /*04d6*/ 	.short	0x0060


	//----- nvinfo : EIATTR_PARAM_CBANK
	.align		4
        /*04d8*/ 	.byte	0x04, 0x0a
        /*04da*/ 	.short	(.L_1799 - .L_1798)
	.align		4
.L_1798:
        /*04dc*/ 	.word	index@(.nv.constant0._ZN13group_norm_v218gn_bwd_cuda_kernelI6__halfLi320ELi1ELi32ELi40ELi256ELb0ELb1ELi32ELi320ELi320ELi4ELb1ELi16ELb0ELb0ELNS_15WgradSyncMethodE3ENS_16CompileConditionILi900EEEEEvPT_S6_S6_PKS5_S8_S8_S8_PKfflPfPj)
        /*04e0*/ 	.short	0x0210
        /*04e2*/ 	.short	0x0060


	//----- nvinfo : EIATTR_SW_WAR
	.align		4
.L_1799:
        /*04e4*/ 	.byte	0x04, 0x36
        /*04e6*/ 	.short	(.L_1801 - .L_1800)
.L_1800:
        /*04e8*/ 	.word	0x00000008
.L_1801:


//--------------------- .nv.info._ZN13group_norm_v218gn_bwd_cuda_kernelI6__halfLi320ELi1ELi32ELi40ELi256ELb0ELb1ELi64ELi320ELi320ELi4ELb1ELi36ELb0ELb0ELNS_15WgradSyncMethodE3ENS_16CompileConditionILi900EEEEEvPT_S6_S6_PKS5_S8_S8_S8_PKfflPfPj --------------------------
	.section	.nv.info._ZN13group_norm_v218gn_bwd_cuda_kernelI6__halfLi320ELi1ELi32ELi40ELi256ELb0ELb1ELi64ELi320ELi320ELi4ELb1ELi36ELb0ELb0ELNS_15WgradSyncMethodE3ENS_16CompileConditionILi900EEEEEvPT_S6_S6_PKS5_S8_S8_S8_PKfflPfPj,"",@"SHT_CUDA_INFO"
	.sectionflags	@""
	.align	4


	//----- nvinfo : EIATTR_CUDA_API_VERSION
	.align		4
        /*0000*/ 	.byte	0x04, 0x37
        /*0002*/ 	.short	(.L_1803 - .L_1802)
.L_1802:
        /*0004*/ 	.word	0x00000082


	//----- nvinfo : EIATTR_KPARAM_INFO
	.align		4
.L_1803:
        /*0008*/ 	.byte	0x04, 0x17
        /*000a*/ 	.short	(.L_1805 - .L_1804)
.L_1804:
        /*000c*/ 	.word	0x00000000
        /*0010*/ 	.short	0x000b
        /*0012*/ 	.short	0x0058
        /*0014*/ 	.byte	0x00, 0xf0, 0x21, 0x00


	//----- nvinfo : EIATTR_KPARAM_INFO
	.align		4
.L_1805:
        /*0018*/ 	.byte	0x04, 0x17
        /*001a*/ 	.short	(.L_1807 - .L_1806)
.L_1806:
        /*001c*/ 	.word	0x00000000
        /*0020*/ 	.short	0x000a
        /*0022*/ 	.short	0x0050
        /*0024*/ 	.byte	0x00, 0xf0, 0x21, 0x00


	//----- nvinfo : EIATTR_KPARAM_INFO
	.align		4
.L_1807:
        /*0028*/ 	.byte	0x04, 0x17
        /*002a*/ 	.short	(.L_1809 - .L_1808)
.L_1808:
        /*002c*/ 	.word	0x00000000
        /*0030*/ 	.short	0x0009
        /*0032*/ 	.short	0x0048
        /*0034*/ 	.byte	0x00, 0xf0, 0x21, 0x00


	//----- nvinfo : EIATTR_KPARAM_INFO
	.align		4
.L_1809:
        /*0038*/ 	.byte	0x04, 0x17
        /*003a*/ 	.short	(.L_1811 - .L_1810)
.L_1810:
        /*003c*/ 	.word	0x00000000
        /*0040*/ 	.short	0x0008
        /*0042*/ 	.short	0x0040
        /*0044*/ 	.byte	0x00, 0xf0, 0x11, 0x00


	//----- nvinfo : EIATTR_KPARAM_INFO
	.align		4
.L_1811:
        /*0048*/ 	.byte	0x04, 0x17
        /*004a*/ 	.short	(.L_1813 - .L_1812)
.L_1812:
        /*004c*/ 	.word	0x00000000
        /*0050*/ 	.short	0x0007
        /*0052*/ 	.short	0x0038
        /*0054*/ 	.byte	0x00, 0xf0, 0x21, 0x00


	//----- nvinfo : EIATTR_KPARAM_INFO
	.align		4
.L_1813:
        /*0058*/ 	.byte	0x04, 0x17
        /*005a*/ 	.short	(.L_1815 - .L_1814)
.L_1814:
        /*005c*/ 	.word	0x00000000
        /*0060*/ 	.short	0x0006
        /*0062*/ 	.short	0x0030
        /*0064*/ 	.byte	0x00, 0xf0, 0x21, 0x00


	//----- nvinfo : EIATTR_KPARAM_INFO
	.align		4
.L_1815:
        /*0068*/ 	.byte	0x04, 0x17
        /*006a*/ 	.short	(.L_1817 - .L_1816)
.L_1816:
        /*006c*/ 	.word	0x00000000
        /*0070*/ 	.short	0x0005
        /*0072*/ 	.short	0x0028
        /*0074*/ 	.byte	0x00, 0xf0, 0x21, 0x00


	//----- nvinfo : EIATTR_KPARAM_INFO
	.align		4
.L_1817:
        /*0078*/ 	.byte	0x04, 0x17
        /*007a*/ 	.short	(.L_1819 - .L_1818)
.L_1818:
        /*007c*/ 	.word	0x00000000
        /*0080*/ 	.short	0x0004
        /*0082*/ 	.short	0x0020
        /*0084*/ 	.byte	0x00, 0xf0, 0x21, 0x00


	//----- nvinfo : EIATTR_KPARAM_INFO
	.align		4
.L_1819:
        /*0088*/ 	.byte	0x04, 0x17
        /*008a*/ 	.short	(.L_1821 - .L_1820)
.L_1820:
        /*008c*/ 	.word	0x00000000
        /*0090*/ 	.short	0x0003
        /*0092*/ 	.short	0x0018
        /*0094*/ 	.byte	0x00, 0xf0, 0x21, 0x00


	//----- nvinfo : EIATTR_KPARAM_INFO
	.align		4
.L_1821:
        /*0098*/ 	.byte	0x04, 0x17
        /*009a*/ 	.short	(.L_1823 - .L_1822)
.L_1822:
        /*009c*/ 	.word	0x00000000
        /*00a0*/ 	.short	0x0002
        /*00a2*/ 	.short	0x0010
        /*00a4*/ 	.byte	0x00, 0xf0, 0x21, 0x00


	//----- nvinfo : EIATTR_KPARAM_INFO
	.align		4
.L_1823:
        /*00a8*/ 	.byte	0x04, 0x17
        /*00aa*/ 	.short	(.L_1825 - .L_1824)
.L_1824:
        /*00ac*/ 	.word	0x00000000
        /*00b0*/ 	.short	0x0001
        /*00b2*/ 	.short	0x0008
        /*00b4*/ 	.byte	0x00, 0xf0, 0x21, 0x00


	//----- nvinfo : EIATTR_KPARAM_INFO
	.align		4
.L_1825:
        /*00b8*/ 	.byte	0x04, 0x17
        /*00ba*/ 	.short	(.L_1827 - .L_1826)
.L_1826:
        /*00bc*/ 	.word	0x00000000
        /*00c0*/ 	.short	0x0000
        /*00c2*/ 	.short	0x0000
        /*00c4*/ 	.byte	0x00, 0xf0, 0x21, 0x00


	//----- nvinfo : EIATTR_SPARSE_MMA_MASK
	.align		4
.L_1827:
        /*00c8*/ 	.byte	0x03, 0x50
        /*00ca*/ 	.short	0x0000


	//----- nvinfo : EIATTR_MAXREG_COUNT
	.align		4
        /*00cc*/ 	.byte	0x03, 0x1b
        /*00ce*/ 	.short	0x00a8


	//----- nvinfo : EIATTR_NUM_BARRIERS
	.align		4
        /*00d0*/ 	.byte	0x02, 0x4c
        /*00d2*/ 	.byte	0x01
	.zero		1


	//----- nvinfo : EIATTR_ANNOTATIONS
	.align		4
        /*00d4*/ 	.byte	0x04, 0x55
        /*00d6*/ 	.short	(.L_1829 - .L_1828)


	//   ....[0]....
.L_1828:
        /* <DEDUP_REMOVED lines=30> */


	//----- nvinfo : EIATTR_MERCURY_ISA_VERSION
	.align		4
.L_1829:
        /*02a8*/ 	.byte	0x03, 0x5f
        /*02aa*/ 	.short	0x0101


	//----- nvinfo : EIATTR_INT_WARP_WIDE_INSTR_OFFSETS
	.align		4
        /*02ac*/ 	.byte	0x04, 0x31
        /*02ae*/ 	.short	(.L_1831 - .L_1830)


	//   ....[0]....
.L_1830:
        /*02b0*/ 	.word	0x00004a60


	//----- nvinfo : EIATTR_COOP_GROUP_MASK_REGIDS
	.align		4
.L_1831:
        /*02b4*/ 	.byte	0x04, 0x29
        /*02b6*/ 	.short	(.L_1833 - .L_1832)


	//   ....[0]....
.L_1832:
        /*02b8*/ 	.word	0xffffffff


	//   ....[1]....
        /*02bc*/ 	.word	0xffffffff


	//   ....[2]....
        /*02c0*/ 	.word	0xffffffff


	//   ....[3]....
        /*02c4*/ 	.word	0xffffffff


	//   ....[4]....
        /*02c8*/ 	.word	0xffffffff


	//   ....[5]....
        /*02cc*/ 	.word	0xffffffff


	//   ....[6]....
        /*02d0*/ 	.word	0xffffffff


	//   ....[7]....
        /*02d4*/ 	.word	0xffffffff


	//   ....[8]....
        /*02d8*/ 	.word	0x05000020


	//   ....[9]....
        /*02dc*/ 	.word	0x0500001f


	//   ....[10]....
        /*02e0*/ 	.word	0x05000021


	//   ....[11]....
        /*02e4*/ 	.word	0x05000022


	//   ....[12]....
        /*02e8*/ 	.word	0x05000024


	//   ....[13]....
        /*02ec*/ 	.word	0x05000023


	//   ....[14]....
        /*02f0*/ 	.word	0x05000025


	//   ....[15]....
        /*02f4*/ 	.word	0x0500001a


	//   ....[16]....
        /*02f8*/ 	.word	0x05000024


	//   ....[17]....
        /*02fc*/ 	.word	0x05000023


	//   ....[18]....
        /*0300*/ 	.word	0x05000025


	//   ....[19]....
        /*0304*/ 	.word	0x0500002a


	//   ....[20]....
        /*0308*/ 	.word	0x0500002c


	//   ....[21]....
        /*030c*/ 	.word	0x05000029


	//   ....[22]....
        /*0310*/ 	.word	0x0500002b


	//   ....[23]....
        /*0314*/ 	.word	0x0500001e


	//   ....[24]....
        /*0318*/ 	.word	0x05000024


	//   ....[25]....
        /*031c*/ 	.word	0x05000023


	//   ....[26]....
        /*0320*/ 	.word	0x05000025


	//   ....[27]....
        /*0324*/ 	.word	0x0500002a


	//   ....[28]....
        /*0328*/ 	.word	0x0500002c


	//   ....[29]....
        /*032c*/ 	.word	0x05000029


	//   ....[30]....
        /*0330*/ 	.word	0x0500002b


	//   ....[31]....
        /*0334*/ 	.word	0x0500001e


	//   ....[32]....
        /*0338*/ 	.word	0x0500001e


	//   ....[33]....
        /*033c*/ 	.word	0x0500001f


	//   ....[34]....
        /*0340*/ 	.word	0x05000032


	//   ....[35]....
        /*0344*/ 	.word	0x05000021


	//   ....[36]....
        /*0348*/ 	.word	0x05000020


	//   ....[37]....
        /*034c*/ 	.word	0x05000031


	//   ....[38]....
        /*0350*/ 	.word	0x0500001f


	//   ....[39]....
        /*0354*/ 	.word	0x05000034


	//   ....[40]....
        /*0358*/ 	.word	0x0500001e


	//   ....[41]....
        /*035c*/ 	.word	0x05000031


	//   ....[42]....
        /*0360*/ 	.word	0x05000020


	//   ....[43]....
        /*0364*/ 	.word	0x05000021


	//   ....[44]....
        /*0368*/ 	.word	0x05000030


	//   ....[45]....
        /*036c*/ 	.word	0x05000033


	//   ....[46]....
        /*0370*/ 	.word	0x0500001c


	//   ....[47]....
        /*0374*/ 	.word	0x0500002d


	//   ....[48]....
        /*0378*/ 	.word	0x0500001d


	//   ....[49]....
        /*037c*/ 	.word	0x05000031


	//   ....[50]....
        /*0380*/ 	.word	0x05000030


	//   ....[51]....
        /*0384*/ 	.word	0x05000034


	//   ....[52]....
        /*0388*/ 	.word	0x0500002b


	//   ....[53]....
        /*038c*/ 	.word	0x0500002e


	//   ....[54]....
        /*0390*/ 	.word	0x05000020


	//   ....[55]....
        /*0394*/ 	.word	0x05000021


	//   ....[56]....
        /*0398*/ 	.word	0x05000022


	//   ....[57]....
        /*039c*/ 	.word	0x05000023


	//   ....[58]....
        /*03a0*/ 	.word	0x05000029


	//   ....[59]....
        /*03a4*/ 	.word	0x0500002b


	//   ....[60]....
        /*03a8*/ 	.word	0x05000030


	//   ....[61]....
        /*03ac*/ 	.word	0x0500002f


	//   ....[62]....
        /*03b0*/ 	.word	0x05000022


	//   ....[63]....
        /*03b4*/ 	.word	0x05000019


	//   ....[64]....
        /*03b8*/ 	.word	0x05000033


	//   ....[65]....
        /*03bc*/ 	.word	0x05000033


	//   ....[66]....
        /*03c0*/ 	.word	0x05000033


	//   ....[67]....
        /*03c4*/ 	.word	0x05000033


	//   ....[68]....
        /*03c8*/ 	.word	0x05000033


	//   ....[69]....
        /*03cc*/ 	.word	0x05000033


	//   ....[70]....
        /*03d0*/ 	.word	0x05000033


	//   ....[71]....
        /*03d4*/ 	.word	0x05000033


	//   ....[72]....
        /*03d8*/ 	.word	0x05000033


	//   ....[73]....
        /*03dc*/ 	.word	0x05000033


	//   ....[74]....
        /*03e0*/ 	.word	0x05000033


	//   ....[75]....
        /*03e4*/ 	.word	0x05000033


	//   ....[76]....
        /*03e8*/ 	.word	0x05000033


	//   ....[77]....
        /*03ec*/ 	.word	0x05000033


	//   ....[78]....
        /*03f0*/ 	.word	0x05000033


	//   ....[79]....
        /*03f4*/ 	.word	0x05000033


	//   ....[80]....
        /*03f8*/ 	.word	0x05000033


	//   ....[81]....
        /*03fc*/ 	.word	0x05000033


	//   ....[82]....
        /*0400*/ 	.word	0x05000033


	//   ....[83]....
        /*0404*/ 	.word	0x05000033


	//   ....[84]....
        /*0408*/ 	.word	0x05000033


	//   ....[85]....
        /*040c*/ 	.word	0x05000033


	//   ....[86]....
        /*0410*/ 	.word	0x05000033


	//   ....[87]....
        /*0414*/ 	.word	0x05000033


	//   ....[88]....
        /*0418*/ 	.word	0x05000033


	//   ....[89]....
        /*041c*/ 	.word	0x05000033


	//   ....[90]....
        /*0420*/ 	.word	0x05000033


	//   ....[91]....
        /*0424*/ 	.word	0x05000033


	//   ....[92]....
        /*0428*/ 	.word	0x05000033


	//   ....[93]....
        /*042c*/ 	.word	0x05000033


	//   ....[94]....
        /*0430*/ 	.word	0x05000033


	//   ....[95]....
        /*0434*/ 	.word	0x05000033


	//   ....[96]....
        /*0438*/ 	.word	0x05000033


	//   ....[97]....
        /*043c*/ 	.word	0x05000033


	//   ....[98]....
        /*0440*/ 	.word	0x05000033


	//   ....[99]....
        /*0444*/ 	.word	0x05000033


	//   ....[100]....
        /*0448*/ 	.word	0x05000033


	//   ....[101]....
        /*044c*/ 	.word	0x05000033


	//   ....[102]....
        /*0450*/ 	.word	0x05000033


	//   ....[103]....
        /*0454*/ 	.word	0x05000033


	//   ....[104]....
        /*0458*/ 	.word	0x05000033


	//   ....[105]....
        /*045c*/ 	.word	0x05000033


	//   ....[106]....
        /*0460*/ 	.word	0x05000033


	//   ....[107]....
        /*0464*/ 	.word	0x05000033


	//   ....[108]....
        /*0468*/ 	.word	0x05000033


	//   ....[109]....
        /*046c*/ 	.word	0x05000033


	//   ....[110]....
        /*0470*/ 	.word	0x05000033


	//   ....[111]....
        /*0474*/ 	.word	0x05000033


	//   ....[112]....
        /*0478*/ 	.word	0x05000033


	//   ....[113]....
        /*047c*/ 	.word	0x05000033


	//   ....[114]....
        /*0480*/ 	.word	0x05000033


	//   ....[115]....
        /*0484*/ 	.word	0x05000033


	//   ....[116]....
        /*0488*/ 	.word	0x05000033


	//   ....[117]....
        /*048c*/ 	.word	0x05000033


	//   ....[118]....
        /*0490*/ 	.word	0x05000033


	//   ....[119]....
        /*0494*/ 	.word	0x05000033


	//----- nvinfo : EIATTR_COOP_GROUP_INSTR_OFFSETS
	.align		4
.L_1833:
        /*0498*/ 	.byte	0x04, 0x28
        /*049a*/ 	.short	(.L_1835 - .L_1834)


	//   ....[0]....
.L_1834:
        /*049c*/ 	.word	0x000045d0


	//   ....[1]....
        /*04a0*/ 	.word	0x000045e0


	//   ....[2]....
        /*04a4*/ 	.word	0x00004640


	//   ....[3]....
        /*04a8*/ 	.word	0x00004670


	//   ....[4]....
        /*04ac*/ 	.word	0x00004c10


	//   ....[5]....
        /*04b0*/ 	.word	0x00004c30


	//   ....[6]....
        /*04b4*/ 	.word	0x00004c50


	//   ....[7]....
        /*04b8*/ 	.word	0x00004c70


	//   ....[8]....
        /*04bc*/ 	.word	0x000074f0


	//   ....[9]....
        /*04c0*/ 	.word	0x00007520


	//   ....[10]....
        /*04c4*/ 	.word	0x00007570


	//   ....[11]....
        /*04c8*/ 	.word	0x00007590


	//   ....[12]....
        /*04cc*/ 	.word	0x000075c0


	//   ....[13]....
        /*04d0*/ 	.word	0x000075d0


	//   ....[14]....
        /*04d4*/ 	.word	0x00007600


	//   ....[15]....
        /*04d8*/ 	.word	0x00007610


	//   ....[16]....
        /*04dc*/ 	.word	0x000077a0


	//   ....[17]....
        /*04e0*/ 	.word	0x000077d0


	//   ....[18]....
        /*04e4*/ 	.word	0x00007820


	//   ....[19]....
        /*04e8*/ 	.word	0x00007840


	//   ....[20]....
        /*04ec*/ 	.word	0x00007870


	//   ....[21]....
        /*04f0*/ 	.word	0x00007880


	//   ....[22]....
        /*04f4*/ 	.word	0x000078b0


	//   ....[23]....
        /*04f8*/ 	.word	0x000078c0


	//   ....[24]....
        /*04fc*/ 	.word	0x00007a00


	//   ....[25]....
        /*0500*/ 	.word	0x00007a30


	//   ....[26]....
        /*0504*/ 	.word	0x00007a80


	//   ....[27]....
        /*0508*/ 	.word	0x00007aa0


	//   ....[28]....
        /*050c*/ 	.word	0x00007ad0


	//   ....[29]....
        /*0510*/ 	.word	0x00007ae0


	//   ....[30]....
        /*0514*/ 	.word	0x00007b10


	//   ....[31]....
        /*0518*/ 	.word	0x00007b20


	//   ....[32]....
        /*051c*/ 	.word	0x00007e40


	//   ....[33]....
        /*0520*/ 	.word	0x00007e70


	//   ....[34]....
        /*0524*/ 	.word	0x00007ea0


	//   ....[35]....
        /*0528*/ 	.word	0x00007ef0


	//   ....[36]....
        /*052c*/ 	.word	0x00007f10


	//   ....[37]....
        /*0530*/ 	.word	0x00007f40


	//   ....[38]....
        /*0534*/ 	.word	0x00007f60


	//   ....[39]....
        /*0538*/ 	.word	0x00007f80


	//   ....[40]....
        /*053c*/ 	.word	0x00007fa0


	//   ....[41]....
        /*0540*/ 	.word	0x00007fc0


	//   ....[42]....
        /*0544*/ 	.word	0x00007fe0


	//   ....[43]....
        /*0548*/ 	.word	0x00008000


	//   ....[44]....
        /*054c*/ 	.word	0x00008020


	//   ....[45]....
        /*0550*/ 	.word	0x00008050


	//   ....[46]....
        /*0554*/ 	.word	0x00008090


	//   ....[47]....
        /*0558*/ 	.word	0x000080b0


	//   ....[48]....
        /*055c*/ 	.word	0x000080d0


	//   ....[49]....
        /*0560*/ 	.word	0x000080f0


	//   ....[50]....
        /*0564*/ 	.word	0x00008120


	//   ....[51]....
        /*0568*/ 	.word	0x00008150


	//   ....[52]....
        /*056c*/ 	.word	0x00008170


	//   ....[53]....
        /*0570*/ 	.word	0x00008190


	//   ....[54]....
        /*0574*/ 	.word	0x000081b0


	//   ....[55]....
        /*0578*/ 	.word	0x000081e0


	//   ....[56]....
        /*057c*/ 	.word	0x00008230


	//   ....[57]....
        /*0580*/ 	.word	0x00008260


	//   ....[58]....
        /*0584*/ 	.word	0x00008290


	//   ....[59]....
        /*0588*/ 	.word	0x000082c0


	//   ....[60]....
        /*058c*/ 	.word	0x000082f0


	//   ....[61]....
        /*0590*/ 	.word	0x00008320


	//   ....[62]....
        /*0594*/ 	.word	0x00008450


	//   ....[63]....
        /*0598*/ 	.word	0x000084a0


	//   ....[64]....
        /*059c*/ 	.word	0x000085d0


	//   ....[65]....
        /*05a0*/ 	.word	0x00008620


	//   ....[66]....
        /*05a4*/ 	.word	0x00008690


	//   ....[67]....
        /*05a8*/ 	.word	0x000086f0


	//   ....[68]....
        /*05ac*/ 	.word	0x00008760


	//   ....[69]....
        /*05b0*/ 	.word	0x000087c0


	//   ....[70]....
        /*05b4*/ 	.word	0x00008830


	//   ....[71]....
        /*05b8*/ 	.word	0x00008890


	//   ....[72]....
        /*05bc*/ 	.word	0x00008940


	//   ....[73]....
        /*05c0*/ 	.word	0x000089d0


	//   ....[74]....
        /*05c4*/ 	.word	0x00008a40


	//   ....[75]....
        /*05c8*/ 	.word	0x00008aa0


	//   ....[76]....
        /*05cc*/ 	.word	0x00008b10


	//   ....[77]....
        /*05d0*/ 	.word	0x00008b70


	//   ....[78]....
        /*05d4*/ 	.word	0x00008be0


	//   ....[79]....
        /*05d8*/ 	.word	0x00008c40


	//   ....[80]....
        /*05dc*/ 	.word	0x00008cf0


	//   ....[81]....
        /*05e0*/ 	.word	0x00008d80


	//   ....[82]....
        /*05e4*/ 	.word	0x00008df0


	//   ....[83]....
        /*05e8*/ 	.word	0x00008e50


	//   ....[84]....
        /*05ec*/ 	.word	0x00008ec0


	//   ....[85]....
        /*05f0*/ 	.word	0x00008f20


	//   ....[86]....
        /*05f4*/ 	.word	0x00008f90


	//   ....[87]....
        /*05f8*/ 	.word	0x00008ff0


	//   ....[88]....
        /*05fc*/ 	.word	0x000090a0


	//   ....[89]....
        /*0600*/ 	.word	0x00009160


	//   ....[90]....
        /*0604*/ 	.word	0x00009290


	//   ....[91]....
        /*0608*/ 	.word	0x00009310


	//   ....[92]....
        /*060c*/ 	.word	0x000093c0


	//   ....[93]....
        /*0610*/ 	.word	0x00009420


	//   ....[94]....
        /*0614*/ 	.word	0x000094a0


	//   ....[95]....
        /*0618*/ 	.word	0x00009570


	//   ....[96]....
        /*061c*/ 	.word	0x000095f0


	//   ....[97]....
        /*0620*/ 	.word	0x00009690


	//   ....[98]....
        /*0624*/ 	.word	0x00009750


	//   ....[99]....
        /*0628*/ 	.word	0x000097b0


	//   ....[100]....
        /*062c*/ 	.word	0x00009820


	//   ....[101]....
        /*0630*/ 	.word	0x00009880


	//   ....[102]....
        /*0634*/ 	.word	0x000098f0


	//   ....[103]....
        /*0638*/ 	.word	0x00009950


	//   ....[104]....
        /*063c*/ 	.word	0x000099d0


	//   ....[105]....
        /*0640*/ 	.word	0x00009a50


	//   ....[106]....
        /*0644*/ 	.word	0x00009ac0


	//   ....[107]....
        /*0648*/ 	.word	0x00009b20


	//   ....[108]....
        /*064c*/ 	.word	0x00009b90


	//   ....[109]....
        /*0650*/ 	.word	0x00009bf0


	//   ....[110]....
        /*0654*/ 	.word	0x00009c60


	//   ....[111]....
        /*0658*/ 	.word	0x00009cc0


	//   ....[112]....
        /*065c*/ 	.word	0x00009d20


	//   ....[113]....
        /*0660*/ 	.word	0x00009d90


	//   ....[114]....
        /*0664*/ 	.word	0x00009e00


	//   ....[115]....
        /*0668*/ 	.word	0x00009e60


	//   ....[116]....
        /*066c*/ 	.word	0x00009ed0


	//   ....[117]....
        /*0670*/ 	.word	0x00009f30


	//   ....[118]....
        /*0674*/ 	.word	0x00009ff0


	//   ....[119]....
        /*0678*/ 	.word	0x0000a080


	//----- nvinfo : EIATTR_EXIT_INSTR_OFFSETS
	.align		4
.L_1835:
        /*067c*/ 	.byte	0x04, 0x1c
        /*067e*/ 	.short	(.L_1837 - .L_1836)


	//   ....[0]....
.L_1836:
        /*0680*/ 	.word	0x000064c0


	//   ....[1]....
        /*0684*/ 	.word	0x00008570


	//----- nvinfo : EIATTR_MAX_THREADS
	.align		4
.L_1837:
        /*0688*/ 	.byte	0x04, 0x05
        /*068a*/ 	.short	(.L_1839 - .L_1838)
.L_1838:
        /*068c*/ 	.word	0x00000140
        /*0690*/ 	.word	0x00000001
        /*0694*/ 	.word	0x00000001


	//----- nvinfo : EIATTR_CRS_STACK_SIZE
	.align		4
.L_1839:
        /*0698*/ 	.byte	0x04, 0x1e
        /*069a*/ 	.short	(.L_1841 - .L_1840)
.L_1840:
        /*069c*/ 	.word	0x00000000


	//----- nvinfo : EIATTR_CBANK_PARAM_SIZE
	.align		4
.L_1841:
        /*06a0*/ 	.byte	0x03, 0x19
        /*06a2*/ 	.short	0x0060


	//----- nvinfo : EIATTR_PARAM_CBANK
	.align		4
        /*06a4*/ 	.byte	0x04, 0x0a
        /*06a6*/ 	.short	(.L_1843 - .L_1842)
	.align		4
.L_1842:
        /*06a8*/ 	.word	index@(.nv.constant0._ZN13group_norm_v218gn_bwd_cuda_kernelI6__halfLi320ELi1ELi32ELi40ELi256ELb0ELb1ELi64ELi320ELi320ELi4ELb1ELi36ELb0ELb0ELNS_15WgradSyncMethodE3ENS_16CompileConditionILi900EEEEEvPT_S6_S6_PKS5_S8_S8_S8_PKfflPfPj)
        /*06ac*/ 	.short	0x0210
        /*06ae*/ 	.short	0x0060


	//----- nvinfo : EIATTR_SW_WAR
	.align		4
.L_1843:
        /*06b0*/ 	.byte	0x04, 0x36
        /*06b2*/ 	.short	(.L_1845 - .L_1844)
.L_1844:
        /*06b4*/ 	.word	0x00000008
.L_1845:


//--------------------- .nv.info._ZN13group_norm_v218gn_bwd_cuda_kernelI6__halfLi320ELi3ELi32ELi40ELi256ELb0ELb1ELi32ELi320ELi320ELi4ELb1ELi40ELb0ELb0ELNS_15WgradSyncMethodE3ENS_16CompileConditionILi900EEEEEvPT_S6_S6_PKS5_S8_S8_S8_PKfflPfPj --------------------------
	.section	.nv.info._ZN13group_norm_v218gn_bwd_cuda_kernelI6__halfLi320ELi3ELi32ELi40ELi256ELb0ELb1ELi32ELi320ELi320ELi4ELb1ELi40ELb0ELb0ELNS_15WgradSyncMethodE3ENS_16CompileConditionILi900EEEEEvPT_S6_S6_PKS5_S8_S8_S8_PKfflPfPj,"",@"SHT_CUDA_INFO"
	.sectionflags	@""
	.align	4


	//----- nvinfo : EIATTR_CUDA_API_VERSION
	.align		4
        /*0000*/ 	.byte	0x04, 0x37
        /*0002*/ 	.short	(.L_1847 - .L_1846)
.L_1846:
        /*0004*/ 	.word	0x00000082


	//----- nvinfo : EIATTR_KPARAM_INFO
	.align		4
.L_1847:
        /*0008*/ 	.byte	0x04, 0x17
        /*000a*/ 	.short	(.L_1849 - .L_1848)
.L_1848:
        /*000c*/ 	.word	0x00000000
        /*0010*/ 	.short	0x000b
        /*0012*/ 	.short	0x0058
        /*0014*/ 	.byte	0x00, 0xf0, 0x21, 0x00


	//----- nvinfo : EIATTR_KPARAM_INFO
	.align		4
.L_1849:
        /*0018*/ 	.byte	0x04, 0x17
        /*001a*/ 	.short	(.L_1851 - .L_1850)
.L_1850:
        /*001c*/ 	.word	0x00000000
        /*0020*/ 	.short	0x000a
        /*0022*/ 	.short	0x0050
        /*0024*/ 	.byte	0x00, 0xf0, 0x21, 0x00


	//----- nvinfo : EIATTR_KPARAM_INFO
	.align		4
.L_1851:
        /*0028*/ 	.byte	0x04, 0x17
        /*002a*/ 	.short	(.L_1853 - .L_1852)
.L_1852:
        /*002c*/ 	.word	0x00000000
        /*0030*/ 	.short	0x0009
        /*0032*/ 	.short	0x0048
        /*0034*/ 	.byte	0x00, 0xf0, 0x21, 0x00


	//----- nvinfo : EIATTR_KPARAM_INFO
	.align		4
.L_1853:
        /*0038*/ 	.byte	0x04, 0x17
        /*003a*/ 	.short	(.L_1855 - .L_1854)
.L_1854:
        /*003c*/ 	.word	0x00000000
        /*0040*/ 	.short	0x0008
        /*0042*/ 	.short	0x0040
        /*0044*/ 	.byte	0x00, 0xf0, 0x11, 0x00


	//----- nvinfo : EIATTR_KPARAM_INFO
	.align		4
.L_1855:
        /*0048*/ 	.byte	0x04, 0x17
        /*004a*/ 	.short	(.L_1857 - .L_1856)
.L_1856:
        /*004c*/ 	.word	0x00000000
        /*0050*/ 	.short	0x0007
        /*0052*/ 	.short	0x0038
        /*0054*/ 	.byte	0x00, 0xf0, 0x21, 0x00


	//----- nvinfo : EIATTR_KPARAM_INFO
	.align		4
.L_1857:
        /*0058*/ 	.byte	0x04, 0x17
        /*005a*/ 	.short	(.L_1859 - .L_1858)
.L_1858:
        /*005c*/ 	.word	0x00000000
        /*0060*/ 	.short	0x0006
        /*0062*/ 	.short	0x0030
        /*0064*/ 	.byte	0x00, 0xf0, 0x21, 0x00


	//----- nvinfo : EIATTR_KPARAM_INFO
	.align		4
.L_1859:
        /*0068*/ 	.byte	0x04, 0x17
        /*006a*/ 	.short	(.L_1861 - .L_1860)
.L_1860:
        /*006c*/ 	.word	0x00000000
        /*0070*/ 	.short	0x0005
        /*0072*/ 	.short	0x0028
        /*0074*/ 	.byte	0x00, 0xf0, 0x21, 0x00


	//----- nvinfo : EIATTR_KPARAM_INFO
	.align		4
.L_1861:
        /*0078*/ 	.byte	0x04, 0x17
        /*007a*/ 	.short	(.L_1863 - .L_1862)
.L_1862:
        /*007c*/ 	.word	0x00000000
        /*0080*/ 	.short	0x0004
        /*0082*/ 	.short	0x0020
        /*0084*/ 	.byte	0x00, 0xf0, 0x21, 0x00


	//----- nvinfo : EIATTR_KPARAM_INFO
	.align		4
.L_1863:
        /*0088*/ 	.byte	0x04, 0x17
        /*008a*/ 	.short	(.L_1865 - .L_1864)
.L_1864:
        /*008c*/ 	.word	0x00000000
        /*0090*/ 	.short	0x0003
        /*0092*/ 	.short	0x0018
        /*0094*/ 	.byte	0x00, 0xf0, 0x21, 0x00


	//----- nvinfo : EIATTR_KPARAM_INFO
	.align		4
.L_1865:
        /*0098*/ 	.byte	0x04, 0x17
        /*009a*/ 	.short	(.L_1867 - .L_1866)
.L_1866:
        /*009c*/ 	.word	0x00000000
        /*00a0*/ 	.short	0x0002
        /*00a2*/ 	.short	0x0010
        /*00a4*/ 	.byte	0x00, 0xf0, 0x21, 0x00


	//----- nvinfo : EIATTR_KPARAM_INFO
	.align		4
.L_1867:
        /*00a8*/ 	.byte	0x04, 0x17
        /*00aa*/ 	.short	(.L_1869 - .L_1868)
.L_1868:
        /*00ac*/ 	.word	0x00000000
        /*00b0*/ 	.short	0x0001
        /*00b2*/ 	.short	0x0008
        /*00b4*/ 	.byte	0x00, 0xf0, 0x21, 0x00


	//----- nvinfo : EIATTR_KPARAM_INFO
	.align		4
.L_1869:
        /*00b8*/ 	.byte	0x04, 0x17
        /*00ba*/ 	.short	(.L_1871 - .L_1870)
.L_1870:
        /*00bc*/ 	.word	0x00000000
        /*00c0*/ 	.short	0x0000
        /*00c2*/ 	.short	0x0000
        /*00c4*/ 	.byte	0x00, 0xf0, 0x21, 0x00


	//----- nvinfo : EIATTR_SPARSE_MMA_MASK
	.align		4
.L_1871:
        /*00c8*/ 	.byte	0x03, 0x50
        /*00ca*/ 	.short	0x0000


	//----- nvinfo : EIATTR_MAXREG_COUNT
	.align		4
        /*00cc*/ 	.byte	0x03, 0x1b
        /*00ce*/ 	.short	0x0040


	//----- nvinfo : EIATTR_NUM_BARRIERS
	.align		4
        /*00d0*/ 	.byte	0x02, 0x4c
        /*00d2*/ 	.byte	0x01
	.zero		1


	//----- nvinfo : EIATTR_ANNOTATIONS
	.align		4
        /*00d4*/ 	.byte	0x04, 0x55
        /*00d6*/ 	.short	(.L_1873 - .L_1872)


	//   ....[0]....
.L_1872:
        /* <DEDUP_REMOVED lines=77> */


	//----- nvinfo : EIATTR_MERCURY_ISA_VERSION
	.align		4
.L_1873:
        /*0598*/ 	.byte	0x03, 0x5f
        /*059a*/ 	.short	0x0101


	//----- nvinfo : EIATTR_COOP_GROUP_MASK_REGIDS
	.align		4
        /*059c*/ 	.byte	0x04, 0x29
        /*059e*/ 	.short	(.L_1875 - .L_1874)


	//   ....[0]....
.L_1874:
        /*05a0*/ 	.word	0xffffffff


	//   ....[1]....
        /*05a4*/ 	.word	0xffffffff


	//   ....[2]....
        /*05a8*/ 	.word	0xffffffff


	//   ....[3]....
        /*05ac*/ 	.word	0xffffffff


	//   ....[4]....
        /*05b0*/ 	.word	0xffffffff


	//   ....[5]....
        /*05b4*/ 	.word	0xffffffff


	//   ....[6]....
        /*05b8*/ 	.word	0xffffffff


	//   ....[7]....
        /*05bc*/ 	.word	0xffffffff


	//   ....[8]....
        /*05c0*/ 	.word	0xffffffff


	//   ....[9]....
        /*05c4*/ 	.word	0xffffffff


	//   ....[10]....
        /*05c8*/ 	.word	0x05000015


	//   ....[11]....
        /*05cc*/ 	.word	0x05000014


	//   ....[12]....
        /*05d0*/ 	.word	0x05000016


	//   ....[13]....
        /*05d4*/ 	.word	0x05000017


	//   ....[14]....
        /*05d8*/ 	.word	0x05000019


	//   ....[15]....
        /*05dc*/ 	.word	0x05000018


	//   ....[16]....
        /*05e0*/ 	.word	0x0500001a


	//   ....[17]....
        /*05e4*/ 	.word	0x0500000f


	//   ....[18]....
        /*05e8*/ 	.word	0x05000019


	//   ....[19]....
        /*05ec*/ 	.word	0x05000018


	//   ....[20]....
        /*05f0*/ 	.word	0x0500001a


	//   ....[21]....
        /*05f4*/ 	.word	0x0500001b


	//   ....[22]....
        /*05f8*/ 	.word	0x0500001d


	//   ....[23]....
        /*05fc*/ 	.word	0x0500001c


	//   ....[24]....
        /*0600*/ 	.word	0x05000020


	//   ....[25]....
        /*0604*/ 	.word	0x0500000f


	//   ....[26]....
        /*0608*/ 	.word	0x05000019


	//   ....[27]....
        /*060c*/ 	.word	0x05000018


	//   ....[28]....
        /*0610*/ 	.word	0x0500001a


	//   ....[29]....
        /*0614*/ 	.word	0x0500001b


	//   ....[30]....
        /*0618*/ 	.word	0x0500001d


	//   ....[31]....
        /*061c*/ 	.word	0x0500001c


	//   ....[32]....
        /*0620*/ 	.word	0x05000020


	//   ....[33]....
        /*0624*/ 	.word	0x0500000f


	//   ....[34]....
        /*0628*/ 	.word	0x05000011


	//   ....[35]....
        /*062c*/ 	.word	0x0500001b


	//   ....[36]....
        /*0630*/ 	.word	0x0500001d


	//   ....[37]....
        /*0634*/ 	.word	0x05000010


	//   ....[38]....
        /*0638*/ 	.word	0x05000023


	//   ....[39]....
        /*063c*/ 	.word	0x0500001e


	//   ....[40]....
        /*0640*/ 	.word	0x05000026


	//   ....[41]....
        /*0644*/ 	.word	0x05000025


	//   ....[42]....
        /*0648*/ 	.word	0x0500001c


	//   ....[43]....
        /*064c*/ 	.word	0x05000016


	//   ....[44]....
        /*0650*/ 	.word	0x05000014


	//   ....[45]....
        /*0654*/ 	.word	0x05000017


	//   ....[46]....
        /*0658*/ 	.word	0x05000018


	//   ....[47]....
        /*065c*/ 	.word	0x0500001a


	//   ....[48]....
        /*0660*/ 	.word	0x0500001b


	//   ....[49]....
        /*0664*/ 	.word	0x05000011


	//   ....[50]....
        /*0668*/ 	.word	0x05000029


	//   ....[51]....
        /*066c*/ 	.word	0x05000013


	//   ....[52]....
        /*0670*/ 	.word	0x05000012


	//   ....[53]....
        /*0674*/ 	.word	0x05000015


	//   ....[54]....
        /*0678*/ 	.word	0x05000017


	//   ....[55]....
        /*067c*/ 	.word	0x05000018


	//   ....[56]....
        /*0680*/ 	.word	0x05000014


	//   ....[57]....
        /*0684*/ 	.word	0x0500000e


	//   ....[58]....
        /*0688*/ 	.word	0x0500002b


	//   ....[59]....
        /*068c*/ 	.word	0x05000022


	//   ....[60]....
        /*0690*/ 	.word	0x05000021


	//   ....[61]....
        /*0694*/ 	.word	0x05000027


	//   ....[62]....
        /*0698*/ 	.word	0x05000028


	//   ....[63]....
        /*069c*/ 	.word	0x05000020


	//   ....[64]....
        /*06a0*/ 	.word	0x05000023


	//   ....[65]....
        /*06a4*/ 	.word	0x0500001e


	//   ....[66]....
        /*06a8*/ 	.word	0x0500001a


	//   ....[67]....
        /*06ac*/ 	.word	0x0500001a


	//   ....[68]....
        /*06b0*/ 	.word	0x0500001a


	//   ....[69]....
        /*06b4*/ 	.word	0x0500001a


	//   ....[70]....
        /*06b8*/ 	.word	0x0500001a


	//   ....[71]....
        /*06bc*/ 	.word	0x0500001a


	//   ....[72]....
        /*06c0*/ 	.word	0x0500001a


	//   ....[73]....
        /*06c4*/ 	.word	0x0500001a


	//   ....[74]....
        /*06c8*/ 	.word	0x0500001a


	//   ....[75]....
        /*06cc*/ 	.word	0x0500001a


	//   ....[76]....
        /*06d0*/ 	.word	0x0500001a


	//   ....[77]....
        /*06d4*/ 	.word	0x0500001a


	//   ....[78]....
        /*06d8*/ 	.word	0x0500001a


	//   ....[79]....
        /*06dc*/ 	.word	0x0500001a


	//   ....[80]....
        /*06e0*/ 	.word	0x0500001a


	//   ....[81]....
        /*06e4*/ 	.word	0x0500001a


	//   ....[82]....
        /*06e8*/ 	.word	0x0500001a


	//   ....[83]....
        /*06ec*/ 	.word	0x0500001a


	//   ....[84]....
        /*06f0*/ 	.word	0x0500001a


	//   ....[85]....
        /*06f4*/ 	.word	0x0500001a


	//   ....[86]....
        /*06f8*/ 	.word	0x0500001a


	//   ....[87]....
        /*06fc*/ 	.word	0x0500001a


	//   ....[88]....
        /*0700*/ 	.word	0x0500001a


	//   ....[89]....
        /*0704*/ 	.word	0x0500001a


	//   ....[90]....
        /*0708*/ 	.word	0x0500001a


	//   ....[91]....
        /*070c*/ 	.word	0x0500001a


	//   ....[92]....
        /*0710*/ 	.word	0x0500001a


	//   ....[93]....
        /*0714*/ 	.word	0x0500001a


	//   ....[94]....
        /*0718*/ 	.word	0x0500001a


	//   ....[95]....
        /*071c*/ 	.word	0x0500001a


	//   ....[96]....
        /*0720*/ 	.word	0x0500001a


	//   ....[97]....
        /*0724*/ 	.word	0x0500001a


	//   ....[98]....
        /*0728*/ 	.word	0x0500001a


	//   ....[99]....
        /*072c*/ 	.word	0x0500001a


	//   ....[100]....
        /*0730*/ 	.word	0x0500001a


	//   ....[101]....
        /*0734*/ 	.word	0x0500001a


	//   ....[102]....
        /*0738*/ 	.word	0x0500001a


	//   ....[103]....
        /*073c*/ 	.word	0x0500001a


	//   ....[104]....
        /*0740*/ 	.word	0x0500001a


	//   ....[105]....
        /*0744*/ 	.word	0x0500001a


	//   ....[106]....
        /*0748*/ 	.word	0x0500001a


	//   ....[107]....
        /*074c*/ 	.word	0x0500001a


	//   ....[108]....
        /*0750*/ 	.word	0x0500001a


	//   ....[109]....
        /*0754*/ 	.word	0x0500001a


	//   ....[110]....
        /*0758*/ 	.word	0x0500001a


	//   ....[111]....
        /*075c*/ 	.word	0x0500001a


	//   ....[112]....
        /*0760*/ 	.word	0x0500001a


	//   ....[113]....
        /*0764*/ 	.word	0x0500001a


	//   ....[114]....
        /*0768*/ 	.word	0x0500001a


	//   ....[115]....
        /*076c*/ 	.word	0x0500001a


	//   ....[116]....
        /*0770*/ 	.word	0x0500001a


	//   ....[117]....
        /*0774*/ 	.word	0x0500001a


	//   ....[118]....
        /*0778*/ 	.word	0x0500001a


	//   ....[119]....
        /*077c*/ 	.word	0x0500001a


	//   ....[120]....
        /*0780*/ 	.word	0x0500001a


	//   ....[121]....
        /*0784*/ 	.word	0x0500001a


	//----- nvinfo : EIATTR_COOP_GROUP_INSTR_OFFSETS
	.align		4
.L_1875:
        /*0788*/ 	.byte	0x04, 0x28
        /*078a*/ 	.short	(.L_1877 - .L_1876)


	//   ....[0]....
.L_1876:
        /*078c*/ 	.word	0x000030e0


	//   ....[1]....
        /*0790*/ 	.word	0x00003100


	//   ....[2]....
        /*0794*/ 	.word	0x00003140


	//   ....[3]....
        /*0798*/ 	.word	0x00003150


	//   ....[4]....
        /*079c*/ 	.word	0x00003850


	//   ....[5]....
        /*07a0*/ 	.word	0x00003870


	//   ....[6]....
        /*07a4*/ 	.word	0x00003890


	//   ....[7]....
        /*07a8*/ 	.word	0x000038b0


	//   ....[8]....
        /*07ac*/ 	.word	0x000038d0


	//   ....[9]....
        /*07b0*/ 	.word	0x000038f0


	//   ....[10]....
        /*07b4*/ 	.word	0x000057e0


	//   ....[11]....
        /*07b8*/ 	.word	0x00005810


	//   ....[12]....
        /*07bc*/ 	.word	0x00005850


	//   ....[13]....
        /*07c0*/ 	.word	0x00005870


	//   ....[14]....
        /*07c4*/ 	.word	0x000058a0


	//   ....[15]....
        /*07c8*/ 	.word	0x000058b0


	//   ....[16]....
        /*07cc*/ 	.word	0x000058e0


	//   ....[17]....
        /*07d0*/ 	.word	0x000058f0


	//   ....[18]....
        /*07d4*/ 	.word	0x00005ac0


	//   ....[19]....
        /*07d8*/ 	.word	0x00005af0


	//   ....[20]....
        /*07dc*/ 	.word	0x00005b30


	//   ....[21]....
        /*07e0*/ 	.word	0x00005b50


	//   ....[22]....
        /*07e4*/ 	.word	0x00005b80


	//   ....[23]....
        /*07e8*/ 	.word	0x00005b90


	//   ....[24]....
        /*07ec*/ 	.word	0x00005bc0


	//   ....[25]....
        /*07f0*/ 	.word	0x00005bd0


	//   ....[26]....
        /*07f4*/ 	.word	0x00005d50


	//   ....[27]....
        /*07f8*/ 	.word	0x00005d80


	//   ....[28]....
        /*07fc*/ 	.word	0x00005dc0


	//   ....[29]....
        /*0800*/ 	.word	0x00005de0


	//   ....[30]....
        /*0804*/ 	.word	0x00005e10


	//   ....[31]....
        /*0808*/ 	.word	0x00005e20


	//   ....[32]....
        /*080c*/ 	.word	0x00005e50


	//   ....[33]....
        /*0810*/ 	.word	0x00005e60


	//   ....[34]....
        /*0814*/ 	.word	0x00006150


	//   ....[35]....
        /*0818*/ 	.word	0x00006180


	//   ....[36]....
        /*081c*/ 	.word	0x00006250


	//   ....[37]....
        /*0820*/ 	.word	0x00006290


	//   ....[38]....
        /*0824*/ 	.word	0x000062c0


	//   ....[39]....
        /*0828*/ 	.word	0x000062f0


	//   ....[40]....
        /*082c*/ 	.word	0x00006320


	//   ....[41]....
        /*0830*/ 	.word	0x00006330


	//   ....[42]....
        /*0834*/ 	.word	0x00006370


	//   ....[43]....
        /*0838*/ 	.word	0x000063a0


	//   ....[44]....
        /*083c*/ 	.word	0x00006440


	//   ....[45]....
        /*0840*/ 	.word	0x00006460


	//   ....[46]....
        /*0844*/ 	.word	0x00006490


	//   ....[47]....
        /*0848*/ 	.word	0x000064b0


	//   ....[48]....
        /*084c*/ 	.word	0x000064d0


	//   ....[49]....
        /*0850*/ 	.word	0x000064e0


	//   ....[50]....
        /*0854*/ 	.word	0x00006510


	//   ....[51]....
        /*0858*/ 	.word	0x00006550


	//   ....[52]....
        /*085c*/ 	.word	0x00006580


	//   ....[53]....
        /*0860*/ 	.word	0x000065a0


	//   ....[54]....
        /*0864*/ 	.word	0x000065d0


	//   ....[55]....
        /*0868*/ 	.word	0x00006600


	//   ....[56]....
        /*086c*/ 	.word	0x00006620


	//   ....[57]....
        /*0870*/ 	.word	0x00006640


	//   ....[58]....
        /*0874*/ 	.word	0x00006670


	//   ....[59]....
        /*0878*/ 	.word	0x000066b0


	//   ....[60]....
        /*087c*/ 	.word	0x000066d0


	//   ....[61]....
        /*0880*/ 	.word	0x00006700


	//   ....[62]....
        /*0884*/ 	.word	0x00006720


	//   ....[63]....
        /*0888*/ 	.word	0x00006750


	//   ....[64]....
        /*088c*/ 	.word	0x00006800


	//   ....[65]....
        /*0890*/ 	.word	0x00006900


	//   ....[66]....
        /*0894*/ 	.word	0x00006ab0


	//   ....[67]....
        /*0898*/ 	.word	0x00006b00


	//   ....[68]....
        /*089c*/ 	.word	0x00006b70


	//   ....[69]....
        /*08a0*/ 	.word	0x00006bd0


	//   ....[70]....
        /*08a4*/ 	.word	0x00006c40


	//   ....[71]....
        /*08a8*/ 	.word	0x00006ca0


	//   ....[72]....
        /*08ac*/ 	.word	0x00006d10


	//   ....[73]....
        /*08b0*/ 	.word	0x00006d70


	//   ....[74]....
        /*08b4*/ 	.word	0x00006e10


	//   ....[75]....
        /*08b8*/ 	.word	0x00006ea0


	//   ....[76]....
        /*08bc*/ 	.word	0x00006f10


	//   ....[77]....
        /*08c0*/ 	.word	0x00006f70


	//   ....[78]....
        /*08c4*/ 	.word	0x00006fe0


	//   ....[79]....
        /*08c8*/ 	.word	0x00007040


	//   ....[80]....
        /*08cc*/ 	.word	0x000070b0


	//   ....[81]....
        /*08d0*/ 	.word	0x00007110


	//   ....[82]....
        /*08d4*/ 	.word	0x000071b0


	//   ....[83]....
        /*08d8*/ 	.word	0x00007240


	//   ....[84]....
        /*08dc*/ 	.word	0x000072b0


	//   ....[85]....
        /*08e0*/ 	.word	0x00007310


	//   ....[86]....
        /*08e4*/ 	.word	0x00007380


	//   ....[87]....
        /*08e8*/ 	.word	0x000073e0


	//   ....[88]....
        /*08ec*/ 	.word	0x00007450


	//   ....[89]....
        /*08f0*/ 	.word	0x000074b0


	//   ....[90]....
        /*08f4*/ 	.word	0x00007550


	//   ....[91]....
        /*08f8*/ 	.word	0x00007610


	//   ....[92]....
        /*08fc*/ 	.word	0x00007710


	//   ....[93]....
        /*0900*/ 	.word	0x00007760


	//   ....[94]....
        /*0904*/ 	.word	0x00007850


	//   ....[95]....
        /*0908*/ 	.word	0x000078a0


	//   ....[96]....
        /*090c*/ 	.word	0x00007930


	//   ....[97]....
        /*0910*/ 	.word	0x00007980


	//   ....[98]....
        /*0914*/ 	.word	0x000079f0


	//   ....[99]....
        /*0918*/ 	.word	0x00007a50


	//   ....[100]....
        /*091c*/ 	.word	0x00007ac0


	//   ....[101]....
        /*0920*/ 	.word	0x00007b20


	//   ....[102]....
        /*0924*/ 	.word	0x00007b90


	//   ....[103]....
        /*0928*/ 	.word	0x00007bf0


	//   ....[104]....
        /*092c*/ 	.word	0x00007c70


	//   ....[105]....
        /*0930*/ 	.word	0x00007ce0


	//   ....[106]....
        /*0934*/ 	.word	0x00007d50


	//   ....[107]....
        /*0938*/ 	.word	0x00007db0


	//   ....[108]....
        /*093c*/ 	.word	0x00007e30


	//   ....[109]....
        /*0940*/ 	.word	0x00007eb0


	//   ....[110]....
        /*0944*/ 	.word	0x00007f50


	//   ....[111]....
        /*0948*/ 	.word	0x00007fc0


	//   ....[112]....
        /*094c*/ 	.word	0x00008050


	//   ....[113]....
        /*0950*/ 	.word	0x000080e0


	//   ....[114]....
        /*0954*/ 	.word	0x00008150


	//   ....[115]....
        /*0958*/ 	.word	0x000081b0


	//   ....[116]....
        /*095c*/ 	.word	0x00008220


	//   ....[117]....
        /*0960*/ 	.word	0x000082a0


	//   ....[118]....
        /*0964*/ 	.word	0x00008360


	//   ....[119]....
        /*0968*/ 	.word	0x00008430


	//   ....[120]....
        /*096c*/ 	.word	0x00008510


	//   ....[121]....
        /*0970*/ 	.word	0x000085c0


	//----- nvinfo : EIATTR_EXIT_INSTR_OFFSETS
	.align		4
.L_1877:
        /*0974*/ 	.byte	0x04, 0x1c
        /*0976*/ 	.short	(.L_1879 - .L_1878)


	//   ....[0]....
.L_1878:
        /*0978*/ 	.word	0x00004810


	//   ....[1]....
        /*097c*/ 	.word	0x00006a50


	//----- nvinfo : EIATTR_MAX_THREADS
	.align		4
.L_1879:
        /*0980*/ 	.byte	0x04, 0x05
        /*0982*/ 	.short	(.L_1881 - .L_1880)
.L_1880:
        /*0984*/ 	.word	0x00000140
        /*0988*/ 	.word	0x00000001
        /*098c*/ 	.word	0x00000001


	//----- nvinfo : EIATTR_CRS_STACK_SIZE
	.align		4
.L_1881:
        /*0990*/ 	.byte	0x04, 0x1e
        /*0992*/ 	.short	(.L_1883 - .L_1882)
.L_1882:
        /*0994*/ 	.word	0x00000000


	//----- nvinfo : EIATTR_CBANK_PARAM_SIZE
	.align		4
.L_1883:
        /*0998*/ 	.byte	0x03, 0x19
        /*099a*/ 	.short	0x0060


	//----- nvinfo : EIATTR_PARAM_CBANK
	.align		4
        /*099c*/ 	.byte	0x04, 0x0a
        /*099e*/ 	.short	(.L_1885 - .L_1884)
	.align		4
.L_1884:
        /*09a0*/ 	.word	index@(.nv.constant0._ZN13group_norm_v218gn_bwd_cuda_kernelI6__halfLi320ELi3ELi32ELi40ELi256ELb0ELb1ELi32ELi320ELi320ELi4ELb1ELi40ELb0ELb0ELNS_15WgradSyncMethodE3ENS_16CompileConditionILi900EEEEEvPT_S6_S6_PKS5_S8_S8_S8_PKfflPfPj)
        /*09a4*/ 	.short	0x0210
        /*09a6*/ 	.short	0x0060


	//----- nvinfo : EIATTR_SW_WAR
	.align		4
.L_1885:
        /*09a8*/ 	.byte	0x04, 0x36
        /*09aa*/ 	.short	(.L_1887 - .L_1886)
.L_1886:
        /*09ac*/ 	.word	0x00000008
.L_1887:


//--------------------- .nv.info._ZN13group_norm_v218gn_bwd_cuda_kernelI6__halfLi320ELi2ELi32ELi40ELi256ELb0ELb1ELi32ELi320ELi320ELi4ELb1ELi36ELb0ELb0ELNS_15WgradSyncMethodE3ENS_16CompileConditionILi900EEEEEvPT_S6_S6_PKS5_S8_S8_S8_PKfflPfPj --------------------------
	.section	.nv.info._ZN13group_norm_v218gn_bwd_cuda_kernelI6__halfLi320ELi2ELi32ELi40ELi256ELb0ELb1ELi32ELi320ELi320ELi4ELb1ELi36ELb0ELb0ELNS_15WgradSyncMethodE3ENS_16CompileConditionILi900EEEEEvPT_S6_S6_PKS5_S8_S8_S8_PKfflPfPj,"",@"SHT_CUDA_INFO"
	.sectionflags	@""
	.align	4


	//----- nvinfo : EIATTR_CUDA_API_VERSION
	.align		4
        /*0000*/ 	.byte	0x04, 0x37
        /*0002*/ 	.short	(.L_1889 - .L_1888)
.L_1888:
        /*0004*/ 	.word	0x00000082


	//----- nvinfo : EIATTR_KPARAM_INFO
	.align		4
.L_1889:
        /*0008*/ 	.byte	0x04, 0x17
        /*000a*/ 	.short	(.L_1891 - .L_1890)
.L_1890:
        /*000c*/ 	.word	0x00000000
        /*0010*/ 	.short	0x000b
        /*0012*/ 	.short	0x0058
        /*0014*/ 	.byte	0x00, 0xf0, 0x21, 0x00


	//----- nvinfo : EIATTR_KPARAM_INFO
	.align		4
.L_1891:
        /*0018*/ 	.byte	0x04, 0x17
        /*001a*/ 	.short	(.L_1893 - .L_1892)
.L_1892:
        /*001c*/ 	.word	0x00000000
        /*0020*/ 	.short	0x000a
        /*0022*/ 	.short	0x0050
        /*0024*/ 	.byte	0x00, 0xf0, 0x21, 0x00


	//----- nvinfo : EIATTR_KPARAM_INFO
	.align		4
.L_1893:
        /*0028*/ 	.byte	0x04, 0x17
        /*002a*/ 	.short	(.L_1895 - .L_1894)
.L_1894:
        /*002c*/ 	.word	0x00000000
        /*0030*/ 	.short	0x0009
        /*0032*/ 	.short	0x0048
        /*0034*/ 	.byte	0x00, 0xf0, 0x21, 0x00


	//----- nvinfo : EIATTR_KPARAM_INFO
	.align		4
.L_1895:
        /*0038*/ 	.byte	0x04, 0x17
        /*003a*/ 	.short	(.L_1897 - .L_1896)
.L_1896:
        /*003c*/ 	.word	0x00000000
        /*0040*/ 	.short	0x0008
        /*0042*/ 	.short	0x0040
        /*0044*/ 	.byte	0x00, 0xf0, 0x11, 0x00


	//----- nvinfo : EIATTR_KPARAM_INFO
	.align		4
.L_1897:
        /*0048*/ 	.byte	0x04, 0x17
        /*004a*/ 	.short	(.L_1899 - .L_1898)
.L_1898:
        /*004c*/ 	.word	0x00000000
        /*0050*/ 	.short	0x0007
        /*0052*/ 	.short	0x0038
        /*0054*/ 	.byte	0x00, 0xf0, 0x21, 0x00


	//----- nvinfo : EIATTR_KPARAM_INFO
	.align		4
.L_1899:
        /*0058*/ 	.byte	0x04, 0x17
        /*005a*/ 	.short	(.L_1901 - .L_1900)
.L_1900:
        /*005c*/ 	.word	0x00000000
        /*0060*/ 	.short	0x0006
        /*0062*/ 	.short	0x0030
        /*0064*/ 	.byte	0x00, 0xf0, 0x21, 0x00


	//----- nvinfo : EIATTR_KPARAM_INFO
	.align		4
.L_1901:
        /*0068*/ 	.byte	0x04, 0x17
        /*006a*/ 	.short	(.L_1903 - .L_1902)
.L_1902:
        /*006c*/ 	.word	0x00000000
        /*0070*/ 	.short	0x0005
        /*0072*/ 	.short	0x0028
        /*0074*/ 	.byte	0x00, 0xf0, 0x21, 0x00


	//----- nvinfo : EIATTR_KPARAM_INFO
	.align		4
.L_1903:
        /*0078*/ 	.byte	0x04, 0x17
        /*007a*/ 	.short	(.L_1905 - .L_1904)
.L_1904:
        /*007c*/ 	.word	0x00000000
        /*0080*/ 	.short	0x0004
        /*0082*/ 	.short	0x0020
        /*0084*/ 	.byte	0x00, 0xf0, 0x21, 0x00


	//----- nvinfo : EIATTR_KPARAM_INFO
	.align		4
.L_1905:
        /*0088*/ 	.byte	0x04, 0x17
        /*008a*/ 	.short	(.L_1907 - .L_1906)
.L_1906:
        /*008c*/ 	.word	0x00000000
        /*0090*/ 	.short	0x0003
        /*0092*/ 	.short	0x0018
        /*0094*/ 	.byte	0x00, 0xf0, 0x21, 0x00


	//----- nvinfo : EIATTR_KPARAM_INFO
	.align		4
.L_1907:
        /*0098*/ 	.byte	0x04, 0x17
        /*009a*/ 	.short	(.L_1909 - .L_1908)
.L_1908:
        /*009c*/ 	.word	0x00000000
        /*00a0*/ 	.short	0x0002
        /*00a2*/ 	.short	0x0010
        /*00a4*/ 	.byte	0x00, 0xf0, 0x21, 0x00


	//----- nvinfo : EIATTR_KPARAM_INFO
	.align		4
.L_1909:
        /*00a8*/ 	.byte	0x04, 0x17
        /*00aa*/ 	.short	(.L_1911 - .L_1910)
.L_1910:
        /*00ac*/ 	.word	0x00000000
        /*00b0*/ 	.short	0x0001
        /*00b2*/ 	.short	0x0008
        /*00b4*/ 	.byte	0x00, 0xf0, 0x21, 0x00


	//----- nvinfo : EIATTR_KPARAM_INFO
	.align		4
.L_1911:
        /*00b8*/ 	.byte	0x04, 0x17
        /*00ba*/ 	.short	(.L_1913 - .L_1912)
.L_1912:
        /*00bc*/ 	.word	0x00000000
        /*00c0*/ 	.short	0x0000
        /*00c2*/ 	.short	0x0000
        /*00c4*/ 	.byte	0x00, 0xf0, 0x21, 0x00


	//----- nvinfo : EIATTR_SPARSE_MMA_MASK
	.align		4
.L_1913:
        /*00c8*/ 	.byte	0x03, 0x50
        /*00ca*/ 	.short	0x0000


	//----- nvinfo : EIATTR_MAXREG_COUNT
	.align		4
        /*00cc*/ 	.byte	0x03, 0x1b
        /*00ce*/ 	.short	0x0060


	//----- nvinfo : EIATTR_NUM_BARRIERS
	.align		4
        /*00d0*/ 	.byte	0x02, 0x4c
        /*00d2*/ 	.byte	0x01
	.zero		1


	//----- nvinfo : EIATTR_ANNOTATIONS
	.align		4
        /*00d4*/ 	.byte	0x04, 0x55
        /*00d6*/ 	.short	(.L_1915 - .L_1914)


	//   ....[0]....
.L_1914:
        /* <DEDUP_REMOVED lines=13> */


	//----- nvinfo : EIATTR_MERCURY_ISA_VERSION
	.align		4
.L_1915:
        /*0198*/ 	.byte	0x03, 0x5f
        /*019a*/ 	.short	0x0101


	//----- nvinfo : EIATTR_COOP_GROUP_MASK_REGIDS
	.align		4
        /*019c*/ 	.byte	0x04, 0x29
        /*019e*/ 	.short	(.L_1917 - .L_1916)


	//   ....[0]....
.L_1916:
        /*01a0*/ 	.word	0xffffffff


	//   ....[1]....
        /*01a4*/ 	.word	0xffffffff


	//   ....[2]....
        /*01a8*/ 	.word	0xffffffff


	//   ....[3]....
        /*01ac*/ 	.word	0xffffffff


	//   ....[4]....
        /*01b0*/ 	.word	0xffffffff


	//   ....[5]....
        /*01b4*/ 	.word	0xffffffff


	//   ....[6]....
        /*01b8*/ 	.word	0xffffffff


	//   ....[7]....
        /*01bc*/ 	.word	0xffffffff


	//   ....[8]....
        /*01c0*/ 	.word	0xffffffff


	//   ....[9]....
        /*01c4*/ 	.word	0xffffffff


	//   ....[10]....
        /*01c8*/ 	.word	0x0500000f


	//   ....[11]....
        /*01cc*/ 	.word	0x05000016


	//   ....[12]....
        /*01d0*/ 	.word	0x05000018


	//   ....[13]....
        /*01d4*/ 	.word	0x05000011


	//   ....[14]....
        /*01d8*/ 	.word	0x0500001d


	//   ....[15]....
        /*01dc*/ 	.word	0x05000012


	//   ....[16]....
        /*01e0*/ 	.word	0x05000016


	//   ....[17]....
        /*01e4*/ 	.word	0x05000017


	//   ....[18]....
        /*01e8*/ 	.word	0x05000016


	//   ....[19]....
        /*01ec*/ 	.word	0x0500000f


	//   ....[20]....
        /*01f0*/ 	.word	0x05000011


	//   ....[21]....
        /*01f4*/ 	.word	0x05000018


	//   ....[22]....
        /*01f8*/ 	.word	0x05000022


	//   ....[23]....
        /*01fc*/ 	.word	0x05000021


	//   ....[24]....
        /*0200*/ 	.word	0x0500000f


	//   ....[25]....
        /*0204*/ 	.word	0x05000016


	//   ....[26]....
        /*0208*/ 	.word	0x05000016


	//   ....[27]....
        /*020c*/ 	.word	0x0500000f


	//   ....[28]....
        /*0210*/ 	.word	0x05000011


	//   ....[29]....
        /*0214*/ 	.word	0x05000018


	//   ....[30]....
        /*0218*/ 	.word	0x05000022


	//   ....[31]....
        /*021c*/ 	.word	0x05000021


	//   ....[32]....
        /*0220*/ 	.word	0x0500000f


	//   ....[33]....
        /*0224*/ 	.word	0x05000016


	//   ....[34]....
        /*0228*/ 	.word	0x0500000f


	//   ....[35]....
        /*022c*/ 	.word	0x05000016


	//   ....[36]....
        /*0230*/ 	.word	0x05000022


	//   ....[37]....
        /*0234*/ 	.word	0x05000018


	//   ....[38]....
        /*0238*/ 	.word	0x0500001c


	//   ....[39]....
        /*023c*/ 	.word	0x0500002e


	//   ....[40]....
        /*0240*/ 	.word	0x05000024


	//   ....[41]....
        /*0244*/ 	.word	0x05000017


	//   ....[42]....
        /*0248*/ 	.word	0x05000016


	//   ....[43]....
        /*024c*/ 	.word	0x0500001b


	//   ....[44]....
        /*0250*/ 	.word	0x0500000f


	//   ....[45]....
        /*0254*/ 	.word	0x05000011


	//   ....[46]....
        /*0258*/ 	.word	0x05000029


	//   ....[47]....
        /*025c*/ 	.word	0x05000023


	//   ....[48]....
        /*0260*/ 	.word	0x0500002c


	//   ....[49]....
        /*0264*/ 	.word	0x05000012


	//   ....[50]....
        /*0268*/ 	.word	0x05000022


	//   ....[51]....
        /*026c*/ 	.word	0x05000025


	//   ....[52]....
        /*0270*/ 	.word	0x05000014


	//   ....[53]....
        /*0274*/ 	.word	0x05000020


	//   ....[54]....
        /*0278*/ 	.word	0x0500001e


	//   ....[55]....
        /*027c*/ 	.word	0x0500001c


	//   ....[56]....
        /*0280*/ 	.word	0x05000027


	//   ....[57]....
        /*0284*/ 	.word	0x0500001b


	//   ....[58]....
        /*0288*/ 	.word	0x05000023


	//   ....[59]....
        /*028c*/ 	.word	0x05000024


	//   ....[60]....
        /*0290*/ 	.word	0x0500002a


	//   ....[61]....
        /*0294*/ 	.word	0x0500002b


	//   ....[62]....
        /*0298*/ 	.word	0x05000031


	//   ....[63]....
        /*029c*/ 	.word	0x05000033


	//   ....[64]....
        /*02a0*/ 	.word	0x05000021


	//   ....[65]....
        /*02a4*/ 	.word	0x05000011


	//   ....[66]....
        /*02a8*/ 	.word	0x0500000f


	//   ....[67]....
        /*02ac*/ 	.word	0x0500000f


	//   ....[68]....
        /*02b0*/ 	.word	0x0500000f


	//   ....[69]....
        /*02b4*/ 	.word	0x0500000f


	//   ....[70]....
        /*02b8*/ 	.word	0x0500000f


	//   ....[71]....
        /*02bc*/ 	.word	0x0500000f


	//   ....[72]....
        /*02c0*/ 	.word	0x0500000f


	//   ....[73]....
        /*02c4*/ 	.word	0x0500000f


	//   ....[74]....
        /*02c8*/ 	.word	0x0500000f


	//   ....[75]....
        /*02cc*/ 	.word	0x0500000f


	//   ....[76]....
        /*02d0*/ 	.word	0x0500000f


	//   ....[77]....
        /*02d4*/ 	.word	0x0500000f


	//   ....[78]....
        /*02d8*/ 	.word	0x0500000f


	//   ....[79]....
        /*02dc*/ 	.word	0x0500000f


	//   ....[80]....
        /*02e0*/ 	.word	0x0500000f


	//   ....[81]....
        /*02e4*/ 	.word	0x0500000f


	//   ....[82]....
        /*02e8*/ 	.word	0x0500000f


	//   ....[83]....
        /*02ec*/ 	.word	0x0500000f


	//   ....[84]....
        /*02f0*/ 	.word	0x0500000f


	//   ....[85]....
        /*02f4*/ 	.word	0x0500000f


	//   ....[86]....
        /*02f8*/ 	.word	0x0500000f


	//   ....[87]....
        /*02fc*/ 	.word	0x0500000f


	//   ....[88]....
        /*0300*/ 	.word	0x0500000f


	//   ....[89]....
        /*0304*/ 	.word	0x0500000f


	//   ....[90]....
        /*0308*/ 	.word	0x0500000f


	//   ....[91]....
        /*030c*/ 	.word	0x0500000f


	//   ....[92]....
        /*0310*/ 	.word	0x0500000f


	//   ....[93]....
        /*0314*/ 	.word	0x0500000f


	//   ....[94]....
        /*0318*/ 	.word	0x0500000f


	//   ....[95]....
        /*031c*/ 	.word	0x0500000f


	//   ....[96]....
        /*0320*/ 	.word	0x0500000f


	//   ....[97]....
        /*0324*/ 	.word	0x0500000f


	//   ....[98]....
        /*0328*/ 	.word	0x0500000f


	//   ....[99]....
        /*032c*/ 	.word	0x0500000f


	//   ....[100]....
        /*0330*/ 	.word	0x0500000f


	//   ....[101]....
        /*0334*/ 	.word	0x0500000f


	//   ....[102]....
        /*0338*/ 	.word	0x0500000f


	//   ....[103]....
        /*033c*/ 	.word	0x0500000f


	//   ....[104]....
        /*0340*/ 	.word	0x0500000f


	//   ....[105]....
        /*0344*/ 	.word	0x0500000f


	//   ....[106]....
        /*0348*/ 	.word	0x0500000f


	//   ....[107]....
        /*034c*/ 	.word	0x0500000f


	//   ....[108]....
        /*0350*/ 	.word	0x0500000f


	//   ....[109]....
        /*0354*/ 	.word	0x0500000f


	//   ....[110]....
        /*0358*/ 	.word	0x0500000f


	//   ....[111]....
        /*035c*/ 	.word	0x0500000f


	//   ....[112]....
        /*0360*/ 	.word	0x0500000f


	//   ....[113]....
        /*0364*/ 	.word	0x0500000f


	//   ....[114]....
        /*0368*/ 	.word	0x0500000f


	//   ....[115]....
        /*036c*/ 	.word	0x0500000f


	//   ....[116]....
        /*0370*/ 	.word	0x0500000f


	//   ....[117]....
        /*0374*/ 	.word	0x0500000f


	//   ....[118]....
        /*0378*/ 	.word	0x0500000f


	//   ....[119]....
        /*037c*/ 	.word	0x0500000f


	//   ....[120]....
        /*0380*/ 	.word	0x0500000f


	//   ....[121]....
        /*0384*/ 	.word	0x0500000f


	//----- nvinfo : EIATTR_COOP_GROUP_INSTR_OFFSETS
	.align		4
.L_1917:
        /*0388*/ 	.byte	0x04, 0x28
        /*038a*/ 	.short	(.L_1919 - .L_1918)


	//   ....[0]....
.L_1918:
        /*038c*/ 	.word	0x00002c00


	//   ....[1]....
        /*0390*/ 	.word	0x00002c20


	//   ....[2]....
        /*0394*/ 	.word	0x00002c60


	//   ....[3]....
        /*0398*/ 	.word	0x00002c70


	//   ....[4]....
        /*039c*/ 	.word	0x000032a0


	//   ....[5]....
        /*03a0*/ 	.word	0x000032c0


	//   ....[6]....
        /*03a4*/ 	.word	0x000032e0


	//   ....[7]....
        /*03a8*/ 	.word	0x00003300


	//   ....[8]....
        /*03ac*/ 	.word	0x00003320


	//   ....[9]....
        /*03b0*/ 	.word	0x00003340


	//   ....[10]....
        /*03b4*/ 	.word	0x00004fd0


	//   ....[11]....
        /*03b8*/ 	.word	0x00005000


	//   ....[12]....
        /*03bc*/ 	.word	0x00005050


	//   ....[13]....
        /*03c0*/ 	.word	0x00005060


	//   ....[14]....
        /*03c4*/ 	.word	0x00005090


	//   ....[15]....
        /*03c8*/ 	.word	0x000050a0


	//   ....[16]....
        /*03cc*/ 	.word	0x000050d0


	//   ....[17]....
        /*03d0*/ 	.word	0x000050e0


	//   ....[18]....
        /*03d4*/ 	.word	0x000052c0


	//   ....[19]....
        /*03d8*/ 	.word	0x000052f0


	//   ....[20]....
        /*03dc*/ 	.word	0x00005320


	//   ....[21]....
        /*03e0*/ 	.word	0x00005330


	//   ....[22]....
        /*03e4*/ 	.word	0x00005360


	//   ....[23]....
        /*03e8*/ 	.word	0x00005370


	//   ....[24]....
        /*03ec*/ 	.word	0x000053a0


	//   ....[25]....
        /*03f0*/ 	.word	0x000053b0


	//   ....[26]....
        /*03f4*/ 	.word	0x00005530


	//   ....[27]....
        /*03f8*/ 	.word	0x00005560


	//   ....[28]....
        /*03fc*/ 	.word	0x00005590


	//   ....[29]....
        /*0400*/ 	.word	0x000055a0


	//   ....[30]....
        /*0404*/ 	.word	0x000055d0


	//   ....[31]....
        /*0408*/ 	.word	0x000055e0


	//   ....[32]....
        /*040c*/ 	.word	0x00005610


	//   ....[33]....
        /*0410*/ 	.word	0x00005620


	//   ....[34]....
        /*0414*/ 	.word	0x00005910


	//   ....[35]....
        /*0418*/ 	.word	0x00005940


	//   ....[36]....
        /*041c*/ 	.word	0x00005a20


	//   ....[37]....
        /*0420*/ 	.word	0x00005a60


	//   ....[38]....
        /*0424*/ 	.word	0x00005a90


	//   ....[39]....
        /*0428*/ 	.word	0x00005ac0


	//   ....[40]....
        /*042c*/ 	.word	0x00005ad0


	//   ....[41]....
        /*0430*/ 	.word	0x00005b00


	//   ....[42]....
        /*0434*/ 	.word	0x00005b40


	//   ....[43]....
        /*0438*/ 	.word	0x00005b70


	//   ....[44]....
        /*043c*/ 	.word	0x00005b90


	//   ....[45]....
        /*0440*/ 	.word	0x00005bb0


	//   ....[46]....
        /*0444*/ 	.word	0x00005bd0


	//   ....[47]....
        /*0448*/ 	.word	0x00005bf0


	//   ....[48]....
        /*044c*/ 	.word	0x00005c10


	//   ....[49]....
        /*0450*/ 	.word	0x00005c40


	//   ....[50]....
        /*0454*/ 	.word	0x00005c90


	//   ....[51]....
        /*0458*/ 	.word	0x00005cc0


	//   ....[52]....
        /*045c*/ 	.word	0x00005ce0


	//   ....[53]....
        /*0460*/ 	.word	0x00005d00


	//   ....[54]....
        /*0464*/ 	.word	0x00005d30


	//   ....[55]....
        /*0468*/ 	.word	0x00005d50


	//   ....[56]....
        /*046c*/ 	.word	0x00005d60


	//   ....[57]....
        /*0470*/ 	.word	0x00005d80


	//   ....[58]....
        /*0474*/ 	.word	0x00005dc0


	//   ....[59]....
        /*0478*/ 	.word	0x00005df0


	//   ....[60]....
        /*047c*/ 	.word	0x00005e10


	//   ....[61]....
        /*0480*/ 	.word	0x00005e40


	//   ....[62]....
        /*0484*/ 	.word	0x00005e60


	//   ....[63]....
        /*0488*/ 	.word	0x00005ea0


	//   ....[64]....
        /*048c*/ 	.word	0x00006040


	//   ....[65]....
        /*0490*/ 	.word	0x00006090


	//   ....[66]....
        /*0494*/ 	.word	0x00006220


	//   ....[67]....
        /*0498*/ 	.word	0x00006270


	//   ....[68]....
        /*049c*/ 	.word	0x000062e0


	//   ....[69]....
        /*04a0*/ 	.word	0x00006340


	//   ....[70]....
        /*04a4*/ 	.word	0x000063b0


	//   ....[71]....
        /*04a8*/ 	.word	0x00006410


	//   ....[72]....
        /*04ac*/ 	.word	0x00006480


	//   ....[73]....
        /*04b0*/ 	.word	0x000064e0


	//   ....[74]....
        /*04b4*/ 	.word	0x00006580


	//   ....[75]....
        /*04b8*/ 	.word	0x00006610


	//   ....[76]....
        /*04bc*/ 	.word	0x00006680


	//   ....[77]....
        /*04c0*/ 	.word	0x000066e0


	//   ....[78]....
        /*04c4*/ 	.word	0x00006750


	//   ....[79]....
        /*04c8*/ 	.word	0x000067b0


	//   ....[80]....
        /*04cc*/ 	.word	0x00006820


	//   ....[81]....
        /*04d0*/ 	.word	0x00006880


	//   ....[82]....
        /*04d4*/ 	.word	0x00006920


	//   ....[83]....
        /*04d8*/ 	.word	0x000069b0


	//   ....[84]....
        /*04dc*/ 	.word	0x00006a20


	//   ....[85]....
        /*04e0*/ 	.word	0x00006a80


	//   ....[86]....
        /*04e4*/ 	.word	0x00006af0


	//   ....[87]....
        /*04e8*/ 	.word	0x00006b50


	//   ....[88]....
        /*04ec*/ 	.word	0x00006bc0


	//   ....[89]....
        /*04f0*/ 	.word	0x00006c20


	//   ....[90]....
        /*04f4*/ 	.word	0x00006cc0


	//   ....[91]....
        /*04f8*/ 	.word	0x00006da0


	//   ....[92]....
        /*04fc*/ 	.word	0x00006e90


	//   ....[93]....
        /*0500*/ 	.word	0x00006ee0


	//   ....[94]....
        /*0504*/ 	.word	0x00006f70


	//   ....[95]....
        /*0508*/ 	.word	0x00006fc0


	//   ....[96]....
        /*050c*/ 	.word	0x00007050


	//   ....[97]....
        /*0510*/ 	.word	0x000070f0


	//   ....[98]....
        /*0514*/ 	.word	0x00007160


	//   ....[99]....
        /*0518*/ 	.word	0x000071d0


	//   ....[100]....
        /*051c*/ 	.word	0x00007240


	//   ....[101]....
        /*0520*/ 	.word	0x000072a0


	//   ....[102]....
        /*0524*/ 	.word	0x00007310


	//   ....[103]....
        /*0528*/ 	.word	0x00007370


	//   ....[104]....
        /*052c*/ 	.word	0x000073f0


	//   ....[105]....
        /*0530*/ 	.word	0x00007450


	//   ....[106]....
        /*0534*/ 	.word	0x000074c0


	//   ....[107]....
        /*0538*/ 	.word	0x00007510


	//   ....[108]....
        /*053c*/ 	.word	0x00007580


	//   ....[109]....
        /*0540*/ 	.word	0x000075e0


	//   ....[110]....
        /*0544*/ 	.word	0x00007680


	//   ....[111]....
        /*0548*/ 	.word	0x00007710


	//   ....[112]....
        /*054c*/ 	.word	0x00007790


	//   ....[113]....
        /*0550*/ 	.word	0x00007830


	//   ....[114]....
        /*0554*/ 	.word	0x000078c0


	//   ....[115]....
        /*0558*/ 	.word	0x00007920


	//   ....[116]....
        /*055c*/ 	.word	0x00007990


	//   ....[117]....
        /*0560*/ 	.word	0x00007a00


	//   ....[118]....
        /*0564*/ 	.word	0x00007ad0


	//   ....[119]....
        /*0568*/ 	.word	0x00007b90


	//   ....[120]....
        /*056c*/ 	.word	0x00007cc0


	//   ....[121]....
        /*0570*/ 	.word	0x00007d40


	//----- nvinfo : EIATTR_EXIT_INSTR_OFFSETS
	.align		4
.L_1919:
        /*0574*/ 	.byte	0x04, 0x1c
        /*0576*/ 	.short	(.L_1921 - .L_1920)


	//   ....[0]....
.L_1920:
        /*0578*/ 	.word	0x00004000


	//   ....[1]....
        /*057c*/ 	.word	0x000061c0


	//----- nvinfo : EIATTR_MAX_THREADS
	.align		4
.L_1921:
        /*0580*/ 	.byte	0x04, 0x05
        /*0582*/ 	.short	(.L_1923 - .L_1922)
.L_1922:
        /*0584*/ 	.word	0x00000140
        /*0588*/ 	.word	0x00000001
        /*058c*/ 	.word	0x00000001


	//----- nvinfo : EIATTR_CRS_STACK_SIZE
	.align		4
.L_1923:
        /*0590*/ 	.byte	0x04, 0x1e
        /*0592*/ 	.short	(.L_1925 - .L_1924)
.L_1924:
        /*0594*/ 	.word	0x00000000


	//----- nvinfo : EIATTR_CBANK_PARAM_SIZE
	.align		4
.L_1925:
        /*0598*/ 	.byte	0x03, 0x19
        /*059a*/ 	.short	0x0060


	//----- nvinfo : EIATTR_PARAM_CBANK
	.align		4
        /*059c*/ 	.byte	0x04, 0x0a
        /*059e*/ 	.short	(.L_1927 - .L_1926)
	.align		4
.L_1926:
        /*05a0*/ 	.word	index@(.nv.constant0._ZN13group_norm_v218gn_bwd_cuda_kernelI6__halfLi320ELi2ELi32ELi40ELi256ELb0ELb1ELi32ELi320ELi320ELi4ELb1ELi36ELb0ELb0ELNS_15WgradSyncMethodE3ENS_16CompileConditionILi900EEEEEvPT_S6_S6_PKS5_S8_S8_S8_PKfflPfPj)
        /*05a4*/ 	.short	0x0210
        /*05a6*/ 	.short	0x0060


	//----- nvinfo : EIATTR_SW_WAR
	.align		4
.L_1927:
        /*05a8*/ 	.byte	0x04, 0x36
        /*05aa*/ 	.short	(.L_1929 - .L_1928)
.L_1928:
        /*05ac*/ 	.word	0x00000008
.L_1929:


//--------------------- .nv.info._ZN13group_norm_v218gn_bwd_cuda_kernelI6__halfLi320ELi3ELi16ELi80ELi256ELb1ELb1ELi4ELi320ELi320ELi4ELb1ELi5ELb0ELb0ELNS_15WgradSyncMethodE2ENS_16CompileConditionILi900EEEEEvPT_S6_S6_PKS5_S8_S8_S8_PKfflPfPj --------------------------
	.section	.nv.info._ZN13group_norm_v218gn_bwd_cuda_kernelI6__halfLi320ELi3ELi16ELi80ELi256ELb1ELb1ELi4ELi320ELi320ELi4ELb1ELi5ELb0ELb0ELNS_15WgradSyncMethodE2ENS_16CompileConditionILi900EEEEEvPT_S6_S6_PKS5_S8_S8_S8_PKfflPfPj,"",@"SHT_CUDA_INFO"
	.sectionflags	@""
	.align	4


	//----- nvinfo : EIATTR_CUDA_API_VERSION
	.align		4
        /*0000*/ 	.byte	0x04, 0x37
        /*0002*/ 	.short	(.L_1931 - .L_1930)
.L_1930:
        /*0004*/ 	.word	0x00000082


	//----- nvinfo : EIATTR_KPARAM_INFO
	.align		4
.L_1931:
        /*0008*/ 	.byte	0x04, 0x17
        /*000a*/ 	.short	(.L_1933 - .L_1932)
.L_1932:
        /*000c*/ 	.word	0x00000000
        /*0010*/ 	.short	0x000b
        /*0012*/ 	.short	0x0058
        /*0014*/ 	.byte	0x00, 0xf0, 0x21, 0x00


	//----- nvinfo : EIATTR_KPARAM_INFO
	.align		4
.L_1933:
        /*0018*/ 	.byte	0x04, 0x17
        /*001a*/ 	.short	(.L_1935 - .L_1934)
.L_1934:
        /*001c*/ 	.word	0x00000000
        /*0020*/ 	.short	0x000a
        /*0022*/ 	.short	0x0050
        /*0024*/ 	.byte	0x00, 0xf0, 0x21, 0x00


	//----- nvinfo : EIATTR_KPARAM_INFO
	.align		4
.L_1935:
        /*0028*/ 	.byte	0x04, 0x17
        /*002a*/ 	.short	(.L_1937 - .L_1936)
.L_1936:
        /*002c*/ 	.word	0x00000000
        /*0030*/ 	.short	0x0009
        /*0032*/ 	.short	0x0048
        /*0034*/ 	.byte	0x00, 0xf0, 0x21, 0x00


	//----- nvinfo : EIATTR_KPARAM_INFO
	.align		4
.L_1937:
        /*0038*/ 	.byte	0x04, 0x17
        /*003a*/ 	.short	(.L_1939 - .L_1938)
.L_1938:
        /*003c*/ 	.word	0x00000000
        /*0040*/ 	.short	0x0008
        /*0042*/ 	.short	0x0040
        /*0044*/ 	.byte	0x00, 0xf0, 0x11, 0x00


	//----- nvinfo : EIATTR_KPARAM_INFO
	.align		4
.L_1939:
        /*0048*/ 	.byte	0x04, 0x17
        /*004a*/ 	.short	(.L_1941 - .L_1940)
.L_1940:
        /*004c*/ 	.word	0x00000000
        /*0050*/ 	.short	0x0007
        /*0052*/ 	.short	0x0038
        /*0054*/ 	.byte	0x00, 0xf0, 0x21, 0x00


	//----- nvinfo : EIATTR_KPARAM_INFO
	.align		4
.L_1941:
        /*0058*/ 	.byte	0x04, 0x17
        /*005a*/ 	.short	(.L_1943 - .L_1942)
.L_1942:
        /*005c*/ 	.word	0x00000000
        /*0060*/ 	.short	0x0006
        /*0062*/ 	.short	0x0030
        /*0064*/ 	.byte	0x00, 0xf0, 0x21, 0x00


	//----- nvinfo : EIATTR_KPARAM_INFO
	.align		4
.L_1943:
        /*0068*/ 	.byte	0x04, 0x17
        /*006a*/ 	.short	(.L_1945 - .L_1944)
.L_1944:
        /*006c*/ 	.word	0x00000000
        /*0070*/ 	.short	0x0005
        /*0072*/ 	.short	0x0028
        /*0074*/ 	.byte	0x00, 0xf0, 0x21, 0x00


	//----- nvinfo : EIATTR_KPARAM_INFO
	.align		4
.L_1945:
        /*0078*/ 	.byte	0x04, 0x17
        /*007a*/ 	.short	(.L_1947 - .L_1946)
.L_1946:
        /*007c*/ 	.word	0x00000000
        /*0080*/ 	.short	0x0004
        /*0082*/ 	.short	0x0020
        /*0084*/ 	.byte	0x00, 0xf0, 0x21, 0x00


	//----- nvinfo : EIATTR_KPARAM_INFO
	.align		4
.L_1947:
        /*0088*/ 	.byte	0x04, 0x17
        /*008a*/ 	.short	(.L_1949 - .L_1948)
.L_1948:
        /*008c*/ 	.word	0x00000000
        /*0090*/ 	.short	0x0003
        /*0092*/ 	.short	0x0018
        /*0094*/ 	.byte	0x00, 0xf0, 0x21, 0x00


	//----- nvinfo : EIATTR_KPARAM_INFO
	.align		4
.L_1949:
        /*0098*/ 	.byte	0x04, 0x17
        /*009a*/ 	.short	(.L_1951 - .L_1950)
.L_1950:
        /*009c*/ 	.word	0x00000000
        /*00a0*/ 	.short	0x0002
        /*00a2*/ 	.short	0x0010
        /*00a4*/ 	.byte	0x00, 0xf0, 0x21, 0x00


	//----- nvinfo : EIATTR_KPARAM_INFO
	.align		4
.L_1951:
        /*00a8*/ 	.byte	0x04, 0x17
        /*00aa*/ 	.short	(.L_1953 - .L_1952)
.L_1952:
        /*00ac*/ 	.word	0x00000000
        /*00b0*/ 	.short	0x0001
        /*00b2*/ 	.short	0x0008
        /*00b4*/ 	.byte	0x00, 0xf0, 0x21, 0x00


	//----- nvinfo : EIATTR_KPARAM_INFO
	.align		4
.L_1953:
        /*00b8*/ 	.byte	0x04, 0x17
        /*00ba*/ 	.short	(.L_1955 - .L_1954)
.L_1954:
        /*00bc*/ 	.word	0x00000000
        /*00c0*/ 	.short	0x0000
        /*00c2*/ 	.short	0x0000
        /*00c4*/ 	.byte	0x00, 0xf0, 0x21, 0x00


	//----- nvinfo : EIATTR_SPARSE_MMA_MASK
	.align		4
.L_1955:
        /*00c8*/ 	.byte	0x03, 0x50
        /*00ca*/ 	.short	0x0000


	//----- nvinfo : EIATTR_MAXREG_COUNT
	.align		4
        /*00cc*/ 	.byte	0x03, 0x1b
        /*00ce*/ 	.short	0x0040


	//----- nvinfo : EIATTR_NUM_BARRIERS
	.align		4
        /*00d0*/ 	.byte	0x02, 0x4c
        /*00d2*/ 	.byte	0x01
	.zero		1


	//----- nvinfo : EIATTR_MERCURY_ISA_VERSION
	.align		4
        /*00d4*/ 	.byte	0x03, 0x5f
        /*00d6*/ 	.short	0x0101


	//----- nvinfo : EIATTR_COOP_GROUP_MASK_REGIDS
	.align		4
        /*00d8*/ 	.byte	0x04, 0x29
        /*00da*/ 	.short	(.L_1957 - .L_1956)


	//   ....[0]....
.L_1956:
        /*00dc*/ 	.word	0xffffffff


	//   ....[1]....
        /*00e0*/ 	.word	0xffffffff


	//   ....[2]....
        /*00e4*/ 	.word	0xffffffff


	//   ....[3]....
        /*00e8*/ 	.word	0xffffffff


	//   ....[4]....
        /*00ec*/ 	.word	0xffffffff


	//   ....[5]....
        /*00f0*/ 	.word	0xffffffff


	//   ....[6]....
        /*00f4*/ 	.word	0xffffffff


	//   ....[7]....
        /*00f8*/ 	.word	0xffffffff


	//   ....[8]....
        /*00fc*/ 	.word	0xffffffff


	//   ....[9]....
        /*0100*/ 	.word	0xffffffff


	//   ....[10]....
        /*0104*/ 	.word	0xffffffff


	//   ....[11]....
        /*0108*/ 	.word	0xffffffff


	//   ....[12]....
        /*010c*/ 	.word	0xffffffff


	//   ....[13]....
        /*0110*/ 	.word	0xffffffff


	//   ....[14]....
        /*0114*/ 	.word	0x05000017


	//   ....[15]....
        /*0118*/ 	.word	0x05000016


	//   ....[16]....
        /*011c*/ 	.word	0x05000018


	//   ....[17]....
        /*0120*/ 	.word	0x05000019


	//   ....[18]....
        /*0124*/ 	.word	0x0500001b


	//   ....[19]....
        /*0128*/ 	.word	0x0500001a


	//   ....[20]....
        /*012c*/ 	.word	0x0500001c


	//   ....[21]....
        /*0130*/ 	.word	0x05000011


	//   ....[22]....
        /*0134*/ 	.word	0x0500001b


	//   ....[23]....
        /*0138*/ 	.word	0x0500001a


	//   ....[24]....
        /*013c*/ 	.word	0x0500001c


	//   ....[25]....
        /*0140*/ 	.word	0x0500001d


	//   ....[26]....
        /*0144*/ 	.word	0x0500001f


	//   ....[27]....
        /*0148*/ 	.word	0x0500001e


	//   ....[28]....
        /*014c*/ 	.word	0x05000022


	//   ....[29]....
        /*0150*/ 	.word	0x05000011


	//   ....[30]....
        /*0154*/ 	.word	0x0500001b


	//   ....[31]....
        /*0158*/ 	.word	0x0500001a


	//   ....[32]....
        /*015c*/ 	.word	0x0500001c


	//   ....[33]....
        /*0160*/ 	.word	0x0500001d


	//   ....[34]....
        /*0164*/ 	.word	0x0500001f


	//   ....[35]....
        /*0168*/ 	.word	0x0500001e


	//   ....[36]....
        /*016c*/ 	.word	0x05000022


	//   ....[37]....
        /*0170*/ 	.word	0x05000011


	//   ....[38]....
        /*0174*/ 	.word	0x0500001d


	//   ....[39]....
        /*0178*/ 	.word	0x05000020


	//   ....[40]....
        /*017c*/ 	.word	0x0500001d


	//   ....[41]....
        /*0180*/ 	.word	0x05000028


	//   ....[42]....
        /*0184*/ 	.word	0x05000025


	//   ....[43]....
        /*0188*/ 	.word	0x0500001f


	//   ....[44]....
        /*018c*/ 	.word	0x0500001c


	//   ....[45]....
        /*0190*/ 	.word	0x0500001e


	//   ....[46]....
        /*0194*/ 	.word	0x05000019


	//   ....[47]....
        /*0198*/ 	.word	0x0500001c


	//   ....[48]....
        /*019c*/ 	.word	0x05000018


	//   ....[49]....
        /*01a0*/ 	.word	0x05000016


	//   ....[50]....
        /*01a4*/ 	.word	0x0500001a


	//   ....[51]....
        /*01a8*/ 	.word	0x0500001f


	//   ....[52]....
        /*01ac*/ 	.word	0x0500001d


	//   ....[53]....
        /*01b0*/ 	.word	0x05000017


	//   ....[54]....
        /*01b4*/ 	.word	0x05000020


	//   ....[55]....
        /*01b8*/ 	.word	0x05000019


	//   ....[56]....
        /*01bc*/ 	.word	0x05000016


	//   ....[57]....
        /*01c0*/ 	.word	0x05000015


	//   ....[58]....
        /*01c4*/ 	.word	0x0500001a


	//   ....[59]....
        /*01c8*/ 	.word	0x05000014


	//   ....[60]....
        /*01cc*/ 	.word	0x05000022


	//   ....[61]....
        /*01d0*/ 	.word	0x05000011


	//   ....[62]....
        /*01d4*/ 	.word	0x05000029


	//   ....[63]....
        /*01d8*/ 	.word	0x05000024


	//   ....[64]....
        /*01dc*/ 	.word	0x05000023


	//   ....[65]....
        /*01e0*/ 	.word	0x0500002a


	//   ....[66]....
        /*01e4*/ 	.word	0x0500002d


	//   ....[67]....
        /*01e8*/ 	.word	0x05000022


	//   ....[68]....
        /*01ec*/ 	.word	0x05000025


	//   ....[69]....
        /*01f0*/ 	.word	0x05000020


	//   ....[70]....
        /*01f4*/ 	.word	0x0500001c


	//   ....[71]....
        /*01f8*/ 	.word	0x0500001c


	//   ....[72]....
        /*01fc*/ 	.word	0x0500001c


	//   ....[73]....
        /*0200*/ 	.word	0x0500001c


	//   ....[74]....
        /*0204*/ 	.word	0x0500001c


	//   ....[75]....
        /*0208*/ 	.word	0x0500001c


	//   ....[76]....
        /*020c*/ 	.word	0x0500001c


	//   ....[77]....
        /*0210*/ 	.word	0x0500001c


	//   ....[78]....
        /*0214*/ 	.word	0x0500001c


	//   ....[79]....
        /*0218*/ 	.word	0x0500001c


	//   ....[80]....
        /*021c*/ 	.word	0x0500001c


	//   ....[81]....
        /*0220*/ 	.word	0x0500001c


	//   ....[82]....
        /*0224*/ 	.word	0x0500001c


	//   ....[83]....
        /*0228*/ 	.word	0x0500001c


	//   ....[84]....
        /*022c*/ 	.word	0x0500001c


	//   ....[85]....
        /*0230*/ 	.word	0x0500001c


	//   ....[86]....
        /*0234*/ 	.word	0x0500001c


	//   ....[87]....
        /*0238*/ 	.word	0x0500001c


	//   ....[88]....
        /*023c*/ 	.word	0x0500001c


	//   ....[89]....
        /*0240*/ 	.word	0x0500001c


	//   ....[90]....
        /*0244*/ 	.word	0x0500001c


	//   ....[91]....
        /*0248*/ 	.word	0x0500001c


	//   ....[92]....
        /*024c*/ 	.word	0x0500001c


	//   ....[93]....
        /*0250*/ 	.word	0x0500001c


	//   ....[94]....
        /*0254*/ 	.word	0x0500001c


	//   ....[95]....
        /*0258*/ 	.word	0x0500001c


	//   ....[96]....
        /*025c*/ 	.word	0x0500001c


	//   ....[97]....
        /*0260*/ 	.word	0x0500001c


	//   ....[98]....
        /*0264*/ 	.word	0x0500001c


	//   ....[99]....
        /*0268*/ 	.word	0x0500001c


	//   ....[100]....
        /*026c*/ 	.word	0x0500001c


	//   ....[101]....
        /*0270*/ 	.word	0x0500001c


	//   ....[102]....
        /*0274*/ 	.word	0x0500001c


	//   ....[103]....
        /*0278*/ 	.word	0x0500001c


	//   ....[104]....
        /*027c*/ 	.word	0x0500001c


	//   ....[105]....
        /*0280*/ 	.word	0x0500001c


	//   ....[106]....
        /*0284*/ 	.word	0x0500001c


	//   ....[107]....
        /*0288*/ 	.word	0x0500001c


	//   ....[108]....
        /*028c*/ 	.word	0x0500001c


	//   ....[109]....
        /*0290*/ 	.word	0x0500001c


	//   ....[110]....
        /*0294*/ 	.word	0x0500001c


	//   ....[111]....
        /*0298*/ 	.word	0x0500001c


	//   ....[112]....
        /*029c*/ 	.word	0x0500001c


	//   ....[113]....
        /*02a0*/ 	.word	0x0500001c


	//   ....[114]....
        /*02a4*/ 	.word	0x0500001c


	//   ....[115]....
        /*02a8*/ 	.word	0x0500001c


	//   ....[116]....
        /*02ac*/ 	.word	0x0500001c


	//   ....[117]....
        /*02b0*/ 	.word	0x0500001c


	//   ....[118]....
        /*02b4*/ 	.word	0x0500001c


	//   ....[119]....
        /*02b8*/ 	.word	0x0500001c


	//   ....[120]....
        /*02bc*/ 	.word	0x0500001c


	//   ....[121]....
        /*02c0*/ 	.word	0x0500001c


	//   ....[122]....
        /*02c4*/ 	.word	0x0500001c


	//   ....[123]....
        /*02c8*/ 	.word	0x0500001c


	//   ....[124]....
        /*02cc*/ 	.word	0x0500001c


	//   ....[125]....
        /*02d0*/ 	.word	0x0500001c


	//----- nvinfo : EIATTR_COOP_GROUP_INSTR_OFFSETS
	.align		4
.L_1957:
        /*02d4*/ 	.byte	0x04, 0x28
        /*02d6*/ 	.short	(.L_1959 - .L_1958)


	//   ....[0]....
.L_1958:
        /*02d8*/ 	.word	0x00001ab0


	//   ....[1]....
        /*02dc*/ 	.word	0x00001ac0


	//   ....[2]....
        /*02e0*/ 	.word	0x00001b30


	//   ....[3]....
        /*02e4*/ 	.word	0x00001b60


	//   ....[4]....
        /*02e8*/ 	.word	0x00002170


	//   ....[5]....
        /*02ec*/ 	.word	0x00002180


	//   ....[6]....
        /*02f0*/ 	.word	0x000021d0


	//   ....[7]....
        /*02f4*/ 	.word	0x000021e0


	//   ....[8]....
        /*02f8*/ 	.word	0x00002210


	//   ....[9]....
        /*02fc*/ 	.word	0x00002220


	//   ....[10]....
        /*0300*/ 	.word	0x00002250


	//   ....[11]....
        /*0304*/ 	.word	0x00002260


	//   ....[12]....
        /*0308*/ 	.word	0x00002290


	//   ....[13]....
        /*030c*/ 	.word	0x000022a0


	//   ....[14]....
        /*0310*/ 	.word	0x000033f0


	//   ....[15]....
        /*0314*/ 	.word	0x00003420


	//   ....[16]....
        /*0318*/ 	.word	0x00003450


	//   ....[17]....
        /*031c*/ 	.word	0x00003470


	//   ....[18]....
        /*0320*/ 	.word	0x000034a0


	//   ....[19]....
        /*0324*/ 	.word	0x000034b0


	//   ....[20]....
        /*0328*/ 	.word	0x000034e0


	//   ....[21]....
        /*032c*/ 	.word	0x000034f0


	//   ....[22]....
        /*0330*/ 	.word	0x000036e0


	//   ....[23]....
        /*0334*/ 	.word	0x00003710


	//   ....[24]....
        /*0338*/ 	.word	0x00003740


	//   ....[25]....
        /*033c*/ 	.word	0x00003760


	//   ....[26]....
        /*0340*/ 	.word	0x00003790


	//   ....[27]....
        /*0344*/ 	.word	0x000037a0


	//   ....[28]....
        /*0348*/ 	.word	0x000037d0


	//   ....[29]....
        /*034c*/ 	.word	0x000037e0


	//   ....[30]....
        /*0350*/ 	.word	0x00003970


	//   ....[31]....
        /*0354*/ 	.word	0x000039a0


	//   ....[32]....
        /*0358*/ 	.word	0x000039d0


	//   ....[33]....
        /*035c*/ 	.word	0x000039f0


	//   ....[34]....
        /*0360*/ 	.word	0x00003a20


	//   ....[35]....
        /*0364*/ 	.word	0x00003a30


	//   ....[36]....
        /*0368*/ 	.word	0x00003a60


	//   ....[37]....
        /*036c*/ 	.word	0x00003a70


	//   ....[38]....
        /*0370*/ 	.word	0x00003dd0


	//   ....[39]....
        /*0374*/ 	.word	0x00003de0


	//   ....[40]....
        /*0378*/ 	.word	0x00003e60


	//   ....[41]....
        /*037c*/ 	.word	0x00003e80


	//   ....[42]....
        /*0380*/ 	.word	0x00003ec0


	//   ....[43]....
        /*0384*/ 	.word	0x00003ed0


	//   ....[44]....
        /*0388*/ 	.word	0x00003ee0


	//   ....[45]....
        /*038c*/ 	.word	0x00003f10


	//   ....[46]....
        /*0390*/ 	.word	0x00003f70


	//   ....[47]....
        /*0394*/ 	.word	0x00003fb0


	//   ....[48]....
        /*0398*/ 	.word	0x00003ff0


	//   ....[49]....
        /*039c*/ 	.word	0x00004000


	//   ....[50]....
        /*03a0*/ 	.word	0x00004030


	//   ....[51]....
        /*03a4*/ 	.word	0x00004040


	//   ....[52]....
        /*03a8*/ 	.word	0x00004070


	//   ....[53]....
        /*03ac*/ 	.word	0x00004090


	//   ....[54]....
        /*03b0*/ 	.word	0x000040a0


	//   ....[55]....
        /*03b4*/ 	.word	0x000040e0


	//   ....[56]....
        /*03b8*/ 	.word	0x00004140


	//   ....[57]....
        /*03bc*/ 	.word	0x00004170


	//   ....[58]....
        /*03c0*/ 	.word	0x00004190


	//   ....[59]....
        /*03c4*/ 	.word	0x000041c0


	//   ....[60]....
        /*03c8*/ 	.word	0x000041d0


	//   ....[61]....
        /*03cc*/ 	.word	0x00004200


	//   ....[62]....
        /*03d0*/ 	.word	0x00004220


	//   ....[63]....
        /*03d4*/ 	.word	0x00004250


	//   ....[64]....
        /*03d8*/ 	.word	0x00004270


	//   ....[65]....
        /*03dc*/ 	.word	0x000042a0


	//   ....[66]....
        /*03e0*/ 	.word	0x000042d0


	//   ....[67]....
        /*03e4*/ 	.word	0x00004320


	//   ....[68]....
        /*03e8*/ 	.word	0x00004430


	//   ....[69]....
        /*03ec*/ 	.word	0x00004490


	//   ....[70]....
        /*03f0*/ 	.word	0x00004640


	//   ....[71]....
        /*03f4*/ 	.word	0x00004690


	//   ....[72]....
        /*03f8*/ 	.word	0x00004700


	//   ....[73]....
        /*03fc*/ 	.word	0x00004760


	//   ....[74]....
        /*0400*/ 	.word	0x000047d0


	//   ....[75]....
        /*0404*/ 	.word	0x00004830


	//   ....[76]....
        /*0408*/ 	.word	0x000048a0


	//   ....[77]....
        /*040c*/ 	.word	0x00004900


	//   ....[78]....
        /*0410*/ 	.word	0x000049a0


	//   ....[79]....
        /*0414*/ 	.word	0x00004a30


	//   ....[80]....
        /*0418*/ 	.word	0x00004aa0


	//   ....[81]....
        /*041c*/ 	.word	0x00004b00


	//   ....[82]....
        /*0420*/ 	.word	0x00004b70


	//   ....[83]....
        /*0424*/ 	.word	0x00004bd0


	//   ....[84]....
        /*0428*/ 	.word	0x00004c40


	//   ....[85]....
        /*042c*/ 	.word	0x00004ca0


	//   ....[86]....
        /*0430*/ 	.word	0x00004d40


	//   ....[87]....
        /*0434*/ 	.word	0x00004dd0


	//   ....[88]....
        /*0438*/ 	.word	0x00004e40


	//   ....[89]....
        /*043c*/ 	.word	0x00004ea0


	//   ....[90]....
        /*0440*/ 	.word	0x00004f10


	//   ....[91]....
        /*0444*/ 	.word	0x00004f70


	//   ....[92]....
        /*0448*/ 	.word	0x00004fe0


	//   ....[93]....
        /*044c*/ 	.word	0x00005040


	//   ....[94]....
        /*0450*/ 	.word	0x000050e0


	//   ....[95]....
        /*0454*/ 	.word	0x000051a0


	//   ....[96]....
        /*0458*/ 	.word	0x000052a0


	//   ....[97]....
        /*045c*/ 	.word	0x000052f0


	//   ....[98]....
        /*0460*/ 	.word	0x000053b0


	//   ....[99]....
        /*0464*/ 	.word	0x00005400


	//   ....[100]....
        /*0468*/ 	.word	0x00005470


	//   ....[101]....
        /*046c*/ 	.word	0x000054c0


	//   ....[102]....
        /*0470*/ 	.word	0x00005530


	//   ....[103]....
        /*0474*/ 	.word	0x00005590


	//   ....[104]....
        /*0478*/ 	.word	0x00005600


	//   ....[105]....
        /*047c*/ 	.word	0x00005660


	//   ....[106]....
        /*0480*/ 	.word	0x00005700


	//   ....[107]....
        /*0484*/ 	.word	0x00005780


	//   ....[108]....
        /*0488*/ 	.word	0x00005810


	//   ....[109]....
        /*048c*/ 	.word	0x00005880


	//   ....[110]....
        /*0490*/ 	.word	0x000058f0


	//   ....[111]....
        /*0494*/ 	.word	0x00005950


	//   ....[112]....
        /*0498*/ 	.word	0x000059d0


	//   ....[113]....
        /*049c*/ 	.word	0x00005a50


	//   ....[114]....
        /*04a0*/ 	.word	0x00005af0


	//   ....[115]....
        /*04a4*/ 	.word	0x00005b60


	//   ....[116]....
        /*04a8*/ 	.word	0x00005bf0


	//   ....[117]....
        /*04ac*/ 	.word	0x00005c90


	//   ....[118]....
        /*04b0*/ 	.word	0x00005d20


	//   ....[119]....
        /*04b4*/ 	.word	0x00005d80


	//   ....[120]....
        /*04b8*/ 	.word	0x00005df0


	//   ....[121]....
        /*04bc*/ 	.word	0x00005e70


	//   ....[122]....
        /*04c0*/ 	.word	0x00005f10


	//   ....[123]....
        /*04c4*/ 	.word	0x00005fc0


	//   ....[124]....
        /*04c8*/ 	.word	0x000060d0


	//   ....[125]....
        /*04cc*/ 	.word	0x00006150


	//----- nvinfo : EIATTR_EXIT_INSTR_OFFSETS
	.align		4
.L_1959:
        /*04d0*/ 	.byte	0x04, 0x1c
        /*04d2*/ 	.short	(.L_1961 - .L_1960)


	//   ....[0]....
.L_1960:
        /*04d4*/ 	.word	0x000024f0


	//   ....[1]....
        /*04d8*/ 	.word	0x000045e0


	//----- nvinfo : EIATTR_MAX_THREADS
	.align		4
.L_1961:
        /*04dc*/ 	.byte	0x04, 0x05
        /*04de*/ 	.short	(.L_1963 - .L_1962)
.L_1962:
        /*04e0*/ 	.word	0x00000140
        /*04e4*/ 	.word	0x00000001
        /*04e8*/ 	.word	0x00000001


	//----- nvinfo : EIATTR_CRS_STACK_SIZE
	.align		4
.L_1963:
        /*04ec*/ 	.byte	0x04, 0x1e
        /*04ee*/ 	.short	(.L_1965 - .L_1964)
.L_1964:
        /*04f0*/ 	.word	0x00000000


	//----- nvinfo : EIATTR_CBANK_PARAM_SIZE
	.align		4
.L_1965:
        /*04f4*/ 	.byte	0x03, 0x19
        /*04f6*/ 	.short	0x0060


	//----- nvinfo : EIATTR_PARAM_CBANK
	.align		4
        /*04f8*/ 	.byte	0x04, 0x0a
        /*04fa*/ 	.short	(.L_1967 - .L_1966)
	.align		4
.L_1966:
        /*04fc*/ 	.word	index@(.nv.constant0._ZN13group_norm_v218gn_bwd_cuda_kernelI6__halfLi320ELi3ELi16ELi80ELi256ELb1ELb1ELi4ELi320ELi320ELi4ELb1ELi5ELb0ELb0ELNS_15WgradSyncMethodE2ENS_16CompileConditionILi900EEEEEvPT_S6_S6_PKS5_S8_S8_S8_PKfflPfPj)
        /*0500*/ 	.short	0x0210
        /*0502*/ 	.short	0x0060


	//----- nvinfo : EIATTR_SW_WAR
	.align		4
.L_1967:
        /*0504*/ 	.byte	0x04, 0x36
        /*0506*/ 	.short	(.L_1969 - .L_1968)
.L_1968:
        /*0508*/ 	.word	0x00000008
.L_1969:


//--------------------- .nv.info._ZN13group_norm_v218gn_bwd_cuda_kernelI6__halfLi320ELi1ELi16ELi80ELi256ELb1ELb1ELi8ELi320ELi320ELi4ELb1ELi4ELb0ELb0ELNS_15WgradSyncMethodE3ENS_16CompileConditionILi900EEEEEvPT_S6_S6_PKS5_S8_S8_S8_PKfflPfPj --------------------------
	.section	.nv.info._ZN13group_norm_v218gn_bwd_cuda_kernelI6__halfLi320ELi1ELi16ELi80ELi256ELb1ELb1ELi8ELi320ELi320ELi4ELb1ELi4ELb0ELb0ELNS_15WgradSyncMethodE3ENS_16CompileConditionILi900EEEEEvPT_S6_S6_PKS5_S8_S8_S8_PKfflPfPj,"",@"SHT_CUDA_INFO"
	.sectionflags	@""
	.align	4


	//----- nvinfo : EIATTR_CUDA_API_VERSION
	.align		4
        /*0000*/ 	.byte	0x04, 0x37
        /*0002*/ 	.short	(.L_1971 - .L_1970)
.L_1970:
        /*0004*/ 	.word	0x00000082


	//----- nvinfo : EIATTR_KPARAM_INFO
	.align		4
.L_1971:
        /*0008*/ 	.byte	0x04, 0x17
        /*000a*/ 	.short	(.L_1973 - .L_1972)
.L_1972:
        /*000c*/ 	.word	0x00000000
        /*0010*/ 	.short	0x000b
        /*0012*/ 	.short	0x0058
        /*0014*/ 	.byte	0x00, 0xf0, 0x21, 0x00


	//----- nvinfo : EIATTR_KPARAM_INFO
	.align		4
.L_1973:
        /*0018*/ 	.byte	0x04, 0x17
        /*001a*/ 	.short	(.L_1975 - .L_1974)
.L_1974:
        /*001c*/ 	.word	0x00000000
        /*0020*/ 	.short	0x000a
        /*0022*/ 	.short	0x0050
        /*0024*/ 	.byte	0x00, 0xf0, 0x21, 0x00


	//----- nvinfo : EIATTR_KPARAM_INFO
	.align		4
.L_1975:
        /*0028*/ 	.byte	0x04, 0x17
        /*002a*/ 	.short	(.L_1977 - .L_1976)
.L_1976:
        /*002c*/ 	.word	0x00000000
        /*0030*/ 	.short	0x0009
        /*0032*/ 	.short	0x0048
        /*0034*/ 	.byte	0x00, 0xf0, 0x21, 0x00


	//----- nvinfo : EIATTR_KPARAM_INFO
	.align		4
.L_1977:
        /*0038*/ 	.byte	0x04, 0x17
        /*003a*/ 	.short	(.L_1979 - .L_1978)
.L_1978:
        /*003c*/ 	.word	0x00000000
        /*0040*/ 	.short	0x0008
        /*0042*/ 	.short	0x0040
        /*0044*/ 	.byte	0x00, 0xf0, 0x11, 0x00


	//----- nvinfo : EIATTR_KPARAM_INFO
	.align		4
.L_1979:
        /*0048*/ 	.byte	0x04, 0x17
        /*004a*/ 	.short	(.L_1981 - .L_1980)
.L_1980:
        /*004c*/ 	.word	0x00000000
        /*0050*/ 	.short	0x0007
        /*0052*/ 	.short	0x0038
        /*0054*/ 	.byte	0x00, 0xf0, 0x21, 0x00


	//----- nvinfo : EIATTR_KPARAM_INFO
	.align		4
.L_1981:
        /*0058*/ 	.byte	0x04, 0x17
        /*005a*/ 	.short	(.L_1983 - .L_1982)
.L_1982:
        /*005c*/ 	.word	0x00000000
        /*0060*/ 	.short	0x0006
        /*0062*/ 	.short	0x0030
        /*0064*/ 	.byte	0x00, 0xf0, 0x21, 0x00


	//----- nvinfo : EIATTR_KPARAM_INFO
	.align		4
.L_1983:
        /*0068*/ 	.byte	0x04, 0x17
        /*006a*/ 	.short	(.L_1985 - .L_1984)
.L_1984:
        /*006c*/ 	.word	0x00000000
        /*0070*/ 	.short	0x0005
        /*0072*/ 	.short	0x0028
        /*0074*/ 	.byte	0x00, 0xf0, 0x21, 0x00


	//----- nvinfo : EIATTR_KPARAM_INFO
	.align		4
.L_1985:
        /*0078*/ 	.byte	0x04, 0x17
        /*007a*/ 	.short	(.L_1987 - .L_1986)
.L_1986:
        /*007c*/ 	.word	0x00000000
        /*0080*/ 	.short	0x0004
        /*0082*/ 	.short	0x0020
        /*0084*/ 	.byte	0x00, 0xf0, 0x21, 0x00


	//----- nvinfo : EIATTR_KPARAM_INFO
	.align		4
.L_1987:
        /*0088*/ 	.byte	0x04, 0x17
        /*008a*/ 	.short	(.L_1989 - .L_1988)
.L_1988:
        /*008c*/ 	.word	0x00000000
        /*0090*/ 	.short	0x0003
        /*0092*/ 	.short	0x0018
        /*0094*/ 	.byte	0x00, 0xf0, 0x21, 0x00


	//----- nvinfo : EIATTR_KPARAM_INFO
	.align		4
.L_1989:
        /*0098*/ 	.byte	0x04, 0x17
        /*009a*/ 	.short	(.L_1991 - .L_1990)
.L_1990:
        /*009c*/ 	.word	0x00000000
        /*00a0*/ 	.short	0x0002
        /*00a2*/ 	.short	0x0010
        /*00a4*/ 	.byte	0x00, 0xf0, 0x21, 0x00


	//----- nvinfo : EIATTR_KPARAM_INFO
	.align		4
.L_1991:
        /*00a8*/ 	.byte	0x04, 0x17
        /*00aa*/ 	.short	(.L_1993 - .L_1992)
.L_1992:
        /*00ac*/ 	.word	0x00000000
        /*00b0*/ 	.short	0x0001
        /*00b2*/ 	.short	0x0008
        /*00b4*/ 	.byte	0x00, 0xf0, 0x21, 0x00


	//----- nvinfo : EIATTR_KPARAM_INFO
	.align		4
.L_1993:
        /*00b8*/ 	.byte	0x04, 0x17
        /*00ba*/ 	.short	(.L_1995 - .L_1994)
.L_1994:
        /*00bc*/ 	.word	0x00000000
        /*00c0*/ 	.short	0x0000
        /*00c2*/ 	.short	0x0000
        /*00c4*/ 	.byte	0x00, 0xf0, 0x21, 0x00


	//----- nvinfo : EIATTR_SPARSE_MMA_MASK
	.align		4
.L_1995:
        /*00c8*/ 	.byte	0x03, 0x50
        /*00ca*/ 	.short	0x0000


	//----- nvinfo : EIATTR_MAXREG_COUNT
	.align		4
        /*00cc*/ 	.byte	0x03, 0x1b
        /*00ce*/ 	.short	0x00a8


	//----- nvinfo : EIATTR_NUM_BARRIERS
	.align		4
        /*00d0*/ 	.byte	0x02, 0x4c
        /*00d2*/ 	.byte	0x01
	.zero		1


	//----- nvinfo : EIATTR_MERCURY_ISA_VERSION
	.align		4
        /*00d4*/ 	.byte	0x03, 0x5f
        /*00d6*/ 	.short	0x0101


	//----- nvinfo : EIATTR_COOP_GROUP_MASK_REGIDS
	.align		4
        /*00d8*/ 	.byte	0x04, 0x29
        /*00da*/ 	.short	(.L_1997 - .L_1996)


	//   ....[0]....
.L_1996:
        /*00dc*/ 	.word	0xffffffff


	//   ....[1]....
        /*00e0*/ 	.word	0xffffffff


	//   ....[2]....
        /*00e4*/ 	.word	0xffffffff


	//   ....[3]....
        /*00e8*/ 	.word	0xffffffff


	//   ....[4]....
        /*00ec*/ 	.word	0xffffffff


	//   ....[5]....
        /*00f0*/ 	.word	0xffffffff


	//   ....[6]....
        /*00f4*/ 	.word	0xffffffff


	//   ....[7]....
        /*00f8*/ 	.word	0xffffffff


	//   ....[8]....
        /*00fc*/ 	.word	0xffffffff


	//   ....[9]....
        /*0100*/ 	.word	0xffffffff


	//   ....[10]....
        /*0104*/ 	.word	0xffffffff


	//   ....[11]....
        /*0108*/ 	.word	0xffffffff


	//   ....[12]....
        /*010c*/ 	.word	0xffffffff


	//   ....[13]....
        /*0110*/ 	.word	0xffffffff


	//   ....[14]....
        /*0114*/ 	.word	0x05000011


	//   ....[15]....
        /*0118*/ 	.word	0x05000016


	//   ....[16]....
        /*011c*/ 	.word	0x05000018


	//   ....[17]....
        /*0120*/ 	.word	0x05000017


	//   ....[18]....
        /*0124*/ 	.word	0x0500001f


	//   ....[19]....
        /*0128*/ 	.word	0x05000012


	//   ....[20]....
        /*012c*/ 	.word	0x05000016


	//   ....[21]....
        /*0130*/ 	.word	0x05000019


	//   ....[22]....
        /*0134*/ 	.word	0x05000011


	//   ....[23]....
        /*0138*/ 	.word	0x05000016


	//   ....[24]....
        /*013c*/ 	.word	0x05000018


	//   ....[25]....
        /*0140*/ 	.word	0x05000017


	//   ....[26]....
        /*0144*/ 	.word	0x05000023


	//   ....[27]....
        /*0148*/ 	.word	0x05000022


	//   ....[28]....
        /*014c*/ 	.word	0x05000016


	//   ....[29]....
        /*0150*/ 	.word	0x05000019


	//   ....[30]....
        /*0154*/ 	.word	0x05000011


	//   ....[31]....
        /*0158*/ 	.word	0x05000016


	//   ....[32]....
        /*015c*/ 	.word	0x05000018


	//   ....[33]....
        /*0160*/ 	.word	0x05000017


	//   ....[34]....
        /*0164*/ 	.word	0x05000023


	//   ....[35]....
        /*0168*/ 	.word	0x05000022


	//   ....[36]....
        /*016c*/ 	.word	0x05000016


	//   ....[37]....
        /*0170*/ 	.word	0x05000019


	//   ....[38]....
        /*0174*/ 	.word	0x05000016


	//   ....[39]....
        /*0178*/ 	.word	0x05000011


	//   ....[40]....
        /*017c*/ 	.word	0x05000019


	//   ....[41]....
        /*0180*/ 	.word	0x05000017


	//   ....[42]....
        /*0184*/ 	.word	0x0500001f


	//   ....[43]....
        /*0188*/ 	.word	0x05000018


	//   ....[44]....
        /*018c*/ 	.word	0x05000023


	//   ....[45]....
        /*0190*/ 	.word	0x05000016


	//   ....[46]....
        /*0194*/ 	.word	0x05000026


	//   ....[47]....
        /*0198*/ 	.word	0x0500002b


	//   ....[48]....
        /*019c*/ 	.word	0x05000018


	//   ....[49]....
        /*01a0*/ 	.word	0x0500001a


	//   ....[50]....
        /*01a4*/ 	.word	0x05000011


	//   ....[51]....
        /*01a8*/ 	.word	0x05000020


	//   ....[52]....
        /*01ac*/ 	.word	0x05000014


	//   ....[53]....
        /*01b0*/ 	.word	0x05000015


	//   ....[54]....
        /*01b4*/ 	.word	0x05000029


	//   ....[55]....
        /*01b8*/ 	.word	0x0500002b


	//   ....[56]....
        /*01bc*/ 	.word	0x05000021


	//   ....[57]....
        /*01c0*/ 	.word	0x05000020


	//   ....[58]....
        /*01c4*/ 	.word	0x05000025


	//   ....[59]....
        /*01c8*/ 	.word	0x05000027


	//   ....[60]....
        /*01cc*/ 	.word	0x0500001f


	//   ....[61]....
        /*01d0*/ 	.word	0x0500001a


	//   ....[62]....
        /*01d4*/ 	.word	0x0500002c


	//   ....[63]....
        /*01d8*/ 	.word	0x05000023


	//   ....[64]....
        /*01dc*/ 	.word	0x05000021


	//   ....[65]....
        /*01e0*/ 	.word	0x05000026


	//   ....[66]....
        /*01e4*/ 	.word	0x05000028


	//   ....[67]....
        /*01e8*/ 	.word	0x0500002b


	//   ....[68]....
        /*01ec*/ 	.word	0x05000018


	//   ....[69]....
        /*01f0*/ 	.word	0x05000019


	//   ....[70]....
        /*01f4*/ 	.word	0x05000011


	//   ....[71]....
        /*01f8*/ 	.word	0x05000011


	//   ....[72]....
        /*01fc*/ 	.word	0x05000011


	//   ....[73]....
        /*0200*/ 	.word	0x05000011


	//   ....[74]....
        /*0204*/ 	.word	0x05000011


	//   ....[75]....
        /*0208*/ 	.word	0x05000011


	//   ....[76]....
        /*020c*/ 	.word	0x05000011


	//   ....[77]....
        /*0210*/ 	.word	0x05000011


	//   ....[78]....
        /*0214*/ 	.word	0x05000011


	//   ....[79]....
        /*0218*/ 	.word	0x05000011


	//   ....[80]....
        /*021c*/ 	.word	0x05000011


	//   ....[81]....
        /*0220*/ 	.word	0x05000011


	//   ....[82]....
        /*0224*/ 	.word	0x05000011


	//   ....[83]....
        /*0228*/ 	.word	0x05000011


	//   ....[84]....
        /*022c*/ 	.word	0x05000011


	//   ....[85]....
        /*0230*/ 	.word	0x05000011


	//   ....[86]....
        /*0234*/ 	.word	0x05000011


	//   ....[87]....
        /*0238*/ 	.word	0x05000011


	//   ....[88]....
        /*023c*/ 	.word	0x05000011


	//   ....[89]....
        /*0240*/ 	.word	0x05000011


	//   ....[90]....
        /*0244*/ 	.word	0x05000011


	//   ....[91]....
        /*0248*/ 	.word	0x05000011


	//   ....[92]....
        /*024c*/ 	.word	0x05000011


	//   ....[93]....
        /*0250*/ 	.word	0x05000011


	//   ....[94]....
        /*0254*/ 	.word	0x05000011


	//   ....[95]....
        /*0258*/ 	.word	0x05000011


	//   ....[96]....
        /*025c*/ 	.word	0x05000011


	//   ....[97]....
        /*0260*/ 	.word	0x05000011


	//   ....[98]....
        /*0264*/ 	.word	0x05000011


	//   ....[99]....
        /*0268*/ 	.word	0x05000011


	//   ....[100]....
        /*026c*/ 	.word	0x05000011


	//   ....[101]....
        /*0270*/ 	.word	0x05000011


	//   ....[102]....
        /*0274*/ 	.word	0x05000011


	//   ....[103]....
        /*0278*/ 	.word	0x05000011


	//   ....[104]....
        /*027c*/ 	.word	0x05000011


	//   ....[105]....
        /*0280*/ 	.word	0x05000011


	//   ....[106]....
        /*0284*/ 	.word	0x05000011


	//   ....[107]....
        /*0288*/ 	.word	0x05000011


	//   ....[108]....
        /*028c*/ 	.word	0x05000011


	//   ....[109]....
        /*0290*/ 	.word	0x05000011


	//   ....[110]....
        /*0294*/ 	.word	0x05000011


	//   ....[111]....
        /*0298*/ 	.word	0x05000011


	//   ....[112]....
        /*029c*/ 	.word	0x05000011


	//   ....[113]....
        /*02a0*/ 	.word	0x05000011


	//   ....[114]....
        /*02a4*/ 	.word	0x05000011


	//   ....[115]....
        /*02a8*/ 	.word	0x05000011


	//   ....[116]....
        /*02ac*/ 	.word	0x05000011


	//   ....[117]....
        /*02b0*/ 	.word	0x05000011


	//   ....[118]....
        /*02b4*/ 	.word	0x05000011


	//   ....[119]....
        /*02b8*/ 	.word	0x05000011


	//   ....[120]....
        /*02bc*/ 	.word	0x05000011


	//   ....[121]....
        /*02c0*/ 	.word	0x05000011


	//   ....[122]....
        /*02c4*/ 	.word	0x05000011


	//   ....[123]....
        /*02c8*/ 	.word	0x05000011


	//   ....[124]....
        /*02cc*/ 	.word	0x05000011


	//   ....[125]....
        /*02d0*/ 	.word	0x05000011


	//----- nvinfo : EIATTR_COOP_GROUP_INSTR_OFFSETS
	.align		4
.L_1997:
        /*02d4*/ 	.byte	0x04, 0x28
        /*02d6*/ 	.short	(.L_1999 - .L_1998)


	//   ....[0]....
.L_1998:
        /*02d8*/ 	.word	0x000020c0


	//   ....[1]....
        /*02dc*/ 	.word	0x00002100


	//   ....[2]....
        /*02e0*/ 	.word	0x00002140


	//   ....[3]....
        /*02e4*/ 	.word	0x00002150


	//   ....[4]....
        /*02e8*/ 	.word	0x00002680


	//   ....[5]....
        /*02ec*/ 	.word	0x00002690


	//   ....[6]....
        /*02f0*/ 	.word	0x000026c0


	//   ....[7]....
        /*02f4*/ 	.word	0x000026d0


	//   ....[8]....
        /*02f8*/ 	.word	0x00002700


	//   ....[9]....
        /*02fc*/ 	.word	0x00002710


	//   ....[10]....
        /*0300*/ 	.word	0x00002740


	//   ....[11]....
        /*0304*/ 	.word	0x00002750


	//   ....[12]....
        /*0308*/ 	.word	0x000027a0


	//   ....[13]....
        /*030c*/ 	.word	0x000027d0


	//   ....[14]....
        /*0310*/ 	.word	0x00003ba0


	//   ....[15]....
        /*0314*/ 	.word	0x00003bc0


	//   ....[16]....
        /*0318*/ 	.word	0x00003c00


	//   ....[17]....
        /*031c*/ 	.word	0x00003c10


	//   ....[18]....
        /*0320*/ 	.word	0x00003c40


	//   ....[19]....
        /*0324*/ 	.word	0x00003c50


	//   ....[20]....
        /*0328*/ 	.word	0x00003c80


	//   ....[21]....
        /*032c*/ 	.word	0x00003c90


	//   ....[22]....
        /*0330*/ 	.word	0x00003e70


	//   ....[23]....
        /*0334*/ 	.word	0x00003ea0


	//   ....[24]....
        /*0338*/ 	.word	0x00003ed0


	//   ....[25]....
        /*033c*/ 	.word	0x00003ee0


	//   ....[26]....
        /*0340*/ 	.word	0x00003f10


	//   ....[27]....
        /*0344*/ 	.word	0x00003f20


	//   ....[28]....
        /*0348*/ 	.word	0x00003f50


	//   ....[29]....
        /*034c*/ 	.word	0x00003f60


	//   ....[30]....
        /*0350*/ 	.word	0x000040e0


	//   ....[31]....
        /*0354*/ 	.word	0x00004110


	//   ....[32]....
        /*0358*/ 	.word	0x00004140


	//   ....[33]....
        /*035c*/ 	.word	0x00004150


	//   ....[34]....
        /*0360*/ 	.word	0x00004180


	//   ....[35]....
        /*0364*/ 	.word	0x00004190


	//   ....[36]....
        /*0368*/ 	.word	0x000041c0


	//   ....[37]....
        /*036c*/ 	.word	0x000041d0


	//   ....[38]....
        /*0370*/ 	.word	0x000044f0


	//   ....[39]....
        /*0374*/ 	.word	0x00004560


	//   ....[40]....
        /*0378*/ 	.word	0x000045b0


	//   ....[41]....
        /*037c*/ 	.word	0x000045e0


	//   ....[42]....
        /*0380*/ 	.word	0x000045f0


	//   ....[43]....
        /*0384*/ 	.word	0x00004620


	//   ....[44]....
        /*0388*/ 	.word	0x00004650


	//   ....[45]....
        /*038c*/ 	.word	0x00004680


	//   ....[46]....
        /*0390*/ 	.word	0x000046a0


	//   ....[47]....
        /*0394*/ 	.word	0x000046d0


	//   ....[48]....
        /*0398*/ 	.word	0x000046f0


	//   ....[49]....
        /*039c*/ 	.word	0x00004710


	//   ....[50]....
        /*03a0*/ 	.word	0x00004730


	//   ....[51]....
        /*03a4*/ 	.word	0x00004750


	//   ....[52]....
        /*03a8*/ 	.word	0x00004780


	//   ....[53]....
        /*03ac*/ 	.word	0x000047a0


	//   ....[54]....
        /*03b0*/ 	.word	0x000047f0


	//   ....[55]....
        /*03b4*/ 	.word	0x00004820


	//   ....[56]....
        /*03b8*/ 	.word	0x00004840


	//   ....[57]....
        /*03bc*/ 	.word	0x00004870


	//   ....[58]....
        /*03c0*/ 	.word	0x000048a0


	//   ....[59]....
        /*03c4*/ 	.word	0x000048c0


	//   ....[60]....
        /*03c8*/ 	.word	0x000048e0


	//   ....[61]....
        /*03cc*/ 	.word	0x00004910


	//   ....[62]....
        /*03d0*/ 	.word	0x00004960


	//   ....[63]....
        /*03d4*/ 	.word	0x00004980


	//   ....[64]....
        /*03d8*/ 	.word	0x000049b0


	//   ....[65]....
        /*03dc*/ 	.word	0x000049d0


	//   ....[66]....
        /*03e0*/ 	.word	0x00004a00


	//   ....[67]....
        /*03e4*/ 	.word	0x00004a40


	//   ....[68]....
        /*03e8*/ 	.word	0x00004ac0


	//   ....[69]....
        /*03ec*/ 	.word	0x00004bc0


	//   ....[70]....
        /*03f0*/ 	.word	0x00004d20


	//   ....[71]....
        /*03f4*/ 	.word	0x00004d70


	//   ....[72]....
        /*03f8*/ 	.word	0x00004de0


	//   ....[73]....
        /*03fc*/ 	.word	0x00004e40


	//   ....[74]....
        /*0400*/ 	.word	0x00004eb0


	//   ....[75]....
        /*0404*/ 	.word	0x00004f10


	//   ....[76]....
        /*0408*/ 	.word	0x00004f80


	//   ....[77]....
        /*040c*/ 	.word	0x00004fe0


	//   ....[78]....
        /*0410*/ 	.word	0x00005080


	//   ....[79]....
        /*0414*/ 	.word	0x00005110


	//   ....[80]....
        /*0418*/ 	.word	0x00005180


	//   ....[81]....
        /*041c*/ 	.word	0x000051e0


	//   ....[82]....
        /*0420*/ 	.word	0x00005250


	//   ....[83]....
        /*0424*/ 	.word	0x000052b0


	//   ....[84]....
        /*0428*/ 	.word	0x00005320


	//   ....[85]....
        /*042c*/ 	.word	0x00005380


	//   ....[86]....
        /*0430*/ 	.word	0x00005420


	//   ....[87]....
        /*0434*/ 	.word	0x000054b0


	//   ....[88]....
        /*0438*/ 	.word	0x00005520


	//   ....[89]....
        /*043c*/ 	.word	0x00005580


	//   ....[90]....
        /*0440*/ 	.word	0x000055f0


	//   ....[91]....
        /*0444*/ 	.word	0x00005650


	//   ....[92]....
        /*0448*/ 	.word	0x000056c0


	//   ....[93]....
        /*044c*/ 	.word	0x00005720


	//   ....[94]....
        /*0450*/ 	.word	0x000057c0


	//   ....[95]....
        /*0454*/ 	.word	0x00005880


	//   ....[96]....
        /*0458*/ 	.word	0x00005990


	//   ....[97]....
        /*045c*/ 	.word	0x000059e0


	//   ....[98]....
        /*0460*/ 	.word	0x00005a80


	//   ....[99]....
        /*0464*/ 	.word	0x00005ad0


	//   ....[100]....
        /*0468*/ 	.word	0x00005b60


	//   ....[101]....
        /*046c*/ 	.word	0x00005bb0


	//   ....[102]....
        /*0470*/ 	.word	0x00005c10


	//   ....[103]....
        /*0474*/ 	.word	0x00005c60


	//   ....[104]....
        /*0478*/ 	.word	0x00005cd0


	//   ....[105]....
        /*047c*/ 	.word	0x00005d30


	//   ....[106]....
        /*0480*/ 	.word	0x00005dd0


	//   ....[107]....
        /*0484*/ 	.word	0x00005e40


	//   ....[108]....
        /*0488*/ 	.word	0x00005ee0


	//   ....[109]....
        /*048c*/ 	.word	0x00005f40


	//   ....[110]....
        /*0490*/ 	.word	0x00005fb0


	//   ....[111]....
        /*0494*/ 	.word	0x00006010


	//   ....[112]....
        /*0498*/ 	.word	0x00006080


	//   ....[113]....
        /*049c*/ 	.word	0x000060e0


	//   ....[114]....
        /*04a0*/ 	.word	0x000061a0


	//   ....[115]....
        /*04a4*/ 	.word	0x00006210


	//   ....[116]....
        /*04a8*/ 	.word	0x000062e0


	//   ....[117]....
        /*04ac*/ 	.word	0x00006390


	//   ....[118]....
        /*04b0*/ 	.word	0x00006460


	//   ....[119]....
        /*04b4*/ 	.word	0x000064d0


	//   ....[120]....
        /*04b8*/ 	.word	0x00006540


	//   ....[121]....
        /*04bc*/ 	.word	0x000065a0


	//   ....[122]....
        /*04c0*/ 	.word	0x00006610


	//   ....[123]....
        /*04c4*/ 	.word	0x00006670


	//   ....[124]....
        /*04c8*/ 	.word	0x00006770


	//   ....[125]....
        /*04cc*/ 	.word	0x000067f0


	//----- nvinfo : EIATTR_EXIT_INSTR_OFFSETS
	.align		4
.L_1999:
        /*04d0*/ 	.byte	0x04, 0x1c
        /*04d2*/ 	.short	(.L_2001 - .L_2000)


	//   ....[0]....
.L_2000:
        /*04d4*/ 	.word	0x00002bc0


	//   ....[1]....
        /*04d8*/ 	.word	0x00004cc0


	//----- nvinfo : EIATTR_MAX_THREADS
	.align		4
.L_2001:
        /*04dc*/ 	.byte	0x04, 0x05
        /*04de*/ 	.short	(.L_2003 - .L_2002)
.L_2002:
        /*04e0*/ 	.word	0x00000140
        /*04e4*/ 	.word	0x00000001
        /*04e8*/ 	.word	0x00000001


	//----- nvinfo : EIATTR_CRS_STACK_SIZE
	.align		4
.L_2003:
        /*04ec*/ 	.byte	0x04, 0x1e
        /*04ee*/ 	.short	(.L_2005 - .L_2004)
.L_2004:
        /*04f0*/ 	.word	0x00000000


	//----- nvinfo : EIATTR_CBANK_PARAM_SIZE
	.align		4
.L_2005:
        /*04f4*/ 	.byte	0x03, 0x19
        /*04f6*/ 	.short	0x0060


	//----- nvinfo : EIATTR_PARAM_CBANK
	.align		4
        /*04f8*/ 	.byte	0x04, 0x0a
        /*04fa*/ 	.short	(.L_2007 - .L_2006)
	.align		4
.L_2006:
        /*04fc*/ 	.word	index@(.nv.constant0._ZN13group_norm_v218gn_bwd_cuda_kernelI6__halfLi320ELi1ELi16ELi80ELi256ELb1ELb1ELi8ELi320ELi320ELi4ELb1ELi4ELb0ELb0ELNS_15WgradSyncMethodE3ENS_16CompileConditionILi900EEEEEvPT_S6_S6_PKS5_S8_S8_S8_PKfflPfPj)
        /*0500*/ 	.short	0x0210
        /*0502*/ 	.short	0x0060


	//----- nvinfo : EIATTR_SW_WAR
	.align		4
.L_2007:
        /*0504*/ 	.byte	0x04, 0x36
        /*0506*/ 	.short	(.L_2009 - .L_2008)
.L_2008:
        /*0508*/ 	.word	0x00000008
.L_2009:


//--------------------- .nv.info._ZN13group_norm_v218gn_bwd_cuda_kernelI6__halfLi320ELi3ELi16ELi80ELi256ELb1ELb1ELi8ELi320ELi320ELi4ELb1ELi8ELb0ELb0ELNS_15WgradSyncMethodE3ENS_16CompileConditionILi900EEEEEvPT_S6_S6_PKS5_S8_S8_S8_PKfflPfPj --------------------------
	.section	.nv.info._ZN13group_norm_v218gn_bwd_cuda_kernelI6__halfLi320ELi3ELi16ELi80ELi256ELb1ELb1ELi8ELi320ELi320ELi4ELb1ELi8ELb0ELb0ELNS_15WgradSyncMethodE3ENS_16CompileConditionILi900EEEEEvPT_S6_S6_PKS5_S8_S8_S8_PKfflPfPj,"",@"SHT_CUDA_INFO"
	.sectionflags	@""
	.align	4


	//----- nvinfo : EIATTR_CUDA_API_VERSION
	.align		4
        /*0000*/ 	.byte	0x04, 0x37
        /*0002*/ 	.short	(.L_2011 - .L_2010)
.L_2010:
        /*0004*/ 	.word	0x00000082


	//----- nvinfo : EIATTR_KPARAM_INFO
	.align		4
.L_2011:
        /*0008*/ 	.byte	0x04, 0x17
        /*000a*/ 	.short	(.L_2013 - .L_2012)
.L_2012:
        /*000c*/ 	.word	0x00000000
        /*0010*/ 	.short	0x000b
        /*0012*/ 	.short	0x0058
        /*0014*/ 	.byte	0x00, 0xf0, 0x21, 0x00


	//----- nvinfo : EIATTR_KPARAM_INFO
	.align		4
.L_2013:
        /*0018*/ 	.byte	0x04, 0x17
        /*001a*/ 	.short	(.L_2015 - .L_2014)
.L_2014:
        /*001c*/ 	.word	0x00000000
        /*0020*/ 	.short	0x000a
        /*0022*/ 	.short	0x0050
        /*0024*/ 	.byte	0x00, 0xf0, 0x21, 0x00


	//----- nvinfo : EIATTR_KPARAM_INFO
	.align		4
.L_2015:
        /*0028*/ 	.byte	0x04, 0x17
        /*002a*/ 	.short	(.L_2017 - .L_2016)
.L_2016:
        /*002c*/ 	.word	0x00000000
        /*0030*/ 	.short	0x0009
        /*0032*/ 	.short	0x0048
        /*0034*/ 	.byte	0x00, 0xf0, 0x21, 0x00


	//----- nvinfo : EIATTR_KPARAM_INFO
	.align		4
.L_2017:
        /*0038*/ 	.byte	0x04, 0x17
        /*003a*/ 	.short	(.L_2019 - .L_2018)
.L_2018:
        /*003c*/ 	.word	0x00000000
        /*0040*/ 	.short	0x0008
        /*0042*/ 	.short	0x0040
        /*0044*/ 	.byte	0x00, 0xf0, 0x11, 0x00


	//----- nvinfo : EIATTR_KPARAM_INFO
	.align		4
.L_2019:
        /*0048*/ 	.byte	0x04, 0x17
        /*004a*/ 	.short	(.L_2021 - .L_2020)
.L_2020:
        /*004c*/ 	.word	0x00000000
        /*0050*/ 	.short	0x0007
        /*0052*/ 	.short	0x0038
        /*0054*/ 	.byte	0x00, 0xf0, 0x21, 0x00


	//----- nvinfo : EIATTR_KPARAM_INFO
	.align		4
.L_2021:
        /*0058*/ 	.byte	0x04, 0x17
        /*005a*/ 	.short	(.L_2023 - .L_2022)
.L_2022:
        /*005c*/ 	.word	0x00000000
        /*0060*/ 	.short	0x0006
        /*0062*/ 	.short	0x0030
        /*0064*/ 	.byte	0x00, 0xf0, 0x21, 0x00


	//----- nvinfo : EIATTR_KPARAM_INFO
	.align		4
.L_2023:
        /*0068*/ 	.byte	0x04, 0x17
        /*006a*/ 	.short	(.L_2025 - .L_2024)
.L_2024:
        /*006c*/ 	.word	0x00000000
        /*0070*/ 	.short	0x0005
        /*0072*/ 	.short	0x0028
        /*0074*/ 	.byte	0x00, 0xf0, 0x21, 0x00


	//----- nvinfo : EIATTR_KPARAM_INFO
	.align		4
.L_2025:
        /*0078*/ 	.byte	0x04, 0x17
        /*007a*/ 	.short	(.L_2027 - .L_2026)
.L_2026:
        /*007c*/ 	.word	0x00000000
        /*0080*/ 	.short	0x0004
        /*0082*/ 	.short	0x0020
        /*0084*/ 	.byte	0x00, 0xf0, 0x21, 0x00


	//----- nvinfo : EIATTR_KPARAM_INFO
	.align		4
.L_2027:
        /*0088*/ 	.byte	0x04, 0x17
        /*008a*/ 	.short	(.L_2029 - .L_2028)
.L_2028:
        /*008c*/ 	.word	0x00000000
        /*0090*/ 	.short	0x0003
        /*0092*/ 	.short	0x0018
        /*0094*/ 	.byte	0x00, 0xf0, 0x21, 0x00


	//----- nvinfo : EIATTR_KPARAM_INFO
	.align		4
.L_2029:
        /*0098*/ 	.byte	0x04, 0x17
        /*009a*/ 	.short	(.L_2031 - .L_2030)
.L_2030:
        /*009c*/ 	.word	0x00000000
        /*00a0*/ 	.short	0x0002
        /*00a2*/ 	.short	0x0010
        /*00a4*/ 	.byte	0x00, 0xf0, 0x21, 0x00


	//----- nvinfo : EIATTR_KPARAM_INFO
	.align		4
.L_2031:
        /*00a8*/ 	.byte	0x04, 0x17
        /*00aa*/ 	.short	(.L_2033 - .L_2032)
.L_2032:
        /*00ac*/ 	.word	0x00000000
        /*00b0*/ 	.short	0x0001
        /*00b2*/ 	.short	0x0008
        /*00b4*/ 	.byte	0x00, 0xf0, 0x21, 0x00


	//----- nvinfo : EIATTR_KPARAM_INFO
	.align		4
.L_2033:
        /*00b8*/ 	.byte	0x04, 0x17
        /*00ba*/ 	.short	(.L_2035 - .L_2034)
.L_2034:
        /*00bc*/ 	.word	0x00000000
        /*00c0*/ 	.short	0x0000
        /*00c2*/ 	.short	0x0000
        /*00c4*/ 	.byte	0x00, 0xf0, 0x21, 0x00


	//----- nvinfo : EIATTR_SPARSE_MMA_MASK
	.align		4
.L_2035:
        /*00c8*/ 	.byte	0x03, 0x50
        /*00ca*/ 	.short	0x0000


	//----- nvinfo : EIATTR_MAXREG_COUNT
	.align		4
        /*00cc*/ 	.byte	0x03, 0x1b
        /*00ce*/ 	.short	0x0040


	//----- nvinfo : EIATTR_NUM_BARRIERS
	.align		4
        /*00d0*/ 	.byte	0x02, 0x4c
        /*00d2*/ 	.byte	0x01
	.zero		1


	//----- nvinfo : EIATTR_MERCURY_ISA_VERSION
	.align		4
        /*00d4*/ 	.byte	0x03, 0x5f
        /*00d6*/ 	.short	0x0101


	//----- nvinfo : EIATTR_COOP_GROUP_MASK_REGIDS
	.align		4
        /*00d8*/ 	.byte	0x04, 0x29
        /*00da*/ 	.short	(.L_2037 - .L_2036)


	//   ....[0]....
.L_2036:
        /*00dc*/ 	.word	0xffffffff


	//   ....[1]....
        /*00e0*/ 	.word	0xffffffff


	//   ....[2]....
        /*00e4*/ 	.word	0xffffffff


	//   ....[3]....
        /*00e8*/ 	.word	0xffffffff


	//   ....[4]....
        /*00ec*/ 	.word	0xffffffff


	//   ....[5]....
        /*00f0*/ 	.word	0xffffffff


	//   ....[6]....
        /*00f4*/ 	.word	0xffffffff


	//   ....[7]....
        /*00f8*/ 	.word	0xffffffff


	//   ....[8]....
        /*00fc*/ 	.word	0xffffffff


	//   ....[9]....
        /*0100*/ 	.word	0xffffffff


	//   ....[10]....
        /*0104*/ 	.word	0xffffffff


	//   ....[11]....
        /*0108*/ 	.word	0xffffffff


	//   ....[12]....
        /*010c*/ 	.word	0xffffffff


	//   ....[13]....
        /*0110*/ 	.word	0xffffffff


	//   ....[14]....
        /*0114*/ 	.word	0x05000017


	//   ....[15]....
        /*0118*/ 	.word	0x05000016


	//   ....[16]....
        /*011c*/ 	.word	0x05000018


	//   ....[17]....
        /*0120*/ 	.word	0x05000019


	//   ....[18]....
        /*0124*/ 	.word	0x0500001b


	//   ....[19]....
        /*0128*/ 	.word	0x0500001a


	//   ....[20]....
        /*012c*/ 	.word	0x0500001c


	//   ....[21]....
        /*0130*/ 	.word	0x05000011


	//   ....[22]....
        /*0134*/ 	.word	0x0500001b


	//   ....[23]....
        /*0138*/ 	.word	0x0500001a


	//   ....[24]....
        /*013c*/ 	.word	0x0500001c


	//   ....[25]....
        /*0140*/ 	.word	0x0500001d


	//   ....[26]....
        /*0144*/ 	.word	0x0500001f


	//   ....[27]....
        /*0148*/ 	.word	0x0500001e


	//   ....[28]....
        /*014c*/ 	.word	0x05000022


	//   ....[29]....
        /*0150*/ 	.word	0x05000011


	//   ....[30]....
        /*0154*/ 	.word	0x0500001b


	//   ....[31]....
        /*0158*/ 	.word	0x0500001a


	//   ....[32]....
        /*015c*/ 	.word	0x0500001c


	//   ....[33]....
        /*0160*/ 	.word	0x0500001d


	//   ....[34]....
        /*0164*/ 	.word	0x0500001f


	//   ....[35]....
        /*0168*/ 	.word	0x0500001e


	//   ....[36]....
        /*016c*/ 	.word	0x05000022


	//   ....[37]....
        /*0170*/ 	.word	0x05000011


	//   ....[38]....
        /*0174*/ 	.word	0x0500001d


	//   ....[39]....
        /*0178*/ 	.word	0x05000020


	//   ....[40]....
        /*017c*/ 	.word	0x0500001d


	//   ....[41]....
        /*0180*/ 	.word	0x05000028


	//   ....[42]....
        /*0184*/ 	.word	0x05000025


	//   ....[43]....
        /*0188*/ 	.word	0x0500001f


	//   ....[44]....
        /*018c*/ 	.word	0x0500001c


	//   ....[45]....
        /*0190*/ 	.word	0x0500001e


	//   ....[46]....
        /*0194*/ 	.word	0x05000019


	//   ....[47]....
        /*0198*/ 	.word	0x0500001c


	//   ....[48]....
        /*019c*/ 	.word	0x05000016


	//   ....[49]....
        /*01a0*/ 	.word	0x05000018


	//   ....[50]....
        /*01a4*/ 	.word	0x0500001a


	//   ....[51]....
        /*01a8*/ 	.word	0x0500001f


	//   ....[52]....
        /*01ac*/ 	.word	0x0500001d


	//   ....[53]....
        /*01b0*/ 	.word	0x05000017


	//   ....[54]....
        /*01b4*/ 	.word	0x05000020


	//   ....[55]....
        /*01b8*/ 	.word	0x05000019


	//   ....[56]....
        /*01bc*/ 	.word	0x05000016


	//   ....[57]....
        /*01c0*/ 	.word	0x05000015


	//   ....[58]....
        /*01c4*/ 	.word	0x0500001a


	//   ....[59]....
        /*01c8*/ 	.word	0x05000022


	//   ....[60]....
        /*01cc*/ 	.word	0x05000014


	//   ....[61]....
        /*01d0*/ 	.word	0x0500002d


	//   ....[62]....
        /*01d4*/ 	.word	0x05000011


	//   ....[63]....
        /*01d8*/ 	.word	0x05000024


	//   ....[64]....
        /*01dc*/ 	.word	0x05000023


	//   ....[65]....
        /*01e0*/ 	.word	0x05000029


	//   ....[66]....
        /*01e4*/ 	.word	0x0500002a


	//   ....[67]....
        /*01e8*/ 	.word	0x05000022


	//   ....[68]....
        /*01ec*/ 	.word	0x05000025


	//   ....[69]....
        /*01f0*/ 	.word	0x05000020


	//   ....[70]....
        /*01f4*/ 	.word	0x0500001c


	//   ....[71]....
        /*01f8*/ 	.word	0x0500001c


	//   ....[72]....
        /*01fc*/ 	.word	0x0500001c


	//   ....[73]....
        /*0200*/ 	.word	0x0500001c


	//   ....[74]....
        /*0204*/ 	.word	0x0500001c


	//   ....[75]....
        /*0208*/ 	.word	0x0500001c


	//   ....[76]....
        /*020c*/ 	.word	0x0500001c


	//   ....[77]....
        /*0210*/ 	.word	0x0500001c


	//   ....[78]....
        /*0214*/ 	.word	0x0500001c


	//   ....[79]....
        /*0218*/ 	.word	0x0500001c


	//   ....[80]....
        /*021c*/ 	.word	0x0500001c


	//   ....[81]....
        /*0220*/ 	.word	0x0500001c


	//   ....[82]....
        /*0224*/ 	.word	0x0500001c


	//   ....[83]....
        /*0228*/ 	.word	0x0500001c


	//   ....[84]....
        /*022c*/ 	.word	0x0500001c


	//   ....[85]....
        /*0230*/ 	.word	0x0500001c


	//   ....[86]....
        /*0234*/ 	.word	0x0500001c


	//   ....[87]....
        /*0238*/ 	.word	0x0500001c


	//   ....[88]....
        /*023c*/ 	.word	0x0500001c


	//   ....[89]....
        /*0240*/ 	.word	0x0500001c


	//   ....[90]....
        /*0244*/ 	.word	0x0500001c


	//   ....[91]....
        /*0248*/ 	.word	0x0500001c


	//   ....[92]....
        /*024c*/ 	.word	0x0500001c


	//   ....[93]....
        /*0250*/ 	.word	0x0500001c


	//   ....[94]....
        /*0254*/ 	.word	0x0500001c


	//   ....[95]....
        /*0258*/ 	.word	0x0500001c


	//   ....[96]....
        /*025c*/ 	.word	0x0500001c


	//   ....[97]....
        /*0260*/ 	.word	0x0500001c


	//   ....[98]....
        /*0264*/ 	.word	0x0500001c


	//   ....[99]....
        /*0268*/ 	.word	0x0500001c


	//   ....[100]....
        /*026c*/ 	.word	0x0500001c


	//   ....[101]....
        /*0270*/ 	.word	0x0500001c


	//   ....[102]....
        /*0274*/ 	.word	0x0500001c


	//   ....[103]....
        /*0278*/ 	.word	0x0500001c


	//   ....[104]....
        /*027c*/ 	.word	0x0500001c


	//   ....[105]....
        /*0280*/ 	.word	0x0500001c


	//   ....[106]....
        /*0284*/ 	.word	0x0500001c


	//   ....[107]....
        /*0288*/ 	.word	0x0500001c


	//   ....[108]....
        /*028c*/ 	.word	0x0500001c


	//   ....[109]....
        /*0290*/ 	.word	0x0500001c


	//   ....[110]....
        /*0294*/ 	.word	0x0500001c


	//   ....[111]....
        /*0298*/ 	.word	0x0500001c


	//   ....[112]....
        /*029c*/ 	.word	0x0500001c


	//   ....[113]....
        /*02a0*/ 	.word	0x0500001c


	//   ....[114]....
        /*02a4*/ 	.word	0x0500001c


	//   ....[115]....
        /*02a8*/ 	.word	0x0500001c


	//   ....[116]....
        /*02ac*/ 	.word	0x0500001c


	//   ....[117]....
        /*02b0*/ 	.word	0x0500001c


	//   ....[118]....
        /*02b4*/ 	.word	0x0500001c


	//   ....[119]....
        /*02b8*/ 	.word	0x0500001c


	//   ....[120]....
        /*02bc*/ 	.word	0x0500001c


	//   ....[121]....
        /*02c0*/ 	.word	0x0500001c


	//   ....[122]....
        /*02c4*/ 	.word	0x0500001c


	//   ....[123]....
        /*02c8*/ 	.word	0x0500001c


	//   ....[124]....
        /*02cc*/ 	.word	0x0500001c


	//   ....[125]....
        /*02d0*/ 	.word	0x0500001c


	//----- nvinfo : EIATTR_COOP_GROUP_INSTR_OFFSETS
	.align		4
.L_2037:
        /*02d4*/ 	.byte	0x04, 0x28
        /*02d6*/ 	.short	(.L_2039 - .L_2038)


	//   ....[0]....
.L_2038:
        /*02d8*/ 	.word	0x00002120


	//   ....[1]....
        /*02dc*/ 	.word	0x00002150


	//   ....[2]....
        /*02e0*/ 	.word	0x00002180


	//   ....[3]....
        /*02e4*/ 	.word	0x00002190


	//   ....[4]....
        /*02e8*/ 	.word	0x00002780


	//   ....[5]....
        /*02ec*/ 	.word	0x00002790


	//   ....[6]....
        /*02f0*/ 	.word	0x000027c0


	//   ....[7]....
        /*02f4*/ 	.word	0x000027d0


	//   ....[8]....
        /*02f8*/ 	.word	0x00002800


	//   ....[9]....
        /*02fc*/ 	.word	0x00002810


	//   ....[10]....
        /*0300*/ 	.word	0x00002840


	//   ....[11]....
        /*0304*/ 	.word	0x00002860


	//   ....[12]....
        /*0308*/ 	.word	0x00002890


	//   ....[13]....
        /*030c*/ 	.word	0x000028a0


	//   ....[14]....
        /*0310*/ 	.word	0x00003c90


	//   ....[15]....
        /*0314*/ 	.word	0x00003cc0


	//   ....[16]....
        /*0318*/ 	.word	0x00003cf0


	//   ....[17]....
        /*031c*/ 	.word	0x00003d10


	//   ....[18]....
        /*0320*/ 	.word	0x00003d40


	//   ....[19]....
        /*0324*/ 	.word	0x00003d50


	//   ....[20]....
        /*0328*/ 	.word	0x00003d80


	//   ....[21]....
        /*032c*/ 	.word	0x00003d90


	//   ....[22]....
        /*0330*/ 	.word	0x00003f70


	//   ....[23]....
        /*0334*/ 	.word	0x00003fa0


	//   ....[24]....
        /*0338*/ 	.word	0x00003fe0


	//   ....[25]....
        /*033c*/ 	.word	0x00004000


	//   ....[26]....
        /*0340*/ 	.word	0x00004030


	//   ....[27]....
        /*0344*/ 	.word	0x00004040


	//   ....[28]....
        /*0348*/ 	.word	0x00004070


	//   ....[29]....
        /*034c*/ 	.word	0x00004080


	//   ....[30]....
        /*0350*/ 	.word	0x00004210


	//   ....[31]....
        /*0354*/ 	.word	0x00004240


	//   ....[32]....
        /*0358*/ 	.word	0x00004270


	//   ....[33]....
        /*035c*/ 	.word	0x00004290


	//   ....[34]....
        /*0360*/ 	.word	0x000042c0


	//   ....[35]....
        /*0364*/ 	.word	0x000042d0


	//   ....[36]....
        /*0368*/ 	.word	0x00004300


	//   ....[37]....
        /*036c*/ 	.word	0x00004310


	//   ....[38]....
        /*0370*/ 	.word	0x00004650


	//   ....[39]....
        /*0374*/ 	.word	0x00004680


	//   ....[40]....
        /*0378*/ 	.word	0x00004700


	//   ....[41]....
        /*037c*/ 	.word	0x00004720


	//   ....[42]....
        /*0380*/ 	.word	0x00004750


	//   ....[43]....
        /*0384*/ 	.word	0x00004770


	//   ....[44]....
        /*0388*/ 	.word	0x00004780


	//   ....[45]....
        /*038c*/ 	.word	0x000047b0


	//   ....[46]....
        /*0390*/ 	.word	0x00004810


	//   ....[47]....
        /*0394*/ 	.word	0x00004850


	//   ....[48]....
        /*0398*/ 	.word	0x00004880


	//   ....[49]....
        /*039c*/ 	.word	0x000048a0


	//   ....[50]....
        /*03a0*/ 	.word	0x000048d0


	//   ....[51]....
        /*03a4*/ 	.word	0x000048e0


	//   ....[52]....
        /*03a8*/ 	.word	0x00004910


	//   ....[53]....
        /*03ac*/ 	.word	0x00004930


	//   ....[54]....
        /*03b0*/ 	.word	0x00004950


	//   ....[55]....
        /*03b4*/ 	.word	0x00004990


	//   ....[56]....
        /*03b8*/ 	.word	0x000049c0


	//   ....[57]....
        /*03bc*/ 	.word	0x000049f0


	//   ....[58]....
        /*03c0*/ 	.word	0x00004a20


	//   ....[59]....
        /*03c4*/ 	.word	0x00004a40


	//   ....[60]....
        /*03c8*/ 	.word	0x00004a70


	//   ....[61]....
        /*03cc*/ 	.word	0x00004a90


	//   ....[62]....
        /*03d0*/ 	.word	0x00004ac0


	//   ....[63]....
        /*03d4*/ 	.word	0x00004ae0


	//   ....[64]....
        /*03d8*/ 	.word	0x00004b10


	//   ....[65]....
        /*03dc*/ 	.word	0x00004b50


	//   ....[66]....
        /*03e0*/ 	.word	0x00004b70


	//   ....[67]....
        /*03e4*/ 	.word	0x00004bb0


	//   ....[68]....
        /*03e8*/ 	.word	0x00004c40


	//   ....[69]....
        /*03ec*/ 	.word	0x00004d50


	//   ....[70]....
        /*03f0*/ 	.word	0x00004f00


	//   ....[71]....
        /*03f4*/ 	.word	0x00004f50


	//   ....[72]....
        /*03f8*/ 	.word	0x00004fc0


	//   ....[73]....
        /*03fc*/ 	.word	0x00005020


	//   ....[74]....
        /*0400*/ 	.word	0x00005090


	//   ....[75]....
        /*0404*/ 	.word	0x000050f0


	//   ....[76]....
        /*0408*/ 	.word	0x00005160


	//   ....[77]....
        /*040c*/ 	.word	0x000051c0


	//   ....[78]....
        /*0410*/ 	.word	0x00005260


	//   ....[79]....
        /*0414*/ 	.word	0x000052f0


	//   ....[80]....
        /*0418*/ 	.word	0x00005360


	//   ....[81]....
        /*041c*/ 	.word	0x000053c0


	//   ....[82]....
        /*0420*/ 	.word	0x00005430


	//   ....[83]....
        /*0424*/ 	.word	0x00005490


	//   ....[84]....
        /*0428*/ 	.word	0x00005500


	//   ....[85]....
        /*042c*/ 	.word	0x00005560


	//   ....[86]....
        /*0430*/ 	.word	0x00005600


	//   ....[87]....
        /*0434*/ 	.word	0x00005690


	//   ....[88]....
        /*0438*/ 	.word	0x00005700


	//   ....[89]....
        /*043c*/ 	.word	0x00005760


	//   ....[90]....
        /*0440*/ 	.word	0x000057d0


	//   ....[91]....
        /*0444*/ 	.word	0x00005830


	//   ....[92]....
        /*0448*/ 	.word	0x000058a0


	//   ....[93]....
        /*044c*/ 	.word	0x00005900


	//   ....[94]....
        /*0450*/ 	.word	0x000059a0


	//   ....[95]....
        /*0454*/ 	.word	0x00005a60


	//   ....[96]....
        /*0458*/ 	.word	0x00005b60


	//   ....[97]....
        /*045c*/ 	.word	0x00005bb0


	//   ....[98]....
        /*0460*/ 	.word	0x00005c70


	//   ....[99]....
        /*0464*/ 	.word	0x00005cc0


	//   ....[100]....
        /*0468*/ 	.word	0x00005d30


	//   ....[101]....
        /*046c*/ 	.word	0x00005d80


	//   ....[102]....
        /*0470*/ 	.word	0x00005df0


	//   ....[103]....
        /*0474*/ 	.word	0x00005e50


	//   ....[104]....
        /*0478*/ 	.word	0x00005ec0


	//   ....[105]....
        /*047c*/ 	.word	0x00005f20


	//   ....[106]....
        /*0480*/ 	.word	0x00005fd0


	//   ....[107]....
        /*0484*/ 	.word	0x00006040


	//   ....[108]....
        /*0488*/ 	.word	0x000060d0


	//   ....[109]....
        /*048c*/ 	.word	0x00006140


	//   ....[110]....
        /*0490*/ 	.word	0x000061b0


	//   ....[111]....
        /*0494*/ 	.word	0x00006210


	//   ....[112]....
        /*0498*/ 	.word	0x00006290


	//   ....[113]....
        /*049c*/ 	.word	0x00006310


	//   ....[114]....
        /*04a0*/ 	.word	0x000063b0


	//   ....[115]....
        /*04a4*/ 	.word	0x00006420


	//   ....[116]....
        /*04a8*/ 	.word	0x000064b0


	//   ....[117]....
        /*04ac*/ 	.word	0x00006550


	//   ....[118]....
        /*04b0*/ 	.word	0x000065e0


	//   ....[119]....
        /*04b4*/ 	.word	0x00006640


	//   ....[120]....
        /*04b8*/ 	.word	0x000066b0


	//   ....[121]....
        /*04bc*/ 	.word	0x00006730


	//   ....[122]....
        /*04c0*/ 	.word	0x000067d0


	//   ....[123]....
        /*04c4*/ 	.word	0x00006880


	//   ....[124]....
        /*04c8*/ 	.word	0x00006960


	//   ....[125]....
        /*04cc*/ 	.word	0x00006a10


	//----- nvinfo : EIATTR_EXIT_INSTR_OFFSETS
	.align		4
.L_2039:
        /*04d0*/ 	.byte	0x04, 0x1c
        /*04d2*/ 	.short	(.L_2041 - .L_2040)


	//   ....[0]....
.L_2040:
        /*04d4*/ 	.word	0x00002ca0


	//   ....[1]....
        /*04d8*/ 	.word	0x00004ea0


	//----- nvinfo : EIATTR_MAX_THREADS
	.align		4
.L_2041:
        /*04dc*/ 	.byte	0x04, 0x05
        /*04de*/ 	.short	(.L_2043 - .L_2042)
.L_2042:
        /*04e0*/ 	.word	0x00000140
        /*04e4*/ 	.word	0x00000001
        /*04e8*/ 	.word	0x00000001


	//----- nvinfo : EIATTR_CRS_STACK_SIZE
	.align		4
.L_2043:
        /*04ec*/ 	.byte	0x04, 0x1e
        /*04ee*/ 	.short	(.L_2045 - .L_2044)
.L_2044:
        /*04f0*/ 	.word	0x00000000


	//----- nvinfo : EIATTR_CBANK_PARAM_SIZE
	.align		4
.L_2045:
        /*04f4*/ 	.byte	0x03, 0x19
        /*04f6*/ 	.short	0x0060


	//----- nvinfo : EIATTR_PARAM_CBANK
	.align		4
        /*04f8*/ 	.byte	0x04, 0x0a
        /*04fa*/ 	.short	(.L_2047 - .L_2046)
	.align		4
.L_2046:
        /*04fc*/ 	.word	index@(.nv.constant0._ZN13group_norm_v218gn_bwd_cuda_kernelI6__halfLi320ELi3ELi16ELi80ELi256ELb1ELb1ELi8ELi320ELi320ELi4ELb1ELi8ELb0ELb0ELNS_15WgradSyncMethodE3ENS_16CompileConditionILi900EEEEEvPT_S6_S6_PKS5_S8_S8_S8_PKfflPfPj)
        /*0500*/ 	.short	0x0210
        /*0502*/ 	.short	0x0060


	//----- nvinfo : EIATTR_SW_WAR
	.align		4
.L_2047:
        /*0504*/ 	.byte	0x04, 0x36
        /*0506*/ 	.short	(.L_2049 - .L_2048)
.L_2048:
        /*0508*/ 	.word	0x00000008
.L_2049:


//--------------------- .nv.info._ZN13group_norm_v218gn_bwd_cuda_kernelI6__halfLi320ELi1ELi16ELi80ELi256ELb1ELb1ELi16ELi320ELi320ELi4ELb1ELi8ELb0ELb0ELNS_15WgradSyncMethodE3ENS_16CompileConditionILi900EEEEEvPT_S6_S6_PKS5_S8_S8_S8_PKfflPfPj --------------------------
	.section	.nv.info._ZN13group_norm_v218gn_bwd_cuda_kernelI6__halfLi320ELi1ELi16ELi80ELi256ELb1ELb1ELi16ELi320ELi320ELi4ELb1ELi8ELb0ELb0ELNS_15WgradSyncMethodE3ENS_16CompileConditionILi900EEEEEvPT_S6_S6_PKS5_S8_S8_S8_PKfflPfPj,"",@"SHT_CUDA_INFO"
	.sectionflags	@""
	.align	4


	//----- nvinfo : EIATTR_CUDA_API_VERSION
	.align		4
        /*0000*/ 	.byte	0x04, 0x37
        /*0002*/ 	.short	(.L_2051 - .L_2050)
.L_2050:
        /*0004*/ 	.word	0x00000082


	//----- nvinfo : EIATTR_KPARAM_INFO
	.align		4
.L_2051:
        /*0008*/ 	.byte	0x04, 0x17
        /*000a*/ 	.short	(.L_2053 - .L_2052)
.L_2052:
        /*000c*/ 	.word	0x00000000
        /*0010*/ 	.short	0x000b
        /*0012*/ 	.short	0x0058
        /*0014*/ 	.byte	0x00, 0xf0, 0x21, 0x00


	//----- nvinfo : EIATTR_KPARAM_INFO
	.align		4
.L_2053:
        /*0018*/ 	.byte	0x04, 0x17
        /*001a*/ 	.short	(.L_2055 - .L_2054)
.L_2054:
        /*001c*/ 	.word	0x00000000
        /*0020*/ 	.short	0x000a
        /*0022*/ 	.short	0x0050
        /*0024*/ 	.byte	0x00, 0xf0, 0x21, 0x00


	//----- nvinfo : EIATTR_KPARAM_INFO
	.align		4
.L_2055:
        /*0028*/ 	.byte	0x04, 0x17
        /*002a*/ 	.short	(.L_2057 - .L_2056)
.L_2056:
        /*002c*/ 	.word	0x00000000
        /*0030*/ 	.short	0x0009
        /*0032*/ 	.short	0x0048
        /*0034*/ 	.byte	0x00, 0xf0, 0x21, 0x00


	//----- nvinfo : EIATTR_KPARAM_INFO
	.align		4
.L_2057:
        /*0038*/ 	.byte	0x04, 0x17
        /*003a*/ 	.short	(.L_2059 - .L_2058)
.L_2058:
        /*003c*/ 	.word	0x00000000
        /*0040*/ 	.short	0x0008
        /*0042*/ 	.short	0x0040
        /*0044*/ 	.byte	0x00, 0xf0, 0x11, 0x00


	//----- nvinfo : EIATTR_KPARAM_INFO
	.align		4
.L_2059:
        /*0048*/ 	.byte	0x04, 0x17
        /*004a*/ 	.short	(.L_2061 - .L_2060)
.L_2060:
        /*004c*/ 	.word	0x00000000
        /*0050*/ 	.short	0x0007
        /*0052*/ 	.short	0x0038
        /*0054*/ 	.byte	0x00, 0xf0, 0x21, 0x00


	//----- nvinfo : EIATTR_KPARAM_INFO
	.align		4
.L_2061:
        /*0058*/ 	.byte	0x04, 0x17
        /*005a*/ 	.short	(.L_2063 - .L_2062)
.L_2062:
        /*005c*/ 	.word	0x00000000
        /*0060*/ 	.short	0x0006
        /*0062*/ 	.short	0x0030
        /*0064*/ 	.byte	0x00, 0xf0, 0x21, 0x00


	//----- nvinfo : EIATTR_KPARAM_INFO
	.align		4
.L_2063:
        /*0068*/ 	.byte	0x04, 0x17
        /*006a*/ 	.short	(.L_2065 - .L_2064)
.L_2064:
        /*006c*/ 	.word	0x00000000
        /*0070*/ 	.short	0x0005
        /*0072*/ 	.short	0x0028
        /*0074*/ 	.byte	0x00, 0xf0, 0x21, 0x00


	//----- nvinfo : EIATTR_KPARAM_INFO
	.align		4
.L_2065:
        /*0078*/ 	.byte	0x04, 0x17
        /*007a*/ 	.short	(.L_2067 - .L_2066)
.L_2066:
        /*007c*/ 	.word	0x00000000
        /*0080*/ 	.short	0x0004
        /*0082*/ 	.short	0x0020
        /*0084*/ 	.byte	0x00, 0xf0, 0x21, 0x00


	//----- nvinfo : EIATTR_KPARAM_INFO
	.align		4
.L_2067:
        /*0088*/ 	.byte	0x04, 0x17
        /*008a*/ 	.short	(.L_2069 - .L_2068)
.L_2068:
        /*008c*/ 	.word	0x00000000
        /*0090*/ 	.short	0x0003
        /*0092*/ 	.short	0x0018
        /*0094*/ 	.byte	0x00, 0xf0, 0x21, 0x00


	//----- nvinfo : EIATTR_KPARAM_INFO
	.align		4
.L_2069:
        /*0098*/ 	.byte	0x04, 0x17
        /*009a*/ 	.short	(.L_2071 - .L_2070)
.L_2070:
        /*009c*/ 	.word	0x00000000
        /*00a0*/ 	.short	0x0002
        /*00a2*/ 	.short	0x0010
        /*00a4*/ 	.byte	0x00, 0xf0, 0x21, 0x00


	//----- nvinfo : EIATTR_KPARAM_INFO
	.align		4
.L_2071:
        /*00a8*/ 	.byte	0x04, 0x17
        /*00aa*/ 	.short	(.L_2073 - .L_2072)
.L_2072:
        /*00ac*/ 	.word	0x00000000
        /*00b0*/ 	.short	0x0001
        /*00b2*/ 	.short	0x0008
        /*00b4*/ 	.byte	0x00, 0xf0, 0x21, 0x00


	//----- nvinfo : EIATTR_KPARAM_INFO
	.align		4
.L_2073:
        /*00b8*/ 	.byte	0x04, 0x17
        /*00ba*/ 	.short	(.L_2075 - .L_2074)
.L_2074:
        /*00bc*/ 	.word	0x00000000
        /*00c0*/ 	.short	0x0000
        /*00c2*/ 	.short	0x0000
        /*00c4*/ 	.byte	0x00, 0xf0, 0x21, 0x00


	//----- nvinfo : EIATTR_SPARSE_MMA_MASK
	.align		4
.L_2075:
        /*00c8*/ 	.byte	0x03, 0x50
        /*00ca*/ 	.short	0x0000


	//----- nvinfo : EIATTR_MAXREG_COUNT
	.align		4
        /*00cc*/ 	.byte	0x03, 0x1b
        /*00ce*/ 	.short	0x00a8


	//----- nvinfo : EIATTR_NUM_BARRIERS
	.align		4
        /*00d0*/ 	.byte	0x02, 0x4c
        /*00d2*/ 	.byte	0x01
	.zero		1


	//----- nvinfo : EIATTR_MERCURY_ISA_VERSION
	.align		4
        /*00d4*/ 	.byte	0x03, 0x5f
        /*00d6*/ 	.short	0x0101


	//----- nvinfo : EIATTR_COOP_GROUP_MASK_REGIDS
	.align		4
        /*00d8*/ 	.byte	0x04, 0x29
        /*00da*/ 	.short	(.L_2077 - .L_2076)


	//   ....[0]....
.L_2076:
        /*00dc*/ 	.word	0xffffffff


	//   ....[1]....
        /*00e0*/ 	.word	0xffffffff


	//   ....[2]....
        /*00e4*/ 	.word	0xffffffff


	//   ....[3]....
        /*00e8*/ 	.word	0xffffffff


	//   ....[4]....
        /*00ec*/ 	.word	0xffffffff


	//   ....[5]....
        /*00f0*/ 	.word	0xffffffff


	//   ....[6]....
        /*00f4*/ 	.word	0xffffffff


	//   ....[7]....
        /*00f8*/ 	.word	0xffffffff


	//   ....[8]....
        /*00fc*/ 	.word	0xffffffff


	//   ....[9]....
        /*0100*/ 	.word	0xffffffff


	//   ....[10]....
        /*0104*/ 	.word	0xffffffff


	//   ....[11]....
        /*0108*/ 	.word	0xffffffff


	//   ....[12]....
        /*010c*/ 	.word	0x05000019


	//   ....[13]....
        /*0110*/ 	.word	0x0500001e


	//   ....[14]....
        /*0114*/ 	.word	0x05000020


	//   ....[15]....
        /*0118*/ 	.word	0x0500001f


	//   ....[16]....
        /*011c*/ 	.word	0x05000027


	//   ....[17]....
        /*0120*/ 	.word	0x0500001a


	//   ....[18]....
        /*0124*/ 	.word	0x0500001e


	//   ....[19]....
        /*0128*/ 	.word	0x05000020


	//   ....[20]....
        /*012c*/ 	.word	0x0500001e


	//   ....[21]....
        /*0130*/ 	.word	0x05000020


	//   ....[22]....
        /*0134*/ 	.word	0x05000019


	//   ....[23]....
        /*0138*/ 	.word	0x0500001f


	//   ....[24]....
        /*013c*/ 	.word	0x05000022


	//   ....[25]....
        /*0140*/ 	.word	0x0500001e


	//   ....[26]....
        /*0144*/ 	.word	0x05000023


	//   ....[27]....
        /*0148*/ 	.word	0x05000019


	//   ....[28]....
        /*014c*/ 	.word	0x0500001e


	//   ....[29]....
        /*0150*/ 	.word	0x05000020


	//   ....[30]....
        /*0154*/ 	.word	0x05000019


	//   ....[31]....
        /*0158*/ 	.word	0x0500001f


	//   ....[32]....
        /*015c*/ 	.word	0x05000022


	//   ....[33]....
        /*0160*/ 	.word	0x0500001e


	//   ....[34]....
        /*0164*/ 	.word	0x05000023


	//   ....[35]....
        /*0168*/ 	.word	0x05000019


	//   ....[36]....
        /*016c*/ 	.word	0x05000020


	//   ....[37]....
        /*0170*/ 	.word	0x05000019


	//   ....[38]....
        /*0174*/ 	.word	0x0500001f


	//   ....[39]....
        /*0178*/ 	.word	0x0500001e


	//   ....[40]....
        /*017c*/ 	.word	0x05000022


	//   ....[41]....
        /*0180*/ 	.word	0x05000023


	//   ....[42]....
        /*0184*/ 	.word	0x05000019


	//   ....[43]....
        /*0188*/ 	.word	0x0500001e


	//   ....[44]....
        /*018c*/ 	.word	0x05000025


	//   ....[45]....
        /*0190*/ 	.word	0x05000022


	//   ....[46]....
        /*0194*/ 	.word	0x0500001f


	//   ....[47]....
        /*0198*/ 	.word	0x05000023


	//   ....[48]....
        /*019c*/ 	.word	0x05000024


	//   ....[49]....
        /*01a0*/ 	.word	0x0500002b


	//   ....[50]....
        /*01a4*/ 	.word	0x05000020


	//   ....[51]....
        /*01a8*/ 	.word	0x0500001d


	//   ....[52]....
        /*01ac*/ 	.word	0x05000019


	//   ....[53]....
        /*01b0*/ 	.word	0x0500001c


	//   ....[54]....
        /*01b4*/ 	.word	0x05000030


	//   ....[55]....
        /*01b8*/ 	.word	0x0500001f


	//   ....[56]....
        /*01bc*/ 	.word	0x0500002e


	//   ....[57]....
        /*01c0*/ 	.word	0x05000032


	//   ....[58]....
        /*01c4*/ 	.word	0x05000025


	//   ....[59]....
        /*01c8*/ 	.word	0x05000026


	//   ....[60]....
        /*01cc*/ 	.word	0x05000028


	//   ....[61]....
        /*01d0*/ 	.word	0x0500002a


	//   ....[62]....
        /*01d4*/ 	.word	0x05000027


	//   ....[63]....
        /*01d8*/ 	.word	0x0500002c


	//   ....[64]....
        /*01dc*/ 	.word	0x0500002e


	//   ....[65]....
        /*01e0*/ 	.word	0x05000037


	//   ....[66]....
        /*01e4*/ 	.word	0x05000024


	//   ....[67]....
        /*01e8*/ 	.word	0x05000019


	//   ....[68]....
        /*01ec*/ 	.word	0x05000019


	//   ....[69]....
        /*01f0*/ 	.word	0x05000019


	//   ....[70]....
        /*01f4*/ 	.word	0x05000019


	//   ....[71]....
        /*01f8*/ 	.word	0x05000019


	//   ....[72]....
        /*01fc*/ 	.word	0x05000019


	//   ....[73]....
        /*0200*/ 	.word	0x05000019


	//   ....[74]....
        /*0204*/ 	.word	0x05000019


	//   ....[75]....
        /*0208*/ 	.word	0x05000019


	//   ....[76]....
        /*020c*/ 	.word	0x05000019


	//   ....[77]....
        /*0210*/ 	.word	0x05000019


	//   ....[78]....
        /*0214*/ 	.word	0x05000019


	//   ....[79]....
        /*0218*/ 	.word	0x05000019


	//   ....[80]....
        /*021c*/ 	.word	0x05000019


	//   ....[81]....
        /*0220*/ 	.word	0x05000019


	//   ....[82]....
        /*0224*/ 	.word	0x05000019


	//   ....[83]....
        /*0228*/ 	.word	0x05000019


	//   ....[84]....
        /*022c*/ 	.word	0x05000019


	//   ....[85]....
        /*0230*/ 	.word	0x05000019


	//   ....[86]....
        /*0234*/ 	.word	0x05000019


	//   ....[87]....
        /*0238*/ 	.word	0x05000019


	//   ....[88]....
        /*023c*/ 	.word	0x05000019


	//   ....[89]....
        /*0240*/ 	.word	0x05000019


	//   ....[90]....
        /*0244*/ 	.word	0x05000019


	//   ....[91]....
        /*0248*/ 	.word	0x05000019


	//   ....[92]....
        /*024c*/ 	.word	0x05000019


	//   ....[93]....
        /*0250*/ 	.word	0x05000019


	//   ....[94]....
        /*0254*/ 	.word	0x05000019


	//   ....[95]....
        /*0258*/ 	.word	0x05000019


	//   ....[96]....
        /*025c*/ 	.word	0x05000019


	//   ....[97]....
        /*0260*/ 	.word	0x05000019


	//   ....[98]....
        /*0264*/ 	.word	0x05000019


	//   ....[99]....
        /*0268*/ 	.word	0x05000019


	//   ....[100]....
        /*026c*/ 	.word	0x05000019


	//   ....[101]....
        /*0270*/ 	.word	0x05000019


	//   ....[102]....
        /*0274*/ 	.word	0x05000019


	//   ....[103]....
        /*0278*/ 	.word	0x05000019


	//   ....[104]....
        /*027c*/ 	.word	0x05000019


	//   ....[105]....
        /*0280*/ 	.word	0x05000019


	//   ....[106]....
        /*0284*/ 	.word	0x05000019


	//   ....[107]....
        /*0288*/ 	.word	0x05000019


	//   ....[108]....
        /*028c*/ 	.word	0x05000019


	//   ....[109]....
        /*0290*/ 	.word	0x05000019


	//   ....[110]....
        /*0294*/ 	.word	0x05000019


	//   ....[111]....
        /*0298*/ 	.word	0x05000019


	//   ....[112]....
        /*029c*/ 	.word	0x05000019


	//   ....[113]....
        /*02a0*/ 	.word	0x05000019


	//   ....[114]....
        /*02a4*/ 	.word	0x05000019


	//   ....[115]....
        /*02a8*/ 	.word	0x05000019


	//   ....[116]....
        /*02ac*/ 	.word	0x05000019


	//   ....[117]....
        /*02b0*/ 	.word	0x05000019


	//   ....[118]....
        /*02b4*/ 	.word	0x05000019


	//   ....[119]....
        /*02b8*/ 	.word	0x05000019


	//   ....[120]....
        /*02bc*/ 	.word	0x05000019


	//   ....[121]....
        /*02c0*/ 	.word	0x05000019


	//   ....[122]....
        /*02c4*/ 	.word	0x05000019


	//   ....[123]....
        /*02c8*/ 	.word	0x05000019


	//----- nvinfo : EIATTR_COOP_GROUP_INSTR_OFFSETS
	.align		4
.L_2077:
        /*02cc*/ 	.byte	0x04, 0x28
        /*02ce*/ 	.short	(.L_2079 - .L_2078)


	//   ....[0]....
.L_2078:
        /*02d0*/ 	.word	0x00002be0


	//   ....[1]....
        /*02d4*/ 	.word	0x00002c00


	//   ....[2]....
        /*02d8*/ 	.word	0x00002c50


	//   ....[3]....
        /*02dc*/ 	.word	0x00002c70


	//   ....[4]....
        /*02e0*/ 	.word	0x00003080


	//   ....[5]....
        /*02e4*/ 	.word	0x00003090


	//   ....[6]....
        /*02e8*/ 	.word	0x000030c0


	//   ....[7]....
        /*02ec*/ 	.word	0x000030d0


	//   ....[8]....
        /*02f0*/ 	.word	0x00003100


	//   ....[9]....
        /*02f4*/ 	.word	0x00003130


	//   ....[10]....
        /*02f8*/ 	.word	0x00003190


	//   ....[11]....
        /*02fc*/ 	.word	0x000031a0


	//   ....[12]....
        /*0300*/ 	.word	0x00004870


	//   ....[13]....
        /*0304*/ 	.word	0x000048a0


	//   ....[14]....
        /*0308*/ 	.word	0x000048e0


	//   ....[15]....
        /*030c*/ 	.word	0x000048f0


	//   ....[16]....
        /*0310*/ 	.word	0x00004920


	//   ....[17]....
        /*0314*/ 	.word	0x00004930


	//   ....[18]....
        /*0318*/ 	.word	0x00004960


	//   ....[19]....
        /*031c*/ 	.word	0x00004970


	//   ....[20]....
        /*0320*/ 	.word	0x00004b10


	//   ....[21]....
        /*0324*/ 	.word	0x00004b30


	//   ....[22]....
        /*0328*/ 	.word	0x00004b60


	//   ....[23]....
        /*032c*/ 	.word	0x00004b80


	//   ....[24]....
        /*0330*/ 	.word	0x00004bb0


	//   ....[25]....
        /*0334*/ 	.word	0x00004bc0


	//   ....[26]....
        /*0338*/ 	.word	0x00004bf0


	//   ....[27]....
        /*033c*/ 	.word	0x00004c00


	//   ....[28]....
        /*0340*/ 	.word	0x00004d40


	//   ....[29]....
        /*0344*/ 	.word	0x00004d60


	//   ....[30]....
        /*0348*/ 	.word	0x00004d90


	//   ....[31]....
        /*034c*/ 	.word	0x00004db0


	//   ....[32]....
        /*0350*/ 	.word	0x00004de0


	//   ....[33]....
        /*0354*/ 	.word	0x00004df0


	//   ....[34]....
        /*0358*/ 	.word	0x00004e20


	//   ....[35]....
        /*035c*/ 	.word	0x00004e30


	//   ....[36]....
        /*0360*/ 	.word	0x00005110


	//   ....[37]....
        /*0364*/ 	.word	0x00005150


	//   ....[38]....
        /*0368*/ 	.word	0x00005190


	//   ....[39]....
        /*036c*/ 	.word	0x000051d0


	//   ....[40]....
        /*0370*/ 	.word	0x00005210


	//   ....[41]....
        /*0374*/ 	.word	0x00005230


	//   ....[42]....
        /*0378*/ 	.word	0x00005240


	//   ....[43]....
        /*037c*/ 	.word	0x00005260


	//   ....[44]....
        /*0380*/ 	.word	0x00005290


	//   ....[45]....
        /*0384*/ 	.word	0x000052b0


	//   ....[46]....
        /*0388*/ 	.word	0x000052d0


	//   ....[47]....
        /*038c*/ 	.word	0x000052f0


	//   ....[48]....
        /*0390*/ 	.word	0x00005310


	//   ....[49]....
        /*0394*/ 	.word	0x00005340


	//   ....[50]....
        /*0398*/ 	.word	0x00005370


	//   ....[51]....
        /*039c*/ 	.word	0x000053b0


	//   ....[52]....
        /*03a0*/ 	.word	0x000053d0


	//   ....[53]....
        /*03a4*/ 	.word	0x00005410


	//   ....[54]....
        /*03a8*/ 	.word	0x00005430


	//   ....[55]....
        /*03ac*/ 	.word	0x00005470


	//   ....[56]....
        /*03b0*/ 	.word	0x00005490


	//   ....[57]....
        /*03b4*/ 	.word	0x000054b0


	//   ....[58]....
        /*03b8*/ 	.word	0x000054e0


	//   ....[59]....
        /*03bc*/ 	.word	0x00005510


	//   ....[60]....
        /*03c0*/ 	.word	0x00005550


	//   ....[61]....
        /*03c4*/ 	.word	0x00005590


	//   ....[62]....
        /*03c8*/ 	.word	0x000055c0


	//   ....[63]....
        /*03cc*/ 	.word	0x000055f0


	//   ....[64]....
        /*03d0*/ 	.word	0x00005610


	//   ....[65]....
        /*03d4*/ 	.word	0x00005630


	//   ....[66]....
        /*03d8*/ 	.word	0x00005710


	//   ....[67]....
        /*03dc*/ 	.word	0x000057c0


	//   ....[68]....
        /*03e0*/ 	.word	0x000058e0


	//   ....[69]....
        /*03e4*/ 	.word	0x00005930


	//   ....[70]....
        /*03e8*/ 	.word	0x000059a0


	//   ....[71]....
        /*03ec*/ 	.word	0x00005a00


	//   ....[72]....
        /*03f0*/ 	.word	0x00005a70


	//   ....[73]....
        /*03f4*/ 	.word	0x00005ad0


	//   ....[74]....
        /*03f8*/ 	.word	0x00005b40


	//   ....[75]....
        /*03fc*/ 	.word	0x00005ba0


	//   ....[76]....
        /*0400*/ 	.word	0x00005c40


	//   ....[77]....
        /*0404*/ 	.word	0x00005ce0


	//   ....[78]....
        /*0408*/ 	.word	0x00005d40


	//   ....[79]....
        /*040c*/ 	.word	0x00005da0


	//   ....[80]....
        /*0410*/ 	.word	0x00005e10


	//   ....[81]....
        /*0414*/ 	.word	0x00005e70


	//   ....[82]....
        /*0418*/ 	.word	0x00005ee0


	//   ....[83]....
        /*041c*/ 	.word	0x00005f40


	//   ....[84]....
        /*0420*/ 	.word	0x00005fe0


	//   ....[85]....
        /*0424*/ 	.word	0x00006080


	//   ....[86]....
        /*0428*/ 	.word	0x000060e0


	//   ....[87]....
        /*042c*/ 	.word	0x00006140


	//   ....[88]....
        /*0430*/ 	.word	0x000061b0


	//   ....[89]....
        /*0434*/ 	.word	0x00006210


	//   ....[90]....
        /*0438*/ 	.word	0x00006280


	//   ....[91]....
        /*043c*/ 	.word	0x000062e0


	//   ....[92]....
        /*0440*/ 	.word	0x00006380


	//   ....[93]....
        /*0444*/ 	.word	0x00006460


	//   ....[94]....
        /*0448*/ 	.word	0x00006520


	//   ....[95]....
        /*044c*/ 	.word	0x00006570


	//   ....[96]....
        /*0450*/ 	.word	0x00006610


	//   ....[97]....
        /*0454*/ 	.word	0x00006660


	//   ....[98]....
        /*0458*/ 	.word	0x00006720


	//   ....[99]....
        /*045c*/ 	.word	0x00006780


	//   ....[100]....
        /*0460*/ 	.word	0x00006820


	//   ....[101]....
        /*0464*/ 	.word	0x000068a0


	//   ....[102]....
        /*0468*/ 	.word	0x00006910


	//   ....[103]....
        /*046c*/ 	.word	0x00006970


	//   ....[104]....
        /*0470*/ 	.word	0x000069e0


	//   ....[105]....
        /*0474*/ 	.word	0x00006a40


	//   ....[106]....
        /*0478*/ 	.word	0x00006b10


	//   ....[107]....
        /*047c*/ 	.word	0x00006b80


	//   ....[108]....
        /*0480*/ 	.word	0x00006c30


	//   ....[109]....
        /*0484*/ 	.word	0x00006ca0


	//   ....[110]....
        /*0488*/ 	.word	0x00006d10


	//   ....[111]....
        /*048c*/ 	.word	0x00006d70


	//   ....[112]....
        /*0490*/ 	.word	0x00006de0


	//   ....[113]....
        /*0494*/ 	.word	0x00006e40


	//   ....[114]....
        /*0498*/ 	.word	0x00006eb0


	//   ....[115]....
        /*049c*/ 	.word	0x00006f10


	//   ....[116]....
        /*04a0*/ 	.word	0x00006f70


	//   ....[117]....
        /*04a4*/ 	.word	0x00006fc0


	//   ....[118]....
        /*04a8*/ 	.word	0x00007030


	//   ....[119]....
        /*04ac*/ 	.word	0x00007090


	//   ....[120]....
        /*04b0*/ 	.word	0x00007100


	//   ....[121]....
        /*04b4*/ 	.word	0x00007160


	//   ....[122]....
        /*04b8*/ 	.word	0x000072b0


	//   ....[123]....
        /*04bc*/ 	.word	0x00007360


	//----- nvinfo : EIATTR_EXIT_INSTR_OFFSETS
	.align		4
.L_2079:
        /*04c0*/ 	.byte	0x04, 0x1c
        /*04c2*/ 	.short	(.L_2081 - .L_2080)


	//   ....[0]....
.L_2080:
        /*04c4*/ 	.word	0x00003850


	//   ....[1]....
        /*04c8*/ 	.word	0x00005880


	//----- nvinfo : EIATTR_MAX_THREADS
	.align		4
.L_2081:
        /*04cc*/ 	.byte	0x04, 0x05
        /*04ce*/ 	.short	(.L_2083 - .L_2082)
.L_2082:
        /*04d0*/ 	.word	0x00000140
        /*04d4*/ 	.word	0x00000001
        /*04d8*/ 	.word	0x00000001


	//----- nvinfo : EIATTR_CRS_STACK_SIZE
	.align		4
.L_2083:
        /*04dc*/ 	.byte	0x04, 0x1e
        /*04de*/ 	.short	(.L_2085 - .L_2084)
.L_2084:
        /*04e0*/ 	.word	0x00000000


	//----- nvinfo : EIATTR_CBANK_PARAM_SIZE
	.align		4
.L_2085:
        /*04e4*/ 	.byte	0x03, 0x19
        /*04e6*/ 	.short	0x0060


	//----- nvinfo : EIATTR_PARAM_CBANK
	.align		4
        /*04e8*/ 	.byte	0x04, 0x0a
        /*04ea*/ 	.short	(.L_2087 - .L_2086)
	.align		4
.L_2086:
        /*04ec*/ 	.word	index@(.nv.constant0._ZN13group_norm_v218gn_bwd_cuda_kernelI6__halfLi320ELi1ELi16ELi80ELi256ELb1ELb1ELi16ELi320ELi320ELi4ELb1ELi8ELb0ELb0ELNS_15WgradSyncMethodE3ENS_16CompileConditionILi900EEEEEvPT_S6_S6_PKS5_S8_S8_S8_PKfflPfPj)
        /*04f0*/ 	.short	0x0210
        /*04f2*/ 	.short	0x0060


	//----- nvinfo : EIATTR_SW_WAR
	.align		4
.L_2087:
        /*04f4*/ 	.byte	0x04, 0x36
        /*04f6*/ 	.short	(.L_2089 - .L_2088)
.L_2088:
        /*04f8*/ 	.word	0x00000008
.L_2089:


//--------------------- .nv.info._ZN13group_norm_v218gn_bwd_cuda_kernelI6__halfLi320ELi3ELi16ELi80ELi256ELb1ELb1ELi16ELi320ELi320ELi4ELb1ELi20ELb0ELb0ELNS_15WgradSyncMethodE3ENS_16CompileConditionILi900EEEEEvPT_S6_S6_PKS5_S8_S8_S8_PKfflPfPj --------------------------
	.section	.nv.info._ZN13group_norm_v218gn_bwd_cuda_kernelI6__halfLi320ELi3ELi16ELi80ELi256ELb1ELb1ELi16ELi320ELi320ELi4ELb1ELi20ELb0ELb0ELNS_15WgradSyncMethodE3ENS_16CompileConditionILi900EEEEEvPT_S6_S6_PKS5_S8_S8_S8_PKfflPfPj,"",@"SHT_CUDA_INFO"
	.sectionflags	@""
	.align	4


	//----- nvinfo : EIATTR_CUDA_API_VERSION
	.align		4
        /*0000*/ 	.byte	0x04, 0x37
        /*0002*/ 	.short	(.L_2091 - .L_2090)
.L_2090:
        /*0004*/ 	.word	0x00000082


	//----- nvinfo : EIATTR_KPARAM_INFO
	.align		4
.L_2091:
        /*0008*/ 	.byte	0x04, 0x17
        /*000a*/ 	.short	(.L_2093 - .L_2092)
.L_2092:
        /*000c*/ 	.word	0x00000000
        /*0010*/ 	.short	0x000b
        /*0012*/ 	.short	0x0058
        /*0014*/ 	.byte	0x00, 0xf0, 0x21, 0x00


	//----- nvinfo : EIATTR_KPARAM_INFO
	.align		4
.L_2093:
        /*0018*/ 	.byte	0x04, 0x17
        /*001a*/ 	.short	(.L_2095 - .L_2094)
.L_2094:
        /*001c*/ 	.word	0x00000000
        /*0020*/ 	.short	0x000a
        /*0022*/ 	.short	0x0050
        /*0024*/ 	.byte	0x00, 0xf0, 0x21, 0x00


	//----- nvinfo : EIATTR_KPARAM_INFO
	.align		4
.L_2095:
        /*0028*/ 	.byte	0x04, 0x17
        /*002a*/ 	.short	(.L_2097 - .L_2096)
.L_2096:
        /*002c*/ 	.word	0x00000000
        /*0030*/ 	.short	0x0009
        /*0032*/ 	.short	0x0048
        /*0034*/ 	.byte	0x00, 0xf0, 0x21, 0x00


	//----- nvinfo : EIATTR_KPARAM_INFO
	.align		4
.L_2097:
        /*0038*/ 	.byte	0x04, 0x17
        /*003a*/ 	.short	(.L_2099 - .L_2098)
.L_2098:
        /*003c*/ 	.word	0x00000000
        /*0040*/ 	.short	0x0008
        /*0042*/ 	.short	0x0040
        /*0044*/ 	.byte	0x00, 0xf0, 0x11, 0x00


	//----- nvinfo : EIATTR_KPARAM_INFO
	.align		4
.L_2099:
        /*0048*/ 	.byte	0x04, 0x17
        /*004a*/ 	.short	(.L_2101 - .L_2100)
.L_2100:
        /*004c*/ 	.word	0x00000000
        /*0050*/ 	.short	0x0007
        /*0052*/ 	.short	0x0038
        /*0054*/ 	.byte	0x00, 0xf0, 0x21, 0x00


	//----- nvinfo : EIATTR_KPARAM_INFO
	.align		4
.L_2101:
        /*0058*/ 	.byte	0x04, 0x17
        /*005a*/ 	.short	(.L_2103 - .L_2102)
.L_2102:
        /*005c*/ 	.word	0x00000000
        /*0060*/ 	.short	0x0006
        /*0062*/ 	.short	0x0030
        /*0064*/ 	.byte	0x00, 0xf0, 0x21, 0x00


	//----- nvinfo : EIATTR_KPARAM_INFO
	.align		4
.L_2103:
        /*0068*/ 	.byte	0x04, 0x17
        /*006a*/ 	.short	(.L_2105 - .L_2104)
.L_2104:
        /*006c*/ 	.word	0x00000000
        /*0070*/ 	.short	0x0005
        /*0072*/ 	.short	0x0028
        /*0074*/ 	.byte	0x00, 0xf0, 0x21, 0x00


	//----- nvinfo : EIATTR_KPARAM_INFO
	.align		4
.L_2105:
        /*0078*/ 	.byte	0x04, 0x17
        /*007a*/ 	.short	(.L_2107 - .L_2106)
.L_2106:
        /*007c*/ 	.word	0x00000000
        /*0080*/ 	.short	0x0004
        /*0082*/ 	.short	0x0020
        /*0084*/ 	.byte	0x00, 0xf0, 0x21, 0x00


	//----- nvinfo : EIATTR_KPARAM_INFO
	.align		4
.L_2107:
        /*0088*/ 	.byte	0x04, 0x17
        /*008a*/ 	.short	(.L_2109 - .L_2108)
.L_2108:
        /*008c*/ 	.word	0x00000000
        /*0090*/ 	.short	0x0003
        /*0092*/ 	.short	0x0018
        /*0094*/ 	.byte	0x00, 0xf0, 0x21, 0x00


	//----- nvinfo : EIATTR_KPARAM_INFO
	.align		4
.L_2109:
        /*0098*/ 	.byte	0x04, 0x17
        /*009a*/ 	.short	(.L_2111 - .L_2110)
.L_2110:
        /*009c*/ 	.word	0x00000000
        /*00a0*/ 	.short	0x0002
        /*00a2*/ 	.short	0x0010
        /*00a4*/ 	.byte	0x00, 0xf0, 0x21, 0x00


	//----- nvinfo : EIATTR_KPARAM_INFO
	.align		4
.L_2111:
        /*00a8*/ 	.byte	0x04, 0x17
        /*00aa*/ 	.short	(.L_2113 - .L_2112)
.L_2112:
        /*00ac*/ 	.word	0x00000000
        /*00b0*/ 	.short	0x0001
        /*00b2*/ 	.short	0x0008
        /*00b4*/ 	.byte	0x00, 0xf0, 0x21, 0x00


	//----- nvinfo : EIATTR_KPARAM_INFO
	.align		4
.L_2113:
        /*00b8*/ 	.byte	0x04, 0x17
        /*00ba*/ 	.short	(.L_2115 - .L_2114)
.L_2114:
        /*00bc*/ 	.word	0x00000000
        /*00c0*/ 	.short	0x0000
        /*00c2*/ 	.short	0x0000
        /*00c4*/ 	.byte	0x00, 0xf0, 0x21, 0x00


	//----- nvinfo : EIATTR_SPARSE_MMA_MASK
	.align		4
.L_2115:
        /*00c8*/ 	.byte	0x03, 0x50
        /*00ca*/ 	.short	0x0000


	//----- nvinfo : EIATTR_MAXREG_COUNT
	.align		4
        /*00cc*/ 	.byte	0x03, 0x1b
        /*00ce*/ 	.short	0x0040


	//----- nvinfo : EIATTR_NUM_BARRIERS
	.align		4
        /*00d0*/ 	.byte	0x02, 0x4c
        /*00d2*/ 	.byte	0x01
	.zero		1


	//----- nvinfo : EIATTR_ANNOTATIONS
	.align		4
        /*00d4*/ 	.byte	0x04, 0x55
        /*00d6*/ 	.short	(.L_2117 - .L_2116)


	//   ....[0]....
.L_2116:
        /* <DEDUP_REMOVED lines=10> */


	//----- nvinfo : EIATTR_MERCURY_ISA_VERSION
	.align		4
.L_2117:
        /*0168*/ 	.byte	0x03, 0x5f
        /*016a*/ 	.short	0x0101


	//----- nvinfo : EIATTR_COOP_GROUP_MASK_REGIDS
	.align		4
        /*016c*/ 	.byte	0x04, 0x29
        /*016e*/ 	.short	(.L_2119 - .L_2118)


	//   ....[0]....
.L_2118:
        /*0170*/ 	.word	0xffffffff


	//   ....[1]....
        /*0174*/ 	.word	0xffffffff


	//   ....[2]....
        /*0178*/ 	.word	0xffffffff


	//   ....[3]....
        /*017c*/ 	.word	0xffffffff


	//   ....[4]....
        /*0180*/ 	.word	0xffffffff


	//   ....[5]....
        /*0184*/ 	.word	0xffffffff


	//   ....[6]....
        /*0188*/ 	.word	0xffffffff


	//   ....[7]....
        /*018c*/ 	.word	0xffffffff


	//   ....[8]....
        /*0190*/ 	.word	0xffffffff


	//   ....[9]....
        /*0194*/ 	.word	0xffffffff


	//   ....[10]....
        /*0198*/ 	.word	0xffffffff


	//   ....[11]....
        /*019c*/ 	.word	0xffffffff


	//   ....[12]....
        /*01a0*/ 	.word	0x05000015


	//   ....[13]....
        /*01a4*/ 	.word	0x05000014


	//   ....[14]....
        /*01a8*/ 	.word	0x05000016


	//   ....[15]....
        /*01ac*/ 	.word	0x05000017


	//   ....[16]....
        /*01b0*/ 	.word	0x05000019


	//   ....[17]....
        /*01b4*/ 	.word	0x05000018


	//   ....[18]....
        /*01b8*/ 	.word	0x0500001a


	//   ....[19]....
        /*01bc*/ 	.word	0x0500000f


	//   ....[20]....
        /*01c0*/ 	.word	0x05000019


	//   ....[21]....
        /*01c4*/ 	.word	0x05000018


	//   ....[22]....
        /*01c8*/ 	.word	0x0500001a


	//   ....[23]....
        /*01cc*/ 	.word	0x0500001b


	//   ....[24]....
        /*01d0*/ 	.word	0x0500001d


	//   ....[25]....
        /*01d4*/ 	.word	0x0500001c


	//   ....[26]....
        /*01d8*/ 	.word	0x05000020


	//   ....[27]....
        /*01dc*/ 	.word	0x0500000f


	//   ....[28]....
        /*01e0*/ 	.word	0x05000019


	//   ....[29]....
        /*01e4*/ 	.word	0x05000018


	//   ....[30]....
        /*01e8*/ 	.word	0x0500001a


	//   ....[31]....
        /*01ec*/ 	.word	0x0500001b


	//   ....[32]....
        /*01f0*/ 	.word	0x0500001d


	//   ....[33]....
        /*01f4*/ 	.word	0x0500001c


	//   ....[34]....
        /*01f8*/ 	.word	0x05000020


	//   ....[35]....
        /*01fc*/ 	.word	0x0500000f


	//   ....[36]....
        /*0200*/ 	.word	0x05000011


	//   ....[37]....
        /*0204*/ 	.word	0x0500001b


	//   ....[38]....
        /*0208*/ 	.word	0x0500001d


	//   ....[39]....
        /*020c*/ 	.word	0x05000010


	//   ....[40]....
        /*0210*/ 	.word	0x05000023


	//   ....[41]....
        /*0214*/ 	.word	0x05000026


	//   ....[42]....
        /*0218*/ 	.word	0x05000025


	//   ....[43]....
        /*021c*/ 	.word	0x0500001e


	//   ....[44]....
        /*0220*/ 	.word	0x0500001c


	//   ....[45]....
        /*0224*/ 	.word	0x05000016


	//   ....[46]....
        /*0228*/ 	.word	0x05000014


	//   ....[47]....
        /*022c*/ 	.word	0x05000017


	//   ....[48]....
        /*0230*/ 	.word	0x05000018


	//   ....[49]....
        /*0234*/ 	.word	0x0500001a


	//   ....[50]....
        /*0238*/ 	.word	0x0500001b


	//   ....[51]....
        /*023c*/ 	.word	0x05000011


	//   ....[52]....
        /*0240*/ 	.word	0x05000029


	//   ....[53]....
        /*0244*/ 	.word	0x05000013


	//   ....[54]....
        /*0248*/ 	.word	0x05000012


	//   ....[55]....
        /*024c*/ 	.word	0x05000015


	//   ....[56]....
        /*0250*/ 	.word	0x05000017


	//   ....[57]....
        /*0254*/ 	.word	0x05000018


	//   ....[58]....
        /*0258*/ 	.word	0x05000014


	//   ....[59]....
        /*025c*/ 	.word	0x0500000e


	//   ....[60]....
        /*0260*/ 	.word	0x0500002b


	//   ....[61]....
        /*0264*/ 	.word	0x05000022


	//   ....[62]....
        /*0268*/ 	.word	0x05000021


	//   ....[63]....
        /*026c*/ 	.word	0x05000027


	//   ....[64]....
        /*0270*/ 	.word	0x05000028


	//   ....[65]....
        /*0274*/ 	.word	0x05000020


	//   ....[66]....
        /*0278*/ 	.word	0x05000023


	//   ....[67]....
        /*027c*/ 	.word	0x0500001e


	//   ....[68]....
        /*0280*/ 	.word	0x0500001a


	//   ....[69]....
        /*0284*/ 	.word	0x0500001a


	//   ....[70]....
        /*0288*/ 	.word	0x0500001a


	//   ....[71]....
        /*028c*/ 	.word	0x0500001a


	//   ....[72]....
        /*0290*/ 	.word	0x0500001a


	//   ....[73]....
        /*0294*/ 	.word	0x0500001a


	//   ....[74]....
        /*0298*/ 	.word	0x0500001a


	//   ....[75]....
        /*029c*/ 	.word	0x0500001a


	//   ....[76]....
        /*02a0*/ 	.word	0x0500001a


	//   ....[77]....
        /*02a4*/ 	.word	0x0500001a


	//   ....[78]....
        /*02a8*/ 	.word	0x0500001a


	//   ....[79]....
        /*02ac*/ 	.word	0x0500001a


	//   ....[80]....
        /*02b0*/ 	.word	0x0500001a


	//   ....[81]....
        /*02b4*/ 	.word	0x0500001a


	//   ....[82]....
        /*02b8*/ 	.word	0x0500001a


	//   ....[83]....
        /*02bc*/ 	.word	0x0500001a


	//   ....[84]....
        /*02c0*/ 	.word	0x0500001a


	//   ....[85]....
        /*02c4*/ 	.word	0x0500001a


	//   ....[86]....
        /*02c8*/ 	.word	0x0500001a


	//   ....[87]....
        /*02cc*/ 	.word	0x0500001a


	//   ....[88]....
        /*02d0*/ 	.word	0x0500001a


	//   ....[89]....
        /*02d4*/ 	.word	0x0500001a


	//   ....[90]....
        /*02d8*/ 	.word	0x0500001a


	//   ....[91]....
        /*02dc*/ 	.word	0x0500001a


	//   ....[92]....
        /*02e0*/ 	.word	0x0500001a


	//   ....[93]....
        /*02e4*/ 	.word	0x0500001a


	//   ....[94]....
        /*02e8*/ 	.word	0x0500001a


	//   ....[95]....
        /*02ec*/ 	.word	0x0500001a


	//   ....[96]....
        /*02f0*/ 	.word	0x0500001a


	//   ....[97]....
        /*02f4*/ 	.word	0x0500001a


	//   ....[98]....
        /*02f8*/ 	.word	0x0500001a


	//   ....[99]....
        /*02fc*/ 	.word	0x0500001a


	//   ....[100]....
        /*0300*/ 	.word	0x0500001a


	//   ....[101]....
        /*0304*/ 	.word	0x0500001a


	//   ....[102]....
        /*0308*/ 	.word	0x0500001a


	//   ....[103]....
        /*030c*/ 	.word	0x0500001a


	//   ....[104]....
        /*0310*/ 	.word	0x0500001a


	//   ....[105]....
        /*0314*/ 	.word	0x0500001a


	//   ....[106]....
        /*0318*/ 	.word	0x0500001a


	//   ....[107]....
        /*031c*/ 	.word	0x0500001a


	//   ....[108]....
        /*0320*/ 	.word	0x0500001a


	//   ....[109]....
        /*0324*/ 	.word	0x0500001a


	//   ....[110]....
        /*0328*/ 	.word	0x0500001a


	//   ....[111]....
        /*032c*/ 	.word	0x0500001a


	//   ....[112]....
        /*0330*/ 	.word	0x0500001a


	//   ....[113]....
        /*0334*/ 	.word	0x0500001a


	//   ....[114]....
        /*0338*/ 	.word	0x0500001a


	//   ....[115]....
        /*033c*/ 	.word	0x0500001a


	//   ....[116]....
        /*0340*/ 	.word	0x0500001a


	//   ....[117]....
        /*0344*/ 	.word	0x0500001a


	//   ....[118]....
        /*0348*/ 	.word	0x0500001a


	//   ....[119]....
        /*034c*/ 	.word	0x0500001a


	//   ....[120]....
        /*0350*/ 	.word	0x0500001a


	//   ....[121]....
        /*0354*/ 	.word	0x0500001a


	//   ....[122]....
        /*0358*/ 	.word	0x0500001a


	//   ....[123]....
        /*035c*/ 	.word	0x0500001a


	//----- nvinfo : EIATTR_COOP_GROUP_INSTR_OFFSETS
	.align		4
.L_2119:
        /*0360*/ 	.byte	0x04, 0x28
        /*0362*/ 	.short	(.L_2121 - .L_2120)


	//   ....[0]....
.L_2120:
        /*0364*/ 	.word	0x00002e40


	//   ....[1]....
        /*0368*/ 	.word	0x00002e70


	//   ....[2]....
        /*036c*/ 	.word	0x00002ea0


	//   ....[3]....
        /*0370*/ 	.word	0x00002eb0


	//   ....[4]....
        /*0374*/ 	.word	0x000034e0


	//   ....[5]....
        /*0378*/ 	.word	0x00003500


	//   ....[6]....
        /*037c*/ 	.word	0x00003520


	//   ....[7]....
        /*0380*/ 	.word	0x00003540


	//   ....[8]....
        /*0384*/ 	.word	0x00003560


	//   ....[9]....
        /*0388*/ 	.word	0x00003580


	//   ....[10]....
        /*038c*/ 	.word	0x000035a0


	//   ....[11]....
        /*0390*/ 	.word	0x000035c0


	//   ....[12]....
        /*0394*/ 	.word	0x00004c50


	//   ....[13]....
        /*0398*/ 	.word	0x00004c80


	//   ....[14]....
        /*039c*/ 	.word	0x00004cc0


	//   ....[15]....
        /*03a0*/ 	.word	0x00004ce0


	//   ....[16]....
        /*03a4*/ 	.word	0x00004d10


	//   ....[17]....
        /*03a8*/ 	.word	0x00004d20


	//   ....[18]....
        /*03ac*/ 	.word	0x00004d50


	//   ....[19]....
        /*03b0*/ 	.word	0x00004d60


	//   ....[20]....
        /*03b4*/ 	.word	0x00004f30


	//   ....[21]....
        /*03b8*/ 	.word	0x00004f60


	//   ....[22]....
        /*03bc*/ 	.word	0x00004fa0


	//   ....[23]....
        /*03c0*/ 	.word	0x00004fc0


	//   ....[24]....
        /*03c4*/ 	.word	0x00004ff0


	//   ....[25]....
        /*03c8*/ 	.word	0x00005000


	//   ....[26]....
        /*03cc*/ 	.word	0x00005030


	//   ....[27]....
        /*03d0*/ 	.word	0x00005040


	//   ....[28]....
        /*03d4*/ 	.word	0x000051b0


	//   ....[29]....
        /*03d8*/ 	.word	0x000051e0


	//   ....[30]....
        /*03dc*/ 	.word	0x00005230


	//   ....[31]....
        /*03e0*/ 	.word	0x00005250


	//   ....[32]....
        /*03e4*/ 	.word	0x00005280


	//   ....[33]....
        /*03e8*/ 	.word	0x00005290


	//   ....[34]....
        /*03ec*/ 	.word	0x000052c0


	//   ....[35]....
        /*03f0*/ 	.word	0x000052d0


	//   ....[36]....
        /*03f4*/ 	.word	0x00005590


	//   ....[37]....
        /*03f8*/ 	.word	0x000055c0


	//   ....[38]....
        /*03fc*/ 	.word	0x000056c0


	//   ....[39]....
        /*0400*/ 	.word	0x00005710


	//   ....[40]....
        /*0404*/ 	.word	0x00005740


	//   ....[41]....
        /*0408*/ 	.word	0x00005770


	//   ....[42]....
        /*040c*/ 	.word	0x00005790


	//   ....[43]....
        /*0410*/ 	.word	0x000057c0


	//   ....[44]....
        /*0414*/ 	.word	0x000057e0


	//   ....[45]....
        /*0418*/ 	.word	0x00005810


	//   ....[46]....
        /*041c*/ 	.word	0x00005890


	//   ....[47]....
        /*0420*/ 	.word	0x000058d0


	//   ....[48]....
        /*0424*/ 	.word	0x00005900


	//   ....[49]....
        /*0428*/ 	.word	0x00005910


	//   ....[50]....
        /*042c*/ 	.word	0x00005930


	//   ....[51]....
        /*0430*/ 	.word	0x00005950


	//   ....[52]....
        /*0434*/ 	.word	0x00005980


	//   ....[53]....
        /*0438*/ 	.word	0x000059c0


	//   ....[54]....
        /*043c*/ 	.word	0x000059f0


	//   ....[55]....
        /*0440*/ 	.word	0x00005a10


	//   ....[56]....
        /*0444*/ 	.word	0x00005a40


	//   ....[57]....
        /*0448*/ 	.word	0x00005a70


	//   ....[58]....
        /*044c*/ 	.word	0x00005a90


	//   ....[59]....
        /*0450*/ 	.word	0x00005ab0


	//   ....[60]....
        /*0454*/ 	.word	0x00005ae0


	//   ....[61]....
        /*0458*/ 	.word	0x00005b20


	//   ....[62]....
        /*045c*/ 	.word	0x00005b40


	//   ....[63]....
        /*0460*/ 	.word	0x00005b70


	//   ....[64]....
        /*0464*/ 	.word	0x00005b90


	//   ....[65]....
        /*0468*/ 	.word	0x00005bc0


	//   ....[66]....
        /*046c*/ 	.word	0x00005c70


	//   ....[67]....
        /*0470*/ 	.word	0x00005d70


	//   ....[68]....
        /*0474*/ 	.word	0x00005f20


	//   ....[69]....
        /*0478*/ 	.word	0x00005f70


	//   ....[70]....
        /*047c*/ 	.word	0x00005fe0


	//   ....[71]....
        /*0480*/ 	.word	0x00006040


	//   ....[72]....
        /*0484*/ 	.word	0x000060b0


	//   ....[73]....
        /*0488*/ 	.word	0x00006110


	//   ....[74]....
        /*048c*/ 	.word	0x00006180


	//   ....[75]....
        /*0490*/ 	.word	0x000061e0


	//   ....[76]....
        /*0494*/ 	.word	0x00006280


	//   ....[77]....
        /*0498*/ 	.word	0x00006310


	//   ....[78]....
        /*049c*/ 	.word	0x00006380


	//   ....[79]....
        /*04a0*/ 	.word	0x000063e0


	//   ....[80]....
        /*04a4*/ 	.word	0x00006450


	//   ....[81]....
        /*04a8*/ 	.word	0x000064b0


	//   ....[82]....
        /*04ac*/ 	.word	0x00006520


	//   ....[83]....
        /*04b0*/ 	.word	0x00006580


	//   ....[84]....
        /*04b4*/ 	.word	0x00006620


	//   ....[85]....
        /*04b8*/ 	.word	0x000066b0


	//   ....[86]....
        /*04bc*/ 	.word	0x00006720


	//   ....[87]....
        /*04c0*/ 	.word	0x00006780


	//   ....[88]....
        /*04c4*/ 	.word	0x000067f0


	//   ....[89]....
        /*04c8*/ 	.word	0x00006850


	//   ....[90]....
        /*04cc*/ 	.word	0x000068c0


	//   ....[91]....
        /*04d0*/ 	.word	0x00006920


	//   ....[92]....
        /*04d4*/ 	.word	0x000069c0


	//   ....[93]....
        /*04d8*/ 	.word	0x00006a80


	//   ....[94]....
        /*04dc*/ 	.word	0x00006b80


	//   ....[95]....
        /*04e0*/ 	.word	0x00006bd0


	//   ....[96]....
        /*04e4*/ 	.word	0x00006ca0


	//   ....[97]....
        /*04e8*/ 	.word	0x00006d10


	//   ....[98]....
        /*04ec*/ 	.word	0x00006da0


	//   ....[99]....
        /*04f0*/ 	.word	0x00006df0


	//   ....[100]....
        /*04f4*/ 	.word	0x00006e60


	//   ....[101]....
        /*04f8*/ 	.word	0x00006ec0


	//   ....[102]....
        /*04fc*/ 	.word	0x00006f30


	//   ....[103]....
        /*0500*/ 	.word	0x00006f90


	//   ....[104]....
        /*0504*/ 	.word	0x00007000


	//   ....[105]....
        /*0508*/ 	.word	0x00007060


	//   ....[106]....
        /*050c*/ 	.word	0x000070e0


	//   ....[107]....
        /*0510*/ 	.word	0x00007150


	//   ....[108]....
        /*0514*/ 	.word	0x000071c0


	//   ....[109]....
        /*0518*/ 	.word	0x00007220


	//   ....[110]....
        /*051c*/ 	.word	0x000072a0


	//   ....[111]....
        /*0520*/ 	.word	0x00007320


	//   ....[112]....
        /*0524*/ 	.word	0x000073c0


	//   ....[113]....
        /*0528*/ 	.word	0x00007430


	//   ....[114]....
        /*052c*/ 	.word	0x000074c0


	//   ....[115]....
        /*0530*/ 	.word	0x00007550


	//   ....[116]....
        /*0534*/ 	.word	0x000075c0


	//   ....[117]....
        /*0538*/ 	.word	0x00007620


	//   ....[118]....
        /*053c*/ 	.word	0x00007690


	//   ....[119]....
        /*0540*/ 	.word	0x00007710


	//   ....[120]....
        /*0544*/ 	.word	0x000077d0


	//   ....[121]....
        /*0548*/ 	.word	0x000078a0


	//   ....[122]....
        /*054c*/ 	.word	0x00007980


	//   ....[123]....
        /*0550*/ 	.word	0x00007a30


	//----- nvinfo : EIATTR_EXIT_INSTR_OFFSETS
	.align		4
.L_2121:
        /*0554*/ 	.byte	0x04, 0x1c
        /*0556*/ 	.short	(.L_2123 - .L_2122)


	//   ....[0]....
.L_2122:
        /*0558*/ 	.word	0x00003c80


	//   ....[1]....
        /*055c*/ 	.word	0x00005ec0


	//----- nvinfo : EIATTR_MAX_THREADS
	.align		4
.L_2123:
        /*0560*/ 	.byte	0x04, 0x05
        /*0562*/ 	.short	(.L_2125 - .L_2124)
.L_2124:
        /*0564*/ 	.word	0x00000140
        /*0568*/ 	.word	0x00000001
        /*056c*/ 	.word	0x00000001


	//----- nvinfo : EIATTR_CRS_STACK_SIZE
	.align		4
.L_2125:
        /*0570*/ 	.byte	0x04, 0x1e
        /*0572*/ 	.short	(.L_2127 - .L_2126)
.L_2126:
        /*0574*/ 	.word	0x00000000


	//----- nvinfo : EIATTR_CBANK_PARAM_SIZE
	.align		4
.L_2127:
        /*0578*/ 	.byte	0x03, 0x19
        /*057a*/ 	.short	0x0060


	//----- nvinfo : EIATTR_PARAM_CBANK
	.align		4
        /*057c*/ 	.byte	0x04, 0x0a
        /*057e*/ 	.short	(.L_2129 - .L_2128)
	.align		4
.L_2128:
        /*0580*/ 	.word	index@(.nv.constant0._ZN13group_norm_v218gn_bwd_cuda_kernelI6__halfLi320ELi3ELi16ELi80ELi256ELb1ELb1ELi16ELi320ELi320ELi4ELb1ELi20ELb0ELb0ELNS_15WgradSyncMethodE3ENS_16CompileConditionILi900EEEEEvPT_S6_S6_PKS5_S8_S8_S8_PKfflPfPj)
        /*0584*/ 	.short	0x0210
        /*0586*/ 	.short	0x0060


	//----- nvinfo : EIATTR_SW_WAR
	.align		4
.L_2129:
        /*0588*/ 	.byte	0x04, 0x36
        /*058a*/ 	.short	(.L_2131 - .L_2130)
.L_2130:
        /*058c*/ 	.word	0x00000008
.L_2131:


//--------------------- .nv.info._ZN13group_norm_v218gn_bwd_cuda_kernelI6__halfLi320ELi1ELi16ELi80ELi256ELb1ELb1ELi32ELi320ELi320ELi4ELb1ELi16ELb0ELb0ELNS_15WgradSyncMethodE3ENS_16CompileConditionILi900EEEEEvPT_S6_S6_PKS5_S8_S8_S8_PKfflPfPj --------------------------
	.section	.nv.info._ZN13group_norm_v218gn_bwd_cuda_kernelI6__halfLi320ELi1ELi16ELi80ELi256ELb1ELb1ELi32ELi320ELi320ELi4ELb1ELi16ELb0ELb0ELNS_15WgradSyncMethodE3ENS_16CompileConditionILi900EEEEEvPT_S6_S6_PKS5_S8_S8_S8_PKfflPfPj,"",@"SHT_CUDA_INFO"
	.sectionflags	@""
	.align	4


	//----- nvinfo : EIATTR_CUDA_API_VERSION
	.align		4
        /*0000*/ 	.byte	0x04, 0x37
        /*0002*/ 	.short	(.L_2133 - .L_2132)
.L_2132:
        /*0004*/ 	.word	0x00000082


	//----- nvinfo : EIATTR_KPARAM_INFO
	.align		4
.L_2133:
        /*0008*/ 	.byte	0x04, 0x17
        /*000a*/ 	.short	(.L_2135 - .L_2134)
.L_2134:
        /*000c*/ 	.word	0x00000000
        /*0010*/ 	.short	0x000b
        /*0012*/ 	.short	0x0058
        /*0014*/ 	.byte	0x00, 0xf0, 0x21, 0x00


	//----- nvinfo : EIATTR_KPARAM_INFO
	.align		4
.L_2135:
        /*0018*/ 	.byte	0x04, 0x17
        /*001a*/ 	.short	(.L_2137 - .L_2136)
.L_2136:
        /*001c*/ 	.word	0x00000000
        /*0020*/ 	.short	0x000a
        /*0022*/ 	.short	0x0050
        /*0024*/ 	.byte	0x00, 0xf0, 0x21, 0x00


	//----- nvinfo : EIATTR_KPARAM_INFO
	.align		4
.L_2137:
        /*0028*/ 	.byte	0x04, 0x17
        /*002a*/ 	.short	(.L_2139 - .L_2138)
.L_2138:
        /*002c*/ 	.word	0x00000000
        /*0030*/ 	.short	0x0009
        /*0032*/ 	.short	0x0048
        /*0034*/ 	.byte	0x00, 0xf0, 0x21, 0x00


	//----- nvinfo : EIATTR_KPARAM_INFO
	.align		4
.L_2139:
        /*0038*/ 	.byte	0x04, 0x17
        /*003a*/ 	.short	(.L_2141 - .L_2140)
.L_2140:
        /*003c*/ 	.word	0x00000000
        /*0040*/ 	.short	0x0008
        /*0042*/ 	.short	0x0040
        /*0044*/ 	.byte	0x00, 0xf0, 0x11, 0x00


	//----- nvinfo : EIATTR_KPARAM_INFO
	.align		4
.L_2141:
        /*0048*/ 	.byte	0x04, 0x17
        /*004a*/ 	.short	(.L_2143 - .L_2142)
.L_2142:
        /*004c*/ 	.word	0x00000000
        /*0050*/ 	.short	0x0007
        /*0052*/ 	.short	0x0038
        /*0054*/ 	.byte	0x00, 0xf0, 0x21, 0x00


	//----- nvinfo : EIATTR_KPARAM_INFO
	.align		4
.L_2143:
        /*0058*/ 	.byte	0x04, 0x17
        /*005a*/ 	.short	(.L_2145 - .L_2144)
.L_2144:
        /*005c*/ 	.word	0x00000000
        /*0060*/ 	.short	0x0006
        /*0062*/ 	.short	0x0030
        /*0064*/ 	.byte	0x00, 0xf0, 0x21, 0x00


	//----- nvinfo : EIATTR_KPARAM_INFO
	.align		4
.L_2145:
        /*0068*/ 	.byte	0x04, 0x17
        /*006a*/ 	.short	(.L_2147 - .L_2146)
.L_2146:
        /*006c*/ 	.word	0x00000000
        /*0070*/ 	.short	0x0005
        /*0072*/ 	.short	0x0028
        /*0074*/ 	.byte	0x00, 0xf0, 0x21, 0x00


	//----- nvinfo : EIATTR_KPARAM_INFO
	.align		4
.L_2147:
        /*0078*/ 	.byte	0x04, 0x17
        /*007a*/ 	.short	(.L_2149 - .L_2148)
.L_2148:
        /*007c*/ 	.word	0x00000000
        /*0080*/ 	.short	0x0004
        /*0082*/ 	.short	0x0020
        /*0084*/ 	.byte	0x00, 0xf0, 0x21, 0x00


	//----- nvinfo : EIATTR_KPARAM_INFO
	.align		4
.L_2149:
        /*0088*/ 	.byte	0x04, 0x17
        /*008a*/ 	.short	(.L_2151 - .L_2150)
.L_2150:
        /*008c*/ 	.word	0x00000000
        /*0090*/ 	.short	0x0003
        /*0092*/ 	.short	0x0018
        /*0094*/ 	.byte	0x00, 0xf0, 0x21, 0x00


	//----- nvinfo : EIATTR_KPARAM_INFO
	.align		4
.L_2151:
        /*0098*/ 	.byte	0x04, 0x17
        /*009a*/ 	.short	(.L_2153 - .L_2152)
.L_2152:
        /*009c*/ 	.word	0x00000000
        /*00a0*/ 	.short	0x0002
        /*00a2*/ 	.short	0x0010
        /*00a4*/ 	.byte	0x00, 0xf0, 0x21, 0x00


	//----- nvinfo : EIATTR_KPARAM_INFO
	.align		4
.L_2153:
        /*00a8*/ 	.byte	0x04, 0x17
        /*00aa*/ 	.short	(.L_2155 - .L_2154)
.L_2154:
        /*00ac*/ 	.word	0x00000000
        /*00b0*/ 	.short	0x0001
        /*00b2*/ 	.short	0x0008
        /*00b4*/ 	.byte	0x00, 0xf0, 0x21, 0x00


	//----- nvinfo : EIATTR_KPARAM_INFO
	.align		4
.L_2155:
        /*00b8*/ 	.byte	0x04, 0x17
        /*00ba*/ 	.short	(.L_2157 - .L_2156)
.L_2156:
        /*00bc*/ 	.word	0x00000000
        /*00c0*/ 	.short	0x0000
        /*00c2*/ 	.short	0x0000
        /*00c4*/ 	.byte	0x00, 0xf0, 0x21, 0x00


	//----- nvinfo : EIATTR_SPARSE_MMA_MASK
	.align		4
.L_2157:
        /*00c8*/ 	.byte	0x03, 0x50
        /*00ca*/ 	.short	0x0000


	//----- nvinfo : EIATTR_MAXREG_COUNT
	.align		4
        /*00cc*/ 	.byte	0x03, 0x1b
        /*00ce*/ 	.short	0x00a8


	//----- nvinfo : EIATTR_NUM_BARRIERS
	.align		4
        /*00d0*/ 	.byte	0x02, 0x4c
        /*00d2*/ 	.byte	0x01
	.zero		1


	//----- nvinfo : EIATTR_MERCURY_ISA_VERSION
	.align		4
        /*00d4*/ 	.byte	0x03, 0x5f
        /*00d6*/ 	.short	0x0101


	//----- nvinfo : EIATTR_COOP_GROUP_MASK_REGIDS
	.align		4
        /*00d8*/ 	.byte	0x04, 0x29
        /*00da*/ 	.short	(.L_2159 - .L_2158)


	//   ....[0]....
.L_2158:
        /*00dc*/ 	.word	0xffffffff


	//   ....[1]....
        /*00e0*/ 	.word	0xffffffff


	//   ....[2]....
        /*00e4*/ 	.word	0xffffffff


	//   ....[3]....
        /*00e8*/ 	.word	0xffffffff


	//   ....[4]....
        /*00ec*/ 	.word	0xffffffff


	//   ....[5]....
        /*00f0*/ 	.word	0xffffffff


	//   ....[6]....
        /*00f4*/ 	.word	0xffffffff


	//   ....[7]....
        /*00f8*/ 	.word	0xffffffff


	//   ....[8]....
        /*00fc*/ 	.word	0xffffffff


	//   ....[9]....
        /*0100*/ 	.word	0xffffffff


	//   ....[10]....
        /*0104*/ 	.word	0x0500001c


	//   ....[11]....
        /*0108*/ 	.word	0x0500001b


	//   ....[12]....
        /*010c*/ 	.word	0x0500001d


	//   ....[13]....
        /*0110*/ 	.word	0x0500001e


	//   ....[14]....
        /*0114*/ 	.word	0x05000020


	//   ....[15]....
        /*0118*/ 	.word	0x0500001f


	//   ....[16]....
        /*011c*/ 	.word	0x05000021


	//   ....[17]....
        /*0120*/ 	.word	0x05000016


	//   ....[18]....
        /*0124*/ 	.word	0x05000020


	//   ....[19]....
        /*0128*/ 	.word	0x0500001f


	//   ....[20]....
        /*012c*/ 	.word	0x05000021


	//   ....[21]....
        /*0130*/ 	.word	0x05000026


	//   ....[22]....
        /*0134*/ 	.word	0x05000028


	//   ....[23]....
        /*0138*/ 	.word	0x05000025


	//   ....[24]....
        /*013c*/ 	.word	0x05000027


	//   ....[25]....
        /*0140*/ 	.word	0x0500001a


	//   ....[26]....
        /*0144*/ 	.word	0x05000020


	//   ....[27]....
        /*0148*/ 	.word	0x0500001f


	//   ....[28]....
        /*014c*/ 	.word	0x05000021


	//   ....[29]....
        /*0150*/ 	.word	0x05000026


	//   ....[30]....
        /*0154*/ 	.word	0x05000028


	//   ....[31]....
        /*0158*/ 	.word	0x05000025


	//   ....[32]....
        /*015c*/ 	.word	0x05000027


	//   ....[33]....
        /*0160*/ 	.word	0x0500001a


	//   ....[34]....
        /*0164*/ 	.word	0x0500001b


	//   ....[35]....
        /*0168*/ 	.word	0x0500002e


	//   ....[36]....
        /*016c*/ 	.word	0x0500001c


	//   ....[37]....
        /*0170*/ 	.word	0x0500001e


	//   ....[38]....
        /*0174*/ 	.word	0x05000032


	//   ....[39]....
        /*0178*/ 	.word	0x05000030


	//   ....[40]....
        /*017c*/ 	.word	0x0500001c


	//   ....[41]....
        /*0180*/ 	.word	0x0500001e


	//   ....[42]....
        /*0184*/ 	.word	0x0500002b


	//   ....[43]....
        /*0188*/ 	.word	0x0500001b


	//   ....[44]....
        /*018c*/ 	.word	0x0500001f


	//   ....[45]....
        /*0190*/ 	.word	0x0500002f


	//   ....[46]....
        /*0194*/ 	.word	0x0500002d


	//   ....[47]....
        /*0198*/ 	.word	0x05000030


	//   ....[48]....
        /*019c*/ 	.word	0x05000017


	//   ....[49]....
        /*01a0*/ 	.word	0x05000032


	//   ....[50]....
        /*01a4*/ 	.word	0x05000027


	//   ....[51]....
        /*01a8*/ 	.word	0x05000018


	//   ....[52]....
        /*01ac*/ 	.word	0x05000030


	//   ....[53]....
        /*01b0*/ 	.word	0x05000034


	//   ....[54]....
        /*01b4*/ 	.word	0x0500002a


	//   ....[55]....
        /*01b8*/ 	.word	0x05000029


	//   ....[56]....
        /*01bc*/ 	.word	0x0500001f


	//   ....[57]....
        /*01c0*/ 	.word	0x0500001c


	//   ....[58]....
        /*01c4*/ 	.word	0x0500001e


	//   ....[59]....
        /*01c8*/ 	.word	0x0500001d


	//   ....[60]....
        /*01cc*/ 	.word	0x05000021


	//   ....[61]....
        /*01d0*/ 	.word	0x0500002a


	//   ....[62]....
        /*01d4*/ 	.word	0x0500002e


	//   ....[63]....
        /*01d8*/ 	.word	0x0500002c


	//   ....[64]....
        /*01dc*/ 	.word	0x0500001e


	//   ....[65]....
        /*01e0*/ 	.word	0x0500001a


	//   ....[66]....
        /*01e4*/ 	.word	0x0500002d


	//   ....[67]....
        /*01e8*/ 	.word	0x0500002d


	//   ....[68]....
        /*01ec*/ 	.word	0x0500002d


	//   ....[69]....
        /*01f0*/ 	.word	0x0500002d


	//   ....[70]....
        /*01f4*/ 	.word	0x0500002d


	//   ....[71]....
        /*01f8*/ 	.word	0x0500002d


	//   ....[72]....
        /*01fc*/ 	.word	0x0500002d


	//   ....[73]....
        /*0200*/ 	.word	0x0500002d


	//   ....[74]....
        /*0204*/ 	.word	0x0500002d


	//   ....[75]....
        /*0208*/ 	.word	0x0500002d


	//   ....[76]....
        /*020c*/ 	.word	0x0500002d


	//   ....[77]....
        /*0210*/ 	.word	0x0500002d


	//   ....[78]....
        /*0214*/ 	.word	0x0500002d


	//   ....[79]....
        /*0218*/ 	.word	0x0500002d


	//   ....[80]....
        /*021c*/ 	.word	0x0500002d


	//   ....[81]....
        /*0220*/ 	.word	0x0500002d


	//   ....[82]....
        /*0224*/ 	.word	0x0500002d


	//   ....[83]....
        /*0228*/ 	.word	0x0500002d


	//   ....[84]....
        /*022c*/ 	.word	0x0500002d


	//   ....[85]....
        /*0230*/ 	.word	0x0500002d


	//   ....[86]....
        /*0234*/ 	.word	0x0500002d


	//   ....[87]....
        /*0238*/ 	.word	0x0500002d


	//   ....[88]....
        /*023c*/ 	.word	0x0500002d


	//   ....[89]....
        /*0240*/ 	.word	0x0500002d


	//   ....[90]....
        /*0244*/ 	.word	0x0500002d


	//   ....[91]....
        /*0248*/ 	.word	0x0500002d


	//   ....[92]....
        /*024c*/ 	.word	0x0500002d


	//   ....[93]....
        /*0250*/ 	.word	0x0500002d


	//   ....[94]....
        /*0254*/ 	.word	0x0500002d


	//   ....[95]....
        /*0258*/ 	.word	0x0500002d


	//   ....[96]....
        /*025c*/ 	.word	0x0500002d


	//   ....[97]....
        /*0260*/ 	.word	0x0500002d


	//   ....[98]....
        /*0264*/ 	.word	0x0500002d


	//   ....[99]....
        /*0268*/ 	.word	0x0500002d


	//   ....[100]....
        /*026c*/ 	.word	0x0500002d


	//   ....[101]....
        /*0270*/ 	.word	0x0500002d


	//   ....[102]....
        /*0274*/ 	.word	0x0500002d


	//   ....[103]....
        /*0278*/ 	.word	0x0500002d


	//   ....[104]....
        /*027c*/ 	.word	0x0500002d


	//   ....[105]....
        /*0280*/ 	.word	0x0500002d


	//   ....[106]....
        /*0284*/ 	.word	0x0500002d


	//   ....[107]....
        /*0288*/ 	.word	0x0500002d


	//   ....[108]....
        /*028c*/ 	.word	0x0500002d


	//   ....[109]....
        /*0290*/ 	.word	0x0500002d


	//   ....[110]....
        /*0294*/ 	.word	0x0500002d


	//   ....[111]....
        /*0298*/ 	.word	0x0500002d


	//   ....[112]....
        /*029c*/ 	.word	0x0500002d


	//   ....[113]....
        /*02a0*/ 	.word	0x0500002d


	//   ....[114]....
        /*02a4*/ 	.word	0x0500002d


	//   ....[115]....
        /*02a8*/ 	.word	0x0500002d


	//   ....[116]....
        /*02ac*/ 	.word	0x0500002d


	//   ....[117]....
        /*02b0*/ 	.word	0x0500002d


	//   ....[118]....
        /*02b4*/ 	.word	0x0500002d


	//   ....[119]....
        /*02b8*/ 	.word	0x0500002d


	//   ....[120]....
        /*02bc*/ 	.word	0x0500002d


	//   ....[121]....
        /*02c0*/ 	.word	0x0500002d


	//----- nvinfo : EIATTR_COOP_GROUP_INSTR_OFFSETS
	.align		4
.L_2159:
        /*02c4*/ 	.byte	0x04, 0x28
        /*02c6*/ 	.short	(.L_2161 - .L_2160)


	//   ....[0]....
.L_2160:
        /*02c8*/ 	.word	0x00003fd0


	//   ....[1]....
        /*02cc*/ 	.word	0x00004010


	//   ....[2]....
        /*02d0*/ 	.word	0x00004050


	//   ....[3]....
        /*02d4*/ 	.word	0x00004060


	//   ....[4]....
        /*02d8*/ 	.word	0x00004580


	//   ....[5]....
        /*02dc*/ 	.word	0x00004590


	//   ....[6]....
        /*02e0*/ 	.word	0x000045c0


	//   ....[7]....
        /*02e4*/ 	.word	0x000045f0


	//   ....[8]....
        /*02e8*/ 	.word	0x00004660


	//   ....[9]....
        /*02ec*/ 	.word	0x00004670


	//   ....[10]....
        /*02f0*/ 	.word	0x00006290


	//   ....[11]....
        /*02f4*/ 	.word	0x000062c0


	//   ....[12]....
        /*02f8*/ 	.word	0x00006310


	//   ....[13]....
        /*02fc*/ 	.word	0x00006330


	//   ....[14]....
        /*0300*/ 	.word	0x00006360


	//   ....[15]....
        /*0304*/ 	.word	0x00006370


	//   ....[16]....
        /*0308*/ 	.word	0x000063a0


	//   ....[17]....
        /*030c*/ 	.word	0x000063b0


	//   ....[18]....
        /*0310*/ 	.word	0x00006550


	//   ....[19]....
        /*0314*/ 	.word	0x00006580


	//   ....[20]....
        /*0318*/ 	.word	0x000065d0


	//   ....[21]....
        /*031c*/ 	.word	0x000065f0


	//   ....[22]....
        /*0320*/ 	.word	0x00006620


	//   ....[23]....
        /*0324*/ 	.word	0x00006630


	//   ....[24]....
        /*0328*/ 	.word	0x00006660


	//   ....[25]....
        /*032c*/ 	.word	0x00006670


	//   ....[26]....
        /*0330*/ 	.word	0x000067f0


	//   ....[27]....
        /*0334*/ 	.word	0x00006820


	//   ....[28]....
        /*0338*/ 	.word	0x00006870


	//   ....[29]....
        /*033c*/ 	.word	0x00006890


	//   ....[30]....
        /*0340*/ 	.word	0x000068c0


	//   ....[31]....
        /*0344*/ 	.word	0x000068d0


	//   ....[32]....
        /*0348*/ 	.word	0x00006900


	//   ....[33]....
        /*034c*/ 	.word	0x00006910


	//   ....[34]....
        /*0350*/ 	.word	0x00006c10


	//   ....[35]....
        /*0354*/ 	.word	0x00006d10


	//   ....[36]....
        /*0358*/ 	.word	0x00006d30


	//   ....[37]....
        /*035c*/ 	.word	0x00006d50


	//   ....[38]....
        /*0360*/ 	.word	0x00006d80


	//   ....[39]....
        /*0364*/ 	.word	0x00006d90


	//   ....[40]....
        /*0368*/ 	.word	0x00006dc0


	//   ....[41]....
        /*036c*/ 	.word	0x00006de0


	//   ....[42]....
        /*0370*/ 	.word	0x00006e00


	//   ....[43]....
        /*0374*/ 	.word	0x00006e20


	//   ....[44]....
        /*0378*/ 	.word	0x00006e40


	//   ....[45]....
        /*037c*/ 	.word	0x00006e60


	//   ....[46]....
        /*0380*/ 	.word	0x00006e80


	//   ....[47]....
        /*0384*/ 	.word	0x00006ea0


	//   ....[48]....
        /*0388*/ 	.word	0x00006ee0


	//   ....[49]....
        /*038c*/ 	.word	0x00006f10


	//   ....[50]....
        /*0390*/ 	.word	0x00006f30


	//   ....[51]....
        /*0394*/ 	.word	0x00006f60


	//   ....[52]....
        /*0398*/ 	.word	0x00006f80


	//   ....[53]....
        /*039c*/ 	.word	0x00006fb0


	//   ....[54]....
        /*03a0*/ 	.word	0x00006fc0


	//   ....[55]....
        /*03a4*/ 	.word	0x00006fd0


	//   ....[56]....
        /*03a8*/ 	.word	0x00007020


	//   ....[57]....
        /*03ac*/ 	.word	0x00007070


	//   ....[58]....
        /*03b0*/ 	.word	0x00007090


	//   ....[59]....
        /*03b4*/ 	.word	0x000070d0


	//   ....[60]....
        /*03b8*/ 	.word	0x00007110


	//   ....[61]....
        /*03bc*/ 	.word	0x00007120


	//   ....[62]....
        /*03c0*/ 	.word	0x00007130


	//   ....[63]....
        /*03c4*/ 	.word	0x00007150


	//   ....[64]....
        /*03c8*/ 	.word	0x000072c0


	//   ....[65]....
        /*03cc*/ 	.word	0x00007320


	//   ....[66]....
        /*03d0*/ 	.word	0x00007450


	//   ....[67]....
        /*03d4*/ 	.word	0x000074a0


	//   ....[68]....
        /*03d8*/ 	.word	0x00007510


	//   ....[69]....
        /*03dc*/ 	.word	0x00007570


	//   ....[70]....
        /*03e0*/ 	.word	0x000075e0


	//   ....[71]....
        /*03e4*/ 	.word	0x00007640


	//   ....[72]....
        /*03e8*/ 	.word	0x000076b0


	//   ....[73]....
        /*03ec*/ 	.word	0x00007710


	//   ....[74]....
        /*03f0*/ 	.word	0x000077c0


	//   ....[75]....
        /*03f4*/ 	.word	0x00007850


	//   ....[76]....
        /*03f8*/ 	.word	0x000078c0


	//   ....[77]....
        /*03fc*/ 	.word	0x00007920


	//   ....[78]....
        /*0400*/ 	.word	0x00007990


	//   ....[79]....
        /*0404*/ 	.word	0x000079f0


	//   ....[80]....
        /*0408*/ 	.word	0x00007a60


	//   ....[81]....
        /*040c*/ 	.word	0x00007ac0


	//   ....[82]....
        /*0410*/ 	.word	0x00007b70


	//   ....[83]....
        /*0414*/ 	.word	0x00007c00


	//   ....[84]....
        /*0418*/ 	.word	0x00007c70


	//   ....[85]....
        /*041c*/ 	.word	0x00007cd0


	//   ....[86]....
        /*0420*/ 	.word	0x00007d40


	//   ....[87]....
        /*0424*/ 	.word	0x00007da0


	//   ....[88]....
        /*0428*/ 	.word	0x00007e10


	//   ....[89]....
        /*042c*/ 	.word	0x00007e70


	//   ....[90]....
        /*0430*/ 	.word	0x00007f20


	//   ....[91]....
        /*0434*/ 	.word	0x00007fe0


	//   ....[92]....
        /*0438*/ 	.word	0x00008110


	//   ....[93]....
        /*043c*/ 	.word	0x00008170


	//   ....[94]....
        /*0440*/ 	.word	0x00008200


	//   ....[95]....
        /*0444*/ 	.word	0x00008260


	//   ....[96]....
        /*0448*/ 	.word	0x000082e0


	//   ....[97]....
        /*044c*/ 	.word	0x00008390


	//   ....[98]....
        /*0450*/ 	.word	0x00008410


	//   ....[99]....
        /*0454*/ 	.word	0x00008490


	//   ....[100]....
        /*0458*/ 	.word	0x00008500


	//   ....[101]....
        /*045c*/ 	.word	0x00008560


	//   ....[102]....
        /*0460*/ 	.word	0x000085d0


	//   ....[103]....
        /*0464*/ 	.word	0x00008630


	//   ....[104]....
        /*0468*/ 	.word	0x00008700


	//   ....[105]....
        /*046c*/ 	.word	0x00008770


	//   ....[106]....
        /*0470*/ 	.word	0x00008830


	//   ....[107]....
        /*0474*/ 	.word	0x00008960


	//   ....[108]....
        /*0478*/ 	.word	0x000089d0


	//   ....[109]....
        /*047c*/ 	.word	0x00008a30


	//   ....[110]....
        /*0480*/ 	.word	0x00008aa0


	//   ....[111]....
        /*0484*/ 	.word	0x00008b00


	//   ....[112]....
        /*0488*/ 	.word	0x00008b70


	//   ....[113]....
        /*048c*/ 	.word	0x00008bd0


	//   ....[114]....
        /*0490*/ 	.word	0x00008c60


	//   ....[115]....
        /*0494*/ 	.word	0x00008ce0


	//   ....[116]....
        /*0498*/ 	.word	0x00008d50


	//   ....[117]....
        /*049c*/ 	.word	0x00008db0


	//   ....[118]....
        /*04a0*/ 	.word	0x00008e20


	//   ....[119]....
        /*04a4*/ 	.word	0x00008e80


	//   ....[120]....
        /*04a8*/ 	.word	0x00008ef0


	//   ....[121]....
        /*04ac*/ 	.word	0x00008f50


	//----- nvinfo : EIATTR_EXIT_INSTR_OFFSETS
	.align		4
.L_2161:
        /*04b0*/ 	.byte	0x04, 0x1c
        /*04b2*/ 	.short	(.L_2163 - .L_2162)


	//   ....[0]....
.L_2162:
        /*04b4*/ 	.word	0x00005280


	//   ....[1]....
        /*04b8*/ 	.word	0x000073f0


	//----- nvinfo : EIATTR_MAX_THREADS
	.align		4
.L_2163:
        /*04bc*/ 	.byte	0x04, 0x05
        /*04be*/ 	.short	(.L_2165 - .L_2164)
.L_2164:
        /*04c0*/ 	.word	0x00000140
        /*04c4*/ 	.word	0x00000001
        /*04c8*/ 	.word	0x00000001


	//----- nvinfo : EIATTR_CRS_STACK_SIZE
	.align		4
.L_2165:
        /*04cc*/ 	.byte	0x04, 0x1e
        /*04ce*/ 	.short	(.L_2167 - .L_2166)
.L_2166:
        /*04d0*/ 	.word	0x00000000


	//----- nvinfo : EIATTR_CBANK_PARAM_SIZE
	.align		4
.L_2167:
        /*04d4*/ 	.byte	0x03, 0x19
        /*04d6*/ 	.short	0x0060


	//----- nvinfo : EIATTR_PARAM_CBANK
	.align		4
        /*04d8*/ 	.byte	0x04, 0x0a
        /*04da*/ 	.short	(.L_2169 - .L_2168)
	.align		4
.L_2168:
        /*04dc*/ 	.word	index@(.nv.constant0._ZN13group_norm_v218gn_bwd_cuda_kernelI6__halfLi320ELi1ELi16ELi80ELi256ELb1ELb1ELi32ELi320ELi320ELi4ELb1ELi16ELb0ELb0ELNS_15WgradSyncMethodE3ENS_16CompileConditionILi900EEEEEvPT_S6_S6_PKS5_S8_S8_S8_PKfflPfPj)
        /*04e0*/ 	.short	0x0210
        /*04e2*/ 	.short	0x0060


	//----- nvinfo : EIATTR_SW_WAR
	.align		4
.L_2169:
        /*04e4*/ 	.byte	0x04, 0x36
        /*04e6*/ 	.short	(.L_2171 - .L_2170)
.L_2170:
        /*04e8*/ 	.word	0x00000008
.L_2171:


//--------------------- .nv.info._ZN13group_norm_v218gn_bwd_cuda_kernelI6__halfLi320ELi1ELi16ELi80ELi256ELb1ELb1ELi64ELi320ELi320ELi4ELb1ELi36ELb0ELb0ELNS_15WgradSyncMethodE3ENS_16CompileConditionILi900EEEEEvPT_S6_S6_PKS5_S8_S8_S8_PKfflPfPj --------------------------
	.section	.nv.info._ZN13group_norm_v218gn_bwd_cuda_kernelI6__halfLi320ELi1ELi16ELi80ELi256ELb1ELb1ELi64ELi320ELi320ELi4ELb1ELi36ELb0ELb0ELNS_15WgradSyncMethodE3ENS_16CompileConditionILi900EEEEEvPT_S6_S6_PKS5_S8_S8_S8_PKfflPfPj,"",@"SHT_CUDA_INFO"
	.sectionflags	@""
	.align	4


	//----- nvinfo : EIATTR_CUDA_API_VERSION
	.align		4
        /*0000*/ 	.byte	0x04, 0x37
        /*0002*/ 	.short	(.L_2173 - .L_2172)
.L_2172:
        /*0004*/ 	.word	0x00000082


	//----- nvinfo : EIATTR_KPARAM_INFO
	.align		4
.L_2173:
        /*0008*/ 	.byte	0x04, 0x17
        /*000a*/ 	.short	(.L_2175 - .L_2174)
.L_2174:
        /*000c*/ 	.word	0x00000000
        /*0010*/ 	.short	0x000b
        /*0012*/ 	.short	0x0058
        /*0014*/ 	.byte	0x00, 0xf0, 0x21, 0x00


	//----- nvinfo : EIATTR_KPARAM_INFO
	.align		4
.L_2175:
        /*0018*/ 	.byte	0x04, 0x17
        /*001a*/ 	.short	(.L_2177 - .L_2176)
.L_2176:
        /*001c*/ 	.word	0x00000000
        /*0020*/ 	.short	0x000a
        /*0022*/ 	.short	0x0050
        /*0024*/ 	.byte	0x00, 0xf0, 0x21, 0x00


	//----- nvinfo : EIATTR_KPARAM_INFO
	.align		4
.L_2177:
        /*0028*/ 	.byte	0x04, 0x17
        /*002a*/ 	.short	(.L_2179 - .L_2178)
.L_2178:
        /*002c*/ 	.word	0x00000000
        /*0030*/ 	.short	0x0009
        /*0032*/ 	.short	0x0048
        /*0034*/ 	.byte	0x00, 0xf0, 0x21, 0x00


	//----- nvinfo : EIATTR_KPARAM_INFO
	.align		4
.L_2179:
        /*0038*/ 	.byte	0x04, 0x17
        /*003a*/ 	.short	(.L_2181 - .L_2180)
.L_2180:
        /*003c*/ 	.word	0x00000000
        /*0040*/ 	.short	0x0008
        /*0042*/ 	.short	0x0040
        /*0044*/ 	.byte	0x00, 0xf0, 0x11, 0x00


	//----- nvinfo : EIATTR_KPARAM_INFO
	.align		4
.L_2181:
        /*0048*/ 	.byte	0x04, 0x17
        /*004a*/ 	.short	(.L_2183 - .L_2182)
.L_2182:
        /*004c*/ 	.word	0x00000000
        /*0050*/ 	.short	0x0007
        /*0052*/ 	.short	0x0038
        /*0054*/ 	.byte	0x00, 0xf0, 0x21, 0x00


	//----- nvinfo : EIATTR_KPARAM_INFO
	.align		4
.L_2183:
        /*0058*/ 	.byte	0x04, 0x17
        /*005a*/ 	.short	(.L_2185 - .L_2184)
.L_2184:
        /*005c*/ 	.word	0x00000000
        /*0060*/ 	.short	0x0006
        /*0062*/ 	.short	0x0030
        /*0064*/ 	.byte	0x00, 0xf0, 0x21, 0x00


	//----- nvinfo : EIATTR_KPARAM_INFO
	.align		4
.L_2185:
        /*0068*/ 	.byte	0x04, 0x17
        /*006a*/ 	.short	(.L_2187 - .L_2186)
.L_2186:
        /*006c*/ 	.word	0x00000000
        /*0070*/ 	.short	0x0005
        /*0072*/ 	.short	0x0028
        /*0074*/ 	.byte	0x00, 0xf0, 0x21, 0x00


	//----- nvinfo : EIATTR_KPARAM_INFO
	.align		4
.L_2187:
        /*0078*/ 	.byte	0x04, 0x17
        /*007a*/ 	.short	(.L_2189 - .L_2188)
.L_2188:
        /*007c*/ 	.word	0x00000000
        /*0080*/ 	.short	0x0004
        /*0082*/ 	.short	0x0020
        /*0084*/ 	.byte	0x00, 0xf0, 0x21, 0x00


	//----- nvinfo : EIATTR_KPARAM_INFO
	.align		4
.L_2189:
        /*0088*/ 	.byte	0x04, 0x17
        /*008a*/ 	.short	(.L_2191 - .L_2190)
.L_2190:
        /*008c*/ 	.word	0x00000000
        /*0090*/ 	.short	0x0003
        /*0092*/ 	.short	0x0018
        /*0094*/ 	.byte	0x00, 0xf0, 0x21, 0x00


	//----- nvinfo : EIATTR_KPARAM_INFO
	.align		4
.L_2191:
        /*0098*/ 	.byte	0x04, 0x17
        /*009a*/ 	.short	(.L_2193 - .L_2192)
.L_2192:
        /*009c*/ 	.word	0x00000000
        /*00a0*/ 	.short	0x0002
        /*00a2*/ 	.short	0x0010
        /*00a4*/ 	.byte	0x00, 0xf0, 0x21, 0x00


	//----- nvinfo : EIATTR_KPARAM_INFO
	.align		4
.L_2193:
        /*00a8*/ 	.byte	0x04, 0x17
        /*00aa*/ 	.short	(.L_2195 - .L_2194)
.L_2194:
        /*00ac*/ 	.word	0x00000000
        /*00b0*/ 	.short	0x0001
        /*00b2*/ 	.short	0x0008
        /*00b4*/ 	.byte	0x00, 0xf0, 0x21, 0x00


	//----- nvinfo : EIATTR_KPARAM_INFO
	.align		4
.L_2195:
        /*00b8*/ 	.byte	0x04, 0x17
        /*00ba*/ 	.short	(.L_2197 - .L_2196)
.L_2196:
        /*00bc*/ 	.word	0x00000000
        /*00c0*/ 	.short	0x0000
        /*00c2*/ 	.short	0x0000
        /*00c4*/ 	.byte	0x00, 0xf0, 0x21, 0x00


	//----- nvinfo : EIATTR_SPARSE_MMA_MASK
	.align		4
.L_2197:
        /*00c8*/ 	.byte	0x03, 0x50
        /*00ca*/ 	.short	0x0000


	//----- nvinfo : EIATTR_MAXREG_COUNT
	.align		4
        /*00cc*/ 	.byte	0x03, 0x1b
        /*00ce*/ 	.short	0x00a8


	//----- nvinfo : EIATTR_NUM_BARRIERS
	.align		4
        /*00d0*/ 	.byte	0x02, 0x4c
        /*00d2*/ 	.byte	0x01
	.zero		1


	//----- nvinfo : EIATTR_ANNOTATIONS
	.align		4
        /*00d4*/ 	.byte	0x04, 0x55
        /*00d6*/ 	.short	(.L_2199 - .L_2198)


	//   ....[0]....
.L_2198:
        /* <DEDUP_REMOVED lines=29> */


	//----- nvinfo : EIATTR_MERCURY_ISA_VERSION
	.align		4
.L_2199:
        /*0298*/ 	.byte	0x03, 0x5f
        /*029a*/ 	.short	0x0101


	//----- nvinfo : EIATTR_INT_WARP_WIDE_INSTR_OFFSETS
	.align		4
        /*029c*/ 	.byte	0x04, 0x31
        /*029e*/ 	.short	(.L_2201 - .L_2200)


	//   ....[0]....
.L_2200:
        /*02a0*/ 	.word	0x00007370


	//----- nvinfo : EIATTR_COOP_GROUP_MASK_REGIDS
	.align		4
.L_2201:
        /*02a4*/ 	.byte	0x04, 0x29
        /*02a6*/ 	.short	(.L_2203 - .L_2202)


	//   ....[0]....
.L_2202:
        /*02a8*/ 	.word	0xffffffff


	//   ....[1]....
        /*02ac*/ 	.word	0xffffffff


	//   ....[2]....
        /*02b0*/ 	.word	0xffffffff


	//   ....[3]....
        /*02b4*/ 	.word	0xffffffff


	//   ....[4]....
        /*02b8*/ 	.word	0xffffffff


	//   ....[5]....
        /*02bc*/ 	.word	0xffffffff


	//   ....[6]....
        /*02c0*/ 	.word	0xffffffff


	//   ....[7]....
        /*02c4*/ 	.word	0xffffffff


	//   ....[8]....
        /*02c8*/ 	.word	0x05000020


	//   ....[9]....
        /*02cc*/ 	.word	0x0500001f


	//   ....[10]....
        /*02d0*/ 	.word	0x05000021


	//   ....[11]....
        /*02d4*/ 	.word	0x05000022


	//   ....[12]....
        /*02d8*/ 	.word	0x05000024


	//   ....[13]....
        /*02dc*/ 	.word	0x05000023


	//   ....[14]....
        /*02e0*/ 	.word	0x05000025


	//   ....[15]....
        /*02e4*/ 	.word	0x0500001a


	//   ....[16]....
        /*02e8*/ 	.word	0x05000024


	//   ....[17]....
        /*02ec*/ 	.word	0x05000023


	//   ....[18]....
        /*02f0*/ 	.word	0x05000025


	//   ....[19]....
        /*02f4*/ 	.word	0x0500002a


	//   ....[20]....
        /*02f8*/ 	.word	0x0500002c


	//   ....[21]....
        /*02fc*/ 	.word	0x05000029


	//   ....[22]....
        /*0300*/ 	.word	0x0500002b


	//   ....[23]....
        /*0304*/ 	.word	0x0500001e


	//   ....[24]....
        /*0308*/ 	.word	0x05000024


	//   ....[25]....
        /*030c*/ 	.word	0x05000023


	//   ....[26]....
        /*0310*/ 	.word	0x05000025


	//   ....[27]....
        /*0314*/ 	.word	0x0500002a


	//   ....[28]....
        /*0318*/ 	.word	0x0500002c


	//   ....[29]....
        /*031c*/ 	.word	0x05000029


	//   ....[30]....
        /*0320*/ 	.word	0x0500002b


	//   ....[31]....
        /*0324*/ 	.word	0x0500001e


	//   ....[32]....
        /*0328*/ 	.word	0x0500001e


	//   ....[33]....
        /*032c*/ 	.word	0x0500001f


	//   ....[34]....
        /*0330*/ 	.word	0x05000032


	//   ....[35]....
        /*0334*/ 	.word	0x05000021


	//   ....[36]....
        /*0338*/ 	.word	0x05000020


	//   ....[37]....
        /*033c*/ 	.word	0x05000031


	//   ....[38]....
        /*0340*/ 	.word	0x0500001f


	//   ....[39]....
        /*0344*/ 	.word	0x05000034


	//   ....[40]....
        /*0348*/ 	.word	0x0500001e


	//   ....[41]....
        /*034c*/ 	.word	0x05000031


	//   ....[42]....
        /*0350*/ 	.word	0x05000020


	//   ....[43]....
        /*0354*/ 	.word	0x05000021


	//   ....[44]....
        /*0358*/ 	.word	0x05000030


	//   ....[45]....
        /*035c*/ 	.word	0x05000033


	//   ....[46]....
        /*0360*/ 	.word	0x0500001c


	//   ....[47]....
        /*0364*/ 	.word	0x0500002d


	//   ....[48]....
        /*0368*/ 	.word	0x0500001d


	//   ....[49]....
        /*036c*/ 	.word	0x05000031


	//   ....[50]....
        /*0370*/ 	.word	0x05000030


	//   ....[51]....
        /*0374*/ 	.word	0x05000034


	//   ....[52]....
        /*0378*/ 	.word	0x0500002b


	//   ....[53]....
        /*037c*/ 	.word	0x0500002e


	//   ....[54]....
        /*0380*/ 	.word	0x05000020


	//   ....[55]....
        /*0384*/ 	.word	0x05000021


	//   ....[56]....
        /*0388*/ 	.word	0x05000022


	//   ....[57]....
        /*038c*/ 	.word	0x05000023


	//   ....[58]....
        /*0390*/ 	.word	0x05000029


	//   ....[59]....
        /*0394*/ 	.word	0x0500002b


	//   ....[60]....
        /*0398*/ 	.word	0x05000030


	//   ....[61]....
        /*039c*/ 	.word	0x0500002f


	//   ....[62]....
        /*03a0*/ 	.word	0x05000022


	//   ....[63]....
        /*03a4*/ 	.word	0x05000019


	//   ....[64]....
        /*03a8*/ 	.word	0x05000033


	//   ....[65]....
        /*03ac*/ 	.word	0x05000033


	//   ....[66]....
        /*03b0*/ 	.word	0x05000033


	//   ....[67]....
        /*03b4*/ 	.word	0x05000033


	//   ....[68]....
        /*03b8*/ 	.word	0x05000033


	//   ....[69]....
        /*03bc*/ 	.word	0x05000033


	//   ....[70]....
        /*03c0*/ 	.word	0x05000033


	//   ....[71]....
        /*03c4*/ 	.word	0x05000033


	//   ....[72]....
        /*03c8*/ 	.word	0x05000033


	//   ....[73]....
        /*03cc*/ 	.word	0x05000033


	//   ....[74]....
        /*03d0*/ 	.word	0x05000033


	//   ....[75]....
        /*03d4*/ 	.word	0x05000033


	//   ....[76]....
        /*03d8*/ 	.word	0x05000033


	//   ....[77]....
        /*03dc*/ 	.word	0x05000033


	//   ....[78]....
        /*03e0*/ 	.word	0x05000033


	//   ....[79]....
        /*03e4*/ 	.word	0x05000033


	//   ....[80]....
        /*03e8*/ 	.word	0x05000033


	//   ....[81]....
        /*03ec*/ 	.word	0x05000033


	//   ....[82]....
        /*03f0*/ 	.word	0x05000033


	//   ....[83]....
        /*03f4*/ 	.word	0x05000033


	//   ....[84]....
        /*03f8*/ 	.word	0x05000033


	//   ....[85]....
        /*03fc*/ 	.word	0x05000033


	//   ....[86]....
        /*0400*/ 	.word	0x05000033


	//   ....[87]....
        /*0404*/ 	.word	0x05000033


	//   ....[88]....
        /*0408*/ 	.word	0x05000033


	//   ....[89]....
        /*040c*/ 	.word	0x05000033


	//   ....[90]....
        /*0410*/ 	.word	0x05000033


	//   ....[91]....
        /*0414*/ 	.word	0x05000033


	//   ....[92]....
        /*0418*/ 	.word	0x05000033


	//   ....[93]....
        /*041c*/ 	.word	0x05000033


	//   ....[94]....
        /*0420*/ 	.word	0x05000033


	//   ....[95]....
        /*0424*/ 	.word	0x05000033


	//   ....[96]....
        /*0428*/ 	.word	0x05000033


	//   ....[97]....
        /*042c*/ 	.word	0x05000033


	//   ....[98]....
        /*0430*/ 	.word	0x05000033


	//   ....[99]....
        /*0434*/ 	.word	0x05000033


	//   ....[100]....
        /*0438*/ 	.word	0x05000033


	//   ....[101]....
        /*043c*/ 	.word	0x05000033


	//   ....[102]....
        /*0440*/ 	.word	0x05000033


	//   ....[103]....
        /*0444*/ 	.word	0x05000033


	//   ....[104]....
        /*0448*/ 	.word	0x05000033


	//   ....[105]....
        /*044c*/ 	.word	0x05000033


	//   ....[106]....
        /*0450*/ 	.word	0x05000033


	//   ....[107]....
        /*0454*/ 	.word	0x05000033


	//   ....[108]....
        /*0458*/ 	.word	0x05000033


	//   ....[109]....
        /*045c*/ 	.word	0x05000033


	//   ....[110]....
        /*0460*/ 	.word	0x05000033


	//   ....[111]....
        /*0464*/ 	.word	0x05000033


	//   ....[112]....
        /*0468*/ 	.word	0x05000033


	//   ....[113]....
        /*046c*/ 	.word	0x05000033


	//   ....[114]....
        /*0470*/ 	.word	0x05000033


	//   ....[115]....
        /*0474*/ 	.word	0x05000033


	//   ....[116]....
        /*0478*/ 	.word	0x05000033


	//   ....[117]....
        /*047c*/ 	.word	0x05000033


	//   ....[118]....
        /*0480*/ 	.word	0x05000033


	//   ....[119]....
        /*0484*/ 	.word	0x05000033


	//----- nvinfo : EIATTR_COOP_GROUP_INSTR_OFFSETS
	.align		4
.L_2203:
        /*0488*/ 	.byte	0x04, 0x28
        /*048a*/ 	.short	(.L_2205 - .L_2204)


	//   ....[0]....
.L_2204:
        /*048c*/ 	.word	0x00006f00


	//   ....[1]....
        /*0490*/ 	.word	0x00006f30


	//   ....[2]....
        /*0494*/ 	.word	0x00006fa0


	//   ....[3]....
        /*0498*/ 	.word	0x00006fd0


	//   ....[4]....
        /*049c*/ 	.word	0x00007510


	//   ....[5]....
        /*04a0*/ 	.word	0x00007530


	//   ....[6]....
        /*04a4*/ 	.word	0x00007550


	//   ....[7]....
        /*04a8*/ 	.word	0x00007570


	//   ....[8]....
        /*04ac*/ 	.word	0x00009e30


	//   ....[9]....
        /*04b0*/ 	.word	0x00009e60


	//   ....[10]....
        /*04b4*/ 	.word	0x00009eb0


	//   ....[11]....
        /*04b8*/ 	.word	0x00009ed0


	//   ....[12]....
        /*04bc*/ 	.word	0x00009f00


	//   ....[13]....
        /*04c0*/ 	.word	0x00009f10


	//   ....[14]....
        /*04c4*/ 	.word	0x00009f40


	//   ....[15]....
        /*04c8*/ 	.word	0x00009f50


	//   ....[16]....
        /*04cc*/ 	.word	0x0000a0e0


	//   ....[17]....
        /*04d0*/ 	.word	0x0000a110


	//   ....[18]....
        /*04d4*/ 	.word	0x0000a160


	//   ....[19]....
        /*04d8*/ 	.word	0x0000a180


	//   ....[20]....
        /*04dc*/ 	.word	0x0000a1b0


	//   ....[21]....
        /*04e0*/ 	.word	0x0000a1c0


	//   ....[22]....
        /*04e4*/ 	.word	0x0000a1f0


	//   ....[23]....
        /*04e8*/ 	.word	0x0000a200


	//   ....[24]....
        /*04ec*/ 	.word	0x0000a340


	//   ....[25]....
        /*04f0*/ 	.word	0x0000a370


	//   ....[26]....
        /*04f4*/ 	.word	0x0000a3c0


	//   ....[27]....
        /*04f8*/ 	.word	0x0000a3e0


	//   ....[28]....
        /*04fc*/ 	.word	0x0000a410


	//   ....[29]....
        /*0500*/ 	.word	0x0000a420


	//   ....[30]....
        /*0504*/ 	.word	0x0000a450


	//   ....[31]....
        /*0508*/ 	.word	0x0000a460


	//   ....[32]....
        /*050c*/ 	.word	0x0000a780


	//   ....[33]....
        /*0510*/ 	.word	0x0000a7b0


	//   ....[34]....
        /*0514*/ 	.word	0x0000a7e0


	//   ....[35]....
        /*0518*/ 	.word	0x0000a830


	//   ....[36]....
        /*051c*/ 	.word	0x0000a850


	//   ....[37]....
        /*0520*/ 	.word	0x0000a880


	//   ....[38]....
        /*0524*/ 	.word	0x0000a8a0


	//   ....[39]....
        /*0528*/ 	.word	0x0000a8c0


	//   ....[40]....
        /*052c*/ 	.word	0x0000a8e0


	//   ....[41]....
        /*0530*/ 	.word	0x0000a900


	//   ....[42]....
        /*0534*/ 	.word	0x0000a920


	//   ....[43]....
        /*0538*/ 	.word	0x0000a940


	//   ....[44]....
        /*053c*/ 	.word	0x0000a960


	//   ....[45]....
        /*0540*/ 	.word	0x0000a990


	//   ....[46]....
        /*0544*/ 	.word	0x0000a9d0


	//   ....[47]....
        /*0548*/ 	.word	0x0000a9f0


	//   ....[48]....
        /*054c*/ 	.word	0x0000aa10


	//   ....[49]....
        /*0550*/ 	.word	0x0000aa30


	//   ....[50]....
        /*0554*/ 	.word	0x0000aa60


	//   ....[51]....
        /*0558*/ 	.word	0x0000aa90


	//   ....[52]....
        /*055c*/ 	.word	0x0000aab0


	//   ....[53]....
        /*0560*/ 	.word	0x0000aad0


	//   ....[54]....
        /*0564*/ 	.word	0x0000aaf0


	//   ....[55]....
        /*0568*/ 	.word	0x0000ab20


	//   ....[56]....
        /*056c*/ 	.word	0x0000ab70


	//   ....[57]....
        /*0570*/ 	.word	0x0000aba0


	//   ....[58]....
        /*0574*/ 	.word	0x0000abd0


	//   ....[59]....
        /*0578*/ 	.word	0x0000ac00


	//   ....[60]....
        /*057c*/ 	.word	0x0000ac30


	//   ....[61]....
        /*0580*/ 	.word	0x0000ac60


	//   ....[62]....
        /*0584*/ 	.word	0x0000ad90


	//   ....[63]....
        /*0588*/ 	.word	0x0000ade0


	//   ....[64]....
        /*058c*/ 	.word	0x0000af10


	//   ....[65]....
        /*0590*/ 	.word	0x0000af60


	//   ....[66]....
        /*0594*/ 	.word	0x0000afd0


	//   ....[67]....
        /*0598*/ 	.word	0x0000b030


	//   ....[68]....
        /*059c*/ 	.word	0x0000b0a0


	//   ....[69]....
        /*05a0*/ 	.word	0x0000b100


	//   ....[70]....
        /*05a4*/ 	.word	0x0000b170


	//   ....[71]....
        /*05a8*/ 	.word	0x0000b1d0


	//   ....[72]....
        /*05ac*/ 	.word	0x0000b280


	//   ....[73]....
        /*05b0*/ 	.word	0x0000b310


	//   ....[74]....
        /*05b4*/ 	.word	0x0000b380


	//   ....[75]....
        /*05b8*/ 	.word	0x0000b3e0


	//   ....[76]....
        /*05bc*/ 	.word	0x0000b450


	//   ....[77]....
        /*05c0*/ 	.word	0x0000b4b0


	//   ....[78]....
        /*05c4*/ 	.word	0x0000b520


	//   ....[79]....
        /*05c8*/ 	.word	0x0000b580


	//   ....[80]....
        /*05cc*/ 	.word	0x0000b630


	//   ....[81]....
        /*05d0*/ 	.word	0x0000b6c0


	//   ....[82]....
        /*05d4*/ 	.word	0x0000b730


	//   ....[83]....
        /*05d8*/ 	.word	0x0000b790


	//   ....[84]....
        /*05dc*/ 	.word	0x0000b800


	//   ....[85]....
        /*05e0*/ 	.word	0x0000b860


	//   ....[86]....
        /*05e4*/ 	.word	0x0000b8d0


	//   ....[87]....
        /*05e8*/ 	.word	0x0000b930


	//   ....[88]....
        /*05ec*/ 	.word	0x0000b9e0


	//   ....[89]....
        /*05f0*/ 	.word	0x0000baa0


	//   ....[90]....
        /*05f4*/ 	.word	0x0000bbd0


	//   ....[91]....
        /*05f8*/ 	.word	0x0000bc50


	//   ....[92]....
        /*05fc*/ 	.word	0x0000bd00


	//   ....[93]....
        /*0600*/ 	.word	0x0000bd60


	//   ....[94]....
        /*0604*/ 	.word	0x0000bde0


	//   ....[95]....
        /*0608*/ 	.word	0x0000beb0


	//   ....[96]....
        /*060c*/ 	.word	0x0000bf30


	//   ....[97]....
        /*0610*/ 	.word	0x0000bfd0


	//   ....[98]....
        /*0614*/ 	.word	0x0000c090


	//   ....[99]....
        /*0618*/ 	.word	0x0000c0f0


	//   ....[100]....
        /*061c*/ 	.word	0x0000c160


	//   ....[101]....
        /*0620*/ 	.word	0x0000c1c0


	//   ....[102]....
        /*0624*/ 	.word	0x0000c230


	//   ....[103]....
        /*0628*/ 	.word	0x0000c290


	//   ....[104]....
        /*062c*/ 	.word	0x0000c310


	//   ....[105]....
        /*0630*/ 	.word	0x0000c390


	//   ....[106]....
        /*0634*/ 	.word	0x0000c400


	//   ....[107]....
        /*0638*/ 	.word	0x0000c460


	//   ....[108]....
        /*063c*/ 	.word	0x0000c4d0


	//   ....[109]....
        /*0640*/ 	.word	0x0000c530


	//   ....[110]....
        /*0644*/ 	.word	0x0000c5a0


	//   ....[111]....
        /*0648*/ 	.word	0x0000c600


	//   ....[112]....
        /*064c*/ 	.word	0x0000c660


	//   ....[113]....
        /*0650*/ 	.word	0x0000c6d0


	//   ....[114]....
        /*0654*/ 	.word	0x0000c740


	//   ....[115]....
        /*0658*/ 	.word	0x0000c7a0


	//   ....[116]....
        /*065c*/ 	.word	0x0000c810


	//   ....[117]....
        /*0660*/ 	.word	0x0000c870


	//   ....[118]....
        /*0664*/ 	.word	0x0000c930


	//   ....[119]....
        /*0668*/ 	.word	0x0000c9c0


	//----- nvinfo : EIATTR_EXIT_INSTR_OFFSETS
	.align		4
.L_2205:
        /*066c*/ 	.byte	0x04, 0x1c
        /*066e*/ 	.short	(.L_2207 - .L_2206)


	//   ....[0]....
.L_2206:
        /*0670*/ 	.word	0x00008e00


	//   ....[1]....
        /*0674*/ 	.word	0x0000aeb0


	//----- nvinfo : EIATTR_MAX_THREADS
	.align		4
.L_2207:
        /*0678*/ 	.byte	0x04, 0x05
        /*067a*/ 	.short	(.L_2209 - .L_2208)
.L_2208:
        /*067c*/ 	.word	0x00000140
        /*0680*/ 	.word	0x00000001
        /*0684*/ 	.word	0x00000001


	//----- nvinfo : EIATTR_CRS_STACK_SIZE
	.align		4
.L_2209:
        /*0688*/ 	.byte	0x04, 0x1e
        /*068a*/ 	.short	(.L_2211 - .L_2210)
.L_2210:
        /*068c*/ 	.word	0x00000000


	//----- nvinfo : EIATTR_CBANK_PARAM_SIZE
	.align		4
.L_2211:
        /*0690*/ 	.byte	0x03, 0x19
        /*0692*/ 	.short	0x0060


	//----- nvinfo : EIATTR_PARAM_CBANK
	.align		4
        /*0694*/ 	.byte	0x04, 0x0a
        /*0696*/ 	.short	(.L_2213 - .L_2212)
	.align		4
.L_2212:
        /*0698*/ 	.word	index@(.nv.constant0._ZN13group_norm_v218gn_bwd_cuda_kernelI6__halfLi320ELi1ELi16ELi80ELi256ELb1ELb1ELi64ELi320ELi320ELi4ELb1ELi36ELb0ELb0ELNS_15WgradSyncMethodE3ENS_16CompileConditionILi900EEEEEvPT_S6_S6_PKS5_S8_S8_S8_PKfflPfPj)
        /*069c*/ 	.short	0x0210
        /*069e*/ 	.short	0x0060


	//----- nvinfo : EIATTR_SW_WAR
	.align		4
.L_2213:
        /*06a0*/ 	.byte	0x04, 0x36
        /*06a2*/ 	.short	(.L_2215 - .L_2214)
.L_2214:
        /*06a4*/ 	.word	0x00000008
.L_2215:


//--------------------- .nv.info._ZN13group_norm_v218gn_bwd_cuda_kernelI6__halfLi320ELi3ELi16ELi80ELi256ELb1ELb1ELi32ELi320ELi320ELi4ELb1ELi40ELb0ELb0ELNS_15WgradSyncMethodE3ENS_16CompileConditionILi900EEEEEvPT_S6_S6_PKS5_S8_S8_S8_PKfflPfPj --------------------------
	.section	.nv.info._ZN13group_norm_v218gn_bwd_cuda_kernelI6__halfLi320ELi3ELi16ELi80ELi256ELb1ELb1ELi32ELi320ELi320ELi4ELb1ELi40ELb0ELb0ELNS_15WgradSyncMethodE3ENS_16CompileConditionILi900EEEEEvPT_S6_S6_PKS5_S8_S8_S8_PKfflPfPj,"",@"SHT_CUDA_INFO"
	.sectionflags	@""
	.align	4


	//----- nvinfo : EIATTR_CUDA_API_VERSION
	.align		4
        /*0000*/ 	.byte	0x04, 0x37
        /*0002*/ 	.short	(.L_2217 - .L_2216)
.L_2216:
        /*0004*/ 	.word	0x00000082


	//----- nvinfo : EIATTR_KPARAM_INFO
	.align		4
.L_2217:
        /*0008*/ 	.byte	0x04, 0x17
        /*000a*/ 	.short	(.L_2219 - .L_2218)
.L_2218:
        /*000c*/ 	.word	0x00000000
        /*0010*/ 	.short	0x000b
        /*0012*/ 	.short	0x0058
        /*0014*/ 	.byte	0x00, 0xf0, 0x21, 0x00


	//----- nvinfo : EIATTR_KPARAM_INFO
	.align		4
.L_2219:
        /*0018*/ 	.byte	0x04, 0x17
        /*001a*/ 	.short	(.L_2221 - .L_2220)
.L_2220:
        /*001c*/ 	.word	0x00000000
        /*0020*/ 	.short	0x000a
        /*0022*/ 	.short	0x0050
        /*0024*/ 	.byte	0x00, 0xf0, 0x21, 0x00


	//----- nvinfo : EIATTR_KPARAM_INFO
	.align		4
.L_2221:
        /*0028*/ 	.byte	0x04, 0x17
        /*002a*/ 	.short	(.L_2223 - .L_2222)
.L_2222:
        /*002c*/ 	.word	0x00000000
        /*0030*/ 	.short	0x0009
        /*0032*/ 	.short	0x0048
        /*0034*/ 	.byte	0x00, 0xf0, 0x21, 0x00


	//----- nvinfo : EIATTR_KPARAM_INFO
	.align		4
.L_2223:
        /*0038*/ 	.byte	0x04, 0x17
        /*003a*/ 	.short	(.L_2225 - .L_2224)
.L_2224:
        /*003c*/ 	.word	0x00000000
        /*0040*/ 	.short	0x0008
        /*0042*/ 	.short	0x0040
        /*0044*/ 	.byte	0x00, 0xf0, 0x11, 0x00


	//----- nvinfo : EIATTR_KPARAM_INFO
	.align		4
.L_2225:
        /*0048*/ 	.byte	0x04, 0x17
        /*004a*/ 	.short	(.L_2227 - .L_2226)
.L_2226:
        /*004c*/ 	.word	0x00000000
        /*0050*/ 	.short	0x0007
        /*0052*/ 	.short	0x0038
        /*0054*/ 	.byte	0x00, 0xf0, 0x21, 0x00


	//----- nvinfo : EIATTR_KPARAM_INFO
	.align		4
.L_2227:
        /*0058*/ 	.byte	0x04, 0x17
        /*005a*/ 	.short	(.L_2229 - .L_2228)
.L_2228:
        /*005c*/ 	.word	0x00000000
        /*0060*/ 	.short	0x0006
        /*0062*/ 	.short	0x0030
        /*0064*/ 	.byte	0x00, 0xf0, 0x21, 0x00


	//----- nvinfo : EIATTR_KPARAM_INFO
	.align		4
.L_2229:
        /*0068*/ 	.byte	0x04, 0x17
        /*006a*/ 	.short	(.L_2231 - .L_2230)
.L_2230:
        /*006c*/ 	.word	0x00000000
        /*0070*/ 	.short	0x0005
        /*0072*/ 	.short	0x0028
        /*0074*/ 	.byte	0x00, 0xf0, 0x21, 0x00


	//----- nvinfo : EIATTR_KPARAM_INFO
	.align		4
.L_2231:
        /*0078*/ 	.byte	0x04, 0x17
        /*007a*/ 	.short	(.L_2233 - .L_2232)
.L_2232:
        /*007c*/ 	.word	0x00000000
        /*0080*/ 	.short	0x0004
        /*0082*/ 	.short	0x0020
        /*0084*/ 	.byte	0x00, 0xf0, 0x21, 0x00


	//----- nvinfo : EIATTR_KPARAM_INFO
	.align		4
.L_2233:
        /*0088*/ 	.byte	0x04, 0x17
        /*008a*/ 	.short	(.L_2235 - .L_2234)
.L_2234:
        /*008c*/ 	.word	0x00000000
        /*0090*/ 	.short	0x0003
        /*0092*/ 	.short	0x0018
        /*0094*/ 	.byte	0x00, 0xf0, 0x21, 0x00


	//----- nvinfo : EIATTR_KPARAM_INFO
	.align		4
.L_2235:
        /*0098*/ 	.byte	0x04, 0x17
        /*009a*/ 	.short	(.L_2237 - .L_2236)
.L_2236:
        /*009c*/ 	.word	0x00000000
        /*00a0*/ 	.short	0x0002
        /*00a2*/ 	.short	0x0010
        /*00a4*/ 	.byte	0x00, 0xf0, 0x21, 0x00


	//----- nvinfo : EIATTR_KPARAM_INFO
	.align		4
.L_2237:
        /*00a8*/ 	.byte	0x04, 0x17
        /*00aa*/ 	.short	(.L_2239 - .L_2238)
.L_2238:
        /*00ac*/ 	.word	0x00000000
        /*00b0*/ 	.short	0x0001
        /*00b2*/ 	.short	0x0008
        /*00b4*/ 	.byte	0x00, 0xf0, 0x21, 0x00


	//----- nvinfo : EIATTR_KPARAM_INFO
	.align		4
.L_2239:
        /*00b8*/ 	.byte	0x04, 0x17
        /*00ba*/ 	.short	(.L_2241 - .L_2240)
.L_2240:
        /*00bc*/ 	.word	0x00000000
        /*00c0*/ 	.short	0x0000
        /*00c2*/ 	.short	0x0000
        /*00c4*/ 	.byte	0x00, 0xf0, 0x21, 0x00


	//----- nvinfo : EIATTR_SPARSE_MMA_MASK
	.align		4
.L_2241:
        /*00c8*/ 	.byte	0x03, 0x50
        /*00ca*/ 	.short	0x0000


	//----- nvinfo : EIATTR_MAXREG_COUNT
	.align		4
        /*00cc*/ 	.byte	0x03, 0x1b
        /*00ce*/ 	.short	0x0040


	//----- nvinfo : EIATTR_NUM_BARRIERS
	.align		4
        /*00d0*/ 	.byte	0x02, 0x4c
        /*00d2*/ 	.byte	0x01
	.zero		1


	//----- nvinfo : EIATTR_ANNOTATIONS
	.align		4
        /*00d4*/ 	.byte	0x04, 0x55
        /*00d6*/ 	.short	(.L_2243 - .L_2242)


	//   ....[0]....
.L_2242:
        /* <DEDUP_REMOVED lines=99> */


	//----- nvinfo : EIATTR_MERCURY_ISA_VERSION
	.align		4
.L_2243:
        /*06f8*/ 	.byte	0x03, 0x5f
        /*06fa*/ 	.short	0x0101


	//----- nvinfo : EIATTR_COOP_GROUP_MASK_REGIDS
	.align		4
        /*06fc*/ 	.byte	0x04, 0x29
        /*06fe*/ 	.short	(.L_2245 - .L_2244)


	//   ....[0]....
.L_2244:
        /*0700*/ 	.word	0xffffffff


	//   ....[1]....
        /*0704*/ 	.word	0xffffffff


	//   ....[2]....
        /*0708*/ 	.word	0xffffffff


	//   ....[3]....
        /*070c*/ 	.word	0xffffffff


	//   ....[4]....
        /*0710*/ 	.word	0xffffffff


	//   ....[5]....
        /*0714*/ 	.word	0xffffffff


	//   ....[6]....
        /*0718*/ 	.word	0xffffffff


	//   ....[7]....
        /*071c*/ 	.word	0xffffffff


	//   ....[8]....
        /*0720*/ 	.word	0xffffffff


	//   ....[9]....
        /*0724*/ 	.word	0xffffffff


	//   ....[10]....
        /*0728*/ 	.word	0x05000015


	//   ....[11]....
        /*072c*/ 	.word	0x05000014


	//   ....[12]....
        /*0730*/ 	.word	0x05000016


	//   ....[13]....
        /*0734*/ 	.word	0x05000017


	//   ....[14]....
        /*0738*/ 	.word	0x05000019


	//   ....[15]....
        /*073c*/ 	.word	0x05000018


	//   ....[16]....
        /*0740*/ 	.word	0x0500001a


	//   ....[17]....
        /*0744*/ 	.word	0x0500000f


	//   ....[18]....
        /*0748*/ 	.word	0x05000019


	//   ....[19]....
        /*074c*/ 	.word	0x05000018


	//   ....[20]....
        /*0750*/ 	.word	0x0500001a


	//   ....[21]....
        /*0754*/ 	.word	0x0500001b


	//   ....[22]....
        /*0758*/ 	.word	0x0500001d


	//   ....[23]....
        /*075c*/ 	.word	0x0500001c


	//   ....[24]....
        /*0760*/ 	.word	0x05000020


	//   ....[25]....
        /*0764*/ 	.word	0x0500000f


	//   ....[26]....
        /*0768*/ 	.word	0x05000019


	//   ....[27]....
        /*076c*/ 	.word	0x05000018


	//   ....[28]....
        /*0770*/ 	.word	0x0500001a


	//   ....[29]....
        /*0774*/ 	.word	0x0500001b


	//   ....[30]....
        /*0778*/ 	.word	0x0500001d


	//   ....[31]....
        /*077c*/ 	.word	0x0500001c


	//   ....[32]....
        /*0780*/ 	.word	0x05000020


	//   ....[33]....
        /*0784*/ 	.word	0x0500000f


	//   ....[34]....
        /*0788*/ 	.word	0x05000011


	//   ....[35]....
        /*078c*/ 	.word	0x0500001b


	//   ....[36]....
        /*0790*/ 	.word	0x0500001d


	//   ....[37]....
        /*0794*/ 	.word	0x05000010


	//   ....[38]....
        /*0798*/ 	.word	0x05000023


	//   ....[39]....
        /*079c*/ 	.word	0x0500001e


	//   ....[40]....
        /*07a0*/ 	.word	0x05000026


	//   ....[41]....
        /*07a4*/ 	.word	0x05000025


	//   ....[42]....
        /*07a8*/ 	.word	0x0500001c


	//   ....[43]....
        /*07ac*/ 	.word	0x05000016


	//   ....[44]....
        /*07b0*/ 	.word	0x05000014


	//   ....[45]....
        /*07b4*/ 	.word	0x05000017


	//   ....[46]....
        /*07b8*/ 	.word	0x05000018


	//   ....[47]....
        /*07bc*/ 	.word	0x0500001a


	//   ....[48]....
        /*07c0*/ 	.word	0x0500001b


	//   ....[49]....
        /*07c4*/ 	.word	0x05000011


	//   ....[50]....
        /*07c8*/ 	.word	0x05000029


	//   ....[51]....
        /*07cc*/ 	.word	0x05000013


	//   ....[52]....
        /*07d0*/ 	.word	0x05000014


	//   ....[53]....
        /*07d4*/ 	.word	0x05000012


	//   ....[54]....
        /*07d8*/ 	.word	0x05000015


	//   ....[55]....
        /*07dc*/ 	.word	0x05000017


	//   ....[56]....
        /*07e0*/ 	.word	0x05000018


	//   ....[57]....
        /*07e4*/ 	.word	0x0500000e


	//   ....[58]....
        /*07e8*/ 	.word	0x0500002b


	//   ....[59]....
        /*07ec*/ 	.word	0x05000020


	//   ....[60]....
        /*07f0*/ 	.word	0x05000022


	//   ....[61]....
        /*07f4*/ 	.word	0x05000021


	//   ....[62]....
        /*07f8*/ 	.word	0x05000027


	//   ....[63]....
        /*07fc*/ 	.word	0x05000028


	//   ....[64]....
        /*0800*/ 	.word	0x05000023


	//   ....[65]....
        /*0804*/ 	.word	0x0500001e


	//   ....[66]....
        /*0808*/ 	.word	0x0500001a


	//   ....[67]....
        /*080c*/ 	.word	0x0500001a


	//   ....[68]....
        /*0810*/ 	.word	0x0500001a


	//   ....[69]....
        /*0814*/ 	.word	0x0500001a


	//   ....[70]....
        /*0818*/ 	.word	0x0500001a


	//   ....[71]....
        /*081c*/ 	.word	0x0500001a


	//   ....[72]....
        /*0820*/ 	.word	0x0500001a


	//   ....[73]....
        /*0824*/ 	.word	0x0500001a


	//   ....[74]....
        /*0828*/ 	.word	0x0500001a


	//   ....[75]....
        /*082c*/ 	.word	0x0500001a


	//   ....[76]....
        /*0830*/ 	.word	0x0500001a


	//   ....[77]....
        /*0834*/ 	.word	0x0500001a


	//   ....[78]....
        /*0838*/ 	.word	0x0500001a


	//   ....[79]....
        /*083c*/ 	.word	0x0500001a


	//   ....[80]....
        /*0840*/ 	.word	0x0500001a


	//   ....[81]....
        /*0844*/ 	.word	0x0500001a


	//   ....[82]....
        /*0848*/ 	.word	0x0500001a


	//   ....[83]....
        /*084c*/ 	.word	0x0500001a


	//   ....[84]....
        /*0850*/ 	.word	0x0500001a


	//   ....[85]....
        /*0854*/ 	.word	0x0500001a


	//   ....[86]....
        /*0858*/ 	.word	0x0500001a


	//   ....[87]....
        /*085c*/ 	.word	0x0500001a


	//   ....[88]....
        /*0860*/ 	.word	0x0500001a


	//   ....[89]....
        /*0864*/ 	.word	0x0500001a


	//   ....[90]....
        /*0868*/ 	.word	0x0500001a


	//   ....[91]....
        /*086c*/ 	.word	0x0500001a


	//   ....[92]....
        /*0870*/ 	.word	0x0500001a


	//   ....[93]....
        /*0874*/ 	.word	0x0500001a


	//   ....[94]....
        /*0878*/ 	.word	0x0500001a


	//   ....[95]....
        /*087c*/ 	.word	0x0500001a


	//   ....[96]....
        /*0880*/ 	.word	0x0500001a


	//   ....[97]....
        /*0884*/ 	.word	0x0500001a


	//   ....[98]....
        /*0888*/ 	.word	0x0500001a


	//   ....[99]....
        /*088c*/ 	.word	0x0500001a


	//   ....[100]....
        /*0890*/ 	.word	0x0500001a


	//   ....[101]....
        /*0894*/ 	.word	0x0500001a


	//   ....[102]....
        /*0898*/ 	.word	0x0500001a


	//   ....[103]....
        /*089c*/ 	.word	0x0500001a


	//   ....[104]....
        /*08a0*/ 	.word	0x0500001a


	//   ....[105]....
        /*08a4*/ 	.word	0x0500001a


	//   ....[106]....
        /*08a8*/ 	.word	0x0500001a


	//   ....[107]....
        /*08ac*/ 	.word	0x0500001a


	//   ....[108]....
        /*08b0*/ 	.word	0x0500001a


	//   ....[109]....
        /*08b4*/ 	.word	0x0500001a


	//   ....[110]....
        /*08b8*/ 	.word	0x0500001a


	//   ....[111]....
        /*08bc*/ 	.word	0x0500001a


	//   ....[112]....
        /*08c0*/ 	.word	0x0500001a


	//   ....[113]....
        /*08c4*/ 	.word	0x0500001a


	//   ....[114]....
        /*08c8*/ 	.word	0x0500001a


	//   ....[115]....
        /*08cc*/ 	.word	0x0500001a


	//   ....[116]....
        /*08d0*/ 	.word	0x0500001a


	//   ....[117]....
        /*08d4*/ 	.word	0x0500001a


	//   ....[118]....
        /*08d8*/ 	.word	0x0500001a


	//   ....[119]....
        /*08dc*/ 	.word	0x0500001a


	//   ....[120]....
        /*08e0*/ 	.word	0x0500001a


	//   ....[121]....
        /*08e4*/ 	.word	0x0500001a


	//----- nvinfo : EIATTR_COOP_GROUP_INSTR_OFFSETS
	.align		4
.L_2245:
        /*08e8*/ 	.byte	0x04, 0x28
        /*08ea*/ 	.short	(.L_2247 - .L_2246)


	//   ....[0]....
.L_2246:
        /*08ec*/ 	.word	0x00004b60


	//   ....[1]....
        /*08f0*/ 	.word	0x00004b80


	//   ....[2]....
        /*08f4*/ 	.word	0x00004bc0


	//   ....[3]....
        /*08f8*/ 	.word	0x00004bd0


	//   ....[4]....
        /*08fc*/ 	.word	0x00005250


	//   ....[5]....
        /*0900*/ 	.word	0x00005270


	//   ....[6]....
        /*0904*/ 	.word	0x00005290


	//   ....[7]....
        /*0908*/ 	.word	0x000052b0


	//   ....[8]....
        /*090c*/ 	.word	0x000052d0


	//   ....[9]....
        /*0910*/ 	.word	0x000052f0


	//   ....[10]....
        /*0914*/ 	.word	0x000071b0


	//   ....[11]....
        /*0918*/ 	.word	0x000071e0


	//   ....[12]....
        /*091c*/ 	.word	0x00007230


	//   ....[13]....
        /*0920*/ 	.word	0x00007250


	//   ....[14]....
        /*0924*/ 	.word	0x00007280


	//   ....[15]....
        /*0928*/ 	.word	0x00007290


	//   ....[16]....
        /*092c*/ 	.word	0x000072c0


	//   ....[17]....
        /*0930*/ 	.word	0x000072d0


	//   ....[18]....
        /*0934*/ 	.word	0x00007490


	//   ....[19]....
        /*0938*/ 	.word	0x000074c0


	//   ....[20]....
        /*093c*/ 	.word	0x00007510


	//   ....[21]....
        /*0940*/ 	.word	0x00007530


	//   ....[22]....
        /*0944*/ 	.word	0x00007560


	//   ....[23]....
        /*0948*/ 	.word	0x00007570


	//   ....[24]....
        /*094c*/ 	.word	0x000075a0


	//   ....[25]....
        /*0950*/ 	.word	0x000075b0


	//   ....[26]....
        /*0954*/ 	.word	0x00007720


	//   ....[27]....
        /*0958*/ 	.word	0x00007750


	//   ....[28]....
        /*095c*/ 	.word	0x000077a0


	//   ....[29]....
        /*0960*/ 	.word	0x000077c0


	//   ....[30]....
        /*0964*/ 	.word	0x000077f0


	//   ....[31]....
        /*0968*/ 	.word	0x00007800


	//   ....[32]....
        /*096c*/ 	.word	0x00007830


	//   ....[33]....
        /*0970*/ 	.word	0x00007840


	//   ....[34]....
        /*0974*/ 	.word	0x00007b00


	//   ....[35]....
        /*0978*/ 	.word	0x00007b30


	//   ....[36]....
        /*097c*/ 	.word	0x00007c10


	//   ....[37]....
        /*0980*/ 	.word	0x00007c50


	//   ....[38]....
        /*0984*/ 	.word	0x00007c80


	//   ....[39]....
        /*0988*/ 	.word	0x00007cb0


	//   ....[40]....
        /*098c*/ 	.word	0x00007ce0


	//   ....[41]....
        /*0990*/ 	.word	0x00007d10


	//   ....[42]....
        /*0994*/ 	.word	0x00007d50


	//   ....[43]....
        /*0998*/ 	.word	0x00007d80


	//   ....[44]....
        /*099c*/ 	.word	0x00007e20


	//   ....[45]....
        /*09a0*/ 	.word	0x00007e40


	//   ....[46]....
        /*09a4*/ 	.word	0x00007e70


	//   ....[47]....
        /*09a8*/ 	.word	0x00007e90


	//   ....[48]....
        /*09ac*/ 	.word	0x00007eb0


	//   ....[49]....
        /*09b0*/ 	.word	0x00007ec0


	//   ....[50]....
        /*09b4*/ 	.word	0x00007ef0


	//   ....[51]....
        /*09b8*/ 	.word	0x00007f20


	//   ....[52]....
        /*09bc*/ 	.word	0x00007f60


	//   ....[53]....
        /*09c0*/ 	.word	0x00007f80


	//   ....[54]....
        /*09c4*/ 	.word	0x00007fb0


	//   ....[55]....
        /*09c8*/ 	.word	0x00007fe0


	//   ....[56]....
        /*09cc*/ 	.word	0x00007ff0


	//   ....[57]....
        /*09d0*/ 	.word	0x00008020


	//   ....[58]....
        /*09d4*/ 	.word	0x00008050


	//   ....[59]....
        /*09d8*/ 	.word	0x00008080


	//   ....[60]....
        /*09dc*/ 	.word	0x000080b0


	//   ....[61]....
        /*09e0*/ 	.word	0x000080d0


	//   ....[62]....
        /*09e4*/ 	.word	0x00008100


	//   ....[63]....
        /*09e8*/ 	.word	0x00008120


	//   ....[64]....
        /*09ec*/ 	.word	0x000081e0


	//   ....[65]....
        /*09f0*/ 	.word	0x000082e0


	//   ....[66]....
        /*09f4*/ 	.word	0x00008490


	//   ....[67]....
        /*09f8*/ 	.word	0x000084e0


	//   ....[68]....
        /*09fc*/ 	.word	0x00008550


	//   ....[69]....
        /*0a00*/ 	.word	0x000085b0


	//   ....[70]....
        /*0a04*/ 	.word	0x00008620


	//   ....[71]....
        /*0a08*/ 	.word	0x00008680


	//   ....[72]....
        /*0a0c*/ 	.word	0x000086f0


	//   ....[73]....
        /*0a10*/ 	.word	0x00008750


	//   ....[74]....
        /*0a14*/ 	.word	0x000087f0


	//   ....[75]....
        /*0a18*/ 	.word	0x00008880


	//   ....[76]....
        /*0a1c*/ 	.word	0x000088f0


	//   ....[77]....
        /*0a20*/ 	.word	0x00008950


	//   ....[78]....
        /*0a24*/ 	.word	0x000089c0


	//   ....[79]....
        /*0a28*/ 	.word	0x00008a20


	//   ....[80]....
        /*0a2c*/ 	.word	0x00008a90


	//   ....[81]....
        /*0a30*/ 	.word	0x00008af0


	//   ....[82]....
        /*0a34*/ 	.word	0x00008b90


	//   ....[83]....
        /*0a38*/ 	.word	0x00008c20


	//   ....[84]....
        /*0a3c*/ 	.word	0x00008c90


	//   ....[85]....
        /*0a40*/ 	.word	0x00008cf0


	//   ....[86]....
        /*0a44*/ 	.word	0x00008d60


	//   ....[87]....
        /*0a48*/ 	.word	0x00008dc0


	//   ....[88]....
        /*0a4c*/ 	.word	0x00008e30


	//   ....[89]....
        /*0a50*/ 	.word	0x00008e90


	//   ....[90]....
        /*0a54*/ 	.word	0x00008f30


	//   ....[91]....
        /*0a58*/ 	.word	0x00008fe0


	//   ....[92]....
        /*0a5c*/ 	.word	0x000090f0


	//   ....[93]....
        /*0a60*/ 	.word	0x00009140


	//   ....[94]....
        /*0a64*/ 	.word	0x00009210


	//   ....[95]....
        /*0a68*/ 	.word	0x00009280


	//   ....[96]....
        /*0a6c*/ 	.word	0x00009310


	//   ....[97]....
        /*0a70*/ 	.word	0x00009360


	//   ....[98]....
        /*0a74*/ 	.word	0x000093d0


	//   ....[99]....
        /*0a78*/ 	.word	0x00009430


	//   ....[100]....
        /*0a7c*/ 	.word	0x000094a0


	//   ....[101]....
        /*0a80*/ 	.word	0x00009500


	//   ....[102]....
        /*0a84*/ 	.word	0x00009570


	//   ....[103]....
        /*0a88*/ 	.word	0x000095d0


	//   ....[104]....
        /*0a8c*/ 	.word	0x00009650


	//   ....[105]....
        /*0a90*/ 	.word	0x000096c0


	//   ....[106]....
        /*0a94*/ 	.word	0x00009730


	//   ....[107]....
        /*0a98*/ 	.word	0x00009790


	//   ....[108]....
        /*0a9c*/ 	.word	0x00009810


	//   ....[109]....
        /*0aa0*/ 	.word	0x00009890


	//   ....[110]....
        /*0aa4*/ 	.word	0x00009930


	//   ....[111]....
        /*0aa8*/ 	.word	0x000099a0


	//   ....[112]....
        /*0aac*/ 	.word	0x00009a30


	//   ....[113]....
        /*0ab0*/ 	.word	0x00009ac0


	//   ....[114]....
        /*0ab4*/ 	.word	0x00009b30


	//   ....[115]....
        /*0ab8*/ 	.word	0x00009b90


	//   ....[116]....
        /*0abc*/ 	.word	0x00009c00


	//   ....[117]....
        /*0ac0*/ 	.word	0x00009c80


	//   ....[118]....
        /*0ac4*/ 	.word	0x00009d40


	//   ....[119]....
        /*0ac8*/ 	.word	0x00009e10


	//   ....[120]....
        /*0acc*/ 	.word	0x00009ef0


	//   ....[121]....
        /*0ad0*/ 	.word	0x00009fa0


	//----- nvinfo : EIATTR_EXIT_INSTR_OFFSETS
	.align		4
.L_2247:
        /*0ad4*/ 	.byte	0x04, 0x1c
        /*0ad6*/ 	.short	(.L_2249 - .L_2248)


	//   ....[0]....
.L_2248:
        /*0ad8*/ 	.word	0x000061f0


	//   ....[1]....
        /*0adc*/ 	.word	0x00008430


	//----- nvinfo : EIATTR_MAX_THREADS
	.align		4
.L_2249:
        /*0ae0*/ 	.byte	0x04, 0x05
        /*0ae2*/ 	.short	(.L_2251 - .L_2250)
.L_2250:
        /*0ae4*/ 	.word	0x00000140
        /*0ae8*/ 	.word	0x00000001
        /*0aec*/ 	.word	0x00000001


	//----- nvinfo : EIATTR_CRS_STACK_SIZE
	.align		4
.L_2251:
        /*0af0*/ 	.byte	0x04, 0x1e
        /*0af2*/ 	.short	(.L_2253 - .L_2252)
.L_2252:
        /*0af4*/ 	.word	0x00000000


	//----- nvinfo : EIATTR_CBANK_PARAM_SIZE
	.align		4
.L_2253:
        /*0af8*/ 	.byte	0x03, 0x19
        /*0afa*/ 	.short	0x0060


	//----- nvinfo : EIATTR_PARAM_CBANK
	.align		4
        /*0afc*/ 	.byte	0x04, 0x0a
        /*0afe*/ 	.short	(.L_2255 - .L_2254)
	.align		4
.L_2254:
        /*0b00*/ 	.word	index@(.nv.constant0._ZN13group_norm_v218gn_bwd_cuda_kernelI6__halfLi320ELi3ELi16ELi80ELi256ELb1ELb1ELi32ELi320ELi320ELi4ELb1ELi40ELb0ELb0ELNS_15WgradSyncMethodE3ENS_16CompileConditionILi900EEEEEvPT_S6_S6_PKS5_S8_S8_S8_PKfflPfPj)
        /*0b04*/ 	.short	0x0210
        /*0b06*/ 	.short	0x0060


	//----- nvinfo : EIATTR_SW_WAR
	.align		4
.L_2255:
        /*0b08*/ 	.byte	0x04, 0x36
        /*0b0a*/ 	.short	(.L_2257 - .L_2256)
.L_2256:
        /*0b0c*/ 	.word	0x00000008
.L_2257:


//--------------------- .nv.info._ZN13group_norm_v218gn_bwd_cuda_kernelI6__halfLi320ELi2ELi16ELi80ELi256ELb1ELb1ELi32ELi320ELi320ELi4ELb1ELi36ELb0ELb0ELNS_15WgradSyncMethodE3ENS_16CompileConditionILi900EEEEEvPT_S6_S6_PKS5_S8_S8_S8_PKfflPfPj --------------------------
	.section	.nv.info._ZN13group_norm_v218gn_bwd_cuda_kernelI6__halfLi320ELi2ELi16ELi80ELi256ELb1ELb1ELi32ELi320ELi320ELi4ELb1ELi36ELb0ELb0ELNS_15WgradSyncMethodE3ENS_16CompileConditionILi900EEEEEvPT_S6_S6_PKS5_S8_S8_S8_PKfflPfPj,"",@"SHT_CUDA_INFO"
	.sectionflags	@""
	.align	4


	//----- nvinfo : EIATTR_CUDA_API_VERSION
	.align		4
        /*0000*/ 	.byte	0x04, 0x37
        /*0002*/ 	.short	(.L_2259 - .L_2258)
.L_2258:
        /*0004*/ 	.word	0x00000082


	//----- nvinfo : EIATTR_KPARAM_INFO
	.align		4
.L_2259:
        /*0008*/ 	.byte	0x04, 0x17
        /*000a*/ 	.short	(.L_2261 - .L_2260)
.L_2260:
        /*000c*/ 	.word	0x00000000
        /*0010*/ 	.short	0x000b
        /*0012*/ 	.short	0x0058
        /*0014*/ 	.byte	0x00, 0xf0, 0x21, 0x00


	//----- nvinfo : EIATTR_KPARAM_INFO
	.align		4
.L_2261:
        /*0018*/ 	.byte	0x04, 0x17
        /*001a*/ 	.short	(.L_2263 - .L_2262)
.L_2262:
        /*001c*/ 	.word	0x00000000
        /*0020*/ 	.short	0x000a
        /*0022*/ 	.short	0x0050
        /*0024*/ 	.byte	0x00, 0xf0, 0x21, 0x00


	//----- nvinfo : EIATTR_KPARAM_INFO
	.align		4
.L_2263:
        /*0028*/ 	.byte	0x04, 0x17
        /*002a*/ 	.short	(.L_2265 - .L_2264)
.L_2264:
        /*002c*/ 	.word	0x00000000
        /*0030*/ 	.short	0x0009
        /*0032*/ 	.short	0x0048
        /*0034*/ 	.byte	0x00, 0xf0, 0x21, 0x00


	//----- nvinfo : EIATTR_KPARAM_INFO
	.align		4
.L_2265:
        /*0038*/ 	.byte	0x04, 0x17
        /*003a*/ 	.short	(.L_2267 - .L_2266)
.L_2266:
        /*003c*/ 	.word	0x00000000
        /*0040*/ 	.short	0x0008
        /*0042*/ 	.short	0x0040
        /*0044*/ 	.byte	0x00, 0xf0, 0x11, 0x00


	//----- nvinfo : EIATTR_KPARAM_INFO
	.align		4
.L_2267:
        /*0048*/ 	.byte	0x04, 0x17
        /*004a*/ 	.short	(.L_2269 - .L_2268)
.L_2268:
        /*004c*/ 	.word	0x00000000
        /*0050*/ 	.short	0x0007
        /*0052*/ 	.short	0x0038
        /*0054*/ 	.byte	0x00, 0xf0, 0x21, 0x00


	//----- nvinfo : EIATTR_KPARAM_INFO
	.align		4
.L_2269:
        /*0058*/ 	.byte	0x04, 0x17
        /*005a*/ 	.short	(.L_2271 - .L_2270)
.L_2270:
        /*005c*/ 	.word	0x00000000
        /*0060*/ 	.short	0x0006
        /*0062*/ 	.short	0x0030
        /*0064*/ 	.byte	0x00, 0xf0, 0x21, 0x00


	//----- nvinfo : EIATTR_KPARAM_INFO
	.align		4
.L_2271:
        /*0068*/ 	.byte	0x04, 0x17
        /*006a*/ 	.short	(.L_2273 - .L_2272)
.L_2272:
        /*006c*/ 	.word	0x00000000
        /*0070*/ 	.short	0x0005
        /*0072*/ 	.short	0x0028
        /*0074*/ 	.byte	0x00, 0xf0, 0x21, 0x00


	//----- nvinfo : EIATTR_KPARAM_INFO
	.align		4
.L_2273:
        /*0078*/ 	.byte	0x04, 0x17
        /*007a*/ 	.short	(.L_2275 - .L_2274)
.L_2274:
        /*007c*/ 	.word	0x00000000
        /*0080*/ 	.short	0x0004
        /*0082*/ 	.short	0x0020
        /*0084*/ 	.byte	0x00, 0xf0, 0x21, 0x00


	//----- nvinfo : EIATTR_KPARAM_INFO
	.align		4
.L_2275:
        /*0088*/ 	.byte	0x04, 0x17
        /*008a*/ 	.short	(.L_2277 - .L_2276)
.L_2276:
        /*008c*/ 	.word	0x00000000
        /*0090*/ 	.short	0x0003
        /*0092*/ 	.short	0x0018
        /*0094*/ 	.byte	0x00, 0xf0, 0x21, 0x00


	//----- nvinfo : EIATTR_KPARAM_INFO
	.align		4
.L_2277:
        /*0098*/ 	.byte	0x04, 0x17
        /*009a*/ 	.short	(.L_2279 - .L_2278)
.L_2278:
        /*009c*/ 	.word	0x00000000
        /*00a0*/ 	.short	0x0002
        /*00a2*/ 	.short	0x0010
        /*00a4*/ 	.byte	0x00, 0xf0, 0x21, 0x00


	//----- nvinfo : EIATTR_KPARAM_INFO
	.align		4
.L_2279:
        /*00a8*/ 	.byte	0x04, 0x17
        /*00aa*/ 	.short	(.L_2281 - .L_2280)
.L_2280:
        /*00ac*/ 	.word	0x00000000
        /*00b0*/ 	.short	0x0001
        /*00b2*/ 	.short	0x0008
        /*00b4*/ 	.byte	0x00, 0xf0, 0x21, 0x00


	//----- nvinfo : EIATTR_KPARAM_INFO
	.align		4
.L_2281:
        /*00b8*/ 	.byte	0x04, 0x17
        /*00ba*/ 	.short	(.L_2283 - .L_2282)
.L_2282:
        /*00bc*/ 	.word	0x00000000
        /*00c0*/ 	.short	0x0000
        /*00c2*/ 	.short	0x0000
        /*00c4*/ 	.byte	0x00, 0xf0, 0x21, 0x00


	//----- nvinfo : EIATTR_SPARSE_MMA_MASK
	.align		4
.L_2283:
        /*00c8*/ 	.byte	0x03, 0x50
        /*00ca*/ 	.short	0x0000


	//----- nvinfo : EIATTR_MAXREG_COUNT
	.align		4
        /*00cc*/ 	.byte	0x03, 0x1b
        /*00ce*/ 	.short	0x0060


	//----- nvinfo : EIATTR_NUM_BARRIERS
	.align		4
        /*00d0*/ 	.byte	0x02, 0x4c
        /*00d2*/ 	.byte	0x01
	.zero		1


	//----- nvinfo : EIATTR_ANNOTATIONS
	.align		4
        /*00d4*/ 	.byte	0x04, 0x55
        /*00d6*/ 	.short	(.L_2285 - .L_2284)


	//   ....[0]....
.L_2284:
        /* <DEDUP_REMOVED lines=20> */


	//----- nvinfo : EIATTR_MERCURY_ISA_VERSION
	.align		4
.L_2285:
        /*0208*/ 	.byte	0x03, 0x5f
        /*020a*/ 	.short	0x0101


	//----- nvinfo : EIATTR_COOP_GROUP_MASK_REGIDS
	.align		4
        /*020c*/ 	.byte	0x04, 0x29
        /*020e*/ 	.short	(.L_2287 - .L_2286)


	//   ....[0]....
.L_2286:
        /*0210*/ 	.word	0xffffffff


	//   ....[1]....
        /*0214*/ 	.word	0xffffffff


	//   ....[2]....
        /*0218*/ 	.word	0xffffffff


	//   ....[3]....
        /*021c*/ 	.word	0xffffffff


	//   ....[4]....
        /*0220*/ 	.word	0xffffffff


	//   ....[5]....
        /*0224*/ 	.word	0xffffffff


	//   ....[6]....
        /*0228*/ 	.word	0xffffffff


	//   ....[7]....
        /*022c*/ 	.word	0xffffffff


	//   ....[8]....
        /*0230*/ 	.word	0xffffffff


	//   ....[9]....
        /*0234*/ 	.word	0xffffffff


	//   ....[10]....
        /*0238*/ 	.word	0x0500000f


	//   ....[11]....
        /*023c*/ 	.word	0x05000016


	//   ....[12]....
        /*0240*/ 	.word	0x05000018


	//   ....[13]....
        /*0244*/ 	.word	0x05000011


	//   ....[14]....
        /*0248*/ 	.word	0x0500001d


	//   ....[15]....
        /*024c*/ 	.word	0x05000012


	//   ....[16]....
        /*0250*/ 	.word	0x05000016


	//   ....[17]....
        /*0254*/ 	.word	0x05000017


	//   ....[18]....
        /*0258*/ 	.word	0x05000016


	//   ....[19]....
        /*025c*/ 	.word	0x0500000f


	//   ....[20]....
        /*0260*/ 	.word	0x05000011


	//   ....[21]....
        /*0264*/ 	.word	0x05000018


	//   ....[22]....
        /*0268*/ 	.word	0x05000022


	//   ....[23]....
        /*026c*/ 	.word	0x05000021


	//   ....[24]....
        /*0270*/ 	.word	0x0500000f


	//   ....[25]....
        /*0274*/ 	.word	0x05000016


	//   ....[26]....
        /*0278*/ 	.word	0x05000016


	//   ....[27]....
        /*027c*/ 	.word	0x0500000f


	//   ....[28]....
        /*0280*/ 	.word	0x05000011


	//   ....[29]....
        /*0284*/ 	.word	0x05000018


	//   ....[30]....
        /*0288*/ 	.word	0x05000022


	//   ....[31]....
        /*028c*/ 	.word	0x05000021


	//   ....[32]....
        /*0290*/ 	.word	0x0500000f


	//   ....[33]....
        /*0294*/ 	.word	0x05000016


	//   ....[34]....
        /*0298*/ 	.word	0x0500000f


	//   ....[35]....
        /*029c*/ 	.word	0x05000016


	//   ....[36]....
        /*02a0*/ 	.word	0x05000022


	//   ....[37]....
        /*02a4*/ 	.word	0x05000018


	//   ....[38]....
        /*02a8*/ 	.word	0x0500001c


	//   ....[39]....
        /*02ac*/ 	.word	0x0500002e


	//   ....[40]....
        /*02b0*/ 	.word	0x05000024


	//   ....[41]....
        /*02b4*/ 	.word	0x05000017


	//   ....[42]....
        /*02b8*/ 	.word	0x05000016


	//   ....[43]....
        /*02bc*/ 	.word	0x0500001b


	//   ....[44]....
        /*02c0*/ 	.word	0x0500000f


	//   ....[45]....
        /*02c4*/ 	.word	0x05000011


	//   ....[46]....
        /*02c8*/ 	.word	0x05000029


	//   ....[47]....
        /*02cc*/ 	.word	0x05000023


	//   ....[48]....
        /*02d0*/ 	.word	0x0500002c


	//   ....[49]....
        /*02d4*/ 	.word	0x05000012


	//   ....[50]....
        /*02d8*/ 	.word	0x05000022


	//   ....[51]....
        /*02dc*/ 	.word	0x05000025


	//   ....[52]....
        /*02e0*/ 	.word	0x05000014


	//   ....[53]....
        /*02e4*/ 	.word	0x05000020


	//   ....[54]....
        /*02e8*/ 	.word	0x0500001e


	//   ....[55]....
        /*02ec*/ 	.word	0x0500001c


	//   ....[56]....
        /*02f0*/ 	.word	0x05000027


	//   ....[57]....
        /*02f4*/ 	.word	0x0500001b


	//   ....[58]....
        /*02f8*/ 	.word	0x05000023


	//   ....[59]....
        /*02fc*/ 	.word	0x05000024


	//   ....[60]....
        /*0300*/ 	.word	0x0500002a


	//   ....[61]....
        /*0304*/ 	.word	0x0500002b


	//   ....[62]....
        /*0308*/ 	.word	0x05000031


	//   ....[63]....
        /*030c*/ 	.word	0x05000033


	//   ....[64]....
        /*0310*/ 	.word	0x05000021


	//   ....[65]....
        /*0314*/ 	.word	0x05000011


	//   ....[66]....
        /*0318*/ 	.word	0x0500000f


	//   ....[67]....
        /*031c*/ 	.word	0x0500000f


	//   ....[68]....
        /*0320*/ 	.word	0x0500000f


	//   ....[69]....
        /*0324*/ 	.word	0x0500000f


	//   ....[70]....
        /*0328*/ 	.word	0x0500000f


	//   ....[71]....
        /*032c*/ 	.word	0x0500000f


	//   ....[72]....
        /*0330*/ 	.word	0x0500000f


	//   ....[73]....
        /*0334*/ 	.word	0x0500000f


	//   ....[74]....
        /*0338*/ 	.word	0x0500000f


	//   ....[75]....
        /*033c*/ 	.word	0x0500000f


	//   ....[76]....
        /*0340*/ 	.word	0x0500000f


	//   ....[77]....
        /*0344*/ 	.word	0x0500000f


	//   ....[78]....
        /*0348*/ 	.word	0x0500000f


	//   ....[79]....
        /*034c*/ 	.word	0x0500000f


	//   ....[80]....
        /*0350*/ 	.word	0x0500000f


	//   ....[81]....
        /*0354*/ 	.word	0x0500000f


	//   ....[82]....
        /*0358*/ 	.word	0x0500000f


	//   ....[83]....
        /*035c*/ 	.word	0x0500000f


	//   ....[84]....
        /*0360*/ 	.word	0x0500000f


	//   ....[85]....
        /*0364*/ 	.word	0x0500000f


	//   ....[86]....
        /*0368*/ 	.word	0x0500000f


	//   ....[87]....
        /*036c*/ 	.word	0x0500000f


	//   ....[88]....
        /*0370*/ 	.word	0x0500000f


	//   ....[89]....
        /*0374*/ 	.word	0x0500000f


	//   ....[90]....
        /*0378*/ 	.word	0x0500000f


	//   ....[91]....
        /*037c*/ 	.word	0x0500000f


	//   ....[92]....
        /*0380*/ 	.word	0x0500000f


	//   ....[93]....
        /*0384*/ 	.word	0x0500000f


	//   ....[94]....
        /*0388*/ 	.word	0x0500000f


	//   ....[95]....
        /*038c*/ 	.word	0x0500000f


	//   ....[96]....
        /*0390*/ 	.word	0x0500000f


	//   ....[97]....
        /*0394*/ 	.word	0x0500000f


	//   ....[98]....
        /*0398*/ 	.word	0x0500000f


	//   ....[99]....
        /*039c*/ 	.word	0x0500000f


	//   ....[100]....
        /*03a0*/ 	.word	0x0500000f


	//   ....[101]....
        /*03a4*/ 	.word	0x0500000f


	//   ....[102]....
        /*03a8*/ 	.word	0x0500000f


	//   ....[103]....
        /*03ac*/ 	.word	0x0500000f


	//   ....[104]....
        /*03b0*/ 	.word	0x0500000f


	//   ....[105]....
        /*03b4*/ 	.word	0x0500000f


	//   ....[106]....
        /*03b8*/ 	.word	0x0500000f


	//   ....[107]....
        /*03bc*/ 	.word	0x0500000f


	//   ....[108]....
        /*03c0*/ 	.word	0x0500000f


	//   ....[109]....
        /*03c4*/ 	.word	0x0500000f


	//   ....[110]....
        /*03c8*/ 	.word	0x0500000f


	//   ....[111]....
        /*03cc*/ 	.word	0x0500000f


	//   ....[112]....
        /*03d0*/ 	.word	0x0500000f


	//   ....[113]....
        /*03d4*/ 	.word	0x0500000f


	//   ....[114]....
        /*03d8*/ 	.word	0x0500000f


	//   ....[115]....
        /*03dc*/ 	.word	0x0500000f


	//   ....[116]....
        /*03e0*/ 	.word	0x0500000f


	//   ....[117]....
        /*03e4*/ 	.word	0x0500000f


	//   ....[118]....
        /*03e8*/ 	.word	0x0500000f


	//   ....[119]....
        /*03ec*/ 	.word	0x0500000f


	//   ....[120]....
        /*03f0*/ 	.word	0x0500000f


	//   ....[121]....
        /*03f4*/ 	.word	0x0500000f


	//----- nvinfo : EIATTR_COOP_GROUP_INSTR_OFFSETS
	.align		4
.L_2287:
        /*03f8*/ 	.byte	0x04, 0x28
        /*03fa*/ 	.short	(.L_2289 - .L_2288)


	//   ....[0]....
.L_2288:
        /*03fc*/ 	.word	0x000043d0


	//   ....[1]....
        /*0400*/ 	.word	0x00004400


	//   ....[2]....
        /*0404*/ 	.word	0x00004430


	//   ....[3]....
        /*0408*/ 	.word	0x00004440


	//   ....[4]....
        /*040c*/ 	.word	0x00004a40


	//   ....[5]....
        /*0410*/ 	.word	0x00004a60


	//   ....[6]....
        /*0414*/ 	.word	0x00004a80


	//   ....[7]....
        /*0418*/ 	.word	0x00004aa0


	//   ....[8]....
        /*041c*/ 	.word	0x00004ac0


	//   ....[9]....
        /*0420*/ 	.word	0x00004ae0


	//   ....[10]....
        /*0424*/ 	.word	0x000067c0


	//   ....[11]....
        /*0428*/ 	.word	0x000067f0


	//   ....[12]....
        /*042c*/ 	.word	0x00006840


	//   ....[13]....
        /*0430*/ 	.word	0x00006850


	//   ....[14]....
        /*0434*/ 	.word	0x00006880


	//   ....[15]....
        /*0438*/ 	.word	0x00006890


	//   ....[16]....
        /*043c*/ 	.word	0x000068c0


	//   ....[17]....
        /*0440*/ 	.word	0x000068d0


	//   ....[18]....
        /*0444*/ 	.word	0x00006aa0


	//   ....[19]....
        /*0448*/ 	.word	0x00006ad0


	//   ....[20]....
        /*044c*/ 	.word	0x00006b10


	//   ....[21]....
        /*0450*/ 	.word	0x00006b20


	//   ....[22]....
        /*0454*/ 	.word	0x00006b50


	//   ....[23]....
        /*0458*/ 	.word	0x00006b60


	//   ....[24]....
        /*045c*/ 	.word	0x00006b90


	//   ....[25]....
        /*0460*/ 	.word	0x00006ba0


	//   ....[26]....
        /*0464*/ 	.word	0x00006d10


	//   ....[27]....
        /*0468*/ 	.word	0x00006d40


	//   ....[28]....
        /*046c*/ 	.word	0x00006d80


	//   ....[29]....
        /*0470*/ 	.word	0x00006d90


	//   ....[30]....
        /*0474*/ 	.word	0x00006dc0


	//   ....[31]....
        /*0478*/ 	.word	0x00006dd0


	//   ....[32]....
        /*047c*/ 	.word	0x00006e00


	//   ....[33]....
        /*0480*/ 	.word	0x00006e10


	//   ....[34]....
        /*0484*/ 	.word	0x000070e0


	//   ....[35]....
        /*0488*/ 	.word	0x00007110


	//   ....[36]....
        /*048c*/ 	.word	0x00007210


	//   ....[37]....
        /*0490*/ 	.word	0x00007250


	//   ....[38]....
        /*0494*/ 	.word	0x00007280


	//   ....[39]....
        /*0498*/ 	.word	0x000072b0


	//   ....[40]....
        /*049c*/ 	.word	0x000072c0


	//   ....[41]....
        /*04a0*/ 	.word	0x000072e0


	//   ....[42]....
        /*04a4*/ 	.word	0x00007320


	//   ....[43]....
        /*04a8*/ 	.word	0x00007350


	//   ....[44]....
        /*04ac*/ 	.word	0x00007380


	//   ....[45]....
        /*04b0*/ 	.word	0x000073a0


	//   ....[46]....
        /*04b4*/ 	.word	0x000073c0


	//   ....[47]....
        /*04b8*/ 	.word	0x000073e0


	//   ....[48]....
        /*04bc*/ 	.word	0x00007400


	//   ....[49]....
        /*04c0*/ 	.word	0x00007430


	//   ....[50]....
        /*04c4*/ 	.word	0x00007480


	//   ....[51]....
        /*04c8*/ 	.word	0x000074b0


	//   ....[52]....
        /*04cc*/ 	.word	0x000074d0


	//   ....[53]....
        /*04d0*/ 	.word	0x000074f0


	//   ....[54]....
        /*04d4*/ 	.word	0x00007520


	//   ....[55]....
        /*04d8*/ 	.word	0x00007540


	//   ....[56]....
        /*04dc*/ 	.word	0x00007550


	//   ....[57]....
        /*04e0*/ 	.word	0x00007570


	//   ....[58]....
        /*04e4*/ 	.word	0x000075b0


	//   ....[59]....
        /*04e8*/ 	.word	0x000075e0


	//   ....[60]....
        /*04ec*/ 	.word	0x00007600


	//   ....[61]....
        /*04f0*/ 	.word	0x00007630


	//   ....[62]....
        /*04f4*/ 	.word	0x00007650


	//   ....[63]....
        /*04f8*/ 	.word	0x00007690


	//   ....[64]....
        /*04fc*/ 	.word	0x00007830


	//   ....[65]....
        /*0500*/ 	.word	0x00007880


	//   ....[66]....
        /*0504*/ 	.word	0x00007a10


	//   ....[67]....
        /*0508*/ 	.word	0x00007a60


	//   ....[68]....
        /*050c*/ 	.word	0x00007ad0


	//   ....[69]....
        /*0510*/ 	.word	0x00007b30


	//   ....[70]....
        /*0514*/ 	.word	0x00007ba0


	//   ....[71]....
        /*0518*/ 	.word	0x00007c00


	//   ....[72]....
        /*051c*/ 	.word	0x00007c70


	//   ....[73]....
        /*0520*/ 	.word	0x00007cd0


	//   ....[74]....
        /*0524*/ 	.word	0x00007d70


	//   ....[75]....
        /*0528*/ 	.word	0x00007e00


	//   ....[76]....
        /*052c*/ 	.word	0x00007e70


	//   ....[77]....
        /*0530*/ 	.word	0x00007ed0


	//   ....[78]....
        /*0534*/ 	.word	0x00007f40


	//   ....[79]....
        /*0538*/ 	.word	0x00007fa0


	//   ....[80]....
        /*053c*/ 	.word	0x00008010


	//   ....[81]....
        /*0540*/ 	.word	0x00008070


	//   ....[82]....
        /*0544*/ 	.word	0x00008110


	//   ....[83]....
        /*0548*/ 	.word	0x000081a0


	//   ....[84]....
        /*054c*/ 	.word	0x00008210


	//   ....[85]....
        /*0550*/ 	.word	0x00008270


	//   ....[86]....
        /*0554*/ 	.word	0x000082e0


	//   ....[87]....
        /*0558*/ 	.word	0x00008340


	//   ....[88]....
        /*055c*/ 	.word	0x000083b0


	//   ....[89]....
        /*0560*/ 	.word	0x00008410


	//   ....[90]....
        /*0564*/ 	.word	0x000084b0


	//   ....[91]....
        /*0568*/ 	.word	0x00008560


	//   ....[92]....
        /*056c*/ 	.word	0x00008670


	//   ....[93]....
        /*0570*/ 	.word	0x000086d0


	//   ....[94]....
        /*0574*/ 	.word	0x00008760


	//   ....[95]....
        /*0578*/ 	.word	0x000087b0


	//   ....[96]....
        /*057c*/ 	.word	0x00008840


	//   ....[97]....
        /*0580*/ 	.word	0x000088e0


	//   ....[98]....
        /*0584*/ 	.word	0x00008950


	//   ....[99]....
        /*0588*/ 	.word	0x000089c0


	//   ....[100]....
        /*058c*/ 	.word	0x00008a30


	//   ....[101]....
        /*0590*/ 	.word	0x00008a90


	//   ....[102]....
        /*0594*/ 	.word	0x00008b00


	//   ....[103]....
        /*0598*/ 	.word	0x00008b60


	//   ....[104]....
        /*059c*/ 	.word	0x00008be0


	//   ....[105]....
        /*05a0*/ 	.word	0x00008c40


	//   ....[106]....
        /*05a4*/ 	.word	0x00008cb0


	//   ....[107]....
        /*05a8*/ 	.word	0x00008d00


	//   ....[108]....
        /*05ac*/ 	.word	0x00008d70


	//   ....[109]....
        /*05b0*/ 	.word	0x00008dd0


	//   ....[110]....
        /*05b4*/ 	.word	0x00008e70


	//   ....[111]....
        /*05b8*/ 	.word	0x00008f00


	//   ....[112]....
        /*05bc*/ 	.word	0x00008f80


	//   ....[113]....
        /*05c0*/ 	.word	0x00009020


	//   ....[114]....
        /*05c4*/ 	.word	0x000090b0


	//   ....[115]....
        /*05c8*/ 	.word	0x00009110


	//   ....[116]....
        /*05cc*/ 	.word	0x00009180


	//   ....[117]....
        /*05d0*/ 	.word	0x000091f0


	//   ....[118]....
        /*05d4*/ 	.word	0x000092c0


	//   ....[119]....
        /*05d8*/ 	.word	0x00009380


	//   ....[120]....
        /*05dc*/ 	.word	0x000094b0


	//   ....[121]....
        /*05e0*/ 	.word	0x00009530


	//----- nvinfo : EIATTR_EXIT_INSTR_OFFSETS
	.align		4
.L_2289:
        /*05e4*/ 	.byte	0x04, 0x1c
        /*05e6*/ 	.short	(.L_2291 - .L_2290)


	//   ....[0]....
.L_2290:
        /*05e8*/ 	.word	0x000057f0


	//   ....[1]....
        /*05ec*/ 	.word	0x000079b0


	//----- nvinfo : EIATTR_MAX_THREADS
	.align		4
.L_2291:
        /*05f0*/ 	.byte	0x04, 0x05
        /*05f2*/ 	.short	(.L_2293 - .L_2292)
.L_2292:
        /*05f4*/ 	.word	0x00000140
        /*05f8*/ 	.word	0x00000001
        /*05fc*/ 	.word	0x00000001


	//----- nvinfo : EIATTR_CRS_STACK_SIZE
	.align		4
.L_2293:
        /*0600*/ 	.byte	0x04, 0x1e
        /*0602*/ 	.short	(.L_2295 - .L_2294)
.L_2294:
        /*0604*/ 	.word	0x00000000


	//----- nvinfo : EIATTR_CBANK_PARAM_SIZE
	.align		4
.L_2295:
        /*0608*/ 	.byte	0x03, 0x19
        /*060a*/ 	.short	0x0060


	//----- nvinfo : EIATTR_PARAM_CBANK
	.align		4
        /*060c*/ 	.byte	0x04, 0x0a
        /*060e*/ 	.short	(.L_2297 - .L_2296)
	.align		4
.L_2296:
        /*0610*/ 	.word	index@(.nv.constant0._ZN13group_norm_v218gn_bwd_cuda_kernelI6__halfLi320ELi2ELi16ELi80ELi256ELb1ELb1ELi32ELi320ELi320ELi4ELb1ELi36ELb0ELb0ELNS_15WgradSyncMethodE3ENS_16CompileConditionILi900EEEEEvPT_S6_S6_PKS5_S8_S8_S8_PKfflPfPj)
        /*0614*/ 	.short	0x0210
        /*0616*/ 	.short	0x0060


	//----- nvinfo : EIATTR_SW_WAR
	.align		4
.L_2297:
        /*0618*/ 	.byte	0x04, 0x36
        /*061a*/ 	.short	(.L_2299 - .L_2298)
.L_2298:
        /*061c*/ 	.word	0x00000008
.L_2299:


//--------------------- .nv.info._ZN13group_norm_v214gn_cuda_kernelI6__halfLi320ELi1ELi32ELi40ELi256ELb0ELi256ELi40ELi40ELi4ELb0ELi116ELb0ELb0ENS_16CompileConditionILi900EEEEEvPT_PKS4_S7_S7_flPfS8_Pj --------------------------
	.section	.nv.info._ZN13group_norm_v214gn_cuda_kernelI6__halfLi320ELi1ELi32ELi40ELi256ELb0ELi256ELi40ELi40ELi4ELb0ELi116ELb0ELb0ENS_16CompileConditionILi900EEEEEvPT_PKS4_S7_S7_flPfS8_Pj,"",@"SHT_CUDA_INFO"
	.sectionflags	@""
	.align	4


	//----- nvinfo : EIATTR_CUDA_API_VERSION
	.align		4
        /*0000*/ 	.byte	0x04, 0x37
        /*0002*/ 	.short	(.L_2301 - .L_2300)
.L_2300:
        /*0004*/ 	.word	0x00000082


	//----- nvinfo : EIATTR_KPARAM_INFO
	.align		4
.L_2301:
        /*0008*/ 	.byte	0x04, 0x17
        /*000a*/ 	.short	(.L_2303 - .L_2302)
.L_2302:
        /*000c*/ 	.word	0x00000000
        /*0010*/ 	.short	0x0008
        /*0012*/ 	.short	0x0040
        /*0014*/ 	.byte	0x00, 0xf0, 0x21, 0x00


	//----- nvinfo : EIATTR_KPARAM_INFO
	.align		4
.L_2303:
        /*0018*/ 	.byte	0x04, 0x17
        /*001a*/ 	.short	(.L_2305 - .L_2304)
.L_2304:
        /*001c*/ 	.word	0x00000000
        /*0020*/ 	.short	0x0007
        /*0022*/ 	.short	0x0038
        /*0024*/ 	.byte	0x00, 0xf0, 0x21, 0x00


	//----- nvinfo : EIATTR_KPARAM_INFO
	.align		4
.L_2305:
        /*0028*/ 	.byte	0x04, 0x17
        /*002a*/ 	.short	(.L_2307 - .L_2306)
.L_2306:
        /*002c*/ 	.word	0x00000000
        /*0030*/ 	.short	0x0006
        /*0032*/ 	.short	0x0030
        /*0034*/ 	.byte	0x00, 0xf0, 0x21, 0x00


	//----- nvinfo : EIATTR_KPARAM_INFO
	.align		4
.L_2307:
        /*0038*/ 	.byte	0x04, 0x17
        /*003a*/ 	.short	(.L_2309 - .L_2308)
.L_2308:
        /*003c*/ 	.word	0x00000000
        /*0040*/ 	.short	0x0005
        /*0042*/ 	.short	0x0028
        /*0044*/ 	.byte	0x00, 0xf0, 0x21, 0x00


	//----- nvinfo : EIATTR_KPARAM_INFO
	.align		4
.L_2309:
        /*0048*/ 	.byte	0x04, 0x17
        /*004a*/ 	.short	(.L_2311 - .L_2310)
.L_2310:
        /*004c*/ 	.word	0x00000000
        /*0050*/ 	.short	0x0004
        /*0052*/ 	.short	0x0020
        /*0054*/ 	.byte	0x00, 0xf0, 0x11, 0x00


	//----- nvinfo : EIATTR_KPARAM_INFO
	.align		4
.L_2311:
        /*0058*/ 	.byte	0x04, 0x17
        /*005a*/ 	.short	(.L_2313 - .L_2312)
.L_2312:
        /*005c*/ 	.word	0x00000000
        /*0060*/ 	.short	0x0003
        /*0062*/ 	.short	0x0018
        /*0064*/ 	.byte	0x00, 0xf0, 0x21, 0x00


	//----- nvinfo : EIATTR_KPARAM_INFO
	.align		4
.L_2313:
        /*0068*/ 	.byte	0x04, 0x17
        /*006a*/ 	.short	(.L_2315 - .L_2314)
.L_2314:
        /*006c*/ 	.word	0x00000000
        /*0070*/ 	.short	0x0002
        /*0072*/ 	.short	0x0010
        /*0074*/ 	.byte	0x00, 0xf0, 0x21, 0x00


	//----- nvinfo : EIATTR_KPARAM_INFO
	.align		4
.L_2315:
        /*0078*/ 	.byte	0x04, 0x17
        /*007a*/ 	.short	(.L_2317 - .L_2316)
.L_2316:
        /*007c*/ 	.word	0x00000000
        /*0080*/ 	.short	0x0001
        /*0082*/ 	.short	0x0008
        /*0084*/ 	.byte	0x00, 0xf0, 0x21, 0x00


	//----- nvinfo : EIATTR_KPARAM_INFO
	.align		4
.L_2317:
        /*0088*/ 	.byte	0x04, 0x17
        /*008a*/ 	.short	(.L_2319 - .L_2318)
.L_2318:
        /*008c*/ 	.word	0x00000000
        /*0090*/ 	.short	0x0000
        /*0092*/ 	.short	0x0000
        /*0094*/ 	.byte	0x00, 0xf0, 0x21, 0x00


	//----- nvinfo : EIATTR_SPARSE_MMA_MASK
	.align		4
.L_2319:
        /*0098*/ 	.byte	0x03, 0x50
        /*009a*/ 	.short	0x0000


	//----- nvinfo : EIATTR_MAXREG_COUNT
	.align		4
        /*009c*/ 	.byte	0x03, 0x1b
        /*009e*/ 	.short	0x00a8


	//----- nvinfo : EIATTR_NUM_BARRIERS
	.align		4
        /*00a0*/ 	.byte	0x02, 0x4c
        /*00a2*/ 	.byte	0x01
	.zero		1


	//----- nvinfo : EIATTR_MERCURY_ISA_VERSION
	.align		4
        /*00a4*/ 	.byte	0x03, 0x5f
        /*00a6*/ 	.short	0x0101


	//----- nvinfo : EIATTR_COOP_GROUP_MASK_REGIDS
	.align		4
        /*00a8*/ 	.byte	0x04, 0x29
        /*00aa*/ 	.short	(.L_2321 - .L_2320)


	//   ....[0]....
.L_2320:
        /*00ac*/ 	.word	0xffffffff


	//   ....[1]....
        /*00b0*/ 	.word	0xffffffff


	//   ....[2]....
        /*00b4*/ 	.word	0xffffffff


	//   ....[3]....
        /*00b8*/ 	.word	0xffffffff


	//   ....[4]....
        /*00bc*/ 	.word	0xffffffff


	//   ....[5]....
        /*00c0*/ 	.word	0xffffffff


	//   ....[6]....
        /*00c4*/ 	.word	0xffffffff


	//   ....[7]....
        /*00c8*/ 	.word	0xffffffff


	//   ....[8]....
        /*00cc*/ 	.word	0xffffffff


	//   ....[9]....
        /*00d0*/ 	.word	0xffffffff


	//   ....[10]....
        /*00d4*/ 	.word	0xffffffff


	//   ....[11]....
        /*00d8*/ 	.word	0xffffffff


	//   ....[12]....
        /*00dc*/ 	.word	0xffffffff


	//   ....[13]....
        /*00e0*/ 	.word	0xffffffff


	//   ....[14]....
        /*00e4*/ 	.word	0xffffffff


	//   ....[15]....
        /*00e8*/ 	.word	0xffffffff


	//   ....[16]....
        /*00ec*/ 	.word	0xffffffff


	//   ....[17]....
        /*00f0*/ 	.word	0xffffffff


	//   ....[18]....
        /*00f4*/ 	.word	0x05000026


	//   ....[19]....
        /*00f8*/ 	.word	0x05000026


	//   ....[20]....
        /*00fc*/ 	.word	0x05000026


	//   ....[21]....
        /*0100*/ 	.word	0x05000026


	//   ....[22]....
        /*0104*/ 	.word	0x05000026


	//   ....[23]....
        /*0108*/ 	.word	0x05000026


	//   ....[24]....
        /*010c*/ 	.word	0x05000026


	//   ....[25]....
        /*0110*/ 	.word	0x05000026


	//----- nvinfo : EIATTR_COOP_GROUP_INSTR_OFFSETS
	.align		4
.L_2321:
        /*0114*/ 	.byte	0x04, 0x28
        /*0116*/ 	.short	(.L_2323 - .L_2322)


	//   ....[0]....
.L_2322:
        /*0118*/ 	.word	0x00000860


	//   ....[1]....
        /*011c*/ 	.word	0x00000870


	//   ....[2]....
        /*0120*/ 	.word	0x000008a0


	//   ....[3]....
        /*0124*/ 	.word	0x000008b0


	//   ....[4]....
        /*0128*/ 	.word	0x000008e0


	//   ....[5]....
        /*012c*/ 	.word	0x000008f0


	//   ....[6]....
        /*0130*/ 	.word	0x00000920


	//   ....[7]....
        /*0134*/ 	.word	0x00000930


	//   ....[8]....
        /*0138*/ 	.word	0x00000970


	//   ....[9]....
        /*013c*/ 	.word	0x00000980


	//   ....[10]....
        /*0140*/ 	.word	0x00000ad0


	//   ....[11]....
        /*0144*/ 	.word	0x00000ae0


	//   ....[12]....
        /*0148*/ 	.word	0x00000b10


	//   ....[13]....
        /*014c*/ 	.word	0x00000b20


	//   ....[14]....
        /*0150*/ 	.word	0x00000b50


	//   ....[15]....
        /*0154*/ 	.word	0x00000b60


	//   ....[16]....
        /*0158*/ 	.word	0x00000b90


	//   ....[17]....
        /*015c*/ 	.word	0x00000ba0


	//   ....[18]....
        /*0160*/ 	.word	0x00001a40


	//   ....[19]....
        /*0164*/ 	.word	0x00001ab0


	//   ....[20]....
        /*0168*/ 	.word	0x00001b30


	//   ....[21]....
        /*016c*/ 	.word	0x00001ba0


	//   ....[22]....
        /*0170*/ 	.word	0x00001c20


	//   ....[23]....
        /*0174*/ 	.word	0x00001c90


	//   ....[24]....
        /*0178*/ 	.word	0x00001d10


	//   ....[25]....
        /*017c*/ 	.word	0x00001d80


	//----- nvinfo : EIATTR_EXIT_INSTR_OFFSETS
	.align		4
.L_2323:
        /*0180*/ 	.byte	0x04, 0x1c
        /*0182*/ 	.short	(.L_2325 - .L_2324)


	//   ....[0]....
.L_2324:
        /*0184*/ 	.word	0x000019e0


	//----- nvinfo : EIATTR_MAX_THREADS
	.align		4
.L_2325:
        /*0188*/ 	.byte	0x04, 0x05
        /*018a*/ 	.short	(.L_2327 - .L_2326)
.L_2326:
        /*018c*/ 	.word	0x00000140
        /*0190*/ 	.word	0x00000001
        /*0194*/ 	.word	0x00000001


	//----- nvinfo : EIATTR_CRS_STACK_SIZE
	.align		4
.L_2327:
        /*0198*/ 	.byte	0x04, 0x1e
        /*019a*/ 	.short	(.L_2329 - .L_2328)
.L_2328:
        /*019c*/ 	.word	0x00000000


	//----- nvinfo : EIATTR_CBANK_PARAM_SIZE
	.align		4
.L_2329:
        /*01a0*/ 	.byte	0x03, 0x19
        /*01a2*/ 	.short	0x0048


	//----- nvinfo : EIATTR_PARAM_CBANK
	.align		4
        /*01a4*/ 	.byte	0x04, 0x0a
        /*01a6*/ 	.short	(.L_2331 - .L_2330)
	.align		4
.L_2330:
        /*01a8*/ 	.word	index@(.nv.constant0._ZN13group_norm_v214gn_cuda_kernelI6__halfLi320ELi1ELi32ELi40ELi256ELb0ELi256ELi40ELi40ELi4ELb0ELi116ELb0ELb0ENS_16CompileConditionILi900EEEEEvPT_PKS4_S7_S7_flPfS8_Pj)
        /*01ac*/ 	.short	0x0210
        /*01ae*/ 	.short	0x0048


	//----- nvinfo : EIATTR_SW_WAR
	.align		4
.L_2331:
        /*01b0*/ 	.byte	0x04, 0x36
        /*01b2*/ 	.short	(.L_2333 - .L_2332)
.L_2332:
        /*01b4*/ 	.word	0x00000008
.L_2333:


//--------------------- .nv.info._ZN13group_norm_v214gn_cuda_kernelI6__halfLi320ELi1ELi32ELi40ELi256ELb0ELi256ELi40ELi40ELi4ELb0ELi148ELb0ELb0ENS_16CompileConditionILi900EEEEEvPT_PKS4_S7_S7_flPfS8_Pj --------------------------
	.section	.nv.info._ZN13group_norm_v214gn_cuda_kernelI6__halfLi320ELi1ELi32ELi40ELi256ELb0ELi256ELi40ELi40ELi4ELb0ELi148ELb0ELb0ENS_16CompileConditionILi900EEEEEvPT_PKS4_S7_S7_flPfS8_Pj,"",@"SHT_CUDA_INFO"
	.sectionflags	@""
	.align	4


	//----- nvinfo : EIATTR_CUDA_API_VERSION
	.align		4
        /*0000*/ 	.byte	0x04, 0x37
        /*0002*/ 	.short	(.L_2335 - .L_2334)
.L_2334:
        /*0004*/ 	.word	0x00000082


	//----- nvinfo : EIATTR_KPARAM_INFO
	.align		4
.L_2335:
        /*0008*/ 	.byte	0x04, 0x17
        /*000a*/ 	.short	(.L_2337 - .L_2336)
.L_2336:
        /*000c*/ 	.word	0x00000000
        /*0010*/ 	.short	0x0008
        /*0012*/ 	.short	0x0040
        /*0014*/ 	.byte	0x00, 0xf0, 0x21, 0x00


	//----- nvinfo : EIATTR_KPARAM_INFO
	.align		4
.L_2337:
        /*0018*/ 	.byte	0x04, 0x17
        /*001a*/ 	.short	(.L_2339 - .L_2338)
.L_2338:
        /*001c*/ 	.word	0x00000000
        /*0020*/ 	.short	0x0007
        /*0022*/ 	.short	0x0038
        /*0024*/ 	.byte	0x00, 0xf0, 0x21, 0x00


	//----- nvinfo : EIATTR_KPARAM_INFO
	.align		4
.L_2339:
        /*0028*/ 	.byte	0x04, 0x17
        /*002a*/ 	.short	(.L_2341 - .L_2340)
.L_2340:
        /*002c*/ 	.word	0x00000000
        /*0030*/ 	.short	0x0006
        /*0032*/ 	.short	0x0030
        /*0034*/ 	.byte	0x00, 0xf0, 0x21, 0x00


	//----- nvinfo : EIATTR_KPARAM_INFO
	.align		4
.L_2341:
        /*0038*/ 	.byte	0x04, 0x17
        /*003a*/ 	.short	(.L_2343 - .L_2342)
.L_2342:
        /*003c*/ 	.word	0x00000000
        /*0040*/ 	.short	0x0005
        /*0042*/ 	.short	0x0028
        /*0044*/ 	.byte	0x00, 0xf0, 0x21, 0x00


	//----- nvinfo : EIATTR_KPARAM_INFO
	.align		4
.L_2343:
        /*0048*/ 	.byte	0x04, 0x17
        /*004a*/ 	.short	(.L_2345 - .L_2344)
.L_2344:
        /*004c*/ 	.word	0x00000000
        /*0050*/ 	.short	0x0004
        /*0052*/ 	.short	0x0020
        /*0054*/ 	.byte	0x00, 0xf0, 0x11, 0x00


	//----- nvinfo : EIATTR_KPARAM_INFO
	.align		4
.L_2345:
        /*0058*/ 	.byte	0x04, 0x17
        /*005a*/ 	.short	(.L_2347 - .L_2346)
.L_2346:
        /*005c*/ 	.word	0x00000000
        /*0060*/ 	.short	0x0003
        /*0062*/ 	.short	0x0018
        /*0064*/ 	.byte	0x00, 0xf0, 0x21, 0x00


	//----- nvinfo : EIATTR_KPARAM_INFO
	.align		4
.L_2347:
        /*0068*/ 	.byte	0x04, 0x17
        /*006a*/ 	.short	(.L_2349 - .L_2348)
.L_2348:
        /*006c*/ 	.word	0x00000000
        /*0070*/ 	.short	0x0002
        /*0072*/ 	.short	0x0010
        /*0074*/ 	.byte	0x00, 0xf0, 0x21, 0x00


	//----- nvinfo : EIATTR_KPARAM_INFO
	.align		4
.L_2349:
        /*0078*/ 	.byte	0x04, 0x17
        /*007a*/ 	.short	(.L_2351 - .L_2350)
.L_2350:
        /*007c*/ 	.word	0x00000000
        /*0080*/ 	.short	0x0001
        /*0082*/ 	.short	0x0008
        /*0084*/ 	.byte	0x00, 0xf0, 0x21, 0x00


	//----- nvinfo : EIATTR_KPARAM_INFO
	.align		4
.L_2351:
        /*0088*/ 	.byte	0x04, 0x17
        /*008a*/ 	.short	(.L_2353 - .L_2352)
.L_2352:
        /*008c*/ 	.word	0x00000000
        /*0090*/ 	.short	0x0000
        /*0092*/ 	.short	0x0000
        /*0094*/ 	.byte	0x00, 0xf0, 0x21, 0x00


	//----- nvinfo : EIATTR_SPARSE_MMA_MASK
	.align		4
.L_2353:
        /*0098*/ 	.byte	0x03, 0x50
        /*009a*/ 	.short	0x0000


	//----- nvinfo : EIATTR_MAXREG_COUNT
	.align		4
        /*009c*/ 	.byte	0x03, 0x1b
        /*009e*/ 	.short	0x00a8


	//----- nvinfo : EIATTR_NUM_BARRIERS
	.align		4
        /*00a0*/ 	.byte	0x02, 0x4c
        /*00a2*/ 	.byte	0x01
	.zero		1


	//----- nvinfo : EIATTR_MERCURY_ISA_VERSION
	.align		4
        /*00a4*/ 	.byte	0x03, 0x5f
        /*00a6*/ 	.short	0x0101


	//----- nvinfo : EIATTR_COOP_GROUP_MASK_REGIDS
	.align		4
        /*00a8*/ 	.byte	0x04, 0x29
        /*00aa*/ 	.short	(.L_2355 - .L_2354)


	//   ....[0]....
.L_2354:
        /*00ac*/ 	.word	0xffffffff


	//   ....[1]....
        /*00b0*/ 	.word	0xffffffff


	//   ....[2]....
        /*00b4*/ 	.word	0xffffffff


	//   ....[3]....
        /*00b8*/ 	.word	0xffffffff


	//   ....[4]....
        /*00bc*/ 	.word	0xffffffff


	//   ....[5]....
        /*00c0*/ 	.word	0xffffffff


	//   ....[6]....
        /*00c4*/ 	.word	0xffffffff


	//   ....[7]....
        /*00c8*/ 	.word	0xffffffff


	//   ....[8]....
        /*00cc*/ 	.word	0xffffffff


	//   ....[9]....
        /*00d0*/ 	.word	0xffffffff


	//   ....[10]....
        /*00d4*/ 	.word	0xffffffff


	//   ....[11]....
        /*00d8*/ 	.word	0xffffffff


	//   ....[12]....
        /*00dc*/ 	.word	0xffffffff


	//   ....[13]....
        /*00e0*/ 	.word	0xffffffff


	//   ....[14]....
        /*00e4*/ 	.word	0xffffffff


	//   ....[15]....
        /*00e8*/ 	.word	0xffffffff


	//   ....[16]....
        /*00ec*/ 	.word	0xffffffff


	//   ....[17]....
        /*00f0*/ 	.word	0xffffffff


	//   ....[18]....
        /*00f4*/ 	.word	0x05000026


	//   ....[19]....
        /*00f8*/ 	.word	0x05000026


	//   ....[20]....
        /*00fc*/ 	.word	0x05000026


	//   ....[21]....
        /*0100*/ 	.word	0x05000026


	//   ....[22]....
        /*0104*/ 	.word	0x05000026


	//   ....[23]....
        /*0108*/ 	.word	0x05000026


	//   ....[24]....
        /*010c*/ 	.word	0x05000026


	//   ....[25]....
        /*0110*/ 	.word	0x05000026


	//----- nvinfo : EIATTR_COOP_GROUP_INSTR_OFFSETS
	.align		4
.L_2355:
        /*0114*/ 	.byte	0x04, 0x28
        /*0116*/ 	.short	(.L_2357 - .L_2356)


	//   ....[0]....
.L_2356:
        /*0118*/ 	.word	0x00000860


	//   ....[1]....
        /*011c*/ 	.word	0x00000870


	//   ....[2]....
        /*0120*/ 	.word	0x000008a0


	//   ....[3]....
        /*0124*/ 	.word	0x000008b0


	//   ....[4]....
        /*0128*/ 	.word	0x000008e0


	//   ....[5]....
        /*012c*/ 	.word	0x000008f0


	//   ....[6]....
        /*0130*/ 	.word	0x00000920


	//   ....[7]....
        /*0134*/ 	.word	0x00000930


	//   ....[8]....
        /*0138*/ 	.word	0x00000970


	//   ....[9]....
        /*013c*/ 	.word	0x00000980


	//   ....[10]....
        /*0140*/ 	.word	0x00000ad0


	//   ....[11]....
        /*0144*/ 	.word	0x00000ae0


	//   ....[12]....
        /*0148*/ 	.word	0x00000b10


	//   ....[13]....
        /*014c*/ 	.word	0x00000b20


	//   ....[14]....
        /*0150*/ 	.word	0x00000b50


	//   ....[15]....
        /*0154*/ 	.word	0x00000b60


	//   ....[16]....
        /*0158*/ 	.word	0x00000b90


	//   ....[17]....
        /*015c*/ 	.word	0x00000ba0


	//   ....[18]....
        /*0160*/ 	.word	0x00001a40


	//   ....[19]....
        /*0164*/ 	.word	0x00001ab0


	//   ....[20]....
        /*0168*/ 	.word	0x00001b30


	//   ....[21]....
        /*016c*/ 	.word	0x00001ba0


	//   ....[22]....
        /*0170*/ 	.word	0x00001c20


	//   ....[23]....
        /*0174*/ 	.word	0x00001c90


	//   ....[24]....
        /*0178*/ 	.word	0x00001d10


	//   ....[25]....
        /*017c*/ 	.word	0x00001d80


	//----- nvinfo : EIATTR_EXIT_INSTR_OFFSETS
	.align		4
.L_2357:
        /*0180*/ 	.byte	0x04, 0x1c
        /*0182*/ 	.short	(.L_2359 - .L_2358)


	//   ....[0]....
.L_2358:
        /*0184*/ 	.word	0x000019e0


	//----- nvinfo : EIATTR_MAX_THREADS
	.align		4
.L_2359:
        /*0188*/ 	.byte	0x04, 0x05
        /*018a*/ 	.short	(.L_2361 - .L_2360)
.L_2360:
        /*018c*/ 	.word	0x00000140
        /*0190*/ 	.word	0x00000001
        /*0194*/ 	.word	0x00000001


	//----- nvinfo : EIATTR_CRS_STACK_SIZE
	.align		4
.L_2361:
        /*0198*/ 	.byte	0x04, 0x1e
        /*019a*/ 	.short	(.L_2363 - .L_2362)
.L_2362:
        /*019c*/ 	.word	0x00000000


	//----- nvinfo : EIATTR_CBANK_PARAM_SIZE
	.align		4
.L_2363:
        /*01a0*/ 	.byte	0x03, 0x19
        /*01a2*/ 	.short	0x0048


	//----- nvinfo : EIATTR_PARAM_CBANK
	.align		4
        /*01a4*/ 	.byte	0x04, 0x0a
        /*01a6*/ 	.short	(.L_2365 - .L_2364)
	.align		4
.L_2364:
        /*01a8*/ 	.word	index@(.nv.constant0._ZN13group_norm_v214gn_cuda_kernelI6__halfLi320ELi1ELi32ELi40ELi256ELb0ELi256ELi40ELi40ELi4ELb0ELi148ELb0ELb0ENS_16CompileConditionILi900EEEEEvPT_PKS4_S7_S7_flPfS8_Pj)
        /*01ac*/ 	.short	0x0210
        /*01ae*/ 	.short	0x0048


	//----- nvinfo : EIATTR_SW_WAR
	.align		4
.L_2365:
        /*01b0*/ 	.byte	0x04, 0x36
        /*01b2*/ 	.short	(.L_2367 - .L_2366)
.L_2366:
        /*01b4*/ 	.word	0x00000008
.L_2367:


//--------------------- .nv.info._ZN13group_norm_v214gn_cuda_kernelI6__halfLi320ELi3ELi16ELi80ELi256ELb1ELi4ELi320ELi320ELi4ELb1ELi5ELb0ELb0ENS_16CompileConditionILi900EEEEEvPT_PKS4_S7_S7_flPfS8_Pj --------------------------
	.section	.nv.info._ZN13group_norm_v214gn_cuda_kernelI6__halfLi320ELi3ELi16ELi80ELi256ELb1ELi4ELi320ELi320ELi4ELb1ELi5ELb0ELb0ENS_16CompileConditionILi900EEEEEvPT_PKS4_S7_S7_flPfS8_Pj,"",@"SHT_CUDA_INFO"
	.sectionflags	@""
	.align	4


	//----- nvinfo : EIATTR_CUDA_API_VERSION
	.align		4
        /*0000*/ 	.byte	0x04, 0x37
        /*0002*/ 	.short	(.L_2369 - .L_2368)
.L_2368:
        /*0004*/ 	.word	0x00000082


	//----- nvinfo : EIATTR_KPARAM_INFO
	.align		4
.L_2369:
        /*0008*/ 	.byte	0x04, 0x17
        /*000a*/ 	.short	(.L_2371 - .L_2370)
.L_2370:
        /*000c*/ 	.word	0x00000000
        /*0010*/ 	.short	0x0008
        /*0012*/ 	.short	0x0040
        /*0014*/ 	.byte	0x00, 0xf0, 0x21, 0x00


	//----- nvinfo : EIATTR_KPARAM_INFO
	.align		4
.L_2371:
        /*0018*/ 	.byte	0x04, 0x17
        /*001a*/ 	.short	(.L_2373 - .L_2372)
.L_2372:
        /*001c*/ 	.word	0x00000000
        /*0020*/ 	.short	0x0007
        /*0022*/ 	.short	0x0038
        /*0024*/ 	.byte	0x00, 0xf0, 0x21, 0x00


	//----- nvinfo : EIATTR_KPARAM_INFO
	.align		4
.L_2373:
        /*0028*/ 	.byte	0x04, 0x17
        /*002a*/ 	.short	(.L_2375 - .L_2374)
.L_2374:
        /*002c*/ 	.word	0x00000000
        /*0030*/ 	.short	0x0006
        /*0032*/ 	.short	0x0030
        /*0034*/ 	.byte	0x00, 0xf0, 0x21, 0x00


	//----- nvinfo : EIATTR_KPARAM_INFO
	.align		4
.L_2375:
        /*0038*/ 	.byte	0x04, 0x17
        /*003a*/ 	.short	(.L_2377 - .L_2376)
.L_2376:
        /*003c*/ 	.word	0x00000000
        /*0040*/ 	.short	0x0005
        /*0042*/ 	.short	0x0028
        /*0044*/ 	.byte	0x00, 0xf0, 0x21, 0x00


	//----- nvinfo : EIATTR_KPARAM_INFO
	.align		4
.L_2377:
        /*0048*/ 	.byte	0x04, 0x17
        /*004a*/ 	.short	(.L_2379 - .L_2378)
.L_2378:
        /*004c*/ 	.word	0x00000000
        /*0050*/ 	.short	0x0004
        /*0052*/ 	.short	0x0020
        /*0054*/ 	.byte	0x00, 0xf0, 0x11, 0x00


	//----- nvinfo : EIATTR_KPARAM_INFO
	.align		4
.L_2379:
        /*0058*/ 	.byte	0x04, 0x17
        /*005a*/ 	.short	(.L_2381 - .L_2380)
.L_2380:
        /*005c*/ 	.word	0x00000000
        /*0060*/ 	.short	0x0003
        /*0062*/ 	.short	0x0018
        /*0064*/ 	.byte	0x00, 0xf0, 0x21, 0x00


	//----- nvinfo : EIATTR_KPARAM_INFO
	.align		4
.L_2381:
        /*0068*/ 	.byte	0x04, 0x17
        /*006a*/ 	.short	(.L_2383 - .L_2382)
.L_2382:
        /*006c*/ 	.word	0x00000000
        /*0070*/ 	.short	0x0002
        /*0072*/ 	.short	0x0010
        /*0074*/ 	.byte	0x00, 0xf0, 0x21, 0x00


	//----- nvinfo : EIATTR_KPARAM_INFO
	.align		4
.L_2383:
        /*0078*/ 	.byte	0x04, 0x17
        /*007a*/ 	.short	(.L_2385 - .L_2384)
.L_2384:
        /*007c*/ 	.word	0x00000000
        /*0080*/ 	.short	0x0001
        /*0082*/ 	.short	0x0008
        /*0084*/ 	.byte	0x00, 0xf0, 0x21, 0x00


	//----- nvinfo : EIATTR_KPARAM_INFO
	.align		4
.L_2385:
        /*0088*/ 	.byte	0x04, 0x17
        /*008a*/ 	.short	(.L_2387 - .L_2386)
.L_2386:
        /*008c*/ 	.word	0x00000000
        /*0090*/ 	.short	0x0000
        /*0092*/ 	.short	0x0000
        /*0094*/ 	.byte	0x00, 0xf0, 0x21, 0x00


	//----- nvinfo : EIATTR_SPARSE_MMA_MASK
	.align		4
.L_2387:
        /*0098*/ 	.byte	0x03, 0x50
        /*009a*/ 	.short	0x0000


	//----- nvinfo : EIATTR_MAXREG_COUNT
	.align		4
        /*009c*/ 	.byte	0x03, 0x1b
        /*009e*/ 	.short	0x0040


	//----- nvinfo : EIATTR_NUM_BARRIERS
	.align		4
        /*00a0*/ 	.byte	0x02, 0x4c
        /*00a2*/ 	.byte	0x01
	.zero		1


	//----- nvinfo : EIATTR_MERCURY_ISA_VERSION
	.align		4
        /*00a4*/ 	.byte	0x03, 0x5f
        /*00a6*/ 	.short	0x0101


	//----- nvinfo : EIATTR_COOP_GROUP_MASK_REGIDS
	.align		4
        /*00a8*/ 	.byte	0x04, 0x29
        /*00aa*/ 	.short	(.L_2389 - .L_2388)


	//   ....[0]....
.L_2388:
        /*00ac*/ 	.word	0xffffffff


	//   ....[1]....
        /*00b0*/ 	.word	0xffffffff


	//   ....[2]....
        /*00b4*/ 	.word	0xffffffff


	//   ....[3]....
        /*00b8*/ 	.word	0xffffffff


	//   ....[4]....
        /*00bc*/ 	.word	0xffffffff


	//   ....[5]....
        /*00c0*/ 	.word	0xffffffff


	//   ....[6]....
        /*00c4*/ 	.word	0xffffffff


	//   ....[7]....
        /*00c8*/ 	.word	0xffffffff


	//   ....[8]....
        /*00cc*/ 	.word	0xffffffff


	//   ....[9]....
        /*00d0*/ 	.word	0xffffffff


	//   ....[10]....
        /*00d4*/ 	.word	0xffffffff


	//   ....[11]....
        /*00d8*/ 	.word	0xffffffff


	//   ....[12]....
        /*00dc*/ 	.word	0xffffffff


	//   ....[13]....
        /*00e0*/ 	.word	0xffffffff


	//----- nvinfo : EIATTR_COOP_GROUP_INSTR_OFFSETS
	.align		4
.L_2389:
        /*00e4*/ 	.byte	0x04, 0x28
        /*00e6*/ 	.short	(.L_2391 - .L_2390)


	//   ....[0]....
.L_2390:
        /*00e8*/ 	.word	0x00001010


	//   ....[1]....
        /*00ec*/ 	.word	0x00001040


	//   ....[2]....
        /*00f0*/ 	.word	0x00001070


	//   ....[3]....
        /*00f4*/ 	.word	0x00001080


	//   ....[4]....
        /*00f8*/ 	.word	0x00001430


	//   ....[5]....
        /*00fc*/ 	.word	0x00001440


	//   ....[6]....
        /*0100*/ 	.word	0x00001480


	//   ....[7]....
        /*0104*/ 	.word	0x00001490


	//   ....[8]....
        /*0108*/ 	.word	0x000014c0


	//   ....[9]....
        /*010c*/ 	.word	0x000014e0


	//   ....[10]....
        /*0110*/ 	.word	0x00001510


	//   ....[11]....
        /*0114*/ 	.word	0x00001520


	//   ....[12]....
        /*0118*/ 	.word	0x00001570


	//   ....[13]....
        /*011c*/ 	.word	0x000015a0


	//----- nvinfo : EIATTR_EXIT_INSTR_OFFSETS
	.align		4
.L_2391:
        /*0120*/ 	.byte	0x04, 0x1c
        /*0122*/ 	.short	(.L_2393 - .L_2392)


	//   ....[0]....
.L_2392:
        /*0124*/ 	.word	0x00000080


	//   ....[1]....
        /*0128*/ 	.word	0x00001c20


	//----- nvinfo : EIATTR_MAX_THREADS
	.align		4
.L_2393:
        /*012c*/ 	.byte	0x04, 0x05
        /*012e*/ 	.short	(.L_2395 - .L_2394)
.L_2394:
        /*0130*/ 	.word	0x00000140
        /*0134*/ 	.word	0x00000001
        /*0138*/ 	.word	0x00000001


	//----- nvinfo : EIATTR_CRS_STACK_SIZE
	.align		4
.L_2395:
        /*013c*/ 	.byte	0x04, 0x1e
        /*013e*/ 	.short	(.L_2397 - .L_2396)
.L_2396:
        /*0140*/ 	.word	0x00000000


	//----- nvinfo : EIATTR_CBANK_PARAM_SIZE
	.align		4
.L_2397:
        /*0144*/ 	.byte	0x03, 0x19
        /*0146*/ 	.short	0x0048


	//----- nvinfo : EIATTR_PARAM_CBANK
	.align		4
        /*0148*/ 	.byte	0x04, 0x0a
        /*014a*/ 	.short	(.L_2399 - .L_2398)
	.align		4
.L_2398:
        /*014c*/ 	.word	index@(.nv.constant0._ZN13group_norm_v214gn_cuda_kernelI6__halfLi320ELi3ELi16ELi80ELi256ELb1ELi4ELi320ELi320ELi4ELb1ELi5ELb0ELb0ENS_16CompileConditionILi900EEEEEvPT_PKS4_S7_S7_flPfS8_Pj)
        /*0150*/ 	.short	0x0210
        /*0152*/ 	.short	0x0048


	//----- nvinfo : EIATTR_SW_WAR
	.align		4
.L_2399:
        /*0154*/ 	.byte	0x04, 0x36
        /*0156*/ 	.short	(.L_2401 - .L_2400)
.L_2400:
        /*0158*/ 	.word	0x00000008
.L_2401:


//--------------------- .nv.info._ZN13group_norm_v214gn_cuda_kernelI6__halfLi320ELi1ELi16ELi80ELi256ELb1ELi8ELi320ELi320ELi4ELb1ELi4ELb0ELb0ENS_16CompileConditionILi900EEEEEvPT_PKS4_S7_S7_flPfS8_Pj --------------------------
	.section	.nv.info._ZN13group_norm_v214gn_cuda_kernelI6__halfLi320ELi1ELi16ELi80ELi256ELb1ELi8ELi320ELi320ELi4ELb1ELi4ELb0ELb0ENS_16CompileConditionILi900EEEEEvPT_PKS4_S7_S7_flPfS8_Pj,"",@"SHT_CUDA_INFO"
	.sectionflags	@""
	.align	4


	//----- nvinfo : EIATTR_CUDA_API_VERSION
	.align		4
        /*0000*/ 	.byte	0x04, 0x37
        /*0002*/ 	.short	(.L_2403 - .L_2402)
.L_2402:
        /*0004*/ 	.word	0x00000082


	//----- nvinfo : EIATTR_KPARAM_INFO
	.align		4
.L_2403:
        /*0008*/ 	.byte	0x04, 0x17
        /*000a*/ 	.short	(.L_2405 - .L_2404)
.L_2404:
        /*000c*/ 	.word	0x00000000
        /*0010*/ 	.short	0x0008
        /*0012*/ 	.short	0x0040
        /*0014*/ 	.byte	0x00, 0xf0, 0x21, 0x00


	//----- nvinfo : EIATTR_KPARAM_INFO
	.align		4
.L_2405:
        /*0018*/ 	.byte	0x04, 0x17
        /*001a*/ 	.short	(.L_2407 - .L_2406)
.L_2406:
        /*001c*/ 	.word	0x00000000
        /*0020*/ 	.short	0x0007
        /*0022*/ 	.short	0x0038
        /*0024*/ 	.byte	0x00, 0xf0, 0x21, 0x00


	//----- nvinfo : EIATTR_KPARAM_INFO
	.align		4
.L_2407:
        /*0028*/ 	.byte	0x04, 0x17
        /*002a*/ 	.short	(.L_2409 - .L_2408)
.L_2408:
        /*002c*/ 	.word	0x00000000
        /*0030*/ 	.short	0x0006
        /*0032*/ 	.short	0x0030
        /*0034*/ 	.byte	0x00, 0xf0, 0x21, 0x00


	//----- nvinfo : EIATTR_KPARAM_INFO
	.align		4
.L_2409:
        /*0038*/ 	.byte	0x04, 0x17
        /*003a*/ 	.short	(.L_2411 - .L_2410)
.L_2410:
        /*003c*/ 	.word	0x00000000
        /*0040*/ 	.short	0x0005
        /*0042*/ 	.short	0x0028
        /*0044*/ 	.byte	0x00, 0xf0, 0x21, 0x00


	//----- nvinfo : EIATTR_KPARAM_INFO
	.align		4
.L_2411:
        /*0048*/ 	.byte	0x04, 0x17
        /*004a*/ 	.short	(.L_2413 - .L_2412)
.L_2412:
        /*004c*/ 	.word	0x00000000
        /*0050*/ 	.short	0x0004
        /*0052*/ 	.short	0x0020
        /*0054*/ 	.byte	0x00, 0xf0, 0x11, 0x00


	//----- nvinfo : EIATTR_KPARAM_INFO
	.align		4
.L_2413:
        /*0058*/ 	.byte	0x04, 0x17
        /*005a*/ 	.short	(.L_2415 - .L_2414)
.L_2414:
        /*005c*/ 	.word	0x00000000
        /*0060*/ 	.short	0x0003
        /*0062*/ 	.short	0x0018
        /*0064*/ 	.byte	0x00, 0xf0, 0x21, 0x00


	//----- nvinfo : EIATTR_KPARAM_INFO
	.align		4
.L_2415:
        /*0068*/ 	.byte	0x04, 0x17
        /*006a*/ 	.short	(.L_2417 - .L_2416)
.L_2416:
        /*006c*/ 	.word	0x00000000
        /*0070*/ 	.short	0x0002
        /*0072*/ 	.short	0x0010
        /*0074*/ 	.byte	0x00, 0xf0, 0x21, 0x00


	//----- nvinfo : EIATTR_KPARAM_INFO
	.align		4
.L_2417:
        /*0078*/ 	.byte	0x04, 0x17
        /*007a*/ 	.short	(.L_2419 - .L_2418)
.L_2418:
        /*007c*/ 	.word	0x00000000
        /*0080*/ 	.short	0x0001
        /*0082*/ 	.short	0x0008
        /*0084*/ 	.byte	0x00, 0xf0, 0x21, 0x00


	//----- nvinfo : EIATTR_KPARAM_INFO
	.align		4
.L_2419:
        /*0088*/ 	.byte	0x04, 0x17
        /*008a*/ 	.short	(.L_2421 - .L_2420)
.L_2420:
        /*008c*/ 	.word	0x00000000
        /*0090*/ 	.short	0x0000
        /*0092*/ 	.short	0x0000
        /*0094*/ 	.byte	0x00, 0xf0, 0x21, 0x00


	//----- nvinfo : EIATTR_SPARSE_MMA_MASK
	.align		4
.L_2421:
        /*0098*/ 	.byte	0x03, 0x50
        /*009a*/ 	.short	0x0000


	//----- nvinfo : EIATTR_MAXREG_COUNT
	.align		4
        /*009c*/ 	.byte	0x03, 0x1b
        /*009e*/ 	.short	0x00a8


	//----- nvinfo : EIATTR_NUM_BARRIERS
	.align		4
        /*00a0*/ 	.byte	0x02, 0x4c
        /*00a2*/ 	.byte	0x01
	.zero		1


	//----- nvinfo : EIATTR_MERCURY_ISA_VERSION
	.align		4
        /*00a4*/ 	.byte	0x03, 0x5f
        /*00a6*/ 	.short	0x0101


	//----- nvinfo : EIATTR_COOP_GROUP_MASK_REGIDS
	.align		4
        /*00a8*/ 	.byte	0x04, 0x29
        /*00aa*/ 	.short	(.L_2423 - .L_2422)


	//   ....[0]....
.L_2422:
        /*00ac*/ 	.word	0xffffffff


	//   ....[1]....
        /*00b0*/ 	.word	0xffffffff


	//   ....[2]....
        /*00b4*/ 	.word	0xffffffff


	//   ....[3]....
        /*00b8*/ 	.word	0xffffffff


	//   ....[4]....
        /*00bc*/ 	.word	0xffffffff


	//   ....[5]....
        /*00c0*/ 	.word	0xffffffff


	//   ....[6]....
        /*00c4*/ 	.word	0xffffffff


	//   ....[7]....
        /*00c8*/ 	.word	0xffffffff


	//   ....[8]....
        /*00cc*/ 	.word	0xffffffff


	//   ....[9]....
        /*00d0*/ 	.word	0xffffffff


	//   ....[10]....
        /*00d4*/ 	.word	0xffffffff


	//   ....[11]....
        /*00d8*/ 	.word	0xffffffff


	//   ....[12]....
        /*00dc*/ 	.word	0xffffffff


	//   ....[13]....
        /*00e0*/ 	.word	0xffffffff


	//----- nvinfo : EIATTR_COOP_GROUP_INSTR_OFFSETS
	.align		4
.L_2423:
        /*00e4*/ 	.byte	0x04, 0x28
        /*00e6*/ 	.short	(.L_2425 - .L_2424)


	//   ....[0]....
.L_2424:
        /*00e8*/ 	.word	0x00001000


	//   ....[1]....
        /*00ec*/ 	.word	0x00001040


	//   ....[2]....
        /*00f0*/ 	.word	0x00001080


	//   ....[3]....
        /*00f4*/ 	.word	0x00001090


	//   ....[4]....
        /*00f8*/ 	.word	0x00001330


	//   ....[5]....
        /*00fc*/ 	.word	0x00001360


	//   ....[6]....
        /*0100*/ 	.word	0x00001390


	//   ....[7]....
        /*0104*/ 	.word	0x000013a0


	//   ....[8]....
        /*0108*/ 	.word	0x000013d0


	//   ....[9]....
        /*010c*/ 	.word	0x000013e0


	//   ....[10]....
        /*0110*/ 	.word	0x00001410


	//   ....[11]....
        /*0114*/ 	.word	0x00001420


	//   ....[12]....
        /*0118*/ 	.word	0x00001450


	//   ....[13]....
        /*011c*/ 	.word	0x00001460


	//----- nvinfo : EIATTR_EXIT_INSTR_OFFSETS
	.align		4
.L_2425:
        /*0120*/ 	.byte	0x04, 0x1c
        /*0122*/ 	.short	(.L_2427 - .L_2426)


	//   ....[0]....
.L_2426:
        /*0124*/ 	.word	0x00000060


	//   ....[1]....
        /*0128*/ 	.word	0x00001cb0


	//----- nvinfo : EIATTR_MAX_THREADS
	.align		4
.L_2427:
        /*012c*/ 	.byte	0x04, 0x05
        /*012e*/ 	.short	(.L_2429 - .L_2428)
.L_2428:
        /*0130*/ 	.word	0x00000140
        /*0134*/ 	.word	0x00000001
        /*0138*/ 	.word	0x00000001


	//----- nvinfo : EIATTR_CRS_STACK_SIZE
	.align		4
.L_2429:
        /*013c*/ 	.byte	0x04, 0x1e
        /*013e*/ 	.short	(.L_2431 - .L_2430)
.L_2430:
        /*0140*/ 	.word	0x00000000


	//----- nvinfo : EIATTR_CBANK_PARAM_SIZE
	.align		4
.L_2431:
        /*0144*/ 	.byte	0x03, 0x19
        /*0146*/ 	.short	0x0048


	//----- nvinfo : EIATTR_PARAM_CBANK
	.align		4
        /*0148*/ 	.byte	0x04, 0x0a
        /*014a*/ 	.short	(.L_2433 - .L_2432)
	.align		4
.L_2432:
        /*014c*/ 	.word	index@(.nv.constant0._ZN13group_norm_v214gn_cuda_kernelI6__halfLi320ELi1ELi16ELi80ELi256ELb1ELi8ELi320ELi320ELi4ELb1ELi4ELb0ELb0ENS_16CompileConditionILi900EEEEEvPT_PKS4_S7_S7_flPfS8_Pj)
        /*0150*/ 	.short	0x0210
        /*0152*/ 	.short	0x0048


	//----- nvinfo : EIATTR_SW_WAR
	.align		4
.L_2433:
        /*0154*/ 	.byte	0x04, 0x36
        /*0156*/ 	.short	(.L_2435 - .L_2434)
.L_2434:
        /*0158*/ 	.word	0x00000008
.L_2435:


//--------------------- .nv.info._ZN13group_norm_v214gn_cuda_kernelI6__halfLi320ELi3ELi16ELi80ELi256ELb1ELi8ELi320ELi320ELi4ELb1ELi10ELb0ELb0ENS_16CompileConditionILi900EEEEEvPT_PKS4_S7_S7_flPfS8_Pj --------------------------
	.section	.nv.info._ZN13group_norm_v214gn_cuda_kernelI6__halfLi320ELi3ELi16ELi80ELi256ELb1ELi8ELi320ELi320ELi4ELb1ELi10ELb0ELb0ENS_16CompileConditionILi900EEEEEvPT_PKS4_S7_S7_flPfS8_Pj,"",@"SHT_CUDA_INFO"
	.sectionflags	@""
	.align	4


	//----- nvinfo : EIATTR_CUDA_API_VERSION
	.align		4
        /*0000*/ 	.byte	0x04, 0x37
        /*0002*/ 	.short	(.L_2437 - .L_2436)
.L_2436:
        /*0004*/ 	.word	0x00000082


	//----- nvinfo : EIATTR_KPARAM_INFO
	.align		4
.L_2437:
        /*0008*/ 	.byte	0x04, 0x17
        /*000a*/ 	.short	(.L_2439 - .L_2438)
.L_2438:
        /*000c*/ 	.word	0x00000000
        /*0010*/ 	.short	0x0008
        /*0012*/ 	.short	0x0040
        /*0014*/ 	.byte	0x00, 0xf0, 0x21, 0x00


	//----- nvinfo : EIATTR_KPARAM_INFO
	.align		4
.L_2439:
        /*0018*/ 	.byte	0x04, 0x17
        /*001a*/ 	.short	(.L_2441 - .L_2440)
.L_2440:
        /*001c*/ 	.word	0x00000000
        /*0020*/ 	.short	0x0007
        /*0022*/ 	.short	0x0038
        /*0024*/ 	.byte	0x00, 0xf0, 0x21, 0x00


	//----- nvinfo : EIATTR_KPARAM_INFO
	.align		4
.L_2441:
        /*0028*/ 	.byte	0x04, 0x17
        /*002a*/ 	.short	(.L_2443 - .L_2442)
.L_2442:
        /*002c*/ 	.word	0x00000000
        /*0030*/ 	.short	0x0006
        /*0032*/ 	.short	0x0030
        /*0034*/ 	.byte	0x00, 0xf0, 0x21, 0x00


	//----- nvinfo : EIATTR_KPARAM_INFO
	.align		4
.L_2443:
        /*0038*/ 	.byte	0x04, 0x17
        /*003a*/ 	.short	(.L_2445 - .L_2444)
.L_2444:
        /*003c*/ 	.word	0x00000000
        /*0040*/ 	.short	0x0005
        /*0042*/ 	.short	0x0028
        /*0044*/ 	.byte	0x00, 0xf0, 0x21, 0x00


	//----- nvinfo : EIATTR_KPARAM_INFO
	.align		4
.L_2445:
        /*0048*/ 	.byte	0x04, 0x17
        /*004a*/ 	.short	(.L_2447 - .L_2446)
.L_2446:
        /*004c*/ 	.word	0x00000000
        /*0050*/ 	.short	0x0004
        /*0052*/ 	.short	0x0020
        /*0054*/ 	.byte	0x00, 0xf0, 0x11, 0x00


	//----- nvinfo : EIATTR_KPARAM_INFO
	.align		4
.L_2447:
        /*0058*/ 	.byte	0x04, 0x17
        /*005a*/ 	.short	(.L_2449 - .L_2448)
.L_2448:
        /*005c*/ 	.word	0x00000000
        /*0060*/ 	.short	0x0003
        /*0062*/ 	.short	0x0018
        /*0064*/ 	.byte	0x00, 0xf0, 0x21, 0x00


	//----- nvinfo : EIATTR_KPARAM_INFO
	.align		4
.L_2449:
        /*0068*/ 	.byte	0x04, 0x17
        /*006a*/ 	.short	(.L_2451 - .L_2450)
.L_2450:
        /*006c*/ 	.word	0x00000000
        /*0070*/ 	.short	0x0002
        /*0072*/ 	.short	0x0010
        /*0074*/ 	.byte	0x00, 0xf0, 0x21, 0x00


	//----- nvinfo : EIATTR_KPARAM_INFO
	.align		4
.L_2451:
        /*0078*/ 	.byte	0x04, 0x17
        /*007a*/ 	.short	(.L_2453 - .L_2452)
.L_2452:
        /*007c*/ 	.word	0x00000000
        /*0080*/ 	.short	0x0001
        /*0082*/ 	.short	0x0008
        /*0084*/ 	.byte	0x00, 0xf0, 0x21, 0x00


	//----- nvinfo : EIATTR_KPARAM_INFO
	.align		4
.L_2453:
        /*0088*/ 	.byte	0x04, 0x17
        /*008a*/ 	.short	(.L_2455 - .L_2454)
.L_2454:
        /*008c*/ 	.word	0x00000000
        /*0090*/ 	.short	0x0000
        /*0092*/ 	.short	0x0000
        /*0094*/ 	.byte	0x00, 0xf0, 0x21, 0x00


	//----- nvinfo : EIATTR_SPARSE_MMA_MASK
	.align		4
.L_2455:
        /*0098*/ 	.byte	0x03, 0x50
        /*009a*/ 	.short	0x0000


	//----- nvinfo : EIATTR_MAXREG_COUNT
	.align		4
        /*009c*/ 	.byte	0x03, 0x1b
        /*009e*/ 	.short	0x0040


	//----- nvinfo : EIATTR_NUM_BARRIERS
	.align		4
        /*00a0*/ 	.byte	0x02, 0x4c
        /*00a2*/ 	.byte	0x01
	.zero		1


	//----- nvinfo : EIATTR_MERCURY_ISA_VERSION
	.align		4
        /*00a4*/ 	.byte	0x03, 0x5f
        /*00a6*/ 	.short	0x0101


	//----- nvinfo : EIATTR_COOP_GROUP_MASK_REGIDS
	.align		4
        /*00a8*/ 	.byte	0x04, 0x29
        /*00aa*/ 	.short	(.L_2457 - .L_2456)


	//   ....[0]....
.L_2456:
        /*00ac*/ 	.word	0xffffffff


	//   ....[1]....
        /*00b0*/ 	.word	0xffffffff


	//   ....[2]....
        /*00b4*/ 	.word	0xffffffff


	//   ....[3]....
        /*00b8*/ 	.word	0xffffffff


	//   ....[4]....
        /*00bc*/ 	.word	0xffffffff


	//   ....[5]....
        /*00c0*/ 	.word	0xffffffff


	//   ....[6]....
        /*00c4*/ 	.word	0xffffffff


	//   ....[7]....
        /*00c8*/ 	.word	0xffffffff


	//   ....[8]....
        /*00cc*/ 	.word	0xffffffff


	//   ....[9]....
        /*00d0*/ 	.word	0xffffffff


	//   ....[10]....
        /*00d4*/ 	.word	0xffffffff


	//   ....[11]....
        /*00d8*/ 	.word	0xffffffff


	//   ....[12]....
        /*00dc*/ 	.word	0xffffffff


	//   ....[13]....
        /*00e0*/ 	.word	0xffffffff


	//----- nvinfo : EIATTR_COOP_GROUP_INSTR_OFFSETS
	.align		4
.L_2457:
        /*00e4*/ 	.byte	0x04, 0x28
        /*00e6*/ 	.short	(.L_2459 - .L_2458)


	//   ....[0]....
.L_2458:
        /*00e8*/ 	.word	0x00001140


	//   ....[1]....
        /*00ec*/ 	.word	0x00001170


	//   ....[2]....
        /*00f0*/ 	.word	0x000011a0


	//   ....[3]....
        /*00f4*/ 	.word	0x000011b0


	//   ....[4]....
        /*00f8*/ 	.word	0x00001510


	//   ....[5]....
        /*00fc*/ 	.word	0x00001520


	//   ....[6]....
        /*0100*/ 	.word	0x00001570


	//   ....[7]....
        /*0104*/ 	.word	0x00001580


	//   ....[8]....
        /*0108*/ 	.word	0x000015b0


	//   ....[9]....
        /*010c*/ 	.word	0x000015c0


	//   ....[10]....
        /*0110*/ 	.word	0x000015f0


	//   ....[11]....
        /*0114*/ 	.word	0x00001610


	//   ....[12]....
        /*0118*/ 	.word	0x00001660


	//   ....[13]....
        /*011c*/ 	.word	0x00001670


	//----- nvinfo : EIATTR_EXIT_INSTR_OFFSETS
	.align		4
.L_2459:
        /*0120*/ 	.byte	0x04, 0x1c
        /*0122*/ 	.short	(.L_2461 - .L_2460)


	//   ....[0]....
.L_2460:
        /*0124*/ 	.word	0x00000080


	//   ....[1]....
        /*0128*/ 	.word	0x00002030


	//----- nvinfo : EIATTR_MAX_THREADS
	.align		4
.L_2461:
        /*012c*/ 	.byte	0x04, 0x05
        /*012e*/ 	.short	(.L_2463 - .L_2462)
.L_2462:
        /*0130*/ 	.word	0x00000140
        /*0134*/ 	.word	0x00000001
        /*0138*/ 	.word	0x00000001


	//----- nvinfo : EIATTR_CRS_STACK_SIZE
	.align		4
.L_2463:
        /*013c*/ 	.byte	0x04, 0x1e
        /*013e*/ 	.short	(.L_2465 - .L_2464)
.L_2464:
        /*0140*/ 	.word	0x00000000


	//----- nvinfo : EIATTR_CBANK_PARAM_SIZE
	.align		4
.L_2465:
        /*0144*/ 	.byte	0x03, 0x19
        /*0146*/ 	.short	0x0048


	//----- nvinfo : EIATTR_PARAM_CBANK
	.align		4
        /*0148*/ 	.byte	0x04, 0x0a
        /*014a*/ 	.short	(.L_2467 - .L_2466)
	.align		4
.L_2466:
        /*014c*/ 	.word	index@(.nv.constant0._ZN13group_norm_v214gn_cuda_kernelI6__halfLi320ELi3ELi16ELi80ELi256ELb1ELi8ELi320ELi320ELi4ELb1ELi10ELb0ELb0ENS_16CompileConditionILi900EEEEEvPT_PKS4_S7_S7_flPfS8_Pj)
        /*0150*/ 	.short	0x0210
        /*0152*/ 	.short	0x0048


	//----- nvinfo : EIATTR_SW_WAR
	.align		4
.L_2467:
        /*0154*/ 	.byte	0x04, 0x36
        /*0156*/ 	.short	(.L_2469 - .L_2468)
.L_2468:
        /*0158*/ 	.word	0x00000008
.L_2469:


//--------------------- .nv.info._ZN13group_norm_v214gn_cuda_kernelI6__halfLi320ELi1ELi16ELi80ELi256ELb1ELi16ELi320ELi320ELi4ELb1ELi9ELb0ELb0ENS_16CompileConditionILi900EEEEEvPT_PKS4_S7_S7_flPfS8_Pj --------------------------
	.section	.nv.info._ZN13group_norm_v214gn_cuda_kernelI6__halfLi320ELi1ELi16ELi80ELi256ELb1ELi16ELi320ELi320ELi4ELb1ELi9ELb0ELb0ENS_16CompileConditionILi900EEEEEvPT_PKS4_S7_S7_flPfS8_Pj,"",@"SHT_CUDA_INFO"
	.sectionflags	@""
	.align	4


	//----- nvinfo : EIATTR_CUDA_API_VERSION
	.align		4
        /*0000*/ 	.byte	0x04, 0x37
        /*0002*/ 	.short	(.L_2471 - .L_2470)
.L_2470:
        /*0004*/ 	.word	0x00000082


	//----- nvinfo : EIATTR_KPARAM_INFO
	.align		4
.L_2471:
        /*0008*/ 	.byte	0x04, 0x17
        /*000a*/ 	.short	(.L_2473 - .L_2472)
.L_2472:
        /*000c*/ 	.word	0x00000000
        /*0010*/ 	.short	0x0008
        /*0012*/ 	.short	0x0040
        /*0014*/ 	.byte	0x00, 0xf0, 0x21, 0x00


	//----- nvinfo : EIATTR_KPARAM_INFO
	.align		4
.L_2473:
        /*0018*/ 	.byte	0x04, 0x17
        /*001a*/ 	.short	(.L_2475 - .L_2474)
.L_2474:
        /*001c*/ 	.word	0x00000000
        /*0020*/ 	.short	0x0007
        /*0022*/ 	.short	0x0038
        /*0024*/ 	.byte	0x00, 0xf0, 0x21, 0x00


	//----- nvinfo : EIATTR_KPARAM_INFO
	.align		4
.L_2475:
        /*0028*/ 	.byte	0x04, 0x17
        /*002a*/ 	.short	(.L_2477 - .L_2476)
.L_2476:
        /*002c*/ 	.word	0x00000000
        /*0030*/ 	.short	0x0006
        /*0032*/ 	.short	0x0030
        /*0034*/ 	.byte	0x00, 0xf0, 0x21, 0x00


	//----- nvinfo : EIATTR_KPARAM_INFO
	.align		4
.L_2477:
        /*0038*/ 	.byte	0x04, 0x17
        /*003a*/ 	.short	(.L_2479 - .L_2478)
.L_2478:
        /*003c*/ 	.word	0x00000000
        /*0040*/ 	.short	0x0005
        /*0042*/ 	.short	0x0028
        /*0044*/ 	.byte	0x00, 0xf0, 0x21, 0x00


	//----- nvinfo : EIATTR_KPARAM_INFO
	.align		4
.L_2479:
        /*0048*/ 	.byte	0x04, 0x17
        /*004a*/ 	.short	(.L_2481 - .L_2480)
.L_2480:
        /*004c*/ 	.word	0x00000000
        /*0050*/ 	.short	0x0004
        /*0052*/ 	.short	0x0020
        /*0054*/ 	.byte	0x00, 0xf0, 0x11, 0x00


	//----- nvinfo : EIATTR_KPARAM_INFO
	.align		4
.L_2481:
        /*0058*/ 	.byte	0x04, 0x17
        /*005a*/ 	.short	(.L_2483 - .L_2482)
.L_2482:
        /*005c*/ 	.word	0x00000000
        /*0060*/ 	.short	0x0003
        /*0062*/ 	.short	0x0018
        /*0064*/ 	.byte	0x00, 0xf0, 0x21, 0x00


	//----- nvinfo : EIATTR_KPARAM_INFO
	.align		4
.L_2483:
        /*0068*/ 	.byte	0x04, 0x17
        /*006a*/ 	.short	(.L_2485 - .L_2484)
.L_2484:
        /*006c*/ 	.word	0x00000000
        /*0070*/ 	.short	0x0002
        /*0072*/ 	.short	0x0010
        /*0074*/ 	.byte	0x00, 0xf0, 0x21, 0x00


	//----- nvinfo : EIATTR_KPARAM_INFO
	.align		4
.L_2485:
        /*0078*/ 	.byte	0x04, 0x17
        /*007a*/ 	.short	(.L_2487 - .L_2486)
.L_2486:
        /*007c*/ 	.word	0x00000000
        /*0080*/ 	.short	0x0001
        /*0082*/ 	.short	0x0008
        /*0084*/ 	.byte	0x00, 0xf0, 0x21, 0x00


	//----- nvinfo : EIATTR_KPARAM_INFO
	.align		4
.L_2487:
        /*0088*/ 	.byte	0x04, 0x17
        /*008a*/ 	.short	(.L_2489 - .L_2488)
.L_2488:
        /*008c*/ 	.word	0x00000000
        /*0090*/ 	.short	0x0000
        /*0092*/ 	.short	0x0000
        /*0094*/ 	.byte	0x00, 0xf0, 0x21, 0x00


	//----- nvinfo : EIATTR_SPARSE_MMA_MASK
	.align		4
.L_2489:
        /*0098*/ 	.byte	0x03, 0x50
        /*009a*/ 	.short	0x0000


	//----- nvinfo : EIATTR_MAXREG_COUNT
	.align		4
        /*009c*/ 	.byte	0x03, 0x1b
        /*009e*/ 	.short	0x00a8


	//----- nvinfo : EIATTR_NUM_BARRIERS
	.align		4
        /*00a0*/ 	.byte	0x02, 0x4c
        /*00a2*/ 	.byte	0x01
	.zero		1


	//----- nvinfo : EIATTR_MERCURY_ISA_VERSION
	.align		4
        /*00a4*/ 	.byte	0x03, 0x5f
        /*00a6*/ 	.short	0x0101


	//----- nvinfo : EIATTR_COOP_GROUP_MASK_REGIDS
	.align		4
        /*00a8*/ 	.byte	0x04, 0x29
        /*00aa*/ 	.short	(.L_2491 - .L_2490)


	//   ....[0]....
.L_2490:
        /*00ac*/ 	.word	0xffffffff


	//   ....[1]....
        /*00b0*/ 	.word	0xffffffff


	//   ....[2]....
        /*00b4*/ 	.word	0xffffffff


	//   ....[3]....
        /*00b8*/ 	.word	0xffffffff


	//   ....[4]....
        /*00bc*/ 	.word	0xffffffff


	//   ....[5]....
        /*00c0*/ 	.word	0xffffffff


	//   ....[6]....
        /*00c4*/ 	.word	0xffffffff


	//   ....[7]....
        /*00c8*/ 	.word	0xffffffff


	//   ....[8]....
        /*00cc*/ 	.word	0xffffffff


	//   ....[9]....
        /*00d0*/ 	.word	0xffffffff


	//   ....[10]....
        /*00d4*/ 	.word	0xffffffff


	//   ....[11]....
        /*00d8*/ 	.word	0xffffffff


	//----- nvinfo : EIATTR_COOP_GROUP_INSTR_OFFSETS
	.align		4
.L_2491:
        /*00dc*/ 	.byte	0x04, 0x28
        /*00de*/ 	.short	(.L_2493 - .L_2492)


	//   ....[0]....
.L_2492:
        /*00e0*/ 	.word	0x00001570


	//   ....[1]....
        /*00e4*/ 	.word	0x000015a0


	//   ....[2]....
        /*00e8*/ 	.word	0x000015f0


	//   ....[3]....
        /*00ec*/ 	.word	0x00001610


	//   ....[4]....
        /*00f0*/ 	.word	0x00001860


	//   ....[5]....
        /*00f4*/ 	.word	0x00001890


	//   ....[6]....
        /*00f8*/ 	.word	0x000018c0


	//   ....[7]....
        /*00fc*/ 	.word	0x000018d0


	//   ....[8]....
        /*0100*/ 	.word	0x00001900


	//   ....[9]....
        /*0104*/ 	.word	0x00001910


	//   ....[10]....
        /*0108*/ 	.word	0x00001940


	//   ....[11]....
        /*010c*/ 	.word	0x00001950


	//----- nvinfo : EIATTR_EXIT_INSTR_OFFSETS
	.align		4
.L_2493:
        /*0110*/ 	.byte	0x04, 0x1c
        /*0112*/ 	.short	(.L_2495 - .L_2494)


	//   ....[0]....
.L_2494:
        /*0114*/ 	.word	0x00000070


	//   ....[1]....
        /*0118*/ 	.word	0x00002700


	//----- nvinfo : EIATTR_MAX_THREADS
	.align		4
.L_2495:
        /*011c*/ 	.byte	0x04, 0x05
        /*011e*/ 	.short	(.L_2497 - .L_2496)
.L_2496:
        /*0120*/ 	.word	0x00000140
        /*0124*/ 	.word	0x00000001
        /*0128*/ 	.word	0x00000001


	//----- nvinfo : EIATTR_CRS_STACK_SIZE
	.align		4
.L_2497:
        /*012c*/ 	.byte	0x04, 0x1e
        /*012e*/ 	.short	(.L_2499 - .L_2498)
.L_2498:
        /*0130*/ 	.word	0x00000000


	//----- nvinfo : EIATTR_CBANK_PARAM_SIZE
	.align		4
.L_2499:
        /*0134*/ 	.byte	0x03, 0x19
        /*0136*/ 	.short	0x0048


	//----- nvinfo : EIATTR_PARAM_CBANK
	.align		4
        /*0138*/ 	.byte	0x04, 0x0a
        /*013a*/ 	.short	(.L_2501 - .L_2500)
	.align		4
.L_2500:
        /*013c*/ 	.word	index@(.nv.constant0._ZN13group_norm_v214gn_cuda_kernelI6__halfLi320ELi1ELi16ELi80ELi256ELb1ELi16ELi320ELi320ELi4ELb1ELi9ELb0ELb0ENS_16CompileConditionILi900EEEEEvPT_PKS4_S7_S7_flPfS8_Pj)
        /*0140*/ 	.short	0x0210
        /*0142*/ 	.short	0x0048


	//----- nvinfo : EIATTR_SW_WAR
	.align		4
.L_2501:
        /*0144*/ 	.byte	0x04, 0x36
        /*0146*/ 	.short	(.L_2503 - .L_2502)
.L_2502:
        /*0148*/ 	.word	0x00000008
.L_2503:


//--------------------- .nv.info._ZN13group_norm_v214gn_cuda_kernelI6__halfLi320ELi3ELi16ELi80ELi256ELb1ELi16ELi320ELi320ELi4ELb1ELi21ELb0ELb0ENS_16CompileConditionILi900EEEEEvPT_PKS4_S7_S7_flPfS8_Pj --------------------------
	.section	.nv.info._ZN13group_norm_v214gn_cuda_kernelI6__halfLi320ELi3ELi16ELi80ELi256ELb1ELi16ELi320ELi320ELi4ELb1ELi21ELb0ELb0ENS_16CompileConditionILi900EEEEEvPT_PKS4_S7_S7_flPfS8_Pj,"",@"SHT_CUDA_INFO"
	.sectionflags	@""
	.align	4


	//----- nvinfo : EIATTR_CUDA_API_VERSION
	.align		4
        /*0000*/ 	.byte	0x04, 0x37
        /*0002*/ 	.short	(.L_2505 - .L_2504)
.L_2504:
        /*0004*/ 	.word	0x00000082


	//----- nvinfo : EIATTR_KPARAM_INFO
	.align		4
.L_2505:
        /*0008*/ 	.byte	0x04, 0x17
        /*000a*/ 	.short	(.L_2507 - .L_2506)
.L_2506:
        /*000c*/ 	.word	0x00000000
        /*0010*/ 	.short	0x0008
        /*0012*/ 	.short	0x0040
        /*0014*/ 	.byte	0x00, 0xf0, 0x21, 0x00


	//----- nvinfo : EIATTR_KPARAM_INFO
	.align		4
.L_2507:
        /*0018*/ 	.byte	0x04, 0x17
        /*001a*/ 	.short	(.L_2509 - .L_2508)
.L_2508:
        /*001c*/ 	.word	0x00000000
        /*0020*/ 	.short	0x0007
        /*0022*/ 	.short	0x0038
        /*0024*/ 	.byte	0x00, 0xf0, 0x21, 0x00


	//----- nvinfo : EIATTR_KPARAM_INFO
	.align		4
.L_2509:
        /*0028*/ 	.byte	0x04, 0x17
        /*002a*/ 	.short	(.L_2511 - .L_2510)
.L_2510:
        /*002c*/ 	.word	0x00000000
        /*0030*/ 	.short	0x0006
        /*0032*/ 	.short	0x0030
        /*0034*/ 	.byte	0x00, 0xf0, 0x21, 0x00


	//----- nvinfo : EIATTR_KPARAM_INFO
	.align		4
.L_2511:
        /*0038*/ 	.byte	0x04, 0x17
        /*003a*/ 	.short	(.L_2513 - .L_2512)
.L_2512:
        /*003c*/ 	.word	0x00000000
        /*0040*/ 	.short	0x0005
        /*0042*/ 	.short	0x0028
        /*0044*/ 	.byte	0x00, 0xf0, 0x21, 0x00


	//----- nvinfo : EIATTR_KPARAM_INFO
	.align		4
.L_2513:
        /*0048*/ 	.byte	0x04, 0x17
        /*004a*/ 	.short	(.L_2515 - .L_2514)
.L_2514:
        /*004c*/ 	.word	0x00000000
        /*0050*/ 	.short	0x0004
        /*0052*/ 	.short	0x0020
        /*0054*/ 	.byte	0x00, 0xf0, 0x11, 0x00


	//----- nvinfo : EIATTR_KPARAM_INFO
	.align		4
.L_2515:
        /*0058*/ 	.byte	0x04, 0x17
        /*005a*/ 	.short	(.L_2517 - .L_2516)
.L_2516:
        /*005c*/ 	.word	0x00000000
        /*0060*/ 	.short	0x0003
        /*0062*/ 	.short	0x0018
        /*0064*/ 	.byte	0x00, 0xf0, 0x21, 0x00


	//----- nvinfo : EIATTR_KPARAM_INFO
	.align		4
.L_2517:
        /*0068*/ 	.byte	0x04, 0x17
        /*006a*/ 	.short	(.L_2519 - .L_2518)
.L_2518:
        /*006c*/ 	.word	0x00000000
        /*0070*/ 	.short	0x0002
        /*0072*/ 	.short	0x0010
        /*0074*/ 	.byte	0x00, 0xf0, 0x21, 0x00


	//----- nvinfo : EIATTR_KPARAM_INFO
	.align		4
.L_2519:
        /*0078*/ 	.byte	0x04, 0x17
        /*007a*/ 	.short	(.L_2521 - .L_2520)
.L_2520:
        /*007c*/ 	.word	0x00000000
        /*0080*/ 	.short	0x0001
        /*0082*/ 	.short	0x0008
        /*0084*/ 	.byte	0x00, 0xf0, 0x21, 0x00


	//----- nvinfo : EIATTR_KPARAM_INFO
	.align		4
.L_2521:
        /*0088*/ 	.byte	0x04, 0x17
        /*008a*/ 	.short	(.L_2523 - .L_2522)
.L_2522:
        /*008c*/ 	.word	0x00000000
        /*0090*/ 	.short	0x0000
        /*0092*/ 	.short	0x0000
        /*0094*/ 	.byte	0x00, 0xf0, 0x21, 0x00


	//----- nvinfo : EIATTR_SPARSE_MMA_MASK
	.align		4
.L_2523:
        /*0098*/ 	.byte	0x03, 0x50
        /*009a*/ 	.short	0x0000


	//----- nvinfo : EIATTR_MAXREG_COUNT
	.align		4
        /*009c*/ 	.byte	0x03, 0x1b
        /*009e*/ 	.short	0x0040


	//----- nvinfo : EIATTR_NUM_BARRIERS
	.align		4
        /*00a0*/ 	.byte	0x02, 0x4c
        /*00a2*/ 	.byte	0x01
	.zero		1


	//----- nvinfo : EIATTR_MERCURY_ISA_VERSION
	.align		4
        /*00a4*/ 	.byte	0x03, 0x5f
        /*00a6*/ 	.short	0x0101


	//----- nvinfo : EIATTR_COOP_GROUP_MASK_REGIDS
	.align		4
        /*00a8*/ 	.byte	0x04, 0x29
        /*00aa*/ 	.short	(.L_2525 - .L_2524)


	//   ....[0]....
.L_2524:
        /*00ac*/ 	.word	0xffffffff


	//   ....[1]....
        /*00b0*/ 	.word	0xffffffff


	//   ....[2]....
        /*00b4*/ 	.word	0xffffffff


	//   ....[3]....
        /*00b8*/ 	.word	0xffffffff


	//   ....[4]....
        /*00bc*/ 	.word	0xffffffff


	//   ....[5]....
        /*00c0*/ 	.word	0xffffffff


	//   ....[6]....
        /*00c4*/ 	.word	0xffffffff


	//   ....[7]....
        /*00c8*/ 	.word	0xffffffff


	//   ....[8]....
        /*00cc*/ 	.word	0xffffffff


	//   ....[9]....
        /*00d0*/ 	.word	0xffffffff


	//   ....[10]....
        /*00d4*/ 	.word	0xffffffff


	//   ....[11]....
        /*00d8*/ 	.word	0xffffffff


	//----- nvinfo : EIATTR_COOP_GROUP_INSTR_OFFSETS
	.align		4
.L_2525:
        /*00dc*/ 	.byte	0x04, 0x28
        /*00de*/ 	.short	(.L_2527 - .L_2526)


	//   ....[0]....
.L_2526:
        /*00e0*/ 	.word	0x00001380


	//   ....[1]....
        /*00e4*/ 	.word	0x000013b0


	//   ....[2]....
        /*00e8*/ 	.word	0x000013e0


	//   ....[3]....
        /*00ec*/ 	.word	0x000013f0


	//   ....[4]....
        /*00f0*/ 	.word	0x00001760


	//   ....[5]....
        /*00f4*/ 	.word	0x00001770


	//   ....[6]....
        /*00f8*/ 	.word	0x000017a0


	//   ....[7]....
        /*00fc*/ 	.word	0x000017b0


	//   ....[8]....
        /*0100*/ 	.word	0x000017f0


	//   ....[9]....
        /*0104*/ 	.word	0x00001810


	//   ....[10]....
        /*0108*/ 	.word	0x00001850


	//   ....[11]....
        /*010c*/ 	.word	0x00001860


	//----- nvinfo : EIATTR_EXIT_INSTR_OFFSETS
	.align		4
.L_2527:
        /*0110*/ 	.byte	0x04, 0x1c
        /*0112*/ 	.short	(.L_2529 - .L_2528)


	//   ....[0]....
.L_2528:
        /*0114*/ 	.word	0x00000080


	//   ....[1]....
        /*0118*/ 	.word	0x000027b0


	//----- nvinfo : EIATTR_MAX_THREADS
	.align		4
.L_2529:
        /*011c*/ 	.byte	0x04, 0x05
        /*011e*/ 	.short	(.L_2531 - .L_2530)
.L_2530:
        /*0120*/ 	.word	0x00000140
        /*0124*/ 	.word	0x00000001
        /*0128*/ 	.word	0x00000001


	//----- nvinfo : EIATTR_CRS_STACK_SIZE
	.align		4
.L_2531:
        /*012c*/ 	.byte	0x04, 0x1e
        /*012e*/ 	.short	(.L_2533 - .L_2532)
.L_2532:
        /*0130*/ 	.word	0x00000000


	//----- nvinfo : EIATTR_CBANK_PARAM_SIZE
	.align		4
.L_2533:
        /*0134*/ 	.byte	0x03, 0x19
        /*0136*/ 	.short	0x0048


	//----- nvinfo : EIATTR_PARAM_CBANK
	.align		4
        /*0138*/ 	.byte	0x04, 0x0a
        /*013a*/ 	.short	(.L_2535 - .L_2534)
	.align		4
.L_2534:
        /*013c*/ 	.word	index@(.nv.constant0._ZN13group_norm_v214gn_cuda_kernelI6__halfLi320ELi3ELi16ELi80ELi256ELb1ELi16ELi320ELi320ELi4ELb1ELi21ELb0ELb0ENS_16CompileConditionILi900EEEEEvPT_PKS4_S7_S7_flPfS8_Pj)
        /*0140*/ 	.short	0x0210
        /*0142*/ 	.short	0x0048


	//----- nvinfo : EIATTR_SW_WAR
	.align		4
.L_2535:
        /*0144*/ 	.byte	0x04, 0x36
        /*0146*/ 	.short	(.L_2537 - .L_2536)
.L_2536:
        /*0148*/ 	.word	0x00000008
.L_2537:


//--------------------- .nv.info._ZN13group_norm_v214gn_cuda_kernelI6__halfLi320ELi1ELi16ELi80ELi256ELb1ELi32ELi320ELi320ELi4ELb1ELi18ELb0ELb0ENS_16CompileConditionILi900EEEEEvPT_PKS4_S7_S7_flPfS8_Pj --------------------------
	.section	.nv.info._ZN13group_norm_v214gn_cuda_kernelI6__halfLi320ELi1ELi16ELi80ELi256ELb1ELi32ELi320ELi320ELi4ELb1ELi18ELb0ELb0ENS_16CompileConditionILi900EEEEEvPT_PKS4_S7_S7_flPfS8_Pj,"",@"SHT_CUDA_INFO"
	.sectionflags	@""
	.align	4


	//----- nvinfo : EIATTR_CUDA_API_VERSION
	.align		4
        /*0000*/ 	.byte	0x04, 0x37
        /*0002*/ 	.short	(.L_2539 - .L_2538)
.L_2538:
        /*0004*/ 	.word	0x00000082


	//----- nvinfo : EIATTR_KPARAM_INFO
	.align		4
.L_2539:
        /*0008*/ 	.byte	0x04, 0x17
        /*000a*/ 	.short	(.L_2541 - .L_2540)
.L_2540:
        /*000c*/ 	.word	0x00000000
        /*0010*/ 	.short	0x0008
        /*0012*/ 	.short	0x0040
        /*0014*/ 	.byte	0x00, 0xf0, 0x21, 0x00


	//----- nvinfo : EIATTR_KPARAM_INFO
	.align		4
.L_2541:
        /*0018*/ 	.byte	0x04, 0x17
        /*001a*/ 	.short	(.L_2543 - .L_2542)
.L_2542:
        /*001c*/ 	.word	0x00000000
        /*0020*/ 	.short	0x0007
        /*0022*/ 	.short	0x0038
        /*0024*/ 	.byte	0x00, 0xf0, 0x21, 0x00


	//----- nvinfo : EIATTR_KPARAM_INFO
	.align		4
.L_2543:
        /*0028*/ 	.byte	0x04, 0x17
        /*002a*/ 	.short	(.L_2545 - .L_2544)
.L_2544:
        /*002c*/ 	.word	0x00000000
        /*0030*/ 	.short	0x0006
        /*0032*/ 	.short	0x0030
        /*0034*/ 	.byte	0x00, 0xf0, 0x21, 0x00


	//----- nvinfo : EIATTR_KPARAM_INFO
	.align		4
.L_2545:
        /*0038*/ 	.byte	0x04, 0x17
        /*003a*/ 	.short	(.L_2547 - .L_2546)
.L_2546:
        /*003c*/ 	.word	0x00000000
        /*0040*/ 	.short	0x0005
        /*0042*/ 	.short	0x0028
        /*0044*/ 	.byte	0x00, 0xf0, 0x21, 0x00


	//----- nvinfo : EIATTR_KPARAM_INFO
	.align		4
.L_2547:
        /*0048*/ 	.byte	0x04, 0x17
        /*004a*/ 	.short	(.L_2549 - .L_2548)
.L_2548:
        /*004c*/ 	.word	0x00000000
        /*0050*/ 	.short	0x0004
        /*0052*/ 	.short	0x0020
        /*0054*/ 	.byte	0x00, 0xf0, 0x11, 0x00


	//----- nvinfo : EIATTR_KPARAM_INFO
	.align		4
.L_2549:
        /*0058*/ 	.byte	0x04, 0x17
        /*005a*/ 	.short	(.L_2551 - .L_2550)
.L_2550:
        /*005c*/ 	.word	0x00000000
        /*0060*/ 	.short	0x0003
        /*0062*/ 	.short	0x0018
        /*0064*/ 	.byte	0x00, 0xf0, 0x21, 0x00


	//----- nvinfo : EIATTR_KPARAM_INFO
	.align		4
.L_2551:
        /*0068*/ 	.byte	0x04, 0x17
        /*006a*/ 	.short	(.L_2553 - .L_2552)
.L_2552:
        /*006c*/ 	.word	0x00000000
        /*0070*/ 	.short	0x0002
        /*0072*/ 	.short	0x0010
        /*0074*/ 	.byte	0x00, 0xf0, 0x21, 0x00


	//----- nvinfo : EIATTR_KPARAM_INFO
	.align		4
.L_2553:
        /*0078*/ 	.byte	0x04, 0x17
        /*007a*/ 	.short	(.L_2555 - .L_2554)
.L_2554:
        /*007c*/ 	.word	0x00000000
        /*0080*/ 	.short	0x0001
        /*0082*/ 	.short	0x0008
        /*0084*/ 	.byte	0x00, 0xf0, 0x21, 0x00


	//----- nvinfo : EIATTR_KPARAM_INFO
	.align		4
.L_2555:
        /*0088*/ 	.byte	0x04, 0x17
        /*008a*/ 	.short	(.L_2557 - .L_2556)
.L_2556:
        /*008c*/ 	.word	0x00000000
        /*0090*/ 	.short	0x0000
        /*0092*/ 	.short	0x0000
        /*0094*/ 	.byte	0x00, 0xf0, 0x21, 0x00


	//----- nvinfo : EIATTR_SPARSE_MMA_MASK
	.align		4
.L_2557:
        /*0098*/ 	.byte	0x03, 0x50
        /*009a*/ 	.short	0x0000


	//----- nvinfo : EIATTR_MAXREG_COUNT
	.align		4
        /*009c*/ 	.byte	0x03, 0x1b
        /*009e*/ 	.short	0x00a8


	//----- nvinfo : EIATTR_NUM_BARRIERS
	.align		4
        /*00a0*/ 	.byte	0x02, 0x4c
        /*00a2*/ 	.byte	0x01
	.zero		1


	//----- nvinfo : EIATTR_MERCURY_ISA_VERSION
	.align		4
        /*00a4*/ 	.byte	0x03, 0x5f
        /*00a6*/ 	.short	0x0101


	//----- nvinfo : EIATTR_COOP_GROUP_MASK_REGIDS
	.align		4
        /*00a8*/ 	.byte	0x04, 0x29
        /*00aa*/ 	.short	(.L_2559 - .L_2558)


	//   ....[0]....
.L_2558:
        /*00ac*/ 	.word	0xffffffff


	//   ....[1]....
        /*00b0*/ 	.word	0xffffffff


	//   ....[2]....
        /*00b4*/ 	.word	0xffffffff


	//   ....[3]....
        /*00b8*/ 	.word	0xffffffff


	//   ....[4]....
        /*00bc*/ 	.word	0xffffffff


	//   ....[5]....
        /*00c0*/ 	.word	0xffffffff


	//   ....[6]....
        /*00c4*/ 	.word	0xffffffff


	//   ....[7]....
        /*00c8*/ 	.word	0xffffffff


	//   ....[8]....
        /*00cc*/ 	.word	0xffffffff


	//   ....[9]....
        /*00d0*/ 	.word	0xffffffff


	//----- nvinfo : EIATTR_COOP_GROUP_INSTR_OFFSETS
	.align		4
.L_2559:
        /*00d4*/ 	.byte	0x04, 0x28
        /*00d6*/ 	.short	(.L_2561 - .L_2560)


	//   ....[0]....
.L_2560:
        /*00d8*/ 	.word	0x00001800


	//   ....[1]....
        /*00dc*/ 	.word	0x00001830


	//   ....[2]....
        /*00e0*/ 	.word	0x00001860


	//   ....[3]....
        /*00e4*/ 	.word	0x00001870


	//   ....[4]....
        /*00e8*/ 	.word	0x00001bd0


	//   ....[5]....
        /*00ec*/ 	.word	0x00001be0


	//   ....[6]....
        /*00f0*/ 	.word	0x00001c10


	//   ....[7]....
        /*00f4*/ 	.word	0x00001c30


	//   ....[8]....
        /*00f8*/ 	.word	0x00001ca0


	//   ....[9]....
        /*00fc*/ 	.word	0x00001cb0


	//----- nvinfo : EIATTR_EXIT_INSTR_OFFSETS
	.align		4
.L_2561:
        /*0100*/ 	.byte	0x04, 0x1c
        /*0102*/ 	.short	(.L_2563 - .L_2562)


	//   ....[0]....
.L_2562:
        /*0104*/ 	.word	0x00000080


	//   ....[1]....
        /*0108*/ 	.word	0x000036d0


	//----- nvinfo : EIATTR_MAX_THREADS
	.align		4
.L_2563:
        /*010c*/ 	.byte	0x04, 0x05
        /*010e*/ 	.short	(.L_2565 - .L_2564)
.L_2564:
        /*0110*/ 	.word	0x00000140
        /*0114*/ 	.word	0x00000001
        /*0118*/ 	.word	0x00000001


	//----- nvinfo : EIATTR_CRS_STACK_SIZE
	.align		4
.L_2565:
        /*011c*/ 	.byte	0x04, 0x1e
        /*011e*/ 	.short	(.L_2567 - .L_2566)
.L_2566:
        /*0120*/ 	.word	0x00000000


	//----- nvinfo : EIATTR_CBANK_PARAM_SIZE
	.align		4
.L_2567:
        /*0124*/ 	.byte	0x03, 0x19
        /*0126*/ 	.short	0x0048


	//----- nvinfo : EIATTR_PARAM_CBANK
	.align		4
        /*0128*/ 	.byte	0x04, 0x0a
        /*012a*/ 	.short	(.L_2569 - .L_2568)
	.align		4
.L_2568:
        /*012c*/ 	.word	index@(.nv.constant0._ZN13group_norm_v214gn_cuda_kernelI6__halfLi320ELi1ELi16ELi80ELi256ELb1ELi32ELi320ELi320ELi4ELb1ELi18ELb0ELb0ENS_16CompileConditionILi900EEEEEvPT_PKS4_S7_S7_flPfS8_Pj)
        /*0130*/ 	.short	0x0210
        /*0132*/ 	.short	0x0048


	//----- nvinfo : EIATTR_SW_WAR
	.align		4
.L_2569:
        /*0134*/ 	.byte	0x04, 0x36
        /*0136*/ 	.short	(.L_2571 - .L_2570)
.L_2570:
        /*0138*/ 	.word	0x00000008
.L_2571:


//--------------------- .nv.info._ZN13group_norm_v214gn_cuda_kernelI6__halfLi320ELi3ELi16ELi80ELi256ELb1ELi32ELi320ELi320ELi4ELb1ELi43ELb0ELb0ENS_16CompileConditionILi900EEEEEvPT_PKS4_S7_S7_flPfS8_Pj --------------------------
	.section	.nv.info._ZN13group_norm_v214gn_cuda_kernelI6__halfLi320ELi3ELi16ELi80ELi256ELb1ELi32ELi320ELi320ELi4ELb1ELi43ELb0ELb0ENS_16CompileConditionILi900EEEEEvPT_PKS4_S7_S7_flPfS8_Pj,"",@"SHT_CUDA_INFO"
	.sectionflags	@""
	.align	4


	//----- nvinfo : EIATTR_CUDA_API_VERSION
	.align		4
        /*0000*/ 	.byte	0x04, 0x37
        /*0002*/ 	.short	(.L_2573 - .L_2572)
.L_2572:
        /*0004*/ 	.word	0x00000082


	//----- nvinfo : EIATTR_KPARAM_INFO
	.align		4
.L_2573:
        /*0008*/ 	.byte	0x04, 0x17
        /*000a*/ 	.short	(.L_2575 - .L_2574)
.L_2574:
        /*000c*/ 	.word	0x00000000
        /*0010*/ 	.short	0x0008
        /*0012*/ 	.short	0x0040
        /*0014*/ 	.byte	0x00, 0xf0, 0x21, 0x00


	//----- nvinfo : EIATTR_KPARAM_INFO
	.align		4
.L_2575:
        /*0018*/ 	.byte	0x04, 0x17
        /*001a*/ 	.short	(.L_2577 - .L_2576)
.L_2576:
        /*001c*/ 	.word	0x00000000
        /*0020*/ 	.short	0x0007
        /*0022*/ 	.short	0x0038
        /*0024*/ 	.byte	0x00, 0xf0, 0x21, 0x00


	//----- nvinfo : EIATTR_KPARAM_INFO
	.align		4
.L_2577:
        /*0028*/ 	.byte	0x04, 0x17
        /*002a*/ 	.short	(.L_2579 - .L_2578)
.L_2578:
        /*002c*/ 	.word	0x00000000
        /*0030*/ 	.short	0x0006
        /*0032*/ 	.short	0x0030
        /*0034*/ 	.byte	0x00, 0xf0, 0x21, 0x00


	//----- nvinfo : EIATTR_KPARAM_INFO
	.align		4
.L_2579:
        /*0038*/ 	.byte	0x04, 0x17
        /*003a*/ 	.short	(.L_2581 - .L_2580)
.L_2580:
        /*003c*/ 	.word	0x00000000
        /*0040*/ 	.short	0x0005
        /*0042*/ 	.short	0x0028
        /*0044*/ 	.byte	0x00, 0xf0, 0x21, 0x00


	//----- nvinfo : EIATTR_KPARAM_INFO
	.align		4
.L_2581:
        /*0048*/ 	.byte	0x04, 0x17
        /*004a*/ 	.short	(.L_2583 - .L_2582)
.L_2582:
        /*004c*/ 	.word	0x00000000
        /*0050*/ 	.short	0x0004
        /*0052*/ 	.short	0x0020
        /*0054*/ 	.byte	0x00, 0xf0, 0x11, 0x00


	//----- nvinfo : EIATTR_KPARAM_INFO
	.align		4
.L_2583:
        /*0058*/ 	.byte	0x04, 0x17
        /*005a*/ 	.short	(.L_2585 - .L_2584)
.L_2584:
        /*005c*/ 	.word	0x00000000
        /*0060*/ 	.short	0x0003
        /*0062*/ 	.short	0x0018
        /*0064*/ 	.byte	0x00, 0xf0, 0x21, 0x00


	//----- nvinfo : EIATTR_KPARAM_INFO
	.align		4
.L_2585:
        /*0068*/ 	.byte	0x04, 0x17
        /*006a*/ 	.short	(.L_2587 - .L_2586)
.L_2586:
        /*006c*/ 	.word	0x00000000
        /*0070*/ 	.short	0x0002
        /*0072*/ 	.short	0x0010
        /*0074*/ 	.byte	0x00, 0xf0, 0x21, 0x00


	//----- nvinfo : EIATTR_KPARAM_INFO
	.align		4
.L_2587:
        /*0078*/ 	.byte	0x04, 0x17
        /*007a*/ 	.short	(.L_2589 - .L_2588)
.L_2588:
        /*007c*/ 	.word	0x00000000
        /*0080*/ 	.short	0x0001
        /*0082*/ 	.short	0x0008
        /*0084*/ 	.byte	0x00, 0xf0, 0x21, 0x00


	//----- nvinfo : EIATTR_KPARAM_INFO
	.align		4
.L_2589:
        /*0088*/ 	.byte	0x04, 0x17
        /*008a*/ 	.short	(.L_2591 - .L_2590)
.L_2590:
        /*008c*/ 	.word	0x00000000
        /*0090*/ 	.short	0x0000
        /*0092*/ 	.short	0x0000
        /*0094*/ 	.byte	0x00, 0xf0, 0x21, 0x00


	//----- nvinfo : EIATTR_SPARSE_MMA_MASK
	.align		4
.L_2591:
        /*0098*/ 	.byte	0x03, 0x50
        /*009a*/ 	.short	0x0000


	//----- nvinfo : EIATTR_MAXREG_COUNT
	.align		4
        /*009c*/ 	.byte	0x03, 0x1b
        /*009e*/ 	.short	0x0040


	//----- nvinfo : EIATTR_NUM_BARRIERS
	.align		4
        /*00a0*/ 	.byte	0x02, 0x4c
        /*00a2*/ 	.byte	0x01
	.zero		1


	//----- nvinfo : EIATTR_MERCURY_ISA_VERSION
	.align		4
        /*00a4*/ 	.byte	0x03, 0x5f
        /*00a6*/ 	.short	0x0101


	//----- nvinfo : EIATTR_COOP_GROUP_MASK_REGIDS
	.align		4
        /*00a8*/ 	.byte	0x04, 0x29
        /*00aa*/ 	.short	(.L_2593 - .L_2592)


	//   ....[0]....
.L_2592:
        /*00ac*/ 	.word	0xffffffff


	//   ....[1]....
        /*00b0*/ 	.word	0xffffffff


	//   ....[2]....
        /*00b4*/ 	.word	0xffffffff


	//   ....[3]....
        /*00b8*/ 	.word	0xffffffff


	//   ....[4]....
        /*00bc*/ 	.word	0xffffffff


	//   ....[5]....
        /*00c0*/ 	.word	0xffffffff


	//   ....[6]....
        /*00c4*/ 	.word	0xffffffff


	//   ....[7]....
        /*00c8*/ 	.word	0xffffffff


	//   ....[8]....
        /*00cc*/ 	.word	0xffffffff


	//   ....[9]....
        /*00d0*/ 	.word	0xffffffff


	//----- nvinfo : EIATTR_COOP_GROUP_INSTR_OFFSETS
	.align		4
.L_2593:
        /*00d4*/ 	.byte	0x04, 0x28
        /*00d6*/ 	.short	(.L_2595 - .L_2594)


	//   ....[0]....
.L_2594:
        /*00d8*/ 	.word	0x00001830


	//   ....[1]....
        /*00dc*/ 	.word	0x00001860


	//   ....[2]....
        /*00e0*/ 	.word	0x00001890


	//   ....[3]....
        /*00e4*/ 	.word	0x000018a0


	//   ....[4]....
        /*00e8*/ 	.word	0x00001c30


	//   ....[5]....
        /*00ec*/ 	.word	0x00001c40


	//   ....[6]....
        /*00f0*/ 	.word	0x00001c70


	//   ....[7]....
        /*00f4*/ 	.word	0x00001c90


	//   ....[8]....
        /*00f8*/ 	.word	0x00001d00


	//   ....[9]....
        /*00fc*/ 	.word	0x00001d10


	//----- nvinfo : EIATTR_EXIT_INSTR_OFFSETS
	.align		4
.L_2595:
        /*0100*/ 	.byte	0x04, 0x1c
        /*0102*/ 	.short	(.L_2597 - .L_2596)


	//   ....[0]....
.L_2596:
        /*0104*/ 	.word	0x00000080


	//   ....[1]....
        /*0108*/ 	.word	0x00003790


	//----- nvinfo : EIATTR_MAX_THREADS
	.align		4
.L_2597:
        /*010c*/ 	.byte	0x04, 0x05
        /*010e*/ 	.short	(.L_2599 - .L_2598)
.L_2598:
        /*0110*/ 	.word	0x00000140
        /*0114*/ 	.word	0x00000001
        /*0118*/ 	.word	0x00000001


	//----- nvinfo : EIATTR_CRS_STACK_SIZE
	.align		4
.L_2599:
        /*011c*/ 	.byte	0x04, 0x1e
        /*011e*/ 	.short	(.L_2601 - .L_2600)
.L_2600:
        /*0120*/ 	.word	0x00000000


	//----- nvinfo : EIATTR_CBANK_PARAM_SIZE
	.align		4
.L_2601:
        /*0124*/ 	.byte	0x03, 0x19
        /*0126*/ 	.short	0x0048


	//----- nvinfo : EIATTR_PARAM_CBANK
	.align		4
        /*0128*/ 	.byte	0x04, 0x0a
        /*012a*/ 	.short	(.L_2603 - .L_2602)
	.align		4
.L_2602:
        /*012c*/ 	.word	index@(.nv.constant0._ZN13group_norm_v214gn_cuda_kernelI6__halfLi320ELi3ELi16ELi80ELi256ELb1ELi32ELi320ELi320ELi4ELb1ELi43ELb0ELb0ENS_16CompileConditionILi900EEEEEvPT_PKS4_S7_S7_flPfS8_Pj)
        /*0130*/ 	.short	0x0210
        /*0132*/ 	.short	0x0048


	//----- nvinfo : EIATTR_SW_WAR
	.align		4
.L_2603:
        /*0134*/ 	.byte	0x04, 0x36
        /*0136*/ 	.short	(.L_2605 - .L_2604)
.L_2604:
        /*0138*/ 	.word	0x00000008
.L_2605:


//--------------------- .nv.info._ZN13group_norm_v214gn_cuda_kernelI6__halfLi320ELi1ELi16ELi80ELi256ELb1ELi64ELi320ELi320ELi4ELb1ELi37ELb0ELb0ENS_16CompileConditionILi900EEEEEvPT_PKS4_S7_S7_flPfS8_Pj --------------------------
	.section	.nv.info._ZN13group_norm_v214gn_cuda_kernelI6__halfLi320ELi1ELi16ELi80ELi256ELb1ELi64ELi320ELi320ELi4ELb1ELi37ELb0ELb0ENS_16CompileConditionILi900EEEEEvPT_PKS4_S7_S7_flPfS8_Pj,"",@"SHT_CUDA_INFO"
	.sectionflags	@""
	.align	4


	//----- nvinfo : EIATTR_CUDA_API_VERSION
	.align		4
        /*0000*/ 	.byte	0x04, 0x37
        /*0002*/ 	.short	(.L_2607 - .L_2606)
.L_2606:
        /*0004*/ 	.word	0x00000082


	//----- nvinfo : EIATTR_KPARAM_INFO
	.align		4
.L_2607:
        /*0008*/ 	.byte	0x04, 0x17
        /*000a*/ 	.short	(.L_2609 - .L_2608)
.L_2608:
        /*000c*/ 	.word	0x00000000
        /*0010*/ 	.short	0x0008
        /*0012*/ 	.short	0x0040
        /*0014*/ 	.byte	0x00, 0xf0, 0x21, 0x00


	//----- nvinfo : EIATTR_KPARAM_INFO
	.align		4
.L_2609:
        /*0018*/ 	.byte	0x04, 0x17
        /*001a*/ 	.short	(.L_2611 - .L_2610)
.L_2610:
        /*001c*/ 	.word	0x00000000
        /*0020*/ 	.short	0x0007
        /*0022*/ 	.short	0x0038
        /*0024*/ 	.byte	0x00, 0xf0, 0x21, 0x00


	//----- nvinfo : EIATTR_KPARAM_INFO
	.align		4
.L_2611:
        /*0028*/ 	.byte	0x04, 0x17
        /*002a*/ 	.short	(.L_2613 - .L_2612)
.L_2612:
        /*002c*/ 	.word	0x00000000
        /*0030*/ 	.short	0x0006
        /*0032*/ 	.short	0x0030
        /*0034*/ 	.byte	0x00, 0xf0, 0x21, 0x00


	//----- nvinfo : EIATTR_KPARAM_INFO
	.align		4
.L_2613:
        /*0038*/ 	.byte	0x04, 0x17
        /*003a*/ 	.short	(.L_2615 - .L_2614)
.L_2614:
        /*003c*/ 	.word	0x00000000
        /*0040*/ 	.short	0x0005
        /*0042*/ 	.short	0x0028
        /*0044*/ 	.byte	0x00, 0xf0, 0x21, 0x00


	//----- nvinfo : EIATTR_KPARAM_INFO
	.align		4
.L_2615:
        /*0048*/ 	.byte	0x04, 0x17
        /*004a*/ 	.short	(.L_2617 - .L_2616)
.L_2616:
        /*004c*/ 	.word	0x00000000
        /*0050*/ 	.short	0x0004
        /*0052*/ 	.short	0x0020
        /*0054*/ 	.byte	0x00, 0xf0, 0x11, 0x00


	//----- nvinfo : EIATTR_KPARAM_INFO
	.align		4
.L_2617:
        /*0058*/ 	.byte	0x04, 0x17
        /*005a*/ 	.short	(.L_2619 - .L_2618)
.L_2618:
        /*005c*/ 	.word	0x00000000
        /*0060*/ 	.short	0x0003
        /*0062*/ 	.short	0x0018
        /*0064*/ 	.byte	0x00, 0xf0, 0x21, 0x00


	//----- nvinfo : EIATTR_KPARAM_INFO
	.align		4
.L_2619:
        /*0068*/ 	.byte	0x04, 0x17
        /*006a*/ 	.short	(.L_2621 - .L_2620)
.L_2620:
        /*006c*/ 	.word	0x00000000
        /*0070*/ 	.short	0x0002
        /*0072*/ 	.short	0x0010
        /*0074*/ 	.byte	0x00, 0xf0, 0x21, 0x00


	//----- nvinfo : EIATTR_KPARAM_INFO
	.align		4
.L_2621:
        /*0078*/ 	.byte	0x04, 0x17
        /*007a*/ 	.short	(.L_2623 - .L_2622)
.L_2622:
        /*007c*/ 	.word	0x00000000
        /*0080*/ 	.short	0x0001
        /*0082*/ 	.short	0x0008
        /*0084*/ 	.byte	0x00, 0xf0, 0x21, 0x00


	//----- nvinfo : EIATTR_KPARAM_INFO
	.align		4
.L_2623:
        /*0088*/ 	.byte	0x04, 0x17
        /*008a*/ 	.short	(.L_2625 - .L_2624)
.L_2624:
        /*008c*/ 	.word	0x00000000
        /*0090*/ 	.short	0x0000
        /*0092*/ 	.short	0x0000
        /*0094*/ 	.byte	0x00, 0xf0, 0x21, 0x00


	//----- nvinfo : EIATTR_SPARSE_MMA_MASK
	.align		4
.L_2625:
        /*0098*/ 	.byte	0x03, 0x50
        /*009a*/ 	.short	0x0000


	//----- nvinfo : EIATTR_MAXREG_COUNT
	.align		4
        /*009c*/ 	.byte	0x03, 0x1b
        /*009e*/ 	.short	0x00a8


	//----- nvinfo : EIATTR_NUM_BARRIERS
	.align		4
        /*00a0*/ 	.byte	0x02, 0x4c
        /*00a2*/ 	.byte	0x01
	.zero		1


	//----- nvinfo : EIATTR_MERCURY_ISA_VERSION
	.align		4
        /*00a4*/ 	.byte	0x03, 0x5f
        /*00a6*/ 	.short	0x0101


	//----- nvinfo : EIATTR_COOP_GROUP_MASK_REGIDS
	.align		4
        /*00a8*/ 	.byte	0x04, 0x29
        /*00aa*/ 	.short	(.L_2627 - .L_2626)


	//   ....[0]....
.L_2626:
        /*00ac*/ 	.word	0xffffffff


	//   ....[1]....
        /*00b0*/ 	.word	0xffffffff


	//   ....[2]....
        /*00b4*/ 	.word	0xffffffff


	//   ....[3]....
        /*00b8*/ 	.word	0xffffffff


	//   ....[4]....
        /*00bc*/ 	.word	0xffffffff


	//   ....[5]....
        /*00c0*/ 	.word	0xffffffff


	//   ....[6]....
        /*00c4*/ 	.word	0xffffffff


	//   ....[7]....
        /*00c8*/ 	.word	0xffffffff


	//----- nvinfo : EIATTR_COOP_GROUP_INSTR_OFFSETS
	.align		4
.L_2627:
        /*00cc*/ 	.byte	0x04, 0x28
        /*00ce*/ 	.short	(.L_2629 - .L_2628)


	//   ....[0]....
.L_2628:
        /*00d0*/ 	.word	0x00002100


	//   ....[1]....
        /*00d4*/ 	.word	0x00002130


	//   ....[2]....
        /*00d8*/ 	.word	0x00002160


	//   ....[3]....
        /*00dc*/ 	.word	0x00002170


	//   ....[4]....
        /*00e0*/ 	.word	0x000024c0


	//   ....[5]....
        /*00e4*/ 	.word	0x000024d0


	//   ....[6]....
        /*00e8*/ 	.word	0x00002510


	//   ....[7]....
        /*00ec*/ 	.word	0x00002540


	//----- nvinfo : EIATTR_EXIT_INSTR_OFFSETS
	.align		4
.L_2629:
        /*00f0*/ 	.byte	0x04, 0x1c
        /*00f2*/ 	.short	(.L_2631 - .L_2630)


	//   ....[0]....
.L_2630:
        /*00f4*/ 	.word	0x00000080


	//   ....[1]....
        /*00f8*/ 	.word	0x00005570


	//----- nvinfo : EIATTR_MAX_THREADS
	.align		4
.L_2631:
        /*00fc*/ 	.byte	0x04, 0x05
        /*00fe*/ 	.short	(.L_2633 - .L_2632)
.L_2632:
        /*0100*/ 	.word	0x00000140
        /*0104*/ 	.word	0x00000001
        /*0108*/ 	.word	0x00000001


	//----- nvinfo : EIATTR_CRS_STACK_SIZE
	.align		4
.L_2633:
        /*010c*/ 	.byte	0x04, 0x1e
        /*010e*/ 	.short	(.L_2635 - .L_2634)
.L_2634:
        /*0110*/ 	.word	0x00000000


	//----- nvinfo : EIATTR_CBANK_PARAM_SIZE
	.align		4
.L_2635:
        /*0114*/ 	.byte	0x03, 0x19
        /*0116*/ 	.short	0x0048


	//----- nvinfo : EIATTR_PARAM_CBANK
	.align		4
        /*0118*/ 	.byte	0x04, 0x0a
        /*011a*/ 	.short	(.L_2637 - .L_2636)
	.align		4
.L_2636:
        /*011c*/ 	.word	index@(.nv.constant0._ZN13group_norm_v214gn_cuda_kernelI6__halfLi320ELi1ELi16ELi80ELi256ELb1ELi64ELi320ELi320ELi4ELb1ELi37ELb0ELb0ENS_16CompileConditionILi900EEEEEvPT_PKS4_S7_S7_flPfS8_Pj)
        /*0120*/ 	.short	0x0210
        /*0122*/ 	.short	0x0048


	//----- nvinfo : EIATTR_SW_WAR
	.align		4
.L_2637:
        /*0124*/ 	.byte	0x04, 0x36
        /*0126*/ 	.short	(.L_2639 - .L_2638)
.L_2638:
        /*0128*/ 	.word	0x00000008
.L_2639:


//--------------------- .nv.info._ZN13group_norm_v214gn_cuda_kernelI6__halfLi320ELi3ELi16ELi80ELi256ELb1ELi64ELi320ELi320ELi4ELb1ELi87ELb0ELb0ENS_16CompileConditionILi900EEEEEvPT_PKS4_S7_S7_flPfS8_Pj --------------------------
	.section	.nv.info._ZN13group_norm_v214gn_cuda_kernelI6__halfLi320ELi3ELi16ELi80ELi256ELb1ELi64ELi320ELi320ELi4ELb1ELi87ELb0ELb0ENS_16CompileConditionILi900EEEEEvPT_PKS4_S7_S7_flPfS8_Pj,"",@"SHT_CUDA_INFO"
	.sectionflags	@""
	.align	4


	//----- nvinfo : EIATTR_CUDA_API_VERSION
	.align		4
        /*0000*/ 	.byte	0x04, 0x37
        /*0002*/ 	.short	(.L_2641 - .L_2640)
.L_2640:
        /*0004*/ 	.word	0x00000082


	//----- nvinfo : EIATTR_KPARAM_INFO
	.align		4
.L_2641:
        /*0008*/ 	.byte	0x04, 0x17
        /*000a*/ 	.short	(.L_2643 - .L_2642)
.L_2642:
        /*000c*/ 	.word	0x00000000
        /*0010*/ 	.short	0x0008
        /*0012*/ 	.short	0x0040
        /*0014*/ 	.byte	0x00, 0xf0, 0x21, 0x00


	//----- nvinfo : EIATTR_KPARAM_INFO
	.align		4
.L_2643:
        /*0018*/ 	.byte	0x04, 0x17
        /*001a*/ 	.short	(.L_2645 - .L_2644)
.L_2644:
        /*001c*/ 	.word	0x00000000
        /*0020*/ 	.short	0x0007
        /*0022*/ 	.short	0x0038
        /*0024*/ 	.byte	0x00, 0xf0, 0x21, 0x00


	//----- nvinfo : EIATTR_KPARAM_INFO
	.align		4
.L_2645:
        /*0028*/ 	.byte	0x04, 0x17
        /*002a*/ 	.short	(.L_2647 - .L_2646)
.L_2646:
        /*002c*/ 	.word	0x00000000
        /*0030*/ 	.short	0x0006
        /*0032*/ 	.short	0x0030
        /*0034*/ 	.byte	0x00, 0xf0, 0x21, 0x00


	//----- nvinfo : EIATTR_KPARAM_INFO
	.align		4
.L_2647:
        /*0038*/ 	.byte	0x04, 0x17
        /*003a*/ 	.short	(.L_2649 - .L_2648)
.L_2648:
        /*003c*/ 	.word	0x00000000
        /*0040*/ 	.short	0x0005
        /*0042*/ 	.short	0x0028
        /*0044*/ 	.byte	0x00, 0xf0, 0x21, 0x00


	//----- nvinfo : EIATTR_KPARAM_INFO
	.align		4
.L_2649:
        /*0048*/ 	.byte	0x04, 0x17
        /*004a*/ 	.short	(.L_2651 - .L_2650)
.L_2650:
        /*004c*/ 	.word	0x00000000
        /*0050*/ 	.short	0x0004
        /*0052*/ 	.short	0x0020
        /*0054*/ 	.byte	0x00, 0xf0, 0x11, 0x00


	//----- nvinfo : EIATTR_KPARAM_INFO
	.align		4
.L_2651:
        /*0058*/ 	.byte	0x04, 0x17
        /*005a*/ 	.short	(.L_2653 - .L_2652)
.L_2652:
        /*005c*/ 	.word	0x00000000
        /*0060*/ 	.short	0x0003
        /*0062*/ 	.short	0x0018
        /*0064*/ 	.byte	0x00, 0xf0, 0x21, 0x00


	//----- nvinfo : EIATTR_KPARAM_INFO
	.align		4
.L_2653:
        /*0068*/ 	.byte	0x04, 0x17
        /*006a*/ 	.short	(.L_2655 - .L_2654)
.L_2654:
        /*006c*/ 	.word	0x00000000
        /*0070*/ 	.short	0x0002
        /*0072*/ 	.short	0x0010
        /*0074*/ 	.byte	0x00, 0xf0, 0x21, 0x00


	//----- nvinfo : EIATTR_KPARAM_INFO
	.align		4
.L_2655:
        /*0078*/ 	.byte	0x04, 0x17
        /*007a*/ 	.short	(.L_2657 - .L_2656)
.L_2656:
        /*007c*/ 	.word	0x00000000
        /*0080*/ 	.short	0x0001
        /*0082*/ 	.short	0x0008
        /*0084*/ 	.byte	0x00, 0xf0, 0x21, 0x00


	//----- nvinfo : EIATTR_KPARAM_INFO
	.align		4
.L_2657:
        /*0088*/ 	.byte	0x04, 0x17
        /*008a*/ 	.short	(.L_2659 - .L_2658)
.L_2658:
        /*008c*/ 	.word	0x00000000
        /*0090*/ 	.short	0x0000
        /*0092*/ 	.short	0x0000
        /*0094*/ 	.byte	0x00, 0xf0, 0x21, 0x00


	//----- nvinfo : EIATTR_SPARSE_MMA_MASK
	.align		4
.L_2659:
        /*0098*/ 	.byte	0x03, 0x50
        /*009a*/ 	.short	0x0000


	//----- nvinfo : EIATTR_MAXREG_COUNT
	.align		4
        /*009c*/ 	.byte	0x03, 0x1b
        /*009e*/ 	.short	0x0040


	//----- nvinfo : EIATTR_NUM_BARRIERS
	.align		4
        /*00a0*/ 	.byte	0x02, 0x4c
        /*00a2*/ 	.byte	0x01
	.zero		1


	//----- nvinfo : EIATTR_ANNOTATIONS
	.align		4
        /*00a4*/ 	.byte	0x04, 0x55
        /*00a6*/ 	.short	(.L_2661 - .L_2660)


	//   ....[0]....
.L_2660:
        /* <DEDUP_REMOVED lines=115> */


	//----- nvinfo : EIATTR_MERCURY_ISA_VERSION
	.align		4
.L_2661:
        /*07c8*/ 	.byte	0x03, 0x5f
        /*07ca*/ 	.short	0x0101


	//----- nvinfo : EIATTR_COOP_GROUP_MASK_REGIDS
	.align		4
        /*07cc*/ 	.byte	0x04, 0x29
        /*07ce*/ 	.short	(.L_2663 - .L_2662)


	//   ....[0]....
.L_2662:
        /*07d0*/ 	.word	0xffffffff


	//   ....[1]....
        /*07d4*/ 	.word	0xffffffff


	//   ....[2]....
        /*07d8*/ 	.word	0xffffffff


	//   ....[3]....
        /*07dc*/ 	.word	0xffffffff


	//   ....[4]....
        /*07e0*/ 	.word	0xffffffff


	//   ....[5]....
        /*07e4*/ 	.word	0xffffffff


	//   ....[6]....
        /*07e8*/ 	.word	0xffffffff


	//   ....[7]....
        /*07ec*/ 	.word	0xffffffff


	//----- nvinfo : EIATTR_COOP_GROUP_INSTR_OFFSETS
	.align		4
.L_2663:
        /*07f0*/ 	.byte	0x04, 0x28
        /*07f2*/ 	.short	(.L_2665 - .L_2664)


	//   ....[0]....
.L_2664:
        /*07f4*/ 	.word	0x00002380


	//   ....[1]....
        /*07f8*/ 	.word	0x000023a0


	//   ....[2]....
        /*07fc*/ 	.word	0x000023f0


	//   ....[3]....
        /*0800*/ 	.word	0x00002400


	//   ....[4]....
        /*0804*/ 	.word	0x000027b0


	//   ....[5]....
        /*0808*/ 	.word	0x000027d0


	//   ....[6]....
        /*080c*/ 	.word	0x000027f0


	//   ....[7]....
        /*0810*/ 	.word	0x00002810


	//----- nvinfo : EIATTR_EXIT_INSTR_OFFSETS
	.align		4
.L_2665:
        /*0814*/ 	.byte	0x04, 0x1c
        /*0816*/ 	.short	(.L_2667 - .L_2666)


	//   ....[0]....
.L_2666:
        /*0818*/ 	.word	0x00000090


	//   ....[1]....
        /*081c*/ 	.word	0x00006500


	//----- nvinfo : EIATTR_MAX_THREADS
	.align		4
.L_2667:
        /*0820*/ 	.byte	0x04, 0x05
        /*0822*/ 	.short	(.L_2669 - .L_2668)
.L_2668:
        /*0824*/ 	.word	0x00000140
        /*0828*/ 	.word	0x00000001
        /*082c*/ 	.word	0x00000001


	//----- nvinfo : EIATTR_CRS_STACK_SIZE
	.align		4
.L_2669:
        /*0830*/ 	.byte	0x04, 0x1e
        /*0832*/ 	.short	(.L_2671 - .L_2670)
.L_2670:
        /*0834*/ 	.word	0x00000000


	//----- nvinfo : EIATTR_CBANK_PARAM_SIZE
	.align		4
.L_2671:
        /*0838*/ 	.byte	0x03, 0x19
        /*083a*/ 	.short	0x0048


	//----- nvinfo : EIATTR_PARAM_CBANK
	.align		4
        /*083c*/ 	.byte	0x04, 0x0a
        /*083e*/ 	.short	(.L_2673 - .L_2672)
	.align		4
.L_2672:
        /*0840*/ 	.word	index@(.nv.constant0._ZN13group_norm_v214gn_cuda_kernelI6__halfLi320ELi3ELi16ELi80ELi256ELb1ELi64ELi320ELi320ELi4ELb1ELi87ELb0ELb0ENS_16CompileConditionILi900EEEEEvPT_PKS4_S7_S7_flPfS8_Pj)
        /*0844*/ 	.short	0x0210
        /*0846*/ 	.short	0x0048


	//----- nvinfo : EIATTR_SW_WAR
	.align		4
.L_2673:
        /*0848*/ 	.byte	0x04, 0x36
        /*084a*/ 	.short	(.L_2675 - .L_2674)
.L_2674:
        /*084c*/ 	.word	0x00000008
.L_2675:


//--------------------- .nv.info._ZN13group_norm_v214gn_cuda_kernelI6__halfLi320ELi1ELi16ELi80ELi256ELb1ELi128ELi320ELi320ELi4ELb1ELi74ELb0ELb0ENS_16CompileConditionILi900EEEEEvPT_PKS4_S7_S7_flPfS8_Pj --------------------------
	.section	.nv.info._ZN13group_norm_v214gn_cuda_kernelI6__halfLi320ELi1ELi16ELi80ELi256ELb1ELi128ELi320ELi320ELi4ELb1ELi74ELb0ELb0ENS_16CompileConditionILi900EEEEEvPT_PKS4_S7_S7_flPfS8_Pj,"",@"SHT_CUDA_INFO"
	.sectionflags	@""
	.align	4


	//----- nvinfo : EIATTR_CUDA_API_VERSION
	.align		4
        /*0000*/ 	.byte	0x04, 0x37
        /*0002*/ 	.short	(.L_2677 - .L_2676)
.L_2676:
        /*0004*/ 	.word	0x00000082


	//----- nvinfo : EIATTR_KPARAM_INFO
	.align		4
.L_2677:
        /*0008*/ 	.byte	0x04, 0x17
        /*000a*/ 	.short	(.L_2679 - .L_2678)
.L_2678:
        /*000c*/ 	.word	0x00000000
        /*0010*/ 	.short	0x0008
        /*0012*/ 	.short	0x0040
        /*0014*/ 	.byte	0x00, 0xf0, 0x21, 0x00


	//----- nvinfo : EIATTR_KPARAM_INFO
	.align		4
.L_2679:
        /*0018*/ 	.byte	0x04, 0x17
        /*001a*/ 	.short	(.L_2681 - .L_2680)
.L_2680:
        /*001c*/ 	.word	0x00000000
        /*0020*/ 	.short	0x0007
        /*0022*/ 	.short	0x0038
        /*0024*/ 	.byte	0x00, 0xf0, 0x21, 0x00


	//----- nvinfo : EIATTR_KPARAM_INFO
	.align		4
.L_2681:
        /*0028*/ 	.byte	0x04, 0x17
        /*002a*/ 	.short	(.L_2683 - .L_2682)
.L_2682:
        /*002c*/ 	.word	0x00000000
        /*0030*/ 	.short	0x0006
        /*0032*/ 	.short	0x0030
        /*0034*/ 	.byte	0x00, 0xf0, 0x21, 0x00


	//----- nvinfo : EIATTR_KPARAM_INFO
	.align		4
.L_2683:
        /*0038*/ 	.byte	0x04, 0x17
        /*003a*/ 	.short	(.L_2685 - .L_2684)
.L_2684:
        /*003c*/ 	.word	0x00000000
        /*0040*/ 	.short	0x0005
        /*0042*/ 	.short	0x0028
        /*0044*/ 	.byte	0x00, 0xf0, 0x21, 0x00


	//----- nvinfo : EIATTR_KPARAM_INFO
	.align		4
.L_2685:
        /*0048*/ 	.byte	0x04, 0x17
        /*004a*/ 	.short	(.L_2687 - .L_2686)
.L_2686:
        /*004c*/ 	.word	0x00000000
        /*0050*/ 	.short	0x0004
        /*0052*/ 	.short	0x0020
        /*0054*/ 	.byte	0x00, 0xf0, 0x11, 0x00


	//----- nvinfo : EIATTR_KPARAM_INFO
	.align		4
.L_2687:
        /*0058*/ 	.byte	0x04, 0x17
        /*005a*/ 	.short	(.L_2689 - .L_2688)
.L_2688:
        /*005c*/ 	.word	0x00000000
        /*0060*/ 	.short	0x0003
        /*0062*/ 	.short	0x0018
        /*0064*/ 	.byte	0x00, 0xf0, 0x21, 0x00


	//----- nvinfo : EIATTR_KPARAM_INFO
	.align		4
.L_2689:
        /*0068*/ 	.byte	0x04, 0x17
        /*006a*/ 	.short	(.L_2691 - .L_2690)
.L_2690:
        /*006c*/ 	.word	0x00000000
        /*0070*/ 	.short	0x0002
        /*0072*/ 	.short	0x0010
        /*0074*/ 	.byte	0x00, 0xf0, 0x21, 0x00


	//----- nvinfo : EIATTR_KPARAM_INFO
	.align		4
.L_2691:
        /*0078*/ 	.byte	0x04, 0x17
        /*007a*/ 	.short	(.L_2693 - .L_2692)
.L_2692:
        /*007c*/ 	.word	0x00000000
        /*0080*/ 	.short	0x0001
        /*0082*/ 	.short	0x0008
        /*0084*/ 	.byte	0x00, 0xf0, 0x21, 0x00


	//----- nvinfo : EIATTR_KPARAM_INFO
	.align		4
.L_2693:
        /*0088*/ 	.byte	0x04, 0x17
        /*008a*/ 	.short	(.L_2695 - .L_2694)
.L_2694:
        /*008c*/ 	.word	0x00000000
        /*0090*/ 	.short	0x0000
        /*0092*/ 	.short	0x0000
        /*0094*/ 	.byte	0x00, 0xf0, 0x21, 0x00


	//----- nvinfo : EIATTR_SPARSE_MMA_MASK
	.align		4
.L_2695:
        /*0098*/ 	.byte	0x03, 0x50
        /*009a*/ 	.short	0x0000


	//----- nvinfo : EIATTR_MAXREG_COUNT
	.align		4
        /*009c*/ 	.byte	0x03, 0x1b
        /*009e*/ 	.short	0x00a8


	//----- nvinfo : EIATTR_NUM_BARRIERS
	.align		4
        /*00a0*/ 	.byte	0x02, 0x4c
        /*00a2*/ 	.byte	0x01
	.zero		1


	//----- nvinfo : EIATTR_ANNOTATIONS
	.align		4
        /*00a4*/ 	.byte	0x04, 0x55
        /*00a6*/ 	.short	(.L_2697 - .L_2696)


	//   ....[0]....
.L_2696:
        /* <DEDUP_REMOVED lines=90> */


	//----- nvinfo : EIATTR_MERCURY_ISA_VERSION
	.align		4
.L_2697:
        /*0638*/ 	.byte	0x03, 0x5f
        /*063a*/ 	.short	0x0101


	//----- nvinfo : EIATTR_COOP_GROUP_MASK_REGIDS
	.align		4
        /*063c*/ 	.byte	0x04, 0x29
        /*063e*/ 	.short	(.L_2699 - .L_2698)


	//   ....[0]....
.L_2698:
        /*0640*/ 	.word	0xffffffff


	//   ....[1]....
        /*0644*/ 	.word	0xffffffff


	//   ....[2]....
        /*0648*/ 	.word	0xffffffff


	//   ....[3]....
        /*064c*/ 	.word	0xffffffff


	//   ....[4]....
        /*0650*/ 	.word	0xffffffff


	//   ....[5]....
        /*0654*/ 	.word	0xffffffff


	//----- nvinfo : EIATTR_COOP_GROUP_INSTR_OFFSETS
	.align		4
.L_2699:
        /*0658*/ 	.byte	0x04, 0x28
        /*065a*/ 	.short	(.L_2701 - .L_2700)


	//   ....[0]....
.L_2700:
        /*065c*/ 	.word	0x000034f0


	//   ....[1]....
        /*0660*/ 	.word	0x00003520


	//   ....[2]....
        /*0664*/ 	.word	0x00003580


	//   ....[3]....
        /*0668*/ 	.word	0x000035a0


	//   ....[4]....
        /*066c*/ 	.word	0x00003910


	//   ....[5]....
        /*0670*/ 	.word	0x00003920


	//----- nvinfo : EIATTR_EXIT_INSTR_OFFSETS
	.align		4
.L_2701:
        /*0674*/ 	.byte	0x04, 0x1c
        /*0676*/ 	.short	(.L_2703 - .L_2702)


	//   ....[0]....
.L_2702:
        /*0678*/ 	.word	0x00000090


	//   ....[1]....
        /*067c*/ 	.word	0x0000a030


	//----- nvinfo : EIATTR_MAX_THREADS
	.align		4
.L_2703:
        /*0680*/ 	.byte	0x04, 0x05
        /*0682*/ 	.short	(.L_2705 - .L_2704)
.L_2704:
        /*0684*/ 	.word	0x00000140
        /*0688*/ 	.word	0x00000001
        /*068c*/ 	.word	0x00000001


	//----- nvinfo : EIATTR_CRS_STACK_SIZE
	.align		4
.L_2705:
        /*0690*/ 	.byte	0x04, 0x1e
        /*0692*/ 	.short	(.L_2707 - .L_2706)
.L_2706:
        /*0694*/ 	.word	0x00000000


	//----- nvinfo : EIATTR_CBANK_PARAM_SIZE
	.align		4
.L_2707:
        /*0698*/ 	.byte	0x03, 0x19
        /*069a*/ 	.short	0x0048


	//----- nvinfo : EIATTR_PARAM_CBANK
	.align		4
        /*069c*/ 	.byte	0x04, 0x0a
        /*069e*/ 	.short	(.L_2709 - .L_2708)
	.align		4
.L_2708:
        /*06a0*/ 	.word	index@(.nv.constant0._ZN13group_norm_v214gn_cuda_kernelI6__halfLi320ELi1ELi16ELi80ELi256ELb1ELi128ELi320ELi320ELi4ELb1ELi74ELb0ELb0ENS_16CompileConditionILi900EEEEEvPT_PKS4_S7_S7_flPfS8_Pj)
        /*06a4*/ 	.short	0x0210
        /*06a6*/ 	.short	0x0048


	//----- nvinfo : EIATTR_SW_WAR
	.align		4
.L_2709:
        /*06a8*/ 	.byte	0x04, 0x36
        /*06aa*/ 	.short	(.L_2711 - .L_2710)
.L_2710:
        /*06ac*/ 	.word	0x00000008
.L_2711:


//--------------------- .nv.info._ZN13group_norm_v214gn_cuda_kernelI6__halfLi320ELi1ELi16ELi80ELi256ELb1ELi128ELi320ELi320ELi4ELb0ELi74ELb0ELb1ENS_16CompileConditionILi900EEEEEvPT_PKS4_S7_S7_flPfS8_Pj --------------------------
	.section	.nv.info._ZN13group_norm_v214gn_cuda_kernelI6__halfLi320ELi1ELi16ELi80ELi256ELb1ELi128ELi320ELi320ELi4ELb0ELi74ELb0ELb1ENS_16CompileConditionILi900EEEEEvPT_PKS4_S7_S7_flPfS8_Pj,"",@"SHT_CUDA_INFO"
	.sectionflags	@""
	.align	4


	//----- nvinfo : EIATTR_CUDA_API_VERSION
	.align		4
        /*0000*/ 	.byte	0x04, 0x37
        /*0002*/ 	.short	(.L_2713 - .L_2712)
.L_2712:
        /*0004*/ 	.word	0x00000082


	//----- nvinfo : EIATTR_KPARAM_INFO
	.align		4
.L_2713:
        /*0008*/ 	.byte	0x04, 0x17
        /*000a*/ 	.short	(.L_2715 - .L_2714)
.L_2714:
        /*000c*/ 	.word	0x00000000
        /*0010*/ 	.short	0x0008
        /*0012*/ 	.short	0x0040
        /*0014*/ 	.byte	0x00, 0xf0, 0x21, 0x00


	//----- nvinfo : EIATTR_KPARAM_INFO
	.align		4
.L_2715:
        /*0018*/ 	.byte	0x04, 0x17
        /*001a*/ 	.short	(.L_2717 - .L_2716)
.L_2716:
        /*001c*/ 	.word	0x00000000
        /*0020*/ 	.short	0x0007
        /*0022*/ 	.short	0x0038
        /*0024*/ 	.byte	0x00, 0xf0, 0x21, 0x00


	//----- nvinfo : EIATTR_KPARAM_INFO
	.align		4
.L_2717:
        /*0028*/ 	.byte	0x04, 0x17
        /*002a*/ 	.short	(.L_2719 - .L_2718)
.L_2718:
        /*002c*/ 	.word	0x00000000
        /*0030*/ 	.short	0x0006
        /*0032*/ 	.short	0x0030
        /*0034*/ 	.byte	0x00, 0xf0, 0x21, 0x00


	//----- nvinfo : EIATTR_KPARAM_INFO
	.align		4
.L_2719:
        /*0038*/ 	.byte	0x04, 0x17
        /*003a*/ 	.short	(.L_2721 - .L_2720)
.L_2720:
        /*003c*/ 	.word	0x00000000
        /*0040*/ 	.short	0x0005
        /*0042*/ 	.short	0x0028
        /*0044*/ 	.byte	0x00, 0xf0, 0x21, 0x00


	//----- nvinfo : EIATTR_KPARAM_INFO
	.align		4
.L_2721:
        /*0048*/ 	.byte	0x04, 0x17
        /*004a*/ 	.short	(.L_2723 - .L_2722)
.L_2722:
        /*004c*/ 	.word	0x00000000
        /*0050*/ 	.short	0x0004
        /*0052*/ 	.short	0x0020
        /*0054*/ 	.byte	0x00, 0xf0, 0x11, 0x00


	//----- nvinfo : EIATTR_KPARAM_INFO
	.align		4
.L_2723:
        /*0058*/ 	.byte	0x04, 0x17
        /*005a*/ 	.short	(.L_2725 - .L_2724)
.L_2724:
        /*005c*/ 	.word	0x00000000
        /*0060*/ 	.short	0x0003
        /*0062*/ 	.short	0x0018
        /*0064*/ 	.byte	0x00, 0xf0, 0x21, 0x00


	//----- nvinfo : EIATTR_KPARAM_INFO
	.align		4
.L_2725:
        /*0068*/ 	.byte	0x04, 0x17
        /*006a*/ 	.short	(.L_2727 - .L_2726)
.L_2726:
        /*006c*/ 	.word	0x00000000
        /*0070*/ 	.short	0x0002
        /*0072*/ 	.short	0x0010
        /*0074*/ 	.byte	0x00, 0xf0, 0x21, 0x00


	//----- nvinfo : EIATTR_KPARAM_INFO
	.align		4
.L_2727:
        /*0078*/ 	.byte	0x04, 0x17
        /*007a*/ 	.short	(.L_2729 - .L_2728)
.L_2728:
        /*007c*/ 	.word	0x00000000
        /*0080*/ 	.short	0x0001
        /*0082*/ 	.short	0x0008
        /*0084*/ 	.byte	0x00, 0xf0, 0x21, 0x00


	//----- nvinfo : EIATTR_KPARAM_INFO
	.align		4
.L_2729:
        /*0088*/ 	.byte	0x04, 0x17
        /*008a*/ 	.short	(.L_2731 - .L_2730)
.L_2730:
        /*008c*/ 	.word	0x00000000
        /*0090*/ 	.short	0x0000
        /*0092*/ 	.short	0x0000
        /*0094*/ 	.byte	0x00, 0xf0, 0x21, 0x00


	//----- nvinfo : EIATTR_SPARSE_MMA_MASK
	.align		4
.L_2731:
        /*0098*/ 	.byte	0x03, 0x50
        /*009a*/ 	.short	0x0000


	//----- nvinfo : EIATTR_MAXREG_COUNT
	.align		4
        /*009c*/ 	.byte	0x03, 0x1b
        /*009e*/ 	.short	0x00a8


	//----- nvinfo : EIATTR_NUM_BARRIERS
	.align		4
        /*00a0*/ 	.byte	0x02, 0x4c
        /*00a2*/ 	.byte	0x01
	.zero		1


	//----- nvinfo : EIATTR_ANNOTATIONS
	.align		4
        /*00a4*/ 	.byte	0x04, 0x55
        /*00a6*/ 	.short	(.L_2733 - .L_2732)


	//   ....[0]....
.L_2732:
        /*00a8*/ 	.word	0x00000001
        /*00ac*/ 	.byte	0x90, 0x55, 0x00, 0x00, 0x01, 0x00, 0x00, 0x00, 0x20, 0x59, 0x00, 0x00, 0x01, 0x00, 0x00, 0x00
        /*00bc*/ 	.byte	0xf0, 0x6a, 0x00, 0x00, 0x01, 0x00, 0x00, 0x00, 0xf0, 0x7b, 0x00, 0x00


	//----- nvinfo : EIATTR_MERCURY_ISA_VERSION
	.align		4
.L_2733:
        /*00c8*/ 	.byte	0x03, 0x5f
        /*00ca*/ 	.short	0x0101


	//----- nvinfo : EIATTR_COOP_GROUP_MASK_REGIDS
	.align		4
        /*00cc*/ 	.byte	0x04, 0x29
        /*00ce*/ 	.short	(.L_2735 - .L_2734)


	//   ....[0]....
.L_2734:
        /*00d0*/ 	.word	0xffffffff


	//   ....[1]....
        /*00d4*/ 	.word	0xffffffff


	//   ....[2]....
        /*00d8*/ 	.word	0xffffffff


	//   ....[3]....
        /*00dc*/ 	.word	0xffffffff


	//   ....[4]....
        /*00e0*/ 	.word	0xffffffff


	//   ....[5]....
        /*00e4*/ 	.word	0xffffffff


	//   ....[6]....
        /*00e8*/ 	.word	0xffffffff


	//   ....[7]....
        /*00ec*/ 	.word	0xffffffff


	//----- nvinfo : EIATTR_COOP_GROUP_INSTR_OFFSETS
	.align		4
.L_2735:
        /*00f0*/ 	.byte	0x04, 0x28
        /*00f2*/ 	.short	(.L_2737 - .L_2736)


	//   ....[0]....
.L_2736:
        /*00f4*/ 	.word	0x000031f0


	//   ....[1]....
        /*00f8*/ 	.word	0x00003220


	//   ....[2]....
        /*00fc*/ 	.word	0x000032a0


	//   ....[3]....
        /*0100*/ 	.word	0x000032c0


	//   ....[4]....
        /*0104*/ 	.word	0x00003360


	//   ....[5]....
        /*0108*/ 	.word	0x00003550


	//   ....[6]....
        /*010c*/ 	.word	0x00003560


	//   ....[7]....
        /*0110*/ 	.word	0x000035a0


	//----- nvinfo : EIATTR_EXIT_INSTR_OFFSETS
	.align		4
.L_2737:
        /*0114*/ 	.byte	0x04, 0x1c
        /*0116*/ 	.short	(.L_2739 - .L_2738)


	//   ....[0]....
.L_2738:
        /*0118*/ 	.word	0x00009c40


	//   ....[1]....
        /*011c*/ 	.word	0x00009c60


	//----- nvinfo : EIATTR_MAX_THREADS
	.align		4
.L_2739:
        /*0120*/ 	.byte	0x04, 0x05
        /*0122*/ 	.short	(.L_2741 - .L_2740)
.L_2740:
        /*0124*/ 	.word	0x00000140
        /*0128*/ 	.word	0x00000001
        /*012c*/ 	.word	0x00000001


	//----- nvinfo : EIATTR_CRS_STACK_SIZE
	.align		4
.L_2741:
        /*0130*/ 	.byte	0x04, 0x1e
        /*0132*/ 	.short	(.L_2743 - .L_2742)
.L_2742:
        /*0134*/ 	.word	0x00000000


	//----- nvinfo : EIATTR_CBANK_PARAM_SIZE
	.align		4
.L_2743:
        /*0138*/ 	.byte	0x03, 0x19
        /*013a*/ 	.short	0x0048


	//----- nvinfo : EIATTR_PARAM_CBANK
	.align		4
        /*013c*/ 	.byte	0x04, 0x0a
        /*013e*/ 	.short	(.L_2745 - .L_2744)
	.align		4
.L_2744:
        /*0140*/ 	.word	index@(.nv.constant0._ZN13group_norm_v214gn_cuda_kernelI6__halfLi320ELi1ELi16ELi80ELi256ELb1ELi128ELi320ELi320ELi4ELb0ELi74ELb0ELb1ENS_16CompileConditionILi900EEEEEvPT_PKS4_S7_S7_flPfS8_Pj)
        /*0144*/ 	.short	0x0210
        /*0146*/ 	.short	0x0048


	//----- nvinfo : EIATTR_SW_WAR
	.align		4
.L_2745:
        /*0148*/ 	.byte	0x04, 0x36
        /*014a*/ 	.short	(.L_2747 - .L_2746)
.L_2746:
        /*014c*/ 	.word	0x00000008
.L_2747:


//--------------------- .nv.callgraph             --------------------------
	.section	.nv.callgraph,"",@"SHT_CUDA_CALLGRAPH"
	.align	4
	.sectionentsize	8
	.align		4
        /*0000*/ 	.word	0x00000000
	.align		4
        /*0004*/ 	.word	0xffffffff
	.align		4
        /*0008*/ 	.word	0x00000000
	.align		4
        /*000c*/ 	.word	0xfffffffe
	.align		4
        /*0010*/ 	.word	0x00000000
	.align		4
        /*0014*/ 	.word	0xfffffffd
	.align		4
        /*0018*/ 	.word	0x00000000
	.align		4
        /*001c*/ 	.word	0xfffffffc


//--------------------- .text._ZN13group_norm_v218gn_bwd_cuda_kernelI13__nv_bfloat16Li320ELi3ELi32ELi40ELi256ELb0ELb1ELi4ELi320ELi320ELi4ELb1ELi5ELb0ELb0ELNS_15WgradSyncMethodE2ENS_16CompileConditionILi900EEEEEvPT_S6_S6_PKS5_S8_S8_S8_PKfflPfPj --------------------------
	.section	.text._ZN13group_norm_v218gn_bwd_cuda_kernelI13__nv_bfloat16Li320ELi3ELi32ELi40ELi256ELb0ELb1ELi4ELi320ELi320ELi4ELb1ELi5ELb0ELb0ELNS_15WgradSyncMethodE2ENS_16CompileConditionILi900EEEEEvPT_S6_S6_PKS5_S8_S8_S8_PKfflPfPj,"ax",@progbits
	.align	128
        .global         _ZN13group_norm_v218gn_bwd_cuda_kernelI13__nv_bfloat16Li320ELi3ELi32ELi40ELi256ELb0ELb1ELi4ELi320ELi320ELi4ELb1ELi5ELb0ELb0ELNS_15WgradSyncMethodE2ENS_16CompileConditionILi900EEEEEvPT_S6_S6_PKS5_S8_S8_S8_PKfflPfPj
        .type           _ZN13group_norm_v218gn_bwd_cuda_kernelI13__nv_bfloat16Li320ELi3ELi32ELi40ELi256ELb0ELb1ELi4ELi320ELi320ELi4ELb1ELi5ELb0ELb0ELNS_15WgradSyncMethodE2ENS_16CompileConditionILi900EEEEEvPT_S6_S6_PKS5_S8_S8_S8_PKfflPfPj,@function
        .size           _ZN13group_norm_v218gn_bwd_cuda_kernelI13__nv_bfloat16Li320ELi3ELi32ELi40ELi256ELb0ELb1ELi4ELi320ELi320ELi4ELb1ELi5ELb0ELb0ELNS_15WgradSyncMethodE2ENS_16CompileConditionILi900EEEEEvPT_S6_S6_PKS5_S8_S8_S8_PKfflPfPj,(.L_x_3760 - _ZN13group_norm_v218gn_bwd_cuda_kernelI13__nv_bfloat16Li320ELi3ELi32ELi40ELi256ELb0ELb1ELi4ELi320ELi320ELi4ELb1ELi5ELb0ELb0ELNS_15WgradSyncMethodE2ENS_16CompileConditionILi900EEEEEvPT_S6_S6_PKS5_S8_S8_S8_PKfflPfPj)
        .other          _ZN13group_norm_v218gn_bwd_cuda_kernelI13__nv_bfloat16Li320ELi3ELi32ELi40ELi256ELb0ELb1ELi4ELi320ELi320ELi4ELb1ELi5ELb0ELb0ELNS_15WgradSyncMethodE2ENS_16CompileConditionILi900EEEEEvPT_S6_S6_PKS5_S8_S8_S8_PKfflPfPj,@"STO_CUDA_ENTRY STV_DEFAULT"
_ZN13group_norm_v218gn_bwd_cuda_kernelI13__nv_bfloat16Li320ELi3ELi32ELi40ELi256ELb0ELb1ELi4ELi320ELi320ELi4ELb1ELi5ELb0ELb0ELNS_15WgradSyncMethodE2ENS_16CompileConditionILi900EEEEEvPT_S6_S6_PKS5_S8_S8_S8_PKfflPfPj:
.text._ZN13group_norm_v218gn_bwd_cuda_kernelI13__nv_bfloat16Li320ELi3ELi32ELi40ELi256ELb0ELb1ELi4ELi320ELi320ELi4ELb1ELi5ELb0ELb0ELNS_15WgradSyncMethodE2ENS_16CompileConditionILi900EEEEEvPT_S6_S6_PKS5_S8_S8_S8_PKfflPfPj:
[----:B------:R-:W-:Y:S01]  /*0000*/  LDC R1, c[0x0][0x28] ;  /* 0x00000a00ff017b82 */ /* 0x000fe20000000800 */
[----:B------:R-:W0:Y:S01]  /*0010*/  S2R R2, SR_CTAID.Y ;  /* 0x0000000000027919 */ /* 0x000e220000002600 */
[----:B------:R-:W-:Y:S01]  /*0020*/  ULDC.64 UR6, c[0x0][0x258] ;  /* 0x0000960000067ab9 */ /* 0x000fe20000000a00 */
[----:B------:R-:W-:Y:S01]  /*0030*/  ULDC.64 UR10, c[0x0][0x208] ;  /* 0x00008200000a7ab9 */ /* 0x000fe20000000a00 */
[----:B------:R-:W-:Y:S01]  /*0040*/  USHF.L.U32 UR12, UR6, 0x2, URZ ;  /* 0x00000002060c7899 */ /* 0x000fe2000800063f */
[----:B------:R-:W1:Y:S01]  /*0050*/  S2R R5, SR_CTAID.X ;  /* 0x0000000000057919 */ /* 0x000e620000002500 */
[----:B------:R-:W-:Y:S01]  /*0060*/  USHF.L.U64.HI UR6, UR6, 0x2, UR7 ;  /* 0x0000000206067899 */ /* 0x000fe20008010207 */
[----:B------:R-:W-:-:S05]  /*0070*/  IMAD.MOV.U32 R4, RZ, RZ, RZ ;  /* 0x000000ffff047224 */ /* 0x000fca00078e00ff */
[----:B------:R-:W-:Y:S02]  /*0080*/  MOV R0, UR6 ;  /* 0x0000000600007c02 */ /* 0x000fe40008000f00 */
[----:B0-----:R-:W-:Y:S02]  /*0090*/  ISETP.LT.U32.AND P0, PT, R2, UR12, PT ;  /* 0x0000000c02007c0c */ /* 0x001fe4000bf01070 */
[----:B------:R-:W-:Y:S02]  /*00a0*/  MOV R7, R2 ;  /* 0x0000000200077202 */ /* 0x000fe40000000f00 */
[----:B------:R-:W-:-:S13]  /*00b0*/  ISETP.GT.AND.EX P0, PT, R0, RZ, PT, P0 ;  /* 0x000000ff0000720c */ /* 0x000fda0003f04300 */
[----:B-1----:R-:W-:Y:S05]  /*00c0*/  @P0 BRA `(.L_x_0) ;  /* 0x0000000000680947 */ /* 0x002fea0003800000 */
[----:B------:R-:W0:Y:S01]  /*00d0*/  S2R R0, SR_TID.X ;  /* 0x0000000000007919 */ /* 0x000e220000002100 */
[----:B------:R-:W-:Y:S01]  /*00e0*/  BAR.SYNC.DEFER_BLOCKING 0x0 ;  /* 0x0000000000007b1d */ /* 0x000fe20000010000 */
[----:B0-----:R-:W-:-:S13]  /*00f0*/  ISETP.NE.AND P0, PT, R0, RZ, PT ;  /* 0x000000ff0000720c */ /* 0x001fda0003f05270 */
[----:B------:R-:W-:Y:S05]  /*0100*/  @P0 BRA `(.L_x_1) ;  /* 0x00000000004c0947 */ /* 0x000fea0003800000 */
[----:B------:R-:W-:Y:S01]  /*0110*/  ULDC.64 UR4, c[0x0][0x268] ;  /* 0x00009a0000047ab9 */ /* 0x000fe20000000a00 */
[----:B------:R-:W-:Y:S01]  /*0120*/  IMAD.MOV R0, RZ, RZ, -R7 ;  /* 0x000000ffff007224 */ /* 0x000fe200078e0a07 */
[----:B------:R-:W-:Y:S01]  /*0130*/  UIADD3 UR4, UP0, UR4, 0x14, URZ ;  /* 0x0000001404047890 */ /* 0x000fe2000ff1e03f */
[----:B------:R-:W-:-:S03]  /*0140*/  MOV R3, 0x7ffffec1 ;  /* 0x7ffffec100037802 */ /* 0x000fc60000000f00 */
[----:B------:R-:W-:Y:S01]  /*0150*/  UIADD3.X UR5, URZ, UR5, URZ, UP0, !UPT ;  /* 0x000000053f057290 */ /* 0x000fe200087fe43f */
[----:B------:R-:W-:Y:S01]  /*0160*/  ISETP.NE.AND P0, PT, R5, R0, PT ;  /* 0x000000000500720c */ /* 0x000fe20003f05270 */
[----:B------:R-:W-:-:S03]  /*0170*/  IMAD.U32 R6, RZ, RZ, UR4 ;  /* 0x00000004ff067e24 */ /* 0x000fc6000f8e00ff */
[----:B------:R-:W-:Y:S02]  /*0180*/  SEL R3, R3, 0x1, !P0 ;  /* 0x0000000103037807 */ /* 0x000fe40004000000 */
[----:B------:R-:W-:Y:S01]  /*0190*/  MOV R7, UR5 ;  /* 0x0000000500077c02 */ /* 0x000fe20008000f00 */
[----:B------:R-:W-:Y:S06]  /*01a0*/  MEMBAR.ALL.GPU ;  /* 0x0000000000007992 */ /* 0x000fec000000a000 */
[----:B------:R-:W-:-:S00]  /*01b0*/  ERRBAR ;  /* 0x00000000000079ab */ /* 0x000fc00000000000 */
[----:B------:R-:W-:Y:S06]  /*01c0*/  CGAERRBAR ;  /* 0x00000000000075ab */ /* 0x000fec0000000000 */
[----:B------:R0:W5:Y:S02]  /*01d0*/  ATOM.E.ADD.STRONG.GPU PT, R3, desc[UR10][R6.64], R3 ;  /* 0x000000030603798a */ /* 0x00016400081ee1ca */
.L_x_2:
[----:B------:R-:W2:Y:S04]  /*01e0*/  LD.E.STRONG.GPU R0, desc[UR10][R6.64] ;  /* 0x0000000a06007980 */ /* 0x000ea8000c10f900 */
[----:B--2---:R-:W-:Y:S01]  /*01f0*/  CCTL.IVALL ;  /* 0x00000000ff00798f */ /* 0x004fe20002000000 */
[----:B------:R-:W-:Y:S05]  /*0200*/  YIELD ;  /* 0x0000000000007946 */ /* 0x000fea0003800000 */
[----:B-----5:R-:W-:-:S04]  /*0210*/  LOP3.LUT R0, R0, R3, RZ, 0x3c, !PT ;  /* 0x0000000300007212 */ /* 0x020fc800078e3cff */
[----:B------:R-:W-:-:S13]  /*0220*/  ISETP.GT.AND P0, PT, R0, -0x1, PT ;  /* 0xffffffff0000780c */ /* 0x000fda0003f04270 */
[----:B------:R-:W-:Y:S05]  /*0230*/  @P0 BRA `(.L_x_2) ;  /* 0xfffffffc00e80947 */ /* 0x000fea000383ffff */
.L_x_1:
[----:B------:R-:W-:Y:S05]  /*0240*/  WARPSYNC.ALL ;  /* 0x0000000000007948 */ /* 0x000fea0003800000 */
[----:B------:R-:W-:Y:S06]  /*0250*/  BAR.SYNC.DEFER_BLOCKING 0x0 ;  /* 0x0000000000007b1d */ /* 0x000fec0000010000 */
[----:B------:R-:W-:Y:S05]  /*0260*/  BRA `(.L_x_3) ;  /* 0x0000001800dc7947 */ /* 0x000fea0003800000 */
.L_x_0:
[----:B------:R-:W0:Y:S01]  /*0270*/  S2R R6, SR_TID.X ;  /* 0x0000000000067919 */ /* 0x000e220000002100 */
[----:B------:R-:W-:Y:S01]  /*0280*/  MOV R0, 0x400 ;  /* 0x0000040000007802 */ /* 0x000fe20000000f00 */
[----:B------:R-:W-:Y:S01]  /*0290*/  UMOV UR4, URZ ;  /* 0x0000003f00047c82 */ /* 0x000fe20008000000 */
[----:B------:R-:W1:Y:S01]  /*02a0*/  S2R R10, SR_CgaCtaId ;  /* 0x00000000000a7919 */ /* 0x000e620000008800 */
[----:B0-----:R-:W-:Y:S01]  /*02b0*/  SHF.R.S32.HI R3, RZ, 0x1f, R6 ;  /* 0x0000001fff037819 */ /* 0x001fe20000011406 */
[----:B------:R-:W-:-:S03]  /*02c0*/  IMAD.WIDE.U32 R8, R6, -0x33333333, RZ ;  /* 0xcccccccd06087825 */ /* 0x000fc600078e00ff */
[----:B------:R-:W-:Y:S02]  /*02d0*/  LEA.HI R12, R3, R6, RZ, 0x2 ;  /* 0x00000006030c7211 */ /* 0x000fe400078f10ff */
[----:B------:R-:W-:Y:S01]  /*02e0*/  SHF.R.U32.HI R19, RZ, 0x6, R9 ;  /* 0x00000006ff137819 */ /* 0x000fe20000011609 */
[----:B------:R-:W-:Y:S01]  /*02f0*/  VIADD R9, R0, 0x2800 ;  /* 0x0000280000097836 */ /* 0x000fe20000000000 */
[----:B------:R-:W-:Y:S02]  /*0300*/  SHF.R.S32.HI R8, RZ, 0x2, R12 ;  /* 0x00000002ff087819 */ /* 0x000fe4000001140c */
[----:B------:R-:W-:Y:S02]  /*0310*/  SHF.L.U32 R0, R5, 0x2, RZ ;  /* 0x0000000205007819 */ /* 0x000fe400000006ff */
[C---:B------:R-:W-:Y:S01]  /*0320*/  IADD3 R17, R8.reuse, 0xf0, RZ ;  /* 0x000000f008117810 */ /* 0x040fe20007ffe0ff */
[----:B------:R-:W-:Y:S01]  /*0330*/  VIADD R13, R8, 0x50 ;  /* 0x00000050080d7836 */ /* 0x000fe20000000000 */
[----:B-1----:R-:W-:Y:S01]  /*0340*/  LEA R9, R10, R9, 0x18 ;  /* 0x000000090a097211 */ /* 0x002fe200078ec0ff */
[----:B------:R-:W-:Y:S01]  /*0350*/  VIADD R15, R8, 0xa0 ;  /* 0x000000a0080f7836 */ /* 0x000fe20000000000 */
[----:B------:R-:W-:Y:S01]  /*0360*/  SHF.R.S32.HI R18, RZ, 0x1f, R17 ;  /* 0x0000001fff127819 */ /* 0x000fe20000011411 */
[----:B------:R-:W-:Y:S01]  /*0370*/  IMAD R10, R19, -0x50, R6 ;  /* 0xffffffb0130a7824 */ /* 0x000fe200078e0206 */
[----:B------:R-:W-:-:S02]  /*0380*/  SHF.R.S32.HI R14, RZ, 0x1f, R13 ;  /* 0x0000001fff0e7819 */ /* 0x000fc4000001140d */
[----:B------:R-:W-:Y:S01]  /*0390*/  SHF.R.S32.HI R16, RZ, 0x1f, R15 ;  /* 0x0000001fff107819 */ /* 0x000fe2000001140f */
[----:B------:R-:W-:Y:S01]  /*03a0*/  IMAD R11, R10, 0x28, R9 ;  /* 0x000000280a0b7824 */ /* 0x000fe200078e0209 */
[----:B------:R-:W-:Y:S02]  /*03b0*/  LEA.HI R14, R14, R13, RZ, 0x2 ;  /* 0x0000000d0e0e7211 */ /* 0x000fe400078f10ff */
[----:B------:R-:W-:Y:S01]  /*03c0*/  LEA.HI R13, R3, R6, RZ, 0x4 ;  /* 0x00000006030d7211 */ /* 0x000fe200078f20ff */
[----:B------:R-:W-:Y:S01]  /*03d0*/  IMAD R11, R19, 0x8, R11 ;  /* 0x00000008130b7824 */ /* 0x000fe200078e020b */
[----:B------:R-:W-:Y:S02]  /*03e0*/  LOP3.LUT R3, R12, 0xfffffffc, RZ, 0xc0, !PT ;  /* 0xfffffffc0c037812 */ /* 0x000fe400078ec0ff */
[----:B------:R-:W-:Y:S02]  /*03f0*/  LOP3.LUT R0, R0, 0xfc, RZ, 0xc0, !PT ;  /* 0x000000fc00007812 */ /* 0x000fe400078ec0ff */
[----:B------:R-:W-:-:S02]  /*0400*/  LEA.HI R16, R16, R15, RZ, 0x2 ;  /* 0x0000000f10107211 */ /* 0x000fc400078f10ff */
[----:B------:R-:W-:Y:S02]  /*0410*/  LEA.HI R18, R18, R17, RZ, 0x2 ;  /* 0x0000001112127211 */ /* 0x000fe400078f10ff */
[----:B------:R-:W-:Y:S02]  /*0420*/  IADD3 R3, -R3, R6, RZ ;  /* 0x0000000603037210 */ /* 0x000fe40007ffe1ff */
[----:B------:R-:W-:Y:S02]  /*0430*/  SHF.R.U32.HI R14, RZ, 0x2, R14 ;  /* 0x00000002ff0e7819 */ /* 0x000fe4000001160e */
[----:B------:R-:W-:Y:S02]  /*0440*/  IADD3 R0, R0, R19, RZ ;  /* 0x0000001300007210 */ /* 0x000fe40007ffe0ff */
[----:B------:R-:W-:Y:S02]  /*0450*/  SHF.R.U32.HI R16, RZ, 0x2, R16 ;  /* 0x00000002ff107819 */ /* 0x000fe40000011610 */
[----:B------:R-:W-:-:S02]  /*0460*/  SHF.R.U32.HI R12, RZ, 0x4, R13 ;  /* 0x00000004ff0c7819 */ /* 0x000fc4000001160d */
[----:B------:R-:W-:Y:S02]  /*0470*/  SHF.R.U32.HI R18, RZ, 0x2, R18 ;  /* 0x00000002ff127819 */ /* 0x000fe40000011612 */
[C---:B------:R-:W-:Y:S02]  /*0480*/  LOP3.LUT R13, R3.reuse, 0x3, R14, 0x78, !PT ;  /* 0x00000003030d7812 */ /* 0x040fe400078e780e */
[C---:B------:R-:W-:Y:S01]  /*0490*/  LOP3.LUT R14, R3.reuse, 0x3, R16, 0x78, !PT ;  /* 0x00000003030e7812 */ /* 0x040fe200078e7810 */
[----:B------:R-:W-:Y:S01]  /*04a0*/  IMAD R16, R0, 0x500, RZ ;  /* 0x0000050000107824 */ /* 0x000fe200078e02ff */
[C---:B------:R-:W-:Y:S02]  /*04b0*/  LOP3.LUT R12, R3.reuse, 0x3, R12, 0x78, !PT ;  /* 0x00000003030c7812 */ /* 0x040fe400078e780c */
[----:B------:R-:W-:-:S07]  /*04c0*/  LOP3.LUT R15, R3, 0x3, R18, 0x78, !PT ;  /* 0x00000003030f7812 */ /* 0x000fce00078e7812 */
.L_x_14:
[C---:B------:R-:W-:Y:S01]  /*04d0*/  LOP3.LUT R39, R7.reuse, 0x3, RZ, 0xc0, !PT ;  /* 0x0000000307277812 */ /* 0x040fe200078ec0ff */
[----:B-1----:R-:W0:Y:S01]  /*04e0*/  LDC.64 R18, c[0x0][0x238] ;  /* 0x00008e00ff127b82 */ /* 0x002e220000000a00 */
[--C-:B------:R-:W-:Y:S01]  /*04f0*/  SHF.R.U64 R38, R7, 0x2, R4.reuse ;  /* 0x0000000207267819 */ /* 0x100fe20000001204 */
[----:B------:R-:W-:Y:S01]  /*0500*/  ULDC.64 UR8, c[0x0][0x248] ;  /* 0x0000920000087ab9 */ /* 0x000fe20000000a00 */
[----:B------:R-:W-:Y:S01]  /*0510*/  SHF.R.U32.HI R41, RZ, 0x2, R4 ;  /* 0x00000002ff297819 */ /* 0x000fe20000011604 */
[----:B------:R-:W-:Y:S01]  /*0520*/  IMAD R39, R39, 0x140, RZ ;  /* 0x0000014027277824 */ /* 0x000fe200078e02ff */
[----:B------:R-:W-:Y:S01]  /*0530*/  ULDC.64 UR14, c[0x0][0x228] ;  /* 0x00008a00000e7ab9 */ /* 0x000fe20000000a00 */
[----:B------:R-:W-:Y:S02]  /*0540*/  ULDC UR5, c[0x0][0x250] ;  /* 0x0000940000057ab9 */ /* 0x000fe40000000800 */
[----:B------:R-:W-:Y:S02]  /*0550*/  IMAD R3, R10, 0x4, R39 ;  /* 0x000000040a037824 */ /* 0x000fe400078e0227 */
[----:B------:R-:W-:-:S02]  /*0560*/  IMAD R46, R41, 0x50000, RZ ;  /* 0x00050000292e7824 */ /* 0x000fc400078e02ff */
[----:B------:R-:W-:Y:S01]  /*0570*/  IMAD.WIDE.U32 R20, R3, -0x33333333, RZ ;  /* 0xcccccccd03147825 */ /* 0x000fe200078e00ff */
[----:B------:R-:W-:Y:S02]  /*0580*/  MOV R20, R16 ;  /* 0x0000001000147202 */ /* 0x000fe40000000f00 */
[----:B------:R-:W-:Y:S02]  /*0590*/  SHF.R.S32.HI R23, RZ, 0x1f, R3 ;  /* 0x0000001fff177819 */ /* 0x000fe40000011403 */
[----:B------:R-:W-:Y:S01]  /*05a0*/  SHF.R.U32.HI R17, RZ, 0x5, R21 ;  /* 0x00000005ff117819 */ /* 0x000fe20000011615 */
[----:B------:R-:W-:-:S03]  /*05b0*/  IMAD.MOV.U32 R21, RZ, RZ, RZ ;  /* 0x000000ffff157224 */ /* 0x000fc600078e00ff */
[C---:B------:R-:W-:Y:S01]  /*05c0*/  LEA R0, P0, R38.reuse, R17, 0x5 ;  /* 0x0000001126007211 */ /* 0x040fe200078028ff */
[----:B------:R-:W-:-:S03]  /*05d0*/  IMAD.WIDE.U32 R20, R38, 0x50000, R20 ;  /* 0x0005000026147825 */ /* 0x000fc600078e0014 */
[----:B------:R-:W-:Y:S02]  /*05e0*/  LEA.HI.X R25, R38, RZ, R41, 0x5, P0 ;  /* 0x000000ff26197211 */ /* 0x000fe400000f2c29 */
[----:B------:R-:W-:Y:S02]  /*05f0*/  IADD3 R47, P1, R3, R20, RZ ;  /* 0x00000014032f7210 */ /* 0x000fe40007f3e0ff */
[C---:B------:R-:W-:Y:S02]  /*0600*/  LEA R30, P0, R0.reuse, UR8, 0x3 ;  /* 0x00000008001e7c11 */ /* 0x040fe4000f8018ff */
[----:B------:R-:W-:Y:S02]  /*0610*/  IADD3.X R46, R23, R21, R46, P1, !PT ;  /* 0x00000015172e7210 */ /* 0x000fe40000ffe42e */
[----:B------:R-:W-:Y:S01]  /*0620*/  LEA.HI.X R31, R0, UR9, R25, 0x3, P0 ;  /* 0x00000009001f7c11 */ /* 0x000fe200080f1c19 */
[----:B------:R-:W-:Y:S01]  /*0630*/  ULDC.64 UR8, c[0x0][0x230] ;  /* 0x00008c0000087ab9 */ /* 0x000fe20000000a00 */
[----:B------:R-:W-:-:S02]  /*0640*/  SHF.L.U64.HI R46, R47, 0x1, R46 ;  /* 0x000000012f2e7819 */ /* 0x000fc4000001022e */
[----:B------:R-:W-:Y:S02]  /*0650*/  SHF.L.U32 R47, R47, 0x1, RZ ;  /* 0x000000012f2f7819 */ /* 0x000fe400000006ff */
[----:B------:R-:W2:Y:S01]  /*0660*/  LDG.E.64.CONSTANT R30, desc[UR10][R30.64] ;  /* 0x0000000a1e1e7981 */ /* 0x000ea2000c1e9b00 */
[----:B0-----:R-:W-:Y:S01]  /*0670*/  IMAD.WIDE R18, R3, 0x2, R18 ;  /* 0x0000000203127825 */ /* 0x001fe200078e0212 */
[C---:B------:R-:W-:Y:S02]  /*0680*/  IADD3 R20, P0, R47.reuse, UR8, RZ ;  /* 0x000000082f147c10 */ /* 0x040fe4000ff1e0ff */
[----:B------:R-:W-:Y:S02]  /*0690*/  IADD3 R22, P1, R47, UR14, RZ ;  /* 0x0000000e2f167c10 */ /* 0x000fe4000ff3e0ff */
[C---:B------:R-:W-:Y:S01]  /*06a0*/  IADD3.X R21, R46.reuse, UR9, RZ, P0, !PT ;  /* 0x000000092e157c10 */ /* 0x040fe200087fe4ff */
[----:B------:R-:W3:Y:S01]  /*06b0*/  LDG.E.64.CONSTANT R18, desc[UR10][R18.64] ;  /* 0x0000000a12127981 */ /* 0x000ee2000c1e9b00 */
[----:B------:R-:W-:-:S04]  /*06c0*/  IADD3.X R23, R46, UR15, RZ, P1, !PT ;  /* 0x0000000f2e177c10 */ /* 0x000fc80008ffe4ff */
[----:B------:R-:W4:Y:S04]  /*06d0*/  LDG.E.64.CONSTANT R20, desc[UR10][R20.64] ;  /* 0x0000000a14147981 */ /* 0x000f28000c1e9b00 */
[----:B------:R-:W5:Y:S01]  /*06e0*/  LDG.E.64.CONSTANT R22, desc[UR10][R22.64] ;  /* 0x0000000a16167981 */ /* 0x000f62000c1e9b00 */
[----:B------:R-:W0:Y:S01]  /*06f0*/  S2UR UR7, SR_CgaCtaId ;  /* 0x00000000000779c3 */ /* 0x000e220000008800 */
[----:B------:R-:W-:-:S05]  /*0700*/  IMAD.SHL.U32 R50, R6, 0x2, RZ ;  /* 0x0000000206327824 */ /* 0x000fca00078e00ff */
[----:B------:R-:W-:Y:S01]  /*0710*/  LOP3.LUT R43, R50, 0x18, RZ, 0xc, !PT ;  /* 0x00000018322b7812 */ /* 0x000fe200078e0cff */
[C---:B------:R-:W-:Y:S01]  /*0720*/  IMAD.SHL.U32 R54, R38.reuse, 0x40, RZ ;  /* 0x0000004026367824 */ /* 0x040fe200078e00ff */
[----:B------:R-:W-:Y:S01]  /*0730*/  SHF.L.U64.HI R38, R38, 0x6, R41 ;  /* 0x0000000626267819 */ /* 0x000fe20000010229 */
[----:B------:R-:W-:Y:S01]  /*0740*/  BSSY B0, `(.L_x_4) ;  /* 0x00000b5000007945 */ /* 0x000fe20003800000 */
[----:B--2---:R-:W-:-:S04]  /*0750*/  FADD.FTZ R25, R31, UR5 ;  /* 0x000000051f197e21 */ /* 0x004fc80008010000 */
[----:B------:R1:W2:Y:S01]  /*0760*/  MUFU.RSQ R31, R25 ;  /* 0x00000019001f7308 */ /* 0x0002a20000001400 */
[----:B---3--:R-:W-:Y:S02]  /*0770*/  PRMT R0, R18, 0x7632, R0 ;  /* 0x0000763212007816 */ /* 0x008fe40000000000 */
[C---:B----4-:R-:W-:Y:S01]  /*0780*/  PRMT R24, R20.reuse, 0x7632, R24 ;  /* 0x0000763214187816 */ /* 0x050fe20000000018 */
[----:B------:R-:W-:Y:S02]  /*0790*/  IMAD.U32 R29, R20, 0x10000, RZ ;  /* 0x00010000141d7824 */ /* 0x000fe400078e00ff */
[----:B------:R-:W-:Y:S01]  /*07a0*/  IMAD.U32 R48, R18, 0x10000, RZ ;  /* 0x0001000012307824 */ /* 0x000fe200078e00ff */
[----:B-----5:R-:W-:Y:S01]  /*07b0*/  SHF.L.U32 R3, R22, 0x10, RZ ;  /* 0x0000001016037819 */ /* 0x020fe200000006ff */
[----:B------:R-:W-:Y:S01]  /*07c0*/  IMAD.U32 R33, R24, 0x10000, RZ ;  /* 0x0001000018217824 */ /* 0x000fe200078e00ff */
[----:B------:R-:W-:Y:S01]  /*07d0*/  PRMT R27, R22, 0x7632, R27 ;  /* 0x00007632161b7816 */ /* 0x000fe2000000001b */
[----:B------:R-:W-:Y:S01]  /*07e0*/  FADD.FTZ R52, -R30, R29 ;  /* 0x0000001d1e347221 */ /* 0x000fe20000010100 */
[----:B------:R-:W-:Y:S01]  /*07f0*/  SHF.L.U32 R28, R0, 0x10, RZ ;  /* 0x00000010001c7819 */ /* 0x000fe200000006ff */
[----:B-1----:R-:W-:Y:S01]  /*0800*/  FMUL.FTZ R25, R3, R48 ;  /* 0x0000003003197220 */ /* 0x002fe20000410000 */
[----:B------:R-:W-:Y:S01]  /*0810*/  FADD.FTZ R26, -R30, R33 ;  /* 0x000000211e1a7221 */ /* 0x000fe20000010100 */
[----:B------:R-:W-:-:S02]  /*0820*/  IMAD.U32 R27, R27, 0x10000, RZ ;  /* 0x000100001b1b7824 */ /* 0x000fc400078e00ff */
[----:B--2---:R-:W-:Y:S01]  /*0830*/  FMUL.FTZ R52, R31, R52 ;  /* 0x000000341f347220 */ /* 0x004fe20000410000 */
[----:B------:R-:W-:Y:S01]  /*0840*/  SHF.L.U32 R29, R21, 0x10, RZ ;  /* 0x00000010151d7819 */ /* 0x000fe200000006ff */
[----:B------:R-:W-:Y:S01]  /*0850*/  FMUL.FTZ R26, R31, R26 ;  /* 0x0000001a1f1a7220 */ /* 0x000fe20000410000 */
[----:B------:R-:W-:Y:S01]  /*0860*/  SHF.L.U32 R49, R19, 0x10, RZ ;  /* 0x0000001013317819 */ /* 0x000fe200000006ff */
[----:B------:R-:W-:Y:S01]  /*0870*/  FMUL.FTZ R0, R27, R28 ;  /* 0x0000001c1b007220 */ /* 0x000fe20000410000 */
[----:B------:R-:W-:Y:S01]  /*0880*/  FFMA.FTZ R25, R52, R25, RZ ;  /* 0x0000001934197223 */ /* 0x000fe200000100ff */
[----:B------:R-:W-:Y:S02]  /*0890*/  IMAD.U32 R51, R23, 0x10000, RZ ;  /* 0x0001000017337824 */ /* 0x000fe400078e00ff */
[----:B------:R-:W-:Y:S01]  /*08a0*/  FADD.FTZ R32, -R30, R29 ;  /* 0x0000001d1e207221 */ /* 0x000fe20000010100 */
[----:B------:R-:W-:Y:S01]  /*08b0*/  FFMA.FTZ R25, R26, R0, R25 ;  /* 0x000000001a197223 */ /* 0x000fe20000010019 */
[----:B------:R-:W-:-:S02]  /*08c0*/  FMUL.FTZ R29, R51, R49 ;  /* 0x00000031331d7220 */ /* 0x000fc40000410000 */
[----:B------:R-:W-:Y:S01]  /*08d0*/  FMUL.FTZ R0, R31, R32 ;  /* 0x000000201f007220 */ /* 0x000fe20000410000 */
[----:B------:R-:W-:-:S03]  /*08e0*/  FFMA.FTZ R24, R3, R48, RZ ;  /* 0x0000003003187223 */ /* 0x000fc600000100ff */
[--C-:B------:R-:W-:Y:S01]  /*08f0*/  FFMA.FTZ R29, R0, R29, R25.reuse ;  /* 0x0000001d001d7223 */ /* 0x100fe20000010019 */
[----:B------:R-:W-:Y:S01]  /*0900*/  PRMT R25, R21, 0x7632, R25 ;  /* 0x0000763215197816 */ /* 0x000fe20000000019 */
[--C-:B------:R-:W-:Y:S01]  /*0910*/  FFMA.FTZ R28, R27, R28, R24.reuse ;  /* 0x0000001c1b1c7223 */ /* 0x100fe20000010018 */
[----:B------:R-:W-:Y:S02]  /*0920*/  PRMT R24, R19, 0x7632, R24 ;  /* 0x0000763213187816 */ /* 0x000fe40000000018 */
[----:B------:R-:W-:Y:S02]  /*0930*/  PRMT R35, R23, 0x7632, R35 ;  /* 0x0000763217237816 */ /* 0x000fe40000000023 */
[----:B------:R-:W-:Y:S02]  /*0940*/  SHF.L.U32 R25, R25, 0x10, RZ ;  /* 0x0000001019197819 */ /* 0x000fe400000006ff */
[----:B------:R-:W-:Y:S01]  /*0950*/  SHF.L.U32 R24, R24, 0x10, RZ ;  /* 0x0000001018187819 */ /* 0x000fe200000006ff */
[----:B------:R-:W-:-:S02]  /*0960*/  IMAD.U32 R35, R35, 0x10000, RZ ;  /* 0x0001000023237824 */ /* 0x000fc400078e00ff */
[----:B------:R-:W-:Y:S01]  /*0970*/  FADD.FTZ R34, -R30, R25 ;  /* 0x000000191e227221 */ /* 0x000fe20000010100 */
[----:B------:R-:W-:Y:S01]  /*0980*/  FFMA.FTZ R28, R51, R49, R28 ;  /* 0x00000031331c7223 */ /* 0x000fe2000001001c */
[----:B------:R-:W-:Y:S02]  /*0990*/  FMUL.FTZ R25, R35, R24 ;  /* 0x0000001823197220 */ /* 0x000fe40000410000 */
[----:B------:R-:W-:Y:S01]  /*09a0*/  FMUL.FTZ R34, R31, R34 ;  /* 0x000000221f227220 */ /* 0x000fe20000410000 */
[----:B------:R-:W-:-:S03]  /*09b0*/  FFMA.FTZ R28, R35, R24, R28 ;  /* 0x00000018231c7223 */ /* 0x000fc6000001001c */
[----:B------:R-:W-:-:S05]  /*09c0*/  FFMA.FTZ R29, R34, R25, R29 ;  /* 0x00000019221d7223 */ /* 0x000fca000001001d */
[----:B------:R1:W-:Y:S01]  /*09d0*/  STS.64 [R11], R28 ;  /* 0x0000001c0b007388 */ /* 0x0003e20000000a00 */
[----:B------:R-:W-:Y:S02]  /*09e0*/  UMOV UR5, 0x400 ;  /* 0x0000040000057882 */ /* 0x000fe40000000000 */
[----:B0-----:R-:W-:Y:S01]  /*09f0*/  ULEA UR8, UR7, UR5, 0x18 ;  /* 0x0000000507087291 */ /* 0x001fe2000f8ec03f */
[----:B------:R-:W-:-:S04]  /*0a00*/  LOP3.LUT R33, R50, 0x18, RZ, 0xc0, !PT ;  /* 0x0000001832217812 */ /* 0x000fc800078ec0ff */
[C---:B------:R-:W-:Y:S02]  /*0a10*/  LOP3.LUT R37, R33.reuse, 0x8, RZ, 0x3c, !PT ;  /* 0x0000000821257812 */ /* 0x040fe400078e3cff */
[----:B------:R-:W-:Y:S02]  /*0a20*/  LEA R24, R6, UR8, 0x5 ;  /* 0x0000000806187c11 */ /* 0x000fe4000f8e28ff */
[----:B------:R-:W-:Y:S01]  /*0a30*/  LOP3.LUT R25, R33, 0x10, RZ, 0x3c, !PT ;  /* 0x0000001021197812 */ /* 0x000fe200078e3cff */
[----:B------:R-:W-:Y:S01]  /*0a40*/  FFMA.FTZ R26, R26, R27, RZ ;  /* 0x0000001b1a1a7223 */ /* 0x000fe200000100ff */
[C---:B------:R-:W-:Y:S01]  /*0a50*/  IADD3 R37, R24.reuse, R37, RZ ;  /* 0x0000002518257210 */ /* 0x040fe20007ffe0ff */
[C---:B------:R-:W-:Y:S01]  /*0a60*/  IMAD.IADD R36, R24.reuse, 0x1, R33 ;  /* 0x0000000118247824 */ /* 0x040fe200078e0221 */
[C---:B------:R-:W-:Y:S01]  /*0a70*/  IADD3 R40, R24.reuse, R25, RZ ;  /* 0x0000001918287210 */ /* 0x040fe20007ffe0ff */
[----:B------:R-:W-:Y:S02]  /*0a80*/  IMAD.IADD R43, R24, 0x1, R43 ;  /* 0x00000001182b7824 */ /* 0x000fe400078e022b */
[----:B------:R-:W-:Y:S01]  /*0a90*/  FADD.FTZ R25, RZ, R3 ;  /* 0x00000003ff197221 */ /* 0x000fe20000010000 */
[----:B------:R-:W-:Y:S01]  /*0aa0*/  FFMA.FTZ R24, R52, R3, RZ ;  /* 0x0000000334187223 */ /* 0x000fe200000100ff */
[----:B------:R-:W-:Y:S01]  /*0ab0*/  BAR.SYNC.DEFER_BLOCKING 0x0 ;  /* 0x0000000000007b1d */ /* 0x000fe20000010000 */
[----:B------:R-:W-:Y:S01]  /*0ac0*/  FADD.FTZ R27, RZ, R27 ;  /* 0x0000001bff1b7221 */ /* 0x000fe20000010000 */
[----:B------:R-:W-:Y:S01]  /*0ad0*/  FADD.FTZ R33, RZ, R51 ;  /* 0x00000033ff217221 */ /* 0x000fe20000010000 */
[----:B------:R-:W-:Y:S01]  /*0ae0*/  FFMA.FTZ R32, R0, R51, RZ ;  /* 0x0000003300207223 */ /* 0x000fe200000100ff */
[----:B------:R-:W-:Y:S01]  /*0af0*/  FFMA.FTZ R34, R34, R35, RZ ;  /* 0x0000002322227223 */ /* 0x000fe200000100ff */
[----:B------:R-:W-:Y:S01]  /*0b00*/  FADD.FTZ R35, RZ, R35 ;  /* 0x00000023ff237221 */ /* 0x000fe20000010000 */
[----:B------:R-:W-:Y:S01]  /*0b10*/  LEA R53, R8, UR8, 0x5 ;  /* 0x0000000808357c11 */ /* 0x000fe2000f8e28ff */
[----:B------:R-:W-:Y:S01]  /*0b20*/  ULDC.64 UR8, c[0x0][0x260] ;  /* 0x0000980000087ab9 */ /* 0x000fe20000000a00 */
[----:B------:R0:W-:Y:S04]  /*0b30*/  STS.64 [R36], R24 ;  /* 0x0000001824007388 */ /* 0x0001e80000000a00 */
[----:B------:R-:W-:Y:S04]  /*0b40*/  STS.64 [R37], R26 ;  /* 0x0000001a25007388 */ /* 0x000fe80000000a00 */
[----:B------:R2:W-:Y:S04]  /*0b50*/  STS.64 [R40], R32 ;  /* 0x0000002028007388 */ /* 0x0005e80000000a00 */
[----:B------:R3:W-:Y:S01]  /*0b60*/  STS.64 [R43], R34 ;  /* 0x000000222b007388 */ /* 0x0007e20000000a00 */
[-C--:B-1----:R-:W-:Y:S01]  /*0b70*/  LEA R28, R14, R53.reuse, 0x3 ;  /* 0x000000350e1c7211 */ /* 0x082fe200078e18ff */
[----:B------:R-:W-:Y:S01]  /*0b80*/  BAR.SYNC.DEFER_BLOCKING 0x0 ;  /* 0x0000000000007b1d */ /* 0x000fe20000010000 */
[----:B------:R-:W-:-:S02]  /*0b90*/  LEA R42, R12, R53, 0x3 ;  /* 0x000000350c2a7211 */ /* 0x000fc400078e18ff */
[----:B0-----:R-:W-:Y:S02]  /*0ba0*/  IADD3 R36, P0, R39, R6, RZ ;  /* 0x0000000627247210 */ /* 0x001fe40007f1e0ff */
[----:B--2---:R-:W-:Y:S01]  /*0bb0*/  LOP3.LUT R33, R54, 0x3f, R5, 0xf8, !PT ;  /* 0x0000003f36217812 */ /* 0x004fe200078ef805 */
[----:B------:R-:W0:Y:S04]  /*0bc0*/  LDS.64 R24, [R42] ;  /* 0x000000002a187984 */ /* 0x000e280000000a00 */
[----:B------:R-:W1:Y:S01]  /*0bd0*/  LDS.64 R28, [R28+0x1400] ;  /* 0x001400001c1c7984 */ /* 0x000e620000000a00 */
[C---:B------:R-:W-:Y:S02]  /*0be0*/  LEA.HI.X.SX32 R37, R6.reuse, RZ, 0x1, P0 ;  /* 0x000000ff06257211 */ /* 0x040fe400000f0eff */
[----:B------:R-:W-:Y:S01]  /*0bf0*/  ISETP.GT.U32.AND P0, PT, R6, 0x1f, PT ;  /* 0x0000001f0600780c */ /* 0x000fe20003f04070 */
[----:B---3--:R-:W-:-:S02]  /*0c00*/  IMAD R35, R38, 0x500, RZ ;  /* 0x0000050026237824 */ /* 0x008fc400078e02ff */
[----:B------:R-:W-:-:S04]  /*0c10*/  IMAD.WIDE.U32 R32, R33, 0x500, R36 ;  /* 0x0000050021207825 */ /* 0x000fc800078e0024 */
[--C-:B------:R-:W-:Y:S01]  /*0c20*/  IMAD R44, R13, 0x8, R53.reuse ;  /* 0x000000080d2c7824 */ /* 0x100fe200078e0235 */
[----:B------:R-:W-:Y:S02]  /*0c30*/  IADD3 R33, R33, R35, RZ ;  /* 0x0000002321217210 */ /* 0x000fe40007ffe0ff */
[C---:B------:R-:W-:Y:S01]  /*0c40*/  LEA R54, P1, R32.reuse, UR8, 0x3 ;  /* 0x0000000820367c11 */ /* 0x040fe2000f8218ff */
[----:B------:R-:W-:Y:S01]  /*0c50*/  IMAD R53, R15, 0x8, R53 ;  /* 0x000000080f357824 */ /* 0x000fe200078e0235 */
[----:B------:R2:W3:Y:S02]  /*0c60*/  LDS.64 R26, [R44+0xa00] ;  /* 0x000a00002c1a7984 */ /* 0x0004e40000000a00 */
[----:B------:R-:W-:Y:S02]  /*0c70*/  LEA.HI.X R55, R32, UR9, R33, 0x3, P1 ;  /* 0x0000000920377c11 */ /* 0x000fe400088f1c21 */
[----:B--2---:R-:W-:Y:S01]  /*0c80*/  CS2R R44, SRZ ;  /* 0x00000000002c7805 */ /* 0x004fe2000001ff00 */
[----:B------:R-:W-:Y:S06]  /*0c90*/  @P0 BRA `(.L_x_5) ;  /* 0x00000004007c0947 */ /* 0x000fec0003800000 */
[----:B------:R-:W-:Y:S02]  /*0ca0*/  SHF.L.U32 R32, R7, 0x3, RZ ;  /* 0x0000000307207819 */ /* 0x000fe400000006ff */
[----:B------:R-:W-:Y:S02]  /*0cb0*/  SHF.L.U32 R44, R6, 0x3, RZ ;  /* 0x00000003062c7819 */ /* 0x000fe400000006ff */
[----:B------:R-:W-:Y:S02]  /*0cc0*/  LOP3.LUT R33, R32, 0x18, RZ, 0xc0, !PT ;  /* 0x0000001820217812 */ /* 0x000fe400078ec0ff */
[----:B------:R-:W-:Y:S02]  /*0cd0*/  LOP3.LUT R44, R44, 0x18, RZ, 0xc0, !PT ;  /* 0x000000182c2c7812 */ /* 0x000fe400078ec0ff */
[----:B------:R-:W-:-:S05]  /*0ce0*/  LEA.HI R32, R6, R33, RZ, 0x1e ;  /* 0x0000002106207211 */ /* 0x000fca00078ff0ff */
[----:B------:R-:W-:-:S04]  /*0cf0*/  IMAD R39, R32, 0x28, -R39 ;  /* 0x0000002820277824 */ /* 0x000fc800078e0a27 */
[C---:B------:R-:W-:Y:S01]  /*0d00*/  VIADD R32, R39.reuse, 0x4 ;  /* 0x0000000427207836 */ /* 0x040fe20000000000 */
[C---:B------:R-:W-:Y:S01]  /*0d10*/  IADD3 R34, R39.reuse, 0x8, RZ ;  /* 0x0000000827227810 */ /* 0x040fe20007ffe0ff */
[C---:B------:R-:W-:Y:S01]  /*0d20*/  VIADD R36, R39.reuse, 0xc ;  /* 0x0000000c27247836 */ /* 0x040fe20000000000 */
[C---:B------:R-:W-:Y:S01]  /*0d30*/  IADD3 R38, R39.reuse, 0x10, RZ ;  /* 0x0000001027267810 */ /* 0x040fe20007ffe0ff */
[C---:B------:R-:W-:Y:S01]  /*0d40*/  VIADD R42, R39.reuse, 0x18 ;  /* 0x00000018272a7836 */ /* 0x040fe20000000000 */
[----:B------:R-:W-:Y:S01]  /*0d50*/  SHF.R.S32.HI R33, RZ, 0x1f, R32 ;  /* 0x0000001fff217819 */ /* 0x000fe20000011420 */
[C---:B------:R-:W-:Y:S01]  /*0d60*/  VIADD R45, R39.reuse, 0x20 ;  /* 0x00000020272d7836 */ /* 0x040fe20000000000 */
[----:B------:R-:W-:Y:S01]  /*0d70*/  SHF.R.S32.HI R41, RZ, 0x1f, R36 ;  /* 0x0000001fff297819 */ /* 0x000fe20000011424 */
[----:B------:R-:W-:Y:S01]  /*0d80*/  VIADD R56, R39, 0x24 ;  /* 0x0000002427387836 */ /* 0x000fe20000000000 */
[----:B------:R-:W-:Y:S02]  /*0d90*/  LEA.HI R37, R33, R32, RZ, 0x2 ;  /* 0x0000002021257211 */ /* 0x000fe400078f10ff */
[----:B------:R-:W-:-:S02]  /*0da0*/  SHF.R.S32.HI R32, RZ, 0x1f, R39 ;  /* 0x0000001fff207819 */ /* 0x000fc40000011427 */
[----:B------:R-:W-:Y:S02]  /*0db0*/  SHF.R.S32.HI R33, RZ, 0x1f, R34 ;  /* 0x0000001fff217819 */ /* 0x000fe40000011422 */
[----:B------:R-:W-:Y:S02]  /*0dc0*/  LEA.HI R35, R32, R39, RZ, 0x2 ;  /* 0x0000002720237211 */ /* 0x000fe400078f10ff */
[----:B------:R-:W-:Y:S02]  /*0dd0*/  SHF.R.S32.HI R43, RZ, 0x1f, R38 ;  /* 0x0000001fff2b7819 */ /* 0x000fe40000011426 */
[----:B------:R-:W-:Y:S02]  /*0de0*/  LEA.HI R32, R41, R36, RZ, 0x2 ;  /* 0x0000002429207211 */ /* 0x000fe400078f10ff */
[----:B------:R-:W-:Y:S02]  /*0df0*/  SHF.R.S32.HI R36, RZ, 0x2, R35 ;  /* 0x00000002ff247819 */ /* 0x000fe40000011423 */
[----:B------:R-:W-:-:S02]  /*0e00*/  LEA.HI R34, R33, R34, RZ, 0x2 ;  /* 0x0000002221227211 */ /* 0x000fc400078f10ff */
[----:B------:R-:W-:Y:S01]  /*0e10*/  LEA.HI R33, R43, R38, RZ, 0x2 ;  /* 0x000000262b217211 */ /* 0x000fe200078f10ff */
[----:B------:R-:W-:Y:S01]  /*0e20*/  VIADD R38, R39, 0x14 ;  /* 0x0000001427267836 */ /* 0x000fe20000000000 */
[----:B------:R-:W-:Y:S01]  /*0e30*/  SHF.R.S32.HI R40, RZ, 0x2, R37 ;  /* 0x00000002ff287819 */ /* 0x000fe20000011425 */
[--C-:B------:R-:W-:Y:S01]  /*0e40*/  IMAD R35, R36, 0x28, R9.reuse ;  /* 0x0000002824237824 */ /* 0x100fe200078e0209 */
[----:B------:R-:W-:Y:S02]  /*0e50*/  SHF.R.S32.HI R36, RZ, 0x2, R34 ;  /* 0x00000002ff247819 */ /* 0x000fe40000011422 */
[----:B------:R-:W-:Y:S01]  /*0e60*/  SHF.R.S32.HI R41, RZ, 0x1f, R38 ;  /* 0x0000001fff297819 */ /* 0x000fe20000011426 */
[----:B------:R-:W-:Y:S01]  /*0e70*/  IMAD R37, R40, 0x28, R9 ;  /* 0x0000002828257824 */ /* 0x000fe200078e0209 */
[----:B------:R-:W-:Y:S01]  /*0e80*/  IADD3 R35, R35, R44, RZ ;  /* 0x0000002c23237210 */ /* 0x000fe20007ffe0ff */
[----:B------:R-:W-:Y:S01]  /*0e90*/  VIADD R40, R39, 0x1c ;  /* 0x0000001c27287836 */ /* 0x000fe20000000000 */
[----:B------:R-:W-:-:S02]  /*0ea0*/  LEA.HI R38, R41, R38, RZ, 0x2 ;  /* 0x0000002629267211 */ /* 0x000fc400078f10ff */
[----:B------:R-:W-:Y:S02]  /*0eb0*/  SHF.R.S32.HI R41, RZ, 0x1f, R42 ;  /* 0x0000001fff297819 */ /* 0x000fe4000001142a */
[----:B------:R-:W-:Y:S01]  /*0ec0*/  IADD3 R37, R44, R37, RZ ;  /* 0x000000252c257210 */ /* 0x000fe20007ffe0ff */
[----:B------:R-:W2:Y:S01]  /*0ed0*/  LDS.64 R34, [R35] ;  /* 0x0000000023227984 */ /* 0x000ea20000000a00 */
[----:B------:R-:W-:Y:S01]  /*0ee0*/  LEA.HI R42, R41, R42, RZ, 0x2 ;  /* 0x0000002a292a7211 */ /* 0x000fe200078f10ff */
[----:B------:R-:W-:Y:S01]  /*0ef0*/  IMAD R41, R36, 0x28, R9 ;  /* 0x0000002824297824 */ /* 0x000fe200078e0209 */
[----:B------:R-:W-:Y:S02]  /*0f00*/  SHF.R.S32.HI R43, RZ, 0x1f, R40 ;  /* 0x0000001fff2b7819 */ /* 0x000fe40000011428 */
[----:B------:R-:W4:Y:S01]  /*0f10*/  LDS.64 R36, [R37] ;  /* 0x0000000025247984 */ /* 0x000f220000000a00 */
[----:B------:R-:W-:Y:S02]  /*0f20*/  SHF.R.S32.HI R32, RZ, 0x2, R32 ;  /* 0x00000002ff207819 */ /* 0x000fe40000011420 */
[----:B------:R-:W-:-:S02]  /*0f30*/  LEA.HI R43, R43, R40, RZ, 0x2 ;  /* 0x000000282b2b7211 */ /* 0x000fc400078f10ff */
[----:B------:R-:W-:Y:S02]  /*0f40*/  IADD3 R41, R44, R41, RZ ;  /* 0x000000292c297210 */ /* 0x000fe40007ffe0ff */
[----:B------:R-:W-:Y:S02]  /*0f50*/  SHF.R.S32.HI R40, RZ, 0x1f, R45 ;  /* 0x0000001fff287819 */ /* 0x000fe4000001142d */
[----:B------:R-:W-:Y:S02]  /*0f60*/  SHF.R.S32.HI R58, RZ, 0x2, R43 ;  /* 0x00000002ff3a7819 */ /* 0x000fe4000001142b */
[----:B------:R-:W-:Y:S02]  /*0f70*/  LEA.HI R39, R40, R45, RZ, 0x2 ;  /* 0x0000002d28277211 */ /* 0x000fe400078f10ff */
[----:B------:R-:W5:Y:S01]  /*0f80*/  LDS.64 R40, [R41] ;  /* 0x0000000029287984 */ /* 0x000f620000000a00 */
[----:B------:R-:W-:Y:S02]  /*0f90*/  SHF.R.S32.HI R45, RZ, 0x1f, R56 ;  /* 0x0000001fff2d7819 */ /* 0x000fe40000011438 */
[----:B------:R-:W-:-:S02]  /*0fa0*/  SHF.R.S32.HI R60, RZ, 0x2, R39 ;  /* 0x00000002ff3c7819 */ /* 0x000fc40000011427 */
[----:B------:R-:W-:Y:S02]  /*0fb0*/  LEA.HI R45, R45, R56, RZ, 0x2 ;  /* 0x000000382d2d7211 */ /* 0x000fe400078f10ff */
[----:B------:R-:W-:Y:S01]  /*0fc0*/  SHF.R.S32.HI R56, RZ, 0x2, R33 ;  /* 0x00000002ff387819 */ /* 0x000fe20000011421 */
[--C-:B------:R-:W-:Y:S01]  /*0fd0*/  IMAD R33, R32, 0x28, R9.reuse ;  /* 0x0000002820217824 */ /* 0x100fe200078e0209 */
[----:B------:R-:W-:Y:S01]  /*0fe0*/  SHF.R.S32.HI R38, RZ, 0x2, R38 ;  /* 0x00000002ff267819 */ /* 0x000fe20000011426 */
[----:B------:R-:W-:Y:S01]  /*0ff0*/  IMAD R59, R60, 0x28, R9 ;  /* 0x000000283c3b7824 */ /* 0x000fe200078e0209 */
[----:B------:R-:W-:Y:S01]  /*1000*/  SHF.R.S32.HI R61, RZ, 0x2, R45 ;  /* 0x00000002ff3d7819 */ /* 0x000fe2000001142d */
[--C-:B------:R-:W-:Y:S01]  /*1010*/  IMAD R39, R56, 0x28, R9.reuse ;  /* 0x0000002838277824 */ /* 0x100fe200078e0209 */
[----:B------:R-:W-:Y:S01]  /*1020*/  IADD3 R32, R44, R33, RZ ;  /* 0x000000212c207210 */ /* 0x000fe20007ffe0ff */
[----:B------:R-:W-:Y:S01]  /*1030*/  IMAD R45, R58, 0x28, R9 ;  /* 0x000000283a2d7824 */ /* 0x000fe200078e0209 */
[----:B------:R-:W-:Y:S01]  /*1040*/  SHF.R.S32.HI R42, RZ, 0x2, R42 ;  /* 0x00000002ff2a7819 */ /* 0x000fe2000001142a */
[----:B------:R-:W-:-:S02]  /*1050*/  IMAD.IADD R58, R44, 0x1, R39 ;  /* 0x000000012c3a7824 */ /* 0x000fc400078e0227 */
[--C-:B------:R-:W-:Y:S01]  /*1060*/  IMAD R57, R38, 0x28, R9.reuse ;  /* 0x0000002826397824 */ /* 0x100fe200078e0209 */
[----:B------:R-:W0:Y:S01]  /*1070*/  LDS.64 R32, [R32] ;  /* 0x0000000020207984 */ /* 0x000e220000000a00 */
[----:B------:R-:W-:Y:S01]  /*1080*/  IMAD R43, R42, 0x28, R9 ;  /* 0x000000282a2b7824 */ /* 0x000fe200078e0209 */
[C---:B------:R-:W-:Y:S01]  /*1090*/  IADD3 R56, R44.reuse, R45, RZ ;  /* 0x0000002d2c387210 */ /* 0x040fe20007ffe0ff */
[----:B--2---:R-:W-:Y:S01]  /*10a0*/  FADD.FTZ R39, RZ, R34 ;  /* 0x00000022ff277221 */ /* 0x004fe20000010000 */
[C---:B------:R-:W-:Y:S01]  /*10b0*/  IADD3 R57, R44.reuse, R57, RZ ;  /* 0x000000392c397210 */ /* 0x040fe20007ffe0ff */
[C---:B------:R-:W-:Y:S02]  /*10c0*/  IMAD.IADD R38, R44.reuse, 0x1, R43 ;  /* 0x000000012c267824 */ /* 0x040fe400078e022b */
[----:B------:R-:W-:Y:S02]  /*10d0*/  IMAD.IADD R42, R44, 0x1, R59 ;  /* 0x000000012c2a7824 */ /* 0x000fe400078e023b */
[----:B----4-:R-:W-:Y:S01]  /*10e0*/  FADD.FTZ R39, R39, R36 ;  /* 0x0000002427277221 */ /* 0x010fe20000010000 */
[----:B------:R-:W-:Y:S01]  /*10f0*/  FADD.FTZ R36, RZ, R35 ;  /* 0x00000023ff247221 */ /* 0x000fe20000010000 */
[----:B------:R-:W-:Y:S01]  /*1100*/  IMAD R61, R61, 0x28, R9 ;  /* 0x000000283d3d7824 */ /* 0x000fe200078e0209 */
[----:B------:R-:W2:Y:S02]  /*1110*/  LDS.64 R34, [R58] ;  /* 0x000000003a227984 */ /* 0x000ea40000000a00 */
[----:B------:R-:W-:-:S02]  /*1120*/  FADD.FTZ R60, R36, R37 ;  /* 0x00000025243c7221 */ /* 0x000fc40000010000 */
[----:B------:R-:W4:Y:S01]  /*1130*/  LDS.64 R36, [R57] ;  /* 0x0000000039247984 */ /* 0x000f220000000a00 */
[----:B------:R-:W-:-:S03]  /*1140*/  IADD3 R44, R44, R61, RZ ;  /* 0x0000003d2c2c7210 */ /* 0x000fc60007ffe0ff */
[----:B------:R-:W-:Y:S01]  /*1150*/  LDS.64 R42, [R42] ;  /* 0x000000002a2a7984 */ /* 0x000fe20000000a00 */
[----:B-----5:R-:W-:Y:S01]  /*1160*/  FADD.FTZ R59, R39, R40 ;  /* 0x00000028273b7221 */ /* 0x020fe20000010000 */
[----:B------:R-:W-:Y:S02]  /*1170*/  FADD.FTZ R60, R60, R41 ;  /* 0x000000293c3c7221 */ /* 0x000fe40000010000 */
[----:B------:R-:W5:Y:S04]  /*1180*/  LDS.64 R38, [R38] ;  /* 0x0000000026267984 */ /* 0x000f680000000a00 */
[----:B------:R-:W1:Y:S04]  /*1190*/  LDS.64 R40, [R56] ;  /* 0x0000000038287984 */ /* 0x000e680000000a00 */
[----:B------:R-:W3:Y:S01]  /*11a0*/  LDS.64 R44, [R44] ;  /* 0x000000002c2c7984 */ /* 0x000ee20000000a00 */
[----:B0-----:R-:W-:Y:S01]  /*11b0*/  FADD.FTZ R59, R59, R32 ;  /* 0x000000203b3b7221 */ /* 0x001fe20000010000 */
[----:B------:R-:W-:-:S03]  /*11c0*/  FADD.FTZ R60, R60, R33 ;  /* 0x000000213c3c7221 */ /* 0x000fc60000010000 */
[----:B--2---:R-:W-:Y:S01]  /*11d0*/  FADD.FTZ R59, R59, R34 ;  /* 0x000000223b3b7221 */ /* 0x004fe20000010000 */
[----:B------:R-:W-:-:S03]  /*11e0*/  FADD.FTZ R60, R60, R35 ;  /* 0x000000233c3c7221 */ /* 0x000fc60000010000 */
[----:B----4-:R-:W-:Y:S01]  /*11f0*/  FADD.FTZ R59, R59, R36 ;  /* 0x000000243b3b7221 */ /* 0x010fe20000010000 */
[----:B------:R-:W-:-:S03]  /*1200*/  FADD.FTZ R60, R60, R37 ;  /* 0x000000253c3c7221 */ /* 0x000fc60000010000 */
[----:B-----5:R-:W-:Y:S01]  /*1210*/  FADD.FTZ R59, R59, R38 ;  /* 0x000000263b3b7221 */ /* 0x020fe20000010000 */
[----:B------:R-:W-:-:S03]  /*1220*/  FADD.FTZ R60, R60, R39 ;  /* 0x000000273c3c7221 */ /* 0x000fc60000010000 */
[----:B-1----:R-:W-:Y:S01]  /*1230*/  FADD.FTZ R59, R59, R40 ;  /* 0x000000283b3b7221 */ /* 0x002fe20000010000 */
[----:B------:R-:W-:-:S03]  /*1240*/  FADD.FTZ R60, R60, R41 ;  /* 0x000000293c3c7221 */ /* 0x000fc60000010000 */
[----:B------:R-:W-:Y:S01]  /*1250*/  FADD.FTZ R59, R59, R42 ;  /* 0x0000002a3b3b7221 */ /* 0x000fe20000010000 */
[----:B------:R-:W-:-:S03]  /*1260*/  FADD.FTZ R60, R60, R43 ;  /* 0x0000002b3c3c7221 */ /* 0x000fc60000010000 */
[----:B---3--:R-:W-:Y:S01]  /*1270*/  FADD.FTZ R44, R59, R44 ;  /* 0x0000002c3b2c7221 */ /* 0x008fe20000010000 */
[----:B------:R-:W-:-:S07]  /*1280*/  FADD.FTZ R45, R60, R45 ;  /* 0x0000002d3c2d7221 */ /* 0x000fce0000010000 */
.L_x_5:
[----:B------:R-:W-:Y:S05]  /*1290*/  BSYNC B0 ;  /* 0x0000000000007941 */ /* 0x000fea0003800000 */
.L_x_4:
[----:B------:R-:W-:Y:S01]  /*12a0*/  LDS.64 R32, [R53+0x1e00] ;  /* 0x001e000035207984 */ /* 0x000fe20000000a00 */
[----:B------:R-:W-:Y:S01]  /*12b0*/  LOP3.LUT P1, RZ, R6, 0xffffffe3, RZ, 0xc0, !PT ;  /* 0xffffffe306ff7812 */ /* 0x000fe2000782c0ff */
[----:B------:R-:W-:Y:S02]  /*12c0*/  BSSY B0, `(.L_x_6) ;  /* 0x0000022000007945 */ /* 0x000fe40003800000 */
[----:B------:R-:W2:Y:S04]  /*12d0*/  SHFL.BFLY PT, R34, R45, 0x2, 0x1f ;  /* 0x0c401f002d227f89 */ /* 0x000ea800000e0000 */
[----:B------:R-:W4:Y:S01]  /*12e0*/  SHFL.BFLY PT, R35, R44, 0x2, 0x1f ;  /* 0x0c401f002c237f89 */ /* 0x000f2200000e0000 */
[----:B--2---:R-:W-:Y:S01]  /*12f0*/  FADD.FTZ R36, R34, R45 ;  /* 0x0000002d22247221 */ /* 0x004fe20000010000 */
[----:B0-----:R-:W-:Y:S01]  /*1300*/  FADD.FTZ R34, RZ, R25 ;  /* 0x00000019ff227221 */ /* 0x001fe20000010000 */
[----:B------:R-:W-:Y:S01]  /*1310*/  FADD.FTZ R25, RZ, R24 ;  /* 0x00000018ff197221 */ /* 0x000fe20000010000 */
[----:B----4-:R-:W-:-:S02]  /*1320*/  FADD.FTZ R35, R35, R44 ;  /* 0x0000002c23237221 */ /* 0x010fc40000010000 */
[----:B---3--:R-:W-:Y:S01]  /*1330*/  FADD.FTZ R34, R34, R27 ;  /* 0x0000001b22227221 */ /* 0x008fe20000010000 */
[----:B------:R-:W-:Y:S01]  /*1340*/  FADD.FTZ R25, R25, R26 ;  /* 0x0000001a19197221 */ /* 0x000fe20000010000 */
[----:B------:R-:W0:Y:S02]  /*1350*/  SHFL.BFLY PT, R37, R36, 0x1, 0x1f ;  /* 0x0c201f0024257f89 */ /* 0x000e2400000e0000 */
[----:B-1----:R-:W-:Y:S01]  /*1360*/  FADD.FTZ R34, R34, R29 ;  /* 0x0000001d22227221 */ /* 0x002fe20000010000 */
[----:B------:R-:W-:Y:S01]  /*1370*/  FADD.FTZ R25, R25, R28 ;  /* 0x0000001c19197221 */ /* 0x000fe20000010000 */
[----:B------:R-:W1:Y:S01]  /*1380*/  SHFL.BFLY PT, R38, R35, 0x1, 0x1f ;  /* 0x0c201f0023267f89 */ /* 0x000e6200000e0000 */
[----:B------:R-:W-:Y:S01]  /*1390*/  IADD3 R29, P0, R7, 0x5, RZ ;  /* 0x00000005071d7810 */ /* 0x000fe20007f1e0ff */
[----:B------:R-:W-:Y:S01]  /*13a0*/  FADD.FTZ R33, R34, R33 ;  /* 0x0000002122217221 */ /* 0x000fe20000010000 */
[----:B------:R-:W-:Y:S01]  /*13b0*/  FADD.FTZ R32, R25, R32 ;  /* 0x0000002019207221 */ /* 0x000fe20000010000 */
[----:B------:R-:W-:-:S02]  /*13c0*/  PRMT R28, R18, 0x7632, R28 ;  /* 0x00007632121c7816 */ /* 0x000fc4000000001c */
[----:B------:R-:W-:Y:S01]  /*13d0*/  IMAD.X R4, RZ, RZ, R4, P0 ;  /* 0x000000ffff047224 */ /* 0x000fe200000e0604 */
[----:B------:R-:W-:Y:S01]  /*13e0*/  ISETP.GE.U32.AND P0, PT, R29, UR12, PT ;  /* 0x0000000c1d007c0c */ /* 0x000fe2000bf06070 */
[----:B------:R2:W-:Y:S03]  /*13f0*/  STG.E.64 desc[UR10][R54.64+0xa000], R32 ;  /* 0x00a0002036007986 */ /* 0x0005e6000c101b0a */
[----:B------:R-:W-:Y:S01]  /*1400*/  ISETP.GE.AND.EX P0, PT, R4, UR6, PT, P0 ;  /* 0x0000000604007c0c */ /* 0x000fe2000bf06300 */
[----:B0-----:R-:W-:Y:S01]  /*1410*/  FADD.FTZ R25, R36, R37 ;  /* 0x0000002524197221 */ /* 0x001fe20000010000 */
[----:B-1----:R-:W-:Y:S01]  /*1420*/  FADD.FTZ R24, R35, R38 ;  /* 0x0000002623187221 */ /* 0x002fe20000010000 */
[----:B--2---:R-:W-:Y:S10]  /*1430*/  @P1 BRA `(.L_x_7) ;  /* 0x0000000000281947 */ /* 0x004ff40003800000 */
[----:B------:R-:W0:Y:S01]  /*1440*/  LDC R33, c[0x0][0x10] ;  /* 0x00000400ff217b82 */ /* 0x000e220000000800 */
[----:B------:R-:W-:-:S04]  /*1450*/  SHF.R.U32.HI R18, RZ, 0x2, R6 ;  /* 0x00000002ff127819 */ /* 0x000fc80000011606 */
[----:B------:R-:W-:-:S03]  /*1460*/  SHF.L.U32 R32, R18, 0x6, RZ ;  /* 0x0000000612207819 */ /* 0x000fc600000006ff */
[----:B------:R-:W1:Y:S01]  /*1470*/  LDC.64 R26, c[0x0][0x260] ;  /* 0x00009800ff1a7b82 */ /* 0x000e620000000a00 */
[----:B0-----:R-:W-:Y:S01]  /*1480*/  IMAD R18, R33, UR4, R2 ;  /* 0x0000000421127c24 */ /* 0x001fe2000f8e0202 */
[----:B------:R-:W-:-:S05]  /*1490*/  LOP3.LUT R33, R32, 0xffffffc0, R5, 0xe2, !PT ;  /* 0xffffffc020217812 */ /* 0x000fca00078ee205 */
[----:B------:R-:W-:-:S05]  /*14a0*/  IMAD R18, R18, 0x200, R33 ;  /* 0x0000020012127824 */ /* 0x000fca00078e0221 */
[----:B------:R-:W-:-:S05]  /*14b0*/  SHF.L.U32 R33, R18, 0x1, RZ ;  /* 0x0000000112217819 */ /* 0x000fca00000006ff */
[----:B-1----:R-:W-:-:S05]  /*14c0*/  IMAD.WIDE.U32 R26, R33, 0x4, R26 ;  /* 0x00000004211a7825 */ /* 0x002fca00078e001a */
[----:B------:R0:W-:Y:S02]  /*14d0*/  STG.E.64 desc[UR10][R26.64], R24 ;  /* 0x000000181a007986 */ /* 0x0001e4000c101b0a */
.L_x_7:
[----:B------:R-:W-:Y:S05]  /*14e0*/  BSYNC B0 ;  /* 0x0000000000007941 */ /* 0x000fea0003800000 */
.L_x_6:
[----:B0-----:R-:W-:Y:S02]  /*14f0*/  PRMT R26, R19, 0x7632, R26 ;  /* 0x00007632131a7816 */ /* 0x001fe4000000001a */
[----:B------:R-:W-:Y:S02]  /*1500*/  PRMT R25, R20, 0x7632, R25 ;  /* 0x0000763214197816 */ /* 0x000fe40000000019 */
[----:B------:R-:W-:Y:S02]  /*1510*/  PRMT R24, R21, 0x7632, R24 ;  /* 0x0000763215187816 */ /* 0x000fe40000000018 */
[----:B------:R-:W-:Y:S02]  /*1520*/  PRMT R22, R22, 0x7632, R22 ;  /* 0x0000763216167816 */ /* 0x000fe40000000016 */
[----:B------:R-:W-:Y:S01]  /*1530*/  PRMT R23, R23, 0x7632, R23 ;  /* 0x0000763217177816 */ /* 0x000fe20000000017 */
[----:B------:R-:W-:Y:S06]  /*1540*/  @P0 BRA `(.L_x_8) ;  /* 0x0000000000540947 */ /* 0x000fec0003800000 */
[----:B------:R-:W-:Y:S01]  /*1550*/  BAR.SYNC.DEFER_BLOCKING 0x0 ;  /* 0x0000000000007b1d */ /* 0x000fe20000010000 */
[----:B------:R-:W-:-:S13]  /*1560*/  ISETP.NE.AND P0, PT, R6, RZ, PT ;  /* 0x000000ff0600720c */ /* 0x000fda0003f05270 */
[----:B------:R-:W-:Y:S05]  /*1570*/  @P0 BRA `(.L_x_9) ;  /* 0x00000000003c0947 */ /* 0x000fea0003800000 */
[----:B------:R-:W0:Y:S01]  /*1580*/  LDC.64 R18, c[0x0][0x268] ;  /* 0x00009a00ff127b82 */ /* 0x000e220000000a00 */
[----:B------:R-:W-:Y:S01]  /*1590*/  IMAD.MOV.U32 R21, RZ, RZ, 0x7fffffc1 ;  /* 0x7fffffc1ff157424 */ /* 0x000fe200078e00ff */
[----:B------:R-:W-:-:S04]  /*15a0*/  ISETP.NE.AND P0, PT, R5, RZ, PT ;  /* 0x000000ff0500720c */ /* 0x000fc80003f05270 */
[----:B------:R-:W-:Y:S01]  /*15b0*/  SEL R21, R21, 0x1, !P0 ;  /* 0x0000000115157807 */ /* 0x000fe20004000000 */
[----:B0-----:R-:W-:Y:S01]  /*15c0*/  IMAD.WIDE.U32 R18, R2, 0x4, R18 ;  /* 0x0000000402127825 */ /* 0x001fe200078e0012 */
[----:B------:R-:W-:Y:S06]  /*15d0*/  MEMBAR.ALL.GPU ;  /* 0x0000000000007992 */ /* 0x000fec000000a000 */
[----:B------:R-:W-:-:S00]  /*15e0*/  ERRBAR ;  /* 0x00000000000079ab */ /* 0x000fc00000000000 */
[----:B------:R-:W-:Y:S06]  /*15f0*/  CGAERRBAR ;  /* 0x00000000000075ab */ /* 0x000fec0000000000 */
[----:B------:R0:W5:Y:S02]  /*1600*/  ATOM.E.ADD.STRONG.GPU PT, R21, desc[UR10][R18.64], R21 ;  /* 0x000000151215798a */ /* 0x00016400081ee1ca */
.L_x_10:
[----:B------:R-:W2:Y:S04]  /*1610*/  LD.E.STRONG.GPU R20, desc[UR10][R18.64] ;  /* 0x0000000a12147980 */ /* 0x000ea8000c10f900 */
[----:B--2---:R-:W-:Y:S01]  /*1620*/  CCTL.IVALL ;  /* 0x00000000ff00798f */ /* 0x004fe20002000000 */
[----:B------:R-:W-:Y:S05]  /*1630*/  YIELD ;  /* 0x0000000000007946 */ /* 0x000fea0003800000 */
[----:B-----5:R-:W-:-:S04]  /*1640*/  LOP3.LUT R20, R20, R21, RZ, 0x3c, !PT ;  /* 0x0000001514147212 */ /* 0x020fc800078e3cff */
[----:B------:R-:W-:-:S13]  /*1650*/  ISETP.GT.AND P0, PT, R20, -0x1, PT ;  /* 0xffffffff1400780c */ /* 0x000fda0003f04270 */
[----:B------:R-:W-:Y:S05]  /*1660*/  @P0 BRA `(.L_x_10) ;  /* 0xfffffffc00e80947 */ /* 0x000fea000383ffff */
.L_x_9:
[----:B------:R-:W-:Y:S05]  /*1670*/  WARPSYNC.ALL ;  /* 0x0000000000007948 */ /* 0x000fea0003800000 */
[----:B------:R-:W-:Y:S06]  /*1680*/  BAR.SYNC.DEFER_BLOCKING 0x0 ;  /* 0x0000000000007b1d */ /* 0x000fec0000010000 */
[----:B------:R-:W-:Y:S05]  /*1690*/  BRA `(.L_x_11) ;  /* 0x0000000000607947 */ /* 0x000fea0003800000 */
.L_x_8:
[----:B------:R-:W-:Y:S01]  /*16a0*/  BAR.SYNC.DEFER_BLOCKING 0x0 ;  /* 0x0000000000007b1d */ /* 0x000fe20000010000 */
[----:B------:R-:W-:-:S13]  /*16b0*/  ISETP.NE.AND P0, PT, R6, RZ, PT ;  /* 0x000000ff0600720c */ /* 0x000fda0003f05270 */
[----:B------:R-:W-:Y:S05]  /*16c0*/  @P0 BRA `(.L_x_12) ;  /* 0x00000000004c0947 */ /* 0x000fea0003800000 */
[----:B------:R-:W-:Y:S01]  /*16d0*/  ULDC.64 UR8, c[0x0][0x268] ;  /* 0x00009a0000087ab9 */ /* 0x000fe20000000a00 */
[----:B------:R-:W-:Y:S01]  /*16e0*/  IADD3 R18, -R2, RZ, RZ ;  /* 0x000000ff02127210 */ /* 0x000fe20007ffe1ff */
[----:B------:R-:W-:Y:S01]  /*16f0*/  UIADD3 UR8, UP0, UR8, 0x14, URZ ;  /* 0x0000001408087890 */ /* 0x000fe2000ff1e03f */
[----:B------:R-:W-:Y:S02]  /*1700*/  IMAD.MOV.U32 R21, RZ, RZ, 0x7ffffec1 ;  /* 0x7ffffec1ff157424 */ /* 0x000fe400078e00ff */
[----:B------:R-:W-:Y:S01]  /*1710*/  ISETP.NE.AND P0, PT, R5, R18, PT ;  /* 0x000000120500720c */ /* 0x000fe20003f05270 */
[----:B------:R-:W-:Y:S02]  /*1720*/  UIADD3.X UR9, URZ, UR9, URZ, UP0, !UPT ;  /* 0x000000093f097290 */ /* 0x000fe400087fe43f */
[----:B------:R-:W-:Y:S02]  /*1730*/  MOV R18, UR8 ;  /* 0x0000000800127c02 */ /* 0x000fe40008000f00 */
[----:B------:R-:W-:-:S02]  /*1740*/  SEL R21, R21, 0x1, !P0 ;  /* 0x0000000115157807 */ /* 0x000fc40004000000 */
[----:B------:R-:W-:Y:S01]  /*1750*/  IMAD.U32 R19, RZ, RZ, UR9 ;  /* 0x00000009ff137e24 */ /* 0x000fe2000f8e00ff */
[----:B------:R-:W-:Y:S06]  /*1760*/  MEMBAR.ALL.GPU ;  /* 0x0000000000007992 */ /* 0x000fec000000a000 */
[----:B------:R-:W-:-:S00]  /*1770*/  ERRBAR ;  /* 0x00000000000079ab */ /* 0x000fc00000000000 */
[----:B------:R-:W-:Y:S06]  /*1780*/  CGAERRBAR ;  /* 0x00000000000075ab */ /* 0x000fec0000000000 */
[----:B------:R0:W5:Y:S02]  /*1790*/  ATOM.E.ADD.STRONG.GPU PT, R21, desc[UR10][R18.64], R21 ;  /* 0x000000151215798a */ /* 0x00016400081ee1ca */
.L_x_13:
[----:B------:R-:W2:Y:S04]  /*17a0*/  LD.E.STRONG.GPU R20, desc[UR10][R18.64] ;  /* 0x0000000a12147980 */ /* 0x000ea8000c10f900 */
[----:B--2---:R-:W-:Y:S01]  /*17b0*/  CCTL.IVALL ;  /* 0x00000000ff00798f */ /* 0x004fe20002000000 */
[----:B------:R-:W-:Y:S05]  /*17c0*/  YIELD ;  /* 0x0000000000007946 */ /* 0x000fea0003800000 */
[----:B-----5:R-:W-:-:S04]  /*17d0*/  LOP3.LUT R20, R20, R21, RZ, 0x3c, !PT ;  /* 0x0000001514147212 */ /* 0x020fc800078e3cff */
[----:B------:R-:W-:-:S13]  /*17e0*/  ISETP.GT.AND P0, PT, R20, -0x1, PT ;  /* 0xffffffff1400780c */ /* 0x000fda0003f04270 */
[----:B------:R-:W-:Y:S05]  /*17f0*/  @P0 BRA `(.L_x_13) ;  /* 0xfffffffc00e80947 */ /* 0x000fea000383ffff */
.L_x_12:
[----:B------:R-:W-:Y:S05]  /*1800*/  WARPSYNC.ALL ;  /* 0x0000000000007948 */ /* 0x000fea0003800000 */
[----:B------:R-:W-:Y:S06]  /*1810*/  BAR.SYNC.DEFER_BLOCKING 0x0 ;  /* 0x0000000000007b1d */ /* 0x000fec0000010000 */
.L_x_11:
[----:B------:R-:W-:Y:S01]  /*1820*/  ISETP.GT.U32.AND P0, PT, R6, 0xff, PT ;  /* 0x000000ff0600780c */ /* 0x000fe20003f04070 */
[----:B------:R-:W-:Y:S01]  /*1830*/  HFMA2.MMA R32, -RZ, RZ, 0, 0 ;  /* 0x00000000ff207435 */ /* 0x000fe200000001ff */
[----:B------:R-:W-:Y:S01]  /*1840*/  SHF.L.U32 R7, R7, 0x3, RZ ;  /* 0x0000000307077819 */ /* 0x000fe200000006ff */
[----:B------:R-:W-:Y:S01]  /*1850*/  UIADD3 UR5, UR5, 0x3480, URZ ;  /* 0x0000348005057890 */ /* 0x000fe2000fffe03f */
[----:B------:R-:W-:Y:S01]  /*1860*/  SHF.L.U32 R25, R25, 0x10, RZ ;  /* 0x0000001019197819 */ /* 0x000fe200000006ff */
[----:B------:R-:W-:Y:S01]  /*1870*/  IMAD.U32 R28, R28, 0x10000, RZ ;  /* 0x000100001c1c7824 */ /* 0x000fe200078e00ff */
[----:B------:R-:W-:Y:S01]  /*1880*/  SHF.L.U32 R23, R23, 0x10, RZ ;  /* 0x0000001017177819 */ /* 0x000fe200000006ff */
[----:B------:R-:W-:Y:S01]  /*1890*/  IMAD.U32 R26, R26, 0x10000, RZ ;  /* 0x000100001a1a7824 */ /* 0x000fe200078e00ff */
[----:B------:R-:W-:-:S05]  /*18a0*/  ULDC.64 UR8, c[0x0][0x210] ;  /* 0x0000840000087ab9 */ /* 0x000fca0000000a00 */
[----:B------:R-:W1:Y:S01]  /*18b0*/  @!P0 LDC R21, c[0x0][0x10] ;  /* 0x00000400ff158b82 */ /* 0x000e620000000800 */
[----:B------:R-:W-:-:S07]  /*18c0*/  @!P0 LOP3.LUT R27, R6, 0x1f, RZ, 0xc0, !PT ;  /* 0x0000001f061b8812 */ /* 0x000fce00078ec0ff */
[----:B0-----:R-:W0:Y:S01]  /*18d0*/  @!P0 LDC.64 R18, c[0x0][0x260] ;  /* 0x00009800ff128b82 */ /* 0x001e220000000a00 */
[----:B-1----:R-:W-:Y:S01]  /*18e0*/  @!P0 IMAD R20, R21, UR4, R2 ;  /* 0x0000000415148c24 */ /* 0x002fe2000f8e0202 */
[----:B------:R-:W-:-:S04]  /*18f0*/  @!P0 LOP3.LUT R21, R50, 0x7fffffc0, RZ, 0xc0, !PT ;  /* 0x7fffffc032158812 */ /* 0x000fc800078ec0ff */
[----:B------:R-:W-:-:S05]  /*1900*/  @!P0 LEA R20, R20, R21, 0x9 ;  /* 0x0000001514148211 */ /* 0x000fca00078e48ff */
[----:B------:R-:W-:-:S05]  /*1910*/  @!P0 IMAD.IADD R20, R20, 0x1, R27 ;  /* 0x0000000114148824 */ /* 0x000fca00078e021b */
[----:B------:R-:W-:-:S05]  /*1920*/  @!P0 SHF.L.U32 R21, R20, 0x1, RZ ;  /* 0x0000000114158819 */ /* 0x000fca00000006ff */
[C---:B------:R-:W-:Y:S02]  /*1930*/  @!P0 VIADD R27, R21.reuse, 0x40 ;  /* 0x00000040151b8836 */ /* 0x040fe40000000000 */
[----:B0-----:R-:W-:-:S04]  /*1940*/  @!P0 IMAD.WIDE.U32 R20, R21, 0x4, R18 ;  /* 0x0000000415148825 */ /* 0x001fc800078e0012 */
[----:B------:R-:W-:Y:S02]  /*1950*/  @!P0 IMAD.WIDE.U32 R18, R27, 0x4, R18 ;  /* 0x000000041b128825 */ /* 0x000fe400078e0012 */
[----:B------:R-:W2:Y:S04]  /*1960*/  @!P0 LDG.E.64 R20, desc[UR10][R20.64] ;  /* 0x0000000a14148981 */ /* 0x000ea8000c1e1b00 */
[----:B------:R-:W3:Y:S01]  /*1970*/  @!P0 LDG.E.64 R18, desc[UR10][R18.64] ;  /* 0x0000000a12128981 */ /* 0x000ee2000c1e1b00 */
[----:B------:R-:W-:Y:S01]  /*1980*/  IMAD.MOV.U32 R27, RZ, RZ, RZ ;  /* 0x000000ffff1b7224 */ /* 0x000fe200078e00ff */
[----:B------:R-:W-:Y:S01]  /*1990*/  LOP3.LUT R36, R7, 0x18, RZ, 0xc0, !PT ;  /* 0x0000001807247812 */ /* 0x000fe200078ec0ff */
[----:B------:R-:W-:Y:S02]  /*19a0*/  ULEA UR5, UR7, UR5, 0x18 ;  /* 0x0000000507057291 */ /* 0x000fe4000f8ec03f */
[----:B------:R-:W-:-:S02]  /*19b0*/  ULOP3.LUT UR4, UR4, 0x1, URZ, 0x3c, !UPT ;  /* 0x0000000104047892 */ /* 0x000fc4000f8e3c3f */
[----:B------:R-:W-:-:S05]  /*19c0*/  IMAD.IADD R17, R17, 0x1, -R36 ;  /* 0x0000000111117824 */ /* 0x000fca00078e0a24 */
[----:B------:R-:W-:Y:S01]  /*19d0*/  LEA R17, R17, UR5, 0x3 ;  /* 0x0000000511117c11 */ /* 0x000fe2000f8e18ff */
[----:B--2---:R-:W-:Y:S01]  /*19e0*/  @!P0 FADD.FTZ R33, RZ, R20 ;  /* 0x00000014ff218221 */ /* 0x004fe20000010000 */
[----:B------:R-:W-:-:S03]  /*19f0*/  @!P0 FADD.FTZ R34, RZ, R21 ;  /* 0x00000015ff228221 */ /* 0x000fc60000010000 */
[----:B---3--:R-:W-:Y:S01]  /*1a00*/  @!P0 FADD.FTZ R32, R18, R33 ;  /* 0x0000002112208221 */ /* 0x008fe20000010000 */
[----:B------:R-:W-:Y:S01]  /*1a10*/  @!P0 FADD.FTZ R27, R19, R34 ;  /* 0x00000022131b8221 */ /* 0x000fe20000010000 */
[----:B------:R-:W-:-:S03]  /*1a20*/  LOP3.LUT P0, RZ, R6, 0xffffff1f, RZ, 0xc0, !PT ;  /* 0xffffff1f06ff7812 */ /* 0x000fc6000780c0ff */
[----:B------:R-:W0:Y:S04]  /*1a30*/  SHFL.BFLY PT, R33, R32, 0x10, 0x1f ;  /* 0x0e001f0020217f89 */ /* 0x000e2800000e0000 */
[----:B------:R-:W1:Y:S06]  /*1a40*/  SHFL.BFLY PT, R34, R27, 0x10, 0x1f ;  /* 0x0e001f001b227f89 */ /* 0x000e6c00000e0000 */
[----:B------:R-:W-:-:S04]  /*1a50*/  @!P0 SHF.R.U32.HI R7, RZ, 0x2, R6 ;  /* 0x00000002ff078819 */ /* 0x000fc80000011606 */
[----:B------:R-:W-:Y:S01]  /*1a60*/  @!P0 LOP3.LUT R7, R7, 0x3ffffff8, RZ, 0xc0, !PT ;  /* 0x3ffffff807078812 */ /* 0x000fe200078ec0ff */
[----:B0-----:R-:W-:Y:S01]  /*1a70*/  FADD.FTZ R33, R33, R32 ;  /* 0x0000002021217221 */ /* 0x001fe20000010000 */
[----:B-1----:R-:W-:-:S04]  /*1a80*/  FADD.FTZ R34, R34, R27 ;  /* 0x0000001b22227221 */ /* 0x002fc80000010000 */
[----:B------:R-:W0:Y:S04]  /*1a90*/  SHFL.BFLY PT, R18, R33, 0x8, 0x1f ;  /* 0x0d001f0021127f89 */ /* 0x000e2800000e0000 */
[----:B------:R-:W1:Y:S01]  /*1aa0*/  SHFL.BFLY PT, R19, R34, 0x8, 0x1f ;  /* 0x0d001f0022137f89 */ /* 0x000e6200000e0000 */
        /* <DEDUP_REMOVED lines=13> */
[----:B------:R-:W-:Y:S02]  /*1b80*/  IMAD.U32 R33, R24, 0x10000, RZ ;  /* 0x0001000018217824 */ /* 0x000fe400078e00ff */
[----:B-1----:R-:W-:Y:S01]  /*1b90*/  FADD.FTZ R19, R27, R34 ;  /* 0x000000221b137221 */ /* 0x002fe20000010000 */
[----:B------:R-:W-:Y:S01]  /*1ba0*/  @!P0 FMUL.FTZ R18, R18, 9.7656251455191522837e-05 ;  /* 0x38cccccd12128820 */ /* 0x000fe20000410000 */
[----:B------:R-:W-:Y:S01]  /*1bb0*/  SHF.L.U32 R27, R22, 0x10, RZ ;  /* 0x00000010161b7819 */ /* 0x000fe200000006ff */
[C---:B------:R-:W-:Y:S01]  /*1bc0*/  FADD.FTZ R22, -R30.reuse, R25 ;  /* 0x000000191e167221 */ /* 0x040fe20000010100 */
[----:B------:R-:W-:Y:S01]  /*1bd0*/  @!P0 FMUL.FTZ R19, R19, 9.7656251455191522837e-05 ;  /* 0x38cccccd13138820 */ /* 0x000fe20000410000 */
[----:B------:R-:W-:-:S02]  /*1be0*/  FADD.FTZ R30, -R30, R33 ;  /* 0x000000211e1e7221 */ /* 0x000fc40000010100 */
[C---:B------:R-:W-:Y:S02]  /*1bf0*/  FMUL.FTZ R22, R31.reuse, R22 ;  /* 0x000000161f167220 */ /* 0x040fe40000410000 */
[----:B------:R0:W-:Y:S01]  /*1c00*/  @!P0 STS.64 [R7+UR5], R18 ;  /* 0x0000001207008988 */ /* 0x0001e20008000a05 */
[----:B------:R-:W-:Y:S01]  /*1c10*/  FMUL.FTZ R30, R31, R30 ;  /* 0x0000001e1f1e7220 */ /* 0x000fe20000410000 */
[----:B------:R-:W-:Y:S01]  /*1c20*/  BAR.SYNC.DEFER_BLOCKING 0x0 ;  /* 0x0000000000007b1d */ /* 0x000fe20000010000 */
[----:B0-----:R-:W-:Y:S02]  /*1c30*/  IADD3 R18, P0, R47, UR8, RZ ;  /* 0x000000082f127c10 */ /* 0x001fe4000ff1e0ff */
[----:B------:R-:W-:Y:S02]  /*1c40*/  MOV R7, R29 ;  /* 0x0000001d00077202 */ /* 0x000fe40000000f00 */
[----:B------:R-:W-:Y:S02]  /*1c50*/  IADD3.X R19, R46, UR9, RZ, P0, !PT ;  /* 0x000000092e137c10 */ /* 0x000fe400087fe4ff */
[----:B------:R-:W-:-:S04]  /*1c60*/  ISETP.GE.U32.AND P0, PT, R29, UR12, PT ;  /* 0x0000000c1d007c0c */ /* 0x000fc8000bf06070 */
[----:B------:R-:W-:Y:S01]  /*1c70*/  ISETP.GE.AND.EX P0, PT, R4, UR6, PT, P0 ;  /* 0x0000000604007c0c */ /* 0x000fe2000bf06300 */
[----:B------:R-:W0:Y:S02]  /*1c80*/  LDS.64 R20, [R17] ;  /* 0x0000000011147984 */ /* 0x000e240000000a00 */
[--C-:B0-----:R-:W-:Y:S01]  /*1c90*/  FFMA.FTZ R3, R3, R48, -R20.reuse ;  /* 0x0000003003037223 */ /* 0x101fe20000010814 */
[--C-:B------:R-:W-:Y:S01]  /*1ca0*/  FFMA.FTZ R28, R27, R28, -R20.reuse ;  /* 0x0000001c1b1c7223 */ /* 0x100fe20000010814 */
[--C-:B------:R-:W-:Y:S01]  /*1cb0*/  FFMA.FTZ R49, R51, R49, -R20.reuse ;  /* 0x0000003133317223 */ /* 0x100fe20000010814 */
[----:B------:R-:W-:Y:S01]  /*1cc0*/  FFMA.FTZ R23, R23, R26, -R20 ;  /* 0x0000001a17177223 */ /* 0x000fe20000010814 */
[-C--:B------:R-:W-:Y:S01]  /*1cd0*/  FFMA.FTZ R52, R52, -R21.reuse, R3 ;  /* 0x8000001534347223 */ /* 0x080fe20000010003 */
[C---:B------:R-:W-:Y:S01]  /*1ce0*/  FFMA.FTZ R22, -R21.reuse, R22, R28 ;  /* 0x0000001615167223 */ /* 0x040fe2000001011c */
[----:B------:R-:W-:Y:S01]  /*1cf0*/  FFMA.FTZ R0, R0, -R21, R49 ;  /* 0x8000001500007223 */ /* 0x000fe20000010031 */
[----:B------:R-:W-:Y:S01]  /*1d00*/  FFMA.FTZ R30, -R21, R30, R23 ;  /* 0x0000001e151e7223 */ /* 0x000fe20000010117 */
[C---:B------:R-:W-:Y:S01]  /*1d10*/  FMUL.FTZ R52, R31.reuse, R52 ;  /* 0x000000341f347220 */ /* 0x040fe20000410000 */
[C---:B------:R-:W-:Y:S01]  /*1d20*/  FMUL.FTZ R3, R31.reuse, R22 ;  /* 0x000000161f037220 */ /* 0x040fe20000410000 */
[C---:B------:R-:W-:Y:S01]  /*1d30*/  FMUL.FTZ R0, R31.reuse, R0 ;  /* 0x000000001f007220 */ /* 0x040fe20000410000 */
[----:B------:R-:W-:-:S03]  /*1d40*/  FMUL.FTZ R31, R31, R30 ;  /* 0x0000001e1f1f7220 */ /* 0x000fc60000410000 */
[----:B------:R-:W-:Y:S02]  /*1d50*/  F2FP.BF16.F32.PACK_AB R52, R3, R52 ;  /* 0x000000340334723e */ /* 0x000fe400000010ff */
[----:B------:R-:W-:Y:S02]  /*1d60*/  F2FP.BF16.F32.PACK_AB R0, R31, R0 ;  /* 0x000000001f00723e */ /* 0x000fe400000010ff */
[----:B------:R-:W-:Y:S01]  /*1d70*/  PRMT R3, R52, 0x7632, R3 ;  /* 0x0000763234037816 */ /* 0x000fe20000000003 */
[----:B------:R1:W-:Y:S01]  /*1d80*/  STG.E.U16 desc[UR10][R18.64], R52 ;  /* 0x0000003412007986 */ /* 0x0003e2000c10150a */
[----:B------:R-:W-:-:S03]  /*1d90*/  PRMT R17, R0, 0x7632, R17 ;  /* 0x0000763200117816 */ /* 0x000fc60000000011 */
[----:B------:R1:W-:Y:S04]  /*1da0*/  STG.E.U16 desc[UR10][R18.64+0x2], R3 ;  /* 0x0000020312007986 */ /* 0x0003e8000c10150a */
[----:B------:R1:W-:Y:S04]  /*1db0*/  STG.E.U16 desc[UR10][R18.64+0x4], R0 ;  /* 0x0000040012007986 */ /* 0x0003e8000c10150a */
[----:B------:R1:W-:Y:S01]  /*1dc0*/  STG.E.U16 desc[UR10][R18.64+0x6], R17 ;  /* 0x0000061112007986 */ /* 0x0003e2000c10150a */
[----:B------:R-:W-:Y:S05]  /*1dd0*/  @!P0 BRA `(.L_x_14) ;  /* 0xffffffe400bc8947 */ /* 0x000fea000383ffff */
.L_x_3:
[----:B------:R-:W-:-:S05]  /*1de0*/  IMAD R2, R2, 0x40, R5 ;  /* 0x0000004002027824 */ /* 0x000fca00078e0205 */
[----:B------:R-:W-:-:S04]  /*1df0*/  SHF.L.U32 R16, R2, 0x5, RZ ;  /* 0x0000000502107819 */ /* 0x000fc800000006ff */
[----:B------:R-:W-:-:S13]  /*1e00*/  ISETP.GT.AND P0, PT, R16, 0x4ff, PT ;  /* 0x000004ff1000780c */ /* 0x000fda0003f04270 */
[----:B------:R-:W-:Y:S05]  /*1e10*/  @P0 EXIT ;  /* 0x000000000000094d */ /* 0x000fea0003800000 */
[----:B-1----:R-:W1:Y:S01]  /*1e20*/  S2R R0, SR_TID.X ;  /* 0x0000000000007919 */ /* 0x002e620000002100 */
[----:B------:R-:W2:Y:S01]  /*1e30*/  LDC.64 R4, c[0x0][0x258] ;  /* 0x00009600ff047b82 */ /* 0x000ea20000000a00 */
[----:B------:R-:W-:Y:S01]  /*1e40*/  HFMA2.MMA R10, -RZ, RZ, 0, 1.1920928955078125e-06 ;  /* 0x00000014ff0a7435 */ /* 0x000fe200000001ff */
[C---:B--2---:R-:W-:Y:S01]  /*1e50*/  IMAD.SHL.U32 R3, R4.reuse, 0x40, RZ ;  /* 0x0000004004037824 */ /* 0x044fe200078e00ff */
[----:B------:R-:W-:Y:S02]  /*1e60*/  SHF.L.U64.HI R4, R4, 0x6, R5 ;  /* 0x0000000604047819 */ /* 0x000fe40000010205 */
[--C-:B-1----:R-:W-:Y:S02]  /*1e70*/  SHF.R.U32.HI R2, RZ, 0x5, R0.reuse ;  /* 0x00000005ff027819 */ /* 0x102fe40000011600 */
[----:B0-----:R-:W-:Y:S02]  /*1e80*/  SHF.R.U32.HI R7, RZ, 0x4, R0 ;  /* 0x00000004ff077819 */ /* 0x001fe40000011600 */
[----:B------:R-:W-:-:S02]  /*1e90*/  LOP3.LUT R6, RZ, R2, RZ, 0x33, !PT ;  /* 0x00000002ff067212 */ /* 0x000fc400078e33ff */
[----:B------:R-:W-:Y:S02]  /*1ea0*/  VIADDMNMX.U32 R10, R7, R10, 0x20, !PT ;  /* 0x00000020070a7446 */ /* 0x000fe4000780000a */
[----:B------:R-:W-:Y:S02]  /*1eb0*/  IADD3 R5, P0, R6, R3, RZ ;  /* 0x0000000306057210 */ /* 0x000fe40007f1e0ff */
[----:B------:R-:W-:Y:S02]  /*1ec0*/  LOP3.LUT R11, RZ, R7, RZ, 0x33, !PT ;  /* 0x00000007ff0b7212 */ /* 0x000fe400078e33ff */
[----:B------:R-:W-:-:S05]  /*1ed0*/  IADD3.X R6, R4, -0x1, RZ, P0, !PT ;  /* 0xffffffff04067810 */ /* 0x000fca00007fe4ff */
[----:B------:R-:W-:-:S04]  /*1ee0*/  IMAD.WIDE.U32 R8, R6, -0x33333333, RZ ;  /* 0xcccccccd06087825 */ /* 0x000fc800078e00ff */
[----:B------:R-:W-:-:S04]  /*1ef0*/  IMAD.WIDE.U32 R12, P0, R5, -0x33333334, R8 ;  /* 0xcccccccc050c7825 */ /* 0x000fc80007800008 */
[----:B------:R-:W-:Y:S01]  /*1f00*/  IMAD.WIDE.U32 R8, R5, -0x33333333, RZ ;  /* 0xcccccccd05087825 */ /* 0x000fe200078e00ff */
[----:B------:R-:W-:-:S03]  /*1f10*/  IADD3.X R15, RZ, RZ, RZ, P0, !PT ;  /* 0x000000ffff0f7210 */ /* 0x000fc600007fe4ff */
[----:B------:R-:W-:Y:S01]  /*1f20*/  IMAD.MOV.U32 R14, RZ, RZ, R13 ;  /* 0x000000ffff0e7224 */ /* 0x000fe200078e000d */
[----:B------:R-:W-:Y:S01]  /*1f30*/  IADD3 RZ, P0, R9, R12, RZ ;  /* 0x0000000c09ff7210 */ /* 0x000fe20007f1e0ff */
[----:B------:R-:W-:Y:S01]  /*1f40*/  IMAD.IADD R8, R10, 0x1, R11 ;  /* 0x000000010a087824 */ /* 0x000fe200078e020b */
[----:B------:R-:W-:-:S03]  /*1f50*/  MOV R9, R16 ;  /* 0x0000001000097202 */ /* 0x000fc60000000f00 */
[----:B------:R-:W-:-:S04]  /*1f60*/  IMAD.WIDE.U32.X R12, R6, -0x33333334, R14, P0 ;  /* 0xcccccccc060c7825 */ /* 0x000fc800000e040e */
[----:B------:R-:W-:Y:S01]  /*1f70*/  IMAD.WIDE.U32 R10, R8, -0x33333333, RZ ;  /* 0xcccccccd080a7825 */ /* 0x000fe200078e00ff */
[----:B------:R-:W-:Y:S02]  /*1f80*/  SHF.R.U64 R50, R12, 0x3, R13 ;  /* 0x000000030c327819 */ /* 0x000fe4000000120d */
[C---:B------:R-:W-:Y:S02]  /*1f90*/  IADD3 R10, P0, R2.reuse, 0xa, RZ ;  /* 0x0000000a020a7810 */ /* 0x040fe40007f1e0ff */
[C---:B------:R-:W-:Y:S02]  /*1fa0*/  IADD3 R12, P1, R2.reuse, 0x14, RZ ;  /* 0x00000014020c7810 */ /* 0x040fe40007f3e0ff */
[----:B------:R-:W-:Y:S01]  /*1fb0*/  LEA.HI R49, R11, 0x1, RZ, 0x1c ;  /* 0x000000010b317811 */ /* 0x000fe200078fe0ff */
[----:B------:R-:W-:Y:S01]  /*1fc0*/  IMAD.X R14, RZ, RZ, RZ, P0 ;  /* 0x000000ffff0e7224 */ /* 0x000fe200000e06ff */
[----:B------:R-:W-:Y:S01]  /*1fd0*/  IADD3 R13, P2, R2, 0x1e, RZ ;  /* 0x0000001e020d7810 */ /* 0x000fe20007f5e0ff */
[----:B------:R-:W-:Y:S01]  /*1fe0*/  IMAD.X R15, RZ, RZ, RZ, P1 ;  /* 0x000000ffff0f7224 */ /* 0x000fe200008e06ff */
[----:B------:R-:W-:-:S02]  /*1ff0*/  IADD3 R50, R50, 0x1, RZ ;  /* 0x0000000132327810 */ /* 0x000fc40007ffe0ff */
[----:B------:R-:W-:Y:S02]  /*2000*/  LOP3.LUT R11, R0, 0xf, RZ, 0xc0, !PT ;  /* 0x0000000f000b7812 */ /* 0x000fe400078ec0ff */
[----:B------:R-:W-:Y:S02]  /*2010*/  IADD3.X R48, RZ, RZ, RZ, P2, !PT ;  /* 0x000000ffff307210 */ /* 0x000fe400017fe4ff */
[----:B------:R-:W-:Y:S02]  /*2020*/  LOP3.LUT R49, R49, 0x3, RZ, 0xc0, !PT ;  /* 0x0000000331317812 */ /* 0x000fe400078ec0ff */
[----:B------:R-:W-:-:S07]  /*2030*/  LOP3.LUT R50, R50, 0x3, RZ, 0xc0, !PT ;  /* 0x0000000332327812 */ /* 0x000fce00078ec0ff */
.L_x_31:
[----:B------:R-:W-:Y:S01]  /*2040*/  ISETP.GT.U32.AND P0, PT, R3, R2, PT ;  /* 0x000000020300720c */ /* 0x000fe20003f04070 */
[----:B------:R-:W-:Y:S01]  /*2050*/  BSSY B0, `(.L_x_15) ;  /* 0x00000ab000007945 */ /* 0x000fe20003800000 */
[----:B0-----:R-:W-:Y:S01]  /*2060*/  IMAD.MOV.U32 R51, RZ, RZ, RZ ;  /* 0x000000ffff337224 */ /* 0x001fe200078e00ff */
[----:B------:R-:W-:Y:S02]  /*2070*/  MOV R54, RZ ;  /* 0x000000ff00367202 */ /* 0x000fe40000000f00 */
[----:B------:R-:W-:-:S13]  /*2080*/  ISETP.GT.AND.EX P0, PT, R4, RZ, PT, P0 ;  /* 0x000000ff0400720c */ /* 0x000fda0003f04300 */
[----:B-123--:R-:W-:Y:S05]  /*2090*/  @!P0 BRA `(.L_x_16) ;  /* 0x0000000800988947 */ /* 0x00efea0003800000 */
[----:B------:R-:W-:Y:S01]  /*20a0*/  ISETP.NE.U32.AND P1, PT, R50, RZ, PT ;  /* 0x000000ff3200720c */ /* 0x000fe20003f25070 */
[----:B------:R-:W-:Y:S01]  /*20b0*/  BSSY B1, `(.L_x_17) ;  /* 0x0000024000017945 */ /* 0x000fe20003800000 */
[----:B------:R-:W-:Y:S01]  /*20c0*/  LOP3.LUT R16, R0, 0x1f, RZ, 0xc0, !PT ;  /* 0x0000001f00107812 */ /* 0x000fe200078ec0ff */
[----:B------:R-:W-:Y:S01]  /*20d0*/  HFMA2.MMA R51, -RZ, RZ, 0, 0 ;  /* 0x00000000ff337435 */ /* 0x000fe200000001ff */
[----:B------:R-:W-:Y:S01]  /*20e0*/  ISETP.NE.AND.EX P1, PT, RZ, RZ, PT, P1 ;  /* 0x000000ffff00720c */ /* 0x000fe20003f25310 */
[----:B------:R-:W-:Y:S01]  /*20f0*/  IMAD.MOV.U32 R54, RZ, RZ, RZ ;  /* 0x000000ffff367224 */ /* 0x000fe200078e00ff */
[----:B------:R-:W-:Y:S01]  /*2100*/  ISETP.GE.U32.AND P0, PT, R5, 0x1e, PT ;  /* 0x0000001e0500780c */ /* 0x000fe20003f06070 */
[----:B------:R-:W-:Y:S01]  /*2110*/  IMAD.MOV.U32 R53, RZ, RZ, RZ ;  /* 0x000000ffff357224 */ /* 0x000fe200078e00ff */
[----:B------:R-:W-:Y:S02]  /*2120*/  IADD3 R16, P2, R16, R9, RZ ;  /* 0x0000000910107210 */ /* 0x000fe40007f5e0ff */
[----:B------:R-:W-:-:S02]  /*2130*/  ISETP.GE.U32.AND.EX P0, PT, R6, RZ, PT, P0 ;  /* 0x000000ff0600720c */ /* 0x000fc40003f06100 */
[----:B------:R-:W-:Y:S02]  /*2140*/  MOV R52, R2 ;  /* 0x0000000200347202 */ /* 0x000fe40000000f00 */
[----:B------:R-:W-:-:S03]  /*2150*/  LEA.HI.X.SX32 R17, R9, RZ, 0x1, P2 ;  /* 0x000000ff09117211 */ /* 0x000fc600010f0eff */
[----:B------:R-:W-:Y:S06]  /*2160*/  @!P1 BRA `(.L_x_18) ;  /* 0x0000000000609947 */ /* 0x000fec0003800000 */
[----:B------:R-:W-:Y:S01]  /*2170*/  IMAD.WIDE.U32 R20, R2, 0x500, R16 ;  /* 0x0000050002147825 */ /* 0x000fe200078e0010 */
[----:B------:R-:W-:Y:S02]  /*2180*/  ULDC.64 UR4, c[0x0][0x260] ;  /* 0x0000980000047ab9 */ /* 0x000fe40000000a00 */
[----:B------:R-:W-:-:S04]  /*2190*/  LEA R18, P1, R20, UR4, 0x3 ;  /* 0x0000000414127c11 */ /* 0x000fc8000f8218ff */
[----:B------:R-:W-:-:S05]  /*21a0*/  LEA.HI.X R19, R20, UR5, R21, 0x3, P1 ;  /* 0x0000000514137c11 */ /* 0x000fca00088f1c15 */
[----:B------:R-:W2:Y:S01]  /*21b0*/  LDG.E.64 R20, desc[UR10][R18.64+0xa000] ;  /* 0x00a0000a12147981 */ /* 0x000ea2000c1e1b00 */
[----:B------:R-:W-:Y:S01]  /*21c0*/  ISETP.NE.U32.AND P1, PT, R50, 0x1, PT ;  /* 0x000000013200780c */ /* 0x000fe20003f25070 */
[----:B------:R-:W-:Y:S01]  /*21d0*/  IMAD.MOV.U32 R52, RZ, RZ, R10 ;  /* 0x000000ffff347224 */ /* 0x000fe200078e000a */
[----:B------:R-:W-:Y:S02]  /*21e0*/  MOV R53, R14 ;  /* 0x0000000e00357202 */ /* 0x000fe40000000f00 */
[----:B------:R-:W-:Y:S01]  /*21f0*/  ISETP.NE.AND.EX P1, PT, RZ, RZ, PT, P1 ;  /* 0x000000ffff00720c */ /* 0x000fe20003f25310 */
[----:B--2---:R-:W-:Y:S01]  /*2200*/  FADD.FTZ R51, RZ, R20 ;  /* 0x00000014ff337221 */ /* 0x004fe20000010000 */
[----:B------:R-:W-:-:S11]  /*2210*/  FADD.FTZ R54, RZ, R21 ;  /* 0x00000015ff367221 */ /* 0x000fd60000010000 */
[----:B------:R-:W-:Y:S05]  /*2220*/  @!P1 BRA `(.L_x_18) ;  /* 0x0000000000309947 */ /* 0x000fea0003800000 */
[----:B------:R-:W-:Y:S01]  /*2230*/  ISETP.NE.U32.AND P1, PT, R50, 0x2, PT ;  /* 0x000000023200780c */ /* 0x000fe20003f25070 */
[----:B------:R-:W2:Y:S03]  /*2240*/  LDG.E.64 R20, desc[UR10][R18.64+0x23000] ;  /* 0x0230000a12147981 */ /* 0x000ea6000c1e1b00 */
[----:B------:R-:W-:-:S13]  /*2250*/  ISETP.NE.AND.EX P1, PT, RZ, RZ, PT, P1 ;  /* 0x000000ffff00720c */ /* 0x000fda0003f25310 */
[----:B------:R-:W3:Y:S01]  /*2260*/  @P1 LDG.E.64 R22, desc[UR10][R18.64+0x3c000] ;  /* 0x03c0000a12161981 */ /* 0x000ee2000c1e1b00 */
[----:B------:R-:W-:Y:S01]  /*2270*/  IMAD.MOV.U32 R52, RZ, RZ, R12 ;  /* 0x000000ffff347224 */ /* 0x000fe200078e000c */
[----:B------:R-:W-:Y:S01]  /*2280*/  MOV R53, R15 ;  /* 0x0000000f00357202 */ /* 0x000fe20000000f00 */
[----:B------:R-:W-:Y:S01]  /*2290*/  @P1 IMAD.MOV.U32 R52, RZ, RZ, R13 ;  /* 0x000000ffff341224 */ /* 0x000fe200078e000d */
[----:B------:R-:W-:Y:S01]  /*22a0*/  @P1 MOV R53, R48 ;  /* 0x0000003000351202 */ /* 0x000fe20000000f00 */
[----:B--2---:R-:W-:Y:S01]  /*22b0*/  FADD.FTZ R51, R51, R20 ;  /* 0x0000001433337221 */ /* 0x004fe20000010000 */
[----:B------:R-:W-:-:S03]  /*22c0*/  FADD.FTZ R54, R54, R21 ;  /* 0x0000001536367221 */ /* 0x000fc60000010000 */
[----:B---3--:R-:W-:Y:S01]  /*22d0*/  @P1 FADD.FTZ R51, R51, R22 ;  /* 0x0000001633331221 */ /* 0x008fe20000010000 */
[----:B------:R-:W-:-:S07]  /*22e0*/  @P1 FADD.FTZ R54, R54, R23 ;  /* 0x0000001736361221 */ /* 0x000fce0000010000 */
.L_x_18:
[----:B------:R-:W-:Y:S05]  /*22f0*/  BSYNC B1 ;  /* 0x0000000000017941 */ /* 0x000fea0003800000 */
.L_x_17:
[----:B------:R-:W-:Y:S05]  /*2300*/  @!P0 BRA `(.L_x_16) ;  /* 0x0000000400fc8947 */ /* 0x000fea0003800000 */
[C---:B------:R-:W-:Y:S01]  /*2310*/  SHF.L.U64.HI R17, R16.reuse, 0x1, R17 ;  /* 0x0000000110117819 */ /* 0x040fe20000010211 */
[----:B------:R-:W-:Y:S01]  /*2320*/  IMAD.SHL.U32 R16, R16, 0x2, RZ ;  /* 0x0000000210107824 */ /* 0x000fe200078e00ff */
[C---:B------:R-:W-:Y:S01]  /*2330*/  IADD3 R18, P2, -R52.reuse, R3, RZ ;  /* 0x0000000334127210 */ /* 0x040fe20007f5e1ff */
[----:B------:R-:W-:Y:S01]  /*2340*/  IMAD R19, R53, 0xa00, RZ ;  /* 0x00000a0035137824 */ /* 0x000fe200078e02ff */
[----:B------:R-:W-:Y:S01]  /*2350*/  ULDC.64 UR4, c[0x0][0x260] ;  /* 0x0000980000047ab9 */ /* 0x000fe20000000a00 */
[----:B------:R-:W-:Y:S01]  /*2360*/  IMAD.WIDE.U32 R16, R52, 0xa00, R16 ;  /* 0x00000a0034107825 */ /* 0x000fe200078e0010 */
[----:B------:R-:W-:Y:S01]  /*2370*/  ISETP.GT.U32.AND P0, PT, R18, 0x78, PT ;  /* 0x000000781200780c */ /* 0x000fe20003f04070 */
[----:B------:R-:W-:Y:S02]  /*2380*/  BSSY B1, `(.L_x_19) ;  /* 0x0000044000017945 */ /* 0x000fe40003800000 */
[----:B------:R-:W-:Y:S01]  /*2390*/  IMAD.X R18, R4, 0x1, ~R53, P2 ;  /* 0x0000000104127824 */ /* 0x000fe200010e0e35 */
[----:B------:R-:W-:-:S02]  /*23a0*/  IADD3 R17, R17, R19, RZ ;  /* 0x0000001311117210 */ /* 0x000fc40007ffe0ff */
[----:B------:R-:W-:-:S04]  /*23b0*/  LEA R56, P1, R16, UR4, 0x2 ;  /* 0x0000000410387c11 */ /* 0x000fc8000f8210ff */
[----:B------:R-:W-:Y:S02]  /*23c0*/  LEA.HI.X R16, R16, UR5, R17, 0x2, P1 ;  /* 0x0000000510107c11 */ /* 0x000fe400088f1411 */
[----:B------:R-:W-:Y:S02]  /*23d0*/  ISETP.GT.AND.EX P1, PT, R18, RZ, PT, P0 ;  /* 0x000000ff1200720c */ /* 0x000fe40003f24300 */
[----:B------:R-:W-:Y:S02]  /*23e0*/  IADD3 R56, P2, R56, 0x3c000, RZ ;  /* 0x0003c00038387810 */ /* 0x000fe40007f5e0ff */
[----:B------:R-:W-:Y:S02]  /*23f0*/  PLOP3.LUT P0, PT, PT, PT, PT, 0x80, 0x0 ;  /* 0x000000000000781c */ /* 0x000fe40003f0f070 */
[----:B------:R-:W-:-:S07]  /*2400*/  IADD3.X R57, RZ, R16, RZ, P2, !PT ;  /* 0x00000010ff397210 */ /* 0x000fce00017fe4ff */
[----:B------:R-:W-:Y:S05]  /*2410*/  @!P1 BRA `(.L_x_20) ;  /* 0x0000000000e89947 */ /* 0x000fea0003800000 */
[----:B------:R-:W-:Y:S02]  /*2420*/  IADD3 R55, P1, R3, -0x78, RZ ;  /* 0xffffff8803377810 */ /* 0x000fe40007f3e0ff */
[----:B------:R-:W-:Y:S02]  /*2430*/  PLOP3.LUT P0, PT, PT, PT, PT, 0x8, 0x0 ;  /* 0x000000000000781c */ /* 0x000fe40003f0e170 */
[----:B------:R-:W-:-:S11]  /*2440*/  IADD3.X R58, R4, -0x1, RZ, P1, !PT ;  /* 0xffffffff043a7810 */ /* 0x000fd60000ffe4ff */
.L_x_21:
[----:B------:R-:W2:Y:S04]  /*2450*/  LDG.E.64 R16, desc[UR10][R56.64+-0x32000] ;  /* 0xfce0000a38107981 */ /* 0x000ea8000c1e1b00 */
[----:B------:R-:W3:Y:S04]  /*2460*/  LDG.E.64 R18, desc[UR10][R56.64+-0x19000] ;  /* 0xfe70000a38127981 */ /* 0x000ee8000c1e1b00 */
[----:B------:R-:W4:Y:S04]  /*2470*/  LDG.E.64 R20, desc[UR10][R56.64] ;  /* 0x0000000a38147981 */ /* 0x000f28000c1e1b00 */
[----:B------:R-:W5:Y:S04]  /*2480*/  LDG.E.64 R22, desc[UR10][R56.64+0x19000] ;  /* 0x0190000a38167981 */ /* 0x000f68000c1e1b00 */
        /* <DEDUP_REMOVED lines=11> */
[----:B------:R0:W5:Y:S01]  /*2540*/  LDG.E.64 R46, desc[UR10][R56.64+0x145000] ;  /* 0x1450000a382e7981 */ /* 0x000162000c1e1b00 */
[----:B------:R-:W-:-:S05]  /*2550*/  IADD3 R52, P1, R52, 0xa0, RZ ;  /* 0x000000a034347810 */ /* 0x000fca0007f3e0ff */
[----:B------:R-:W-:Y:S01]  /*2560*/  IMAD.X R53, RZ, RZ, R53, P1 ;  /* 0x000000ffff357224 */ /* 0x000fe200008e0635 */
[----:B------:R-:W-:Y:S02]  /*2570*/  ISETP.GE.U32.AND P1, PT, R52, R55, PT ;  /* 0x000000373400720c */ /* 0x000fe40003f26070 */
[----:B0-----:R-:W-:Y:S02]  /*2580*/  IADD3 R56, P2, R56, 0x190000, RZ ;  /* 0x0019000038387810 */ /* 0x001fe40007f5e0ff */
[----:B------:R-:W-:Y:S02]  /*2590*/  ISETP.GE.AND.EX P1, PT, R53, R58, PT, P1 ;  /* 0x0000003a3500720c */ /* 0x000fe40003f26310 */
[----:B------:R-:W-:Y:S01]  /*25a0*/  IADD3.X R57, RZ, R57, RZ, P2, !PT ;  /* 0x00000039ff397210 */ /* 0x000fe200017fe4ff */
[----:B--2---:R-:W-:Y:S01]  /*25b0*/  FADD.FTZ R51, R16, R51 ;  /* 0x0000003310337221 */ /* 0x004fe20000010000 */
[----:B------:R-:W-:-:S03]  /*25c0*/  FADD.FTZ R54, R17, R54 ;  /* 0x0000003611367221 */ /* 0x000fc60000010000 */
[----:B---3--:R-:W-:Y:S01]  /*25d0*/  FADD.FTZ R51, R51, R18 ;  /* 0x0000001233337221 */ /* 0x008fe20000010000 */
[----:B------:R-:W-:-:S03]  /*25e0*/  FADD.FTZ R54, R54, R19 ;  /* 0x0000001336367221 */ /* 0x000fc60000010000 */
[----:B----4-:R-:W-:Y:S01]  /*25f0*/  FADD.FTZ R51, R51, R20 ;  /* 0x0000001433337221 */ /* 0x010fe20000010000 */
[----:B------:R-:W-:-:S03]  /*2600*/  FADD.FTZ R54, R54, R21 ;  /* 0x0000001536367221 */ /* 0x000fc60000010000 */
[----:B-----5:R-:W-:Y:S01]  /*2610*/  FADD.FTZ R51, R51, R22 ;  /* 0x0000001633337221 */ /* 0x020fe20000010000 */
[----:B------:R-:W-:-:S03]  /*2620*/  FADD.FTZ R54, R54, R23 ;  /* 0x0000001736367221 */ /* 0x000fc60000010000 */
[----:B------:R-:W-:Y:S01]  /*2630*/  FADD.FTZ R51, R51, R24 ;  /* 0x0000001833337221 */ /* 0x000fe20000010000 */
        /* <DEDUP_REMOVED lines=22> */
[----:B------:R-:W-:Y:S01]  /*27a0*/  FADD.FTZ R54, R54, R47 ;  /* 0x0000002f36367221 */ /* 0x000fe20000010000 */
[----:B------:R-:W-:Y:S06]  /*27b0*/  @!P1 BRA `(.L_x_21) ;  /* 0xfffffffc00249947 */ /* 0x000fec000383ffff */
.L_x_20:
[----:B------:R-:W-:Y:S05]  /*27c0*/  BSYNC B1 ;  /* 0x0000000000017941 */ /* 0x000fea0003800000 */
.L_x_19:
[----:B------:R-:W-:Y:S01]  /*27d0*/  IADD3 R16, P2, -R52, R3, RZ ;  /* 0x0000000334107210 */ /* 0x000fe20007f5e1ff */
[----:B------:R-:W-:Y:S03]  /*27e0*/  BSSY B1, `(.L_x_22) ;  /* 0x0000022000017945 */ /* 0x000fe60003800000 */
[----:B------:R-:W-:Y:S01]  /*27f0*/  ISETP.GT.U32.AND P1, PT, R16, 0x28, PT ;  /* 0x000000281000780c */ /* 0x000fe20003f24070 */
[----:B------:R-:W-:-:S05]  /*2800*/  IMAD.X R16, R4, 0x1, ~R53, P2 ;  /* 0x0000000104107824 */ /* 0x000fca00010e0e35 */
[----:B------:R-:W-:-:S13]  /*2810*/  ISETP.GT.AND.EX P1, PT, R16, RZ, PT, P1 ;  /* 0x000000ff1000720c */ /* 0x000fda0003f24310 */
[----:B------:R-:W-:Y:S05]  /*2820*/  @!P1 BRA `(.L_x_23) ;  /* 0x0000000000749947 */ /* 0x000fea0003800000 */
[----:B------:R-:W2:Y:S04]  /*2830*/  LDG.E.64 R16, desc[UR10][R56.64+-0x32000] ;  /* 0xfce0000a38107981 */ /* 0x000ea8000c1e1b00 */
[----:B------:R-:W3:Y:S04]  /*2840*/  LDG.E.64 R18, desc[UR10][R56.64+-0x19000] ;  /* 0xfe70000a38127981 */ /* 0x000ee8000c1e1b00 */
[----:B------:R-:W4:Y:S04]  /*2850*/  LDG.E.64 R20, desc[UR10][R56.64] ;  /* 0x0000000a38147981 */ /* 0x000f28000c1e1b00 */
[----:B------:R-:W5:Y:S04]  /*2860*/  LDG.E.64 R22, desc[UR10][R56.64+0x19000] ;  /* 0x0190000a38167981 */ /* 0x000f68000c1e1b00 */
[----:B------:R-:W5:Y:S04]  /*2870*/  LDG.E.64 R24, desc[UR10][R56.64+0x32000] ;  /* 0x0320000a38187981 */ /* 0x000f68000c1e1b00 */
[----:B------:R-:W5:Y:S04]  /*2880*/  LDG.E.64 R26, desc[UR10][R56.64+0x4b000] ;  /* 0x04b0000a381a7981 */ /* 0x000f68000c1e1b00 */
[----:B------:R-:W5:Y:S04]  /*2890*/  LDG.E.64 R28, desc[UR10][R56.64+0x64000] ;  /* 0x0640000a381c7981 */ /* 0x000f68000c1e1b00 */
[----:B------:R0:W5:Y:S01]  /*28a0*/  LDG.E.64 R30, desc[UR10][R56.64+0x7d000] ;  /* 0x07d0000a381e7981 */ /* 0x000162000c1e1b00 */
[----:B------:R-:W-:-:S02]  /*28b0*/  IADD3 R52, P2, R52, 0x50, RZ ;  /* 0x0000005034347810 */ /* 0x000fc40007f5e0ff */
[----:B------:R-:W-:-:S03]  /*28c0*/  PLOP3.LUT P0, PT, PT, PT, PT, 0x8, 0x0 ;  /* 0x000000000000781c */ /* 0x000fc60003f0e170 */
[----:B------:R-:W-:Y:S01]  /*28d0*/  IMAD.X R53, RZ, RZ, R53, P2 ;  /* 0x000000ffff357224 */ /* 0x000fe200010e0635 */
[----:B0-----:R-:W-:-:S04]  /*28e0*/  IADD3 R56, P1, R56, 0xc8000, RZ ;  /* 0x000c800038387810 */ /* 0x001fc80007f3e0ff */
        /* <DEDUP_REMOVED lines=16> */
[----:B------:R-:W-:-:S07]  /*29f0*/  FADD.FTZ R54, R54, R31 ;  /* 0x0000001f36367221 */ /* 0x000fce0000010000 */
.L_x_23:
[----:B------:R-:W-:Y:S05]  /*2a00*/  BSYNC B1 ;  /* 0x0000000000017941 */ /* 0x000fea0003800000 */
.L_x_22:
[----:B------:R-:W-:-:S04]  /*2a10*/  ISETP.LT.U32.AND P1, PT, R52, R3, PT ;  /* 0x000000033400720c */ /* 0x000fc80003f21070 */
[----:B------:R-:W-:-:S13]  /*2a20*/  ISETP.LT.OR.EX P0, PT, R53, R4, P0, P1 ;  /* 0x000000043500720c */ /* 0x000fda0000701710 */
[----:B------:R-:W-:Y:S05]  /*2a30*/  @!P0 BRA `(.L_x_16) ;  /* 0x0000000000308947 */ /* 0x000fea0003800000 */
[----:B------:R-:W2:Y:S04]  /*2a40*/  LDG.E.64 R16, desc[UR10][R56.64+-0x32000] ;  /* 0xfce0000a38107981 */ /* 0x000ea8000c1e1b00 */
[----:B------:R-:W3:Y:S04]  /*2a50*/  LDG.E.64 R18, desc[UR10][R56.64+-0x19000] ;  /* 0xfe70000a38127981 */ /* 0x000ee8000c1e1b00 */
[----:B------:R-:W4:Y:S04]  /*2a60*/  LDG.E.64 R20, desc[UR10][R56.64] ;  /* 0x0000000a38147981 */ /* 0x000f28000c1e1b00 */
[----:B------:R-:W5:Y:S01]  /*2a70*/  LDG.E.64 R22, desc[UR10][R56.64+0x19000] ;  /* 0x0190000a38167981 */ /* 0x000f62000c1e1b00 */
[----:B--2---:R-:W-:Y:S01]  /*2a80*/  FADD.FTZ R51, R51, R16 ;  /* 0x0000001033337221 */ /* 0x004fe20000010000 */
[----:B------:R-:W-:-:S03]  /*2a90*/  FADD.FTZ R54, R54, R17 ;  /* 0x0000001136367221 */ /* 0x000fc60000010000 */
[----:B---3--:R-:W-:Y:S01]  /*2aa0*/  FADD.FTZ R51, R51, R18 ;  /* 0x0000001233337221 */ /* 0x008fe20000010000 */
[----:B------:R-:W-:-:S03]  /*2ab0*/  FADD.FTZ R54, R54, R19 ;  /* 0x0000001336367221 */ /* 0x000fc60000010000 */
[----:B----4-:R-:W-:Y:S01]  /*2ac0*/  FADD.FTZ R51, R51, R20 ;  /* 0x0000001433337221 */ /* 0x010fe20000010000 */
[----:B------:R-:W-:-:S03]  /*2ad0*/  FADD.FTZ R54, R54, R21 ;  /* 0x0000001536367221 */ /* 0x000fc60000010000 */
[----:B-----5:R-:W-:Y:S01]  /*2ae0*/  FADD.FTZ R51, R51, R22 ;  /* 0x0000001633337221 */ /* 0x020fe20000010000 */
[----:B------:R-:W-:-:S07]  /*2af0*/  FADD.FTZ R54, R54, R23 ;  /* 0x0000001736367221 */ /* 0x000fce0000010000 */
.L_x_16:
[----:B------:R-:W-:Y:S05]  /*2b00*/  BSYNC B0 ;  /* 0x0000000000007941 */ /* 0x000fea0003800000 */
.L_x_15:
[----:B------:R-:W0:Y:S01]  /*2b10*/  S2UR UR5, SR_CgaCtaId ;  /* 0x00000000000579c3 */ /* 0x000e220000008800 */
[----:B------:R-:W-:Y:S01]  /*2b20*/  UMOV UR4, 0x400 ;  /* 0x0000040000047882 */ /* 0x000fe20000000000 */
[----:B------:R-:W-:Y:S02]  /*2b30*/  SHF.L.U32 R17, R2, 0x1, RZ ;  /* 0x0000000102117819 */ /* 0x000fe400000006ff */
[----:B------:R-:W-:Y:S02]  /*2b40*/  ISETP.GT.U32.AND P0, PT, R0, 0x1ff, PT ;  /* 0x000001ff0000780c */ /* 0x000fe40003f04070 */
[----:B------:R-:W-:Y:S01]  /*2b50*/  LOP3.LUT R17, R17, 0x1f, R0, 0x78, !PT ;  /* 0x0000001f11117812 */ /* 0x000fe200078e7800 */
[----:B0-----:R-:W-:-:S06]  /*2b60*/  ULEA UR4, UR5, UR4, 0x18 ;  /* 0x0000000405047291 */ /* 0x001fcc000f8ec03f */
[----:B------:R-:W-:-:S05]  /*2b70*/  LEA R16, R2, UR4, 0x7 ;  /* 0x0000000402107c11 */ /* 0x000fca000f8e38ff */
[----:B------:R-:W-:-:S05]  /*2b80*/  IMAD R16, R17, 0x4, R16 ;  /* 0x0000000411107824 */ /* 0x000fca00078e0210 */
[----:B------:R0:W-:Y:S04]  /*2b90*/  STS [R16], R51 ;  /* 0x0000003310007388 */ /* 0x0001e80000000800 */
[----:B------:R0:W-:Y:S01]  /*2ba0*/  STS [R16+0x500], R54 ;  /* 0x0005003610007388 */ /* 0x0001e20000000800 */
[----:B------:R-:W-:Y:S06]  /*2bb0*/  BAR.SYNC.DEFER_BLOCKING 0x0 ;  /* 0x0000000000007b1d */ /* 0x000fec0000010000 */
[----:B------:R-:W-:Y:S05]  /*2bc0*/  @P0 BRA `(.L_x_24) ;  /* 0x0000001000b80947 */ /* 0x000fea0003800000 */
[----:B------:R-:W-:Y:S01]  /*2bd0*/  ISETP.NE.AND P0, PT, R49, RZ, PT ;  /* 0x000000ff3100720c */ /* 0x000fe20003f05270 */
[----:B------:R-:W-:Y:S01]  /*2be0*/  BSSY B0, `(.L_x_25) ;  /* 0x0000084000007945 */ /* 0x000fe20003800000 */
[----:B0-----:R-:W-:-:S11]  /*2bf0*/  MOV R16, R7 ;  /* 0x0000000700107202 */ /* 0x001fd60000000f00 */
[----:B------:R-:W-:Y:S05]  /*2c00*/  @!P0 BRA `(.L_x_26) ;  /* 0x0000000800048947 */ /* 0x000fea0003800000 */
[----:B------:R-:W-:Y:S01]  /*2c10*/  ISETP.GT.U32.AND P0, PT, R11, 0x9, PT ;  /* 0x000000090b00780c */ /* 0x000fe20003f04070 */
[----:B------:R-:W-:-:S12]  /*2c20*/  UMOV UR5, 0xffff ;  /* 0x0000ffff00057882 */ /* 0x000fd80000000000 */
[C---:B------:R-:W-:Y:S01]  /*2c30*/  @!P0 IMAD.SHL.U32 R16, R11.reuse, 0x2, RZ ;  /* 0x000000020b108824 */ /* 0x040fe200078e00ff */
[----:B------:R-:W-:Y:S02]  /*2c40*/  @!P0 SHF.R.U32.HI R7, RZ, 0x4, R0 ;  /* 0x00000004ff078819 */ /* 0x000fe40000011600 */
[----:B------:R-:W-:Y:S02]  /*2c50*/  @!P0 LEA R18, R11, UR4, 0x7 ;  /* 0x000000040b128c11 */ /* 0x000fe4000f8e38ff */
[----:B------:R-:W-:-:S04]  /*2c60*/  @!P0 LOP3.LUT R17, R7, R16, RZ, 0x3c, !PT ;  /* 0x0000001007118212 */ /* 0x000fc800078e3cff */
[----:B------:R-:W-:Y:S02]  /*2c70*/  @!P0 LEA R18, R17, R18, 0x2 ;  /* 0x0000001211128211 */ /* 0x000fe400078e10ff */
[----:B------:R-:W-:-:S06]  /*2c80*/  CS2R R16, SRZ ;  /* 0x0000000000107805 */ /* 0x000fcc000001ff00 */
[----:B------:R0:W1:Y:S04]  /*2c90*/  @!P0 LDS R16, [R18] ;  /* 0x0000000012108984 */ /* 0x0000680000000800 */
[----:B------:R0:W2:Y:S01]  /*2ca0*/  @!P0 LDS R17, [R18+0x500] ;  /* 0x0005000012118984 */ /* 0x0000a20000000800 */
[----:B------:R-:W-:Y:S05]  /*2cb0*/  BRA.DIV UR5, `(.L_x_27) ;  /* 0x0000001205947947 */ /* 0x000fea000b800000 */
[----:B------:R-:W-:Y:S01]  /*2cc0*/  IMAD.MOV.U32 R23, RZ, RZ, 0xffff ;  /* 0x0000ffffff177424 */ /* 0x000fe200078e00ff */
[----:B------:R-:W-:Y:S01]  /*2cd0*/  MOV R22, 0xffff ;  /* 0x0000ffff00167802 */ /* 0x000fe20000000f00 */
[----:B------:R-:W-:Y:S01]  /*2ce0*/  IMAD.MOV.U32 R24, RZ, RZ, 0xffff ;  /* 0x0000ffffff187424 */ /* 0x000fe200078e00ff */
[----:B------:R-:W-:Y:S01]  /*2cf0*/  MOV R25, 0xffff ;  /* 0x0000ffff00197802 */ /* 0x000fe20000000f00 */
[----:B------:R-:W-:Y:S01]  /*2d00*/  IMAD.MOV.U32 R27, RZ, RZ, 0xffff ;  /* 0x0000ffffff1b7424 */ /* 0x000fe200078e00ff */
[----:B-1----:R-:W1:Y:S01]  /*2d10*/  SHFL.BFLY PT, R19, R16, 0x8, 0x101f ;  /* 0x0d101f0010137f89 */ /* 0x002e6200000e0000 */
[----:B------:R-:W-:Y:S01]  /*2d20*/  MOV R26, 0xffff ;  /* 0x0000ffff001a7802 */ /* 0x000fe20000000f00 */
[----:B------:R-:W-:Y:S02]  /*2d30*/  IMAD.MOV.U32 R28, RZ, RZ, 0xffff ;  /* 0x0000ffffff1c7424 */ /* 0x000fe400078e00ff */
[----:B0-2---:R-:W0:Y:S01]  /*2d40*/  SHFL.BFLY PT, R18, R17, 0x8, 0x101f ;  /* 0x0d101f0011127f89 */ /* 0x005e2200000e0000 */
[----:B-1----:R-:W-:Y:S01]  /*2d50*/  FADD.FTZ R19, R19, R16 ;  /* 0x0000001013137221 */ /* 0x002fe20000010000 */
[----:B0-----:R-:W-:-:S04]  /*2d60*/  FADD.FTZ R18, R18, R17 ;  /* 0x0000001112127221 */ /* 0x001fc80000010000 */
[----:B------:R-:W0:Y:S01]  /*2d70*/  SHFL.BFLY PT, R20, R19, 0x4, 0x101f ;  /* 0x0c901f0013147f89 */ /* 0x000e2200000e0000 */
[----:B------:R-:W-:-:S03]  /*2d80*/  MOV R17, 0xffff ;  /* 0x0000ffff00117802 */ /* 0x000fc60000000f00 */
        /* <DEDUP_REMOVED lines=8> */
[----:B------:R1:W2:Y:S02]  /*2e10*/  SHFL.BFLY PT, R32, R16, 0x1, 0x101f ;  /* 0x0c301f0010207f89 */ /* 0x0002a400000e0000 */
[----:B01----:R-:W-:-:S07]  /*2e20*/  FADD.FTZ R22, R23, R22 ;  /* 0x0000001617167221 */ /* 0x003fce0000010000 */
.L_x_40:
[----:B------:R-:W0:Y:S01]  /*2e30*/  LDC.64 R18, c[0x0][0x218] ;  /* 0x00008600ff127b82 */ /* 0x000e220000000a00 */
[----:B------:R-:W-:Y:S01]  /*2e40*/  ISETP.NE.AND P1, PT, R11, RZ, PT ;  /* 0x000000ff0b00720c */ /* 0x000fe20003f25270 */
[----:B--2---:R-:W-:Y:S01]  /*2e50*/  FADD.FTZ R32, R16, R32 ;  /* 0x0000002010207221 */ /* 0x004fe20000010000 */
[----:B------:R-:W-:Y:S02]  /*2e60*/  LEA.HI R17, R0, R9, RZ, 0x1c ;  /* 0x0000000900117211 */ /* 0x000fe400078fe0ff */
[----:B------:R-:W-:-:S03]  /*2e70*/  ISETP.NE.AND P2, PT, R49, 0x1, PT ;  /* 0x000000013100780c */ /* 0x000fc60003f45270 */
[----:B------:R-:W1:Y:S06]  /*2e80*/  LDC.64 R20, c[0x0][0x220] ;  /* 0x00008800ff147b82 */ /* 0x000e6c0000000a00 */
[----:B------:R-:W-:Y:S02]  /*2e90*/  @!P1 F2FP.BF16.F32.PACK_AB R16, RZ, R22 ;  /* 0x00000016ff10923e */ /* 0x000fe400000010ff */
[----:B------:R-:W-:Y:S01]  /*2ea0*/  @!P1 F2FP.BF16.F32.PACK_AB R22, RZ, R32 ;  /* 0x00000020ff16923e */ /* 0x000fe200000010ff */
[----:B0-----:R-:W-:-:S04]  /*2eb0*/  IMAD.WIDE R18, R17, 0x2, R18 ;  /* 0x0000000211127825 */ /* 0x001fc800078e0212 */
[----:B-1----:R-:W-:Y:S01]  /*2ec0*/  IMAD.WIDE R20, R17, 0x2, R20 ;  /* 0x0000000211147825 */ /* 0x002fe200078e0214 */
[----:B------:R-:W-:Y:S02]  /*2ed0*/  PRMT R17, R16, 0x7610, R17 ;  /* 0x0000761010117816 */ /* 0x000fe40000000011 */
[----:B------:R-:W-:-:S03]  /*2ee0*/  LEA.HI R16, R0, 0x14, RZ, 0x1c ;  /* 0x0000001400107811 */ /* 0x000fc600078fe0ff */
[----:B------:R0:W-:Y:S04]  /*2ef0*/  @!P1 STG.E.U16 desc[UR10][R18.64], R17 ;  /* 0x0000001112009986 */ /* 0x0001e8000c10150a */
[----:B------:R0:W-:Y:S01]  /*2f00*/  @!P1 STG.E.U16 desc[UR10][R20.64], R22 ;  /* 0x0000001614009986 */ /* 0x0001e2000c10150a */
[----:B------:R-:W-:Y:S05]  /*2f10*/  @!P2 BRA `(.L_x_26) ;  /* 0x000000040040a947 */ /* 0x000fea0003800000 */
[C---:B0-----:R-:W-:Y:S01]  /*2f20*/  @!P0 IMAD.SHL.U32 R17, R11.reuse, 0x2, RZ ;  /* 0x000000020b118824 */ /* 0x041fe200078e00ff */
[----:B------:R-:W-:Y:S01]  /*2f30*/  @!P0 LEA R22, R11, UR4, 0x7 ;  /* 0x000000040b168c11 */ /* 0x000fe2000f8e38ff */
[----:B------:R-:W-:-:S03]  /*2f40*/  UMOV UR5, 0xffff ;  /* 0x0000ffff00057882 */ /* 0x000fc60000000000 */
        /* <DEDUP_REMOVED lines=29> */
.L_x_50:
[----:B--2---:R-:W-:Y:S01]  /*3120*/  FADD.FTZ R17, R16, R32 ;  /* 0x0000002010117221 */ /* 0x004fe20000010000 */
[----:B------:R-:W-:Y:S02]  /*3130*/  @!P1 F2FP.BF16.F32.PACK_AB R16, RZ, R26 ;  /* 0x0000001aff10923e */ /* 0x000fe400000010ff */
[----:B------:R-:W-:Y:S02]  /*3140*/  ISETP.NE.AND P2, PT, R49, 0x2, PT ;  /* 0x000000023100780c */ /* 0x000fe40003f45270 */
[----:B------:R-:W-:Y:S02]  /*3150*/  PRMT R22, R16, 0x7610, R22 ;  /* 0x0000761010167816 */ /* 0x000fe40000000016 */
[----:B------:R-:W-:Y:S02]  /*3160*/  @!P1 F2FP.BF16.F32.PACK_AB R17, RZ, R17 ;  /* 0x00000011ff11923e */ /* 0x000fe400000010ff */
[----:B------:R-:W-:Y:S01]  /*3170*/  LEA.HI R16, R0, 0x28, RZ, 0x1c ;  /* 0x0000002800107811 */ /* 0x000fe200078fe0ff */
[----:B------:R1:W-:Y:S04]  /*3180*/  @!P1 STG.E.U16 desc[UR10][R18.64+0x28], R22 ;  /* 0x0000281612009986 */ /* 0x0003e8000c10150a */
[----:B------:R1:W-:Y:S02]  /*3190*/  @!P1 STG.E.U16 desc[UR10][R20.64+0x28], R17 ;  /* 0x0000281114009986 */ /* 0x0003e4000c10150a */
[----:B------:R-:W-:Y:S05]  /*31a0*/  @!P2 BRA `(.L_x_26) ;  /* 0x00000000009ca947 */ /* 0x000fea0003800000 */
[C---:B-1----:R-:W-:Y:S01]  /*31b0*/  @!P0 IMAD.SHL.U32 R17, R11.reuse, 0x2, RZ ;  /* 0x000000020b118824 */ /* 0x042fe200078e00ff */
        /* <DEDUP_REMOVED lines=31> */
.L_x_60:
[----:B--2---:R-:W-:Y:S01]  /*33b0*/  FADD.FTZ R17, R16, R32 ;  /* 0x0000002010117221 */ /* 0x004fe20000010000 */
[----:B------:R-:W-:-:S04]  /*33c0*/  @!P1 F2FP.BF16.F32.PACK_AB R16, RZ, R26 ;  /* 0x0000001aff10923e */ /* 0x000fc800000010ff */
[----:B------:R-:W-:Y:S02]  /*33d0*/  PRMT R22, R16, 0x7610, R22 ;  /* 0x0000761010167816 */ /* 0x000fe40000000016 */
[----:B------:R-:W-:Y:S02]  /*33e0*/  @!P1 F2FP.BF16.F32.PACK_AB R17, RZ, R17 ;  /* 0x00000011ff11923e */ /* 0x000fe400000010ff */
[----:B------:R-:W-:Y:S01]  /*33f0*/  LEA.HI R16, R0, 0x3c, RZ, 0x1c ;  /* 0x0000003c00107811 */ /* 0x000fe200078fe0ff */
[----:B------:R2:W-:Y:S04]  /*3400*/  @!P1 STG.E.U16 desc[UR10][R18.64+0x50], R22 ;  /* 0x0000501612009986 */ /* 0x0005e8000c10150a */
[----:B------:R2:W-:Y:S02]  /*3410*/  @!P1 STG.E.U16 desc[UR10][R20.64+0x50], R17 ;  /* 0x0000501114009986 */ /* 0x0005e4000c10150a */
.L_x_26:
[----:B------:R-:W-:Y:S05]  /*3420*/  BSYNC B0 ;  /* 0x0000000000007941 */ /* 0x000fea0003800000 */
.L_x_25:
[----:B------:R-:W-:-:S13]  /*3430*/  ISETP.GE.U32.AND P0, PT, R8, 0x3c, PT ;  /* 0x0000003c0800780c */ /* 0x000fda0003f06070 */
[----:B------:R-:W-:Y:S05]  /*3440*/  @!P0 BRA `(.L_x_24) ;  /* 0x0000000800988947 */ /* 0x000fea0003800000 */
[----:B------:R-:W-:Y:S01]  /*3450*/  ISETP.GT.U32.AND P0, PT, R11, 0x9, PT ;  /* 0x000000090b00780c */ /* 0x000fe20003f04070 */
[----:B012---:R-:W-:Y:S01]  /*3460*/  HFMA2.MMA R18, -RZ, RZ, 0, 0 ;  /* 0x00000000ff127435 */ /* 0x007fe200000001ff */
[----:B------:R-:W-:-:S11]  /*3470*/  UMOV UR5, 0xffff ;  /* 0x0000ffff00057882 */ /* 0x000fd60000000000 */
[C---:B------:R-:W-:Y:S01]  /*3480*/  @!P0 IMAD.SHL.U32 R17, R11.reuse, 0x2, RZ ;  /* 0x000000020b118824 */ /* 0x040fe200078e00ff */
[----:B------:R-:W-:-:S04]  /*3490*/  @!P0 LEA R20, R11, UR4, 0x7 ;  /* 0x000000040b148c11 */ /* 0x000fc8000f8e38ff */
[----:B------:R-:W-:-:S05]  /*34a0*/  @!P0 LOP3.LUT R17, R16, R17, RZ, 0x3c, !PT ;  /* 0x0000001110118212 */ /* 0x000fca00078e3cff */
[----:B------:R-:W-:Y:S01]  /*34b0*/  @!P0 IMAD R19, R17, 0x4, R20 ;  /* 0x0000000411138824 */ /* 0x000fe200078e0214 */
[----:B------:R-:W-:-:S04]  /*34c0*/  MOV R17, RZ ;  /* 0x000000ff00117202 */ /* 0x000fc80000000f00 */
[----:B------:R0:W1:Y:S04]  /*34d0*/  @!P0 LDS R18, [R19] ;  /* 0x0000000013128984 */ /* 0x0000680000000800 */
[----:B------:R0:W2:Y:S01]  /*34e0*/  @!P0 LDS R17, [R19+0x500] ;  /* 0x0005000013118984 */ /* 0x0000a20000000800 */
[----:B------:R-:W-:Y:S05]  /*34f0*/  BRA.DIV UR5, `(.L_x_30) ;  /* 0x0000001605287947 */ /* 0x000fea000b800000 */
[C---:B------:R-:W-:Y:S01]  /*3500*/  @!P0 IMAD.SHL.U32 R22, R11.reuse, 0x2, RZ ;  /* 0x000000020b168824 */ /* 0x040fe200078e00ff */
[C---:B------:R-:W-:Y:S01]  /*3510*/  @!P0 IADD3 R21, R16.reuse, 0x14, RZ ;  /* 0x0000001410158810 */ /* 0x040fe20007ffe0ff */
[----:B------:R-:W-:Y:S01]  /*3520*/  @!P0 IMAD.SHL.U32 R26, R11, 0x2, RZ ;  /* 0x000000020b1a8824 */ /* 0x000fe200078e00ff */
[C---:B------:R-:W-:Y:S01]  /*3530*/  @!P0 IADD3 R23, R16.reuse, 0x28, RZ ;  /* 0x0000002810178810 */ /* 0x040fe20007ffe0ff */
[----:B------:R-:W-:Y:S01]  /*3540*/  IMAD.MOV.U32 R29, RZ, RZ, 0xffff ;  /* 0x0000ffffff1d7424 */ /* 0x000fe200078e00ff */
[----:B------:R-:W-:Y:S01]  /*3550*/  @!P0 LOP3.LUT R21, R21, R22, RZ, 0x3c, !PT ;  /* 0x0000001615158212 */ /* 0x000fe200078e3cff */
[----:B------:R-:W-:Y:S01]  /*3560*/  IMAD.MOV.U32 R36, RZ, RZ, RZ ;  /* 0x000000ffff247224 */ /* 0x000fe200078e00ff */
[----:B------:R-:W-:Y:S01]  /*3570*/  @!P0 LEA R24, R11, UR4, 0x7 ;  /* 0x000000040b188c11 */ /* 0x000fe2000f8e38ff */
[----:B------:R-:W-:Y:S01]  /*3580*/  IMAD.MOV.U32 R37, RZ, RZ, 0xffff ;  /* 0x0000ffffff257424 */ /* 0x000fe200078e00ff */
[----:B------:R-:W-:Y:S01]  /*3590*/  @!P0 LOP3.LUT R23, R23, R26, RZ, 0x3c, !PT ;  /* 0x0000001a17178212 */ /* 0x000fe200078e3cff */
[----:B01----:R-:W0:Y:S01]  /*35a0*/  SHFL.BFLY PT, R19, R18, 0x8, 0x101f ;  /* 0x0d101f0012137f89 */ /* 0x003e2200000e0000 */
[----:B------:R-:W-:Y:S01]  /*35b0*/  @!P0 LEA R32, R11, UR4, 0x7 ;  /* 0x000000040b208c11 */ /* 0x000fe2000f8e38ff */
[----:B------:R-:W-:Y:S01]  /*35c0*/  @!P0 IMAD R21, R21, 0x4, R24 ;  /* 0x0000000415158824 */ /* 0x000fe200078e0218 */
[C---:B------:R-:W-:Y:S01]  /*35d0*/  @!P0 IADD3 R25, R16.reuse, 0x3c, RZ ;  /* 0x0000003c10198810 */ /* 0x040fe20007ffe0ff */
[----:B------:R-:W-:Y:S01]  /*35e0*/  IMAD.MOV.U32 R45, RZ, RZ, 0xffff ;  /* 0x0000ffffff2d7424 */ /* 0x000fe200078e00ff */
[----:B------:R-:W-:Y:S01]  /*35f0*/  @!P0 LEA R24, R23, R32, 0x2 ;  /* 0x0000002017188211 */ /* 0x000fe200078e10ff */
[----:B------:R-:W-:Y:S01]  /*3600*/  IMAD.IADD R43, R16, 0x1, R9 ;  /* 0x00000001102b7824 */ /* 0x000fe200078e0209 */
[----:B------:R-:W1:Y:S01]  /*3610*/  @!P0 LDS R22, [R21] ;  /* 0x0000000015168984 */ /* 0x000e620000000800 */
[----:B------:R-:W-:-:S02]  /*3620*/  @!P0 LOP3.LUT R25, R25, R26, RZ, 0x3c, !PT ;  /* 0x0000001a19198212 */ /* 0x000fc400078e3cff */
[----:B------:R-:W-:Y:S01]  /*3630*/  MOV R34, RZ ;  /* 0x000000ff00227202 */ /* 0x000fe20000000f00 */
[----:B------:R-:W3:Y:S01]  /*3640*/  @!P0 LDS R39, [R24+0x500] ;  /* 0x0005000018278984 */ /* 0x000ee20000000800 */
[----:B------:R-:W-:Y:S01]  /*3650*/  MOV R40, 0xffff ;  /* 0x0000ffff00287802 */ /* 0x000fe20000000f00 */
[----:B------:R-:W-:Y:S01]  /*3660*/  @!P0 IMAD R41, R25, 0x4, R32 ;  /* 0x0000000419298824 */ /* 0x000fe200078e0220 */
[----:B------:R-:W-:Y:S01]  /*3670*/  MOV R26, RZ ;  /* 0x000000ff001a7202 */ /* 0x000fe20000000f00 */
[----:B------:R-:W-:Y:S01]  /*3680*/  @!P0 LDS R27, [R24] ;  /* 0x00000000181b8984 */ /* 0x000fe20000000800 */
[----:B------:R-:W-:Y:S01]  /*3690*/  IMAD.MOV.U32 R25, RZ, RZ, RZ ;  /* 0x000000ffff197224 */ /* 0x000fe200078e00ff */
[----:B------:R-:W-:Y:S01]  /*36a0*/  MOV R31, 0xffff ;  /* 0x0000ffff001f7802 */ /* 0x000fe20000000f00 */
[----:B------:R-:W-:Y:S01]  /*36b0*/  IMAD.MOV.U32 R32, RZ, RZ, 0xffff ;  /* 0x0000ffffff207424 */ /* 0x000fe200078e00ff */
[----:B------:R4:W-:Y:S01]  /*36c0*/  @!P0 LDS R23, [R21+0x500] ;  /* 0x0005000015178984 */ /* 0x0009e20000000800 */
[----:B------:R-:W-:-:S02]  /*36d0*/  MOV R28, 0xffff ;  /* 0x0000ffff001c7802 */ /* 0x000fc40000000f00 */
[----:B------:R-:W-:Y:S01]  /*36e0*/  MOV R30, 0xffff ;  /* 0x0000ffff001e7802 */ /* 0x000fe20000000f00 */
[----:B------:R-:W-:Y:S01]  /*36f0*/  @!P0 LDS R24, [R41] ;  /* 0x0000000029188984 */ /* 0x000fe20000000800 */
[----:B0-----:R-:W-:Y:S01]  /*3700*/  FADD.FTZ R19, R19, R18 ;  /* 0x0000001213137221 */ /* 0x001fe20000010000 */
[----:B------:R-:W-:Y:S02]  /*3710*/  MOV R42, 0xffff ;  /* 0x0000ffff002a7802 */ /* 0x000fe40000000f00 */
[----:B--2---:R-:W0:Y:S01]  /*3720*/  SHFL.BFLY PT, R32, R17, 0x8, 0x101f ;  /* 0x0d101f0011207f89 */ /* 0x004e2200000e0000 */
[----:B----4-:R-:W-:-:S03]  /*3730*/  MOV R21, RZ ;  /* 0x000000ff00157202 */ /* 0x010fc60000000f00 */
[----:B------:R-:W2:Y:S01]  /*3740*/  SHFL.BFLY PT, R20, R19, 0x4, 0x101f ;  /* 0x0c901f0013147f89 */ /* 0x000ea200000e0000 */
[----:B-1----:R-:W-:-:S03]  /*3750*/  @!P0 MOV R34, R22 ;  /* 0x0000001600228202 */ /* 0x002fc60000000f00 */
[----:B------:R1:W-:Y:S01]  /*3760*/  @!P0 LDS R22, [R41+0x500] ;  /* 0x0005000029168984 */ /* 0x0003e20000000800 */
[----:B---3--:R-:W-:Y:S02]  /*3770*/  @!P0 IMAD.MOV.U32 R25, RZ, RZ, R39 ;  /* 0x000000ffff198224 */ /* 0x008fe400078e0027 */
[----:B0-----:R-:W-:Y:S01]  /*3780*/  FADD.FTZ R18, R32, R17 ;  /* 0x0000001120127221 */ /* 0x001fe20000010000 */
[----:B------:R-:W0:Y:S01]  /*3790*/  SHFL.BFLY PT, R33, R34, 0x8, 0x101f ;  /* 0x0d101f0022217f89 */ /* 0x000e2200000e0000 */
[----:B------:R-:W-:Y:S01]  /*37a0*/  @!P0 MOV R26, R27 ;  /* 0x0000001b001a8202 */ /* 0x000fe20000000f00 */
[----:B--2---:R-:W-:Y:S02]  /*37b0*/  FADD.FTZ R20, R19, R20 ;  /* 0x0000001413147221 */ /* 0x004fe40000010000 */
[----:B------:R-:W2:Y:S01]  /*37c0*/  SHFL.BFLY PT, R40, R25, 0x8, 0x101f ;  /* 0x0d101f0019287f89 */ /* 0x000ea200000e0000 */
[----:B-1----:R-:W-:Y:S02]  /*37d0*/  IMAD.MOV.U32 R41, RZ, RZ, 0xffff ;  /* 0x0000ffffff297424 */ /* 0x002fe400078e00ff */
[----:B------:R-:W-:Y:S01]  /*37e0*/  @!P0 IMAD.MOV.U32 R36, RZ, RZ, R23 ;  /* 0x000000ffff248224 */ /* 0x000fe200078e0017 */
[----:B------:R-:W1:Y:S01]  /*37f0*/  SHFL.BFLY PT, R27, R26, 0x8, 0x101f ;  /* 0x0d101f001a1b7f89 */ /* 0x000e6200000e0000 */
[----:B------:R-:W-:-:S02]  /*3800*/  IMAD.MOV.U32 R23, RZ, RZ, RZ ;  /* 0x000000ffff177224 */ /* 0x000fc400078e00ff */
[----:B------:R-:W-:Y:S01]  /*3810*/  @!P0 IMAD.MOV.U32 R23, RZ, RZ, R24 ;  /* 0x000000ffff178224 */ /* 0x000fe200078e0018 */
[----:B------:R-:W3:Y:S01]  /*3820*/  SHFL.BFLY PT, R35, R36, 0x8, 0x101f ;  /* 0x0d101f0024237f89 */ /* 0x000ee200000e0000 */
[----:B------:R-:W-:-:S03]  /*3830*/  IMAD.MOV.U32 R24, RZ, RZ, 0xffff ;  /* 0x0000ffffff187424 */ /* 0x000fc600078e00ff */
[----:B------:R-:W4:Y:S04]  /*3840*/  SHFL.BFLY PT, R44, R23, 0x8, 0x101f ;  /* 0x0d101f00172c7f89 */ /* 0x000f2800000e0000 */
[----:B------:R-:W5:Y:S01]  /*3850*/  SHFL.BFLY PT, R19, R20, 0x2, 0x101f ;  /* 0x0c501f0014137f89 */ /* 0x000f6200000e0000 */
[----:B0-----:R-:W-:Y:S01]  /*3860*/  FADD.FTZ R33, R33, R34 ;  /* 0x0000002221217221 */ /* 0x001fe20000010000 */
[----:B--2---:R-:W-:Y:S01]  /*3870*/  FADD.FTZ R34, R40, R25 ;  /* 0x0000001928227221 */ /* 0x004fe20000010000 */
[----:B------:R-:W-:Y:S02]  /*3880*/  IMAD.MOV.U32 R25, RZ, RZ, 0xffff ;  /* 0x0000ffffff197424 */ /* 0x000fe400078e00ff */
[----:B-1----:R-:W-:Y:S01]  /*3890*/  FADD.FTZ R27, R27, R26 ;  /* 0x0000001a1b1b7221 */ /* 0x002fe20000010000 */
[----:B------:R-:W-:Y:S01]  /*38a0*/  IMAD.MOV.U32 R26, RZ, RZ, 0xffff ;  /* 0x0000ffffff1a7424 */ /* 0x000fe200078e00ff */
[----:B------:R-:W0:Y:S01]  /*38b0*/  SHFL.BFLY PT, R32, R18, 0x4, 0x101f ;  /* 0x0c901f0012207f89 */ /* 0x000e2200000e0000 */
[----:B------:R-:W-:Y:S01]  /*38c0*/  @!P0 MOV R21, R22 ;  /* 0x0000001600158202 */ /* 0x000fe20000000f00 */
[----:B---3--:R-:W-:Y:S01]  /*38d0*/  FADD.FTZ R35, R35, R36 ;  /* 0x0000002423237221 */ /* 0x008fe20000010000 */
[----:B------:R-:W-:Y:S01]  /*38e0*/  MOV R22, 0xffff ;  /* 0x0000ffff00167802 */ /* 0x000fe20000000f00 */
[----:B------:R-:W1:Y:S01]  /*38f0*/  SHFL.BFLY PT, R40, R27, 0x4, 0x101f ;  /* 0x0c901f001b287f89 */ /* 0x000e6200000e0000 */
[----:B----4-:R-:W-:Y:S01]  /*3900*/  FADD.FTZ R44, R44, R23 ;  /* 0x000000172c2c7221 */ /* 0x010fe20000010000 */
[----:B------:R-:W-:Y:S01]  /*3910*/  MOV R23, 0xffff ;  /* 0x0000ffff00177802 */ /* 0x000fe20000000f00 */
[----:B------:R-:W-:Y:S01]  /*3920*/  IMAD.MOV.U32 R36, RZ, RZ, 0xffff ;  /* 0x0000ffffff247424 */ /* 0x000fe200078e00ff */
[----:B------:R-:W-:Y:S01]  /*3930*/  SHFL.BFLY PT, R24, R21, 0x8, 0x101f ;  /* 0x0d101f0015187f89 */ /* 0x000fe200000e0000 */
[----:B-----5:R-:W-:Y:S01]  /*3940*/  FADD.FTZ R19, R20, R19 ;  /* 0x0000001314137221 */ /* 0x020fe20000010000 */
[----:B------:R-:W-:Y:S01]  /*3950*/  IMAD.MOV.U32 R20, RZ, RZ, 0xffff ;  /* 0x0000ffffff147424 */ /* 0x000fe200078e00ff */
[----:B------:R-:W-:Y:S01]  /*3960*/  ISETP.NE.AND P0, PT, R11, RZ, PT ;  /* 0x000000ff0b00720c */ /* 0x000fe20003f05270 */
[----:B------:R-:W2:Y:S04]  /*3970*/  SHFL.BFLY PT, R22, R33, 0x4, 0x101f ;  /* 0x0c901f0021167f89 */ /* 0x000ea800000e0000 */
[----:B------:R-:W3:Y:S04]  /*3980*/  SHFL.BFLY PT, R38, R35, 0x4, 0x101f ;  /* 0x0c901f0023267f89 */ /* 0x000ee800000e0000 */
[----:B------:R-:W4:Y:S01]  /*3990*/  SHFL.BFLY PT, R39, R34, 0x4, 0x101f ;  /* 0x0c901f0022277f89 */ /* 0x000f2200000e0000 */
[----:B0-----:R-:W-:Y:S01]  /*39a0*/  FADD.FTZ R17, R18, R32 ;  /* 0x0000002012117221 */ /* 0x001fe20000010000 */
[----:B------:R-:W-:-:S02]  /*39b0*/  MOV R32, 0xffff ;  /* 0x0000ffff00207802 */ /* 0x000fc40000000f00 */
[----:B------:R-:W0:Y:S01]  /*39c0*/  SHFL.BFLY PT, R23, R44, 0x4, 0x101f ;  /* 0x0c901f002c177f89 */ /* 0x000e2200000e0000 */
[----:B-1----:R-:W-:-:S03]  /*39d0*/  FADD.FTZ R40, R27, R40 ;  /* 0x000000281b287221 */ /* 0x002fc60000010000 */
[----:B------:R-:W1:Y:S04]  /*39e0*/  SHFL.BFLY PT, R20, R19, 0x1, 0x101f ;  /* 0x0c301f0013147f89 */ /* 0x000e6800000e0000 */
[----:B------:R-:W5:Y:S01]  /*39f0*/  SHFL.BFLY PT, R32, R17, 0x2, 0x101f ;  /* 0x0c501f0011207f89 */ /* 0x000f6200000e0000 */
[----:B--2---:R-:W-:Y:S01]  /*3a00*/  FADD.FTZ R37, R33, R22 ;  /* 0x0000001621257221 */ /* 0x004fe20000010000 */
[----:B------:R-:W-:Y:S01]  /*3a10*/  FADD.FTZ R33, R24, R21 ;  /* 0x0000001518217221 */ /* 0x000fe20000010000 */
[----:B------:R-:W-:Y:S01]  /*3a20*/  MOV R22, 0xffff ;  /* 0x0000ffff00167802 */ /* 0x000fe20000000f00 */
[----:B------:R-:W-:Y:S02]  /*3a30*/  IMAD.MOV.U32 R21, RZ, RZ, 0xffff ;  /* 0x0000ffffff157424 */ /* 0x000fe400078e00ff */
[----:B---3--:R-:W-:Y:S01]  /*3a40*/  FADD.FTZ R38, R35, R38 ;  /* 0x0000002623267221 */ /* 0x008fe20000010000 */
[----:B------:R-:W2:Y:S01]  /*3a50*/  SHFL.BFLY PT, R25, R40, 0x2, 0x101f ;  /* 0x0c501f0028197f89 */ /* 0x000ea200000e0000 */
[----:B------:R-:W-:Y:S01]  /*3a60*/  MOV R35, 0xffff ;  /* 0x0000ffff00237802 */ /* 0x000fe20000000f00 */
[----:B----4-:R-:W-:Y:S01]  /*3a70*/  FADD.FTZ R39, R34, R39 ;  /* 0x0000002722277221 */ /* 0x010fe20000010000 */
[----:B------:R-:W-:Y:S01]  /*3a80*/  IMAD.MOV.U32 R34, RZ, RZ, 0xffff ;  /* 0x0000ffffff227424 */ /* 0x000fe200078e00ff */
[----:B------:R-:W3:Y:S01]  /*3a90*/  SHFL.BFLY PT, R22, R37, 0x2, 0x101f ;  /* 0x0c501f0025167f89 */ /* 0x000ee200000e0000 */
[----:B0-----:R-:W-:-:S03]  /*3aa0*/  FADD.FTZ R44, R44, R23 ;  /* 0x000000172c2c7221 */ /* 0x001fc60000010000 */
[----:B------:R-:W0:Y:S01]  /*3ab0*/  SHFL.BFLY PT, R21, R38, 0x2, 0x101f ;  /* 0x0c501f0026157f89 */ /* 0x000e2200000e0000 */
[----:B-1----:R-:W-:-:S03]  /*3ac0*/  FADD.FTZ R19, R19, R20 ;  /* 0x0000001413137221 */ /* 0x002fc60000010000 */
[----:B------:R-:W1:Y:S01]  /*3ad0*/  SHFL.BFLY PT, R26, R39, 0x2, 0x101f ;  /* 0x0c501f00271a7f89 */ /* 0x000e6200000e0000 */
[----:B-----5:R-:W-:Y:S01]  /*3ae0*/  FADD.FTZ R18, R17, R32 ;  /* 0x0000002011127221 */ /* 0x020fe20000010000 */
[----:B------:R-:W-:Y:S02]  /*3af0*/  MOV R17, 0xffff ;  /* 0x0000ffff00117802 */ /* 0x000fe40000000f00 */
[----:B------:R-:W4:Y:S01]  /*3b00*/  SHFL.BFLY PT, R34, R33, 0x4, 0x101f ;  /* 0x0c901f0021227f89 */ /* 0x000f2200000e0000 */
[----:B------:R-:W-:-:S03]  /*3b10*/  @!P0 F2FP.BF16.F32.PACK_AB R32, RZ, R19 ;  /* 0x00000013ff20823e */ /* 0x000fc600000010ff */
[----:B------:R-:W5:Y:S01]  /*3b20*/  SHFL.BFLY PT, R45, R44, 0x2, 0x101f ;  /* 0x0c501f002c2d7f89 */ /* 0x000f6200000e0000 */
[----:B--2---:R-:W-:-:S03]  /*3b30*/  FADD.FTZ R40, R40, R25 ;  /* 0x0000001928287221 */ /* 0x004fc60000010000 */
[----:B------:R-:W2:Y:S01]  /*3b40*/  SHFL.BFLY PT, R17, R18, 0x1, 0x101f ;  /* 0x0c301f0012117f89 */ /* 0x000ea200000e0000 */
[----:B------:R-:W2:Y:S01]  /*3b50*/  @!P0 LDC.64 R24, c[0x0][0x220] ;  /* 0x00008800ff188b82 */ /* 0x000ea20000000a00 */
[----:B---3--:R-:W-:Y:S02]  /*3b60*/  FADD.FTZ R37, R37, R22 ;  /* 0x0000001625257221 */ /* 0x008fe40000010000 */
[----:B------:R-:W3:Y:S01]  /*3b70*/  SHFL.BFLY PT, R41, R40, 0x1, 0x101f ;  /* 0x0c301f0028297f89 */ /* 0x000ee200000e0000 */
[----:B0-----:R-:W-:-:S03]  /*3b80*/  FADD.FTZ R38, R38, R21 ;  /* 0x0000001526267221 */ /* 0x001fc60000010000 */
[----:B------:R-:W0:Y:S01]  /*3b90*/  SHFL.BFLY PT, R36, R37, 0x1, 0x101f ;  /* 0x0c301f0025247f89 */ /* 0x000e2200000e0000 */
[----:B------:R-:W0:Y:S01]  /*3ba0*/  @!P0 LDC.64 R22, c[0x0][0x218] ;  /* 0x00008600ff168b82 */ /* 0x000e220000000a00 */
[----:B-1----:R-:W-:Y:S02]  /*3bb0*/  FADD.FTZ R39, R39, R26 ;  /* 0x0000001a27277221 */ /* 0x002fe40000010000 */
[----:B------:R-:W1:Y:S01]  /*3bc0*/  SHFL.BFLY PT, R35, R38, 0x1, 0x101f ;  /* 0x0c301f0026237f89 */ /* 0x000e6200000e0000 */
[----:B----4-:R-:W-:-:S04]  /*3bd0*/  FADD.FTZ R33, R33, R34 ;  /* 0x0000002221217221 */ /* 0x010fc80000010000 */
[----:B------:R-:W4:Y:S01]  /*3be0*/  @!P0 LDC.64 R26, c[0x0][0x218] ;  /* 0x00008600ff1a8b82 */ /* 0x000f220000000a00 */
[----:B------:R-:W-:Y:S01]  /*3bf0*/  MOV R34, 0xffff ;  /* 0x0000ffff00227802 */ /* 0x000fe20000000f00 */
[----:B------:R-:W4:Y:S01]  /*3c00*/  SHFL.BFLY PT, R42, R39, 0x1, 0x101f ;  /* 0x0c301f00272a7f89 */ /* 0x000f2200000e0000 */
[----:B-----5:R-:W-:Y:S01]  /*3c10*/  FADD.FTZ R44, R44, R45 ;  /* 0x0000002d2c2c7221 */ /* 0x020fe20000010000 */
[----:B--2---:R-:W-:-:S04]  /*3c20*/  FADD.FTZ R46, R18, R17 ;  /* 0x00000011122e7221 */ /* 0x004fc80000010000 */
[----:B------:R-:W2:Y:S01]  /*3c30*/  @!P0 LDC.64 R20, c[0x0][0x220] ;  /* 0x00008800ff148b82 */ /* 0x000ea20000000a00 */
[----:B------:R-:W5:Y:S01]  /*3c40*/  SHFL.BFLY PT, R34, R33, 0x2, 0x101f ;  /* 0x0c501f0021227f89 */ /* 0x000f6200000e0000 */
[----:B------:R-:W-:-:S04]  /*3c50*/  @!P0 IMAD.WIDE R24, R43, 0x2, R24 ;  /* 0x000000022b188825 */ /* 0x000fc800078e0218 */
[----:B---3--:R-:W-:Y:S01]  /*3c60*/  FADD.FTZ R40, R40, R41 ;  /* 0x0000002928287221 */ /* 0x008fe20000010000 */
[----:B------:R-:W-:Y:S01]  /*3c70*/  @!P0 F2FP.BF16.F32.PACK_AB R46, RZ, R46 ;  /* 0x0000002eff2e823e */ /* 0x000fe200000010ff */
[----:B0-----:R-:W-:Y:S01]  /*3c80*/  FADD.FTZ R36, R37, R36 ;  /* 0x0000002425247221 */ /* 0x001fe20000010000 */
[----:B------:R-:W0:Y:S01]  /*3c90*/  @!P0 LDC.64 R18, c[0x0][0x218] ;  /* 0x00008600ff128b82 */ /* 0x000e220000000a00 */
[----:B------:R-:W-:Y:S01]  /*3ca0*/  MOV R37, 0xffff ;  /* 0x0000ffff00257802 */ /* 0x000fe20000000f00 */
[----:B------:R-:W-:-:S04]  /*3cb0*/  @!P0 IMAD.WIDE R22, R43, 0x2, R22 ;  /* 0x000000022b168825 */ /* 0x000fc800078e0216 */
[----:B-1----:R-:W-:Y:S01]  /*3cc0*/  FADD.FTZ R35, R38, R35 ;  /* 0x0000002326237221 */ /* 0x002fe20000010000 */
[----:B------:R-:W-:Y:S01]  /*3cd0*/  @!P0 F2FP.BF16.F32.PACK_AB R28, RZ, R40 ;  /* 0x00000028ff1c823e */ /* 0x000fe200000010ff */
[----:B------:R-:W1:Y:S01]  /*3ce0*/  SHFL.BFLY PT, R37, R44, 0x1, 0x101f ;  /* 0x0c301f002c257f89 */ /* 0x000e6200000e0000 */
[----:B------:R-:W3:Y:S01]  /*3cf0*/  @!P0 LDC.64 R16, c[0x0][0x220] ;  /* 0x00008800ff108b82 */ /* 0x000ee20000000a00 */
[----:B----4-:R-:W-:-:S04]  /*3d00*/  @!P0 IMAD.WIDE R26, R43, 0x2, R26 ;  /* 0x000000022b1a8825 */ /* 0x010fc800078e021a */
[----:B------:R-:W-:Y:S01]  /*3d10*/  FADD.FTZ R39, R39, R42 ;  /* 0x0000002a27277221 */ /* 0x000fe20000010000 */
[----:B------:R4:W-:Y:S01]  /*3d20*/  @!P0 STG.E.U16 desc[UR10][R26.64], R32 ;  /* 0x000000201a008986 */ /* 0x0009e2000c10150a */
[----:B--2---:R-:W-:-:S04]  /*3d30*/  @!P0 IMAD.WIDE R20, R43, 0x2, R20 ;  /* 0x000000022b148825 */ /* 0x004fc800078e0214 */
[----:B-----5:R-:W-:Y:S01]  /*3d40*/  FADD.FTZ R33, R33, R34 ;  /* 0x0000002221217221 */ /* 0x020fe20000010000 */
[----:B------:R2:W-:Y:S01]  /*3d50*/  @!P0 STG.E.U16 desc[UR10][R24.64], R46 ;  /* 0x0000002e18008986 */ /* 0x0005e2000c10150a */
[----:B0-----:R-:W-:Y:S01]  /*3d60*/  @!P0 IMAD.WIDE R18, R43, 0x2, R18 ;  /* 0x000000022b128825 */ /* 0x001fe200078e0212 */
[----:B----4-:R-:W-:-:S03]  /*3d70*/  @!P0 F2FP.BF16.F32.PACK_AB R27, RZ, R35 ;  /* 0x00000023ff1b823e */ /* 0x010fc600000010ff */
[----:B------:R-:W-:Y:S01]  /*3d80*/  IMAD.MOV.U32 R32, RZ, RZ, 0xffff ;  /* 0x0000ffffff207424 */ /* 0x000fe200078e00ff */
[----:B------:R-:W-:Y:S02]  /*3d90*/  @!P0 F2FP.BF16.F32.PACK_AB R35, RZ, R39 ;  /* 0x00000027ff23823e */ /* 0x000fe400000010ff */
[----:B--2---:R-:W-:Y:S01]  /*3da0*/  @!P0 F2FP.BF16.F32.PACK_AB R25, RZ, R36 ;  /* 0x00000024ff19823e */ /* 0x004fe200000010ff */
[----:B---3--:R-:W-:-:S04]  /*3db0*/  @!P0 IMAD.WIDE R16, R43, 0x2, R16 ;  /* 0x000000022b108825 */ /* 0x008fc800078e0210 */
[----:B-1----:R-:W-:Y:S01]  /*3dc0*/  FADD.FTZ R37, R44, R37 ;  /* 0x000000252c257221 */ /* 0x002fe20000010000 */
[----:B------:R0:W1:Y:S04]  /*3dd0*/  SHFL.BFLY PT, R32, R33, 0x1, 0x101f ;  /* 0x0c301f0021207f89 */ /* 0x00006800000e0000 */
[----:B------:R0:W-:Y:S04]  /*3de0*/  @!P0 STG.E.U16 desc[UR10][R22.64+0x28], R25 ;  /* 0x0000281916008986 */ /* 0x0001e8000c10150a */
[----:B------:R0:W-:Y:S04]  /*3df0*/  @!P0 STG.E.U16 desc[UR10][R20.64+0x28], R27 ;  /* 0x0000281b14008986 */ /* 0x0001e8000c10150a */
[----:B------:R0:W-:Y:S04]  /*3e00*/  @!P0 STG.E.U16 desc[UR10][R18.64+0x50], R28 ;  /* 0x0000501c12008986 */ /* 0x0001e8000c10150a */
[----:B------:R0:W-:Y:S02]  /*3e10*/  @!P0 STG.E.U16 desc[UR10][R16.64+0x50], R35 ;  /* 0x0000502310008986 */ /* 0x0001e4000c10150a */
.L_x_94:
[----:B0-----:R-:W0:Y:S01]  /*3e20*/  @!P0 LDC.64 R16, c[0x0][0x218] ;  /* 0x00008600ff108b82 */ /* 0x001e220000000a00 */
[----:B-1----:R-:W-:Y:S01]  /*3e30*/  FADD.FTZ R21, R33, R32 ;  /* 0x0000002021157221 */ /* 0x002fe20000010000 */
[----:B------:R-:W-:-:S04]  /*3e40*/  @!P0 F2FP.BF16.F32.PACK_AB R20, RZ, R37 ;  /* 0x00000025ff14823e */ /* 0x000fc800000010ff */
[----:B------:R-:W-:Y:S02]  /*3e50*/  @!P0 F2FP.BF16.F32.PACK_AB R21, RZ, R21 ;  /* 0x00000015ff15823e */ /* 0x000fe400000010ff */
[----:B------:R-:W1:Y:S01]  /*3e60*/  @!P0 LDC.64 R18, c[0x0][0x220] ;  /* 0x00008800ff128b82 */ /* 0x000e620000000a00 */
[----:B0-----:R-:W-:-:S05]  /*3e70*/  @!P0 IMAD.WIDE R16, R43, 0x2, R16 ;  /* 0x000000022b108825 */ /* 0x001fca00078e0210 */
[----:B------:R3:W-:Y:S01]  /*3e80*/  @!P0 STG.E.U16 desc[UR10][R16.64+0x78], R20 ;  /* 0x0000781410008986 */ /* 0x0007e2000c10150a */
[----:B-1----:R-:W-:-:S05]  /*3e90*/  @!P0 IMAD.WIDE R18, R43, 0x2, R18 ;  /* 0x000000022b128825 */ /* 0x002fca00078e0212 */
[----:B------:R3:W-:Y:S02]  /*3ea0*/  @!P0 STG.E.U16 desc[UR10][R18.64+0x78], R21 ;  /* 0x0000781512008986 */ /* 0x0007e4000c10150a */
.L_x_24:
[----:B------:R-:W-:Y:S05]  /*3eb0*/  WARPSYNC.ALL ;  /* 0x0000000000007948 */ /* 0x000fea0003800000 */
[----:B------:R-:W-:Y:S01]  /*3ec0*/  BAR.SYNC.DEFER_BLOCKING 0x0 ;  /* 0x0000000000007b1d */ /* 0x000fe20000010000 */
[C---:B------:R-:W-:Y:S02]  /*3ed0*/  ISETP.GE.AND P0, PT, R9.reuse, -0x2300, PT ;  /* 0xffffdd000900780c */ /* 0x040fe40003f06270 */
[----:B------:R-:W-:-:S11]  /*3ee0*/  IADD3 R9, R9, 0x2800, RZ ;  /* 0x0000280009097810 */ /* 0x000fd60007ffe0ff */
[----:B------:R-:W-:Y:S05]  /*3ef0*/  @!P0 BRA `(.L_x_31) ;  /* 0xffffffe000508947 */ /* 0x000fea000383ffff */
[----:B------:R-:W-:Y:S05]  /*3f00*/  EXIT ;  /* 0x000000000000794d */ /* 0x000fea0003800000 */
.L_x_27:
[----:B------:R-:W-:Y:S01]  /*3f10*/  HFMA2.MMA R30, -RZ, RZ, 0, 4.76837158203125e-07 ;  /* 0x00000008ff1e7435 */ /* 0x000fe200000001ff */
[----:B-1----:R-:W-:Y:S01]  /*3f20*/  IMAD.MOV.U32 R31, RZ, RZ, R16 ;  /* 0x000000ffff1f7224 */ /* 0x002fe200078e0010 */
[----:B------:R-:W-:Y:S01]  /*3f30*/  MOV R28, 0xffff ;  /* 0x0000ffff001c7802 */ /* 0x000fe20000000f00 */
[----:B------:R-:W-:-:S08]  /*3f40*/  IMAD.MOV.U32 R29, RZ, RZ, 0x101f ;  /* 0x0000101fff1d7424 */ /* 0x000fd000078e00ff */
[----:B0-2---:R-:W-:Y:S05]  /*3f50*/  WARPSYNC.COLLECTIVE R28, `(.L_x_32) ;  /* 0x000000001c087348 */ /* 0x005fea0003c00000 */
[----:B------:R1:W3:Y:S02]  /*3f60*/  SHFL.BFLY P2, R32, R31, R30, R29 ;  /* 0x0c00001e1f207389 */ /* 0x0002e4000004001d */
[----:B0123--:R-:W-:Y:S01]  /*3f70*/  ENDCOLLECTIVE ;  /* 0x000000000000791b */ /* 0x00ffe20003800000 */
.L_x_32:
[----:B------:R-:W-:Y:S01]  /*3f80*/  IMAD.MOV.U32 R31, RZ, RZ, R17 ;  /* 0x000000ffff1f7224 */ /* 0x000fe200078e0011 */
[----:B------:R-:W-:-:S07]  /*3f90*/  MOV R19, R32 ;  /* 0x0000002000137202 */ /* 0x000fce0000000f00 */
[----:B------:R-:W-:Y:S05]  /*3fa0*/  WARPSYNC.COLLECTIVE R28, `(.L_x_33) ;  /* 0x000000001c087348 */ /* 0x000fea0003c00000 */
[----:B------:R0:W1:Y:S02]  /*3fb0*/  SHFL.BFLY P2, R32, R31, R30, R29 ;  /* 0x0c00001e1f207389 */ /* 0x000064000004001d */
[----:B01----:R-:W-:Y:S01]  /*3fc0*/  ENDCOLLECTIVE ;  /* 0x000000000000791b */ /* 0x003fe20003800000 */
.L_x_33:
[----:B------:R-:W-:-:S05]  /*3fd0*/  FADD.FTZ R19, R19, R16 ;  /* 0x0000001013137221 */ /* 0x000fca0000010000 */
[----:B------:R-:W-:Y:S01]  /*3fe0*/  MOV R31, R19 ;  /* 0x00000013001f7202 */ /* 0x000fe20000000f00 */
[----:B------:R-:W-:Y:S01]  /*3ff0*/  IMAD.MOV.U32 R30, RZ, RZ, 0x4 ;  /* 0x00000004ff1e7424 */ /* 0x000fe200078e00ff */
[----:B------:R-:W-:-:S07]  /*4000*/  MOV R18, R32 ;  /* 0x0000002000127202 */ /* 0x000fce0000000f00 */
[----:B------:R-:W-:Y:S05]  /*4010*/  WARPSYNC.COLLECTIVE R28, `(.L_x_34) ;  /* 0x000000001c087348 */ /* 0x000fea0003c00000 */
[----:B------:R0:W1:Y:S02]  /*4020*/  SHFL.BFLY P2, R32, R31, R30, R29 ;  /* 0x0c00001e1f207389 */ /* 0x000064000004001d */
[----:B01----:R-:W-:Y:S01]  /*4030*/  ENDCOLLECTIVE ;  /* 0x000000000000791b */ /* 0x003fe20003800000 */
.L_x_34:
[----:B------:R-:W-:-:S05]  /*4040*/  FADD.FTZ R18, R18, R17 ;  /* 0x0000001112127221 */ /* 0x000fca0000010000 */
[----:B------:R-:W-:Y:S02]  /*4050*/  MOV R31, R18 ;  /* 0x00000012001f7202 */ /* 0x000fe40000000f00 */
[----:B------:R-:W-:-:S07]  /*4060*/  MOV R20, R32 ;  /* 0x0000002000147202 */ /* 0x000fce0000000f00 */
[----:B------:R-:W-:Y:S05]  /*4070*/  WARPSYNC.COLLECTIVE R28, `(.L_x_35) ;  /* 0x000000001c087348 */ /* 0x000fea0003c00000 */
[----:B------:R0:W1:Y:S02]  /*4080*/  SHFL.BFLY P2, R32, R31, R30, R29 ;  /* 0x0c00001e1f207389 */ /* 0x000064000004001d */
[----:B01----:R-:W-:Y:S01]  /*4090*/  ENDCOLLECTIVE ;  /* 0x000000000000791b */ /* 0x003fe20003800000 */
.L_x_35:
[----:B------:R-:W-:Y:S01]  /*40a0*/  FADD.FTZ R20, R19, R20 ;  /* 0x0000001413147221 */ /* 0x000fe20000010000 */
[----:B------:R-:W-:-:S04]  /*40b0*/  HFMA2.MMA R30, -RZ, RZ, 0, 1.1920928955078125e-07 ;  /* 0x00000002ff1e7435 */ /* 0x000fc800000001ff */
[----:B------:R-:W-:Y:S01]  /*40c0*/  MOV R31, R20 ;  /* 0x00000014001f7202 */ /* 0x000fe20000000f00 */
[----:B------:R-:W-:-:S07]  /*40d0*/  IMAD.MOV.U32 R21, RZ, RZ, R32 ;  /* 0x000000ffff157224 */ /* 0x000fce00078e0020 */
[----:B------:R-:W-:Y:S05]  /*40e0*/  WARPSYNC.COLLECTIVE R28, `(.L_x_36) ;  /* 0x000000001c087348 */ /* 0x000fea0003c00000 */
[----:B------:R0:W1:Y:S02]  /*40f0*/  SHFL.BFLY P2, R32, R31, R30, R29 ;  /* 0x0c00001e1f207389 */ /* 0x000064000004001d */
[----:B01----:R-:W-:Y:S01]  /*4100*/  ENDCOLLECTIVE ;  /* 0x000000000000791b */ /* 0x003fe20003800000 */
.L_x_36:
[----:B------:R-:W-:-:S05]  /*4110*/  FADD.FTZ R21, R18, R21 ;  /* 0x0000001512157221 */ /* 0x000fca0000010000 */
[----:B------:R-:W-:Y:S01]  /*4120*/  MOV R31, R21 ;  /* 0x00000015001f7202 */ /* 0x000fe20000000f00 */
[----:B------:R-:W-:-:S07]  /*4130*/  IMAD.MOV.U32 R23, RZ, RZ, R32 ;  /* 0x000000ffff177224 */ /* 0x000fce00078e0020 */
[----:B------:R-:W-:Y:S05]  /*4140*/  WARPSYNC.COLLECTIVE R28, `(.L_x_37) ;  /* 0x000000001c087348 */ /* 0x000fea0003c00000 */
[----:B------:R0:W1:Y:S02]  /*4150*/  SHFL.BFLY P2, R32, R31, R30, R29 ;  /* 0x0c00001e1f207389 */ /* 0x000064000004001d */
[----:B01----:R-:W-:Y:S01]  /*4160*/  ENDCOLLECTIVE ;  /* 0x000000000000791b */ /* 0x003fe20003800000 */
.L_x_37:
[----:B------:R-:W-:Y:S01]  /*4170*/  FADD.FTZ R23, R20, R23 ;  /* 0x0000001714177221 */ /* 0x000fe20000010000 */
[----:B------:R-:W-:-:S03]  /*4180*/  HFMA2.MMA R30, -RZ, RZ, 0, 5.9604644775390625e-08 ;  /* 0x00000001ff1e7435 */ /* 0x000fc600000001ff */
[----:B------:R-:W-:Y:S01]  /*4190*/  IMAD.MOV.U32 R31, RZ, RZ, R23 ;  /* 0x000000ffff1f7224 */ /* 0x000fe200078e0017 */
[----:B------:R-:W-:-:S07]  /*41a0*/  MOV R16, R32 ;  /* 0x0000002000107202 */ /* 0x000fce0000000f00 */
[----:B------:R-:W-:Y:S05]  /*41b0*/  WARPSYNC.COLLECTIVE R28, `(.L_x_38) ;  /* 0x000000001c087348 */ /* 0x000fea0003c00000 */
[----:B------:R0:W1:Y:S02]  /*41c0*/  SHFL.BFLY P2, R32, R31, R30, R29 ;  /* 0x0c00001e1f207389 */ /* 0x000064000004001d */
[----:B01----:R-:W-:Y:S01]  /*41d0*/  ENDCOLLECTIVE ;  /* 0x000000000000791b */ /* 0x003fe20003800000 */
.L_x_38:
[----:B------:R-:W-:-:S04]  /*41e0*/  FADD.FTZ R16, R21, R16 ;  /* 0x0000001015107221 */ /* 0x000fc80000010000 */
[----:B------:R-:W-:Y:S01]  /*41f0*/  IMAD.MOV.U32 R31, RZ, RZ, R16 ;  /* 0x000000ffff1f7224 */ /* 0x000fe200078e0010 */
[----:B------:R-:W-:-:S07]  /*4200*/  MOV R22, R32 ;  /* 0x0000002000167202 */ /* 0x000fce0000000f00 */
[----:B------:R-:W-:Y:S05]  /*4210*/  WARPSYNC.COLLECTIVE R28, `(.L_x_39) ;  /* 0x000000001c087348 */ /* 0x000fea0003c00000 */
[----:B------:R0:W1:Y:S02]  /*4220*/  SHFL.BFLY P2, R32, R31, R30, R29 ;  /* 0x0c00001e1f207389 */ /* 0x000064000004001d */
[----:B01----:R-:W-:Y:S01]  /*4230*/  ENDCOLLECTIVE ;  /* 0x000000000000791b */ /* 0x003fe20003800000 */
.L_x_39:
[----:B------:R-:W-:Y:S01]  /*4240*/  FADD.FTZ R22, R23, R22 ;  /* 0x0000001617167221 */ /* 0x000fe20000010000 */
[----:B------:R-:W-:Y:S06]  /*4250*/  BRA `(.L_x_40) ;  /* 0xffffffe800f47947 */ /* 0x000fec000383ffff */
.L_x_28:
[----:B------:R-:W-:Y:S01]  /*4260*/  HFMA2.MMA R30, -RZ, RZ, 0, 4.76837158203125e-07 ;  /* 0x00000008ff1e7435 */ /* 0x000fe200000001ff */
[----:B------:R-:W-:Y:S01]  /*4270*/  BSSY B1, `(.L_x_41) ;  /* 0x0000007000017945 */ /* 0x000fe20003800000 */
[----:B-1----:R-:W-:Y:S01]  /*4280*/  MOV R31, R16 ;  /* 0x00000010001f7202 */ /* 0x002fe20000000f00 */
[----:B------:R-:W-:Y:S01]  /*4290*/  IMAD.MOV.U32 R29, RZ, RZ, 0x101f ;  /* 0x0000101fff1d7424 */ /* 0x000fe200078e00ff */
[----:B------:R-:W-:-:S07]  /*42a0*/  MOV R28, 0xffff ;  /* 0x0000ffff001c7802 */ /* 0x000fce0000000f00 */
[----:B0-2---:R-:W-:Y:S05]  /*42b0*/  WARPSYNC.COLLECTIVE R28, `(.L_x_42) ;  /* 0x000000001c087348 */ /* 0x005fea0003c00000 */
[----:B------:R1:W3:Y:S02]  /*42c0*/  SHFL.BFLY P2, R32, R31, R30, R29 ;  /* 0x0c00001e1f207389 */ /* 0x0002e4000004001d */
[----:B0123--:R-:W-:Y:S01]  /*42d0*/  ENDCOLLECTIVE ;  /* 0x000000000000791b */ /* 0x00ffe20003800000 */
.L_x_42:
[----:B------:R-:W-:Y:S05]  /*42e0*/  BSYNC B1 ;  /* 0x0000000000017941 */ /* 0x000fea0003800000 */
.L_x_41:
[----:B------:R-:W-:Y:S01]  /*42f0*/  HFMA2.MMA R30, -RZ, RZ, 0, 4.76837158203125e-07 ;  /* 0x00000008ff1e7435 */ /* 0x000fe200000001ff */
[----:B------:R-:W-:Y:S01]  /*4300*/  IMAD.MOV.U32 R31, RZ, RZ, R17 ;  /* 0x000000ffff1f7224 */ /* 0x000fe200078e0011 */
[----:B------:R-:W-:Y:S01]  /*4310*/  MOV R29, 0x101f ;  /* 0x0000101f001d7802 */ /* 0x000fe20000000f00 */
[----:B------:R-:W-:Y:S01]  /*4320*/  IMAD.MOV.U32 R28, RZ, RZ, 0xffff ;  /* 0x0000ffffff1c7424 */ /* 0x000fe200078e00ff */
[----:B------:R-:W-:-:S07]  /*4330*/  MOV R23, R32 ;  /* 0x0000002000177202 */ /* 0x000fce0000000f00 */
[----:B------:R-:W-:Y:S05]  /*4340*/  WARPSYNC.COLLECTIVE R28, `(.L_x_43) ;  /* 0x000000001c087348 */ /* 0x000fea0003c00000 */
[----:B------:R0:W1:Y:S02]  /*4350*/  SHFL.BFLY P2, R32, R31, R30, R29 ;  /* 0x0c00001e1f207389 */ /* 0x000064000004001d */
[----:B01----:R-:W-:Y:S01]  /*4360*/  ENDCOLLECTIVE ;  /* 0x000000000000791b */ /* 0x003fe20003800000 */
.L_x_43:
[----:B------:R-:W-:-:S05]  /*4370*/  FADD.FTZ R23, R23, R16 ;  /* 0x0000001017177221 */ /* 0x000fca0000010000 */
[----:B------:R-:W-:Y:S01]  /*4380*/  MOV R31, R23 ;  /* 0x00000017001f7202 */ /* 0x000fe20000000f00 */
[----:B------:R-:W-:Y:S01]  /*4390*/  IMAD.MOV.U32 R30, RZ, RZ, 0x4 ;  /* 0x00000004ff1e7424 */ /* 0x000fe200078e00ff */
[----:B------:R-:W-:-:S07]  /*43a0*/  MOV R22, R32 ;  /* 0x0000002000167202 */ /* 0x000fce0000000f00 */
[----:B------:R-:W-:Y:S05]  /*43b0*/  WARPSYNC.COLLECTIVE R28, `(.L_x_44) ;  /* 0x000000001c087348 */ /* 0x000fea0003c00000 */
[----:B------:R0:W1:Y:S02]  /*43c0*/  SHFL.BFLY P2, R32, R31, R30, R29 ;  /* 0x0c00001e1f207389 */ /* 0x000064000004001d */
[----:B01----:R-:W-:Y:S01]  /*43d0*/  ENDCOLLECTIVE ;  /* 0x000000000000791b */ /* 0x003fe20003800000 */
.L_x_44:
[----:B------:R-:W-:-:S05]  /*43e0*/  FADD.FTZ R22, R22, R17 ;  /* 0x0000001116167221 */ /* 0x000fca0000010000 */
[----:B------:R-:W-:Y:S02]  /*43f0*/  MOV R31, R22 ;  /* 0x00000016001f7202 */ /* 0x000fe40000000f00 */
[----:B------:R-:W-:-:S07]  /*4400*/  MOV R24, R32 ;  /* 0x0000002000187202 */ /* 0x000fce0000000f00 */
[----:B------:R-:W-:Y:S05]  /*4410*/  WARPSYNC.COLLECTIVE R28, `(.L_x_45) ;  /* 0x000000001c087348 */ /* 0x000fea0003c00000 */
[----:B------:R0:W1:Y:S02]  /*4420*/  SHFL.BFLY P2, R32, R31, R30, R29 ;  /* 0x0c00001e1f207389 */ /* 0x000064000004001d */
[----:B01----:R-:W-:Y:S01]  /*4430*/  ENDCOLLECTIVE ;  /* 0x000000000000791b */ /* 0x003fe20003800000 */
.L_x_45:
[----:B------:R-:W-:Y:S01]  /*4440*/  FADD.FTZ R24, R23, R24 ;  /* 0x0000001817187221 */ /* 0x000fe20000010000 */
[----:B------:R-:W-:-:S04]  /*4450*/  HFMA2.MMA R30, -RZ, RZ, 0, 1.1920928955078125e-07 ;  /* 0x00000002ff1e7435 */ /* 0x000fc800000001ff */
[----:B------:R-:W-:Y:S01]  /*4460*/  MOV R31, R24 ;  /* 0x00000018001f7202 */ /* 0x000fe20000000f00 */
[----:B------:R-:W-:-:S07]  /*4470*/  IMAD.MOV.U32 R25, RZ, RZ, R32 ;  /* 0x000000ffff197224 */ /* 0x000fce00078e0020 */
[----:B------:R-:W-:Y:S05]  /*4480*/  WARPSYNC.COLLECTIVE R28, `(.L_x_46) ;  /* 0x000000001c087348 */ /* 0x000fea0003c00000 */
[----:B------:R0:W1:Y:S02]  /*4490*/  SHFL.BFLY P2, R32, R31, R30, R29 ;  /* 0x0c00001e1f207389 */ /* 0x000064000004001d */
[----:B01----:R-:W-:Y:S01]  /*44a0*/  ENDCOLLECTIVE ;  /* 0x000000000000791b */ /* 0x003fe20003800000 */
.L_x_46:
[----:B------:R-:W-:-:S05]  /*44b0*/  FADD.FTZ R25, R22, R25 ;  /* 0x0000001916197221 */ /* 0x000fca0000010000 */
[----:B------:R-:W-:Y:S01]  /*44c0*/  MOV R31, R25 ;  /* 0x00000019001f7202 */ /* 0x000fe20000000f00 */
[----:B------:R-:W-:-:S07]  /*44d0*/  IMAD.MOV.U32 R27, RZ, RZ, R32 ;  /* 0x000000ffff1b7224 */ /* 0x000fce00078e0020 */
[----:B------:R-:W-:Y:S05]  /*44e0*/  WARPSYNC.COLLECTIVE R28, `(.L_x_47) ;  /* 0x000000001c087348 */ /* 0x000fea0003c00000 */
[----:B------:R0:W1:Y:S02]  /*44f0*/  SHFL.BFLY P2, R32, R31, R30, R29 ;  /* 0x0c00001e1f207389 */ /* 0x000064000004001d */
[----:B01----:R-:W-:Y:S01]  /*4500*/  ENDCOLLECTIVE ;  /* 0x000000000000791b */ /* 0x003fe20003800000 */
.L_x_47:
[----:B------:R-:W-:Y:S01]  /*4510*/  FADD.FTZ R27, R24, R27 ;  /* 0x0000001b181b7221 */ /* 0x000fe20000010000 */
[----:B------:R-:W-:-:S03]  /*4520*/  HFMA2.MMA R30, -RZ, RZ, 0, 5.9604644775390625e-08 ;  /* 0x00000001ff1e7435 */ /* 0x000fc600000001ff */
[----:B------:R-:W-:Y:S01]  /*4530*/  IMAD.MOV.U32 R31, RZ, RZ, R27 ;  /* 0x000000ffff1f7224 */ /* 0x000fe200078e001b */
[----:B------:R-:W-:-:S07]  /*4540*/  MOV R16, R32 ;  /* 0x0000002000107202 */ /* 0x000fce0000000f00 */
[----:B------:R-:W-:Y:S05]  /*4550*/  WARPSYNC.COLLECTIVE R28, `(.L_x_48) ;  /* 0x000000001c087348 */ /* 0x000fea0003c00000 */
[----:B------:R0:W1:Y:S02]  /*4560*/  SHFL.BFLY P2, R32, R31, R30, R29 ;  /* 0x0c00001e1f207389 */ /* 0x000064000004001d */
[----:B01----:R-:W-:Y:S01]  /*4570*/  ENDCOLLECTIVE ;  /* 0x000000000000791b */ /* 0x003fe20003800000 */
.L_x_48:
[----:B------:R-:W-:-:S04]  /*4580*/  FADD.FTZ R16, R25, R16 ;  /* 0x0000001019107221 */ /* 0x000fc80000010000 */
[----:B------:R-:W-:Y:S01]  /*4590*/  IMAD.MOV.U32 R31, RZ, RZ, R16 ;  /* 0x000000ffff1f7224 */ /* 0x000fe200078e0010 */
[----:B------:R-:W-:-:S07]  /*45a0*/  MOV R26, R32 ;  /* 0x00000020001a7202 */ /* 0x000fce0000000f00 */
[----:B------:R-:W-:Y:S05]  /*45b0*/  WARPSYNC.COLLECTIVE R28, `(.L_x_49) ;  /* 0x000000001c087348 */ /* 0x000fea0003c00000 */
[----:B------:R0:W1:Y:S02]  /*45c0*/  SHFL.BFLY P2, R32, R31, R30, R29 ;  /* 0x0c00001e1f207389 */ /* 0x000064000004001d */
[----:B01----:R-:W-:Y:S01]  /*45d0*/  ENDCOLLECTIVE ;  /* 0x000000000000791b */ /* 0x003fe20003800000 */
.L_x_49:
[----:B------:R-:W-:Y:S01]  /*45e0*/  FADD.FTZ R26, R27, R26 ;  /* 0x0000001a1b1a7221 */ /* 0x000fe20000010000 */
[----:B------:R-:W-:Y:S06]  /*45f0*/  BRA `(.L_x_50) ;  /* 0xffffffe800c87947 */ /* 0x000fec000383ffff */
.L_x_29:
        /* <DEDUP_REMOVED lines=8> */
.L_x_52:
[----:B------:R-:W-:Y:S05]  /*4680*/  BSYNC B1 ;  /* 0x0000000000017941 */ /* 0x000fea0003800000 */
.L_x_51:
        /* <DEDUP_REMOVED lines=8> */
.L_x_53:
[----:B------:R-:W-:-:S05]  /*4710*/  FADD.FTZ R23, R23, R16 ;  /* 0x0000001017177221 */ /* 0x000fca0000010000 */
[----:B------:R-:W-:Y:S01]  /*4720*/  MOV R31, R23 ;  /* 0x00000017001f7202 */ /* 0x000fe20000000f00 */
[----:B------:R-:W-:Y:S01]  /*4730*/  IMAD.MOV.U32 R30, RZ, RZ, 0x4 ;  /* 0x00000004ff1e7424 */ /* 0x000fe200078e00ff */
[----:B------:R-:W-:-:S07]  /*4740*/  MOV R22, R32 ;  /* 0x0000002000167202 */ /* 0x000fce0000000f00 */
[----:B------:R-:W-:Y:S05]  /*4750*/  WARPSYNC.COLLECTIVE R28, `(.L_x_54) ;  /* 0x000000001c087348 */ /* 0x000fea0003c00000 */
[----:B------:R0:W1:Y:S02]  /*4760*/  SHFL.BFLY P2, R32, R31, R30, R29 ;  /* 0x0c00001e1f207389 */ /* 0x000064000004001d */
[----:B01----:R-:W-:Y:S01]  /*4770*/  ENDCOLLECTIVE ;  /* 0x000000000000791b */ /* 0x003fe20003800000 */
.L_x_54:
[----:B------:R-:W-:-:S05]  /*4780*/  FADD.FTZ R22, R22, R17 ;  /* 0x0000001116167221 */ /* 0x000fca0000010000 */
[----:B------:R-:W-:Y:S02]  /*4790*/  MOV R31, R22 ;  /* 0x00000016001f7202 */ /* 0x000fe40000000f00 */
[----:B------:R-:W-:-:S07]  /*47a0*/  MOV R24, R32 ;  /* 0x0000002000187202 */ /* 0x000fce0000000f00 */
[----:B------:R-:W-:Y:S05]  /*47b0*/  WARPSYNC.COLLECTIVE R28, `(.L_x_55) ;  /* 0x000000001c087348 */ /* 0x000fea0003c00000 */
[----:B------:R0:W1:Y:S02]  /*47c0*/  SHFL.BFLY P2, R32, R31, R30, R29 ;  /* 0x0c00001e1f207389 */ /* 0x000064000004001d */
[----:B01----:R-:W-:Y:S01]  /*47d0*/  ENDCOLLECTIVE ;  /* 0x000000000000791b */ /* 0x003fe20003800000 */
.L_x_55:
[----:B------:R-:W-:Y:S01]  /*47e0*/  FADD.FTZ R24, R23, R24 ;  /* 0x0000001817187221 */ /* 0x000fe20000010000 */
[----:B------:R-:W-:-:S04]  /*47f0*/  HFMA2.MMA R30, -RZ, RZ, 0, 1.1920928955078125e-07 ;  /* 0x00000002ff1e7435 */ /* 0x000fc800000001ff */
[----:B------:R-:W-:Y:S01]  /*4800*/  MOV R31, R24 ;  /* 0x00000018001f7202 */ /* 0x000fe20000000f00 */
[----:B------:R-:W-:-:S07]  /*4810*/  IMAD.MOV.U32 R25, RZ, RZ, R32 ;  /* 0x000000ffff197224 */ /* 0x000fce00078e0020 */
[----:B------:R-:W-:Y:S05]  /*4820*/  WARPSYNC.COLLECTIVE R28, `(.L_x_56) ;  /* 0x000000001c087348 */ /* 0x000fea0003c00000 */
[----:B------:R0:W1:Y:S02]  /*4830*/  SHFL.BFLY P2, R32, R31, R30, R29 ;  /* 0x0c00001e1f207389 */ /* 0x000064000004001d */
[----:B01----:R-:W-:Y:S01]  /*4840*/  ENDCOLLECTIVE ;  /* 0x000000000000791b */ /* 0x003fe20003800000 */
.L_x_56:
[----:B------:R-:W-:-:S05]  /*4850*/  FADD.FTZ R25, R22, R25 ;  /* 0x0000001916197221 */ /* 0x000fca0000010000 */
[----:B------:R-:W-:Y:S01]  /*4860*/  MOV R31, R25 ;  /* 0x00000019001f7202 */ /* 0x000fe20000000f00 */
[----:B------:R-:W-:-:S07]  /*4870*/  IMAD.MOV.U32 R27, RZ, RZ, R32 ;  /* 0x000000ffff1b7224 */ /* 0x000fce00078e0020 */
[----:B------:R-:W-:Y:S05]  /*4880*/  WARPSYNC.COLLECTIVE R28, `(.L_x_57) ;  /* 0x000000001c087348 */ /* 0x000fea0003c00000 */
[----:B------:R0:W1:Y:S02]  /*4890*/  SHFL.BFLY P2, R32, R31, R30, R29 ;  /* 0x0c00001e1f207389 */ /* 0x000064000004001d */
[----:B01----:R-:W-:Y:S01]  /*48a0*/  ENDCOLLECTIVE ;  /* 0x000000000000791b */ /* 0x003fe20003800000 */
.L_x_57:
[----:B------:R-:W-:Y:S01]  /*48b0*/  FADD.FTZ R27, R24, R27 ;  /* 0x0000001b181b7221 */ /* 0x000fe20000010000 */
[----:B------:R-:W-:-:S03]  /*48c0*/  HFMA2.MMA R30, -RZ, RZ, 0, 5.9604644775390625e-08 ;  /* 0x00000001ff1e7435 */ /* 0x000fc600000001ff */
[----:B------:R-:W-:Y:S01]  /*48d0*/  IMAD.MOV.U32 R31, RZ, RZ, R27 ;  /* 0x000000ffff1f7224 */ /* 0x000fe200078e001b */
[----:B------:R-:W-:-:S07]  /*48e0*/  MOV R16, R32 ;  /* 0x0000002000107202 */ /* 0x000fce0000000f00 */
[----:B------:R-:W-:Y:S05]  /*48f0*/  WARPSYNC.COLLECTIVE R28, `(.L_x_58) ;  /* 0x000000001c087348 */ /* 0x000fea0003c00000 */
[----:B------:R0:W1:Y:S02]  /*4900*/  SHFL.BFLY P2, R32, R31, R30, R29 ;  /* 0x0c00001e1f207389 */ /* 0x000064000004001d */
[----:B01----:R-:W-:Y:S01]  /*4910*/  ENDCOLLECTIVE ;  /* 0x000000000000791b */ /* 0x003fe20003800000 */
.L_x_58:
[----:B------:R-:W-:-:S04]  /*4920*/  FADD.FTZ R16, R25, R16 ;  /* 0x0000001019107221 */ /* 0x000fc80000010000 */
[----:B------:R-:W-:Y:S01]  /*4930*/  IMAD.MOV.U32 R31, RZ, RZ, R16 ;  /* 0x000000ffff1f7224 */ /* 0x000fe200078e0010 */
[----:B------:R-:W-:-:S07]  /*4940*/  MOV R26, R32 ;  /* 0x00000020001a7202 */ /* 0x000fce0000000f00 */
[----:B------:R-:W-:Y:S05]  /*4950*/  WARPSYNC.COLLECTIVE R28, `(.L_x_59) ;  /* 0x000000001c087348 */ /* 0x000fea0003c00000 */
[----:B------:R0:W1:Y:S02]  /*4960*/  SHFL.BFLY P2, R32, R31, R30, R29 ;  /* 0x0c00001e1f207389 */ /* 0x000064000004001d */
[----:B01----:R-:W-:Y:S01]  /*4970*/  ENDCOLLECTIVE ;  /* 0x000000000000791b */ /* 0x003fe20003800000 */
.L_x_59:
[----:B------:R-:W-:Y:S01]  /*4980*/  FADD.FTZ R26, R27, R26 ;  /* 0x0000001a1b1a7221 */ /* 0x000fe20000010000 */
[----:B------:R-:W-:Y:S06]  /*4990*/  BRA `(.L_x_60) ;  /* 0xffffffe800847947 */ /* 0x000fec000383ffff */
.L_x_30:
[----:B------:R-:W-:Y:S01]  /*49a0*/  BSSY B0, `(.L_x_61) ;  /* 0x0000008000007945 */ /* 0x000fe20003800000 */
[----:B-1----:R-:W-:Y:S01]  /*49b0*/  MOV R31, R18 ;  /* 0x00000012001f7202 */ /* 0x002fe20000000f00 */
[----:B------:R-:W-:Y:S01]  /*49c0*/  IMAD.MOV.U32 R29, RZ, RZ, 0x101f ;  /* 0x0000101fff1d7424 */ /* 0x000fe200078e00ff */
[----:B------:R-:W-:Y:S02]  /*49d0*/  MOV R30, 0x8 ;  /* 0x00000008001e7802 */ /* 0x000fe40000000f00 */
[----:B------:R-:W-:-:S07]  /*49e0*/  MOV R28, 0xffff ;  /* 0x0000ffff001c7802 */ /* 0x000fce0000000f00 */
[----:B0-2---:R-:W-:Y:S05]  /*49f0*/  WARPSYNC.COLLECTIVE R28, `(.L_x_62) ;  /* 0x000000001c087348 */ /* 0x005fea0003c00000 */
[----:B------:R1:W3:Y:S02]  /*4a00*/  SHFL.BFLY P2, R32, R31, R30, R29 ;  /* 0x0c00001e1f207389 */ /* 0x0002e4000004001d */
[----:B0123--:R-:W-:Y:S01]  /*4a10*/  ENDCOLLECTIVE ;  /* 0x000000000000791b */ /* 0x00ffe20003800000 */
.L_x_62:
[----:B------:R-:W-:Y:S05]  /*4a20*/  BSYNC B0 ;  /* 0x0000000000007941 */ /* 0x000fea0003800000 */
.L_x_61:
[----:B------:R-:W-:Y:S01]  /*4a30*/  HFMA2.MMA R30, -RZ, RZ, 0, 4.76837158203125e-07 ;  /* 0x00000008ff1e7435 */ /* 0x000fe200000001ff */
[----:B------:R-:W-:Y:S01]  /*4a40*/  IMAD.MOV.U32 R31, RZ, RZ, R17 ;  /* 0x000000ffff1f7224 */ /* 0x000fe200078e0011 */
[----:B------:R-:W-:Y:S01]  /*4a50*/  MOV R29, 0x101f ;  /* 0x0000101f001d7802 */ /* 0x000fe20000000f00 */
[----:B------:R-:W-:Y:S01]  /*4a60*/  IMAD.MOV.U32 R28, RZ, RZ, 0xffff ;  /* 0x0000ffffff1c7424 */ /* 0x000fe200078e00ff */
[----:B------:R-:W-:Y:S01]  /*4a70*/  MOV R19, R32 ;  /* 0x0000002000137202 */ /* 0x000fe20000000f00 */
[----:B------:R-:W-:Y:S01]  /*4a80*/  @!P0 VIADD R21, R16, 0x14 ;  /* 0x0000001410158836 */ /* 0x000fe20000000000 */
[----:B------:R-:W-:Y:S01]  /*4a90*/  @!P0 SHF.L.U32 R22, R11, 0x1, RZ ;  /* 0x000000010b168819 */ /* 0x000fe200000006ff */
[----:B------:R-:W-:-:S07]  /*4aa0*/  IMAD.MOV.U32 R34, RZ, RZ, RZ ;  /* 0x000000ffff227224 */ /* 0x000fce00078e00ff */
[----:B------:R-:W-:Y:S05]  /*4ab0*/  WARPSYNC.COLLECTIVE R28, `(.L_x_63) ;  /* 0x000000001c087348 */ /* 0x000fea0003c00000 */
[----:B------:R0:W1:Y:S02]  /*4ac0*/  SHFL.BFLY P2, R32, R31, R30, R29 ;  /* 0x0c00001e1f207389 */ /* 0x000064000004001d */
[----:B01----:R-:W-:Y:S01]  /*4ad0*/  ENDCOLLECTIVE ;  /* 0x000000000000791b */ /* 0x003fe20003800000 */
.L_x_63:
[----:B------:R-:W-:Y:S01]  /*4ae0*/  FADD.FTZ R19, R19, R18 ;  /* 0x0000001213137221 */ /* 0x000fe20000010000 */
[----:B------:R-:W-:Y:S01]  /*4af0*/  @!P0 LEA R24, R11, UR4, 0x7 ;  /* 0x000000040b188c11 */ /* 0x000fe2000f8e38ff */
[----:B------:R-:W-:Y:S01]  /*4b00*/  HFMA2.MMA R36, -RZ, RZ, 0, 0 ;  /* 0x00000000ff247435 */ /* 0x000fe200000001ff */
[----:B------:R-:W-:Y:S01]  /*4b10*/  @!P0 LOP3.LUT R21, R21, R22, RZ, 0x3c, !PT ;  /* 0x0000001615158212 */ /* 0x000fe200078e3cff */
[----:B------:R-:W-:Y:S01]  /*4b20*/  HFMA2.MMA R25, -RZ, RZ, 0, 0 ;  /* 0x00000000ff197435 */ /* 0x000fe200000001ff */
[----:B------:R-:W-:Y:S02]  /*4b30*/  @!P0 SHF.L.U32 R26, R11, 0x1, RZ ;  /* 0x000000010b1a8819 */ /* 0x000fe400000006ff */
[----:B------:R-:W-:Y:S02]  /*4b40*/  @!P0 LEA R21, R21, R24, 0x2 ;  /* 0x0000001815158211 */ /* 0x000fe400078e10ff */
[----:B------:R-:W-:-:S03]  /*4b50*/  IADD3 R43, R16, R9, RZ ;  /* 0x00000009102b7210 */ /* 0x000fc60007ffe0ff */
[----:B------:R0:W1:Y:S01]  /*4b60*/  @!P0 LDS R22, [R21] ;  /* 0x0000000015168984 */ /* 0x0000620000000800 */
[----:B------:R-:W-:Y:S01]  /*4b70*/  MOV R31, R19 ;  /* 0x00000013001f7202 */ /* 0x000fe20000000f00 */
[----:B------:R-:W-:Y:S02]  /*4b80*/  IMAD.MOV.U32 R30, RZ, RZ, 0x4 ;  /* 0x00000004ff1e7424 */ /* 0x000fe400078e00ff */
[----:B------:R0:W2:Y:S01]  /*4b90*/  @!P0 LDS R23, [R21+0x500] ;  /* 0x0005000015178984 */ /* 0x0000a20000000800 */
[----:B------:R-:W-:-:S07]  /*4ba0*/  FADD.FTZ R18, R32, R17 ;  /* 0x0000001120127221 */ /* 0x000fce0000010000 */
[----:B012---:R-:W-:Y:S05]  /*4bb0*/  WARPSYNC.COLLECTIVE R28, `(.L_x_64) ;  /* 0x000000001c087348 */ /* 0x007fea0003c00000 */
[----:B------:R3:W4:Y:S02]  /*4bc0*/  SHFL.BFLY P2, R32, R31, R30, R29 ;  /* 0x0c00001e1f207389 */ /* 0x000724000004001d */
[----:B01234-:R-:W-:Y:S01]  /*4bd0*/  ENDCOLLECTIVE ;  /* 0x000000000000791b */ /* 0x01ffe20003800000 */
.L_x_64:
[----:B------:R-:W-:Y:S02]  /*4be0*/  MOV R31, R18 ;  /* 0x00000012001f7202 */ /* 0x000fe40000000f00 */
[----:B------:R-:W-:-:S07]  /*4bf0*/  MOV R20, R32 ;  /* 0x0000002000147202 */ /* 0x000fce0000000f00 */
[----:B------:R-:W-:Y:S05]  /*4c00*/  WARPSYNC.COLLECTIVE R28, `(.L_x_65) ;  /* 0x000000001c087348 */ /* 0x000fea0003c00000 */
[----:B------:R0:W1:Y:S02]  /*4c10*/  SHFL.BFLY P2, R32, R31, R30, R29 ;  /* 0x0c00001e1f207389 */ /* 0x000064000004001d */
[----:B01----:R-:W-:Y:S01]  /*4c20*/  ENDCOLLECTIVE ;  /* 0x000000000000791b */ /* 0x003fe20003800000 */
.L_x_65:
[----:B------:R-:W-:Y:S01]  /*4c30*/  @!P0 MOV R34, R22 ;  /* 0x0000001600228202 */ /* 0x000fe20000000f00 */
[----:B------:R-:W-:Y:S01]  /*4c40*/  FADD.FTZ R20, R19, R20 ;  /* 0x0000001413147221 */ /* 0x000fe20000010000 */
[----:B------:R-:W-:Y:S01]  /*4c50*/  @!P0 IMAD.MOV.U32 R36, RZ, RZ, R23 ;  /* 0x000000ffff248224 */ /* 0x000fe200078e0017 */
[----:B------:R-:W-:-:S04]  /*4c60*/  @!P0 IADD3 R23, R16, 0x28, RZ ;  /* 0x0000002810178810 */ /* 0x000fc80007ffe0ff */
[----:B------:R-:W-:Y:S01]  /*4c70*/  @!P0 LOP3.LUT R23, R23, R26, RZ, 0x3c, !PT ;  /* 0x0000001a17178212 */ /* 0x000fe200078e3cff */
[----:B------:R-:W-:Y:S01]  /*4c80*/  IMAD.MOV.U32 R26, RZ, RZ, RZ ;  /* 0x000000ffff1a7224 */ /* 0x000fe200078e00ff */
[----:B------:R-:W-:Y:S01]  /*4c90*/  MOV R31, R20 ;  /* 0x00000014001f7202 */ /* 0x000fe20000000f00 */
[----:B------:R-:W-:Y:S02]  /*4ca0*/  IMAD.MOV.U32 R30, RZ, RZ, 0x2 ;  /* 0x00000002ff1e7424 */ /* 0x000fe400078e00ff */
[----:B------:R-:W-:-:S07]  /*4cb0*/  FADD.FTZ R17, R18, R32 ;  /* 0x0000002012117221 */ /* 0x000fce0000010000 */
[----:B------:R-:W-:Y:S05]  /*4cc0*/  WARPSYNC.COLLECTIVE R28, `(.L_x_66) ;  /* 0x000000001c087348 */ /* 0x000fea0003c00000 */
[----:B------:R0:W1:Y:S02]  /*4cd0*/  SHFL.BFLY P2, R32, R31, R30, R29 ;  /* 0x0c00001e1f207389 */ /* 0x000064000004001d */
[----:B01----:R-:W-:Y:S01]  /*4ce0*/  ENDCOLLECTIVE ;  /* 0x000000000000791b */ /* 0x003fe20003800000 */
.L_x_66:
[----:B------:R-:W-:Y:S02]  /*4cf0*/  MOV R31, R17 ;  /* 0x00000011001f7202 */ /* 0x000fe40000000f00 */
[----:B------:R-:W-:-:S07]  /*4d00*/  MOV R19, R32 ;  /* 0x0000002000137202 */ /* 0x000fce0000000f00 */
[----:B------:R-:W-:Y:S05]  /*4d10*/  WARPSYNC.COLLECTIVE R28, `(.L_x_67) ;  /* 0x000000001c087348 */ /* 0x000fea0003c00000 */
[----:B------:R0:W1:Y:S02]  /*4d20*/  SHFL.BFLY P2, R32, R31, R30, R29 ;  /* 0x0c00001e1f207389 */ /* 0x000064000004001d */
[----:B01----:R-:W-:Y:S01]  /*4d30*/  ENDCOLLECTIVE ;  /* 0x000000000000791b */ /* 0x003fe20003800000 */
.L_x_67:
[----:B------:R-:W-:Y:S01]  /*4d40*/  FADD.FTZ R19, R20, R19 ;  /* 0x0000001314137221 */ /* 0x000fe20000010000 */
[----:B------:R-:W-:-:S04]  /*4d50*/  HFMA2.MMA R30, -RZ, RZ, 0, 5.9604644775390625e-08 ;  /* 0x00000001ff1e7435 */ /* 0x000fc800000001ff */
[----:B------:R-:W-:Y:S01]  /*4d60*/  MOV R31, R19 ;  /* 0x00000013001f7202 */ /* 0x000fe20000000f00 */
[----:B------:R-:W-:-:S07]  /*4d70*/  FADD.FTZ R18, R17, R32 ;  /* 0x0000002011127221 */ /* 0x000fce0000010000 */
[----:B------:R-:W-:Y:S05]  /*4d80*/  WARPSYNC.COLLECTIVE R28, `(.L_x_68) ;  /* 0x000000001c087348 */ /* 0x000fea0003c00000 */
[----:B------:R0:W1:Y:S02]  /*4d90*/  SHFL.BFLY P2, R32, R31, R30, R29 ;  /* 0x0c00001e1f207389 */ /* 0x000064000004001d */
[----:B01----:R-:W-:Y:S01]  /*4da0*/  ENDCOLLECTIVE ;  /* 0x000000000000791b */ /* 0x003fe20003800000 */
.L_x_68:
[----:B------:R-:W-:Y:S01]  /*4db0*/  MOV R31, R18 ;  /* 0x00000012001f7202 */ /* 0x000fe20000000f00 */
[----:B------:R-:W-:-:S07]  /*4dc0*/  IMAD.MOV.U32 R20, RZ, RZ, R32 ;  /* 0x000000ffff147224 */ /* 0x000fce00078e0020 */
[----:B------:R-:W-:Y:S05]  /*4dd0*/  WARPSYNC.COLLECTIVE R28, `(.L_x_69) ;  /* 0x000000001c087348 */ /* 0x000fea0003c00000 */
[----:B------:R0:W1:Y:S02]  /*4de0*/  SHFL.BFLY P2, R32, R31, R30, R29 ;  /* 0x0c00001e1f207389 */ /* 0x000064000004001d */
[----:B01----:R-:W-:Y:S01]  /*4df0*/  ENDCOLLECTIVE ;  /* 0x000000000000791b */ /* 0x003fe20003800000 */
.L_x_69:
[----:B------:R-:W-:Y:S01]  /*4e00*/  FADD.FTZ R19, R19, R20 ;  /* 0x0000001413137221 */ /* 0x000fe20000010000 */
[----:B------:R-:W-:Y:S01]  /*4e10*/  HFMA2.MMA R30, -RZ, RZ, 0, 4.76837158203125e-07 ;  /* 0x00000008ff1e7435 */ /* 0x000fe200000001ff */
[----:B------:R-:W-:Y:S01]  /*4e20*/  IMAD.MOV.U32 R31, RZ, RZ, R34 ;  /* 0x000000ffff1f7224 */ /* 0x000fe200078e0022 */
[----:B------:R-:W-:-:S09]  /*4e30*/  MOV R17, R32 ;  /* 0x0000002000117202 */ /* 0x000fd20000000f00 */
[----:B------:R-:W-:Y:S05]  /*4e40*/  WARPSYNC.COLLECTIVE R28, `(.L_x_70) ;  /* 0x000000001c087348 */ /* 0x000fea0003c00000 */
[----:B------:R0:W1:Y:S02]  /*4e50*/  SHFL.BFLY P2, R32, R31, R30, R29 ;  /* 0x0c00001e1f207389 */ /* 0x000064000004001d */
[----:B01----:R-:W-:Y:S01]  /*4e60*/  ENDCOLLECTIVE ;  /* 0x000000000000791b */ /* 0x003fe20003800000 */
.L_x_70:
[----:B------:R-:W-:Y:S01]  /*4e70*/  FADD.FTZ R46, R18, R17 ;  /* 0x00000011122e7221 */ /* 0x000fe20000010000 */
[----:B------:R-:W-:Y:S01]  /*4e80*/  IMAD.MOV.U32 R31, RZ, RZ, R36 ;  /* 0x000000ffff1f7224 */ /* 0x000fe200078e0024 */
[----:B------:R-:W-:-:S07]  /*4e90*/  MOV R33, R32 ;  /* 0x0000002000217202 */ /* 0x000fce0000000f00 */
[----:B------:R-:W-:Y:S05]  /*4ea0*/  WARPSYNC.COLLECTIVE R28, `(.L_x_71) ;  /* 0x000000001c087348 */ /* 0x000fea0003c00000 */
[----:B------:R0:W1:Y:S02]  /*4eb0*/  SHFL.BFLY P2, R32, R31, R30, R29 ;  /* 0x0c00001e1f207389 */ /* 0x000064000004001d */
[----:B01----:R-:W-:Y:S01]  /*4ec0*/  ENDCOLLECTIVE ;  /* 0x000000000000791b */ /* 0x003fe20003800000 */
.L_x_71:
[----:B------:R-:W-:Y:S01]  /*4ed0*/  FADD.FTZ R33, R33, R34 ;  /* 0x0000002221217221 */ /* 0x000fe20000010000 */
[----:B------:R-:W-:-:S03]  /*4ee0*/  HFMA2.MMA R30, -RZ, RZ, 0, 2.384185791015625e-07 ;  /* 0x00000004ff1e7435 */ /* 0x000fc600000001ff */
[----:B------:R-:W-:Y:S01]  /*4ef0*/  IMAD.MOV.U32 R31, RZ, RZ, R33 ;  /* 0x000000ffff1f7224 */ /* 0x000fe200078e0021 */
[----:B------:R-:W-:-:S07]  /*4f00*/  MOV R35, R32 ;  /* 0x0000002000237202 */ /* 0x000fce0000000f00 */
[----:B------:R-:W-:Y:S05]  /*4f10*/  WARPSYNC.COLLECTIVE R28, `(.L_x_72) ;  /* 0x000000001c087348 */ /* 0x000fea0003c00000 */
[----:B------:R0:W1:Y:S02]  /*4f20*/  SHFL.BFLY P2, R32, R31, R30, R29 ;  /* 0x0c00001e1f207389 */ /* 0x000064000004001d */
[----:B01----:R-:W-:Y:S01]  /*4f30*/  ENDCOLLECTIVE ;  /* 0x000000000000791b */ /* 0x003fe20003800000 */
.L_x_72:
[----:B------:R-:W-:-:S04]  /*4f40*/  FADD.FTZ R35, R35, R36 ;  /* 0x0000002423237221 */ /* 0x000fc80000010000 */
[----:B------:R-:W-:Y:S01]  /*4f50*/  IMAD.MOV.U32 R31, RZ, RZ, R35 ;  /* 0x000000ffff1f7224 */ /* 0x000fe200078e0023 */
[----:B------:R-:W-:-:S07]  /*4f60*/  MOV R22, R32 ;  /* 0x0000002000167202 */ /* 0x000fce0000000f00 */
[----:B------:R-:W-:Y:S05]  /*4f70*/  WARPSYNC.COLLECTIVE R28, `(.L_x_73) ;  /* 0x000000001c087348 */ /* 0x000fea0003c00000 */
[----:B------:R0:W1:Y:S02]  /*4f80*/  SHFL.BFLY P2, R32, R31, R30, R29 ;  /* 0x0c00001e1f207389 */ /* 0x000064000004001d */
[----:B01----:R-:W-:Y:S01]  /*4f90*/  ENDCOLLECTIVE ;  /* 0x000000000000791b */ /* 0x003fe20003800000 */
.L_x_73:
[----:B------:R-:W-:Y:S01]  /*4fa0*/  FADD.FTZ R37, R33, R22 ;  /* 0x0000001621257221 */ /* 0x000fe20000010000 */
[----:B------:R-:W-:-:S04]  /*4fb0*/  HFMA2.MMA R30, -RZ, RZ, 0, 1.1920928955078125e-07 ;  /* 0x00000002ff1e7435 */ /* 0x000fc800000001ff */
[----:B------:R-:W-:Y:S02]  /*4fc0*/  MOV R31, R37 ;  /* 0x00000025001f7202 */ /* 0x000fe40000000f00 */
[----:B------:R-:W-:Y:S02]  /*4fd0*/  MOV R38, R32 ;  /* 0x0000002000267202 */ /* 0x000fe40000000f00 */
[----:B------:R-:W-:-:S03]  /*4fe0*/  @!P0 LEA R32, R11, UR4, 0x7 ;  /* 0x000000040b208c11 */ /* 0x000fc6000f8e38ff */
[----:B------:R-:W-:Y:S02]  /*4ff0*/  FADD.FTZ R38, R35, R38 ;  /* 0x0000002623267221 */ /* 0x000fe40000010000 */
[----:B------:R-:W-:-:S07]  /*5000*/  @!P0 IMAD R24, R23, 0x4, R32 ;  /* 0x0000000417188824 */ /* 0x000fce00078e0220 */
[----:B------:R-:W-:Y:S05]  /*5010*/  WARPSYNC.COLLECTIVE R28, `(.L_x_74) ;  /* 0x000000001c087348 */ /* 0x000fea0003c00000 */
[----:B------:R0:W1:Y:S02]  /*5020*/  SHFL.BFLY P2, R32, R31, R30, R29 ;  /* 0x0c00001e1f207389 */ /* 0x000064000004001d */
[----:B01----:R-:W-:Y:S01]  /*5030*/  ENDCOLLECTIVE ;  /* 0x000000000000791b */ /* 0x003fe20003800000 */
.L_x_74:
[----:B------:R-:W-:Y:S01]  /*5040*/  IMAD.MOV.U32 R23, RZ, RZ, RZ ;  /* 0x000000ffff177224 */ /* 0x000fe200078e00ff */
[----:B------:R0:W1:Y:S04]  /*5050*/  @!P0 LDS R27, [R24] ;  /* 0x00000000181b8984 */ /* 0x0000680000000800 */
[----:B------:R0:W2:Y:S01]  /*5060*/  @!P0 LDS R39, [R24+0x500] ;  /* 0x0005000018278984 */ /* 0x0000a20000000800 */
[----:B------:R-:W-:Y:S01]  /*5070*/  MOV R31, R38 ;  /* 0x00000026001f7202 */ /* 0x000fe20000000f00 */
[----:B------:R-:W-:-:S07]  /*5080*/  IMAD.MOV.U32 R22, RZ, RZ, R32 ;  /* 0x000000ffff167224 */ /* 0x000fce00078e0020 */
[----:B012---:R-:W-:Y:S05]  /*5090*/  WARPSYNC.COLLECTIVE R28, `(.L_x_75) ;  /* 0x000000001c087348 */ /* 0x007fea0003c00000 */
[----:B------:R3:W4:Y:S02]  /*50a0*/  SHFL.BFLY P2, R32, R31, R30, R29 ;  /* 0x0c00001e1f207389 */ /* 0x000724000004001d */
[----:B01234-:R-:W-:Y:S01]  /*50b0*/  ENDCOLLECTIVE ;  /* 0x000000000000791b */ /* 0x01ffe20003800000 */
.L_x_75:
[----:B------:R-:W-:Y:S01]  /*50c0*/  FADD.FTZ R37, R37, R22 ;  /* 0x0000001625257221 */ /* 0x000fe20000010000 */
[----:B------:R-:W-:-:S04]  /*50d0*/  HFMA2.MMA R30, -RZ, RZ, 0, 5.9604644775390625e-08 ;  /* 0x00000001ff1e7435 */ /* 0x000fc800000001ff */
[----:B------:R-:W-:Y:S02]  /*50e0*/  MOV R31, R37 ;  /* 0x00000025001f7202 */ /* 0x000fe40000000f00 */
[----:B------:R-:W-:Y:S01]  /*50f0*/  @!P0 MOV R26, R27 ;  /* 0x0000001b001a8202 */ /* 0x000fe20000000f00 */
[----:B------:R-:W-:Y:S01]  /*5100*/  @!P0 IMAD.MOV.U32 R25, RZ, RZ, R39 ;  /* 0x000000ffff198224 */ /* 0x000fe200078e0027 */
[----:B------:R-:W-:-:S07]  /*5110*/  MOV R21, R32 ;  /* 0x0000002000157202 */ /* 0x000fce0000000f00 */
[----:B------:R-:W-:Y:S05]  /*5120*/  WARPSYNC.COLLECTIVE R28, `(.L_x_76) ;  /* 0x000000001c087348 */ /* 0x000fea0003c00000 */
[----:B------:R0:W1:Y:S02]  /*5130*/  SHFL.BFLY P2, R32, R31, R30, R29 ;  /* 0x0c00001e1f207389 */ /* 0x000064000004001d */
[----:B01----:R-:W-:Y:S01]  /*5140*/  ENDCOLLECTIVE ;  /* 0x000000000000791b */ /* 0x003fe20003800000 */
.L_x_76:
[----:B------:R-:W-:Y:S01]  /*5150*/  FADD.FTZ R38, R38, R21 ;  /* 0x0000001526267221 */ /* 0x000fe20000010000 */
[----:B------:R-:W-:-:S04]  /*5160*/  HFMA2.MMA R21, -RZ, RZ, 0, 0 ;  /* 0x00000000ff157435 */ /* 0x000fc800000001ff */
[----:B------:R-:W-:Y:S01]  /*5170*/  MOV R31, R38 ;  /* 0x00000026001f7202 */ /* 0x000fe20000000f00 */
[----:B------:R-:W-:-:S07]  /*5180*/  IMAD.MOV.U32 R36, RZ, RZ, R32 ;  /* 0x000000ffff247224 */ /* 0x000fce00078e0020 */
[----:B------:R-:W-:Y:S05]  /*5190*/  WARPSYNC.COLLECTIVE R28, `(.L_x_77) ;  /* 0x000000001c087348 */ /* 0x000fea0003c00000 */
[----:B------:R0:W1:Y:S02]  /*51a0*/  SHFL.BFLY P2, R32, R31, R30, R29 ;  /* 0x0c00001e1f207389 */ /* 0x000064000004001d */
[----:B01----:R-:W-:Y:S01]  /*51b0*/  ENDCOLLECTIVE ;  /* 0x000000000000791b */ /* 0x003fe20003800000 */
.L_x_77:
[----:B------:R-:W-:Y:S01]  /*51c0*/  FADD.FTZ R36, R37, R36 ;  /* 0x0000002425247221 */ /* 0x000fe20000010000 */
[----:B------:R-:W-:Y:S01]  /*51d0*/  HFMA2.MMA R30, -RZ, RZ, 0, 4.76837158203125e-07 ;  /* 0x00000008ff1e7435 */ /* 0x000fe200000001ff */
[----:B------:R-:W-:Y:S01]  /*51e0*/  IMAD.MOV.U32 R31, RZ, RZ, R26 ;  /* 0x000000ffff1f7224 */ /* 0x000fe200078e001a */
[----:B------:R-:W-:-:S09]  /*51f0*/  MOV R35, R32 ;  /* 0x0000002000237202 */ /* 0x000fd20000000f00 */
[----:B------:R-:W-:Y:S05]  /*5200*/  WARPSYNC.COLLECTIVE R28, `(.L_x_78) ;  /* 0x000000001c087348 */ /* 0x000fea0003c00000 */
[----:B------:R0:W1:Y:S02]  /*5210*/  SHFL.BFLY P2, R32, R31, R30, R29 ;  /* 0x0c00001e1f207389 */ /* 0x000064000004001d */
[----:B01----:R-:W-:Y:S01]  /*5220*/  ENDCOLLECTIVE ;  /* 0x000000000000791b */ /* 0x003fe20003800000 */
.L_x_78:
[----:B------:R-:W-:Y:S01]  /*5230*/  FADD.FTZ R35, R38, R35 ;  /* 0x0000002326237221 */ /* 0x000fe20000010000 */
[----:B------:R-:W-:Y:S01]  /*5240*/  IMAD.MOV.U32 R31, RZ, RZ, R25 ;  /* 0x000000ffff1f7224 */ /* 0x000fe200078e0019 */
[----:B------:R-:W-:-:S07]  /*5250*/  MOV R27, R32 ;  /* 0x00000020001b7202 */ /* 0x000fce0000000f00 */
[----:B------:R-:W-:Y:S05]  /*5260*/  WARPSYNC.COLLECTIVE R28, `(.L_x_79) ;  /* 0x000000001c087348 */ /* 0x000fea0003c00000 */
[----:B------:R0:W1:Y:S02]  /*5270*/  SHFL.BFLY P2, R32, R31, R30, R29 ;  /* 0x0c00001e1f207389 */ /* 0x000064000004001d */
[----:B01----:R-:W-:Y:S01]  /*5280*/  ENDCOLLECTIVE ;  /* 0x000000000000791b */ /* 0x003fe20003800000 */
.L_x_79:
[----:B------:R-:W-:Y:S01]  /*5290*/  FADD.FTZ R27, R27, R26 ;  /* 0x0000001a1b1b7221 */ /* 0x000fe20000010000 */
[----:B------:R-:W-:Y:S01]  /*52a0*/  @!P0 SHF.L.U32 R26, R11, 0x1, RZ ;  /* 0x000000010b1a8819 */ /* 0x000fe200000006ff */
[----:B------:R-:W-:Y:S02]  /*52b0*/  HFMA2.MMA R30, -RZ, RZ, 0, 2.384185791015625e-07 ;  /* 0x00000004ff1e7435 */ /* 0x000fe400000001ff */
[----:B------:R-:W-:Y:S01]  /*52c0*/  IMAD.MOV.U32 R31, RZ, RZ, R27 ;  /* 0x000000ffff1f7224 */ /* 0x000fe200078e001b */
[----:B------:R-:W-:-:S08]  /*52d0*/  MOV R40, R32 ;  /* 0x0000002000287202 */ /* 0x000fd00000000f00 */
[----:B------:R-:W-:Y:S05]  /*52e0*/  WARPSYNC.COLLECTIVE R28, `(.L_x_80) ;  /* 0x000000001c087348 */ /* 0x000fea0003c00000 */
[----:B------:R0:W1:Y:S02]  /*52f0*/  SHFL.BFLY P2, R32, R31, R30, R29 ;  /* 0x0c00001e1f207389 */ /* 0x000064000004001d */
[----:B01----:R-:W-:Y:S01]  /*5300*/  ENDCOLLECTIVE ;  /* 0x000000000000791b */ /* 0x003fe20003800000 */
.L_x_80:
[----:B------:R-:W-:Y:S01]  /*5310*/  FADD.FTZ R34, R40, R25 ;  /* 0x0000001928227221 */ /* 0x000fe20000010000 */
[----:B------:R-:W-:-:S04]  /*5320*/  @!P0 IADD3 R25, R16, 0x3c, RZ ;  /* 0x0000003c10198810 */ /* 0x000fc80007ffe0ff */
[----:B------:R-:W-:Y:S01]  /*5330*/  @!P0 LOP3.LUT R25, R25, R26, RZ, 0x3c, !PT ;  /* 0x0000001a19198212 */ /* 0x000fe200078e3cff */
[----:B------:R-:W-:Y:S01]  /*5340*/  IMAD.MOV.U32 R31, RZ, RZ, R34 ;  /* 0x000000ffff1f7224 */ /* 0x000fe200078e0022 */
[----:B------:R-:W-:-:S07]  /*5350*/  MOV R40, R32 ;  /* 0x0000002000287202 */ /* 0x000fce0000000f00 */
[----:B------:R-:W-:Y:S05]  /*5360*/  WARPSYNC.COLLECTIVE R28, `(.L_x_81) ;  /* 0x000000001c087348 */ /* 0x000fea0003c00000 */
[----:B------:R0:W1:Y:S02]  /*5370*/  SHFL.BFLY P2, R32, R31, R30, R29 ;  /* 0x0c00001e1f207389 */ /* 0x000064000004001d */
[----:B01----:R-:W-:Y:S01]  /*5380*/  ENDCOLLECTIVE ;  /* 0x000000000000791b */ /* 0x003fe20003800000 */
.L_x_81:
        /* <DEDUP_REMOVED lines=10> */
.L_x_82:
[----:B------:R0:W1:Y:S04]  /*5430*/  @!P0 LDS R24, [R41] ;  /* 0x0000000029188984 */ /* 0x0000680000000800 */
[----:B------:R0:W2:Y:S01]  /*5440*/  @!P0 LDS R22, [R41+0x500] ;  /* 0x0005000029168984 */ /* 0x0000a20000000800 */
[----:B------:R-:W-:Y:S01]  /*5450*/  MOV R31, R39 ;  /* 0x00000027001f7202 */ /* 0x000fe20000000f00 */
[----:B------:R-:W-:-:S07]  /*5460*/  IMAD.MOV.U32 R25, RZ, RZ, R32 ;  /* 0x000000ffff197224 */ /* 0x000fce00078e0020 */
[----:B012---:R-:W-:Y:S05]  /*5470*/  WARPSYNC.COLLECTIVE R28, `(.L_x_83) ;  /* 0x000000001c087348 */ /* 0x007fea0003c00000 */
[----:B------:R3:W4:Y:S02]  /*5480*/  SHFL.BFLY P2, R32, R31, R30, R29 ;  /* 0x0c00001e1f207389 */ /* 0x000724000004001d */
[----:B01234-:R-:W-:Y:S01]  /*5490*/  ENDCOLLECTIVE ;  /* 0x000000000000791b */ /* 0x01ffe20003800000 */
.L_x_83:
[----:B------:R-:W-:-:S04]  /*54a0*/  FADD.FTZ R40, R40, R25 ;  /* 0x0000001928287221 */ /* 0x000fc80000010000 */
[----:B------:R-:W-:Y:S01]  /*54b0*/  IMAD.MOV.U32 R31, RZ, RZ, R40 ;  /* 0x000000ffff1f7224 */ /* 0x000fe200078e0028 */
[----:B------:R-:W-:Y:S02]  /*54c0*/  MOV R30, 0x1 ;  /* 0x00000001001e7802 */ /* 0x000fe40000000f00 */
[----:B------:R-:W-:Y:S02]  /*54d0*/  @!P0 MOV R23, R24 ;  /* 0x0000001800178202 */ /* 0x000fe40000000f00 */
[----:B------:R-:W-:Y:S02]  /*54e0*/  @!P0 MOV R21, R22 ;  /* 0x0000001600158202 */ /* 0x000fe40000000f00 */
[----:B------:R-:W-:-:S07]  /*54f0*/  MOV R26, R32 ;  /* 0x00000020001a7202 */ /* 0x000fce0000000f00 */
[----:B------:R-:W-:Y:S05]  /*5500*/  WARPSYNC.COLLECTIVE R28, `(.L_x_84) ;  /* 0x000000001c087348 */ /* 0x000fea0003c00000 */
[----:B------:R0:W1:Y:S02]  /*5510*/  SHFL.BFLY P2, R32, R31, R30, R29 ;  /* 0x0c00001e1f207389 */ /* 0x000064000004001d */
[----:B01----:R-:W-:Y:S01]  /*5520*/  ENDCOLLECTIVE ;  /* 0x000000000000791b */ /* 0x003fe20003800000 */
.L_x_84:
[----:B------:R-:W-:Y:S01]  /*5530*/  ISETP.NE.AND P0, PT, R11, RZ, PT ;  /* 0x000000ff0b00720c */ /* 0x000fe20003f05270 */
[----:B------:R-:W-:-:S04]  /*5540*/  FADD.FTZ R39, R39, R26 ;  /* 0x0000001a27277221 */ /* 0x000fc80000010000 */
[----:B------:R-:W-:-:S08]  /*5550*/  IMAD.MOV.U32 R31, RZ, RZ, R39 ;  /* 0x000000ffff1f7224 */ /* 0x000fd000078e0027 */
[----:B------:R-:W0:Y:S01]  /*5560*/  @!P0 LDC.64 R26, c[0x0][0x218] ;  /* 0x00008600ff1a8b82 */ /* 0x000e220000000a00 */
[----:B------:R-:W-:-:S07]  /*5570*/  @!P0 F2FP.BF16.F32.PACK_AB R46, RZ, R46 ;  /* 0x0000002eff2e823e */ /* 0x000fce00000010ff */
[----:B------:R-:W1:Y:S01]  /*5580*/  @!P0 LDC.64 R16, c[0x0][0x220] ;  /* 0x00008800ff108b82 */ /* 0x000e620000000a00 */
[----:B------:R-:W-:-:S07]  /*5590*/  MOV R41, R32 ;  /* 0x0000002000297202 */ /* 0x000fce0000000f00 */
[----:B01----:R-:W-:Y:S05]  /*55a0*/  WARPSYNC.COLLECTIVE R28, `(.L_x_85) ;  /* 0x000000001c087348 */ /* 0x003fea0003c00000 */
[----:B------:R2:W3:Y:S02]  /*55b0*/  SHFL.BFLY P2, R32, R31, R30, R29 ;  /* 0x0c00001e1f207389 */ /* 0x0004e4000004001d */
[----:B0123--:R-:W-:Y:S01]  /*55c0*/  ENDCOLLECTIVE ;  /* 0x000000000000791b */ /* 0x00ffe20003800000 */
.L_x_85:
[----:B------:R-:W-:Y:S01]  /*55d0*/  FADD.FTZ R40, R40, R41 ;  /* 0x0000002928287221 */ /* 0x000fe20000010000 */
[----:B------:R-:W-:Y:S01]  /*55e0*/  @!P0 IMAD.WIDE R26, R43, 0x2, R26 ;  /* 0x000000022b1a8825 */ /* 0x000fe200078e021a */
[----:B------:R-:W-:-:S03]  /*55f0*/  MOV R31, R23 ;  /* 0x00000017001f7202 */ /* 0x000fc60000000f00 */
[----:B------:R-:W-:Y:S02]  /*5600*/  IMAD.MOV.U32 R30, RZ, RZ, 0x8 ;  /* 0x00000008ff1e7424 */ /* 0x000fe400078e00ff */
[----:B------:R-:W-:Y:S01]  /*5610*/  @!P0 IMAD.WIDE R16, R43, 0x2, R16 ;  /* 0x000000022b108825 */ /* 0x000fe200078e0210 */
[----:B------:R-:W-:-:S07]  /*5620*/  MOV R42, R32 ;  /* 0x00000020002a7202 */ /* 0x000fce0000000f00 */
[----:B------:R-:W-:Y:S05]  /*5630*/  WARPSYNC.COLLECTIVE R28, `(.L_x_86) ;  /* 0x000000001c087348 */ /* 0x000fea0003c00000 */
[----:B------:R0:W1:Y:S02]  /*5640*/  SHFL.BFLY P2, R32, R31, R30, R29 ;  /* 0x0c00001e1f207389 */ /* 0x000064000004001d */
[----:B01----:R-:W-:Y:S01]  /*5650*/  ENDCOLLECTIVE ;  /* 0x000000000000791b */ /* 0x003fe20003800000 */
.L_x_86:
[----:B------:R-:W-:Y:S01]  /*5660*/  FADD.FTZ R39, R39, R42 ;  /* 0x0000002a27277221 */ /* 0x000fe20000010000 */
[----:B------:R-:W-:Y:S01]  /*5670*/  IMAD.MOV.U32 R31, RZ, RZ, R21 ;  /* 0x000000ffff1f7224 */ /* 0x000fe200078e0015 */
[----:B------:R-:W-:-:S07]  /*5680*/  MOV R44, R32 ;  /* 0x00000020002c7202 */ /* 0x000fce0000000f00 */
[----:B------:R-:W-:Y:S05]  /*5690*/  WARPSYNC.COLLECTIVE R28, `(.L_x_87) ;  /* 0x000000001c087348 */ /* 0x000fea0003c00000 */
[----:B------:R0:W1:Y:S02]  /*56a0*/  SHFL.BFLY P2, R32, R31, R30, R29 ;  /* 0x0c00001e1f207389 */ /* 0x000064000004001d */
[----:B01----:R-:W-:Y:S01]  /*56b0*/  ENDCOLLECTIVE ;  /* 0x000000000000791b */ /* 0x003fe20003800000 */
.L_x_87:
[----:B------:R-:W-:-:S05]  /*56c0*/  FADD.FTZ R44, R44, R23 ;  /* 0x000000172c2c7221 */ /* 0x000fca0000010000 */
[----:B------:R-:W-:Y:S01]  /*56d0*/  MOV R31, R44 ;  /* 0x0000002c001f7202 */ /* 0x000fe20000000f00 */
[----:B------:R-:W-:Y:S01]  /*56e0*/  IMAD.MOV.U32 R30, RZ, RZ, 0x4 ;  /* 0x00000004ff1e7424 */ /* 0x000fe200078e00ff */
[----:B------:R-:W-:-:S07]  /*56f0*/  MOV R24, R32 ;  /* 0x0000002000187202 */ /* 0x000fce0000000f00 */
[----:B------:R-:W-:Y:S05]  /*5700*/  WARPSYNC.COLLECTIVE R28, `(.L_x_88) ;  /* 0x000000001c087348 */ /* 0x000fea0003c00000 */
[----:B------:R0:W1:Y:S02]  /*5710*/  SHFL.BFLY P2, R32, R31, R30, R29 ;  /* 0x0c00001e1f207389 */ /* 0x000064000004001d */
[----:B01----:R-:W-:Y:S01]  /*5720*/  ENDCOLLECTIVE ;  /* 0x000000000000791b */ /* 0x003fe20003800000 */
.L_x_88:
[----:B------:R-:W-:Y:S02]  /*5730*/  FADD.FTZ R33, R24, R21 ;  /* 0x0000001518217221 */ /* 0x000fe40000010000 */
[----:B------:R-:W0:Y:S08]  /*5740*/  @!P0 LDC.64 R24, c[0x0][0x220] ;  /* 0x00008800ff188b82 */ /* 0x000e300000000a00 */
[----:B------:R-:W1:Y:S01]  /*5750*/  @!P0 LDC.64 R20, c[0x0][0x220] ;  /* 0x00008800ff148b82 */ /* 0x000e620000000a00 */
[----:B------:R-:W-:-:S02]  /*5760*/  MOV R31, R33 ;  /* 0x00000021001f7202 */ /* 0x000fc40000000f00 */
[----:B------:R-:W-:-:S07]  /*5770*/  MOV R23, R32 ;  /* 0x0000002000177202 */ /* 0x000fce0000000f00 */
[----:B01----:R-:W-:Y:S05]  /*5780*/  WARPSYNC.COLLECTIVE R28, `(.L_x_89) ;  /* 0x000000001c087348 */ /* 0x003fea0003c00000 */
[----:B------:R2:W3:Y:S02]  /*5790*/  SHFL.BFLY P2, R32, R31, R30, R29 ;  /* 0x0c00001e1f207389 */ /* 0x0004e4000004001d */
[----:B0123--:R-:W-:Y:S01]  /*57a0*/  ENDCOLLECTIVE ;  /* 0x000000000000791b */ /* 0x00ffe20003800000 */
.L_x_89:
[----:B------:R-:W-:Y:S01]  /*57b0*/  FADD.FTZ R44, R44, R23 ;  /* 0x000000172c2c7221 */ /* 0x000fe20000010000 */
[C---:B------:R-:W-:Y:S01]  /*57c0*/  @!P0 IMAD.WIDE R24, R43.reuse, 0x2, R24 ;  /* 0x000000022b188825 */ /* 0x040fe200078e0218 */
[----:B------:R-:W0:Y:S03]  /*57d0*/  @!P0 LDC.64 R22, c[0x0][0x218] ;  /* 0x00008600ff168b82 */ /* 0x000e260000000a00 */
[----:B------:R-:W-:Y:S01]  /*57e0*/  @!P0 IMAD.WIDE R20, R43, 0x2, R20 ;  /* 0x000000022b148825 */ /* 0x000fe200078e0214 */
[----:B------:R-:W-:Y:S01]  /*57f0*/  HFMA2.MMA R30, -RZ, RZ, 0, 1.1920928955078125e-07 ;  /* 0x00000002ff1e7435 */ /* 0x000fe200000001ff */
[----:B------:R-:W-:Y:S02]  /*5800*/  MOV R31, R44 ;  /* 0x0000002c001f7202 */ /* 0x000fe40000000f00 */
[----:B------:R-:W-:-:S08]  /*5810*/  IMAD.MOV.U32 R34, RZ, RZ, R32 ;  /* 0x000000ffff227224 */ /* 0x000fd000078e0020 */
[----:B0-----:R-:W-:Y:S05]  /*5820*/  WARPSYNC.COLLECTIVE R28, `(.L_x_90) ;  /* 0x000000001c087348 */ /* 0x001fea0003c00000 */
[----:B------:R1:W2:Y:S02]  /*5830*/  SHFL.BFLY P2, R32, R31, R30, R29 ;  /* 0x0c00001e1f207389 */ /* 0x0002a4000004001d */
[----:B012---:R-:W-:Y:S01]  /*5840*/  ENDCOLLECTIVE ;  /* 0x000000000000791b */ /* 0x007fe20003800000 */
.L_x_90:
[----:B------:R-:W-:Y:S01]  /*5850*/  FADD.FTZ R33, R33, R34 ;  /* 0x0000002221217221 */ /* 0x000fe20000010000 */
[----:B------:R-:W-:-:S04]  /*5860*/  @!P0 IMAD.WIDE R22, R43, 0x2, R22 ;  /* 0x000000022b168825 */ /* 0x000fc800078e0216 */
[----:B------:R-:W-:Y:S01]  /*5870*/  MOV R31, R33 ;  /* 0x00000021001f7202 */ /* 0x000fe20000000f00 */
[----:B------:R-:W-:Y:S01]  /*5880*/  IMAD.MOV.U32 R45, RZ, RZ, R32 ;  /* 0x000000ffff2d7224 */ /* 0x000fe200078e0020 */
[----:B------:R-:W-:Y:S02]  /*5890*/  @!P0 F2FP.BF16.F32.PACK_AB R32, RZ, R19 ;  /* 0x00000013ff20823e */ /* 0x000fe400000010ff */
[----:B------:R-:W0:Y:S01]  /*58a0*/  @!P0 LDC.64 R18, c[0x0][0x218] ;  /* 0x00008600ff128b82 */ /* 0x000e220000000a00 */
[----:B------:R-:W-:Y:S01]  /*58b0*/  FADD.FTZ R44, R44, R45 ;  /* 0x0000002d2c2c7221 */ /* 0x000fe20000010000 */
[----:B------:R-:W-:-:S07]  /*58c0*/  PRMT R47, R32, 0x7610, R47 ;  /* 0x00007610202f7816 */ /* 0x000fce000000002f */
[----:B0-----:R-:W-:Y:S05]  /*58d0*/  WARPSYNC.COLLECTIVE R28, `(.L_x_91) ;  /* 0x000000001c087348 */ /* 0x001fea0003c00000 */
[----:B------:R1:W2:Y:S02]  /*58e0*/  SHFL.BFLY P2, R32, R31, R30, R29 ;  /* 0x0c00001e1f207389 */ /* 0x0002a4000004001d */
[----:B012---:R-:W-:Y:S01]  /*58f0*/  ENDCOLLECTIVE ;  /* 0x000000000000791b */ /* 0x007fe20003800000 */
.L_x_91:
[----:B------:R0:W-:Y:S04]  /*5900*/  @!P0 STG.E.U16 desc[UR10][R26.64], R47 ;  /* 0x0000002f1a008986 */ /* 0x0001e8000c10150a */
[----:B------:R1:W-:Y:S01]  /*5910*/  @!P0 STG.E.U16 desc[UR10][R24.64], R46 ;  /* 0x0000002e18008986 */ /* 0x0003e2000c10150a */
[----:B------:R-:W-:Y:S01]  /*5920*/  @!P0 F2FP.BF16.F32.PACK_AB R28, RZ, R40 ;  /* 0x00000028ff1c823e */ /* 0x000fe200000010ff */
[----:B------:R-:W-:Y:S01]  /*5930*/  HFMA2.MMA R30, -RZ, RZ, 0, 5.9604644775390625e-08 ;  /* 0x00000001ff1e7435 */ /* 0x000fe200000001ff */
[----:B------:R-:W-:Y:S02]  /*5940*/  MOV R31, R44 ;  /* 0x0000002c001f7202 */ /* 0x000fe40000000f00 */
[----:B0-----:R-:W-:Y:S02]  /*5950*/  @!P0 F2FP.BF16.F32.PACK_AB R27, RZ, R35 ;  /* 0x00000023ff1b823e */ /* 0x001fe400000010ff */
[----:B-1----:R-:W-:Y:S01]  /*5960*/  PRMT R24, R28, 0x7610, R24 ;  /* 0x000076101c187816 */ /* 0x002fe20000000018 */
[----:B------:R-:W-:Y:S01]  /*5970*/  IMAD.MOV.U32 R28, RZ, RZ, 0xffff ;  /* 0x0000ffffff1c7424 */ /* 0x000fe200078e00ff */
[----:B------:R-:W-:Y:S01]  /*5980*/  @!P0 F2FP.BF16.F32.PACK_AB R25, RZ, R36 ;  /* 0x00000024ff19823e */ /* 0x000fe200000010ff */
[----:B------:R-:W-:Y:S01]  /*5990*/  @!P0 IMAD.WIDE R18, R43, 0x2, R18 ;  /* 0x000000022b128825 */ /* 0x000fe200078e0212 */
[----:B------:R-:W-:-:S03]  /*59a0*/  @!P0 F2FP.BF16.F32.PACK_AB R35, RZ, R39 ;  /* 0x00000027ff23823e */ /* 0x000fc600000010ff */
[----:B------:R-:W-:Y:S01]  /*59b0*/  IMAD.MOV.U32 R34, RZ, RZ, R32 ;  /* 0x000000ffff227224 */ /* 0x000fe200078e0020 */
[----:B------:R0:W-:Y:S03]  /*59c0*/  @!P0 STG.E.U16 desc[UR10][R22.64+0x28], R25 ;  /* 0x0000281916008986 */ /* 0x0001e6000c10150a */
[----:B------:R-:W-:-:S07]  /*59d0*/  FADD.FTZ R33, R33, R34 ;  /* 0x0000002221217221 */ /* 0x000fce0000010000 */
[----:B0-----:R-:W-:Y:S05]  /*59e0*/  WARPSYNC.COLLECTIVE R28, `(.L_x_92) ;  /* 0x000000001c087348 */ /* 0x001fea0003c00000 */
[----:B------:R1:W2:Y:S02]  /*59f0*/  SHFL.BFLY P2, R32, R31, R30, R29 ;  /* 0x0c00001e1f207389 */ /* 0x0002a4000004001d */
[----:B012---:R-:W-:Y:S01]  /*5a00*/  ENDCOLLECTIVE ;  /* 0x000000000000791b */ /* 0x007fe20003800000 */
.L_x_92:
[----:B------:R0:W-:Y:S04]  /*5a10*/  @!P0 STG.E.U16 desc[UR10][R20.64+0x28], R27 ;  /* 0x0000281b14008986 */ /* 0x0001e8000c10150a */
[----:B------:R0:W-:Y:S04]  /*5a20*/  @!P0 STG.E.U16 desc[UR10][R18.64+0x50], R24 ;  /* 0x0000501812008986 */ /* 0x0001e8000c10150a */
[----:B------:R0:W-:Y:S01]  /*5a30*/  @!P0 STG.E.U16 desc[UR10][R16.64+0x50], R35 ;  /* 0x0000502310008986 */ /* 0x0001e2000c10150a */
[----:B------:R-:W-:Y:S02]  /*5a40*/  MOV R31, R33 ;  /* 0x00000021001f7202 */ /* 0x000fe40000000f00 */
[----:B------:R-:W-:-:S07]  /*5a50*/  MOV R37, R32 ;  /* 0x0000002000257202 */ /* 0x000fce0000000f00 */
[----:B0-----:R-:W-:Y:S05]  /*5a60*/  WARPSYNC.COLLECTIVE R28, `(.L_x_93) ;  /* 0x000000001c087348 */ /* 0x001fea0003c00000 */
[----:B------:R1:W2:Y:S02]  /*5a70*/  SHFL.BFLY P2, R32, R31, R30, R29 ;  /* 0x0c00001e1f207389 */ /* 0x0002a4000004001d */
[----:B012---:R-:W-:Y:S01]  /*5a80*/  ENDCOLLECTIVE ;  /* 0x000000000000791b */ /* 0x007fe20003800000 */
.L_x_93:
[----:B------:R-:W-:Y:S01]  /*5a90*/  FADD.FTZ R37, R44, R37 ;  /* 0x000000252c257221 */ /* 0x000fe20000010000 */
[----:B------:R-:W-:Y:S06]  /*5aa0*/  BRA `(.L_x_94) ;  /* 0xffffffe000dc7947 */ /* 0x000fec000383ffff */
.L_x_95:
[----:B------:R-:W-:-:S00]  /*5ab0*/  BRA `(.L_x_95) ;  /* 0xfffffffc00fc7947 */ /* 0x000fc0000383ffff */
[----:B------:R-:W-:-:S00]  /*5ac0*/  NOP ;  /* 0x0000000000007918 */ /* 0x000fc00000000000 */
        /* <DEDUP_REMOVED lines=11> */
.L_x_3760:


//--------------------- .text._ZN13group_norm_v218gn_bwd_cuda_kernelI13__nv_bfloat16Li320ELi1ELi32ELi40ELi256ELb0ELb1ELi8ELi320ELi320ELi4ELb1ELi4ELb0ELb0ELNS_15WgradSyncMethodE3ENS_16CompileConditionILi900EEEEEvPT_S6_S6_PKS5_S8_S8_S8_PKfflPfPj --------------------------
	.section	.text._ZN13group_norm_v218gn_bwd_cuda_kernelI13__nv_bfloat16Li320ELi1ELi32ELi40ELi256ELb0ELb1ELi8ELi320ELi320ELi4ELb1ELi4ELb0ELb0ELNS_15WgradSyncMethodE3ENS_16CompileConditionILi900EEEEEvPT_S6_S6_PKS5_S8_S8_S8_PKfflPfPj,"ax",@progbits
	.align	128
        .global         _ZN13group_norm_v218gn_bwd_cuda_kernelI13__nv_bfloat16Li320ELi1ELi32ELi40ELi256ELb0ELb1ELi8ELi320ELi320ELi4ELb1ELi4ELb0ELb0ELNS_15WgradSyncMethodE3ENS_16CompileConditionILi900EEEEEvPT_S6_S6_PKS5_S8_S8_S8_PKfflPfPj
        .type           _ZN13group_norm_v218gn_bwd_cuda_kernelI13__nv_bfloat16Li320ELi1ELi32ELi40ELi256ELb0ELb1ELi8ELi320ELi320ELi4ELb1ELi4ELb0ELb0ELNS_15WgradSyncMethodE3ENS_16CompileConditionILi900EEEEEvPT_S6_S6_PKS5_S8_S8_S8_PKfflPfPj,@function
        .size           _ZN13group_norm_v218gn_bwd_cuda_kernelI13__nv_bfloat16Li320ELi1ELi32ELi40ELi256ELb0ELb1ELi8ELi320ELi320ELi4ELb1ELi4ELb0ELb0ELNS_15WgradSyncMethodE3ENS_16CompileConditionILi900EEEEEvPT_S6_S6_PKS5_S8_S8_S8_PKfflPfPj,(.L_x_3761 - _ZN13group_norm_v218gn_bwd_cuda_kernelI13__nv_bfloat16Li320ELi1ELi32ELi40ELi256ELb0ELb1ELi8ELi320ELi320ELi4ELb1ELi4ELb0ELb0ELNS_15WgradSyncMethodE3ENS_16CompileConditionILi900EEEEEvPT_S6_S6_PKS5_S8_S8_S8_PKfflPfPj)
        .other          _ZN13group_norm_v218gn_bwd_cuda_kernelI13__nv_bfloat16Li320ELi1ELi32ELi40ELi256ELb0ELb1ELi8ELi320ELi320ELi4ELb1ELi4ELb0ELb0ELNS_15WgradSyncMethodE3ENS_16CompileConditionILi900EEEEEvPT_S6_S6_PKS5_S8_S8_S8_PKfflPfPj,@"STO_CUDA_ENTRY STV_DEFAULT"
_ZN13group_norm_v218gn_bwd_cuda_kernelI13__nv_bfloat16Li320ELi1ELi32ELi40ELi256ELb0ELb1ELi8ELi320ELi320ELi4ELb1ELi4ELb0ELb0ELNS_15WgradSyncMethodE3ENS_16CompileConditionILi900EEEEEvPT_S6_S6_PKS5_S8_S8_S8_PKfflPfPj:
.text._ZN13group_norm_v218gn_bwd_cuda_kernelI13__nv_bfloat16Li320ELi1ELi32ELi40ELi256ELb0ELb1ELi8ELi320ELi320ELi4ELb1ELi4ELb0ELb0ELNS_15WgradSyncMethodE3ENS_16CompileConditionILi900EEEEEvPT_S6_S6_PKS5_S8_S8_S8_PKfflPfPj:
        /* <DEDUP_REMOVED lines=9> */
[C---:B0-----:R-:W-:Y:S02]  /*0090*/  ISETP.LT.U32.AND P0, PT, R69.reuse, UR11, PT ;  /* 0x0000000b45007c0c */ /* 0x041fe4000bf01070 */
[----:B------:R-:W-:Y:S02]  /*00a0*/  MOV R26, R69 ;  /* 0x00000045001a7202 */ /* 0x000fe40000000f00 */
[----:B------:R-:W-:Y:S02]  /*00b0*/  ISETP.GT.AND.EX P0, PT, R0, RZ, PT, P0 ;  /* 0x000000ff0000720c */ /* 0x000fe40003f04300 */
[----:B------:R-:W-:-:S11]  /*00c0*/  LOP3.LUT R0, R69, 0x3, RZ, 0xc0, !PT ;  /* 0x0000000345007812 */ /* 0x000fd600078ec0ff */
[----:B-1----:R-:W-:Y:S05]  /*00d0*/  @P0 BRA `(.L_x_96) ;  /* 0x0000000000640947 */ /* 0x002fea0003800000 */
[----:B------:R-:W0:Y:S01]  /*00e0*/  S2R R2, SR_TID.X ;  /* 0x0000000000027919 */ /* 0x000e220000002100 */
[----:B------:R-:W-:Y:S01]  /*00f0*/  BAR.SYNC.DEFER_BLOCKING 0x0 ;  /* 0x0000000000007b1d */ /* 0x000fe20000010000 */
[----:B0-----:R-:W-:-:S13]  /*0100*/  ISETP.NE.AND P0, PT, R2, RZ, PT ;  /* 0x000000ff0200720c */ /* 0x001fda0003f05270 */
[----:B------:R-:W-:Y:S05]  /*0110*/  @P0 BRA `(.L_x_97) ;  /* 0x0000000000480947 */ /* 0x000fea0003800000 */
[----:B------:R-:W0:Y:S01]  /*0120*/  LDC.64 R2, c[0x0][0x268] ;  /* 0x00009a00ff027b82 */ /* 0x000e220000000a00 */
[----:B------:R-:W-:Y:S02]  /*0130*/  SHF.R.U32.HI R26, RZ, 0x2, R26 ;  /* 0x00000002ff1a7819 */ /* 0x000fe4000001161a */
[----:B------:R-:W-:Y:S02]  /*0140*/  LOP3.LUT R5, R0, 0x4, RZ, 0xfc, !PT ;  /* 0x0000000400057812 */ /* 0x000fe400078efcff */
[----:B------:R-:W-:Y:S01]  /*0150*/  MOV R0, 0x7fffffe1 ;  /* 0x7fffffe100007802 */ /* 0x000fe20000000f00 */
[----:B------:R-:W-:-:S05]  /*0160*/  IMAD.MOV R7, RZ, RZ, -R26 ;  /* 0x000000ffff077224 */ /* 0x000fca00078e0a1a */
[----:B------:R-:W-:Y:S01]  /*0170*/  ISETP.NE.AND P0, PT, R68, R7, PT ;  /* 0x000000074400720c */ /* 0x000fe20003f05270 */
[----:B0-----:R-:W-:-:S03]  /*0180*/  IMAD.WIDE.U32 R2, R5, 0x4, R2 ;  /* 0x0000000405027825 */ /* 0x001fc600078e0002 */
[----:B------:R-:W-:Y:S01]  /*0190*/  SEL R5, R0, 0x1, !P0 ;  /* 0x0000000100057807 */ /* 0x000fe20004000000 */
[----:B------:R-:W-:Y:S06]  /*01a0*/  MEMBAR.ALL.GPU ;  /* 0x0000000000007992 */ /* 0x000fec000000a000 */
[----:B------:R-:W-:-:S00]  /*01b0*/  ERRBAR ;  /* 0x00000000000079ab */ /* 0x000fc00000000000 */
[----:B------:R-:W-:Y:S06]  /*01c0*/  CGAERRBAR ;  /* 0x00000000000075ab */ /* 0x000fec0000000000 */
[----:B------:R0:W5:Y:S02]  /*01d0*/  ATOM.E.ADD.STRONG.GPU PT, R5, desc[UR8][R2.64], R5 ;  /* 0x000000050205798a */ /* 0x00016400081ee1c8 */
.L_x_98:
[----:B------:R-:W2:Y:S04]  /*01e0*/  LD.E.STRONG.GPU R0, desc[UR8][R2.64] ;  /* 0x0000000802007980 */ /* 0x000ea8000c10f900 */
[----:B--2---:R-:W-:Y:S01]  /*01f0*/  CCTL.IVALL ;  /* 0x00000000ff00798f */ /* 0x004fe20002000000 */
[----:B------:R-:W-:Y:S05]  /*0200*/  YIELD ;  /* 0x0000000000007946 */ /* 0x000fea0003800000 */
[----:B-----5:R-:W-:-:S04]  /*0210*/  LOP3.LUT R0, R0, R5, RZ, 0x3c, !PT ;  /* 0x0000000500007212 */ /* 0x020fc800078e3cff */
[----:B------:R-:W-:-:S13]  /*0220*/  ISETP.GT.AND P0, PT, R0, -0x1, PT ;  /* 0xffffffff0000780c */ /* 0x000fda0003f04270 */
[----:B------:R-:W-:Y:S05]  /*0230*/  @P0 BRA `(.L_x_98) ;  /* 0xfffffffc00e80947 */ /* 0x000fea000383ffff */
.L_x_97:
[----:B------:R-:W-:Y:S05]  /*0240*/  WARPSYNC.ALL ;  /* 0x0000000000007948 */ /* 0x000fea0003800000 */
[----:B------:R-:W-:Y:S06]  /*0250*/  BAR.SYNC.DEFER_BLOCKING 0x0 ;  /* 0x0000000000007b1d */ /* 0x000fec0000010000 */
[----:B------:R-:W-:Y:S05]  /*0260*/  BRA `(.L_x_99) ;  /* 0x00000020000c7947 */ /* 0x000fea0003800000 */
.L_x_96:
[----:B------:R-:W0:Y:S01]  /*0270*/  S2R R2, SR_CgaCtaId ;  /* 0x0000000000027919 */ /* 0x000e220000008800 */
[----:B------:R-:W-:Y:S01]  /*0280*/  MOV R24, 0x400 ;  /* 0x0000040000187802 */ /* 0x000fe20000000f00 */
[----:B------:R-:W1:Y:S01]  /*0290*/  LDC.64 R82, c[0x0][0x268] ;  /* 0x00009a00ff527b82 */ /* 0x000e620000000a00 */
[----:B------:R-:W-:Y:S01]  /*02a0*/  SHF.R.U32.HI R4, RZ, 0x2, R26 ;  /* 0x00000002ff047819 */ /* 0x000fe2000001161a */
[----:B------:R-:W2:Y:S01]  /*02b0*/  S2R R27, SR_TID.X ;  /* 0x00000000001b7919 */ /* 0x000ea20000002100 */
[----:B------:R-:W-:Y:S01]  /*02c0*/  LOP3.LUT R22, R68, 0x1f, RZ, 0xc0, !PT ;  /* 0x0000001f44167812 */ /* 0x000fe200078ec0ff */
[----:B------:R-:W-:Y:S01]  /*02d0*/  VIADD R25, R24, 0x2800 ;  /* 0x0000280018197836 */ /* 0x000fe20000000000 */
[C---:B------:R-:W-:Y:S01]  /*02e0*/  IADD3 R5, -R4.reuse, RZ, RZ ;  /* 0x000000ff04057210 */ /* 0x040fe20007ffe1ff */
[----:B------:R-:W-:Y:S01]  /*02f0*/  IMAD.SHL.U32 R9, R4, 0x20, RZ ;  /* 0x0000002004097824 */ /* 0x000fe200078e00ff */
[----:B------:R-:W-:Y:S01]  /*0300*/  CS2R R28, SRZ ;  /* 0x00000000001c7805 */ /* 0x000fe2000001ff00 */
[----:B------:R-:W3:Y:S01]  /*0310*/  LDC.64 R80, c[0x0][0x268] ;  /* 0x00009a00ff507b82 */ /* 0x000ee20000000a00 */
[----:B------:R-:W-:-:S02]  /*0320*/  ISETP.NE.AND P1, PT, R68, R5, PT ;  /* 0x000000054400720c */ /* 0x000fc40003f25270 */
[----:B------:R-:W-:Y:S02]  /*0330*/  CS2R R30, SRZ ;  /* 0x00000000001e7805 */ /* 0x000fe4000001ff00 */
[----:B------:R-:W-:Y:S02]  /*0340*/  LOP3.LUT R10, R9, 0xffffffe0, R22, 0xe2, !PT ;  /* 0xffffffe0090a7812 */ /* 0x000fe400078ee216 */
[----:B------:R-:W-:Y:S02]  /*0350*/  CS2R R32, SRZ ;  /* 0x0000000000207805 */ /* 0x000fe4000001ff00 */
[----:B------:R-:W-:Y:S01]  /*0360*/  CS2R R34, SRZ ;  /* 0x0000000000227805 */ /* 0x000fe2000001ff00 */
[----:B------:R-:W-:Y:S01]  /*0370*/  UMOV UR4, URZ ;  /* 0x0000003f00047c82 */ /* 0x000fe20008000000 */
[----:B-1----:R-:W-:-:S04]  /*0380*/  LEA R82, P0, R26, R82, 0x2 ;  /* 0x000000521a527211 */ /* 0x002fc800078010ff */
[----:B------:R-:W-:Y:S02]  /*0390*/  LEA.HI.X R83, R26, R83, R79, 0x2, P0 ;  /* 0x000000531a537211 */ /* 0x000fe400000f144f */
[C---:B0-----:R-:W-:Y:S02]  /*03a0*/  LEA R24, R2.reuse, R24, 0x18 ;  /* 0x0000001802187211 */ /* 0x041fe400078ec0ff */
[----:B------:R-:W-:Y:S01]  /*03b0*/  LEA R25, R2, R25, 0x18 ;  /* 0x0000001902197211 */ /* 0x000fe200078ec0ff */
[C---:B--2---:R-:W-:Y:S01]  /*03c0*/  IMAD.WIDE.U32 R2, R27.reuse, -0x33333333, RZ ;  /* 0xcccccccd1b027825 */ /* 0x044fe200078e00ff */
[--C-:B------:R-:W-:Y:S02]  /*03d0*/  SHF.R.U32.HI R23, RZ, 0x2, R27.reuse ;  /* 0x00000002ff177819 */ /* 0x100fe4000001161b */
[----:B------:R-:W-:Y:S01]  /*03e0*/  SHF.R.S32.HI R4, RZ, 0x1f, R27 ;  /* 0x0000001fff047819 */ /* 0x000fe2000001141b */
[C---:B------:R-:W-:Y:S01]  /*03f0*/  IMAD R18, R27.reuse, 0x20, R24 ;  /* 0x000000201b127824 */ /* 0x040fe200078e0218 */
[----:B------:R-:W-:Y:S01]  /*0400*/  SHF.R.U32.HI R14, RZ, 0x6, R3 ;  /* 0x00000006ff0e7819 */ /* 0x000fe20000011603 */
[----:B------:R-:W-:Y:S01]  /*0410*/  IMAD.SHL.U32 R3, R27, 0x2, RZ ;  /* 0x000000021b037824 */ /* 0x000fe200078e00ff */
[----:B------:R-:W-:Y:S01]  /*0420*/  SHF.L.U32 R7, R23, 0x5, RZ ;  /* 0x0000000517077819 */ /* 0x000fe200000006ff */
[--C-:B------:R-:W-:Y:S01]  /*0430*/  IMAD R10, R10, 0x500, R27.reuse ;  /* 0x000005000a0a7824 */ /* 0x100fe200078e021b */
[----:B------:R-:W-:Y:S01]  /*0440*/  SHF.L.U32 R2, R68, 0x3, RZ ;  /* 0x0000000344027819 */ /* 0x000fe200000006ff */
[----:B------:R-:W-:Y:S01]  /*0450*/  IMAD R16, R14, -0x50, R27 ;  /* 0xffffffb00e107824 */ /* 0x000fe200078e021b */
[----:B------:R-:W-:-:S02]  /*0460*/  LOP3.LUT R5, R3, 0x18, RZ, 0xc0, !PT ;  /* 0x0000001803057812 */ /* 0x000fc400078ec0ff */
[----:B------:R-:W-:Y:S01]  /*0470*/  LOP3.LUT R21, R3, 0x18, RZ, 0xc, !PT ;  /* 0x0000001803157812 */ /* 0x000fe200078e0cff */
[----:B------:R-:W-:Y:S01]  /*0480*/  IMAD R15, R16, 0x28, R25 ;  /* 0x00000028100f7824 */ /* 0x000fe200078e0219 */
[----:B------:R-:W-:Y:S01]  /*0490*/  LEA.HI R3, R4, R27, RZ, 0x2 ;  /* 0x0000001b04037211 */ /* 0x000fe200078f10ff */
[----:B------:R-:W-:Y:S01]  /*04a0*/  IMAD.IADD R20, R18, 0x1, R5 ;  /* 0x0000000112147824 */ /* 0x000fe200078e0205 */
[----:B------:R-:W-:Y:S02]  /*04b0*/  LOP3.LUT R22, R7, 0xffffffe0, R22, 0xe2, !PT ;  /* 0xffffffe007167812 */ /* 0x000fe400078ee216 */
[----:B------:R-:W-:Y:S02]  /*04c0*/  SHF.R.S32.HI R17, RZ, 0x2, R3 ;  /* 0x00000002ff117819 */ /* 0x000fe40000011403 */
[C---:B------:R-:W-:Y:S02]  /*04d0*/  LOP3.LUT R19, R5.reuse, 0x8, RZ, 0x3c, !PT ;  /* 0x0000000805137812 */ /* 0x040fe400078e3cff */
[----:B------:R-:W-:-:S02]  /*04e0*/  LOP3.LUT R7, R5, 0x10, RZ, 0x3c, !PT ;  /* 0x0000001005077812 */ /* 0x000fc400078e3cff */
[C---:B------:R-:W-:Y:S02]  /*04f0*/  IADD3 R5, R17.reuse, 0x50, RZ ;  /* 0x0000005011057810 */ /* 0x040fe40007ffe0ff */
[C---:B------:R-:W-:Y:S02]  /*0500*/  IADD3 R21, R18.reuse, R21, RZ ;  /* 0x0000001512157210 */ /* 0x040fe40007ffe0ff */
[C---:B------:R-:W-:Y:S01]  /*0510*/  IADD3 R19, R18.reuse, R19, RZ ;  /* 0x0000001312137210 */ /* 0x040fe20007ffe0ff */
[----:B------:R-:W-:Y:S01]  /*0520*/  IMAD.IADD R18, R18, 0x1, R7 ;  /* 0x0000000112127824 */ /* 0x000fe200078e0207 */
[C---:B------:R-:W-:Y:S01]  /*0530*/  IADD3 R9, R17.reuse, 0xf0, RZ ;  /* 0x000000f011097810 */ /* 0x040fe20007ffe0ff */
[----:B------:R-:W-:Y:S01]  /*0540*/  VIADD R7, R17, 0xa0 ;  /* 0x000000a011077836 */ /* 0x000fe20000000000 */
[----:B------:R-:W-:Y:S02]  /*0550*/  SHF.R.S32.HI R6, RZ, 0x1f, R5 ;  /* 0x0000001fff067819 */ /* 0x000fe40000011405 */
[----:B------:R-:W-:-:S02]  /*0560*/  SHF.R.S32.HI R12, RZ, 0x1f, R9 ;  /* 0x0000001fff0c7819 */ /* 0x000fc40000011409 */
[----:B------:R-:W-:Y:S02]  /*0570*/  SHF.R.S32.HI R8, RZ, 0x1f, R7 ;  /* 0x0000001fff087819 */ /* 0x000fe40000011407 */
[----:B------:R-:W-:Y:S02]  /*0580*/  LEA.HI R6, R6, R5, RZ, 0x2 ;  /* 0x0000000506067211 */ /* 0x000fe400078f10ff */
[----:B------:R-:W-:Y:S02]  /*0590*/  LEA.HI R5, R4, R27, RZ, 0x4 ;  /* 0x0000001b04057211 */ /* 0x000fe400078f20ff */
[----:B------:R-:W-:Y:S02]  /*05a0*/  LOP3.LUT R4, R3, 0xfffffffc, RZ, 0xc0, !PT ;  /* 0xfffffffc03047812 */ /* 0x000fe400078ec0ff */
[----:B------:R-:W-:Y:S02]  /*05b0*/  LOP3.LUT R2, R2, 0xf8, RZ, 0xc0, !PT ;  /* 0x000000f802027812 */ /* 0x000fe400078ec0ff */
[----:B------:R-:W-:Y:S01]  /*05c0*/  LEA.HI R8, R8, R7, RZ, 0x2 ;  /* 0x0000000708087211 */ /* 0x000fe200078f10ff */
[----:B------:R-:W-:Y:S01]  /*05d0*/  IMAD.IADD R4, R27, 0x1, -R4 ;  /* 0x000000011b047824 */ /* 0x000fe200078e0a04 */
[----:B------:R-:W-:Y:S01]  /*05e0*/  LEA.HI R12, R12, R9, RZ, 0x2 ;  /* 0x000000090c0c7211 */ /* 0x000fe200078f10ff */
[----:B------:R-:W-:Y:S01]  /*05f0*/  IMAD.IADD R2, R2, 0x1, R14 ;  /* 0x0000000102027824 */ /* 0x000fe200078e020e */
[----:B------:R-:W-:-:S02]  /*0600*/  LOP3.LUT R7, R0, 0x4, RZ, 0xfc, !PT ;  /* 0x0000000400077812 */ /* 0x000fc400078efcff */
[----:B------:R-:W-:Y:S02]  /*0610*/  SHF.R.U32.HI R5, RZ, 0x4, R5 ;  /* 0x00000004ff057819 */ /* 0x000fe40000011605 */
[----:B------:R-:W-:Y:S01]  /*0620*/  SHF.R.U32.HI R13, RZ, 0x2, R6 ;  /* 0x00000002ff0d7819 */ /* 0x000fe20000011606 */
[----:B---3--:R-:W-:Y:S01]  /*0630*/  IMAD.WIDE.U32 R80, R7, 0x4, R80 ;  /* 0x0000000407507825 */ /* 0x008fe200078e0050 */
[----:B------:R-:W-:Y:S02]  /*0640*/  SHF.R.U32.HI R3, RZ, 0x2, R8 ;  /* 0x00000002ff037819 */ /* 0x000fe40000011608 */
[----:B------:R-:W-:Y:S01]  /*0650*/  SHF.R.U32.HI R11, RZ, 0x2, R12 ;  /* 0x00000002ff0b7819 */ /* 0x000fe2000001160c */
[----:B------:R-:W-:Y:S01]  /*0660*/  IMAD R8, R2, 0x500, RZ ;  /* 0x0000050002087824 */ /* 0x000fe200078e02ff */
[----:B------:R-:W-:Y:S02]  /*0670*/  MOV R9, 0x7fffffe1 ;  /* 0x7fffffe100097802 */ /* 0x000fe40000000f00 */
[----:B------:R-:W-:-:S02]  /*0680*/  LEA R15, R14, R15, 0x3 ;  /* 0x0000000f0e0f7211 */ /* 0x000fc400078e18ff */
[C---:B------:R-:W-:Y:S02]  /*0690*/  LOP3.LUT R14, R4.reuse, 0x3, R5, 0x78, !PT ;  /* 0x00000003040e7812 */ /* 0x040fe400078e7805 */
[C---:B------:R-:W-:Y:S02]  /*06a0*/  LOP3.LUT R13, R4.reuse, 0x3, R13, 0x78, !PT ;  /* 0x00000003040d7812 */ /* 0x040fe400078e780d */
[C---:B------:R-:W-:Y:S02]  /*06b0*/  LOP3.LUT R12, R4.reuse, 0x3, R3, 0x78, !PT ;  /* 0x00000003040c7812 */ /* 0x040fe400078e7803 */
[----:B------:R-:W-:Y:S02]  /*06c0*/  LOP3.LUT R11, R4, 0x3, R11, 0x78, !PT ;  /* 0x00000003040b7812 */ /* 0x000fe400078e780b */
[----:B------:R-:W-:-:S07]  /*06d0*/  SEL R9, R9, 0x1, !P1 ;  /* 0x0000000109097807 */ /* 0x000fce0004800000 */
.L_x_109:
[C---:B------:R-:W-:Y:S01]  /*06e0*/  LOP3.LUT R59, R26.reuse, 0x3, RZ, 0xc0, !PT ;  /* 0x000000031a3b7812 */ /* 0x040fe200078ec0ff */
[----:B0-----:R-:W0:Y:S01]  /*06f0*/  LDC.64 R38, c[0x0][0x238] ;  /* 0x00008e00ff267b82 */ /* 0x001e220000000a00 */
[--C-:B------:R-:W-:Y:S01]  /*0700*/  SHF.R.U32.HI R41, RZ, 0x2, R79.reuse ;  /* 0x00000002ff297819 */ /* 0x100fe2000001164f */
[----:B------:R-:W-:Y:S01]  /*0710*/  ULDC.64 UR12, c[0x0][0x248] ;  /* 0x00009200000c7ab9 */ /* 0x000fe20000000a00 */
[----:B------:R-:W-:Y:S01]  /*0720*/  SHF.R.U64 R6, R26, 0x2, R79 ;  /* 0x000000021a067819 */ /* 0x000fe2000000124f */
[----:B------:R-:W-:Y:S01]  /*0730*/  IMAD R59, R59, 0x140, RZ ;  /* 0x000001403b3b7824 */ /* 0x000fe200078e02ff */
[----:B------:R-:W-:Y:S01]  /*0740*/  ULDC.64 UR14, c[0x0][0x228] ;  /* 0x00008a00000e7ab9 */ /* 0x000fe20000000a00 */
[----:B------:R-:W-:Y:S01]  /*0750*/  IMAD R43, R41, 0x50000, RZ ;  /* 0x00050000292b7824 */ /* 0x000fe200078e02ff */
[----:B------:R-:W-:Y:S01]  /*0760*/  ULDC UR5, c[0x0][0x250] ;  /* 0x0000940000057ab9 */ /* 0x000fe20000000800 */
[----:B------:R-:W-:-:S04]  /*0770*/  IMAD R36, R16, 0x4, R59 ;  /* 0x0000000410247824 */ /* 0x000fc800078e023b */
[----:B-1----:R-:W-:Y:S01]  /*0780*/  IMAD.WIDE.U32 R2, R36, -0x33333333, RZ ;  /* 0xcccccccd24027825 */ /* 0x002fe200078e00ff */
[----:B------:R-:W-:-:S04]  /*0790*/  SHF.R.S32.HI R37, RZ, 0x1f, R36 ;  /* 0x0000001fff257819 */ /* 0x000fc80000011424 */
[----:B------:R-:W-:Y:S01]  /*07a0*/  SHF.R.U32.HI R7, RZ, 0x5, R3 ;  /* 0x00000005ff077819 */ /* 0x000fe20000011603 */
[----:B------:R-:W-:-:S03]  /*07b0*/  IMAD.WIDE.U32 R2, R6, 0x50000, R36 ;  /* 0x0005000006027825 */ /* 0x000fc600078e0024 */
[C---:B------:R-:W-:Y:S02]  /*07c0*/  LEA R5, P0, R6.reuse, R7, 0x5 ;  /* 0x0000000706057211 */ /* 0x040fe400078028ff */
[----:B------:R-:W-:Y:S02]  /*07d0*/  IADD3 R0, R3, R43, RZ ;  /* 0x0000002b03007210 */ /* 0x000fe40007ffe0ff */
[----:B------:R-:W-:Y:S02]  /*07e0*/  LEA.HI.X R6, R6, RZ, R41, 0x5, P0 ;  /* 0x000000ff06067211 */ /* 0x000fe400000f2c29 */
[----:B------:R-:W-:Y:S02]  /*07f0*/  IADD3 R4, P1, R8, R2, RZ ;  /* 0x0000000208047210 */ /* 0x000fe40007f3e0ff */
[----:B------:R-:W-:-:S03]  /*0800*/  LEA R46, P0, R5, UR12, 0x3 ;  /* 0x0000000c052e7c11 */ /* 0x000fc6000f8018ff */
[----:B------:R-:W-:Y:S01]  /*0810*/  IMAD.X R3, RZ, RZ, R0, P1 ;  /* 0x000000ffff037224 */ /* 0x000fe200008e0600 */
[----:B------:R-:W-:Y:S01]  /*0820*/  LEA.HI.X R47, R5, UR13, R6, 0x3, P0 ;  /* 0x0000000d052f7c11 */ /* 0x000fe200080f1c06 */
[----:B------:R-:W-:-:S03]  /*0830*/  ULDC.64 UR12, c[0x0][0x230] ;  /* 0x00008c00000c7ab9 */ /* 0x000fc60000000a00 */
[C---:B------:R-:W-:Y:S02]  /*0840*/  SHF.L.U64.HI R6, R4.reuse, 0x1, R3 ;  /* 0x0000000104067819 */ /* 0x040fe40000010203 */
[----:B------:R-:W2:Y:S01]  /*0850*/  LDG.E.64.CONSTANT R46, desc[UR8][R46.64] ;  /* 0x000000082e2e7981 */ /* 0x000ea2000c1e9b00 */
[----:B------:R-:W-:Y:S01]  /*0860*/  SHF.L.U32 R4, R4, 0x1, RZ ;  /* 0x0000000104047819 */ /* 0x000fe200000006ff */
[----:B0-----:R-:W-:-:S03]  /*0870*/  IMAD.WIDE R36, R36, 0x2, R38 ;  /* 0x0000000224247825 */ /* 0x001fc600078e0226 */
[C---:B------:R-:W-:Y:S02]  /*0880*/  IADD3 R42, P0, R4.reuse, UR12, RZ ;  /* 0x0000000c042a7c10 */ /* 0x040fe4000ff1e0ff */
[----:B------:R-:W-:Y:S01]  /*0890*/  IADD3 R40, P1, R4, UR14, RZ ;  /* 0x0000000e04287c10 */ /* 0x000fe2000ff3e0ff */
[----:B------:R-:W3:Y:S01]  /*08a0*/  LDG.E.64.CONSTANT R36, desc[UR8][R36.64] ;  /* 0x0000000824247981 */ /* 0x000ee2000c1e9b00 */
[C---:B------:R-:W-:Y:S02]  /*08b0*/  IADD3.X R43, R6.reuse, UR13, RZ, P0, !PT ;  /* 0x0000000d062b7c10 */ /* 0x040fe400087fe4ff */
[----:B------:R-:W-:-:S03]  /*08c0*/  IADD3.X R41, R6, UR15, RZ, P1, !PT ;  /* 0x0000000f06297c10 */ /* 0x000fc60008ffe4ff */
[----:B------:R-:W4:Y:S01]  /*08d0*/  LDG.E.64.CONSTANT R38, desc[UR8][R42.64] ;  /* 0x000000082a267981 */ /* 0x000f22000c1e9b00 */
[----:B------:R-:W-:-:S03]  /*08e0*/  VIADD R3, R8, 0x1400 ;  /* 0x0000140008037836 */ /* 0x000fc60000000000 */
[----:B------:R-:W5:Y:S02]  /*08f0*/  LDG.E.64.CONSTANT R40, desc[UR8][R40.64] ;  /* 0x0000000828287981 */ /* 0x000f64000c1e9b00 */
[----:B------:R-:W-:-:S04]  /*0900*/  IADD3 R3, P0, R3, R2, RZ ;  /* 0x0000000203037210 */ /* 0x000fc80007f1e0ff */
[----:B------:R-:W-:Y:S01]  /*0910*/  IADD3.X R0, RZ, R0, RZ, P0, !PT ;  /* 0x00000000ff007210 */ /* 0x000fe200007fe4ff */
[----:B------:R-:W-:-:S03]  /*0920*/  IMAD.SHL.U32 R2, R3, 0x2, RZ ;  /* 0x0000000203027824 */ /* 0x000fc600078e00ff */
[----:B------:R-:W-:Y:S02]  /*0930*/  SHF.L.U64.HI R0, R3, 0x1, R0 ;  /* 0x0000000103007819 */ /* 0x000fe40000010200 */
[C---:B------:R-:W-:Y:S02]  /*0940*/  IADD3 R48, P0, R2.reuse, UR12, RZ ;  /* 0x0000000c02307c10 */ /* 0x040fe4000ff1e0ff */
[----:B------:R-:W-:Y:S02]  /*0950*/  IADD3 R44, P1, R2, UR14, RZ ;  /* 0x0000000e022c7c10 */ /* 0x000fe4000ff3e0ff */
[C---:B------:R-:W-:Y:S02]  /*0960*/  IADD3.X R49, R0.reuse, UR13, RZ, P0, !PT ;  /* 0x0000000d00317c10 */ /* 0x040fe400087fe4ff */
[----:B------:R-:W-:-:S03]  /*0970*/  IADD3.X R45, R0, UR15, RZ, P1, !PT ;  /* 0x0000000f002d7c10 */ /* 0x000fc60008ffe4ff */
[----:B------:R0:W5:Y:S04]  /*0980*/  LDG.E.64.CONSTANT R42, desc[UR8][R48.64] ;  /* 0x00000008302a7981 */ /* 0x000168000c1e9b00 */
[----:B------:R-:W5:Y:S01]  /*0990*/  LDG.E.64.CONSTANT R44, desc[UR8][R44.64] ;  /* 0x000000082c2c7981 */ /* 0x000f62000c1e9b00 */
[----:B------:R-:W-:-:S04]  /*09a0*/  IADD3 R77, P0, R26, 0x4, RZ ;  /* 0x000000041a4d7810 */ /* 0x000fc80007f1e0ff */
[----:B------:R-:W-:Y:S02]  /*09b0*/  IADD3.X R79, RZ, R79, RZ, P0, !PT ;  /* 0x0000004fff4f7210 */ /* 0x000fe400007fe4ff */
[----:B------:R-:W-:-:S04]  /*09c0*/  ISETP.GE.U32.AND P0, PT, R77, UR11, PT ;  /* 0x0000000b4d007c0c */ /* 0x000fc8000bf06070 */
[----:B------:R-:W-:Y:S02]  /*09d0*/  ISETP.GE.AND.EX P0, PT, R79, UR7, PT, P0 ;  /* 0x000000074f007c0c */ /* 0x000fe4000bf06300 */
[C---:B------:R-:W-:Y:S02]  /*09e0*/  ISETP.GT.U32.AND P1, PT, R27.reuse, 0x1f, PT ;  /* 0x0000001f1b00780c */ /* 0x040fe40003f24070 */
[----:B------:R-:W-:Y:S01]  /*09f0*/  LOP3.LUT P2, RZ, R27, 0xffffffe3, RZ, 0xc0, !PT ;  /* 0xffffffe31bff7812 */ /* 0x000fe2000784c0ff */
[----:B--2---:R-:W-:-:S06]  /*0a00*/  FADD.FTZ R70, R47, UR5 ;  /* 0x000000052f467e21 */ /* 0x004fcc0008010000 */
[----:B------:R-:W1:Y:S01]  /*0a10*/  MUFU.RSQ R70, R70 ;  /* 0x0000004600467308 */ /* 0x000e620000001400 */
[C---:B---3--:R-:W-:Y:S02]  /*0a20*/  PRMT R5, R36.reuse, 0x7632, R5 ;  /* 0x0000763224057816 */ /* 0x048fe40000000005 */
[----:B------:R-:W-:Y:S02]  /*0a30*/  SHF.L.U32 R78, R36, 0x10, RZ ;  /* 0x00000010244e7819 */ /* 0x000fe400000006ff */
[C---:B----4-:R-:W-:Y:S01]  /*0a40*/  PRMT R47, R38.reuse, 0x7632, R47 ;  /* 0x00007632262f7816 */ /* 0x050fe2000000002f */
[----:B------:R-:W-:Y:S01]  /*0a50*/  IMAD.U32 R51, R38, 0x10000, RZ ;  /* 0x0001000026337824 */ /* 0x000fe200078e00ff */
[----:B0-----:R-:W-:Y:S02]  /*0a60*/  SHF.L.U32 R49, R5, 0x10, RZ ;  /* 0x0000001005317819 */ /* 0x001fe400000006ff */
[C---:B-----5:R-:W-:Y:S01]  /*0a70*/  SHF.L.U32 R3, R40.reuse, 0x10, RZ ;  /* 0x0000001028037819 */ /* 0x060fe200000006ff */
[----:B------:R-:W-:Y:S01]  /*0a80*/  IMAD.U32 R47, R47, 0x10000, RZ ;  /* 0x000100002f2f7824 */ /* 0x000fe200078e00ff */
[----:B------:R-:W-:Y:S01]  /*0a90*/  PRMT R50, R40, 0x7632, R50 ;  /* 0x0000763228327816 */ /* 0x000fe20000000032 */
[----:B------:R-:W-:-:S02]  /*0aa0*/  FADD.FTZ R5, -R46, R51 ;  /* 0x000000332e057221 */ /* 0x000fc40000010100 */
[----:B------:R-:W-:Y:S01]  /*0ab0*/  FMUL.FTZ R48, R3, R78 ;  /* 0x0000004e03307220 */ /* 0x000fe20000410000 */
[----:B------:R-:W-:Y:S01]  /*0ac0*/  FADD.FTZ R47, -R46, R47 ;  /* 0x0000002f2e2f7221 */ /* 0x000fe20000010100 */
[----:B------:R-:W-:Y:S02]  /*0ad0*/  IMAD.U32 R50, R50, 0x10000, RZ ;  /* 0x0001000032327824 */ /* 0x000fe400078e00ff */
[C---:B-1----:R-:W-:Y:S01]  /*0ae0*/  FMUL.FTZ R5, R70.reuse, R5 ;  /* 0x0000000546057220 */ /* 0x042fe20000410000 */
[----:B------:R-:W-:Y:S02]  /*0af0*/  IMAD.U32 R55, R39, 0x10000, RZ ;  /* 0x0001000027377824 */ /* 0x000fe400078e00ff */
[----:B------:R-:W-:Y:S01]  /*0b00*/  FMUL.FTZ R51, R70, R47 ;  /* 0x0000002f46337220 */ /* 0x000fe20000410000 */
[----:B------:R-:W-:Y:S01]  /*0b10*/  FMUL.FTZ R52, R50, R49 ;  /* 0x0000003132347220 */ /* 0x000fe20000410000 */
[----:B------:R-:W-:Y:S01]  /*0b20*/  FFMA.FTZ R48, R5, R48, RZ ;  /* 0x0000003005307223 */ /* 0x000fe200000100ff */
[----:B------:R-:W-:Y:S01]  /*0b30*/  PRMT R47, R39, 0x7632, R47 ;  /* 0x00007632272f7816 */ /* 0x000fe2000000002f */
[----:B------:R-:W-:Y:S01]  /*0b40*/  FADD.FTZ R55, -R46, R55 ;  /* 0x000000372e377221 */ /* 0x000fe20000010100 */
[----:B------:R-:W-:Y:S01]  /*0b50*/  SHF.L.U32 R76, R37, 0x10, RZ ;  /* 0x00000010254c7819 */ /* 0x000fe200000006ff */
[----:B------:R-:W-:Y:S01]  /*0b60*/  FFMA.FTZ R48, R51, R52, R48 ;  /* 0x0000003433307223 */ /* 0x000fe20000010030 */
[----:B------:R-:W-:-:S02]  /*0b70*/  SHF.L.U32 R75, R41, 0x10, RZ ;  /* 0x00000010294b7819 */ /* 0x000fc400000006ff */
[----:B------:R-:W-:Y:S02]  /*0b80*/  PRMT R53, R37, 0x7632, R53 ;  /* 0x0000763225357816 */ /* 0x000fe40000000035 */
[----:B------:R-:W-:Y:S02]  /*0b90*/  PRMT R52, R41, 0x7632, R52 ;  /* 0x0000763229347816 */ /* 0x000fe40000000034 */
[----:B------:R-:W-:Y:S01]  /*0ba0*/  SHF.L.U32 R57, R47, 0x10, RZ ;  /* 0x000000102f397819 */ /* 0x000fe200000006ff */
[----:B------:R-:W-:Y:S01]  /*0bb0*/  FMUL.FTZ R47, R75, R76 ;  /* 0x0000004c4b2f7220 */ /* 0x000fe20000410000 */
[----:B------:R-:W-:Y:S01]  /*0bc0*/  FMUL.FTZ R73, R70, R55 ;  /* 0x0000003746497220 */ /* 0x000fe20000410000 */
[----:B------:R-:W-:Y:S02]  /*0bd0*/  IMAD.U32 R53, R53, 0x10000, RZ ;  /* 0x0001000035357824 */ /* 0x000fe400078e00ff */
[----:B------:R-:W-:Y:S02]  /*0be0*/  IMAD.U32 R52, R52, 0x10000, RZ ;  /* 0x0001000034347824 */ /* 0x000fe400078e00ff */
[----:B------:R-:W-:Y:S01]  /*0bf0*/  FADD.FTZ R55, -R46, R57 ;  /* 0x000000392e377221 */ /* 0x000fe20000010100 */
[----:B------:R-:W-:Y:S01]  /*0c00*/  FFMA.FTZ R48, R73, R47, R48 ;  /* 0x0000002f49307223 */ /* 0x000fe20000010030 */
[----:B------:R-:W-:-:S02]  /*0c10*/  FMUL.FTZ R47, R52, R53 ;  /* 0x00000035342f7220 */ /* 0x000fc40000410000 */
[----:B------:R-:W-:Y:S01]  /*0c20*/  FMUL.FTZ R55, R70, R55 ;  /* 0x0000003746377220 */ /* 0x000fe20000410000 */
[----:B------:R-:W-:-:S03]  /*0c30*/  SHF.L.U32 R57, R42, 0x10, RZ ;  /* 0x000000102a397819 */ /* 0x000fc600000006ff */
[--C-:B------:R-:W-:Y:S01]  /*0c40*/  FFMA.FTZ R61, R55, R47, R48.reuse ;  /* 0x0000002f373d7223 */ /* 0x100fe20000010030 */
[----:B------:R-:W-:Y:S01]  /*0c50*/  PRMT R48, R42, 0x7632, R48 ;  /* 0x000076322a307816 */ /* 0x000fe20000000030 */
[----:B------:R-:W-:Y:S02]  /*0c60*/  IMAD.U32 R47, R44, 0x10000, RZ ;  /* 0x000100002c2f7824 */ /* 0x000fe400078e00ff */
[----:B------:R-:W-:Y:S01]  /*0c70*/  FADD.FTZ R63, -R46, R57 ;  /* 0x000000392e3f7221 */ /* 0x000fe20000010100 */
[----:B------:R-:W-:Y:S01]  /*0c80*/  FFMA.FTZ R57, R3, R78, RZ ;  /* 0x0000004e03397223 */ /* 0x000fe200000100ff */
[----:B------:R-:W-:Y:S01]  /*0c90*/  SHF.L.U32 R65, R48, 0x10, RZ ;  /* 0x0000001030417819 */ /* 0x000fe200000006ff */
[----:B------:R-:W-:Y:S01]  /*0ca0*/  FMUL.FTZ R48, R78, R47 ;  /* 0x0000002f4e307220 */ /* 0x000fe20000410000 */
[----:B------:R-:W-:Y:S01]  /*0cb0*/  FMUL.FTZ R74, R70, R63 ;  /* 0x0000003f464a7220 */ /* 0x000fe20000410000 */
[----:B------:R-:W-:Y:S01]  /*0cc0*/  FFMA.FTZ R56, R50, R49, R57 ;  /* 0x0000003132387223 */ /* 0x000fe20000010039 */
[----:B------:R-:W-:Y:S01]  /*0cd0*/  PRMT R54, R44, 0x7632, R54 ;  /* 0x000076322c367816 */ /* 0x000fe20000000036 */
[----:B------:R-:W-:Y:S01]  /*0ce0*/  FADD.FTZ R65, -R46, R65 ;  /* 0x000000412e417221 */ /* 0x000fe20000010100 */
[----:B------:R-:W-:Y:S01]  /*0cf0*/  FFMA.FTZ R58, R74, R48, R61 ;  /* 0x000000304a3a7223 */ /* 0x000fe2000001003d */
[----:B------:R-:W-:Y:S01]  /*0d00*/  FFMA.FTZ R61, R75, R76, R56 ;  /* 0x0000004c4b3d7223 */ /* 0x000fe20000010038 */
[C---:B------:R-:W-:Y:S01]  /*0d10*/  PRMT R48, R43.reuse, 0x7632, R48 ;  /* 0x000076322b307816 */ /* 0x040fe20000000030 */
[----:B------:R-:W-:Y:S01]  /*0d20*/  FMUL.FTZ R57, R70, R65 ;  /* 0x0000004146397220 */ /* 0x000fe20000410000 */
[----:B------:R-:W-:Y:S01]  /*0d30*/  IMAD.U32 R54, R54, 0x10000, RZ ;  /* 0x0001000036367824 */ /* 0x000fe200078e00ff */
[----:B------:R-:W-:Y:S01]  /*0d40*/  SHF.L.U32 R65, R43, 0x10, RZ ;  /* 0x000000102b417819 */ /* 0x000fe200000006ff */
[----:B------:R-:W-:Y:S01]  /*0d50*/  FFMA.FTZ R61, R52, R53, R61 ;  /* 0x00000035343d7223 */ /* 0x000fe2000001003d */
[----:B------:R-:W-:Y:S01]  /*0d60*/  PRMT R56, R45, 0x7632, R56 ;  /* 0x000076322d387816 */ /* 0x000fe20000000038 */
[----:B------:R-:W-:Y:S01]  /*0d70*/  FMUL.FTZ R60, R49, R54 ;  /* 0x00000036313c7220 */ /* 0x000fe20000410000 */
[----:B------:R-:W-:Y:S01]  /*0d80*/  SHF.L.U32 R67, R48, 0x10, RZ ;  /* 0x0000001030437819 */ /* 0x000fe200000006ff */
[----:B------:R-:W-:-:S02]  /*0d90*/  IMAD.U32 R71, R45, 0x10000, RZ ;  /* 0x000100002d477824 */ /* 0x000fc400078e00ff */
[----:B------:R-:W-:Y:S01]  /*0da0*/  FADD.FTZ R65, -R46, R65 ;  /* 0x000000412e417221 */ /* 0x000fe20000010100 */
[----:B------:R-:W-:Y:S01]  /*0db0*/  FFMA.FTZ R48, R78, R47, R61 ;  /* 0x0000002f4e307223 */ /* 0x000fe2000001003d */
[----:B------:R-:W-:Y:S01]  /*0dc0*/  FFMA.FTZ R63, R57, R60, R58 ;  /* 0x0000003c393f7223 */ /* 0x000fe2000001003a */
[----:B------:R-:W-:Y:S02]  /*0dd0*/  IMAD.U32 R56, R56, 0x10000, RZ ;  /* 0x0001000038387824 */ /* 0x000fe400078e00ff */
[----:B------:R-:W-:Y:S01]  /*0de0*/  FMUL.FTZ R58, R76, R71 ;  /* 0x000000474c3a7220 */ /* 0x000fe20000410000 */
[----:B------:R-:W-:Y:S01]  /*0df0*/  FMUL.FTZ R72, R70, R65 ;  /* 0x0000004146487220 */ /* 0x000fe20000410000 */
[----:B------:R-:W-:Y:S01]  /*0e00*/  FFMA.FTZ R49, R49, R54, R48 ;  /* 0x0000003631317223 */ /* 0x000fe20000010030 */
[----:B------:R-:W-:Y:S01]  /*0e10*/  FADD.FTZ R67, -R46, R67 ;  /* 0x000000432e437221 */ /* 0x000fe20000010100 */
[----:B------:R-:W-:Y:S01]  /*0e20*/  FMUL.FTZ R60, R53, R56 ;  /* 0x00000038353c7220 */ /* 0x000fe20000410000 */
[----:B------:R-:W-:Y:S01]  /*0e30*/  FFMA.FTZ R58, R72, R58, R63 ;  /* 0x0000003a483a7223 */ /* 0x000fe2000001003f */
[----:B------:R-:W-:Y:S01]  /*0e40*/  FFMA.FTZ R48, R76, R71, R49 ;  /* 0x000000474c307223 */ /* 0x000fe20000010031 */
[----:B------:R-:W-:Y:S01]  /*0e50*/  FMUL.FTZ R67, R70, R67 ;  /* 0x0000004346437220 */ /* 0x000fe20000410000 */
[----:B------:R-:W-:-:S02]  /*0e60*/  FFMA.FTZ R30, R51, R50, R30 ;  /* 0x00000032331e7223 */ /* 0x000fc4000001001e */
[----:B------:R-:W-:Y:S01]  /*0e70*/  FFMA.FTZ R48, R53, R56, R48 ;  /* 0x0000003835307223 */ /* 0x000fe20000010030 */
[----:B------:R-:W-:Y:S01]  /*0e80*/  FFMA.FTZ R49, R67, R60, R58 ;  /* 0x0000003c43317223 */ /* 0x000fe2000001003a */
[----:B------:R-:W-:Y:S01]  /*0e90*/  FFMA.FTZ R51, R5, R3, R28 ;  /* 0x0000000305337223 */ /* 0x000fe2000001001c */
[----:B------:R-:W-:Y:S01]  /*0ea0*/  FADD.FTZ R31, R50, R31 ;  /* 0x0000001f321f7221 */ /* 0x000fe20000010000 */
[----:B------:R-:W-:Y:S01]  /*0eb0*/  FFMA.FTZ R55, R55, R52, R34 ;  /* 0x0000003437377223 */ /* 0x000fe20000010022 */
[----:B------:R-:W-:Y:S01]  /*0ec0*/  FADD.FTZ R28, R75, R33 ;  /* 0x000000214b1c7221 */ /* 0x000fe20000010000 */
[----:B------:R-:W-:Y:S01]  /*0ed0*/  FADD.FTZ R35, R52, R35 ;  /* 0x0000002334237221 */ /* 0x000fe20000010000 */
[----:B------:R0:W-:Y:S01]  /*0ee0*/  STS.64 [R15], R48 ;  /* 0x000000300f007388 */ /* 0x0001e20000000a00 */
[----:B------:R-:W-:Y:S01]  /*0ef0*/  FADD.FTZ R50, R3, R29 ;  /* 0x0000001d03327221 */ /* 0x000fe20000010000 */
[----:B------:R-:W-:Y:S01]  /*0f00*/  FFMA.FTZ R53, R73, R75, R32 ;  /* 0x0000004b49357223 */ /* 0x000fe20000010020 */
[----:B------:R-:W-:Y:S01]  /*0f10*/  FFMA.FTZ R34, R67, R56, R55 ;  /* 0x0000003843227223 */ /* 0x000fe20000010037 */
[----:B------:R-:W-:Y:S01]  /*0f20*/  FADD.FTZ R33, R28, R71 ;  /* 0x000000471c217221 */ /* 0x000fe20000010000 */
[----:B------:R-:W-:Y:S01]  /*0f30*/  FADD.FTZ R31, R31, R54 ;  /* 0x000000361f1f7221 */ /* 0x000fe20000010000 */
[----:B------:R-:W-:Y:S01]  /*0f40*/  FFMA.FTZ R30, R57, R54, R30 ;  /* 0x00000036391e7223 */ /* 0x000fe2000001001e */
[----:B------:R-:W-:Y:S01]  /*0f50*/  FADD.FTZ R35, R35, R56 ;  /* 0x0000003823237221 */ /* 0x000fe20000010000 */
[----:B------:R-:W-:Y:S01]  /*0f60*/  CS2R R66, SRZ ;  /* 0x0000000000427805 */ /* 0x000fe2000001ff00 */
[----:B------:R-:W-:Y:S01]  /*0f70*/  FADD.FTZ R29, R50, R47 ;  /* 0x0000002f321d7221 */ /* 0x000fe20000010000 */
[----:B------:R-:W-:Y:S01]  /*0f80*/  FFMA.FTZ R28, R74, R47, R51 ;  /* 0x0000002f4a1c7223 */ /* 0x000fe20000010033 */
[----:B------:R-:W-:Y:S01]  /*0f90*/  FFMA.FTZ R32, R72, R71, R53 ;  /* 0x0000004748207223 */ /* 0x000fe20000010035 */
[----:B------:R-:W-:Y:S06]  /*0fa0*/  BAR.SYNC.DEFER_BLOCKING 0x0 ;  /* 0x0000000000007b1d */ /* 0x000fec0000010000 */
[----:B0-----:R-:W-:Y:S05]  /*0fb0*/  @!P0 BRA `(.L_x_100) ;  /* 0x00000000006c8947 */ /* 0x001fea0003800000 */
[----:B------:R-:W-:Y:S01]  /*0fc0*/  STS.64 [R20], R28 ;  /* 0x0000001c14007388 */ /* 0x000fe20000000a00 */
[----:B------:R-:W-:Y:S01]  /*0fd0*/  IMAD R52, R17, 0x20, R24 ;  /* 0x0000002011347824 */ /* 0x000fe200078e0218 */
[----:B------:R-:W0:Y:S01]  /*0fe0*/  LDC.64 R56, c[0x0][0x260] ;  /* 0x00009800ff387b82 */ /* 0x000e220000000a00 */
[----:B------:R-:W-:Y:S01]  /*0ff0*/  IADD3 R60, R10, R59, RZ ;  /* 0x0000003b0a3c7210 */ /* 0x000fe20007ffe0ff */
[----:B------:R-:W-:Y:S01]  /*1000*/  STS.64 [R19], R30 ;  /* 0x0000001e13007388 */ /* 0x000fe20000000a00 */
[--C-:B------:R-:W-:Y:S01]  /*1010*/  IMAD R50, R13, 0x8, R52.reuse ;  /* 0x000000080d327824 */ /* 0x100fe200078e0234 */
[-C--:B------:R-:W-:Y:S01]  /*1020*/  LEA R48, R14, R52.reuse, 0x3 ;  /* 0x000000340e307211 */ /* 0x080fe200078e18ff */
[----:B------:R-:W-:Y:S01]  /*1030*/  IMAD R54, R11, 0x8, R52 ;  /* 0x000000080b367824 */ /* 0x000fe200078e0234 */
[----:B------:R-:W-:Y:S01]  /*1040*/  STS.64 [R18], R32 ;  /* 0x0000002012007388 */ /* 0x000fe20000000a00 */
[----:B------:R-:W-:-:S03]  /*1050*/  LEA R53, R12, R52, 0x3 ;  /* 0x000000340c357211 */ /* 0x000fc600078e18ff */
[----:B------:R-:W-:Y:S01]  /*1060*/  STS.64 [R21], R34 ;  /* 0x0000002215007388 */ /* 0x000fe20000000a00 */
[----:B------:R-:W-:Y:S06]  /*1070*/  BAR.SYNC.DEFER_BLOCKING 0x0 ;  /* 0x0000000000007b1d */ /* 0x000fec0000010000 */
[----:B------:R-:W1:Y:S04]  /*1080*/  LDS.64 R48, [R48] ;  /* 0x0000000030307984 */ /* 0x000e680000000a00 */
[----:B------:R-:W2:Y:S04]  /*1090*/  LDS.64 R50, [R50+0xa00] ;  /* 0x000a000032327984 */ /* 0x000ea80000000a00 */
[----:B------:R-:W3:Y:S04]  /*10a0*/  LDS.64 R52, [R53+0x1400] ;  /* 0x0014000035347984 */ /* 0x000ee80000000a00 */
[----:B------:R-:W4:Y:S01]  /*10b0*/  LDS.64 R54, [R54+0x1e00] ;  /* 0x001e000036367984 */ /* 0x000f220000000a00 */
[----:B-1----:R-:W-:Y:S01]  /*10c0*/  FADD.FTZ R58, RZ, R49 ;  /* 0x00000031ff3a7221 */ /* 0x002fe20000010000 */
[----:B------:R-:W-:-:S03]  /*10d0*/  FADD.FTZ R49, RZ, R48 ;  /* 0x00000030ff317221 */ /* 0x000fc60000010000 */
[----:B--2---:R-:W-:Y:S01]  /*10e0*/  FADD.FTZ R58, R58, R51 ;  /* 0x000000333a3a7221 */ /* 0x004fe20000010000 */
[----:B------:R-:W-:Y:S01]  /*10f0*/  FADD.FTZ R49, R49, R50 ;  /* 0x0000003231317221 */ /* 0x000fe20000010000 */
[----:B------:R-:W-:Y:S02]  /*1100*/  IMAD.SHL.U32 R51, R60, 0x2, RZ ;  /* 0x000000023c337824 */ /* 0x000fe400078e00ff */
[----:B---3--:R-:W-:Y:S01]  /*1110*/  FADD.FTZ R58, R58, R53 ;  /* 0x000000353a3a7221 */ /* 0x008fe20000010000 */
[----:B------:R-:W-:Y:S01]  /*1120*/  FADD.FTZ R49, R49, R52 ;  /* 0x0000003431317221 */ /* 0x000fe20000010000 */
[----:B0-----:R-:W-:-:S04]  /*1130*/  IMAD.WIDE.U32 R56, R51, 0x4, R56 ;  /* 0x0000000433387825 */ /* 0x001fc800078e0038 */
[----:B----4-:R-:W-:Y:S01]  /*1140*/  FADD.FTZ R55, R58, R55 ;  /* 0x000000373a377221 */ /* 0x010fe20000010000 */
[----:B------:R-:W-:-:S05]  /*1150*/  FADD.FTZ R54, R49, R54 ;  /* 0x0000003631367221 */ /* 0x000fca0000010000 */
[----:B------:R0:W-:Y:S02]  /*1160*/  STG.E.64 desc[UR8][R56.64+0x4000], R54 ;  /* 0x0040003638007986 */ /* 0x0001e4000c101b08 */
.L_x_100:
[----:B------:R-:W-:Y:S04]  /*1170*/  BSSY B0, `(.L_x_101) ;  /* 0x0000061000007945 */ /* 0x000fe80003800000 */
[----:B------:R-:W-:Y:S05]  /*1180*/  @P1 BRA `(.L_x_102) ;  /* 0x00000004007c1947 */ /* 0x000fea0003800000 */
[----:B------:R-:W-:Y:S02]  /*1190*/  SHF.L.U32 R48, R26, 0x3, RZ ;  /* 0x000000031a307819 */ /* 0x000fe400000006ff */
[----:B------:R-:W-:Y:S02]  /*11a0*/  SHF.L.U32 R64, R27, 0x3, RZ ;  /* 0x000000031b407819 */ /* 0x000fe400000006ff */
[----:B------:R-:W-:Y:S02]  /*11b0*/  LOP3.LUT R48, R48, 0x18, RZ, 0xc0, !PT ;  /* 0x0000001830307812 */ /* 0x000fe400078ec0ff */
[----:B------:R-:W-:-:S03]  /*11c0*/  LOP3.LUT R64, R64, 0x18, RZ, 0xc0, !PT ;  /* 0x0000001840407812 */ /* 0x000fc600078ec0ff */
[----:B------:R-:W-:-:S04]  /*11d0*/  IMAD.IADD R48, R23, 0x1, R48 ;  /* 0x0000000117307824 */ /* 0x000fc800078e0230 */
[----:B------:R-:W-:-:S04]  /*11e0*/  IMAD R59, R48, 0x28, -R59 ;  /* 0x00000028303b7824 */ /* 0x000fc800078e0a3b */
[C---:B------:R-:W-:Y:S01]  /*11f0*/  VIADD R50, R59.reuse, 0x8 ;  /* 0x000000083b327836 */ /* 0x040fe20000000000 */
[C---:B------:R-:W-:Y:S01]  /*1200*/  IADD3 R48, R59.reuse, 0x4, RZ ;  /* 0x000000043b307810 */ /* 0x040fe20007ffe0ff */
[C---:B0-----:R-:W-:Y:S01]  /*1210*/  VIADD R54, R59.reuse, 0x10 ;  /* 0x000000103b367836 */ /* 0x041fe20000000000 */
[C---:B------:R-:W-:Y:S02]  /*1220*/  IADD3 R52, R59.reuse, 0xc, RZ ;  /* 0x0000000c3b347810 */ /* 0x040fe40007ffe0ff */
[----:B------:R-:W-:Y:S02]  /*1230*/  SHF.R.S32.HI R49, RZ, 0x1f, R48 ;  /* 0x0000001fff317819 */ /* 0x000fe40000011430 */
[----:B------:R-:W-:Y:S02]  /*1240*/  IADD3 R56, R59, 0x14, RZ ;  /* 0x000000143b387810 */ /* 0x000fe40007ffe0ff */
[----:B------:R-:W-:Y:S02]  /*1250*/  LEA.HI R51, R49, R48, RZ, 0x2 ;  /* 0x0000003031337211 */ /* 0x000fe400078f10ff */
[----:B------:R-:W-:-:S02]  /*1260*/  SHF.R.S32.HI R49, RZ, 0x1f, R50 ;  /* 0x0000001fff317819 */ /* 0x000fc40000011432 */
[----:B------:R-:W-:Y:S02]  /*1270*/  SHF.R.S32.HI R57, RZ, 0x1f, R54 ;  /* 0x0000001fff397819 */ /* 0x000fe40000011436 */
[----:B------:R-:W-:Y:S02]  /*1280*/  SHF.R.S32.HI R55, RZ, 0x1f, R52 ;  /* 0x0000001fff377819 */ /* 0x000fe40000011434 */
[----:B------:R-:W-:Y:S02]  /*1290*/  LEA.HI R53, R49, R50, RZ, 0x2 ;  /* 0x0000003231357211 */ /* 0x000fe400078f10ff */
[----:B------:R-:W-:Y:S02]  /*12a0*/  SHF.R.S32.HI R61, RZ, 0x1f, R56 ;  /* 0x0000001fff3d7819 */ /* 0x000fe40000011438 */
[----:B------:R-:W-:Y:S02]  /*12b0*/  LEA.HI R50, R57, R54, RZ, 0x2 ;  /* 0x0000003639327211 */ /* 0x000fe400078f10ff */
[----:B------:R-:W-:-:S02]  /*12c0*/  SHF.R.S32.HI R54, RZ, 0x1f, R59 ;  /* 0x0000001fff367819 */ /* 0x000fc4000001143b */
[----:B------:R-:W-:Y:S01]  /*12d0*/  LEA.HI R48, R55, R52, RZ, 0x2 ;  /* 0x0000003437307211 */ /* 0x000fe200078f10ff */
[----:B------:R-:W-:Y:S01]  /*12e0*/  VIADD R55, R59, 0x18 ;  /* 0x000000183b377836 */ /* 0x000fe20000000000 */
[----:B------:R-:W-:Y:S01]  /*12f0*/  LEA.HI R52, R61, R56, RZ, 0x2 ;  /* 0x000000383d347211 */ /* 0x000fe200078f10ff */
[C---:B------:R-:W-:Y:S01]  /*1300*/  VIADD R61, R59.reuse, 0x20 ;  /* 0x000000203b3d7836 */ /* 0x040fe20000000000 */
[C---:B------:R-:W-:Y:S02]  /*1310*/  IADD3 R57, R59.reuse, 0x1c, RZ ;  /* 0x0000001c3b397810 */ /* 0x040fe40007ffe0ff */
[----:B------:R-:W-:Y:S01]  /*1320*/  LEA.HI R49, R54, R59, RZ, 0x2 ;  /* 0x0000003b36317211 */ /* 0x000fe200078f10ff */
[----:B------:R-:W-:Y:S01]  /*1330*/  VIADD R59, R59, 0x24 ;  /* 0x000000243b3b7836 */ /* 0x000fe20000000000 */
[----:B------:R-:W-:Y:S02]  /*1340*/  SHF.R.S32.HI R56, RZ, 0x1f, R55 ;  /* 0x0000001fff387819 */ /* 0x000fe40000011437 */
[----:B------:R-:W-:-:S02]  /*1350*/  SHF.R.S32.HI R58, RZ, 0x1f, R57 ;  /* 0x0000001fff3a7819 */ /* 0x000fc40000011439 */
[----:B------:R-:W-:Y:S02]  /*1360*/  SHF.R.S32.HI R60, RZ, 0x2, R49 ;  /* 0x00000002ff3c7819 */ /* 0x000fe40000011431 */
[----:B------:R-:W-:Y:S02]  /*1370*/  SHF.R.S32.HI R62, RZ, 0x1f, R61 ;  /* 0x0000001fff3e7819 */ /* 0x000fe4000001143d */
[----:B------:R-:W-:Y:S01]  /*1380*/  LEA.HI R54, R56, R55, RZ, 0x2 ;  /* 0x0000003738367211 */ /* 0x000fe200078f10ff */
[----:B------:R-:W-:Y:S01]  /*1390*/  IMAD R49, R60, 0x28, R25 ;  /* 0x000000283c317824 */ /* 0x000fe200078e0219 */
[----:B------:R-:W-:Y:S02]  /*13a0*/  LEA.HI R56, R58, R57, RZ, 0x2 ;  /* 0x000000393a387211 */ /* 0x000fe400078f10ff */
[----:B------:R-:W-:Y:S02]  /*13b0*/  LEA.HI R58, R62, R61, RZ, 0x2 ;  /* 0x0000003d3e3a7211 */ /* 0x000fe400078f10ff */
[----:B------:R-:W-:-:S02]  /*13c0*/  SHF.R.S32.HI R62, RZ, 0x2, R51 ;  /* 0x00000002ff3e7819 */ /* 0x000fc40000011433 */
[----:B------:R-:W-:Y:S02]  /*13d0*/  SHF.R.S32.HI R66, RZ, 0x2, R53 ;  /* 0x00000002ff427819 */ /* 0x000fe40000011435 */
[----:B------:R-:W-:Y:S01]  /*13e0*/  IADD3 R49, R49, R64, RZ ;  /* 0x0000004031317210 */ /* 0x000fe20007ffe0ff */
[--C-:B------:R-:W-:Y:S01]  /*13f0*/  IMAD R51, R62, 0x28, R25.reuse ;  /* 0x000000283e337824 */ /* 0x100fe200078e0219 */
[----:B------:R-:W-:Y:S01]  /*1400*/  SHF.R.S32.HI R62, RZ, 0x2, R48 ;  /* 0x00000002ff3e7819 */ /* 0x000fe20000011430 */
[----:B------:R-:W-:Y:S01]  /*1410*/  IMAD R53, R66, 0x28, R25 ;  /* 0x0000002842357824 */ /* 0x000fe200078e0219 */
[----:B------:R-:W-:Y:S01]  /*1420*/  SHF.R.S32.HI R66, RZ, 0x2, R50 ;  /* 0x00000002ff427819 */ /* 0x000fe20000011432 */
[----:B------:R-:W-:Y:S01]  /*1430*/  IMAD.IADD R51, R64, 0x1, R51 ;  /* 0x0000000140337824 */ /* 0x000fe200078e0233 */
[----:B------:R-:W0:Y:S01]  /*1440*/  LDS.64 R48, [R49] ;  /* 0x0000000031307984 */ /* 0x000e220000000a00 */
[--C-:B------:R-:W-:Y:S01]  /*1450*/  IMAD R55, R62, 0x28, R25.reuse ;  /* 0x000000283e377824 */ /* 0x100fe200078e0219 */
[----:B------:R-:W-:Y:S01]  /*1460*/  IADD3 R53, R64, R53, RZ ;  /* 0x0000003540357210 */ /* 0x000fe20007ffe0ff */
[----:B------:R-:W-:Y:S01]  /*1470*/  IMAD R57, R66, 0x28, R25 ;  /* 0x0000002842397824 */ /* 0x000fe200078e0219 */
[----:B------:R-:W-:Y:S01]  /*1480*/  SHF.R.S32.HI R60, RZ, 0x1f, R59 ;  /* 0x0000001fff3c7819 */ /* 0x000fe2000001143b */
[----:B------:R-:W1:Y:S01]  /*1490*/  LDS.64 R50, [R51] ;  /* 0x0000000033327984 */ /* 0x000e620000000a00 */
[----:B------:R-:W-:Y:S01]  /*14a0*/  SHF.R.S32.HI R62, RZ, 0x2, R52 ;  /* 0x00000002ff3e7819 */ /* 0x000fe20000011434 */
[----:B------:R-:W-:Y:S01]  /*14b0*/  IMAD.IADD R55, R64, 0x1, R55 ;  /* 0x0000000140377824 */ /* 0x000fe200078e0237 */
[----:B------:R-:W-:Y:S01]  /*14c0*/  SHF.R.S32.HI R66, RZ, 0x2, R54 ;  /* 0x00000002ff427819 */ /* 0x000fe20000011436 */
[----:B------:R-:W2:Y:S01]  /*14d0*/  LDS.64 R52, [R53] ;  /* 0x0000000035347984 */ /* 0x000ea20000000a00 */
[----:B------:R-:W-:Y:S01]  /*14e0*/  LEA.HI R60, R60, R59, RZ, 0x2 ;  /* 0x0000003b3c3c7211 */ /* 0x000fe200078f10ff */
[--C-:B------:R-:W-:Y:S01]  /*14f0*/  IMAD R59, R62, 0x28, R25.reuse ;  /* 0x000000283e3b7824 */ /* 0x100fe200078e0219 */
[----:B------:R-:W-:Y:S01]  /*1500*/  IADD3 R57, R64, R57, RZ ;  /* 0x0000003940397210 */ /* 0x000fe20007ffe0ff */
[----:B------:R-:W3:Y:S01]  /*1510*/  LDS.64 R54, [R55] ;  /* 0x0000000037367984 */ /* 0x000ee20000000a00 */
[----:B------:R-:W-:Y:S01]  /*1520*/  SHF.R.S32.HI R62, RZ, 0x2, R56 ;  /* 0x00000002ff3e7819 */ /* 0x000fe20000011438 */
[----:B------:R-:W-:Y:S01]  /*1530*/  IMAD R61, R66, 0x28, R25 ;  /* 0x00000028423d7824 */ /* 0x000fe200078e0219 */
[----:B------:R-:W-:Y:S01]  /*1540*/  SHF.R.S32.HI R66, RZ, 0x2, R58 ;  /* 0x00000002ff427819 */ /* 0x000fe2000001143a */
[----:B------:R-:W-:Y:S01]  /*1550*/  IMAD.IADD R59, R64, 0x1, R59 ;  /* 0x00000001403b7824 */ /* 0x000fe200078e023b */
[----:B------:R-:W4:Y:S01]  /*1560*/  LDS.64 R56, [R57] ;  /* 0x0000000039387984 */ /* 0x000f220000000a00 */
[--C-:B------:R-:W-:Y:S01]  /*1570*/  IMAD R63, R62, 0x28, R25.reuse ;  /* 0x000000283e3f7824 */ /* 0x100fe200078e0219 */
[----:B------:R-:W-:Y:S01]  /*1580*/  IADD3 R61, R64, R61, RZ ;  /* 0x0000003d403d7210 */ /* 0x000fe20007ffe0ff */
[----:B------:R-:W-:Y:S01]  /*1590*/  IMAD R65, R66, 0x28, R25 ;  /* 0x0000002842417824 */ /* 0x000fe200078e0219 */
[----:B------:R-:W-:Y:S01]  /*15a0*/  SHF.R.S32.HI R62, RZ, 0x2, R60 ;  /* 0x00000002ff3e7819 */ /* 0x000fe2000001143c */
[----:B------:R-:W5:Y:S01]  /*15b0*/  LDS.64 R58, [R59] ;  /* 0x000000003b3a7984 */ /* 0x000f620000000a00 */
[----:B------:R-:W-:-:S02]  /*15c0*/  IMAD.IADD R63, R64, 0x1, R63 ;  /* 0x00000001403f7824 */ /* 0x000fc400078e023f */
[----:B------:R-:W-:Y:S01]  /*15d0*/  IADD3 R65, R64, R65, RZ ;  /* 0x0000004140417210 */ /* 0x000fe20007ffe0ff */
[----:B------:R-:W5:Y:S01]  /*15e0*/  LDS.64 R60, [R61] ;  /* 0x000000003d3c7984 */ /* 0x000f620000000a00 */
[----:B------:R-:W-:-:S03]  /*15f0*/  IMAD R67, R62, 0x28, R25 ;  /* 0x000000283e437824 */ /* 0x000fc600078e0219 */
[----:B------:R-:W5:Y:S01]  /*1600*/  LDS.64 R62, [R63] ;  /* 0x000000003f3e7984 */ /* 0x000f620000000a00 */
[----:B------:R-:W-:-:S03]  /*1610*/  IMAD.IADD R67, R64, 0x1, R67 ;  /* 0x0000000140437824 */ /* 0x000fc600078e0243 */
[----:B------:R-:W5:Y:S04]  /*1620*/  LDS.64 R64, [R65] ;  /* 0x0000000041407984 */ /* 0x000f680000000a00 */
[----:B------:R-:W5:Y:S01]  /*1630*/  LDS.64 R66, [R67] ;  /* 0x0000000043427984 */ /* 0x000f620000000a00 */
[----:B0-----:R-:W-:Y:S01]  /*1640*/  FADD.FTZ R85, RZ, R48 ;  /* 0x00000030ff557221 */ /* 0x001fe20000010000 */
[----:B------:R-:W-:-:S03]  /*1650*/  FADD.FTZ R48, RZ, R49 ;  /* 0x00000031ff307221 */ /* 0x000fc60000010000 */
[----:B-1----:R-:W-:Y:S01]  /*1660*/  FADD.FTZ R85, R85, R50 ;  /* 0x0000003255557221 */ /* 0x002fe20000010000 */
[----:B------:R-:W-:-:S03]  /*1670*/  FADD.FTZ R48, R48, R51 ;  /* 0x0000003330307221 */ /* 0x000fc60000010000 */
        /* <DEDUP_REMOVED lines=16> */
.L_x_102:
[----:B------:R-:W-:Y:S05]  /*1780*/  BSYNC B0 ;  /* 0x0000000000007941 */ /* 0x000fea0003800000 */
.L_x_101:
[----:B------:R-:W1:Y:S01]  /*1790*/  SHFL.BFLY PT, R49, R66, 0x2, 0x1f ;  /* 0x0c401f0042317f89 */ /* 0x000e6200000e0000 */
[----:B0-----:R-:W0:Y:S01]  /*17a0*/  @!P2 LDC R56, c[0x0][0x10] ;  /* 0x00000400ff38ab82 */ /* 0x001e220000000800 */
[----:B------:R-:W-:Y:S02]  /*17b0*/  ISETP.GE.U32.AND P1, PT, R77, UR11, PT ;  /* 0x0000000b4d007c0c */ /* 0x000fe4000bf26070 */
[----:B------:R-:W2:Y:S01]  /*17c0*/  SHFL.BFLY PT, R48, R67, 0x2, 0x1f ;  /* 0x0c401f0043307f89 */ /* 0x000ea200000e0000 */
[----:B------:R-:W-:Y:S02]  /*17d0*/  PRMT R41, R38, 0x7632, R41 ;  /* 0x0000763226297816 */ /* 0x000fe40000000029 */
[----:B------:R-:W-:Y:S02]  /*17e0*/  ISETP.GE.AND.EX P1, PT, R79, UR7, PT, P1 ;  /* 0x000000074f007c0c */ /* 0x000fe4000bf26310 */
[----:B------:R-:W3:Y:S01]  /*17f0*/  @!P2 LDC.64 R50, c[0x0][0x260] ;  /* 0x00009800ff32ab82 */ /* 0x000ee20000000a00 */
[----:B------:R-:W-:-:S02]  /*1800*/  PRMT R43, R41, 0x7632, R43 ;  /* 0x00007632292b7816 */ /* 0x000fc4000000002b */
[----:B------:R-:W-:Y:S02]  /*1810*/  PRMT R40, R36, 0x7632, R40 ;  /* 0x0000763224287816 */ /* 0x000fe40000000028 */
[----:B------:R-:W-:Y:S02]  /*1820*/  PRMT R45, R43, 0x7632, R45 ;  /* 0x000076322b2d7816 */ /* 0x000fe4000000002d */
[----:B------:R-:W-:Y:S02]  /*1830*/  PRMT R42, R42, 0x7632, R42 ;  /* 0x000076322a2a7816 */ /* 0x000fe4000000002a */
[----:B------:R-:W-:Y:S01]  /*1840*/  PRMT R44, R44, 0x7632, R44 ;  /* 0x000076322c2c7816 */ /* 0x000fe2000000002c */
[----:B-1----:R-:W-:Y:S01]  /*1850*/  FADD.FTZ R52, R49, R66 ;  /* 0x0000004231347221 */ /* 0x002fe20000010000 */
[----:B0-----:R-:W-:Y:S02]  /*1860*/  @!P2 IMAD R55, R56, UR4, R69 ;  /* 0x000000043837ac24 */ /* 0x001fe4000f8e0245 */
[----:B--2---:R-:W-:-:S02]  /*1870*/  FADD.FTZ R54, R48, R67 ;  /* 0x0000004330367221 */ /* 0x004fc40000010000 */
[----:B------:R-:W0:Y:S01]  /*1880*/  SHFL.BFLY PT, R49, R52, 0x1, 0x1f ;  /* 0x0c201f0034317f89 */ /* 0x000e2200000e0000 */
[----:B------:R-:W-:-:S03]  /*1890*/  @!P2 LEA R55, R55, R22, 0x8 ;  /* 0x000000163737a211 */ /* 0x000fc600078e40ff */
[----:B------:R-:W1:Y:S02]  /*18a0*/  SHFL.BFLY PT, R53, R54, 0x1, 0x1f ;  /* 0x0c201f0036357f89 */ /* 0x000e6400000e0000 */
[----:B------:R-:W-:-:S04]  /*18b0*/  @!P2 IMAD.SHL.U32 R55, R55, 0x2, RZ ;  /* 0x000000023737a824 */ /* 0x000fc800078e00ff */
[----:B---3--:R-:W-:-:S04]  /*18c0*/  @!P2 IMAD.WIDE.U32 R50, R55, 0x4, R50 ;  /* 0x000000043732a825 */ /* 0x008fc800078e0032 */
[----:B0-----:R-:W-:Y:S01]  /*18d0*/  FADD.FTZ R48, R52, R49 ;  /* 0x0000003134307221 */ /* 0x001fe20000010000 */
[----:B------:R-:W-:Y:S01]  /*18e0*/  PRMT R52, R40, 0x7632, R52 ;  /* 0x0000763228347816 */ /* 0x000fe20000000034 */
[--C-:B-1----:R-:W-:Y:S01]  /*18f0*/  FADD.FTZ R49, R54, R53.reuse ;  /* 0x0000003536317221 */ /* 0x102fe20000010000 */
[----:B------:R-:W-:Y:S02]  /*1900*/  PRMT R53, R37, 0x7632, R53 ;  /* 0x0000763225357816 */ /* 0x000fe40000000035 */
[----:B------:R-:W-:Y:S02]  /*1910*/  PRMT R54, R39, 0x7632, R54 ;  /* 0x0000763227367816 */ /* 0x000fe40000000036 */
[----:B------:R0:W-:Y:S02]  /*1920*/  @!P2 STG.E.64 desc[UR8][R50.64], R48 ;  /* 0x000000303200a986 */ /* 0x0001e4000c101b08 */
[----:B0-----:R-:W-:Y:S01]  /*1930*/  PRMT R48, R45, 0x7632, R48 ;  /* 0x000076322d307816 */ /* 0x001fe20000000030 */
[----:B------:R-:W-:Y:S06]  /*1940*/  @P1 BRA `(.L_x_103) ;  /* 0x00000000004c1947 */ /* 0x000fec0003800000 */
[----:B------:R-:W-:Y:S01]  /*1950*/  BAR.SYNC.DEFER_BLOCKING 0x0 ;  /* 0x0000000000007b1d */ /* 0x000fe20000010000 */
[----:B------:R-:W-:-:S13]  /*1960*/  ISETP.NE.AND P1, PT, R27, RZ, PT ;  /* 0x000000ff1b00720c */ /* 0x000fda0003f25270 */
[----:B------:R-:W-:Y:S05]  /*1970*/  @P1 BRA `(.L_x_104) ;  /* 0x0000000000341947 */ /* 0x000fea0003800000 */
[----:B------:R-:W-:Y:S02]  /*1980*/  ISETP.NE.AND P1, PT, R68, RZ, PT ;  /* 0x000000ff4400720c */ /* 0x000fe40003f25270 */
[----:B------:R-:W-:-:S04]  /*1990*/  MOV R37, 0x7fffffe1 ;  /* 0x7fffffe100257802 */ /* 0x000fc80000000f00 */
[----:B------:R-:W-:Y:S01]  /*19a0*/  SEL R37, R37, 0x1, !P1 ;  /* 0x0000000125257807 */ /* 0x000fe20004800000 */
[----:B------:R-:W-:Y:S06]  /*19b0*/  MEMBAR.ALL.GPU ;  /* 0x0000000000007992 */ /* 0x000fec000000a000 */
[----:B------:R-:W-:-:S00]  /*19c0*/  ERRBAR ;  /* 0x00000000000079ab */ /* 0x000fc00000000000 */
[----:B------:R-:W-:Y:S06]  /*19d0*/  CGAERRBAR ;  /* 0x00000000000075ab */ /* 0x000fec0000000000 */
[----:B------:R0:W5:Y:S02]  /*19e0*/  ATOM.E.ADD.STRONG.GPU PT, R37, desc[UR8][R82.64], R37 ;  /* 0x000000255225798a */ /* 0x00016400081ee1c8 */
.L_x_105:
[----:B------:R-:W2:Y:S04]  /*19f0*/  LD.E.STRONG.GPU R36, desc[UR8][R82.64] ;  /* 0x0000000852247980 */ /* 0x000ea8000c10f900 */
[----:B--2---:R-:W-:Y:S01]  /*1a00*/  CCTL.IVALL ;  /* 0x00000000ff00798f */ /* 0x004fe20002000000 */
[----:B------:R-:W-:Y:S05]  /*1a10*/  YIELD ;  /* 0x0000000000007946 */ /* 0x000fea0003800000 */
[----:B-----5:R-:W-:-:S04]  /*1a20*/  LOP3.LUT R36, R36, R37, RZ, 0x3c, !PT ;  /* 0x0000002524247212 */ /* 0x020fc800078e3cff */
[----:B------:R-:W-:-:S13]  /*1a30*/  ISETP.GT.AND P1, PT, R36, -0x1, PT ;  /* 0xffffffff2400780c */ /* 0x000fda0003f24270 */
[----:B------:R-:W-:Y:S05]  /*1a40*/  @P1 BRA `(.L_x_105) ;  /* 0xfffffffc00e81947 */ /* 0x000fea000383ffff */
.L_x_104:
[----:B------:R-:W-:Y:S05]  /*1a50*/  WARPSYNC.ALL ;  /* 0x0000000000007948 */ /* 0x000fea0003800000 */
[----:B------:R-:W-:Y:S06]  /*1a60*/  BAR.SYNC.DEFER_BLOCKING 0x0 ;  /* 0x0000000000007b1d */ /* 0x000fec0000010000 */
[----:B------:R-:W-:Y:S05]  /*1a70*/  BRA `(.L_x_106) ;  /* 0x00000000003c7947 */ /* 0x000fea0003800000 */
.L_x_103:
[----:B------:R-:W-:Y:S01]  /*1a80*/  BAR.SYNC.DEFER_BLOCKING 0x0 ;  /* 0x0000000000007b1d */ /* 0x000fe20000010000 */
[----:B------:R-:W-:-:S13]  /*1a90*/  ISETP.NE.AND P1, PT, R27, RZ, PT ;  /* 0x000000ff1b00720c */ /* 0x000fda0003f25270 */
[----:B------:R-:W-:Y:S05]  /*1aa0*/  @P1 BRA `(.L_x_107) ;  /* 0x0000000000281947 */ /* 0x000fea0003800000 */
[----:B------:R-:W-:Y:S06]  /*1ab0*/  MEMBAR.ALL.GPU ;  /* 0x0000000000007992 */ /* 0x000fec000000a000 */
[----:B------:R-:W-:-:S00]  /*1ac0*/  ERRBAR ;  /* 0x00000000000079ab */ /* 0x000fc00000000000 */
[----:B------:R-:W-:Y:S06]  /*1ad0*/  CGAERRBAR ;  /* 0x00000000000075ab */ /* 0x000fec0000000000 */
[----:B------:R0:W5:Y:S02]  /*1ae0*/  ATOM.E.ADD.STRONG.GPU PT, R36, desc[UR8][R80.64], R9 ;  /* 0x000000095024798a */ /* 0x00016400081ee1c8 */
.L_x_108:
[----:B------:R-:W2:Y:S04]  /*1af0*/  LD.E.STRONG.GPU R37, desc[UR8][R80.64] ;  /* 0x0000000850257980 */ /* 0x000ea8000c10f900 */
[----:B--2---:R-:W-:Y:S01]  /*1b00*/  CCTL.IVALL ;  /* 0x00000000ff00798f */ /* 0x004fe20002000000 */
[----:B------:R-:W-:Y:S05]  /*1b10*/  YIELD ;  /* 0x0000000000007946 */ /* 0x000fea0003800000 */
[----:B-----5:R-:W-:-:S04]  /*1b20*/  LOP3.LUT R37, R37, R36, RZ, 0x3c, !PT ;  /* 0x0000002425257212 */ /* 0x020fc800078e3cff */
[----:B------:R-:W-:-:S13]  /*1b30*/  ISETP.GT.AND P1, PT, R37, -0x1, PT ;  /* 0xffffffff2500780c */ /* 0x000fda0003f24270 */
[----:B------:R-:W-:Y:S05]  /*1b40*/  @P1 BRA `(.L_x_108) ;  /* 0xfffffffc00e81947 */ /* 0x000fea000383ffff */
.L_x_107:
[----:B------:R-:W-:Y:S05]  /*1b50*/  WARPSYNC.ALL ;  /* 0x0000000000007948 */ /* 0x000fea0003800000 */
[----:B------:R-:W-:Y:S06]  /*1b60*/  BAR.SYNC.DEFER_BLOCKING 0x0 ;  /* 0x0000000000007b1d */ /* 0x000fec0000010000 */
.L_x_106:
[----:B------:R-:W-:Y:S01]  /*1b70*/  ISETP.GT.U32.AND P1, PT, R27, 0xff, PT ;  /* 0x000000ff1b00780c */ /* 0x000fe20003f24070 */
[----:B------:R-:W1:Y:S01]  /*1b80*/  S2UR UR6, SR_CgaCtaId ;  /* 0x00000000000679c3 */ /* 0x000e620000008800 */
[----:B------:R-:W-:Y:S01]  /*1b90*/  SHF.L.U32 R26, R26, 0x3, RZ ;  /* 0x000000031a1a7819 */ /* 0x000fe200000006ff */
[----:B------:R-:W-:Y:S01]  /*1ba0*/  UMOV UR5, 0x400 ;  /* 0x0000040000057882 */ /* 0x000fe20000000000 */
[----:B------:R-:W-:Y:S01]  /*1bb0*/  SHF.L.U32 R41, R41, 0x10, RZ ;  /* 0x0000001029297819 */ /* 0x000fe200000006ff */
[----:B------:R-:W-:Y:S01]  /*1bc0*/  IMAD.U32 R55, R54, 0x10000, RZ ;  /* 0x0001000036377824 */ /* 0x000fe200078e00ff */
[----:B------:R-:W-:Y:S01]  /*1bd0*/  SHF.L.U32 R57, R42, 0x10, RZ ;  /* 0x000000102a397819 */ /* 0x000fe200000006ff */
[----:B------:R-:W-:Y:S01]  /*1be0*/  IMAD.U32 R43, R43, 0x10000, RZ ;  /* 0x000100002b2b7824 */ /* 0x000fe200078e00ff */
[----:B------:R-:W-:Y:S01]  /*1bf0*/  SHF.L.U32 R53, R53, 0x10, RZ ;  /* 0x0000001035357819 */ /* 0x000fe200000006ff */
[----:B------:R-:W-:Y:S01]  /*1c00*/  IMAD.U32 R45, R45, 0x10000, RZ ;  /* 0x000100002d2d7824 */ /* 0x000fe200078e00ff */
[----:B------:R-:W-:Y:S01]  /*1c10*/  SHF.L.U32 R44, R44, 0x10, RZ ;  /* 0x000000102c2c7819 */ /* 0x000fe200000006ff */
[----:B------:R-:W-:Y:S01]  /*1c20*/  IMAD.U32 R48, R48, 0x10000, RZ ;  /* 0x0001000030307824 */ /* 0x000fe200078e00ff */
[----:B------:R-:W-:Y:S01]  /*1c30*/  ULDC.64 UR12, c[0x0][0x210] ;  /* 0x00008400000c7ab9 */ /* 0x000fe20000000a00 */
[----:B------:R-:W2:Y:S01]  /*1c40*/  @!P1 LDC R38, c[0x0][0x10] ;  /* 0x00000400ff269b82 */ /* 0x000ea20000000800 */
[----:B------:R-:W-:-:S02]  /*1c50*/  @!P1 LOP3.LUT R39, R27, 0x7fffffe0, RZ, 0xc0, !PT ;  /* 0x7fffffe01b279812 */ /* 0x000fc400078ec0ff */
[----:B------:R-:W-:-:S05]  /*1c60*/  @!P1 LOP3.LUT R49, R27, 0x1f, RZ, 0xc0, !PT ;  /* 0x0000001f1b319812 */ /* 0x000fca00078ec0ff */
[----:B------:R-:W3:Y:S01]  /*1c70*/  @!P1 LDC.64 R36, c[0x0][0x260] ;  /* 0x00009800ff249b82 */ /* 0x000ee20000000a00 */
[----:B--2---:R-:W-:-:S04]  /*1c80*/  @!P1 IMAD R38, R38, UR4, R69 ;  /* 0x0000000426269c24 */ /* 0x004fc8000f8e0245 */
[----:B------:R-:W-:-:S05]  /*1c90*/  @!P1 IMAD R38, R38, 0x100, R39 ;  /* 0x0000010026269824 */ /* 0x000fca00078e0227 */
[----:B------:R-:W-:-:S05]  /*1ca0*/  @!P1 IADD3 R38, R38, R49, RZ ;  /* 0x0000003126269210 */ /* 0x000fca0007ffe0ff */
[----:B------:R-:W-:-:S04]  /*1cb0*/  @!P1 IMAD.SHL.U32 R39, R38, 0x2, RZ ;  /* 0x0000000226279824 */ /* 0x000fc800078e00ff */
[----:B---3--:R-:W-:-:S06]  /*1cc0*/  @!P1 IMAD.WIDE.U32 R36, R39, 0x4, R36 ;  /* 0x0000000427249825 */ /* 0x008fcc00078e0024 */
[----:B------:R-:W2:Y:S01]  /*1cd0*/  @!P1 LDG.E.64 R36, desc[UR8][R36.64] ;  /* 0x0000000824249981 */ /* 0x000ea2000c1e1b00 */
[----:B------:R-:W-:Y:S01]  /*1ce0*/  CS2R R38, SRZ ;  /* 0x0000000000267805 */ /* 0x000fe2000001ff00 */
[----:B------:R-:W-:Y:S01]  /*1cf0*/  UIADD3 UR5, UR5, 0x3480, URZ ;  /* 0x0000348005057890 */ /* 0x000fe2000fffe03f */
[----:B------:R-:W-:Y:S01]  /*1d00*/  LOP3.LUT R26, R26, 0x18, RZ, 0xc0, !PT ;  /* 0x000000181a1a7812 */ /* 0x000fe200078ec0ff */
[C---:B------:R-:W-:Y:S01]  /*1d10*/  FADD.FTZ R41, -R46.reuse, R41 ;  /* 0x000000292e297221 */ /* 0x040fe20000010100 */
[C---:B------:R-:W-:Y:S01]  /*1d20*/  FADD.FTZ R55, -R46.reuse, R55 ;  /* 0x000000372e377221 */ /* 0x040fe20000010100 */
[----:B-1----:R-:W-:Y:S01]  /*1d30*/  ULEA UR5, UR6, UR5, 0x18 ;  /* 0x0000000506057291 */ /* 0x002fe2000f8ec03f */
[C---:B------:R-:W-:Y:S01]  /*1d40*/  FADD.FTZ R57, -R46.reuse, R57 ;  /* 0x000000392e397221 */ /* 0x040fe20000010100 */
[----:B------:R-:W-:Y:S02]  /*1d50*/  IMAD.IADD R26, R7, 0x1, -R26 ;  /* 0x00000001071a7824 */ /* 0x000fe400078e0a1a */
[----:B------:R-:W-:Y:S01]  /*1d60*/  FADD.FTZ R45, -R46, R45 ;  /* 0x0000002d2e2d7221 */ /* 0x000fe20000010100 */
[----:B------:R-:W-:-:S02]  /*1d70*/  ULOP3.LUT UR4, UR4, 0x1, URZ, 0x3c, !UPT ;  /* 0x0000000104047892 */ /* 0x000fc4000f8e3c3f */
[----:B------:R-:W-:Y:S01]  /*1d80*/  LEA R26, R26, UR5, 0x3 ;  /* 0x000000051a1a7c11 */ /* 0x000fe2000f8e18ff */
[----:B--2---:R-:W-:Y:S01]  /*1d90*/  @!P1 FADD.FTZ R39, RZ, R36 ;  /* 0x00000024ff279221 */ /* 0x004fe20000010000 */
[----:B------:R-:W-:Y:S01]  /*1da0*/  @!P1 FADD.FTZ R38, RZ, R37 ;  /* 0x00000025ff269221 */ /* 0x000fe20000010000 */
[----:B------:R-:W-:-:S03]  /*1db0*/  LOP3.LUT P1, RZ, R27, 0xffffff1f, RZ, 0xc0, !PT ;  /* 0xffffff1f1bff7812 */ /* 0x000fc6000782c0ff */
[----:B------:R-:W1:Y:S04]  /*1dc0*/  SHFL.BFLY PT, R50, R39, 0x10, 0x1f ;  /* 0x0e001f0027327f89 */ /* 0x000e6800000e0000 */
[----:B------:R-:W2:Y:S06]  /*1dd0*/  SHFL.BFLY PT, R49, R38, 0x10, 0x1f ;  /* 0x0e001f0026317f89 */ /* 0x000eac00000e0000 */
[----:B------:R-:W-:Y:S01]  /*1de0*/  @!P1 LOP3.LUT R7, R23, 0x3ffffff8, RZ, 0xc0, !PT ;  /* 0x3ffffff817079812 */ /* 0x000fe200078ec0ff */
[----:B-1----:R-:W-:Y:S01]  /*1df0*/  FADD.FTZ R50, R50, R39 ;  /* 0x0000002732327221 */ /* 0x002fe20000010000 */
[----:B--2---:R-:W-:-:S04]  /*1e00*/  FADD.FTZ R49, R49, R38 ;  /* 0x0000002631317221 */ /* 0x004fc80000010000 */
[----:B------:R-:W1:Y:S04]  /*1e10*/  SHFL.BFLY PT, R51, R50, 0x8, 0x1f ;  /* 0x0d001f0032337f89 */ /* 0x000e6800000e0000 */
[----:B------:R-:W2:Y:S01]  /*1e20*/  SHFL.BFLY PT, R56, R49, 0x8, 0x1f ;  /* 0x0d001f0031387f89 */ /* 0x000ea200000e0000 */
[----:B-1----:R-:W-:Y:S01]  /*1e30*/  FADD.FTZ R51, R50, R51 ;  /* 0x0000003332337221 */ /* 0x002fe20000010000 */
[----:B--2---:R-:W-:-:S04]  /*1e40*/  FADD.FTZ R56, R49, R56 ;  /* 0x0000003831387221 */ /* 0x004fc80000010000 */
[----:B------:R-:W1:Y:S04]  /*1e50*/  SHFL.BFLY PT, R36, R51, 0x4, 0x1f ;  /* 0x0c801f0033247f89 */ /* 0x000e6800000e0000 */
[----:B------:R-:W2:Y:S01]  /*1e60*/  SHFL.BFLY PT, R37, R56, 0x4, 0x1f ;  /* 0x0c801f0038257f89 */ /* 0x000ea200000e0000 */
[----:B-1----:R-:W-:Y:S01]  /*1e70*/  FADD.FTZ R36, R51, R36 ;  /* 0x0000002433247221 */ /* 0x002fe20000010000 */
[----:B------:R-:W-:Y:S01]  /*1e80*/  SHF.L.U32 R51, R40, 0x10, RZ ;  /* 0x0000001028337819 */ /* 0x000fe200000006ff */
[----:B--2---:R-:W-:-:S03]  /*1e90*/  FADD.FTZ R37, R56, R37 ;  /* 0x0000002538257221 */ /* 0x004fc60000010000 */
[----:B------:R-:W1:Y:S04]  /*1ea0*/  SHFL.BFLY PT, R39, R36, 0x2, 0x1f ;  /* 0x0c401f0024277f89 */ /* 0x000e6800000e0000 */
[----:B------:R-:W2:Y:S01]  /*1eb0*/  SHFL.BFLY PT, R38, R37, 0x2, 0x1f ;  /* 0x0c401f0025267f89 */ /* 0x000ea200000e0000 */
[----:B-1----:R-:W-:Y:S01]  /*1ec0*/  FADD.FTZ R39, R36, R39 ;  /* 0x0000002724277221 */ /* 0x002fe20000010000 */
[----:B--2---:R-:W-:-:S04]  /*1ed0*/  FADD.FTZ R38, R37, R38 ;  /* 0x0000002625267221 */ /* 0x004fc80000010000 */
[----:B------:R-:W1:Y:S04]  /*1ee0*/  SHFL.BFLY PT, R50, R39, 0x1, 0x1f ;  /* 0x0c201f0027327f89 */ /* 0x000e6800000e0000 */
[----:B------:R-:W2:Y:S01]  /*1ef0*/  SHFL.BFLY PT, R49, R38, 0x1, 0x1f ;  /* 0x0c201f0026317f89 */ /* 0x000ea200000e0000 */
[----:B-1----:R-:W-:Y:S01]  /*1f00*/  FADD.FTZ R36, R39, R50 ;  /* 0x0000003227247221 */ /* 0x002fe20000010000 */
[----:B--2---:R-:W-:-:S03]  /*1f10*/  FADD.FTZ R37, R38, R49 ;  /* 0x0000003126257221 */ /* 0x004fc60000010000 */
[----:B------:R-:W-:Y:S01]  /*1f20*/  @!P1 FMUL.FTZ R36, R36, 9.7656251455191522837e-05 ;  /* 0x38cccccd24249820 */ /* 0x000fe20000410000 */
[----:B------:R-:W-:Y:S02]  /*1f30*/  IMAD.U32 R49, R52, 0x10000, RZ ;  /* 0x0001000034317824 */ /* 0x000fe400078e00ff */
[----:B------:R-:W-:-:S05]  /*1f40*/  @!P1 FMUL.FTZ R37, R37, 9.7656251455191522837e-05 ;  /* 0x38cccccd25259820 */ /* 0x000fca0000410000 */
[----:B------:R1:W-:Y:S01]  /*1f50*/  @!P1 STS.64 [R7+UR5], R36 ;  /* 0x0000002407009988 */ /* 0x0003e20008000a05 */
[----:B------:R-:W-:Y:S01]  /*1f60*/  BAR.SYNC.DEFER_BLOCKING 0x0 ;  /* 0x0000000000007b1d */ /* 0x000fe20000010000 */
[----:B------:R-:W-:Y:S01]  /*1f70*/  IADD3 R4, P1, R4, UR12, RZ ;  /* 0x0000000c04047c10 */ /* 0x000fe2000ff3e0ff */
[----:B-1----:R-:W-:-:S04]  /*1f80*/  FMUL.FTZ R36, R70, R41 ;  /* 0x0000002946247220 */ /* 0x002fc80000410000 */
[----:B------:R-:W1:Y:S02]  /*1f90*/  LDS.64 R38, [R26] ;  /* 0x000000001a267984 */ /* 0x000e640000000a00 */
[--C-:B-1----:R-:W-:Y:S01]  /*1fa0*/  FFMA.FTZ R26, R3, R78, -R38.reuse ;  /* 0x0000004e031a7223 */ /* 0x102fe20000010826 */
[--C-:B------:R-:W-:Y:S01]  /*1fb0*/  FFMA.FTZ R40, R49, R51, -R38.reuse ;  /* 0x0000003331287223 */ /* 0x100fe20000010826 */
[--C-:B------:R-:W-:Y:S01]  /*1fc0*/  FFMA.FTZ R42, R75, R76, -R38.reuse ;  /* 0x0000004c4b2a7223 */ /* 0x100fe20000010826 */
[----:B------:R-:W-:Y:S01]  /*1fd0*/  FFMA.FTZ R43, R43, R53, -R38 ;  /* 0x000000352b2b7223 */ /* 0x000fe20000010826 */
[----:B------:R-:W-:Y:S01]  /*1fe0*/  FFMA.FTZ R5, R5, -R39, R26 ;  /* 0x8000002705057223 */ /* 0x000fe2000001001a */
[C---:B------:R-:W-:Y:S01]  /*1ff0*/  FMUL.FTZ R26, R70.reuse, R55 ;  /* 0x00000037461a7220 */ /* 0x040fe20000410000 */
[----:B------:R-:W-:Y:S01]  /*2000*/  FFMA.FTZ R3, -R39, R36, R40 ;  /* 0x0000002427037223 */ /* 0x000fe20000010128 */
[----:B------:R-:W-:Y:S01]  /*2010*/  FFMA.FTZ R51, R51, R44, -R38 ;  /* 0x0000002c33337223 */ /* 0x000fe20000010826 */
[----:B------:R-:W-:Y:S01]  /*2020*/  FMUL.FTZ R36, R70, R57 ;  /* 0x0000003946247220 */ /* 0x000fe20000410000 */
[----:B------:R-:W-:Y:S01]  /*2030*/  FFMA.FTZ R73, R73, -R39, R42 ;  /* 0x8000002749497223 */ /* 0x000fe2000001002a */
[----:B------:R-:W-:Y:S01]  /*2040*/  FFMA.FTZ R43, -R39, R26, R43 ;  /* 0x0000001a272b7223 */ /* 0x000fe2000001012b */
[--C-:B------:R-:W-:Y:S01]  /*2050*/  FFMA.FTZ R47, R78, R47, -R38.reuse ;  /* 0x0000002f4e2f7223 */ /* 0x100fe20000010826 */
[--C-:B------:R-:W-:Y:S01]  /*2060*/  FFMA.FTZ R71, R76, R71, -R38.reuse ;  /* 0x000000474c477223 */ /* 0x100fe20000010826 */
[----:B------:R-:W-:Y:S01]  /*2070*/  FFMA.FTZ R48, R53, R48, -R38 ;  /* 0x0000003035307223 */ /* 0x000fe20000010826 */
[C---:B------:R-:W-:Y:S01]  /*2080*/  FMUL.FTZ R38, R70.reuse, R45 ;  /* 0x0000002d46267220 */ /* 0x040fe20000410000 */
[C---:B------:R-:W-:Y:S01]  /*2090*/  FMUL.FTZ R5, R70.reuse, R5 ;  /* 0x0000000546057220 */ /* 0x040fe20000410000 */
[C---:B------:R-:W-:Y:S01]  /*20a0*/  FMUL.FTZ R26, R70.reuse, R3 ;  /* 0x00000003461a7220 */ /* 0x040fe20000410000 */
[C---:B------:R-:W-:Y:S01]  /*20b0*/  FFMA.FTZ R51, -R39.reuse, R36, R51 ;  /* 0x0000002427337223 */ /* 0x040fe20000010133 */
[C---:B------:R-:W-:Y:S01]  /*20c0*/  FMUL.FTZ R73, R70.reuse, R73 ;  /* 0x0000004946497220 */ /* 0x040fe20000410000 */
[----:B------:R-:W-:Y:S01]  /*20d0*/  FMUL.FTZ R36, R70, R43 ;  /* 0x0000002b46247220 */ /* 0x000fe20000410000 */
[-C--:B------:R-:W-:Y:S01]  /*20e0*/  FFMA.FTZ R47, R74, -R39.reuse, R47 ;  /* 0x800000274a2f7223 */ /* 0x080fe2000001002f */
[----:B------:R-:W-:Y:S01]  /*20f0*/  FFMA.FTZ R71, R72, -R39, R71 ;  /* 0x8000002748477223 */ /* 0x000fe20000010047 */
[----:B------:R-:W-:Y:S01]  /*2100*/  FFMA.FTZ R39, -R39, R38, R48 ;  /* 0x0000002627277223 */ /* 0x000fe20000010130 */
[----:B------:R-:W-:Y:S01]  /*2110*/  F2FP.BF16.F32.PACK_AB R3, R26, R5 ;  /* 0x000000051a03723e */ /* 0x000fe200000010ff */
[----:B------:R-:W-:Y:S01]  /*2120*/  FMUL.FTZ R47, R70, R47 ;  /* 0x0000002f462f7220 */ /* 0x000fe20000410000 */
[----:B------:R-:W-:Y:S01]  /*2130*/  IADD3.X R5, R6, UR13, RZ, P1, !PT ;  /* 0x0000000d06057c10 */ /* 0x000fe20008ffe4ff */
[----:B------:R-:W-:Y:S01]  /*2140*/  FMUL.FTZ R6, R70, R51 ;  /* 0x0000003346067220 */ /* 0x000fe20000410000 */
[----:B------:R-:W-:Y:S01]  /*2150*/  F2FP.BF16.F32.PACK_AB R73, R36, R73 ;  /* 0x000000492449723e */ /* 0x000fe200000010ff */
[C---:B------:R-:W-:Y:S01]  /*2160*/  FMUL.FTZ R71, R70.reuse, R71 ;  /* 0x0000004746477220 */ /* 0x040fe20000410000 */
[----:B------:R-:W-:Y:S01]  /*2170*/  FMUL.FTZ R70, R70, R39 ;  /* 0x0000002746467220 */ /* 0x000fe20000410000 */
[----:B------:R-:W-:Y:S01]  /*2180*/  PRMT R7, R3, 0x7632, R7 ;  /* 0x0000763203077816 */ /* 0x000fe20000000007 */
[----:B------:R1:W-:Y:S01]  /*2190*/  STG.E.U16 desc[UR8][R4.64], R3 ;  /* 0x0000000304007986 */ /* 0x0003e2000c101508 */
[----:B------:R-:W-:-:S02]  /*21a0*/  PRMT R26, R73, 0x7632, R26 ;  /* 0x00007632491a7816 */ /* 0x000fc4000000001a */
[----:B------:R-:W-:Y:S01]  /*21b0*/  IADD3 R2, P1, R2, UR12, RZ ;  /* 0x0000000c02027c10 */ /* 0x000fe2000ff3e0ff */
[----:B------:R-:W-:Y:S01]  /*21c0*/  STG.E.U16 desc[UR8][R4.64+0x2], R7 ;  /* 0x0000020704007986 */ /* 0x000fe2000c101508 */
[----:B------:R-:W-:Y:S02]  /*21d0*/  F2FP.BF16.F32.PACK_AB R47, R6, R47 ;  /* 0x0000002f062f723e */ /* 0x000fe400000010ff */
[----:B------:R-:W-:Y:S01]  /*21e0*/  F2FP.BF16.F32.PACK_AB R71, R70, R71 ;  /* 0x000000474647723e */ /* 0x000fe200000010ff */
[----:B------:R-:W-:Y:S04]  /*21f0*/  STG.E.U16 desc[UR8][R4.64+0x4], R73 ;  /* 0x0000044904007986 */ /* 0x000fe8000c101508 */
[----:B------:R2:W-:Y:S01]  /*2200*/  STG.E.U16 desc[UR8][R4.64+0x6], R26 ;  /* 0x0000061a04007986 */ /* 0x0005e2000c101508 */
[----:B-1----:R-:W-:-:S02]  /*2210*/  IADD3.X R3, R0, UR13, RZ, P1, !PT ;  /* 0x0000000d00037c10 */ /* 0x002fc40008ffe4ff */
[----:B------:R-:W-:-:S03]  /*2220*/  PRMT R0, R47, 0x7632, R0 ;  /* 0x000076322f007816 */ /* 0x000fc60000000000 */
[----:B------:R1:W-:Y:S04]  /*2230*/  STG.E.U16 desc[UR8][R2.64], R47 ;  /* 0x0000002f02007986 */ /* 0x0003e8000c101508 */
[----:B------:R1:W-:Y:S01]  /*2240*/  STG.E.U16 desc[UR8][R2.64+0x2], R0 ;  /* 0x0000020002007986 */ /* 0x0003e2000c101508 */
[----:B--2---:R-:W-:-:S03]  /*2250*/  PRMT R5, R71, 0x7632, R5 ;  /* 0x0000763247057816 */ /* 0x004fc60000000005 */
[----:B------:R1:W-:Y:S01]  /*2260*/  STG.E.U16 desc[UR8][R2.64+0x4], R71 ;  /* 0x0000044702007986 */ /* 0x0003e2000c101508 */
[----:B------:R-:W-:-:S03]  /*2270*/  MOV R26, R77 ;  /* 0x0000004d001a7202 */ /* 0x000fc60000000f00 */
[----:B------:R1:W-:Y:S01]  /*2280*/  STG.E.U16 desc[UR8][R2.64+0x6], R5 ;  /* 0x0000060502007986 */ /* 0x0003e2000c101508 */
[----:B------:R-:W-:Y:S05]  /*2290*/  @!P0 BRA `(.L_x_109) ;  /* 0xffffffe400108947 */ /* 0x000fea000383ffff */
.L_x_99:
[----:B------:R-:W2:Y:S02]  /*22a0*/  S2UR UR6, SR_CTAID.Y ;  /* 0x00000000000679c3 */ /* 0x000ea40000002600 */
[----:B--2---:R-:W-:Y:S02]  /*22b0*/  USHF.L.U32 UR5, UR6, 0x3, URZ ;  /* 0x0000000306057899 */ /* 0x004fe4000800063f */
[----:B------:R-:W-:Y:S02]  /*22c0*/  ULOP3.LUT UR6, UR6, 0x3, URZ, 0xc0, !UPT ;  /* 0x0000000306067892 */ /* 0x000fe4000f8ec03f */
[----:B------:R-:W-:Y:S02]  /*22d0*/  ULOP3.LUT UR5, UR5, 0x7ffffe0, URZ, 0xc0, !UPT ;  /* 0x07ffffe005057892 */ /* 0x000fe4000f8ec03f */
[----:B------:R-:W-:-:S04]  /*22e0*/  UIMAD UR6, UR6, 0x140, URZ ;  /* 0x00000140060678a4 */ /* 0x000fc8000f8e023f */
[----:B------:R-:W-:Y:S01]  /*22f0*/  VIADD R68, R68, UR5 ;  /* 0x0000000544447c36 */ /* 0x000fe20008000000 */
[----:B------:R-:W-:-:S04]  /*2300*/  UIADD3 UR10, UR6, 0x140, URZ ;  /* 0x00000140060a7890 */ /* 0x000fc8000fffe03f */
[----:B------:R-:W-:-:S04]  /*2310*/  LEA R48, R68, UR6, 0x5 ;  /* 0x0000000644307c11 */ /* 0x000fc8000f8e28ff */
[----:B------:R-:W-:-:S13]  /*2320*/  ISETP.GE.AND P0, PT, R48, UR10, PT ;  /* 0x0000000a30007c0c */ /* 0x000fda000bf06270 */
[----:B------:R-:W-:Y:S05]  /*2330*/  @P0 EXIT ;  /* 0x000000000000094d */ /* 0x000fea0003800000 */
[----:B------:R-:W2:Y:S01]  /*2340*/  LDC.64 R10, c[0x0][0x258] ;  /* 0x00009600ff0a7b82 */ /* 0x000ea20000000a00 */
[----:B-1----:R-:W1:Y:S01]  /*2350*/  S2R R0, SR_TID.X ;  /* 0x0000000000007919 */ /* 0x002e620000002100 */
[----:B------:R-:W-:-:S06]  /*2360*/  UMOV UR4, 0x400 ;  /* 0x0000040000047882 */ /* 0x000fcc0000000000 */
[----:B------:R-:W3:Y:S01]  /*2370*/  S2UR UR5, SR_CgaCtaId ;  /* 0x00000000000579c3 */ /* 0x000ee20000008800 */
[----:B--2---:R-:W-:Y:S02]  /*2380*/  LOP3.LUT R38, RZ, R10, RZ, 0x33, !PT ;  /* 0x0000000aff267212 */ /* 0x004fe400078e33ff */
[----:B0-----:R-:W-:Y:S02]  /*2390*/  LOP3.LUT R3, RZ, R11, RZ, 0x33, !PT ;  /* 0x0000000bff037212 */ /* 0x001fe400078e33ff */
[----:B------:R-:W-:-:S04]  /*23a0*/  ISETP.GT.U32.AND P0, PT, R38, -0x2, PT ;  /* 0xfffffffe2600780c */ /* 0x000fc80003f04070 */
[C---:B------:R-:W-:Y:S01]  /*23b0*/  ISETP.GT.AND.EX P0, PT, R3.reuse, -0x1, PT, P0 ;  /* 0xffffffff0300780c */ /* 0x040fe20003f04300 */
[----:B---3--:R-:W-:Y:S01]  /*23c0*/  ULEA UR6, UR5, UR4, 0x18 ;  /* 0x0000000405067291 */ /* 0x008fe2000f8ec03f */
[----:B-1----:R-:W-:Y:S02]  /*23d0*/  SHF.R.U32.HI R36, RZ, 0x5, R0 ;  /* 0x00000005ff247819 */ /* 0x002fe40000011600 */
[----:B------:R-:W-:Y:S01]  /*23e0*/  SEL R38, R38, 0xfffffffe, P0 ;  /* 0xfffffffe26267807 */ /* 0x000fe20000000000 */
[----:B------:R-:W-:Y:S01]  /*23f0*/  ULDC.64 UR4, c[0x0][0x260] ;  /* 0x0000980000047ab9 */ /* 0x000fe20000000a00 */
[----:B------:R-:W-:Y:S01]  /*2400*/  SEL R3, R3, 0xffffffff, P0 ;  /* 0xffffffff03037807 */ /* 0x000fe20000000000 */
[----:B------:R-:W-:Y:S01]  /*2410*/  UIADD3 UR4, UP0, UR4, 0x36000, URZ ;  /* 0x0003600004047890 */ /* 0x000fe2000ff1e03f */
[C---:B------:R-:W-:Y:S02]  /*2420*/  SHF.L.U32 R37, R38.reuse, 0x5, RZ ;  /* 0x0000000526257819 */ /* 0x040fe400000006ff */
[----:B------:R-:W-:Y:S01]  /*2430*/  SHF.L.U64.HI R38, R38, 0x5, R3 ;  /* 0x0000000526267819 */ /* 0x000fe20000010203 */
[----:B------:R-:W-:Y:S01]  /*2440*/  IMAD.MOV.U32 R3, RZ, RZ, -0x1 ;  /* 0xffffffffff037424 */ /* 0x000fe200078e00ff */
[----:B------:R-:W-:Y:S01]  /*2450*/  IADD3 R37, P0, P1, -R37, -0x21, -R36 ;  /* 0xffffffdf25257810 */ /* 0x000fe2000791e924 */
[----:B------:R-:W-:Y:S01]  /*2460*/  UIADD3.X UR5, URZ, UR5, URZ, UP0, !UPT ;  /* 0x000000053f057290 */ /* 0x000fe200087fe43f */
[----:B------:R-:W-:-:S02]  /*2470*/  SHF.L.U32 R5, R36, 0x1, RZ ;  /* 0x0000000124057819 */ /* 0x000fc400000006ff */
[----:B------:R-:W-:Y:S02]  /*2480*/  IADD3.X R38, ~R38, -0x1, R3, P0, P1 ;  /* 0xffffffff26267810 */ /* 0x000fe400007e2503 */
[--C-:B------:R-:W-:Y:S02]  /*2490*/  SHF.R.U32.HI R39, RZ, 0x4, R0.reuse ;  /* 0x00000004ff277819 */ /* 0x100fe40000011600 */
[----:B------:R-:W-:Y:S01]  /*24a0*/  LOP3.LUT R41, R5, 0x1f, R0, 0x78, !PT ;  /* 0x0000001f05297812 */ /* 0x000fe200078e7800 */
[----:B------:R-:W-:Y:S01]  /*24b0*/  IMAD.WIDE.U32 R2, R38, -0x33333333, RZ ;  /* 0xcccccccd26027825 */ /* 0x000fe200078e00ff */
[----:B------:R-:W-:Y:S02]  /*24c0*/  LEA R6, R36, UR6, 0x7 ;  /* 0x0000000624067c11 */ /* 0x000fe4000f8e38ff */
[----:B------:R-:W-:Y:S01]  /*24d0*/  SHF.L.U32 R43, R0, 0x1, RZ ;  /* 0x00000001002b7819 */ /* 0x000fe200000006ff */
[----:B------:R-:W-:Y:S01]  /*24e0*/  VIADD R40, R39, 0x14 ;  /* 0x0000001427287836 */ /* 0x000fe20000000000 */
[----:B------:R-:W-:Y:S01]  /*24f0*/  LEA R41, R41, R6, 0x2 ;  /* 0x0000000629297211 */ /* 0x000fe200078e10ff */
[----:B------:R-:W-:Y:S01]  /*2500*/  IMAD.WIDE.U32 R4, P0, R37, -0x33333334, R2 ;  /* 0xcccccccc25047825 */ /* 0x000fe20007800002 */
[----:B------:R-:W-:-:S02]  /*2510*/  LOP3.LUT R43, R43, 0x1e, RZ, 0xc0, !PT ;  /* 0x0000001e2b2b7812 */ /* 0x000fc400078ec0ff */
[----:B------:R-:W-:Y:S01]  /*2520*/  LOP3.LUT R9, RZ, R39, RZ, 0x33, !PT ;  /* 0x00000027ff097212 */ /* 0x000fe200078e33ff */
[----:B------:R-:W-:Y:S01]  /*2530*/  IMAD.WIDE.U32 R2, R37, -0x33333333, RZ ;  /* 0xcccccccd25027825 */ /* 0x000fe200078e00ff */
[----:B------:R-:W-:Y:S02]  /*2540*/  VIMNMX.U32 R42, R40, 0x20, !PT ;  /* 0x00000020282a7848 */ /* 0x000fe40007fe0000 */
[----:B------:R-:W-:Y:S01]  /*2550*/  IADD3 R44, R39, 0x28, RZ ;  /* 0x00000028272c7810 */ /* 0x000fe20007ffe0ff */
[----:B------:R-:W-:Y:S01]  /*2560*/  IMAD.SHL.U32 R2, R0, 0x80, RZ ;  /* 0x0000008000027824 */ /* 0x000fe200078e00ff */
[----:B------:R-:W-:Y:S01]  /*2570*/  IADD3 RZ, P1, R3, R4, RZ ;  /* 0x0000000403ff7210 */ /* 0x000fe20007f3e0ff */
[----:B------:R-:W-:Y:S01]  /*2580*/  IMAD.X R7, RZ, RZ, RZ, P0 ;  /* 0x000000ffff077224 */ /* 0x000fe200000e06ff */
[----:B------:R-:W-:Y:S01]  /*2590*/  LOP3.LUT R3, R40, R43, RZ, 0x3c, !PT ;  /* 0x0000002b28037212 */ /* 0x000fe200078e3cff */
[----:B------:R-:W-:Y:S01]  /*25a0*/  IMAD.MOV.U32 R6, RZ, RZ, R5 ;  /* 0x000000ffff067224 */ /* 0x000fe200078e0005 */
[----:B------:R-:W-:Y:S01]  /*25b0*/  LOP3.LUT R2, R2, 0x780, RZ, 0xc0, !PT ;  /* 0x0000078002027812 */ /* 0x000fe200078ec0ff */
[----:B------:R-:W-:Y:S01]  /*25c0*/  VIADD R52, R39, 0x3c ;  /* 0x0000003c27347836 */ /* 0x000fe20000000000 */
[----:B------:R-:W-:Y:S01]  /*25d0*/  IADD3 R42, R42, R9, RZ ;  /* 0x000000092a2a7210 */ /* 0x000fe20007ffe0ff */
[----:B------:R-:W-:Y:S01]  /*25e0*/  IMAD.WIDE.U32.X R4, R38, -0x33333334, R6, P1 ;  /* 0xcccccccc26047825 */ /* 0x000fe200008e0406 */
[----:B------:R-:W-:-:S02]  /*25f0*/  ISETP.LT.U32.AND P0, PT, R10, 0x1, PT ;  /* 0x000000010a00780c */ /* 0x000fc40003f01070 */
[----:B------:R-:W-:Y:S01]  /*2600*/  IADD3 R51, P1, R36, 0x14, RZ ;  /* 0x0000001424337810 */ /* 0x000fe20007f3e0ff */
[----:B------:R-:W-:Y:S01]  /*2610*/  VIADD R8, R2, UR6 ;  /* 0x0000000602087c36 */ /* 0x000fe20008000000 */
[----:B------:R-:W-:Y:S02]  /*2620*/  SHF.R.U64 R58, R4, 0x3, R5 ;  /* 0x00000003043a7819 */ /* 0x000fe40000001205 */
[----:B------:R-:W-:Y:S01]  /*2630*/  ISETP.LT.AND.EX P0, PT, R11, RZ, PT, P0 ;  /* 0x000000ff0b00720c */ /* 0x000fe20003f01300 */
[----:B------:R-:W-:Y:S01]  /*2640*/  IMAD R46, R3, 0x4, R8 ;  /* 0x00000004032e7824 */ /* 0x000fe200078e0208 */
[-C--:B------:R-:W-:Y:S01]  /*2650*/  LOP3.LUT R45, R39, R43.reuse, RZ, 0x3c, !PT ;  /* 0x0000002b272d7212 */ /* 0x080fe200078e3cff */
[----:B------:R-:W-:Y:S01]  /*2660*/  IMAD.WIDE.U32 R2, R42, -0x33333333, RZ ;  /* 0xcccccccd2a027825 */ /* 0x000fe200078e00ff */
[----:B------:R-:W-:Y:S02]  /*2670*/  SEL R57, R10, 0x1, P0 ;  /* 0x000000010a397807 */ /* 0x000fe40000000000 */
[----:B------:R-:W-:Y:S01]  /*2680*/  SEL R4, R11, RZ, P0 ;  /* 0x000000ff0b047207 */ /* 0x000fe20000000000 */
[----:B------:R-:W-:Y:S01]  /*2690*/  VIADD R58, R58, 0x1 ;  /* 0x000000013a3a7836 */ /* 0x000fe20000000000 */
[----:B------:R-:W-:Y:S01]  /*26a0*/  LOP3.LUT R47, R44, R43, RZ, 0x3c, !PT ;  /* 0x0000002b2c2f7212 */ /* 0x000fe200078e3cff */
[----:B------:R-:W-:Y:S01]  /*26b0*/  IMAD.X R54, RZ, RZ, RZ, P1 ;  /* 0x000000ffff367224 */ /* 0x000fe200008e06ff */
[----:B------:R-:W-:-:S02]  /*26c0*/  LEA.HI R2, R3, 0x1, RZ, 0x1c ;  /* 0x0000000103027811 */ /* 0x000fc400078fe0ff */
[C---:B------:R-:W-:Y:S02]  /*26d0*/  IADD3 R50, P0, R36.reuse, 0xa, RZ ;  /* 0x0000000a24327810 */ /* 0x040fe40007f1e0ff */
[----:B------:R-:W-:Y:S02]  /*26e0*/  IADD3 R66, P2, R36, 0x1e, RZ ;  /* 0x0000001e24427810 */ /* 0x000fe40007f5e0ff */
[----:B------:R-:W-:Y:S02]  /*26f0*/  SHF.L.U64.HI R55, R57, 0x5, R4 ;  /* 0x0000000539377819 */ /* 0x000fe40000010204 */
[-C--:B------:R-:W-:Y:S02]  /*2700*/  LEA R45, R45, R8.reuse, 0x2 ;  /* 0x000000082d2d7211 */ /* 0x080fe400078e10ff */
[----:B------:R-:W-:Y:S02]  /*2710*/  LEA R47, R47, R8, 0x2 ;  /* 0x000000082f2f7211 */ /* 0x000fe400078e10ff */
[----:B------:R-:W-:-:S02]  /*2720*/  LOP3.LUT R49, R0, 0x1f, RZ, 0xc0, !PT ;  /* 0x0000001f00317812 */ /* 0x000fc400078ec0ff */
[----:B------:R-:W-:Y:S02]  /*2730*/  LOP3.LUT R65, R0, 0xf, RZ, 0xc0, !PT ;  /* 0x0000000f00417812 */ /* 0x000fe400078ec0ff */
[----:B------:R-:W-:Y:S02]  /*2740*/  IADD3.X R53, RZ, RZ, RZ, P0, !PT ;  /* 0x000000ffff357210 */ /* 0x000fe400007fe4ff */
[----:B------:R-:W-:Y:S02]  /*2750*/  IADD3.X R67, RZ, RZ, RZ, P2, !PT ;  /* 0x000000ffff437210 */ /* 0x000fe400017fe4ff */
[----:B------:R-:W-:Y:S02]  /*2760*/  SHF.L.U32 R57, R57, 0x5, RZ ;  /* 0x0000000539397819 */ /* 0x000fe400000006ff */
[----:B------:R-:W-:Y:S02]  /*2770*/  LOP3.LUT R56, R2, 0x3, RZ, 0xc0, !PT ;  /* 0x0000000302387812 */ /* 0x000fe400078ec0ff */
[----:B------:R-:W-:-:S07]  /*2780*/  LOP3.LUT R58, R58, 0x3, RZ, 0xc0, !PT ;  /* 0x000000033a3a7812 */ /* 0x000fce00078ec0ff */
.L_x_126:
[----:B------:R-:W-:Y:S01]  /*2790*/  ISETP.GT.U32.AND P0, PT, R57, R36, PT ;  /* 0x000000243900720c */ /* 0x000fe20003f04070 */
[----:B------:R-:W-:Y:S01]  /*27a0*/  BSSY B0, `(.L_x_110) ;  /* 0x00000a7000007945 */ /* 0x000fe20003800000 */
[----:B0-----:R-:W-:Y:S01]  /*27b0*/  HFMA2.MMA R60, -RZ, RZ, 0, 0 ;  /* 0x00000000ff3c7435 */ /* 0x001fe200000001ff */
[----:B------:R-:W-:Y:S01]  /*27c0*/  IMAD.MOV.U32 R59, RZ, RZ, RZ ;  /* 0x000000ffff3b7224 */ /* 0x000fe200078e00ff */
[----:B------:R-:W-:-:S13]  /*27d0*/  ISETP.GT.AND.EX P0, PT, R55, RZ, PT, P0 ;  /* 0x000000ff3700720c */ /* 0x000fda0003f04300 */
[----:B-1234-:R-:W-:Y:S05]  /*27e0*/  @!P0 BRA `(.L_x_111) ;  /* 0x0000000800888947 */ /* 0x01efea0003800000 */
[----:B------:R-:W-:Y:S01]  /*27f0*/  ISETP.NE.U32.AND P1, PT, R58, RZ, PT ;  /* 0x000000ff3a00720c */ /* 0x000fe20003f25070 */
[----:B------:R-:W-:Y:S01]  /*2800*/  BSSY B1, `(.L_x_112) ;  /* 0x0000023000017945 */ /* 0x000fe20003800000 */
[----:B------:R-:W-:Y:S01]  /*2810*/  ISETP.GE.U32.AND P0, PT, R37, 0x1e, PT ;  /* 0x0000001e2500780c */ /* 0x000fe20003f06070 */
[----:B------:R-:W-:Y:S01]  /*2820*/  IMAD.MOV.U32 R60, RZ, RZ, RZ ;  /* 0x000000ffff3c7224 */ /* 0x000fe200078e00ff */
[----:B------:R-:W-:Y:S01]  /*2830*/  ISETP.NE.AND.EX P1, PT, RZ, RZ, PT, P1 ;  /* 0x000000ffff00720c */ /* 0x000fe20003f25310 */
[----:B------:R-:W-:Y:S01]  /*2840*/  IMAD.MOV.U32 R62, RZ, RZ, RZ ;  /* 0x000000ffff3e7224 */ /* 0x000fe200078e00ff */
[----:B------:R-:W-:Y:S02]  /*2850*/  IADD3 R2, P2, R49, R48, RZ ;  /* 0x0000003031027210 */ /* 0x000fe40007f5e0ff */
[----:B------:R-:W-:Y:S02]  /*2860*/  ISETP.GE.U32.AND.EX P0, PT, R38, RZ, PT, P0 ;  /* 0x000000ff2600720c */ /* 0x000fe40003f06100 */
[----:B------:R-:W-:-:S02]  /*2870*/  MOV R64, R36 ;  /* 0x0000002400407202 */ /* 0x000fc40000000f00 */
[----:B------:R-:W-:Y:S02]  /*2880*/  MOV R59, RZ ;  /* 0x000000ff003b7202 */ /* 0x000fe40000000f00 */
[----:B------:R-:W-:-:S03]  /*2890*/  LEA.HI.X.SX32 R3, R48, RZ, 0x1, P2 ;  /* 0x000000ff30037211 */ /* 0x000fc600010f0eff */
[----:B------:R-:W-:Y:S05]  /*28a0*/  @!P1 BRA `(.L_x_113) ;  /* 0x0000000000609947 */ /* 0x000fea0003800000 */
        /* <DEDUP_REMOVED lines=24> */
.L_x_113:
[----:B------:R-:W-:Y:S05]  /*2a30*/  BSYNC B1 ;  /* 0x0000000000017941 */ /* 0x000fea0003800000 */
.L_x_112:
[----:B------:R-:W-:Y:S05]  /*2a40*/  @!P0 BRA `(.L_x_111) ;  /* 0x0000000400f08947 */ /* 0x000fea0003800000 */
[C---:B------:R-:W-:Y:S01]  /*2a50*/  SHF.L.U64.HI R5, R2.reuse, 0x1, R3 ;  /* 0x0000000102057819 */ /* 0x040fe20000010203 */
[----:B------:R-:W-:Y:S01]  /*2a60*/  IMAD.SHL.U32 R4, R2, 0x2, RZ ;  /* 0x0000000202047824 */ /* 0x000fe200078e00ff */
[----:B------:R-:W-:Y:S01]  /*2a70*/  IADD3 R2, P0, -R64, R57, RZ ;  /* 0x0000003940027210 */ /* 0x000fe20007f1e1ff */
[----:B------:R-:W-:Y:S01]  /*2a80*/  IMAD R3, R62, 0xa00, RZ ;  /* 0x00000a003e037824 */ /* 0x000fe200078e02ff */
[----:B------:R-:W-:Y:S01]  /*2a90*/  BSSY B1, `(.L_x_114) ;  /* 0x0000044000017945 */ /* 0x000fe20003800000 */
[----:B------:R-:W-:Y:S01]  /*2aa0*/  IMAD.WIDE.U32 R4, R64, 0xa00, R4 ;  /* 0x00000a0040047825 */ /* 0x000fe200078e0004 */
[----:B------:R-:W-:Y:S02]  /*2ab0*/  ISETP.GT.U32.AND P1, PT, R2, 0x78, PT ;  /* 0x000000780200780c */ /* 0x000fe40003f24070 */
[----:B------:R-:W-:Y:S01]  /*2ac0*/  IADD3.X R6, ~R62, R55, RZ, P0, !PT ;  /* 0x000000373e067210 */ /* 0x000fe200007fe5ff */
[----:B------:R-:W-:Y:S01]  /*2ad0*/  IMAD.IADD R3, R5, 0x1, R3 ;  /* 0x0000000105037824 */ /* 0x000fe200078e0203 */
[----:B------:R-:W-:-:S02]  /*2ae0*/  LEA R2, P0, R4, UR4, 0x2 ;  /* 0x0000000404027c11 */ /* 0x000fc4000f8010ff */
[----:B------:R-:W-:Y:S02]  /*2af0*/  ISETP.GT.AND.EX P1, PT, R6, RZ, PT, P1 ;  /* 0x000000ff0600720c */ /* 0x000fe40003f24310 */
[----:B------:R-:W-:Y:S02]  /*2b00*/  LEA.HI.X R3, R4, UR5, R3, 0x2, P0 ;  /* 0x0000000504037c11 */ /* 0x000fe400080f1403 */
[----:B------:R-:W-:-:S09]  /*2b10*/  PLOP3.LUT P0, PT, PT, PT, PT, 0x80, 0x0 ;  /* 0x000000000000781c */ /* 0x000fd20003f0f070 */
[----:B------:R-:W-:Y:S05]  /*2b20*/  @!P1 BRA `(.L_x_115) ;  /* 0x0000000000e89947 */ /* 0x000fea0003800000 */
[----:B------:R-:W-:Y:S02]  /*2b30*/  IADD3 R63, P1, R57, -0x78, RZ ;  /* 0xffffff88393f7810 */ /* 0x000fe40007f3e0ff */
[----:B------:R-:W-:Y:S02]  /*2b40*/  PLOP3.LUT P0, PT, PT, PT, PT, 0x8, 0x0 ;  /* 0x000000000000781c */ /* 0x000fe40003f0e170 */
[----:B------:R-:W-:-:S11]  /*2b50*/  IADD3.X R61, R55, -0x1, RZ, P1, !PT ;  /* 0xffffffff373d7810 */ /* 0x000fd60000ffe4ff */
.L_x_116:
        /* <DEDUP_REMOVED lines=16> */
[----:B------:R-:W-:-:S04]  /*2c60*/  IADD3 R64, P1, R64, 0xa0, RZ ;  /* 0x000000a040407810 */ /* 0x000fc80007f3e0ff */
[----:B------:R-:W-:Y:S02]  /*2c70*/  IADD3.X R62, RZ, R62, RZ, P1, !PT ;  /* 0x0000003eff3e7210 */ /* 0x000fe40000ffe4ff */
[----:B------:R-:W-:Y:S02]  /*2c80*/  ISETP.GE.U32.AND P1, PT, R64, R63, PT ;  /* 0x0000003f4000720c */ /* 0x000fe40003f26070 */
[----:B0-----:R-:W-:Y:S02]  /*2c90*/  IADD3 R2, P2, R2, 0x190000, RZ ;  /* 0x0019000002027810 */ /* 0x001fe40007f5e0ff */
[----:B------:R-:W-:-:S03]  /*2ca0*/  ISETP.GE.AND.EX P1, PT, R62, R61, PT, P1 ;  /* 0x0000003d3e00720c */ /* 0x000fc60003f26310 */
[----:B------:R-:W-:Y:S02]  /*2cb0*/  IMAD.X R3, RZ, RZ, R3, P2 ;  /* 0x000000ffff037224 */ /* 0x000fe400010e0603 */
        /* <DEDUP_REMOVED lines=33> */
.L_x_115:
[----:B------:R-:W-:Y:S05]  /*2ed0*/  BSYNC B1 ;  /* 0x0000000000017941 */ /* 0x000fea0003800000 */
.L_x_114:
[----:B------:R-:W-:Y:S01]  /*2ee0*/  IADD3 R4, P2, -R64, R57, RZ ;  /* 0x0000003940047210 */ /* 0x000fe20007f5e1ff */
[----:B------:R-:W-:Y:S03]  /*2ef0*/  BSSY B1, `(.L_x_117) ;  /* 0x0000022000017945 */ /* 0x000fe60003800000 */
[----:B------:R-:W-:Y:S02]  /*2f00*/  ISETP.GT.U32.AND P1, PT, R4, 0x28, PT ;  /* 0x000000280400780c */ /* 0x000fe40003f24070 */
[----:B------:R-:W-:-:S04]  /*2f10*/  IADD3.X R4, ~R62, R55, RZ, P2, !PT ;  /* 0x000000373e047210 */ /* 0x000fc800017fe5ff */
        /* <DEDUP_REMOVED lines=11> */
[----:B------:R-:W-:Y:S02]  /*2fd0*/  PLOP3.LUT P0, PT, PT, PT, PT, 0x8, 0x0 ;  /* 0x000000000000781c */ /* 0x000fe40003f0e170 */
[----:B------:R-:W-:Y:S02]  /*2fe0*/  IADD3.X R62, RZ, R62, RZ, P2, !PT ;  /* 0x0000003eff3e7210 */ /* 0x000fe400017fe4ff */
[----:B0-----:R-:W-:-:S05]  /*2ff0*/  IADD3 R2, P1, R2, 0xc8000, RZ ;  /* 0x000c800002027810 */ /* 0x001fca0007f3e0ff */
        /* <DEDUP_REMOVED lines=17> */
.L_x_118:
[----:B------:R-:W-:Y:S05]  /*3110*/  BSYNC B1 ;  /* 0x0000000000017941 */ /* 0x000fea0003800000 */
.L_x_117:
        /* <DEDUP_REMOVED lines=15> */
.L_x_111:
[----:B------:R-:W-:Y:S05]  /*3210*/  BSYNC B0 ;  /* 0x0000000000007941 */ /* 0x000fea0003800000 */
.L_x_110:
[----:B------:R-:W-:Y:S01]  /*3220*/  ISETP.GT.U32.AND P0, PT, R0, 0x1ff, PT ;  /* 0x000001ff0000780c */ /* 0x000fe20003f04070 */
[----:B------:R0:W-:Y:S04]  /*3230*/  STS [R41], R59 ;  /* 0x0000003b29007388 */ /* 0x0001e80000000800 */
[----:B------:R0:W-:Y:S01]  /*3240*/  STS [R41+0x500], R60 ;  /* 0x0005003c29007388 */ /* 0x0001e20000000800 */
[----:B------:R-:W-:Y:S07]  /*3250*/  BAR.SYNC.DEFER_BLOCKING 0x0 ;  /* 0x0000000000007b1d */ /* 0x000fee0000010000 */
[----:B------:R-:W-:Y:S05]  /*3260*/  @P0 BRA `(.L_x_119) ;  /* 0x0000001000340947 */ /* 0x000fea0003800000 */
[----:B------:R-:W-:Y:S01]  /*3270*/  ISETP.NE.AND P0, PT, R56, RZ, PT ;  /* 0x000000ff3800720c */ /* 0x000fe20003f05270 */
[----:B------:R-:W-:Y:S01]  /*3280*/  BSSY B0, `(.L_x_120) ;  /* 0x0000073000007945 */ /* 0x000fe20003800000 */
[----:B------:R-:W-:-:S11]  /*3290*/  IMAD.MOV.U32 R11, RZ, RZ, R39 ;  /* 0x000000ffff0b7224 */ /* 0x000fd600078e0027 */
[----:B------:R-:W-:Y:S05]  /*32a0*/  @!P0 BRA `(.L_x_121) ;  /* 0x0000000400c08947 */ /* 0x000fea0003800000 */
[----:B------:R-:W-:Y:S02]  /*32b0*/  ISETP.GT.U32.AND P0, PT, R65, 0x9, PT ;  /* 0x000000094100780c */ /* 0x000fe40003f04070 */
[----:B------:R-:W-:Y:S01]  /*32c0*/  CS2R R2, SRZ ;  /* 0x0000000000027805 */ /* 0x000fe2000001ff00 */
[----:B------:R-:W-:-:S10]  /*32d0*/  UMOV UR7, 0xffff ;  /* 0x0000ffff00077882 */ /* 0x000fd40000000000 */
[----:B------:R1:W2:Y:S04]  /*32e0*/  @!P0 LDS R2, [R45] ;  /* 0x000000002d028984 */ /* 0x0002a80000000800 */
[----:B------:R1:W3:Y:S01]  /*32f0*/  @!P0 LDS R3, [R45+0x500] ;  /* 0x000500002d038984 */ /* 0x0002e20000000800 */
[----:B------:R-:W-:Y:S05]  /*3300*/  BRA.DIV UR7, `(.L_x_122) ;  /* 0x0000001207247947 */ /* 0x000fea000b800000 */
[----:B------:R-:W-:Y:S01]  /*3310*/  MOV R7, 0xffff ;  /* 0x0000ffff00077802 */ /* 0x000fe20000000f00 */
[----:B------:R-:W-:Y:S01]  /*3320*/  IMAD.MOV.U32 R6, RZ, RZ, 0xffff ;  /* 0x0000ffffff067424 */ /* 0x000fe200078e00ff */
[----:B------:R-:W-:Y:S01]  /*3330*/  MOV R8, 0xffff ;  /* 0x0000ffff00087802 */ /* 0x000fe20000000f00 */
[----:B------:R-:W-:Y:S01]  /*3340*/  IMAD.MOV.U32 R9, RZ, RZ, 0xffff ;  /* 0x0000ffffff097424 */ /* 0x000fe200078e00ff */
[----:B------:R-:W-:Y:S01]  /*3350*/  MOV R15, 0xffff ;  /* 0x0000ffff000f7802 */ /* 0x000fe20000000f00 */
[----:B--2---:R-:W2:Y:S04]  /*3360*/  SHFL.BFLY PT, R5, R2, 0x8, 0x101f ;  /* 0x0d101f0002057f89 */ /* 0x004ea800000e0000 */
[----:B---3--:R-:W3:Y:S01]  /*3370*/  SHFL.BFLY PT, R4, R3, 0x8, 0x101f ;  /* 0x0d101f0003047f89 */ /* 0x008ee200000e0000 */
[----:B--2---:R-:W-:Y:S01]  /*3380*/  FADD.FTZ R5, R5, R2 ;  /* 0x0000000205057221 */ /* 0x004fe20000010000 */
[----:B------:R-:W-:-:S02]  /*3390*/  IMAD.MOV.U32 R2, RZ, RZ, 0xffff ;  /* 0x0000ffffff027424 */ /* 0x000fc400078e00ff */
[----:B---3--:R-:W-:Y:S02]  /*33a0*/  FADD.FTZ R4, R4, R3 ;  /* 0x0000000304047221 */ /* 0x008fe40000010000 */
[----:B------:R-:W2:Y:S01]  /*33b0*/  SHFL.BFLY PT, R12, R5, 0x4, 0x101f ;  /* 0x0c901f00050c7f89 */ /* 0x000ea200000e0000 */
[----:B------:R-:W-:-:S03]  /*33c0*/  MOV R3, 0xffff ;  /* 0x0000ffff00037802 */ /* 0x000fc60000000f00 */
[----:B------:R-:W3:Y:S01]  /*33d0*/  SHFL.BFLY PT, R11, R4, 0x4, 0x101f ;  /* 0x0c901f00040b7f89 */ /* 0x000ee200000e0000 */
[----:B--2---:R-:W-:Y:S01]  /*33e0*/  FADD.FTZ R12, R5, R12 ;  /* 0x0000000c050c7221 */ /* 0x004fe20000010000 */
[----:B---3--:R-:W-:-:S04]  /*33f0*/  FADD.FTZ R11, R4, R11 ;  /* 0x0000000b040b7221 */ /* 0x008fc80000010000 */
[----:B------:R-:W2:Y:S04]  /*3400*/  SHFL.BFLY PT, R13, R12, 0x2, 0x101f ;  /* 0x0c501f000c0d7f89 */ /* 0x000ea800000e0000 */
[----:B------:R-:W3:Y:S01]  /*3410*/  SHFL.BFLY PT, R2, R11, 0x2, 0x101f ;  /* 0x0c501f000b027f89 */ /* 0x000ee200000e0000 */
[----:B--2---:R-:W-:Y:S01]  /*3420*/  FADD.FTZ R13, R12, R13 ;  /* 0x0000000d0c0d7221 */ /* 0x004fe20000010000 */
[----:B---3--:R-:W-:-:S04]  /*3430*/  FADD.FTZ R14, R11, R2 ;  /* 0x000000020b0e7221 */ /* 0x008fc80000010000 */
[----:B------:R-:W2:Y:S04]  /*3440*/  SHFL.BFLY PT, R16, R13, 0x1, 0x101f ;  /* 0x0c301f000d107f89 */ /* 0x000ea800000e0000 */
[----:B------:R3:W4:Y:S02]  /*3450*/  SHFL.BFLY PT, R10, R14, 0x1, 0x101f ;  /* 0x0c301f000e0a7f89 */ /* 0x00072400000e0000 */
[----:B--23--:R-:W-:-:S07]  /*3460*/  FADD.FTZ R16, R13, R16 ;  /* 0x000000100d107221 */ /* 0x00cfce0000010000 */
.L_x_135:
[----:B------:R-:W2:Y:S01]  /*3470*/  LDC.64 R2, c[0x0][0x218] ;  /* 0x00008600ff027b82 */ /* 0x000ea20000000a00 */
[----:B------:R-:W-:Y:S01]  /*3480*/  ISETP.NE.AND P1, PT, R65, RZ, PT ;  /* 0x000000ff4100720c */ /* 0x000fe20003f25270 */
[----:B----4-:R-:W-:Y:S01]  /*3490*/  FADD.FTZ R8, R14, R10 ;  /* 0x0000000a0e087221 */ /* 0x010fe20000010000 */
[----:B------:R-:W-:Y:S01]  /*34a0*/  IMAD.IADD R7, R39, 0x1, R48 ;  /* 0x0000000127077824 */ /* 0x000fe200078e0230 */
[----:B------:R-:W-:Y:S02]  /*34b0*/  ISETP.NE.AND P2, PT, R56, 0x1, PT ;  /* 0x000000013800780c */ /* 0x000fe40003f45270 */
[----:B------:R-:W-:Y:S02]  /*34c0*/  MOV R11, R40 ;  /* 0x00000028000b7202 */ /* 0x000fe40000000f00 */
[----:B------:R-:W3:Y:S06]  /*34d0*/  LDC.64 R4, c[0x0][0x220] ;  /* 0x00008800ff047b82 */ /* 0x000eec0000000a00 */
[----:B------:R-:W-:-:S02]  /*34e0*/  @!P1 F2FP.BF16.F32.PACK_AB R6, RZ, R16 ;  /* 0x00000010ff06923e */ /* 0x000fc400000010ff */
[----:B------:R-:W-:Y:S01]  /*34f0*/  @!P1 F2FP.BF16.F32.PACK_AB R8, RZ, R8 ;  /* 0x00000008ff08923e */ /* 0x000fe200000010ff */
[----:B--2---:R-:W-:-:S05]  /*3500*/  IMAD.WIDE R2, R7, 0x2, R2 ;  /* 0x0000000207027825 */ /* 0x004fca00078e0202 */
[----:B------:R2:W-:Y:S01]  /*3510*/  @!P1 STG.E.U16 desc[UR8][R2.64], R6 ;  /* 0x0000000602009986 */ /* 0x0005e2000c101508 */
[----:B---3--:R-:W-:-:S05]  /*3520*/  IMAD.WIDE R4, R7, 0x2, R4 ;  /* 0x0000000207047825 */ /* 0x008fca00078e0204 */
[----:B------:R2:W-:Y:S01]  /*3530*/  @!P1 STG.E.U16 desc[UR8][R4.64], R8 ;  /* 0x0000000804009986 */ /* 0x0005e2000c101508 */
[----:B------:R-:W-:Y:S05]  /*3540*/  @!P2 BRA `(.L_x_121) ;  /* 0x000000040018a947 */ /* 0x000fea0003800000 */
[----:B------:R-:W-:Y:S01]  /*3550*/  HFMA2.MMA R12, -RZ, RZ, 0, 0 ;  /* 0x00000000ff0c7435 */ /* 0x000fe200000001ff */
[----:B------:R-:W-:Y:S01]  /*3560*/  IMAD.MOV.U32 R11, RZ, RZ, RZ ;  /* 0x000000ffff0b7224 */ /* 0x000fe200078e00ff */
[----:B------:R-:W-:-:S05]  /*3570*/  UMOV UR7, 0xffff ;  /* 0x0000ffff00077882 */ /* 0x000fca0000000000 */
[----:B------:R3:W4:Y:S04]  /*3580*/  @!P0 LDS R11, [R46] ;  /* 0x000000002e0b8984 */ /* 0x0007280000000800 */
[----:B------:R3:W0:Y:S01]  /*3590*/  @!P0 LDS R12, [R46+0x500] ;  /* 0x000500002e0c8984 */ /* 0x0006220000000800 */
[----:B------:R-:W-:Y:S05]  /*35a0*/  BRA.DIV UR7, `(.L_x_123) ;  /* 0x0000001207507947 */ /* 0x000fea000b800000 */
[----:B--2---:R-:W-:Y:S01]  /*35b0*/  IMAD.MOV.U32 R6, RZ, RZ, 0xffff ;  /* 0x0000ffffff067424 */ /* 0x004fe200078e00ff */
[----:B------:R-:W-:Y:S01]  /*35c0*/  MOV R7, 0xffff ;  /* 0x0000ffff00077802 */ /* 0x000fe20000000f00 */
[----:B------:R-:W-:Y:S01]  /*35d0*/  IMAD.MOV.U32 R9, RZ, RZ, 0xffff ;  /* 0x0000ffffff097424 */ /* 0x000fe200078e00ff */
[----:B------:R-:W-:Y:S01]  /*35e0*/  MOV R8, 0xffff ;  /* 0x0000ffff00087802 */ /* 0x000fe20000000f00 */
[----:B------:R-:W-:Y:S01]  /*35f0*/  IMAD.MOV.U32 R20, RZ, RZ, 0xffff ;  /* 0x0000ffffff147424 */ /* 0x000fe200078e00ff */
[----:B----4-:R-:W2:Y:S01]  /*3600*/  SHFL.BFLY PT, R14, R11, 0x8, 0x101f ;  /* 0x0d101f000b0e7f89 */ /* 0x010ea200000e0000 */
[----:B------:R-:W-:Y:S01]  /*3610*/  MOV R19, 0xffff ;  /* 0x0000ffff00137802 */ /* 0x000fe20000000f00 */
[----:B------:R-:W-:Y:S02]  /*3620*/  IMAD.MOV.U32 R10, RZ, RZ, 0xffff ;  /* 0x0000ffffff0a7424 */ /* 0x000fe400078e00ff */
[----:B0-----:R-:W0:Y:S01]  /*3630*/  SHFL.BFLY PT, R13, R12, 0x8, 0x101f ;  /* 0x0d101f000c0d7f89 */ /* 0x001e2200000e0000 */
[----:B--2---:R-:W-:Y:S01]  /*3640*/  FADD.FTZ R14, R14, R11 ;  /* 0x0000000b0e0e7221 */ /* 0x004fe20000010000 */
[----:B0-----:R-:W-:-:S04]  /*3650*/  FADD.FTZ R13, R13, R12 ;  /* 0x0000000c0d0d7221 */ /* 0x001fc80000010000 */
[----:B------:R-:W0:Y:S04]  /*3660*/  SHFL.BFLY PT, R15, R14, 0x4, 0x101f ;  /* 0x0c901f000e0f7f89 */ /* 0x000e2800000e0000 */
[----:B------:R-:W2:Y:S01]  /*3670*/  SHFL.BFLY PT, R16, R13, 0x4, 0x101f ;  /* 0x0c901f000d107f89 */ /* 0x000ea200000e0000 */
[----:B0-----:R-:W-:Y:S01]  /*3680*/  FADD.FTZ R15, R14, R15 ;  /* 0x0000000f0e0f7221 */ /* 0x001fe20000010000 */
[----:B--2---:R-:W-:-:S04]  /*3690*/  FADD.FTZ R16, R13, R16 ;  /* 0x000000100d107221 */ /* 0x004fc80000010000 */
[----:B------:R-:W0:Y:S04]  /*36a0*/  SHFL.BFLY PT, R18, R15, 0x2, 0x101f ;  /* 0x0c501f000f127f89 */ /* 0x000e2800000e0000 */
[----:B------:R-:W2:Y:S01]  /*36b0*/  SHFL.BFLY PT, R11, R16, 0x2, 0x101f ;  /* 0x0c501f00100b7f89 */ /* 0x000ea200000e0000 */
[----:B0-----:R-:W-:Y:S01]  /*36c0*/  FADD.FTZ R18, R15, R18 ;  /* 0x000000120f127221 */ /* 0x001fe20000010000 */
[----:B--2---:R-:W-:-:S04]  /*36d0*/  FADD.FTZ R11, R16, R11 ;  /* 0x0000000b100b7221 */ /* 0x004fc80000010000 */
[----:B------:R-:W0:Y:S04]  /*36e0*/  SHFL.BFLY PT, R17, R18, 0x1, 0x101f ;  /* 0x0c301f0012117f89 */ /* 0x000e2800000e0000 */
[----:B------:R2:W4:Y:S02]  /*36f0*/  SHFL.BFLY PT, R10, R11, 0x1, 0x101f ;  /* 0x0c301f000b0a7f89 */ /* 0x00052400000e0000 */
[----:B0-2---:R-:W-:-:S07]  /*3700*/  FADD.FTZ R17, R18, R17 ;  /* 0x0000001112117221 */ /* 0x005fce0000010000 */
.L_x_145:
[----:B----4-:R-:W-:Y:S01]  /*3710*/  FADD.FTZ R7, R11, R10 ;  /* 0x0000000a0b077221 */ /* 0x010fe20000010000 */
[----:B------:R-:W-:Y:S02]  /*3720*/  @!P1 F2FP.BF16.F32.PACK_AB R6, RZ, R17 ;  /* 0x00000011ff06923e */ /* 0x000fe400000010ff */
[----:B------:R-:W-:Y:S02]  /*3730*/  ISETP.NE.AND P2, PT, R56, 0x2, PT ;  /* 0x000000023800780c */ /* 0x000fe40003f45270 */
[----:B------:R-:W-:Y:S01]  /*3740*/  @!P1 F2FP.BF16.F32.PACK_AB R7, RZ, R7 ;  /* 0x00000007ff07923e */ /* 0x000fe200000010ff */
[----:B------:R4:W-:Y:S01]  /*3750*/  @!P1 STG.E.U16 desc[UR8][R2.64+0x28], R6 ;  /* 0x0000280602009986 */ /* 0x0009e2000c101508 */
[----:B------:R-:W-:-:S03]  /*3760*/  MOV R11, R44 ;  /* 0x0000002c000b7202 */ /* 0x000fc60000000f00 */
[----:B------:R4:W-:Y:S06]  /*3770*/  @!P1 STG.E.U16 desc[UR8][R4.64+0x28], R7 ;  /* 0x0000280704009986 */ /* 0x0009ec000c101508 */
[----:B------:R-:W-:Y:S05]  /*3780*/  @!P2 BRA `(.L_x_121) ;  /* 0x000000000088a947 */ /* 0x000fea0003800000 */
[----:B------:R-:W-:Y:S01]  /*3790*/  HFMA2.MMA R12, -RZ, RZ, 0, 0 ;  /* 0x00000000ff0c7435 */ /* 0x000fe200000001ff */
[----:B------:R-:W-:Y:S01]  /*37a0*/  IMAD.MOV.U32 R11, RZ, RZ, RZ ;  /* 0x000000ffff0b7224 */ /* 0x000fe200078e00ff */
[----:B------:R-:W-:-:S05]  /*37b0*/  UMOV UR7, 0xffff ;  /* 0x0000ffff00077882 */ /* 0x000fca0000000000 */
[----:B------:R0:W2:Y:S04]  /*37c0*/  @!P0 LDS R11, [R47] ;  /* 0x000000002f0b8984 */ /* 0x0000a80000000800 */
[----:B------:R0:W0:Y:S01]  /*37d0*/  @!P0 LDS R12, [R47+0x500] ;  /* 0x000500002f0c8984 */ /* 0x0000220000000800 */
[----:B------:R-:W-:Y:S05]  /*37e0*/  BRA.DIV UR7, `(.L_x_124) ;  /* 0x0000001207a87947 */ /* 0x000fea000b800000 */
[----:B----4-:R-:W-:Y:S01]  /*37f0*/  IMAD.MOV.U32 R6, RZ, RZ, 0xffff ;  /* 0x0000ffffff067424 */ /* 0x010fe200078e00ff */
[----:B------:R-:W-:Y:S01]  /*3800*/  MOV R7, 0xffff ;  /* 0x0000ffff00077802 */ /* 0x000fe20000000f00 */
[----:B------:R-:W-:Y:S01]  /*3810*/  IMAD.MOV.U32 R9, RZ, RZ, 0xffff ;  /* 0x0000ffffff097424 */ /* 0x000fe200078e00ff */
[----:B------:R-:W-:Y:S01]  /*3820*/  MOV R8, 0xffff ;  /* 0x0000ffff00087802 */ /* 0x000fe20000000f00 */
[----:B------:R-:W-:Y:S01]  /*3830*/  IMAD.MOV.U32 R20, RZ, RZ, 0xffff ;  /* 0x0000ffffff147424 */ /* 0x000fe200078e00ff */
[----:B--2---:R-:W2:Y:S01]  /*3840*/  SHFL.BFLY PT, R14, R11, 0x8, 0x101f ;  /* 0x0d101f000b0e7f89 */ /* 0x004ea200000e0000 */
        /* <DEDUP_REMOVED lines=16> */
.L_x_155:
[----:B----4-:R-:W-:Y:S01]  /*3950*/  FADD.FTZ R7, R11, R10 ;  /* 0x0000000a0b077221 */ /* 0x010fe20000010000 */
[----:B------:R-:W-:Y:S02]  /*3960*/  @!P1 F2FP.BF16.F32.PACK_AB R6, RZ, R17 ;  /* 0x00000011ff06923e */ /* 0x000fe400000010ff */
[----:B------:R-:W-:Y:S02]  /*3970*/  MOV R11, R52 ;  /* 0x00000034000b7202 */ /* 0x000fe40000000f00 */
[----:B------:R-:W-:Y:S01]  /*3980*/  @!P1 F2FP.BF16.F32.PACK_AB R7, RZ, R7 ;  /* 0x00000007ff07923e */ /* 0x000fe200000010ff */
[----:B------:R0:W-:Y:S04]  /*3990*/  @!P1 STG.E.U16 desc[UR8][R2.64+0x50], R6 ;  /* 0x0000500602009986 */ /* 0x0001e8000c101508 */
[----:B------:R0:W-:Y:S02]  /*39a0*/  @!P1 STG.E.U16 desc[UR8][R4.64+0x50], R7 ;  /* 0x0000500704009986 */ /* 0x0001e4000c101508 */
.L_x_121:
[----:B------:R-:W-:Y:S05]  /*39b0*/  BSYNC B0 ;  /* 0x0000000000007941 */ /* 0x000fea0003800000 */
.L_x_120:
[----:B------:R-:W-:-:S13]  /*39c0*/  ISETP.GE.U32.AND P0, PT, R42, 0x3c, PT ;  /* 0x0000003c2a00780c */ /* 0x000fda0003f06070 */
[----:B------:R-:W-:Y:S05]  /*39d0*/  @!P0 BRA `(.L_x_119) ;  /* 0x0000000800588947 */ /* 0x000fea0003800000 */
[----:B------:R-:W-:Y:S01]  /*39e0*/  ISETP.GT.U32.AND P0, PT, R65, 0x9, PT ;  /* 0x000000094100780c */ /* 0x000fe20003f04070 */
[----:B------:R-:W-:-:S12]  /*39f0*/  UMOV UR7, 0xffff ;  /* 0x0000ffff00077882 */ /* 0x000fd80000000000 */
[----:B0-2-4-:R-:W-:Y:S02]  /*3a00*/  @!P0 LOP3.LUT R3, R11, R43, RZ, 0x3c, !PT ;  /* 0x0000002b0b038212 */ /* 0x015fe400078e3cff */
[----:B------:R-:W-:-:S05]  /*3a10*/  @!P0 LEA R4, R65, UR6, 0x7 ;  /* 0x0000000641048c11 */ /* 0x000fca000f8e38ff */
[----:B------:R-:W-:Y:S01]  /*3a20*/  @!P0 IMAD R4, R3, 0x4, R4 ;  /* 0x0000000403048824 */ /* 0x000fe200078e0204 */
[----:B------:R-:W-:-:S06]  /*3a30*/  CS2R R2, SRZ ;  /* 0x0000000000027805 */ /* 0x000fcc000001ff00 */
[----:B------:R0:W2:Y:S04]  /*3a40*/  @!P0 LDS R2, [R4] ;  /* 0x0000000004028984 */ /* 0x0000a80000000800 */
[----:B------:R0:W4:Y:S01]  /*3a50*/  @!P0 LDS R3, [R4+0x500] ;  /* 0x0005000004038984 */ /* 0x0001220000000800 */
[----:B------:R-:W-:Y:S05]  /*3a60*/  BRA.DIV UR7, `(.L_x_125) ;  /* 0x0000001207f07947 */ /* 0x000fea000b800000 */
[C---:B0-----:R-:W-:Y:S01]  /*3a70*/  @!P0 VIADD R4, R11.reuse, 0x28 ;  /* 0x000000280b048836 */ /* 0x041fe20000000000 */
[----:B------:R-:W-:Y:S01]  /*3a80*/  @!P0 IADD3 R12, R11, 0x14, RZ ;  /* 0x000000140b0c8810 */ /* 0x000fe20007ffe0ff */
[----:B------:R-:W-:Y:S01]  /*3a90*/  HFMA2.MMA R20, -RZ, RZ, 0, 0 ;  /* 0x00000000ff147435 */ /* 0x000fe200000001ff */
[C---:B------:R-:W-:Y:S02]  /*3aa0*/  @!P0 LEA R5, R65.reuse, UR6, 0x7 ;  /* 0x0000000641058c11 */ /* 0x040fe4000f8e38ff */
[----:B------:R-:W-:Y:S02]  /*3ab0*/  CS2R R16, SRZ ;  /* 0x0000000000107805 */ /* 0x000fe4000001ff00 */
[-C--:B------:R-:W-:Y:S01]  /*3ac0*/  @!P0 LOP3.LUT R4, R4, R43.reuse, RZ, 0x3c, !PT ;  /* 0x0000002b04048212 */ /* 0x080fe200078e3cff */
[----:B------:R-:W-:Y:S01]  /*3ad0*/  IMAD.MOV.U32 R22, RZ, RZ, RZ ;  /* 0x000000ffff167224 */ /* 0x000fe200078e00ff */
[----:B------:R-:W-:Y:S01]  /*3ae0*/  @!P0 LEA R13, R65, UR6, 0x7 ;  /* 0x00000006410d8c11 */ /* 0x000fe2000f8e38ff */
[----:B------:R-:W-:Y:S01]  /*3af0*/  IMAD.MOV.U32 R6, RZ, RZ, 0xffff ;  /* 0x0000ffffff067424 */ /* 0x000fe200078e00ff */
[----:B------:R-:W-:Y:S01]  /*3b00*/  @!P0 LOP3.LUT R12, R12, R43, RZ, 0x3c, !PT ;  /* 0x0000002b0c0c8212 */ /* 0x000fe200078e3cff */
[----:B------:R-:W-:Y:S01]  /*3b10*/  @!P0 IMAD R4, R4, 0x4, R5 ;  /* 0x0000000404048824 */ /* 0x000fe200078e0205 */
[----:B------:R-:W-:-:S02]  /*3b20*/  @!P0 IADD3 R10, R11, 0x3c, RZ ;  /* 0x0000003c0b0a8810 */ /* 0x000fc40007ffe0ff */
[----:B------:R-:W-:Y:S02]  /*3b30*/  CS2R R26, SRZ ;  /* 0x00000000001a7805 */ /* 0x000fe4000001ff00 */
[----:B------:R-:W-:Y:S01]  /*3b40*/  @!P0 LEA R12, R12, R13, 0x2 ;  /* 0x0000000d0c0c8211 */ /* 0x000fe200078e10ff */
[----:B------:R-:W0:Y:S01]  /*3b50*/  @!P0 LDS R5, [R4] ;  /* 0x0000000004058984 */ /* 0x000e220000000800 */
[----:B------:R-:W-:Y:S02]  /*3b60*/  @!P0 LEA R21, R65, UR6, 0x7 ;  /* 0x0000000641158c11 */ /* 0x000fe4000f8e38ff */
[----:B------:R-:W-:Y:S01]  /*3b70*/  @!P0 LOP3.LUT R10, R10, R43, RZ, 0x3c, !PT ;  /* 0x0000002b0a0a8212 */ /* 0x000fe200078e3cff */
[----:B------:R-:W5:Y:S01]  /*3b80*/  @!P0 LDS R14, [R12] ;  /* 0x000000000c0e8984 */ /* 0x000f620000000800 */
[----:B------:R-:W-:Y:S02]  /*3b90*/  MOV R7, 0xffff ;  /* 0x0000ffff00077802 */ /* 0x000fe40000000f00 */
[----:B------:R-:W-:Y:S01]  /*3ba0*/  MOV R13, 0xffff ;  /* 0x0000ffff000d7802 */ /* 0x000fe20000000f00 */
[----:B------:R1:W3:Y:S01]  /*3bb0*/  @!P0 LDS R15, [R12+0x500] ;  /* 0x000500000c0f8984 */ /* 0x0002e20000000800 */
[----:B------:R-:W-:Y:S01]  /*3bc0*/  @!P0 IMAD R21, R10, 0x4, R21 ;  /* 0x000000040a158824 */ /* 0x000fe200078e0215 */
[----:B------:R-:W-:Y:S01]  /*3bd0*/  MOV R9, 0xffff ;  /* 0x0000ffff00097802 */ /* 0x000fe20000000f00 */
[----:B------:R-:W-:Y:S01]  /*3be0*/  IMAD.MOV.U32 R10, RZ, RZ, 0xffff ;  /* 0x0000ffffff0a7424 */ /* 0x000fe200078e00ff */
[----:B------:R-:W-:Y:S01]  /*3bf0*/  @!P0 LDS R23, [R4+0x500] ;  /* 0x0005000004178984 */ /* 0x000fe20000000800 */
[----:B------:R-:W-:-:S03]  /*3c00*/  MOV R8, 0xffff ;  /* 0x0000ffff00087802 */ /* 0x000fc60000000f00 */
[----:B------:R-:W-:Y:S01]  /*3c10*/  @!P0 LDS R28, [R21] ;  /* 0x00000000151c8984 */ /* 0x000fe20000000800 */
[----:B-1----:R-:W-:-:S03]  /*3c20*/  IMAD.MOV.U32 R12, RZ, RZ, 0xffff ;  /* 0x0000ffffff0c7424 */ /* 0x002fc600078e00ff */
[----:B------:R-:W-:Y:S04]  /*3c30*/  @!P0 LDS R29, [R21+0x500] ;  /* 0x00050000151d8984 */ /* 0x000fe80000000800 */
[----:B----4-:R-:W1:Y:S01]  /*3c40*/  SHFL.BFLY PT, R10, R3, 0x8, 0x101f ;  /* 0x0d101f00030a7f89 */ /* 0x010e6200000e0000 */
[----:B0-----:R-:W-:-:S03]  /*3c50*/  @!P0 MOV R20, R5 ;  /* 0x0000000500148202 */ /* 0x001fc60000000f00 */
[----:B--2---:R-:W0:Y:S01]  /*3c60*/  SHFL.BFLY PT, R5, R2, 0x8, 0x101f ;  /* 0x0d101f0002057f89 */ /* 0x004e2200000e0000 */
[----:B-----5:R-:W-:Y:S01]  /*3c70*/  @!P0 MOV R16, R14 ;  /* 0x0000000e00108202 */ /* 0x020fe20000000f00 */
[----:B------:R-:W-:Y:S02]  /*3c80*/  IMAD.MOV.U32 R14, RZ, RZ, 0xffff ;  /* 0x0000ffffff0e7424 */ /* 0x000fe400078e00ff */
[----:B------:R-:W2:Y:S01]  /*3c90*/  SHFL.BFLY PT, R21, R20, 0x8, 0x101f ;  /* 0x0d101f0014157f89 */ /* 0x000ea200000e0000 */
[----:B---3--:R-:W-:Y:S02]  /*3ca0*/  @!P0 IMAD.MOV.U32 R17, RZ, RZ, R15 ;  /* 0x000000ffff118224 */ /* 0x008fe400078e000f */
[----:B-1----:R-:W-:Y:S01]  /*3cb0*/  FADD.FTZ R4, R10, R3 ;  /* 0x000000030a047221 */ /* 0x002fe20000010000 */
[----:B------:R-:W-:Y:S01]  /*3cc0*/  IMAD.MOV.U32 R15, RZ, RZ, 0xffff ;  /* 0x0000ffffff0f7424 */ /* 0x000fe200078e00ff */
[----:B------:R-:W1:Y:S01]  /*3cd0*/  SHFL.BFLY PT, R19, R16, 0x8, 0x101f ;  /* 0x0d101f0010137f89 */ /* 0x000e6200000e0000 */
[----:B------:R-:W-:-:S03]  /*3ce0*/  @!P0 IMAD.MOV.U32 R22, RZ, RZ, R23 ;  /* 0x000000ffff168224 */ /* 0x000fc600078e0017 */
[----:B------:R-:W3:Y:S01]  /*3cf0*/  SHFL.BFLY PT, R18, R17, 0x8, 0x101f ;  /* 0x0d101f0011127f89 */ /* 0x000ee200000e0000 */
[----:B------:R-:W-:-:S03]  /*3d00*/  @!P0 MOV R26, R28 ;  /* 0x0000001c001a8202 */ /* 0x000fc60000000f00 */
[----:B------:R-:W4:Y:S01]  /*3d10*/  SHFL.BFLY PT, R25, R22, 0x8, 0x101f ;  /* 0x0d101f0016197f89 */ /* 0x000f2200000e0000 */
[----:B------:R-:W-:Y:S01]  /*3d20*/  @!P0 IMAD.MOV.U32 R27, RZ, RZ, R29 ;  /* 0x000000ffff1b8224 */ /* 0x000fe200078e001d */
[----:B------:R-:W-:Y:S02]  /*3d30*/  MOV R29, 0xffff ;  /* 0x0000ffff001d7802 */ /* 0x000fe40000000f00 */
[----:B------:R-:W5:Y:S01]  /*3d40*/  SHFL.BFLY PT, R10, R4, 0x4, 0x101f ;  /* 0x0c901f00040a7f89 */ /* 0x000f6200000e0000 */
[----:B------:R-:W-:Y:S01]  /*3d50*/  ISETP.NE.AND P0, PT, R65, RZ, PT ;  /* 0x000000ff4100720c */ /* 0x000fe20003f05270 */
[----:B0-----:R-:W-:Y:S02]  /*3d60*/  FADD.FTZ R5, R5, R2 ;  /* 0x0000000205057221 */ /* 0x001fe40000010000 */
[----:B------:R-:W0:Y:S01]  /*3d70*/  SHFL.BFLY PT, R31, R26, 0x8, 0x101f ;  /* 0x0d101f001a1f7f89 */ /* 0x000e2200000e0000 */
[----:B--2---:R-:W-:Y:S01]  /*3d80*/  FADD.FTZ R23, R21, R20 ;  /* 0x0000001415177221 */ /* 0x004fe20000010000 */
[----:B------:R-:W-:-:S02]  /*3d90*/  IMAD.MOV.U32 R20, RZ, RZ, 0xffff ;  /* 0x0000ffffff147424 */ /* 0x000fc400078e00ff */
[----:B------:R-:W2:Y:S01]  /*3da0*/  SHFL.BFLY PT, R2, R5, 0x4, 0x101f ;  /* 0x0c901f0005027f89 */ /* 0x000ea200000e0000 */
[----:B------:R-:W-:Y:S01]  /*3db0*/  IADD3 R7, R11, R48, RZ ;  /* 0x000000300b077210 */ /* 0x000fe20007ffe0ff */
[----:B-1----:R-:W-:Y:S01]  /*3dc0*/  FADD.FTZ R19, R19, R16 ;  /* 0x0000001013137221 */ /* 0x002fe20000010000 */
[----:B------:R-:W-:Y:S01]  /*3dd0*/  MOV R16, 0xffff ;  /* 0x0000ffff00107802 */ /* 0x000fe20000000f00 */
[----:B------:R-:W1:Y:S01]  /*3de0*/  SHFL.BFLY PT, R20, R23, 0x4, 0x101f ;  /* 0x0c901f0017147f89 */ /* 0x000e6200000e0000 */
[----:B---3--:R-:W-:-:S03]  /*3df0*/  FADD.FTZ R18, R18, R17 ;  /* 0x0000001112127221 */ /* 0x008fc60000010000 */
[----:B------:R-:W3:Y:S01]  /*3e00*/  SHFL.BFLY PT, R28, R27, 0x8, 0x101f ;  /* 0x0d101f001b1c7f89 */ /* 0x000ee200000e0000 */
[----:B----4-:R-:W-:-:S03]  /*3e10*/  FADD.FTZ R25, R25, R22 ;  /* 0x0000001619197221 */ /* 0x010fc60000010000 */
[----:B------:R-:W4:Y:S01]  /*3e20*/  SHFL.BFLY PT, R16, R19, 0x4, 0x101f ;  /* 0x0c901f0013107f89 */ /* 0x000f2200000e0000 */
[----:B-----5:R-:W-:Y:S01]  /*3e30*/  FADD.FTZ R3, R4, R10 ;  /* 0x0000000a04037221 */ /* 0x020fe20000010000 */
[----:B------:R-:W-:Y:S02]  /*3e40*/  IMAD.MOV.U32 R10, RZ, RZ, 0xffff ;  /* 0x0000ffffff0a7424 */ /* 0x000fe400078e00ff */
[----:B------:R-:W5:Y:S01]  /*3e50*/  SHFL.BFLY PT, R24, R25, 0x4, 0x101f ;  /* 0x0c901f0019187f89 */ /* 0x000f6200000e0000 */
[----:B------:R-:W-:Y:S01]  /*3e60*/  MOV R4, 0xffff ;  /* 0x0000ffff00047802 */ /* 0x000fe20000000f00 */
[----:B0-----:R-:W-:Y:S01]  /*3e70*/  FADD.FTZ R31, R31, R26 ;  /* 0x0000001a1f1f7221 */ /* 0x001fe20000010000 */
[----:B------:R-:W-:Y:S01]  /*3e80*/  IMAD.MOV.U32 R26, RZ, RZ, 0xffff ;  /* 0x0000ffffff1a7424 */ /* 0x000fe200078e00ff */
[----:B------:R-:W0:Y:S01]  /*3e90*/  SHFL.BFLY PT, R21, R18, 0x4, 0x101f ;  /* 0x0c901f0012157f89 */ /* 0x000e2200000e0000 */
[----:B--2---:R-:W-:Y:S01]  /*3ea0*/  FADD.FTZ R2, R5, R2 ;  /* 0x0000000205027221 */ /* 0x004fe20000010000 */
[----:B------:R-:W-:-:S02]  /*3eb0*/  MOV R5, 0xffff ;  /* 0x0000ffff00057802 */ /* 0x000fc40000000f00 */
[----:B------:R-:W2:Y:S01]  /*3ec0*/  SHFL.BFLY PT, R10, R3, 0x2, 0x101f ;  /* 0x0c501f00030a7f89 */ /* 0x000ea200000e0000 */
[----:B-1----:R-:W-:Y:S01]  /*3ed0*/  FADD.FTZ R22, R23, R20 ;  /* 0x0000001417167221 */ /* 0x002fe20000010000 */
[----:B------:R-:W-:Y:S02]  /*3ee0*/  IMAD.MOV.U32 R23, RZ, RZ, 0xffff ;  /* 0x0000ffffff177424 */ /* 0x000fe400078e00ff */
[----:B------:R-:W1:Y:S01]  /*3ef0*/  SHFL.BFLY PT, R5, R2, 0x2, 0x101f ;  /* 0x0c501f0002057f89 */ /* 0x000e6200000e0000 */
[----:B---3--:R-:W-:Y:S01]  /*3f00*/  FADD.FTZ R28, R28, R27 ;  /* 0x0000001b1c1c7221 */ /* 0x008fe20000010000 */
[----:B------:R-:W-:Y:S02]  /*3f10*/  MOV R27, 0xffff ;  /* 0x0000ffff001b7802 */ /* 0x000fe40000000f00 */
[----:B------:R-:W3:Y:S01]  /*3f20*/  SHFL.BFLY PT, R26, R31, 0x4, 0x101f ;  /* 0x0c901f001f1a7f89 */ /* 0x000ee200000e0000 */
[----:B----4-:R-:W-:Y:S01]  /*3f30*/  FADD.FTZ R17, R19, R16 ;  /* 0x0000001013117221 */ /* 0x010fe20000010000 */
[----:B------:R-:W-:-:S02]  /*3f40*/  MOV R19, 0xffff ;  /* 0x0000ffff00137802 */ /* 0x000fc40000000f00 */
[----:B------:R-:W4:Y:S01]  /*3f50*/  SHFL.BFLY PT, R23, R22, 0x2, 0x101f ;  /* 0x0c501f0016177f89 */ /* 0x000f2200000e0000 */
[----:B-----5:R-:W-:Y:S01]  /*3f60*/  FADD.FTZ R24, R25, R24 ;  /* 0x0000001819187221 */ /* 0x020fe20000010000 */
[----:B------:R-:W-:Y:S02]  /*3f70*/  MOV R25, 0xffff ;  /* 0x0000ffff00197802 */ /* 0x000fe40000000f00 */
[----:B------:R-:W5:Y:S01]  /*3f80*/  SHFL.BFLY PT, R16, R17, 0x2, 0x101f ;  /* 0x0c501f0011107f89 */ /* 0x000f6200000e0000 */
[----:B0-----:R-:W-:Y:S01]  /*3f90*/  FADD.FTZ R21, R18, R21 ;  /* 0x0000001512157221 */ /* 0x001fe20000010000 */
[----:B------:R-:W-:Y:S02]  /*3fa0*/  IMAD.MOV.U32 R18, RZ, RZ, 0xffff ;  /* 0x0000ffffff127424 */ /* 0x000fe400078e00ff */
[----:B------:R-:W-:Y:S01]  /*3fb0*/  SHFL.BFLY PT, R27, R28, 0x4, 0x101f ;  /* 0x0c901f001c1b7f89 */ /* 0x000fe200000e0000 */
[----:B--2---:R-:W-:-:S03]  /*3fc0*/  FADD.FTZ R13, R3, R10 ;  /* 0x0000000a030d7221 */ /* 0x004fc60000010000 */
[----:B------:R-:W0:Y:S04]  /*3fd0*/  SHFL.BFLY PT, R4, R21, 0x2, 0x101f ;  /* 0x0c501f0015047f89 */ /* 0x000e2800000e0000 */
[----:B------:R-:W2:Y:S01]  /*3fe0*/  SHFL.BFLY PT, R25, R24, 0x2, 0x101f ;  /* 0x0c501f0018197f89 */ /* 0x000ea200000e0000 */
[----:B-1----:R-:W-:Y:S02]  /*3ff0*/  FADD.FTZ R12, R2, R5 ;  /* 0x00000005020c7221 */ /* 0x002fe40000010000 */
[----:B------:R-:W1:Y:S01]  /*4000*/  LDC.64 R2, c[0x0][0x220] ;  /* 0x00008800ff027b82 */ /* 0x000e620000000a00 */
[----:B------:R-:W1:Y:S01]  /*4010*/  SHFL.BFLY PT, R14, R13, 0x1, 0x101f ;  /* 0x0c301f000d0e7f89 */ /* 0x000e6200000e0000 */
[----:B---3--:R-:W-:Y:S01]  /*4020*/  FADD.FTZ R26, R31, R26 ;  /* 0x0000001a1f1a7221 */ /* 0x008fe20000010000 */
[----:B----4-:R-:W-:-:S02]  /*4030*/  FADD.FTZ R20, R22, R23 ;  /* 0x0000001716147221 */ /* 0x010fc40000010000 */
[----:B------:R-:W3:Y:S01]  /*4040*/  SHFL.BFLY PT, R15, R12, 0x1, 0x101f ;  /* 0x0c301f000c0f7f89 */ /* 0x000ee200000e0000 */
[----:B------:R-:W-:Y:S01]  /*4050*/  MOV R23, 0xffff ;  /* 0x0000ffff00177802 */ /* 0x000fe20000000f00 */
[----:B------:R-:W-:Y:S02]  /*4060*/  IMAD.MOV.U32 R22, RZ, RZ, 0xffff ;  /* 0x0000ffffff167424 */ /* 0x000fe400078e00ff */
[----:B-----5:R-:W-:Y:S01]  /*4070*/  FADD.FTZ R16, R17, R16 ;  /* 0x0000001011107221 */ /* 0x020fe20000010000 */
[----:B------:R-:W4:Y:S04]  /*4080*/  SHFL.BFLY PT, R29, R26, 0x2, 0x101f ;  /* 0x0c501f001a1d7f89 */ /* 0x000f2800000e0000 */
[----:B------:R-:W5:Y:S01]  /*4090*/  SHFL.BFLY PT, R19, R16, 0x1, 0x101f ;  /* 0x0c301f0010137f89 */ /* 0x000f6200000e0000 */
[----:B0-----:R-:W-:-:S03]  /*40a0*/  FADD.FTZ R17, R21, R4 ;  /* 0x0000000415117221 */ /* 0x001fc60000010000 */
[----:B------:R-:W0:Y:S01]  /*40b0*/  SHFL.BFLY PT, R23, R20, 0x1, 0x101f ;  /* 0x0c301f0014177f89 */ /* 0x000e2200000e0000 */
[----:B------:R-:W0:Y:S01]  /*40c0*/  LDC.64 R4, c[0x0][0x218] ;  /* 0x00008600ff047b82 */ /* 0x000e220000000a00 */
[----:B------:R-:W-:Y:S01]  /*40d0*/  FADD.FTZ R21, R28, R27 ;  /* 0x0000001b1c157221 */ /* 0x000fe20000010000 */
[----:B--2---:R-:W-:Y:S01]  /*40e0*/  FADD.FTZ R24, R24, R25 ;  /* 0x0000001918187221 */ /* 0x004fe20000010000 */
[----:B------:R-:W-:Y:S01]  /*40f0*/  IMAD.MOV.U32 R25, RZ, RZ, 0xffff ;  /* 0x0000ffffff197424 */ /* 0x000fe200078e00ff */
[----:B------:R-:W2:Y:S01]  /*4100*/  SHFL.BFLY PT, R18, R17, 0x1, 0x101f ;  /* 0x0c301f0011127f89 */ /* 0x000ea200000e0000 */
[----:B-1----:R-:W-:-:S04]  /*4110*/  IMAD.WIDE R2, R7, 0x2, R2 ;  /* 0x0000000207027825 */ /* 0x002fc800078e0202 */
[----:B------:R-:W-:Y:S01]  /*4120*/  FADD.FTZ R13, R13, R14 ;  /* 0x0000000e0d0d7221 */ /* 0x000fe20000010000 */
[----:B------:R-:W1:Y:S01]  /*4130*/  SHFL.BFLY PT, R22, R21, 0x2, 0x101f ;  /* 0x0c501f0015167f89 */ /* 0x000e6200000e0000 */
[----:B---3--:R-:W-:-:S03]  /*4140*/  FADD.FTZ R12, R12, R15 ;  /* 0x0000000f0c0c7221 */ /* 0x008fc60000010000 */
[----:B------:R-:W3:Y:S01]  /*4150*/  SHFL.BFLY PT, R25, R24, 0x1, 0x101f ;  /* 0x0c301f0018197f89 */ /* 0x000ee200000e0000 */
[----:B------:R-:W-:Y:S01]  /*4160*/  @!P0 F2FP.BF16.F32.PACK_AB R11, RZ, R13 ;  /* 0x0000000dff0b823e */ /* 0x000fe200000010ff */
[----:B------:R-:W-:Y:S02]  /*4170*/  IMAD.MOV.U32 R13, RZ, RZ, 0xffff ;  /* 0x0000ffffff0d7424 */ /* 0x000fe400078e00ff */
[----:B----4-:R-:W-:Y:S01]  /*4180*/  FADD.FTZ R26, R26, R29 ;  /* 0x0000001d1a1a7221 */ /* 0x010fe20000010000 */
[----:B------:R-:W-:Y:S02]  /*4190*/  @!P0 F2FP.BF16.F32.PACK_AB R10, RZ, R12 ;  /* 0x0000000cff0a823e */ /* 0x000fe400000010ff */
[----:B------:R-:W-:Y:S01]  /*41a0*/  PRMT R9, R11, 0x7610, R9 ;  /* 0x000076100b097816 */ /* 0x000fe20000000009 */
[----:B-----5:R-:W-:Y:S01]  /*41b0*/  FADD.FTZ R16, R16, R19 ;  /* 0x0000001310107221 */ /* 0x020fe20000010000 */
[----:B------:R-:W4:Y:S01]  /*41c0*/  SHFL.BFLY PT, R13, R26, 0x1, 0x101f ;  /* 0x0c301f001a0d7f89 */ /* 0x000f2200000e0000 */
[----:B0-----:R-:W-:Y:S01]  /*41d0*/  FADD.FTZ R8, R20, R23 ;  /* 0x0000001714087221 */ /* 0x001fe20000010000 */
[----:B------:R-:W-:-:S02]  /*41e0*/  IMAD.WIDE R4, R7, 0x2, R4 ;  /* 0x0000000207047825 */ /* 0x000fc400078e0204 */
[----:B------:R-:W-:Y:S02]  /*41f0*/  @!P0 F2FP.BF16.F32.PACK_AB R6, RZ, R16 ;  /* 0x00000010ff06823e */ /* 0x000fe400000010ff */
[----:B--2---:R-:W-:Y:S01]  /*4200*/  FADD.FTZ R7, R17, R18 ;  /* 0x0000001211077221 */ /* 0x004fe20000010000 */
[----:B------:R0:W-:Y:S01]  /*4210*/  @!P0 STG.E.U16 desc[UR8][R4.64], R10 ;  /* 0x0000000a04008986 */ /* 0x0001e2000c101508 */
[----:B------:R-:W-:Y:S01]  /*4220*/  @!P0 F2FP.BF16.F32.PACK_AB R8, RZ, R8 ;  /* 0x00000008ff08823e */ /* 0x000fe200000010ff */
[----:B-1----:R-:W-:Y:S02]  /*4230*/  FADD.FTZ R21, R21, R22 ;  /* 0x0000001615157221 */ /* 0x002fe40000010000 */
[----:B------:R-:W-:Y:S01]  /*4240*/  @!P0 F2FP.BF16.F32.PACK_AB R7, RZ, R7 ;  /* 0x00000007ff07823e */ /* 0x000fe200000010ff */
[----:B------:R1:W-:Y:S01]  /*4250*/  @!P0 STG.E.U16 desc[UR8][R2.64], R9 ;  /* 0x0000000902008986 */ /* 0x0003e2000c101508 */
[----:B---3--:R-:W-:-:S03]  /*4260*/  FADD.FTZ R11, R24, R25 ;  /* 0x00000019180b7221 */ /* 0x008fc60000010000 */
[----:B------:R1:W-:Y:S01]  /*4270*/  @!P0 STG.E.U16 desc[UR8][R4.64+0x28], R6 ;  /* 0x0000280604008986 */ /* 0x0003e2000c101508 */
[----:B0-----:R-:W-:-:S03]  /*4280*/  MOV R10, 0xffff ;  /* 0x0000ffff000a7802 */ /* 0x001fc60000000f00 */
[----:B------:R1:W-:Y:S01]  /*4290*/  @!P0 STG.E.U16 desc[UR8][R2.64+0x28], R7 ;  /* 0x0000280702008986 */ /* 0x0003e2000c101508 */
[----:B------:R-:W-:Y:S01]  /*42a0*/  @!P0 F2FP.BF16.F32.PACK_AB R11, RZ, R11 ;  /* 0x0000000bff0b823e */ /* 0x000fe200000010ff */
[----:B----4-:R-:W-:Y:S02]  /*42b0*/  FADD.FTZ R13, R26, R13 ;  /* 0x0000000d1a0d7221 */ /* 0x010fe40000010000 */
[----:B------:R1:W-:Y:S04]  /*42c0*/  @!P0 STG.E.U16 desc[UR8][R4.64+0x50], R8 ;  /* 0x0000500804008986 */ /* 0x0003e8000c101508 */
[----:B------:R1:W0:Y:S04]  /*42d0*/  SHFL.BFLY PT, R10, R21, 0x1, 0x101f ;  /* 0x0c301f00150a7f89 */ /* 0x00022800000e0000 */
[----:B------:R1:W-:Y:S02]  /*42e0*/  @!P0 STG.E.U16 desc[UR8][R2.64+0x50], R11 ;  /* 0x0000500b02008986 */ /* 0x0003e4000c101508 */
.L_x_189:
[----:B01----:R-:W-:Y:S01]  /*42f0*/  FADD.FTZ R7, R21, R10 ;  /* 0x0000000a15077221 */ /* 0x003fe20000010000 */
[----:B------:R-:W-:-:S04]  /*4300*/  @!P0 F2FP.BF16.F32.PACK_AB R6, RZ, R13 ;  /* 0x0000000dff06823e */ /* 0x000fc800000010ff */
[----:B------:R-:W-:Y:S01]  /*4310*/  @!P0 F2FP.BF16.F32.PACK_AB R7, RZ, R7 ;  /* 0x00000007ff07823e */ /* 0x000fe200000010ff */
[----:B------:R0:W-:Y:S04]  /*4320*/  @!P0 STG.E.U16 desc[UR8][R4.64+0x78], R6 ;  /* 0x0000780604008986 */ /* 0x0001e8000c101508 */
[----:B------:R0:W-:Y:S02]  /*4330*/  @!P0 STG.E.U16 desc[UR8][R2.64+0x78], R7 ;  /* 0x0000780702008986 */ /* 0x0001e4000c101508 */
.L_x_119:
[----:B------:R-:W-:Y:S05]  /*4340*/  WARPSYNC.ALL ;  /* 0x0000000000007948 */ /* 0x000fea0003800000 */
[----:B------:R-:W-:Y:S01]  /*4350*/  VIADD R48, R48, 0x400 ;  /* 0x0000040030307836 */ /* 0x000fe20000000000 */
[----:B------:R-:W-:Y:S04]  /*4360*/  BAR.SYNC.DEFER_BLOCKING 0x0 ;  /* 0x0000000000007b1d */ /* 0x000fe80000010000 */
[----:B------:R-:W-:-:S13]  /*4370*/  ISETP.GE.AND P0, PT, R48, UR10, PT ;  /* 0x0000000a30007c0c */ /* 0x000fda000bf06270 */
[----:B------:R-:W-:Y:S05]  /*4380*/  @!P0 BRA `(.L_x_126) ;  /* 0xffffffe400008947 */ /* 0x000fea000383ffff */
[----:B------:R-:W-:Y:S05]  /*4390*/  EXIT ;  /* 0x000000000000794d */ /* 0x000fea0003800000 */
.L_x_122:
[----:B------:R-:W-:Y:S01]  /*43a0*/  HFMA2.MMA R8, -RZ, RZ, 0, 4.76837158203125e-07 ;  /* 0x00000008ff087435 */ /* 0x000fe200000001ff */
[----:B--2---:R-:W-:Y:S01]  /*43b0*/  MOV R9, R2 ;  /* 0x0000000200097202 */ /* 0x004fe20000000f00 */
[----:B------:R-:W-:Y:S01]  /*43c0*/  IMAD.MOV.U32 R7, RZ, RZ, 0x101f ;  /* 0x0000101fff077424 */ /* 0x000fe200078e00ff */
[----:B------:R-:W-:-:S08]  /*43d0*/  MOV R6, 0xffff ;  /* 0x0000ffff00067802 */ /* 0x000fd00000000f00 */
[----:B01-3--:R-:W-:Y:S05]  /*43e0*/  WARPSYNC.COLLECTIVE R6, `(.L_x_127) ;  /* 0x0000000006087348 */ /* 0x00bfea0003c00000 */
[----:B------:R2:W4:Y:S02]  /*43f0*/  SHFL.BFLY P2, R10, R9, R8, R7 ;  /* 0x0c000008090a7389 */ /* 0x0005240000040007 */
[----:B01234-:R-:W-:Y:S01]  /*4400*/  ENDCOLLECTIVE ;  /* 0x000000000000791b */ /* 0x01ffe20003800000 */
.L_x_127:
[----:B------:R-:W-:Y:S01]  /*4410*/  IMAD.MOV.U32 R9, RZ, RZ, R3 ;  /* 0x000000ffff097224 */ /* 0x000fe200078e0003 */
[----:B------:R-:W-:-:S07]  /*4420*/  MOV R5, R10 ;  /* 0x0000000a00057202 */ /* 0x000fce0000000f00 */
[----:B------:R-:W-:Y:S05]  /*4430*/  WARPSYNC.COLLECTIVE R6, `(.L_x_128) ;  /* 0x0000000006087348 */ /* 0x000fea0003c00000 */
[----:B------:R0:W1:Y:S02]  /*4440*/  SHFL.BFLY P2, R10, R9, R8, R7 ;  /* 0x0c000008090a7389 */ /* 0x0000640000040007 */
[----:B01----:R-:W-:Y:S01]  /*4450*/  ENDCOLLECTIVE ;  /* 0x000000000000791b */ /* 0x003fe20003800000 */
.L_x_128:
[----:B------:R-:W-:-:S05]  /*4460*/  FADD.FTZ R5, R5, R2 ;  /* 0x0000000205057221 */ /* 0x000fca0000010000 */
[----:B------:R-:W-:Y:S01]  /*4470*/  MOV R9, R5 ;  /* 0x0000000500097202 */ /* 0x000fe20000000f00 */
[----:B------:R-:W-:Y:S01]  /*4480*/  IMAD.MOV.U32 R8, RZ, RZ, 0x4 ;  /* 0x00000004ff087424 */ /* 0x000fe200078e00ff */
[----:B------:R-:W-:-:S07]  /*4490*/  MOV R4, R10 ;  /* 0x0000000a00047202 */ /* 0x000fce0000000f00 */
[----:B------:R-:W-:Y:S05]  /*44a0*/  WARPSYNC.COLLECTIVE R6, `(.L_x_129) ;  /* 0x0000000006087348 */ /* 0x000fea0003c00000 */
[----:B------:R0:W1:Y:S02]  /*44b0*/  SHFL.BFLY P2, R10, R9, R8, R7 ;  /* 0x0c000008090a7389 */ /* 0x0000640000040007 */
[----:B01----:R-:W-:Y:S01]  /*44c0*/  ENDCOLLECTIVE ;  /* 0x000000000000791b */ /* 0x003fe20003800000 */
.L_x_129:
[----:B------:R-:W-:-:S05]  /*44d0*/  FADD.FTZ R4, R4, R3 ;  /* 0x0000000304047221 */ /* 0x000fca0000010000 */
[----:B------:R-:W-:Y:S02]  /*44e0*/  MOV R9, R4 ;  /* 0x0000000400097202 */ /* 0x000fe40000000f00 */
[----:B------:R-:W-:-:S07]  /*44f0*/  MOV R12, R10 ;  /* 0x0000000a000c7202 */ /* 0x000fce0000000f00 */
[----:B------:R-:W-:Y:S05]  /*4500*/  WARPSYNC.COLLECTIVE R6, `(.L_x_130) ;  /* 0x0000000006087348 */ /* 0x000fea0003c00000 */
[----:B------:R0:W1:Y:S02]  /*4510*/  SHFL.BFLY P2, R10, R9, R8, R7 ;  /* 0x0c000008090a7389 */ /* 0x0000640000040007 */
[----:B01----:R-:W-:Y:S01]  /*4520*/  ENDCOLLECTIVE ;  /* 0x000000000000791b */ /* 0x003fe20003800000 */
.L_x_130:
[----:B------:R-:W-:Y:S01]  /*4530*/  FADD.FTZ R12, R5, R12 ;  /* 0x0000000c050c7221 */ /* 0x000fe20000010000 */
[----:B------:R-:W-:-:S04]  /*4540*/  HFMA2.MMA R8, -RZ, RZ, 0, 1.1920928955078125e-07 ;  /* 0x00000002ff087435 */ /* 0x000fc800000001ff */
[----:B------:R-:W-:Y:S01]  /*4550*/  MOV R9, R12 ;  /* 0x0000000c00097202 */ /* 0x000fe20000000f00 */
[----:B------:R-:W-:-:S07]  /*4560*/  IMAD.MOV.U32 R11, RZ, RZ, R10 ;  /* 0x000000ffff0b7224 */ /* 0x000fce00078e000a */
[----:B------:R-:W-:Y:S05]  /*4570*/  WARPSYNC.COLLECTIVE R6, `(.L_x_131) ;  /* 0x0000000006087348 */ /* 0x000fea0003c00000 */
[----:B------:R0:W1:Y:S02]  /*4580*/  SHFL.BFLY P2, R10, R9, R8, R7 ;  /* 0x0c000008090a7389 */ /* 0x0000640000040007 */
[----:B01----:R-:W-:Y:S01]  /*4590*/  ENDCOLLECTIVE ;  /* 0x000000000000791b */ /* 0x003fe20003800000 */
.L_x_131:
[----:B------:R-:W-:-:S05]  /*45a0*/  FADD.FTZ R11, R4, R11 ;  /* 0x0000000b040b7221 */ /* 0x000fca0000010000 */
[----:B------:R-:W-:Y:S01]  /*45b0*/  MOV R9, R11 ;  /* 0x0000000b00097202 */ /* 0x000fe20000000f00 */
[----:B------:R-:W-:-:S07]  /*45c0*/  IMAD.MOV.U32 R13, RZ, RZ, R10 ;  /* 0x000000ffff0d7224 */ /* 0x000fce00078e000a */
[----:B------:R-:W-:Y:S05]  /*45d0*/  WARPSYNC.COLLECTIVE R6, `(.L_x_132) ;  /* 0x0000000006087348 */ /* 0x000fea0003c00000 */
[----:B------:R0:W1:Y:S02]  /*45e0*/  SHFL.BFLY P2, R10, R9, R8, R7 ;  /* 0x0c000008090a7389 */ /* 0x0000640000040007 */
[----:B01----:R-:W-:Y:S01]  /*45f0*/  ENDCOLLECTIVE ;  /* 0x000000000000791b */ /* 0x003fe20003800000 */
.L_x_132:
[----:B------:R-:W-:Y:S01]  /*4600*/  FADD.FTZ R13, R12, R13 ;  /* 0x0000000d0c0d7221 */ /* 0x000fe20000010000 */
[----:B------:R-:W-:-:S03]  /*4610*/  HFMA2.MMA R8, -RZ, RZ, 0, 5.9604644775390625e-08 ;  /* 0x00000001ff087435 */ /* 0x000fc600000001ff */
[----:B------:R-:W-:Y:S01]  /*4620*/  IMAD.MOV.U32 R9, RZ, RZ, R13 ;  /* 0x000000ffff097224 */ /* 0x000fe200078e000d */
[----:B------:R-:W-:-:S07]  /*4630*/  MOV R2, R10 ;  /* 0x0000000a00027202 */ /* 0x000fce0000000f00 */
[----:B------:R-:W-:Y:S05]  /*4640*/  WARPSYNC.COLLECTIVE R6, `(.L_x_133) ;  /* 0x0000000006087348 */ /* 0x000fea0003c00000 */
[----:B------:R0:W1:Y:S02]  /*4650*/  SHFL.BFLY P2, R10, R9, R8, R7 ;  /* 0x0c000008090a7389 */ /* 0x0000640000040007 */
[----:B01----:R-:W-:Y:S01]  /*4660*/  ENDCOLLECTIVE ;  /* 0x000000000000791b */ /* 0x003fe20003800000 */
.L_x_133:
[----:B------:R-:W-:-:S04]  /*4670*/  FADD.FTZ R14, R11, R2 ;  /* 0x000000020b0e7221 */ /* 0x000fc80000010000 */
[----:B------:R-:W-:Y:S01]  /*4680*/  IMAD.MOV.U32 R9, RZ, RZ, R14 ;  /* 0x000000ffff097224 */ /* 0x000fe200078e000e */
[----:B------:R-:W-:-:S07]  /*4690*/  MOV R16, R10 ;  /* 0x0000000a00107202 */ /* 0x000fce0000000f00 */
[----:B------:R-:W-:Y:S05]  /*46a0*/  WARPSYNC.COLLECTIVE R6, `(.L_x_134) ;  /* 0x0000000006087348 */ /* 0x000fea0003c00000 */
[----:B------:R0:W1:Y:S02]  /*46b0*/  SHFL.BFLY P2, R10, R9, R8, R7 ;  /* 0x0c000008090a7389 */ /* 0x0000640000040007 */
[----:B01----:R-:W-:Y:S01]  /*46c0*/  ENDCOLLECTIVE ;  /* 0x000000000000791b */ /* 0x003fe20003800000 */
.L_x_134:
[----:B------:R-:W-:Y:S01]  /*46d0*/  FADD.FTZ R16, R13, R16 ;  /* 0x000000100d107221 */ /* 0x000fe20000010000 */
[----:B------:R-:W-:Y:S06]  /*46e0*/  BRA `(.L_x_135) ;  /* 0xffffffec00607947 */ /* 0x000fec000383ffff */
.L_x_123:
[----:B------:R-:W-:Y:S01]  /*46f0*/  BSSY B1, `(.L_x_136) ;  /* 0x0000008000017945 */ /* 0x000fe20003800000 */
[----:B----4-:R-:W-:Y:S01]  /*4700*/  MOV R9, R11 ;  /* 0x0000000b00097202 */ /* 0x010fe20000000f00 */
[----:B------:R-:W-:Y:S01]  /*4710*/  IMAD.MOV.U32 R7, RZ, RZ, 0x101f ;  /* 0x0000101fff077424 */ /* 0x000fe200078e00ff */
[----:B--2---:R-:W-:Y:S02]  /*4720*/  MOV R8, 0x8 ;  /* 0x0000000800087802 */ /* 0x004fe40000000f00 */
[----:B------:R-:W-:-:S07]  /*4730*/  MOV R6, 0xffff ;  /* 0x0000ffff00067802 */ /* 0x000fce0000000f00 */
[----:B01-3--:R-:W-:Y:S05]  /*4740*/  WARPSYNC.COLLECTIVE R6, `(.L_x_137) ;  /* 0x0000000006087348 */ /* 0x00bfea0003c00000 */
[----:B------:R2:W4:Y:S02]  /*4750*/  SHFL.BFLY P2, R10, R9, R8, R7 ;  /* 0x0c000008090a7389 */ /* 0x0005240000040007 */
[----:B01234-:R-:W-:Y:S01]  /*4760*/  ENDCOLLECTIVE ;  /* 0x000000000000791b */ /* 0x01ffe20003800000 */
.L_x_137:
[----:B------:R-:W-:Y:S05]  /*4770*/  BSYNC B1 ;  /* 0x0000000000017941 */ /* 0x000fea0003800000 */
.L_x_136:
        /* <DEDUP_REMOVED lines=8> */
.L_x_138:
[----:B------:R-:W-:-:S05]  /*4800*/  FADD.FTZ R14, R14, R11 ;  /* 0x0000000b0e0e7221 */ /* 0x000fca0000010000 */
[----:B------:R-:W-:Y:S01]  /*4810*/  MOV R9, R14 ;  /* 0x0000000e00097202 */ /* 0x000fe20000000f00 */
[----:B------:R-:W-:Y:S01]  /*4820*/  IMAD.MOV.U32 R8, RZ, RZ, 0x4 ;  /* 0x00000004ff087424 */ /* 0x000fe200078e00ff */
[----:B------:R-:W-:-:S07]  /*4830*/  MOV R13, R10 ;  /* 0x0000000a000d7202 */ /* 0x000fce0000000f00 */
[----:B------:R-:W-:Y:S05]  /*4840*/  WARPSYNC.COLLECTIVE R6, `(.L_x_139) ;  /* 0x0000000006087348 */ /* 0x000fea0003c00000 */
[----:B------:R0:W1:Y:S02]  /*4850*/  SHFL.BFLY P2, R10, R9, R8, R7 ;  /* 0x0c000008090a7389 */ /* 0x0000640000040007 */
[----:B01----:R-:W-:Y:S01]  /*4860*/  ENDCOLLECTIVE ;  /* 0x000000000000791b */ /* 0x003fe20003800000 */
.L_x_139:
[----:B------:R-:W-:-:S05]  /*4870*/  FADD.FTZ R13, R13, R12 ;  /* 0x0000000c0d0d7221 */ /* 0x000fca0000010000 */
[----:B------:R-:W-:Y:S02]  /*4880*/  MOV R9, R13 ;  /* 0x0000000d00097202 */ /* 0x000fe40000000f00 */
[----:B------:R-:W-:-:S07]  /*4890*/  MOV R15, R10 ;  /* 0x0000000a000f7202 */ /* 0x000fce0000000f00 */
[----:B------:R-:W-:Y:S05]  /*48a0*/  WARPSYNC.COLLECTIVE R6, `(.L_x_140) ;  /* 0x0000000006087348 */ /* 0x000fea0003c00000 */
[----:B------:R0:W1:Y:S02]  /*48b0*/  SHFL.BFLY P2, R10, R9, R8, R7 ;  /* 0x0c000008090a7389 */ /* 0x0000640000040007 */
[----:B01----:R-:W-:Y:S01]  /*48c0*/  ENDCOLLECTIVE ;  /* 0x000000000000791b */ /* 0x003fe20003800000 */
.L_x_140:
[----:B------:R-:W-:Y:S01]  /*48d0*/  FADD.FTZ R15, R14, R15 ;  /* 0x0000000f0e0f7221 */ /* 0x000fe20000010000 */
[----:B------:R-:W-:-:S04]  /*48e0*/  HFMA2.MMA R8, -RZ, RZ, 0, 1.1920928955078125e-07 ;  /* 0x00000002ff087435 */ /* 0x000fc800000001ff */
[----:B------:R-:W-:Y:S01]  /*48f0*/  MOV R9, R15 ;  /* 0x0000000f00097202 */ /* 0x000fe20000000f00 */
[----:B------:R-:W-:-:S07]  /*4900*/  IMAD.MOV.U32 R16, RZ, RZ, R10 ;  /* 0x000000ffff107224 */ /* 0x000fce00078e000a */
[----:B------:R-:W-:Y:S05]  /*4910*/  WARPSYNC.COLLECTIVE R6, `(.L_x_141) ;  /* 0x0000000006087348 */ /* 0x000fea0003c00000 */
[----:B------:R0:W1:Y:S02]  /*4920*/  SHFL.BFLY P2, R10, R9, R8, R7 ;  /* 0x0c000008090a7389 */ /* 0x0000640000040007 */
[----:B01----:R-:W-:Y:S01]  /*4930*/  ENDCOLLECTIVE ;  /* 0x000000000000791b */ /* 0x003fe20003800000 */
.L_x_141:
[----:B------:R-:W-:-:S05]  /*4940*/  FADD.FTZ R16, R13, R16 ;  /* 0x000000100d107221 */ /* 0x000fca0000010000 */
[----:B------:R-:W-:Y:S01]  /*4950*/  MOV R9, R16 ;  /* 0x0000001000097202 */ /* 0x000fe20000000f00 */
[----:B------:R-:W-:-:S07]  /*4960*/  IMAD.MOV.U32 R18, RZ, RZ, R10 ;  /* 0x000000ffff127224 */ /* 0x000fce00078e000a */
[----:B------:R-:W-:Y:S05]  /*4970*/  WARPSYNC.COLLECTIVE R6, `(.L_x_142) ;  /* 0x0000000006087348 */ /* 0x000fea0003c00000 */
[----:B------:R0:W1:Y:S02]  /*4980*/  SHFL.BFLY P2, R10, R9, R8, R7 ;  /* 0x0c000008090a7389 */ /* 0x0000640000040007 */
[----:B01----:R-:W-:Y:S01]  /*4990*/  ENDCOLLECTIVE ;  /* 0x000000000000791b */ /* 0x003fe20003800000 */
.L_x_142:
[----:B------:R-:W-:Y:S01]  /*49a0*/  FADD.FTZ R18, R15, R18 ;  /* 0x000000120f127221 */ /* 0x000fe20000010000 */
[----:B------:R-:W-:-:S03]  /*49b0*/  HFMA2.MMA R8, -RZ, RZ, 0, 5.9604644775390625e-08 ;  /* 0x00000001ff087435 */ /* 0x000fc600000001ff */
[----:B------:R-:W-:Y:S01]  /*49c0*/  IMAD.MOV.U32 R9, RZ, RZ, R18 ;  /* 0x000000ffff097224 */ /* 0x000fe200078e0012 */
[----:B------:R-:W-:-:S07]  /*49d0*/  MOV R11, R10 ;  /* 0x0000000a000b7202 */ /* 0x000fce0000000f00 */
[----:B------:R-:W-:Y:S05]  /*49e0*/  WARPSYNC.COLLECTIVE R6, `(.L_x_143) ;  /* 0x0000000006087348 */ /* 0x000fea0003c00000 */
[----:B------:R0:W1:Y:S02]  /*49f0*/  SHFL.BFLY P2, R10, R9, R8, R7 ;  /* 0x0c000008090a7389 */ /* 0x0000640000040007 */
[----:B01----:R-:W-:Y:S01]  /*4a00*/  ENDCOLLECTIVE ;  /* 0x000000000000791b */ /* 0x003fe20003800000 */
.L_x_143:
[----:B------:R-:W-:-:S04]  /*4a10*/  FADD.FTZ R11, R16, R11 ;  /* 0x0000000b100b7221 */ /* 0x000fc80000010000 */
[----:B------:R-:W-:Y:S01]  /*4a20*/  IMAD.MOV.U32 R9, RZ, RZ, R11 ;  /* 0x000000ffff097224 */ /* 0x000fe200078e000b */
[----:B------:R-:W-:-:S07]  /*4a30*/  MOV R17, R10 ;  /* 0x0000000a00117202 */ /* 0x000fce0000000f00 */
[----:B------:R-:W-:Y:S05]  /*4a40*/  WARPSYNC.COLLECTIVE R6, `(.L_x_144) ;  /* 0x0000000006087348 */ /* 0x000fea0003c00000 */
[----:B------:R0:W1:Y:S02]  /*4a50*/  SHFL.BFLY P2, R10, R9, R8, R7 ;  /* 0x0c000008090a7389 */ /* 0x0000640000040007 */
[----:B01----:R-:W-:Y:S01]  /*4a60*/  ENDCOLLECTIVE ;  /* 0x000000000000791b */ /* 0x003fe20003800000 */
.L_x_144:
[----:B------:R-:W-:Y:S01]  /*4a70*/  FADD.FTZ R17, R18, R17 ;  /* 0x0000001112117221 */ /* 0x000fe20000010000 */
[----:B------:R-:W-:Y:S06]  /*4a80*/  BRA `(.L_x_145) ;  /* 0xffffffec00207947 */ /* 0x000fec000383ffff */
.L_x_124:
[----:B------:R-:W-:Y:S01]  /*4a90*/  BSSY B1, `(.L_x_146) ;  /* 0x0000008000017945 */ /* 0x000fe20003800000 */
[----:B--2---:R-:W-:Y:S01]  /*4aa0*/  MOV R9, R11 ;  /* 0x0000000b00097202 */ /* 0x004fe20000000f00 */
[----:B----4-:R-:W-:Y:S01]  /*4ab0*/  IMAD.MOV.U32 R7, RZ, RZ, 0x101f ;  /* 0x0000101fff077424 */ /* 0x010fe200078e00ff */
[----:B------:R-:W-:Y:S02]  /*4ac0*/  MOV R8, 0x8 ;  /* 0x0000000800087802 */ /* 0x000fe40000000f00 */
[----:B------:R-:W-:-:S07]  /*4ad0*/  MOV R6, 0xffff ;  /* 0x0000ffff00067802 */ /* 0x000fce0000000f00 */
[----:B01-3--:R-:W-:Y:S05]  /*4ae0*/  WARPSYNC.COLLECTIVE R6, `(.L_x_147) ;  /* 0x0000000006087348 */ /* 0x00bfea0003c00000 */
[----:B------:R2:W4:Y:S02]  /*4af0*/  SHFL.BFLY P2, R10, R9, R8, R7 ;  /* 0x0c000008090a7389 */ /* 0x0005240000040007 */
[----:B01234-:R-:W-:Y:S01]  /*4b00*/  ENDCOLLECTIVE ;  /* 0x000000000000791b */ /* 0x01ffe20003800000 */
.L_x_147:
[----:B------:R-:W-:Y:S05]  /*4b10*/  BSYNC B1 ;  /* 0x0000000000017941 */ /* 0x000fea0003800000 */
.L_x_146:
        /* <DEDUP_REMOVED lines=8> */
.L_x_148:
[----:B------:R-:W-:-:S05]  /*4ba0*/  FADD.FTZ R14, R14, R11 ;  /* 0x0000000b0e0e7221 */ /* 0x000fca0000010000 */
[----:B------:R-:W-:Y:S01]  /*4bb0*/  MOV R9, R14 ;  /* 0x0000000e00097202 */ /* 0x000fe20000000f00 */
[----:B------:R-:W-:Y:S01]  /*4bc0*/  IMAD.MOV.U32 R8, RZ, RZ, 0x4 ;  /* 0x00000004ff087424 */ /* 0x000fe200078e00ff */
[----:B------:R-:W-:-:S07]  /*4bd0*/  MOV R13, R10 ;  /* 0x0000000a000d7202 */ /* 0x000fce0000000f00 */
[----:B------:R-:W-:Y:S05]  /*4be0*/  WARPSYNC.COLLECTIVE R6, `(.L_x_149) ;  /* 0x0000000006087348 */ /* 0x000fea0003c00000 */
[----:B------:R0:W1:Y:S02]  /*4bf0*/  SHFL.BFLY P2, R10, R9, R8, R7 ;  /* 0x0c000008090a7389 */ /* 0x0000640000040007 */
[----:B01----:R-:W-:Y:S01]  /*4c00*/  ENDCOLLECTIVE ;  /* 0x000000000000791b */ /* 0x003fe20003800000 */
.L_x_149:
[----:B------:R-:W-:-:S05]  /*4c10*/  FADD.FTZ R13, R13, R12 ;  /* 0x0000000c0d0d7221 */ /* 0x000fca0000010000 */
[----:B------:R-:W-:Y:S02]  /*4c20*/  MOV R9, R13 ;  /* 0x0000000d00097202 */ /* 0x000fe40000000f00 */
[----:B------:R-:W-:-:S07]  /*4c30*/  MOV R15, R10 ;  /* 0x0000000a000f7202 */ /* 0x000fce0000000f00 */
[----:B------:R-:W-:Y:S05]  /*4c40*/  WARPSYNC.COLLECTIVE R6, `(.L_x_150) ;  /* 0x0000000006087348 */ /* 0x000fea0003c00000 */
[----:B------:R0:W1:Y:S02]  /*4c50*/  SHFL.BFLY P2, R10, R9, R8, R7 ;  /* 0x0c000008090a7389 */ /* 0x0000640000040007 */
[----:B01----:R-:W-:Y:S01]  /*4c60*/  ENDCOLLECTIVE ;  /* 0x000000000000791b */ /* 0x003fe20003800000 */
.L_x_150:
[----:B------:R-:W-:Y:S01]  /*4c70*/  FADD.FTZ R15, R14, R15 ;  /* 0x0000000f0e0f7221 */ /* 0x000fe20000010000 */
[----:B------:R-:W-:-:S04]  /*4c80*/  HFMA2.MMA R8, -RZ, RZ, 0, 1.1920928955078125e-07 ;  /* 0x00000002ff087435 */ /* 0x000fc800000001ff */
[----:B------:R-:W-:Y:S01]  /*4c90*/  MOV R9, R15 ;  /* 0x0000000f00097202 */ /* 0x000fe20000000f00 */
[----:B------:R-:W-:-:S07]  /*4ca0*/  IMAD.MOV.U32 R16, RZ, RZ, R10 ;  /* 0x000000ffff107224 */ /* 0x000fce00078e000a */
[----:B------:R-:W-:Y:S05]  /*4cb0*/  WARPSYNC.COLLECTIVE R6, `(.L_x_151) ;  /* 0x0000000006087348 */ /* 0x000fea0003c00000 */
[----:B------:R0:W1:Y:S02]  /*4cc0*/  SHFL.BFLY P2, R10, R9, R8, R7 ;  /* 0x0c000008090a7389 */ /* 0x0000640000040007 */
[----:B01----:R-:W-:Y:S01]  /*4cd0*/  ENDCOLLECTIVE ;  /* 0x000000000000791b */ /* 0x003fe20003800000 */
.L_x_151:
[----:B------:R-:W-:-:S05]  /*4ce0*/  FADD.FTZ R16, R13, R16 ;  /* 0x000000100d107221 */ /* 0x000fca0000010000 */
[----:B------:R-:W-:Y:S01]  /*4cf0*/  MOV R9, R16 ;  /* 0x0000001000097202 */ /* 0x000fe20000000f00 */
[----:B------:R-:W-:-:S07]  /*4d00*/  IMAD.MOV.U32 R18, RZ, RZ, R10 ;  /* 0x000000ffff127224 */ /* 0x000fce00078e000a */
[----:B------:R-:W-:Y:S05]  /*4d10*/  WARPSYNC.COLLECTIVE R6, `(.L_x_152) ;  /* 0x0000000006087348 */ /* 0x000fea0003c00000 */
[----:B------:R0:W1:Y:S02]  /*4d20*/  SHFL.BFLY P2, R10, R9, R8, R7 ;  /* 0x0c000008090a7389 */ /* 0x0000640000040007 */
[----:B01----:R-:W-:Y:S01]  /*4d30*/  ENDCOLLECTIVE ;  /* 0x000000000000791b */ /* 0x003fe20003800000 */
.L_x_152:
[----:B------:R-:W-:Y:S01]  /*4d40*/  FADD.FTZ R18, R15, R18 ;  /* 0x000000120f127221 */ /* 0x000fe20000010000 */
[----:B------:R-:W-:-:S03]  /*4d50*/  HFMA2.MMA R8, -RZ, RZ, 0, 5.9604644775390625e-08 ;  /* 0x00000001ff087435 */ /* 0x000fc600000001ff */
[----:B------:R-:W-:Y:S01]  /*4d60*/  IMAD.MOV.U32 R9, RZ, RZ, R18 ;  /* 0x000000ffff097224 */ /* 0x000fe200078e0012 */
[----:B------:R-:W-:-:S07]  /*4d70*/  MOV R11, R10 ;  /* 0x0000000a000b7202 */ /* 0x000fce0000000f00 */
[----:B------:R-:W-:Y:S05]  /*4d80*/  WARPSYNC.COLLECTIVE R6, `(.L_x_153) ;  /* 0x0000000006087348 */ /* 0x000fea0003c00000 */
[----:B------:R0:W1:Y:S02]  /*4d90*/  SHFL.BFLY P2, R10, R9, R8, R7 ;  /* 0x0c000008090a7389 */ /* 0x0000640000040007 */
[----:B01----:R-:W-:Y:S01]  /*4da0*/  ENDCOLLECTIVE ;  /* 0x000000000000791b */ /* 0x003fe20003800000 */
.L_x_153:
[----:B------:R-:W-:-:S04]  /*4db0*/  FADD.FTZ R11, R16, R11 ;  /* 0x0000000b100b7221 */ /* 0x000fc80000010000 */
[----:B------:R-:W-:Y:S01]  /*4dc0*/  IMAD.MOV.U32 R9, RZ, RZ, R11 ;  /* 0x000000ffff097224 */ /* 0x000fe200078e000b */
[----:B------:R-:W-:-:S07]  /*4dd0*/  MOV R17, R10 ;  /* 0x0000000a00117202 */ /* 0x000fce0000000f00 */
[----:B------:R-:W-:Y:S05]  /*4de0*/  WARPSYNC.COLLECTIVE R6, `(.L_x_154) ;  /* 0x0000000006087348 */ /* 0x000fea0003c00000 */
[----:B------:R0:W1:Y:S02]  /*4df0*/  SHFL.BFLY P2, R10, R9, R8, R7 ;  /* 0x0c000008090a7389 */ /* 0x0000640000040007 */
[----:B01----:R-:W-:Y:S01]  /*4e00*/  ENDCOLLECTIVE ;  /* 0x000000000000791b */ /* 0x003fe20003800000 */
.L_x_154:
[----:B------:R-:W-:Y:S01]  /*4e10*/  FADD.FTZ R17, R18, R17 ;  /* 0x0000001112117221 */ /* 0x000fe20000010000 */
[----:B------:R-:W-:Y:S06]  /*4e20*/  BRA `(.L_x_155) ;  /* 0xffffffe800c87947 */ /* 0x000fec000383ffff */
.L_x_125:
[----:B------:R-:W-:Y:S01]  /*4e30*/  HFMA2.MMA R8, -RZ, RZ, 0, 4.76837158203125e-07 ;  /* 0x00000008ff087435 */ /* 0x000fe200000001ff */
[----:B------:R-:W-:Y:S01]  /*4e40*/  BSSY B0, `(.L_x_156) ;  /* 0x0000007000007945 */ /* 0x000fe20003800000 */
[----:B--2---:R-:W-:Y:S01]  /*4e50*/  MOV R9, R2 ;  /* 0x0000000200097202 */ /* 0x004fe20000000f00 */
[----:B------:R-:W-:Y:S01]  /*4e60*/  IMAD.MOV.U32 R7, RZ, RZ, 0x101f ;  /* 0x0000101fff077424 */ /* 0x000fe200078e00ff */
[----:B------:R-:W-:-:S07]  /*4e70*/  MOV R6, 0xffff ;  /* 0x0000ffff00067802 */ /* 0x000fce0000000f00 */
[----:B01-34-:R-:W-:Y:S05]  /*4e80*/  WARPSYNC.COLLECTIVE R6, `(.L_x_157) ;  /* 0x0000000006087348 */ /* 0x01bfea0003c00000 */
[----:B------:R2:W0:Y:S02]  /*4e90*/  SHFL.BFLY P2, R10, R9, R8, R7 ;  /* 0x0c000008090a7389 */ /* 0x0004240000040007 */
[----:B01234-:R-:W-:Y:S01]  /*4ea0*/  ENDCOLLECTIVE ;  /* 0x000000000000791b */ /* 0x01ffe20003800000 */
.L_x_157:
[----:B------:R-:W-:Y:S05]  /*4eb0*/  BSYNC B0 ;  /* 0x0000000000007941 */ /* 0x000fea0003800000 */
.L_x_156:
[----:B------:R-:W-:Y:S01]  /*4ec0*/  HFMA2.MMA R8, -RZ, RZ, 0, 4.76837158203125e-07 ;  /* 0x00000008ff087435 */ /* 0x000fe200000001ff */
[----:B------:R-:W-:Y:S01]  /*4ed0*/  IMAD.MOV.U32 R9, RZ, RZ, R3 ;  /* 0x000000ffff097224 */ /* 0x000fe200078e0003 */
[----:B------:R-:W-:Y:S01]  /*4ee0*/  MOV R7, 0x101f ;  /* 0x0000101f00077802 */ /* 0x000fe20000000f00 */
[----:B------:R-:W-:Y:S01]  /*4ef0*/  IMAD.MOV.U32 R6, RZ, RZ, 0xffff ;  /* 0x0000ffffff067424 */ /* 0x000fe200078e00ff */
[----:B------:R-:W-:Y:S02]  /*4f00*/  MOV R5, R10 ;  /* 0x0000000a00057202 */ /* 0x000fe40000000f00 */
[----:B------:R-:W-:Y:S02]  /*4f10*/  CS2R R16, SRZ ;  /* 0x0000000000107805 */ /* 0x000fe4000001ff00 */
[----:B------:R-:W-:Y:S01]  /*4f20*/  @!P0 IADD3 R12, R11, 0x14, RZ ;  /* 0x000000140b0c8810 */ /* 0x000fe20007ffe0ff */
[----:B------:R-:W-:-:S11]  /*4f30*/  HFMA2.MMA R20, -RZ, RZ, 0, 0 ;  /* 0x00000000ff147435 */ /* 0x000fd600000001ff */
[----:B------:R-:W-:Y:S05]  /*4f40*/  WARPSYNC.COLLECTIVE R6, `(.L_x_158) ;  /* 0x0000000006087348 */ /* 0x000fea0003c00000 */
[----:B------:R0:W1:Y:S02]  /*4f50*/  SHFL.BFLY P2, R10, R9, R8, R7 ;  /* 0x0c000008090a7389 */ /* 0x0000640000040007 */
[----:B01----:R-:W-:Y:S01]  /*4f60*/  ENDCOLLECTIVE ;  /* 0x000000000000791b */ /* 0x003fe20003800000 */
.L_x_158:
[----:B------:R-:W-:Y:S01]  /*4f70*/  FADD.FTZ R5, R5, R2 ;  /* 0x0000000205057221 */ /* 0x000fe20000010000 */
[----:B------:R-:W-:Y:S01]  /*4f80*/  @!P0 LEA R13, R65, UR6, 0x7 ;  /* 0x00000006410d8c11 */ /* 0x000fe2000f8e38ff */
[----:B------:R-:W-:Y:S01]  /*4f90*/  IMAD.MOV.U32 R22, RZ, RZ, RZ ;  /* 0x000000ffff167224 */ /* 0x000fe200078e00ff */
[----:B------:R-:W-:Y:S02]  /*4fa0*/  @!P0 LOP3.LUT R12, R12, R43, RZ, 0x3c, !PT ;  /* 0x0000002b0c0c8212 */ /* 0x000fe400078e3cff */
[----:B------:R-:W-:-:S03]  /*4fb0*/  CS2R R26, SRZ ;  /* 0x00000000001a7805 */ /* 0x000fc6000001ff00 */
[----:B------:R-:W-:Y:S01]  /*4fc0*/  @!P0 IMAD R12, R12, 0x4, R13 ;  /* 0x000000040c0c8824 */ /* 0x000fe200078e020d */
[----:B------:R-:W-:Y:S01]  /*4fd0*/  HFMA2.MMA R8, -RZ, RZ, 0, 2.384185791015625e-07 ;  /* 0x00000004ff087435 */ /* 0x000fe200000001ff */
[----:B------:R-:W-:-:S03]  /*4fe0*/  MOV R9, R5 ;  /* 0x0000000500097202 */ /* 0x000fc60000000f00 */
[----:B------:R0:W1:Y:S04]  /*4ff0*/  @!P0 LDS R15, [R12+0x500] ;  /* 0x000500000c0f8984 */ /* 0x0000680000000800 */
[----:B------:R0:W2:Y:S01]  /*5000*/  @!P0 LDS R14, [R12] ;  /* 0x000000000c0e8984 */ /* 0x0000a20000000800 */
[----:B------:R-:W-:-:S07]  /*5010*/  FADD.FTZ R4, R10, R3 ;  /* 0x000000030a047221 */ /* 0x000fce0000010000 */
[----:B012---:R-:W-:Y:S05]  /*5020*/  WARPSYNC.COLLECTIVE R6, `(.L_x_159) ;  /* 0x0000000006087348 */ /* 0x007fea0003c00000 */
[----:B------:R3:W4:Y:S02]  /*5030*/  SHFL.BFLY P2, R10, R9, R8, R7 ;  /* 0x0c000008090a7389 */ /* 0x0007240000040007 */
[----:B01234-:R-:W-:Y:S01]  /*5040*/  ENDCOLLECTIVE ;  /* 0x000000000000791b */ /* 0x01ffe20003800000 */
.L_x_159:
[----:B------:R-:W-:Y:S01]  /*5050*/  MOV R9, R4 ;  /* 0x0000000400097202 */ /* 0x000fe20000000f00 */
[----:B------:R-:W-:-:S07]  /*5060*/  IMAD.MOV.U32 R2, RZ, RZ, R10 ;  /* 0x000000ffff027224 */ /* 0x000fce00078e000a */
[----:B------:R-:W-:Y:S05]  /*5070*/  WARPSYNC.COLLECTIVE R6, `(.L_x_160) ;  /* 0x0000000006087348 */ /* 0x000fea0003c00000 */
[----:B------:R0:W1:Y:S02]  /*5080*/  SHFL.BFLY P2, R10, R9, R8, R7 ;  /* 0x0c000008090a7389 */ /* 0x0000640000040007 */
[----:B01----:R-:W-:Y:S01]  /*5090*/  ENDCOLLECTIVE ;  /* 0x000000000000791b */ /* 0x003fe20003800000 */
.L_x_160:
[----:B------:R-:W-:Y:S01]  /*50a0*/  FADD.FTZ R2, R5, R2 ;  /* 0x0000000205027221 */ /* 0x000fe20000010000 */
[----:B------:R-:W-:Y:S01]  /*50b0*/  @!P0 IMAD.MOV.U32 R17, RZ, RZ, R15 ;  /* 0x000000ffff118224 */ /* 0x000fe200078e000f */
[----:B------:R-:W-:Y:S01]  /*50c0*/  @!P0 MOV R16, R14 ;  /* 0x0000000e00108202 */ /* 0x000fe20000000f00 */
[----:B------:R-:W-:Y:S02]  /*50d0*/  HFMA2.MMA R8, -RZ, RZ, 0, 1.1920928955078125e-07 ;  /* 0x00000002ff087435 */ /* 0x000fe400000001ff */
[----:B------:R-:W-:Y:S01]  /*50e0*/  MOV R9, R2 ;  /* 0x0000000200097202 */ /* 0x000fe20000000f00 */
[----:B------:R-:W-:Y:S01]  /*50f0*/  FADD.FTZ R3, R4, R10 ;  /* 0x0000000a04037221 */ /* 0x000fe20000010000 */
[----:B------:R-:W-:-:S07]  /*5100*/  @!P0 IADD3 R4, R11, 0x28, RZ ;  /* 0x000000280b048810 */ /* 0x000fce0007ffe0ff */
[----:B------:R-:W-:Y:S05]  /*5110*/  WARPSYNC.COLLECTIVE R6, `(.L_x_161) ;  /* 0x0000000006087348 */ /* 0x000fea0003c00000 */
[----:B------:R0:W1:Y:S02]  /*5120*/  SHFL.BFLY P2, R10, R9, R8, R7 ;  /* 0x0c000008090a7389 */ /* 0x0000640000040007 */
[----:B01----:R-:W-:Y:S01]  /*5130*/  ENDCOLLECTIVE ;  /* 0x000000000000791b */ /* 0x003fe20003800000 */
.L_x_161:
[----:B------:R-:W-:Y:S02]  /*5140*/  @!P0 LOP3.LUT R4, R4, R43, RZ, 0x3c, !PT ;  /* 0x0000002b04048212 */ /* 0x000fe400078e3cff */
[----:B------:R-:W-:Y:S01]  /*5150*/  MOV R9, R3 ;  /* 0x0000000300097202 */ /* 0x000fe20000000f00 */
[----:B------:R-:W-:-:S07]  /*5160*/  IMAD.MOV.U32 R5, RZ, RZ, R10 ;  /* 0x000000ffff057224 */ /* 0x000fce00078e000a */
[----:B------:R-:W-:Y:S05]  /*5170*/  WARPSYNC.COLLECTIVE R6, `(.L_x_162) ;  /* 0x0000000006087348 */ /* 0x000fea0003c00000 */
[----:B------:R0:W1:Y:S02]  /*5180*/  SHFL.BFLY P2, R10, R9, R8, R7 ;  /* 0x0c000008090a7389 */ /* 0x0000640000040007 */
[----:B01----:R-:W-:Y:S01]  /*5190*/  ENDCOLLECTIVE ;  /* 0x000000000000791b */ /* 0x003fe20003800000 */
.L_x_162:
[----:B------:R-:W-:Y:S01]  /*51a0*/  FADD.FTZ R12, R2, R5 ;  /* 0x00000005020c7221 */ /* 0x000fe20000010000 */
[----:B------:R-:W-:-:S04]  /*51b0*/  @!P0 LEA R5, R65, UR6, 0x7 ;  /* 0x0000000641058c11 */ /* 0x000fc8000f8e38ff */
[----:B------:R-:W-:-:S05]  /*51c0*/  @!P0 LEA R4, R4, R5, 0x2 ;  /* 0x0000000504048211 */ /* 0x000fca00078e10ff */
[----:B------:R0:W1:Y:S01]  /*51d0*/  @!P0 LDS R5, [R4] ;  /* 0x0000000004058984 */ /* 0x0000620000000800 */
[----:B------:R-:W-:Y:S01]  /*51e0*/  HFMA2.MMA R8, -RZ, RZ, 0, 5.9604644775390625e-08 ;  /* 0x00000001ff087435 */ /* 0x000fe200000001ff */
[----:B------:R-:W-:Y:S02]  /*51f0*/  MOV R9, R12 ;  /* 0x0000000c00097202 */ /* 0x000fe40000000f00 */
[----:B------:R0:W2:Y:S01]  /*5200*/  @!P0 LDS R23, [R4+0x500] ;  /* 0x0005000004178984 */ /* 0x0000a20000000800 */
[----:B------:R-:W-:-:S07]  /*5210*/  FADD.FTZ R13, R3, R10 ;  /* 0x0000000a030d7221 */ /* 0x000fce0000010000 */
[----:B012---:R-:W-:Y:S05]  /*5220*/  WARPSYNC.COLLECTIVE R6, `(.L_x_163) ;  /* 0x0000000006087348 */ /* 0x007fea0003c00000 */
[----:B------:R3:W4:Y:S02]  /*5230*/  SHFL.BFLY P2, R10, R9, R8, R7 ;  /* 0x0c000008090a7389 */ /* 0x0007240000040007 */
[----:B01234-:R-:W-:Y:S01]  /*5240*/  ENDCOLLECTIVE ;  /* 0x000000000000791b */ /* 0x01ffe20003800000 */
.L_x_163:
[----:B------:R-:W0:Y:S01]  /*5250*/  LDC.64 R2, c[0x0][0x220] ;  /* 0x00008800ff027b82 */ /* 0x000e220000000a00 */
[----:B------:R-:W-:Y:S01]  /*5260*/  MOV R9, R13 ;  /* 0x0000000d00097202 */ /* 0x000fe20000000f00 */
[----:B------:R-:W-:-:S07]  /*5270*/  IMAD.MOV.U32 R15, RZ, RZ, R10 ;  /* 0x000000ffff0f7224 */ /* 0x000fce00078e000a */
[----:B0-----:R-:W-:Y:S05]  /*5280*/  WARPSYNC.COLLECTIVE R6, `(.L_x_164) ;  /* 0x0000000006087348 */ /* 0x001fea0003c00000 */
[----:B------:R1:W2:Y:S02]  /*5290*/  SHFL.BFLY P2, R10, R9, R8, R7 ;  /* 0x0c000008090a7389 */ /* 0x0002a40000040007 */
[----:B012---:R-:W-:Y:S01]  /*52a0*/  ENDCOLLECTIVE ;  /* 0x000000000000791b */ /* 0x007fe20003800000 */
.L_x_164:
[----:B------:R-:W-:Y:S01]  /*52b0*/  @!P0 MOV R20, R5 ;  /* 0x0000000500148202 */ /* 0x000fe20000000f00 */
[----:B------:R-:W-:Y:S01]  /*52c0*/  FADD.FTZ R12, R12, R15 ;  /* 0x0000000f0c0c7221 */ /* 0x000fe20000010000 */
[----:B------:R-:W-:Y:S01]  /*52d0*/  IMAD.IADD R15, R11, 0x1, R48 ;  /* 0x000000010b0f7824 */ /* 0x000fe200078e0230 */
[----:B------:R-:W-:-:S03]  /*52e0*/  @!P0 MOV R22, R23 ;  /* 0x0000001700168202 */ /* 0x000fc60000000f00 */
[----:B------:R-:W-:Y:S01]  /*52f0*/  IMAD.WIDE R2, R15, 0x2, R2 ;  /* 0x000000020f027825 */ /* 0x000fe200078e0202 */
[----:B------:R-:W-:-:S03]  /*5300*/  HFMA2.MMA R8, -RZ, RZ, 0, 4.76837158203125e-07 ;  /* 0x00000008ff087435 */ /* 0x000fc600000001ff */
[----:B------:R-:W-:Y:S01]  /*5310*/  IMAD.MOV.U32 R9, RZ, RZ, R16 ;  /* 0x000000ffff097224 */ /* 0x000fe200078e0010 */
[----:B------:R-:W-:-:S07]  /*5320*/  MOV R14, R10 ;  /* 0x0000000a000e7202 */ /* 0x000fce0000000f00 */
[----:B------:R-:W-:Y:S05]  /*5330*/  WARPSYNC.COLLECTIVE R6, `(.L_x_165) ;  /* 0x0000000006087348 */ /* 0x000fea0003c00000 */
[----:B------:R0:W1:Y:S02]  /*5340*/  SHFL.BFLY P2, R10, R9, R8, R7 ;  /* 0x0c000008090a7389 */ /* 0x0000640000040007 */
[----:B01----:R-:W-:Y:S01]  /*5350*/  ENDCOLLECTIVE ;  /* 0x000000000000791b */ /* 0x003fe20003800000 */
.L_x_165:
[----:B------:R-:W-:Y:S01]  /*5360*/  FADD.FTZ R13, R13, R14 ;  /* 0x0000000e0d0d7221 */ /* 0x000fe20000010000 */
[----:B------:R-:W-:Y:S01]  /*5370*/  IMAD.MOV.U32 R9, RZ, RZ, R17 ;  /* 0x000000ffff097224 */ /* 0x000fe200078e0011 */
[----:B------:R-:W-:-:S07]  /*5380*/  MOV R19, R10 ;  /* 0x0000000a00137202 */ /* 0x000fce0000000f00 */
[----:B------:R-:W-:Y:S05]  /*5390*/  WARPSYNC.COLLECTIVE R6, `(.L_x_166) ;  /* 0x0000000006087348 */ /* 0x000fea0003c00000 */
[----:B------:R0:W1:Y:S02]  /*53a0*/  SHFL.BFLY P2, R10, R9, R8, R7 ;  /* 0x0c000008090a7389 */ /* 0x0000640000040007 */
[----:B01----:R-:W-:Y:S01]  /*53b0*/  ENDCOLLECTIVE ;  /* 0x000000000000791b */ /* 0x003fe20003800000 */
.L_x_166:
[----:B------:R-:W-:-:S05]  /*53c0*/  FADD.FTZ R19, R19, R16 ;  /* 0x0000001013137221 */ /* 0x000fca0000010000 */
[----:B------:R-:W-:Y:S01]  /*53d0*/  MOV R9, R19 ;  /* 0x0000001300097202 */ /* 0x000fe20000000f00 */
[----:B------:R-:W-:Y:S01]  /*53e0*/  IMAD.MOV.U32 R8, RZ, RZ, 0x4 ;  /* 0x00000004ff087424 */ /* 0x000fe200078e00ff */
[----:B------:R-:W-:-:S07]  /*53f0*/  MOV R18, R10 ;  /* 0x0000000a00127202 */ /* 0x000fce0000000f00 */
[----:B------:R-:W-:Y:S05]  /*5400*/  WARPSYNC.COLLECTIVE R6, `(.L_x_167) ;  /* 0x0000000006087348 */ /* 0x000fea0003c00000 */
[----:B------:R0:W1:Y:S02]  /*5410*/  SHFL.BFLY P2, R10, R9, R8, R7 ;  /* 0x0c000008090a7389 */ /* 0x0000640000040007 */
[----:B01----:R-:W-:Y:S01]  /*5420*/  ENDCOLLECTIVE ;  /* 0x000000000000791b */ /* 0x003fe20003800000 */
.L_x_167:
[----:B------:R-:W-:-:S05]  /*5430*/  FADD.FTZ R18, R18, R17 ;  /* 0x0000001112127221 */ /* 0x000fca0000010000 */
[----:B------:R-:W-:Y:S02]  /*5440*/  MOV R9, R18 ;  /* 0x0000001200097202 */ /* 0x000fe40000000f00 */
[----:B------:R-:W-:-:S07]  /*5450*/  MOV R16, R10 ;  /* 0x0000000a00107202 */ /* 0x000fce0000000f00 */
[----:B------:R-:W-:Y:S05]  /*5460*/  WARPSYNC.COLLECTIVE R6, `(.L_x_168) ;  /* 0x0000000006087348 */ /* 0x000fea0003c00000 */
[----:B------:R0:W1:Y:S02]  /*5470*/  SHFL.BFLY P2, R10, R9, R8, R7 ;  /* 0x0c000008090a7389 */ /* 0x0000640000040007 */
[----:B01----:R-:W-:Y:S01]  /*5480*/  ENDCOLLECTIVE ;  /* 0x000000000000791b */ /* 0x003fe20003800000 */
.L_x_168:
[----:B------:R-:W-:Y:S01]  /*5490*/  FADD.FTZ R17, R19, R16 ;  /* 0x0000001013117221 */ /* 0x000fe20000010000 */
[----:B------:R-:W-:-:S03]  /*54a0*/  HFMA2.MMA R8, -RZ, RZ, 0, 1.1920928955078125e-07 ;  /* 0x00000002ff087435 */ /* 0x000fc600000001ff */
[----:B------:R-:W-:Y:S02]  /*54b0*/  IMAD.MOV.U32 R9, RZ, RZ, R17 ;  /* 0x000000ffff097224 */ /* 0x000fe400078e0011 */
[----:B------:R-:W-:-:S07]  /*54c0*/  IMAD.MOV.U32 R21, RZ, RZ, R10 ;  /* 0x000000ffff157224 */ /* 0x000fce00078e000a */
[----:B------:R-:W-:Y:S05]  /*54d0*/  WARPSYNC.COLLECTIVE R6, `(.L_x_169) ;  /* 0x0000000006087348 */ /* 0x000fea0003c00000 */
[----:B------:R0:W1:Y:S02]  /*54e0*/  SHFL.BFLY P2, R10, R9, R8, R7 ;  /* 0x0c000008090a7389 */ /* 0x0000640000040007 */
[----:B01----:R-:W-:Y:S01]  /*54f0*/  ENDCOLLECTIVE ;  /* 0x000000000000791b */ /* 0x003fe20003800000 */
.L_x_169:
[----:B------:R-:W-:-:S04]  /*5500*/  FADD.FTZ R21, R18, R21 ;  /* 0x0000001512157221 */ /* 0x000fc80000010000 */
[----:B------:R-:W-:Y:S01]  /*5510*/  IMAD.MOV.U32 R9, RZ, RZ, R21 ;  /* 0x000000ffff097224 */ /* 0x000fe200078e0015 */
[----:B------:R-:W-:-:S07]  /*5520*/  MOV R16, R10 ;  /* 0x0000000a00107202 */ /* 0x000fce0000000f00 */
[----:B------:R-:W-:Y:S05]  /*5530*/  WARPSYNC.COLLECTIVE R6, `(.L_x_170) ;  /* 0x0000000006087348 */ /* 0x000fea0003c00000 */
[----:B------:R0:W1:Y:S02]  /*5540*/  SHFL.BFLY P2, R10, R9, R8, R7 ;  /* 0x0c000008090a7389 */ /* 0x0000640000040007 */
[----:B01----:R-:W-:Y:S01]  /*5550*/  ENDCOLLECTIVE ;  /* 0x000000000000791b */ /* 0x003fe20003800000 */
.L_x_170:
[----:B------:R-:W-:Y:S01]  /*5560*/  FADD.FTZ R16, R17, R16 ;  /* 0x0000001011107221 */ /* 0x000fe20000010000 */
[----:B------:R-:W-:-:S03]  /*5570*/  HFMA2.MMA R8, -RZ, RZ, 0, 5.9604644775390625e-08 ;  /* 0x00000001ff087435 */ /* 0x000fc600000001ff */
[----:B------:R-:W-:Y:S01]  /*5580*/  IMAD.MOV.U32 R9, RZ, RZ, R16 ;  /* 0x000000ffff097224 */ /* 0x000fe200078e0010 */
[----:B------:R-:W-:-:S07]  /*5590*/  MOV R4, R10 ;  /* 0x0000000a00047202 */ /* 0x000fce0000000f00 */
[----:B------:R-:W-:Y:S05]  /*55a0*/  WARPSYNC.COLLECTIVE R6, `(.L_x_171) ;  /* 0x0000000006087348 */ /* 0x000fea0003c00000 */
[----:B------:R0:W1:Y:S02]  /*55b0*/  SHFL.BFLY P2, R10, R9, R8, R7 ;  /* 0x0c000008090a7389 */ /* 0x0000640000040007 */
[----:B01----:R-:W-:Y:S01]  /*55c0*/  ENDCOLLECTIVE ;  /* 0x000000000000791b */ /* 0x003fe20003800000 */
.L_x_171:
[----:B------:R-:W-:Y:S02]  /*55d0*/  FADD.FTZ R17, R21, R4 ;  /* 0x0000000415117221 */ /* 0x000fe40000010000 */
[----:B------:R-:W0:Y:S02]  /*55e0*/  LDC.64 R4, c[0x0][0x218] ;  /* 0x00008600ff047b82 */ /* 0x000e240000000a00 */
[----:B------:R-:W-:Y:S01]  /*55f0*/  IMAD.MOV.U32 R9, RZ, RZ, R17 ;  /* 0x000000ffff097224 */ /* 0x000fe200078e0011 */
[----:B------:R-:W-:-:S07]  /*5600*/  MOV R19, R10 ;  /* 0x0000000a00137202 */ /* 0x000fce0000000f00 */
[----:B0-----:R-:W-:Y:S05]  /*5610*/  WARPSYNC.COLLECTIVE R6, `(.L_x_172) ;  /* 0x0000000006087348 */ /* 0x001fea0003c00000 */
[----:B------:R1:W2:Y:S02]  /*5620*/  SHFL.BFLY P2, R10, R9, R8, R7 ;  /* 0x0c000008090a7389 */ /* 0x0002a40000040007 */
[----:B012---:R-:W-:Y:S01]  /*5630*/  ENDCOLLECTIVE ;  /* 0x000000000000791b */ /* 0x007fe20003800000 */
.L_x_172:
[----:B------:R-:W-:Y:S01]  /*5640*/  FADD.FTZ R16, R16, R19 ;  /* 0x0000001310107221 */ /* 0x000fe20000010000 */
[----:B------:R-:W-:Y:S01]  /*5650*/  IMAD.WIDE R4, R15, 0x2, R4 ;  /* 0x000000020f047825 */ /* 0x000fe200078e0204 */
[----:B------:R-:W-:-:S03]  /*5660*/  MOV R9, R20 ;  /* 0x0000001400097202 */ /* 0x000fc60000000f00 */
[----:B------:R-:W-:Y:S01]  /*5670*/  IMAD.MOV.U32 R8, RZ, RZ, 0x8 ;  /* 0x00000008ff087424 */ /* 0x000fe200078e00ff */
[----:B------:R-:W-:-:S07]  /*5680*/  MOV R18, R10 ;  /* 0x0000000a00127202 */ /* 0x000fce0000000f00 */
[----:B------:R-:W-:Y:S05]  /*5690*/  WARPSYNC.COLLECTIVE R6, `(.L_x_173) ;  /* 0x0000000006087348 */ /* 0x000fea0003c00000 */
[----:B------:R0:W1:Y:S02]  /*56a0*/  SHFL.BFLY P2, R10, R9, R8, R7 ;  /* 0x0c000008090a7389 */ /* 0x0000640000040007 */
[----:B01----:R-:W-:Y:S01]  /*56b0*/  ENDCOLLECTIVE ;  /* 0x000000000000791b */ /* 0x003fe20003800000 */
.L_x_173:
[----:B------:R-:W-:Y:S01]  /*56c0*/  FADD.FTZ R17, R17, R18 ;  /* 0x0000001211117221 */ /* 0x000fe20000010000 */
[----:B------:R-:W-:Y:S02]  /*56d0*/  MOV R9, R22 ;  /* 0x0000001600097202 */ /* 0x000fe40000000f00 */
[----:B------:R-:W-:-:S07]  /*56e0*/  MOV R21, R10 ;  /* 0x0000000a00157202 */ /* 0x000fce0000000f00 */
[----:B------:R-:W-:Y:S05]  /*56f0*/  WARPSYNC.COLLECTIVE R6, `(.L_x_174) ;  /* 0x0000000006087348 */ /* 0x000fea0003c00000 */
[----:B------:R0:W1:Y:S02]  /*5700*/  SHFL.BFLY P2, R10, R9, R8, R7 ;  /* 0x0c000008090a7389 */ /* 0x0000640000040007 */
[----:B01----:R-:W-:Y:S01]  /*5710*/  ENDCOLLECTIVE ;  /* 0x000000000000791b */ /* 0x003fe20003800000 */
.L_x_174:
[----:B------:R-:W-:Y:S01]  /*5720*/  FADD.FTZ R23, R21, R20 ;  /* 0x0000001415177221 */ /* 0x000fe20000010000 */
[----:B------:R-:W-:Y:S01]  /*5730*/  @!P0 LEA R21, R65, UR6, 0x7 ;  /* 0x0000000641158c11 */ /* 0x000fe2000f8e38ff */
[----:B------:R-:W-:-:S03]  /*5740*/  HFMA2.MMA R8, -RZ, RZ, 0, 2.384185791015625e-07 ;  /* 0x00000004ff087435 */ /* 0x000fc600000001ff */
[----:B------:R-:W-:Y:S01]  /*5750*/  MOV R9, R23 ;  /* 0x0000001700097202 */ /* 0x000fe20000000f00 */
[----:B------:R-:W-:-:S07]  /*5760*/  IMAD.MOV.U32 R25, RZ, RZ, R10 ;  /* 0x000000ffff197224 */ /* 0x000fce00078e000a */
[----:B------:R-:W-:Y:S05]  /*5770*/  WARPSYNC.COLLECTIVE R6, `(.L_x_175) ;  /* 0x0000000006087348 */ /* 0x000fea0003c00000 */
[----:B------:R0:W1:Y:S02]  /*5780*/  SHFL.BFLY P2, R10, R9, R8, R7 ;  /* 0x0c000008090a7389 */ /* 0x0000640000040007 */
[----:B01----:R-:W-:Y:S01]  /*5790*/  ENDCOLLECTIVE ;  /* 0x000000000000791b */ /* 0x003fe20003800000 */
.L_x_175:
[----:B------:R-:W-:-:S05]  /*57a0*/  FADD.FTZ R25, R25, R22 ;  /* 0x0000001619197221 */ /* 0x000fca0000010000 */
[----:B------:R-:W-:Y:S01]  /*57b0*/  MOV R9, R25 ;  /* 0x0000001900097202 */ /* 0x000fe20000000f00 */
[----:B------:R-:W-:-:S07]  /*57c0*/  IMAD.MOV.U32 R20, RZ, RZ, R10 ;  /* 0x000000ffff147224 */ /* 0x000fce00078e000a */
[----:B------:R-:W-:Y:S05]  /*57d0*/  WARPSYNC.COLLECTIVE R6, `(.L_x_176) ;  /* 0x0000000006087348 */ /* 0x000fea0003c00000 */
[----:B------:R0:W1:Y:S02]  /*57e0*/  SHFL.BFLY P2, R10, R9, R8, R7 ;  /* 0x0c000008090a7389 */ /* 0x0000640000040007 */
[----:B01----:R-:W-:Y:S01]  /*57f0*/  ENDCOLLECTIVE ;  /* 0x000000000000791b */ /* 0x003fe20003800000 */
.L_x_176:
[----:B------:R-:W-:-:S05]  /*5800*/  FADD.FTZ R22, R23, R20 ;  /* 0x0000001417167221 */ /* 0x000fca0000010000 */
[----:B------:R-:W-:Y:S01]  /*5810*/  MOV R9, R22 ;  /* 0x0000001600097202 */ /* 0x000fe20000000f00 */
[----:B------:R-:W-:Y:S01]  /*5820*/  IMAD.MOV.U32 R8, RZ, RZ, 0x2 ;  /* 0x00000002ff087424 */ /* 0x000fe200078e00ff */
[----:B------:R-:W-:Y:S01]  /*5830*/  MOV R24, R10 ;  /* 0x0000000a00187202 */ /* 0x000fe20000000f00 */
[----:B------:R-:W-:-:S04]  /*5840*/  @!P0 VIADD R10, R11, 0x3c ;  /* 0x0000003c0b0a8836 */ /* 0x000fc80000000000 */
[----:B------:R-:W-:Y:S01]  /*5850*/  FADD.FTZ R24, R25, R24 ;  /* 0x0000001819187221 */ /* 0x000fe20000010000 */
[----:B------:R-:W-:-:S04]  /*5860*/  @!P0 LOP3.LUT R10, R10, R43, RZ, 0x3c, !PT ;  /* 0x0000002b0a0a8212 */ /* 0x000fc800078e3cff */
[----:B------:R-:W-:-:S07]  /*5870*/  @!P0 LEA R21, R10, R21, 0x2 ;  /* 0x000000150a158211 */ /* 0x000fce00078e10ff */
[----:B------:R-:W-:Y:S05]  /*5880*/  WARPSYNC.COLLECTIVE R6, `(.L_x_177) ;  /* 0x0000000006087348 */ /* 0x000fea0003c00000 */
[----:B------:R0:W1:Y:S02]  /*5890*/  SHFL.BFLY P2, R10, R9, R8, R7 ;  /* 0x0c000008090a7389 */ /* 0x0000640000040007 */
[----:B01----:R-:W-:Y:S01]  /*58a0*/  ENDCOLLECTIVE ;  /* 0x000000000000791b */ /* 0x003fe20003800000 */
.L_x_177:
[----:B------:R0:W1:Y:S04]  /*58b0*/  @!P0 LDS R28, [R21] ;  /* 0x00000000151c8984 */ /* 0x0000680000000800 */
[----:B------:R0:W2:Y:S01]  /*58c0*/  @!P0 LDS R29, [R21+0x500] ;  /* 0x00050000151d8984 */ /* 0x0000a20000000800 */
[----:B------:R-:W-:Y:S02]  /*58d0*/  MOV R9, R24 ;  /* 0x0000001800097202 */ /* 0x000fe40000000f00 */
[----:B------:R-:W-:-:S07]  /*58e0*/  MOV R23, R10 ;  /* 0x0000000a00177202 */ /* 0x000fce0000000f00 */
[----:B012---:R-:W-:Y:S05]  /*58f0*/  WARPSYNC.COLLECTIVE R6, `(.L_x_178) ;  /* 0x0000000006087348 */ /* 0x007fea0003c00000 */
[----:B------:R3:W4:Y:S02]  /*5900*/  SHFL.BFLY P2, R10, R9, R8, R7 ;  /* 0x0c000008090a7389 */ /* 0x0007240000040007 */
[----:B01234-:R-:W-:Y:S01]  /*5910*/  ENDCOLLECTIVE ;  /* 0x000000000000791b */ /* 0x01ffe20003800000 */
.L_x_178:
[----:B------:R-:W-:-:S05]  /*5920*/  FADD.FTZ R20, R22, R23 ;  /* 0x0000001716147221 */ /* 0x000fca0000010000 */
[----:B------:R-:W-:Y:S01]  /*5930*/  MOV R9, R20 ;  /* 0x0000001400097202 */ /* 0x000fe20000000f00 */
[----:B------:R-:W-:Y:S01]  /*5940*/  IMAD.MOV.U32 R8, RZ, RZ, 0x1 ;  /* 0x00000001ff087424 */ /* 0x000fe200078e00ff */
[----:B------:R-:W-:Y:S02]  /*5950*/  @!P0 MOV R26, R28 ;  /* 0x0000001c001a8202 */ /* 0x000fe40000000f00 */
[----:B------:R-:W-:Y:S01]  /*5960*/  @!P0 MOV R27, R29 ;  /* 0x0000001d001b8202 */ /* 0x000fe20000000f00 */
[----:B------:R-:W-:Y:S01]  /*5970*/  IMAD.MOV.U32 R25, RZ, RZ, R10 ;  /* 0x000000ffff197224 */ /* 0x000fe200078e000a */
[----:B------:R-:W-:-:S13]  /*5980*/  ISETP.NE.AND P0, PT, R65, RZ, PT ;  /* 0x000000ff4100720c */ /* 0x000fda0003f05270 */
[----:B------:R-:W-:Y:S05]  /*5990*/  WARPSYNC.COLLECTIVE R6, `(.L_x_179) ;  /* 0x0000000006087348 */ /* 0x000fea0003c00000 */
[----:B------:R0:W1:Y:S02]  /*59a0*/  SHFL.BFLY P2, R10, R9, R8, R7 ;  /* 0x0c000008090a7389 */ /* 0x0000640000040007 */
[----:B01----:R-:W-:Y:S01]  /*59b0*/  ENDCOLLECTIVE ;  /* 0x000000000000791b */ /* 0x003fe20003800000 */
.L_x_179:
[----:B------:R-:W-:Y:S01]  /*59c0*/  FADD.FTZ R24, R24, R25 ;  /* 0x0000001918187221 */ /* 0x000fe20000010000 */
[----:B------:R-:W-:-:S04]  /*59d0*/  @!P0 F2FP.BF16.F32.PACK_AB R11, RZ, R13 ;  /* 0x0000000dff0b823e */ /* 0x000fc800000010ff */
[----:B------:R-:W-:Y:S02]  /*59e0*/  MOV R9, R24 ;  /* 0x0000001800097202 */ /* 0x000fe40000000f00 */
[----:B------:R-:W-:-:S07]  /*59f0*/  MOV R23, R10 ;  /* 0x0000000a00177202 */ /* 0x000fce0000000f00 */
[----:B------:R-:W-:Y:S05]  /*5a00*/  WARPSYNC.COLLECTIVE R6, `(.L_x_180) ;  /* 0x0000000006087348 */ /* 0x000fea0003c00000 */
[----:B------:R0:W1:Y:S02]  /*5a10*/  SHFL.BFLY P2, R10, R9, R8, R7 ;  /* 0x0c000008090a7389 */ /* 0x0000640000040007 */
[----:B01----:R-:W-:Y:S01]  /*5a20*/  ENDCOLLECTIVE ;  /* 0x000000000000791b */ /* 0x003fe20003800000 */
.L_x_180:
[----:B------:R-:W-:Y:S01]  /*5a30*/  HFMA2.MMA R8, -RZ, RZ, 0, 4.76837158203125e-07 ;  /* 0x00000008ff087435 */ /* 0x000fe200000001ff */
[----:B------:R-:W-:Y:S01]  /*5a40*/  MOV R9, R26 ;  /* 0x0000001a00097202 */ /* 0x000fe20000000f00 */
[----:B------:R-:W-:-:S09]  /*5a50*/  IMAD.MOV.U32 R25, RZ, RZ, R10 ;  /* 0x000000ffff197224 */ /* 0x000fd200078e000a */
[----:B------:R-:W-:Y:S05]  /*5a60*/  WARPSYNC.COLLECTIVE R6, `(.L_x_181) ;  /* 0x0000000006087348 */ /* 0x000fea0003c00000 */
[----:B------:R0:W1:Y:S02]  /*5a70*/  SHFL.BFLY P2, R10, R9, R8, R7 ;  /* 0x0c000008090a7389 */ /* 0x0000640000040007 */
[----:B01----:R-:W-:Y:S01]  /*5a80*/  ENDCOLLECTIVE ;  /* 0x000000000000791b */ /* 0x003fe20003800000 */
.L_x_181:
[----:B------:R-:W-:Y:S01]  /*5a90*/  MOV R9, R27 ;  /* 0x0000001b00097202 */ /* 0x000fe20000000f00 */
[----:B------:R-:W-:-:S07]  /*5aa0*/  IMAD.MOV.U32 R31, RZ, RZ, R10 ;  /* 0x000000ffff1f7224 */ /* 0x000fce00078e000a */
[----:B------:R-:W-:Y:S05]  /*5ab0*/  WARPSYNC.COLLECTIVE R6, `(.L_x_182) ;  /* 0x0000000006087348 */ /* 0x000fea0003c00000 */
[----:B------:R0:W1:Y:S02]  /*5ac0*/  SHFL.BFLY P2, R10, R9, R8, R7 ;  /* 0x0c000008090a7389 */ /* 0x0000640000040007 */
[----:B01----:R-:W-:Y:S01]  /*5ad0*/  ENDCOLLECTIVE ;  /* 0x000000000000791b */ /* 0x003fe20003800000 */
.L_x_182:
[----:B------:R-:W-:Y:S01]  /*5ae0*/  FADD.FTZ R31, R31, R26 ;  /* 0x0000001a1f1f7221 */ /* 0x000fe20000010000 */
[----:B------:R-:W-:-:S04]  /*5af0*/  HFMA2.MMA R8, -RZ, RZ, 0, 2.384185791015625e-07 ;  /* 0x00000004ff087435 */ /* 0x000fc800000001ff */
[----:B------:R-:W-:Y:S01]  /*5b00*/  MOV R9, R31 ;  /* 0x0000001f00097202 */ /* 0x000fe20000000f00 */
[----:B------:R-:W-:-:S07]  /*5b10*/  IMAD.MOV.U32 R28, RZ, RZ, R10 ;  /* 0x000000ffff1c7224 */ /* 0x000fce00078e000a */
[----:B------:R-:W-:Y:S05]  /*5b20*/  WARPSYNC.COLLECTIVE R6, `(.L_x_183) ;  /* 0x0000000006087348 */ /* 0x000fea0003c00000 */
[----:B------:R0:W1:Y:S02]  /*5b30*/  SHFL.BFLY P2, R10, R9, R8, R7 ;  /* 0x0c000008090a7389 */ /* 0x0000640000040007 */
[----:B01----:R-:W-:Y:S01]  /*5b40*/  ENDCOLLECTIVE ;  /* 0x000000000000791b */ /* 0x003fe20003800000 */
.L_x_183:
[----:B------:R-:W-:-:S05]  /*5b50*/  FADD.FTZ R28, R28, R27 ;  /* 0x0000001b1c1c7221 */ /* 0x000fca0000010000 */
[----:B------:R-:W-:Y:S01]  /*5b60*/  MOV R9, R28 ;  /* 0x0000001c00097202 */ /* 0x000fe20000000f00 */
[----:B------:R-:W-:-:S07]  /*5b70*/  IMAD.MOV.U32 R26, RZ, RZ, R10 ;  /* 0x000000ffff1a7224 */ /* 0x000fce00078e000a */
[----:B------:R-:W-:Y:S05]  /*5b80*/  WARPSYNC.COLLECTIVE R6, `(.L_x_184) ;  /* 0x0000000006087348 */ /* 0x000fea0003c00000 */
[----:B------:R0:W1:Y:S02]  /*5b90*/  SHFL.BFLY P2, R10, R9, R8, R7 ;  /* 0x0c000008090a7389 */ /* 0x0000640000040007 */
[----:B01----:R-:W-:Y:S01]  /*5ba0*/  ENDCOLLECTIVE ;  /* 0x000000000000791b */ /* 0x003fe20003800000 */
.L_x_184:
[----:B------:R-:W-:Y:S01]  /*5bb0*/  FADD.FTZ R26, R31, R26 ;  /* 0x0000001a1f1a7221 */ /* 0x000fe20000010000 */
[----:B------:R-:W-:-:S03]  /*5bc0*/  HFMA2.MMA R8, -RZ, RZ, 0, 1.1920928955078125e-07 ;  /* 0x00000002ff087435 */ /* 0x000fc600000001ff */
[----:B------:R-:W-:Y:S01]  /*5bd0*/  IMAD.MOV.U32 R9, RZ, RZ, R26 ;  /* 0x000000ffff097224 */ /* 0x000fe200078e001a */
[----:B------:R-:W-:-:S07]  /*5be0*/  MOV R27, R10 ;  /* 0x0000000a001b7202 */ /* 0x000fce0000000f00 */
[----:B------:R-:W-:Y:S05]  /*5bf0*/  WARPSYNC.COLLECTIVE R6, `(.L_x_185) ;  /* 0x0000000006087348 */ /* 0x000fea0003c00000 */
[----:B------:R0:W1:Y:S02]  /*5c00*/  SHFL.BFLY P2, R10, R9, R8, R7 ;  /* 0x0c000008090a7389 */ /* 0x0000640000040007 */
[----:B01----:R-:W-:Y:S01]  /*5c10*/  ENDCOLLECTIVE ;  /* 0x000000000000791b */ /* 0x003fe20003800000 */
.L_x_185:
[----:B------:R-:W-:-:S05]  /*5c20*/  FADD.FTZ R21, R28, R27 ;  /* 0x0000001b1c157221 */ /* 0x000fca0000010000 */
[----:B------:R-:W-:Y:S02]  /*5c30*/  MOV R9, R21 ;  /* 0x0000001500097202 */ /* 0x000fe40000000f00 */
[----:B------:R-:W-:-:S07]  /*5c40*/  MOV R29, R10 ;  /* 0x0000000a001d7202 */ /* 0x000fce0000000f00 */
[----:B------:R-:W-:Y:S05]  /*5c50*/  WARPSYNC.COLLECTIVE R6, `(.L_x_186) ;  /* 0x0000000006087348 */ /* 0x000fea0003c00000 */
[----:B------:R0:W1:Y:S02]  /*5c60*/  SHFL.BFLY P2, R10, R9, R8, R7 ;  /* 0x0c000008090a7389 */ /* 0x0000640000040007 */
[----:B01----:R-:W-:Y:S01]  /*5c70*/  ENDCOLLECTIVE ;  /* 0x000000000000791b */ /* 0x003fe20003800000 */
.L_x_186:
[----:B------:R-:W-:Y:S01]  /*5c80*/  FADD.FTZ R26, R26, R29 ;  /* 0x0000001d1a1a7221 */ /* 0x000fe20000010000 */
[----:B------:R-:W-:Y:S01]  /*5c90*/  FADD.FTZ R8, R20, R23 ;  /* 0x0000001714087221 */ /* 0x000fe20000010000 */
[----:B------:R-:W-:Y:S02]  /*5ca0*/  @!P0 F2FP.BF16.F32.PACK_AB R6, RZ, R16 ;  /* 0x00000010ff06823e */ /* 0x000fe400000010ff */
[----:B------:R-:W-:Y:S01]  /*5cb0*/  IMAD.MOV.U32 R9, RZ, RZ, R26 ;  /* 0x000000ffff097224 */ /* 0x000fe200078e001a */
[----:B------:R-:W-:Y:S02]  /*5cc0*/  @!P0 F2FP.BF16.F32.PACK_AB R7, RZ, R17 ;  /* 0x00000011ff07823e */ /* 0x000fe400000010ff */
[----:B------:R-:W-:Y:S02]  /*5cd0*/  @!P0 F2FP.BF16.F32.PACK_AB R8, RZ, R8 ;  /* 0x00000008ff08823e */ /* 0x000fe400000010ff */
[----:B------:R-:W-:Y:S01]  /*5ce0*/  PRMT R14, R6, 0x7610, R14 ;  /* 0x00007610060e7816 */ /* 0x000fe2000000000e */
[----:B------:R-:W-:Y:S01]  /*5cf0*/  IMAD.MOV.U32 R6, RZ, RZ, 0xffff ;  /* 0x0000ffffff067424 */ /* 0x000fe200078e00ff */
[----:B------:R-:W-:Y:S01]  /*5d00*/  PRMT R16, R8, 0x7610, R16 ;  /* 0x0000761008107816 */ /* 0x000fe20000000010 */
[----:B------:R-:W-:Y:S01]  /*5d10*/  HFMA2.MMA R8, -RZ, RZ, 0, 5.9604644775390625e-08 ;  /* 0x00000001ff087435 */ /* 0x000fe200000001ff */
[----:B------:R-:W-:-:S02]  /*5d20*/  MOV R22, R10 ;  /* 0x0000000a00167202 */ /* 0x000fc40000000f00 */
[----:B------:R-:W-:Y:S02]  /*5d30*/  @!P0 F2FP.BF16.F32.PACK_AB R10, RZ, R12 ;  /* 0x0000000cff0a823e */ /* 0x000fe400000010ff */
[----:B------:R-:W-:Y:S01]  /*5d40*/  PRMT R15, R7, 0x7610, R15 ;  /* 0x00007610070f7816 */ /* 0x000fe2000000000f */
[----:B------:R-:W-:Y:S01]  /*5d50*/  FADD.FTZ R21, R21, R22 ;  /* 0x0000001615157221 */ /* 0x000fe20000010000 */
[----:B------:R-:W-:Y:S01]  /*5d60*/  MOV R7, 0x101f ;  /* 0x0000101f00077802 */ /* 0x000fe20000000f00 */
[----:B------:R0:W-:Y:S01]  /*5d70*/  @!P0 STG.E.U16 desc[UR8][R4.64], R10 ;  /* 0x0000000a04008986 */ /* 0x0001e2000c101508 */
[----:B------:R-:W-:Y:S01]  /*5d80*/  PRMT R12, R11, 0x7610, R12 ;  /* 0x000076100b0c7816 */ /* 0x000fe2000000000c */
[----:B------:R-:W-:-:S07]  /*5d90*/  FADD.FTZ R11, R24, R25 ;  /* 0x00000019180b7221 */ /* 0x000fce0000010000 */
[----:B0-----:R-:W-:Y:S05]  /*5da0*/  WARPSYNC.COLLECTIVE R6, `(.L_x_187) ;  /* 0x0000000006087348 */ /* 0x001fea0003c00000 */
[----:B0-----:R0:W1:Y:S02]  /*5db0*/  SHFL.BFLY P2, R10, R9, R8, R7 ;  /* 0x0c000008090a7389 */ /* 0x0010640000040007 */
[----:B01----:R-:W-:Y:S01]  /*5dc0*/  ENDCOLLECTIVE ;  /* 0x000000000000791b */ /* 0x003fe20003800000 */
.L_x_187:
[----:B------:R-:W-:Y:S01]  /*5dd0*/  @!P0 F2FP.BF16.F32.PACK_AB R11, RZ, R11 ;  /* 0x0000000bff0b823e */ /* 0x000fe200000010ff */
[----:B------:R0:W-:Y:S04]  /*5de0*/  @!P0 STG.E.U16 desc[UR8][R2.64], R12 ;  /* 0x0000000c02008986 */ /* 0x0001e8000c101508 */
[----:B------:R0:W-:Y:S04]  /*5df0*/  @!P0 STG.E.U16 desc[UR8][R4.64+0x28], R14 ;  /* 0x0000280e04008986 */ /* 0x0001e8000c101508 */
[----:B------:R0:W-:Y:S01]  /*5e00*/  @!P0 STG.E.U16 desc[UR8][R2.64+0x28], R15 ;  /* 0x0000280f02008986 */ /* 0x0001e2000c101508 */
[----:B------:R-:W-:-:S03]  /*5e10*/  MOV R9, R21 ;  /* 0x0000001500097202 */ /* 0x000fc60000000f00 */
[----:B------:R0:W-:Y:S04]  /*5e20*/  @!P0 STG.E.U16 desc[UR8][R4.64+0x50], R16 ;  /* 0x0000501004008986 */ /* 0x0001e8000c101508 */
[----:B------:R0:W-:Y:S01]  /*5e30*/  @!P0 STG.E.U16 desc[UR8][R2.64+0x50], R11 ;  /* 0x0000500b02008986 */ /* 0x0001e2000c101508 */
[----:B------:R-:W-:-:S07]  /*5e40*/  MOV R13, R10 ;  /* 0x0000000a000d7202 */ /* 0x000fce0000000f00 */
[----:B0-----:R-:W-:Y:S05]  /*5e50*/  WARPSYNC.COLLECTIVE R6, `(.L_x_188) ;  /* 0x0000000006087348 */ /* 0x001fea0003c00000 */
[----:B------:R1:W2:Y:S02]  /*5e60*/  SHFL.BFLY P2, R10, R9, R8, R7 ;  /* 0x0c000008090a7389 */ /* 0x0002a40000040007 */
[----:B012---:R-:W-:Y:S01]  /*5e70*/  ENDCOLLECTIVE ;  /* 0x000000000000791b */ /* 0x007fe20003800000 */
.L_x_188:
[----:B------:R-:W-:Y:S01]  /*5e80*/  FADD.FTZ R13, R26, R13 ;  /* 0x0000000d1a0d7221 */ /* 0x000fe20000010000 */
[----:B------:R-:W-:Y:S06]  /*5e90*/  BRA `(.L_x_189) ;  /* 0xffffffe400147947 */ /* 0x000fec000383ffff */
.L_x_190:
        /* <DEDUP_REMOVED lines=14> */
.L_x_3761:


//--------------------- .text._ZN13group_norm_v218gn_bwd_cuda_kernelI13__nv_bfloat16Li320ELi3ELi32ELi40ELi256ELb0ELb1ELi8ELi320ELi320ELi4ELb1ELi8ELb0ELb0ELNS_15WgradSyncMethodE3ENS_16CompileConditionILi900EEEEEvPT_S6_S6_PKS5_S8_S8_S8_PKfflPfPj --------------------------
	.section	.text._ZN13group_norm_v218gn_bwd_cuda_kernelI13__nv_bfloat16Li320ELi3ELi32ELi40ELi256ELb0ELb1ELi8ELi320ELi320ELi4ELb1ELi8ELb0ELb0ELNS_15WgradSyncMethodE3ENS_16CompileConditionILi900EEEEEvPT_S6_S6_PKS5_S8_S8_S8_PKfflPfPj,"ax",@progbits
	.align	128
        .global         _ZN13group_norm_v218gn_bwd_cuda_kernelI13__nv_bfloat16Li320ELi3ELi32ELi40ELi256ELb0ELb1ELi8ELi320ELi320ELi4ELb1ELi8ELb0ELb0ELNS_15WgradSyncMethodE3ENS_16CompileConditionILi900EEEEEvPT_S6_S6_PKS5_S8_S8_S8_PKfflPfPj
        .type           _ZN13group_norm_v218gn_bwd_cuda_kernelI13__nv_bfloat16Li320ELi3ELi32ELi40ELi256ELb0ELb1ELi8ELi320ELi320ELi4ELb1ELi8ELb0ELb0ELNS_15WgradSyncMethodE3ENS_16CompileConditionILi900EEEEEvPT_S6_S6_PKS5_S8_S8_S8_PKfflPfPj,@function
        .size           _ZN13group_norm_v218gn_bwd_cuda_kernelI13__nv_bfloat16Li320ELi3ELi32ELi40ELi256ELb0ELb1ELi8ELi320ELi320ELi4ELb1ELi8ELb0ELb0ELNS_15WgradSyncMethodE3ENS_16CompileConditionILi900EEEEEvPT_S6_S6_PKS5_S8_S8_S8_PKfflPfPj,(.L_x_3762 - _ZN13group_norm_v218gn_bwd_cuda_kernelI13__nv_bfloat16Li320ELi3ELi32ELi40ELi256ELb0ELb1ELi8ELi320ELi320ELi4ELb1ELi8ELb0ELb0ELNS_15WgradSyncMethodE3ENS_16CompileConditionILi900EEEEEvPT_S6_S6_PKS5_S8_S8_S8_PKfflPfPj)
        .other          _ZN13group_norm_v218gn_bwd_cuda_kernelI13__nv_bfloat16Li320ELi3ELi32ELi40ELi256ELb0ELb1ELi8ELi320ELi320ELi4ELb1ELi8ELb0ELb0ELNS_15WgradSyncMethodE3ENS_16CompileConditionILi900EEEEEvPT_S6_S6_PKS5_S8_S8_S8_PKfflPfPj,@"STO_CUDA_ENTRY STV_DEFAULT"
_ZN13group_norm_v218gn_bwd_cuda_kernelI13__nv_bfloat16Li320ELi3ELi32ELi40ELi256ELb0ELb1ELi8ELi320ELi320ELi4ELb1ELi8ELb0ELb0ELNS_15WgradSyncMethodE3ENS_16CompileConditionILi900EEEEEvPT_S6_S6_PKS5_S8_S8_S8_PKfflPfPj:
.text._ZN13group_norm_v218gn_bwd_cuda_kernelI13__nv_bfloat16Li320ELi3ELi32ELi40ELi256ELb0ELb1ELi8ELi320ELi320ELi4ELb1ELi8ELb0ELb0ELNS_15WgradSyncMethodE3ENS_16CompileConditionILi900EEEEEvPT_S6_S6_PKS5_S8_S8_S8_PKfflPfPj:
[----:B------:R-:W-:Y:S08]  /*0000*/  LDC R1, c[0x0][0x28] ;  /* 0x00000a00ff017b82 */ /* 0x000ff00000000800 */
[----:B------:R-:W0:Y:S01]  /*0010*/  S2UR UR6, SR_CTAID.Y ;  /* 0x00000000000679c3 */ /* 0x000e220000002600 */
[----:B------:R-:W-:Y:S01]  /*0020*/  ULDC.64 UR10, c[0x0][0x258] ;  /* 0x00009600000a7ab9 */ /* 0x000fe20000000a00 */
[----:B------:R-:W-:Y:S01]  /*0030*/  ULDC.64 UR12, c[0x0][0x208] ;  /* 0x00008200000c7ab9 */ /* 0x000fe20000000a00 */
[----:B------:R-:W-:-:S02]  /*0040*/  USHF.L.U32 UR15, UR10, 0x2, URZ ;  /* 0x000000020a0f7899 */ /* 0x000fc4000800063f */
[----:B------:R-:W-:Y:S01]  /*0050*/  USHF.L.U64.HI UR10, UR10, 0x2, UR11 ;  /* 0x000000020a0a7899 */ /* 0x000fe2000801020b */
[----:B------:R-:W-:Y:S02]  /*0060*/  UMOV UR5, URZ ;  /* 0x0000003f00057c82 */ /* 0x000fe40008000000 */
[----:B------:R-:W1:Y:S01]  /*0070*/  S2UR UR16, SR_CTAID.X ;  /* 0x00000000001079c3 */ /* 0x000e620000002500 */
[----:B0-----:R-:W-:Y:S02]  /*0080*/  UISETP.GT.U32.AND UP0, UPT, UR15, UR6, UPT ;  /* 0x000000060f00728c */ /* 0x001fe4000bf04070 */
[----:B------:R-:W-:Y:S02]  /*0090*/  UMOV UR9, UR6 ;  /* 0x0000000600097c82 */ /* 0x000fe40008000000 */
[----:B------:R-:W-:-:S06]  /*00a0*/  UISETP.GT.AND.EX UP0, UPT, UR10, URZ, UPT, UP0 ;  /* 0x0000003f0a00728c */ /* 0x000fcc000bf04300 */
[----:B------:R-:W-:-:S13]  /*00b0*/  PLOP3.LUT P0, PT, PT, PT, UP0, 0x80, 0x0 ;  /* 0x000000000000781c */ /* 0x000fda0003f0f008 */
[----:B-1----:R-:W-:Y:S05]  /*00c0*/  @P0 BRA `(.L_x_191) ;  /* 0x00000000006c0947 */ /* 0x002fea0003800000 */
[----:B------:R-:W0:Y:S01]  /*00d0*/  S2R R0, SR_TID.X ;  /* 0x0000000000007919 */ /* 0x000e220000002100 */
[----:B------:R-:W-:Y:S01]  /*00e0*/  BAR.SYNC.DEFER_BLOCKING 0x0 ;  /* 0x0000000000007b1d */ /* 0x000fe20000010000 */
[----:B0-----:R-:W-:-:S13]  /*00f0*/  ISETP.NE.AND P0, PT, R0, RZ, PT ;  /* 0x000000ff0000720c */ /* 0x001fda0003f05270 */
[----:B------:R-:W-:Y:S05]  /*0100*/  @P0 BRA `(.L_x_192) ;  /* 0x0000000000500947 */ /* 0x000fea0003800000 */
[----:B------:R-:W0:Y:S01]  /*0110*/  LDC.64 R2, c[0x0][0x268] ;  /* 0x00009a00ff027b82 */ /* 0x000e220000000a00 */
[----:B------:R-:W-:Y:S01]  /*0120*/  USHF.R.U32.HI UR7, URZ, 0x2, UR9 ;  /* 0x000000023f077899 */ /* 0x000fe20008011609 */
[----:B------:R-:W-:Y:S01]  /*0130*/  MOV R5, 0x7fffffc1 ;  /* 0x7fffffc100057802 */ /* 0x000fe20000000f00 */
[----:B------:R-:W-:-:S04]  /*0140*/  ULOP3.LUT UR4, UR6, 0x3, URZ, 0xc0, !UPT ;  /* 0x0000000306047892 */ /* 0x000fc8000f8ec03f */
[----:B------:R-:W-:Y:S01]  /*0150*/  ULOP3.LUT UR4, UR4, 0x8, URZ, 0xfc, !UPT ;  /* 0x0000000804047892 */ /* 0x000fe2000f8efc3f */
[----:B------:R-:W-:-:S04]  /*0160*/  IADD3 R0, RZ, -UR7, RZ ;  /* 0x80000007ff007c10 */ /* 0x000fc8000fffe0ff */
[----:B------:R-:W-:Y:S01]  /*0170*/  ISETP.NE.AND P0, PT, R0, UR16, PT ;  /* 0x0000001000007c0c */ /* 0x000fe2000bf05270 */
[----:B------:R-:W-:-:S03]  /*0180*/  IMAD.U32 R7, RZ, RZ, UR4 ;  /* 0x00000004ff077e24 */ /* 0x000fc6000f8e00ff */
[----:B------:R-:W-:Y:S01]  /*0190*/  SEL R5, R5, 0x1, !P0 ;  /* 0x0000000105057807 */ /* 0x000fe20004000000 */
[----:B0-----:R-:W-:Y:S01]  /*01a0*/  IMAD.WIDE.U32 R2, R7, 0x4, R2 ;  /* 0x0000000407027825 */ /* 0x001fe200078e0002 */
[----:B------:R-:W-:Y:S06]  /*01b0*/  MEMBAR.ALL.GPU ;  /* 0x0000000000007992 */ /* 0x000fec000000a000 */
[----:B------:R-:W-:-:S00]  /*01c0*/  ERRBAR ;  /* 0x00000000000079ab */ /* 0x000fc00000000000 */
[----:B------:R-:W-:Y:S06]  /*01d0*/  CGAERRBAR ;  /* 0x00000000000075ab */ /* 0x000fec0000000000 */
[----:B------:R0:W5:Y:S02]  /*01e0*/  ATOM.E.ADD.STRONG.GPU PT, R5, desc[UR12][R2.64], R5 ;  /* 0x000000050205798a */ /* 0x00016400081ee1cc */
.L_x_193:
[----:B------:R-:W2:Y:S04]  /*01f0*/  LD.E.STRONG.GPU R0, desc[UR12][R2.64] ;  /* 0x0000000c02007980 */ /* 0x000ea8000c10f900 */
[----:B--2---:R-:W-:Y:S01]  /*0200*/  CCTL.IVALL ;  /* 0x00000000ff00798f */ /* 0x004fe20002000000 */
[----:B------:R-:W-:Y:S05]  /*0210*/  YIELD ;  /* 0x0000000000007946 */ /* 0x000fea0003800000 */
[----:B-----5:R-:W-:-:S04]  /*0220*/  LOP3.LUT R0, R0, R5, RZ, 0x3c, !PT ;  /* 0x0000000500007212 */ /* 0x020fc800078e3cff */
[----:B------:R-:W-:-:S13]  /*0230*/  ISETP.GT.AND P0, PT, R0, -0x1, PT ;  /* 0xffffffff0000780c */ /* 0x000fda0003f04270 */
[----:B------:R-:W-:Y:S05]  /*0240*/  @P0 BRA `(.L_x_193) ;  /* 0xfffffffc00e80947 */ /* 0x000fea000383ffff */
.L_x_192:
[----:B------:R-:W-:Y:S05]  /*0250*/  WARPSYNC.ALL ;  /* 0x0000000000007948 */ /* 0x000fea0003800000 */
[----:B------:R-:W-:Y:S06]  /*0260*/  BAR.SYNC.DEFER_BLOCKING 0x0 ;  /* 0x0000000000007b1d */ /* 0x000fec0000010000 */
[----:B------:R-:W-:Y:S05]  /*0270*/  BRA `(.L_x_194) ;  /* 0x0000002000587947 */ /* 0x000fea0003800000 */
.L_x_191:
[----:B------:R-:W0:Y:S01]  /*0280*/  S2R R0, SR_TID.X ;  /* 0x0000000000007919 */ /* 0x000e220000002100 */
[----:B------:R-:W-:Y:S01]  /*0290*/  MOV R3, 0x400 ;  /* 0x0000040000037802 */ /* 0x000fe20000000f00 */
[----:B------:R-:W-:Y:S01]  /*02a0*/  USHF.L.U32 UR4, UR16, 0x3, URZ ;  /* 0x0000000310047899 */ /* 0x000fe2000800063f */
[----:B------:R-:W-:Y:S01]  /*02b0*/  CS2R R34, SRZ ;  /* 0x0000000000227805 */ /* 0x000fe2000001ff00 */
[----:B------:R-:W1:Y:S01]  /*02c0*/  S2R R10, SR_CgaCtaId ;  /* 0x00000000000a7919 */ /* 0x000e620000008800 */
[----:B------:R-:W-:Y:S01]  /*02d0*/  CS2R R32, SRZ ;  /* 0x0000000000207805 */ /* 0x000fe2000001ff00 */
[----:B------:R-:W-:Y:S01]  /*02e0*/  VIADD R3, R3, 0x2800 ;  /* 0x0000280003037836 */ /* 0x000fe20000000000 */
[----:B------:R-:W-:Y:S01]  /*02f0*/  ULOP3.LUT UR4, UR4, 0xf8, URZ, 0xc0, !UPT ;  /* 0x000000f804047892 */ /* 0x000fe2000f8ec03f */
[----:B------:R-:W-:Y:S02]  /*0300*/  CS2R R30, SRZ ;  /* 0x00000000001e7805 */ /* 0x000fe4000001ff00 */
[----:B------:R-:W-:-:S02]  /*0310*/  CS2R R28, SRZ ;  /* 0x00000000001c7805 */ /* 0x000fc4000001ff00 */
[----:B0-----:R-:W-:Y:S01]  /*0320*/  SHF.R.S32.HI R7, RZ, 0x1f, R0 ;  /* 0x0000001fff077819 */ /* 0x001fe20000011400 */
[----:B------:R-:W-:-:S03]  /*0330*/  IMAD.WIDE.U32 R4, R0, -0x33333333, RZ ;  /* 0xcccccccd00047825 */ /* 0x000fc600078e00ff */
[----:B------:R-:W-:Y:S02]  /*0340*/  LEA.HI R6, R7, R0, RZ, 0x2 ;  /* 0x0000000007067211 */ /* 0x000fe400078f10ff */
[----:B-1----:R-:W-:Y:S02]  /*0350*/  LEA R3, R10, R3, 0x18 ;  /* 0x000000030a037211 */ /* 0x002fe400078ec0ff */
[----:B------:R-:W-:Y:S02]  /*0360*/  SHF.R.S32.HI R2, RZ, 0x2, R6 ;  /* 0x00000002ff027819 */ /* 0x000fe40000011406 */
[----:B------:R-:W-:Y:S02]  /*0370*/  SHF.R.U32.HI R12, RZ, 0x6, R5 ;  /* 0x00000006ff0c7819 */ /* 0x000fe40000011605 */
[C---:B------:R-:W-:Y:S01]  /*0380*/  IADD3 R10, R2.reuse, 0xf0, RZ ;  /* 0x000000f0020a7810 */ /* 0x040fe20007ffe0ff */
[C---:B------:R-:W-:Y:S01]  /*0390*/  VIADD R8, R2.reuse, 0xa0 ;  /* 0x000000a002087836 */ /* 0x040fe20000000000 */
[----:B------:R-:W-:-:S02]  /*03a0*/  IADD3 R4, R2, 0x50, RZ ;  /* 0x0000005002047810 */ /* 0x000fc40007ffe0ff */
[----:B------:R-:W-:Y:S02]  /*03b0*/  SHF.R.S32.HI R5, RZ, 0x1f, R10 ;  /* 0x0000001fff057819 */ /* 0x000fe4000001140a */
[----:B------:R-:W-:Y:S02]  /*03c0*/  SHF.R.S32.HI R9, RZ, 0x1f, R4 ;  /* 0x0000001fff097819 */ /* 0x000fe40000011404 */
[----:B------:R-:W-:Y:S02]  /*03d0*/  LEA.HI R10, R5, R10, RZ, 0x2 ;  /* 0x0000000a050a7211 */ /* 0x000fe400078f10ff */
[----:B------:R-:W-:Y:S02]  /*03e0*/  SHF.R.S32.HI R11, RZ, 0x1f, R8 ;  /* 0x0000001fff0b7819 */ /* 0x000fe40000011408 */
[----:B------:R-:W-:Y:S02]  /*03f0*/  LOP3.LUT R5, R6, 0xfffffffc, RZ, 0xc0, !PT ;  /* 0xfffffffc06057812 */ /* 0x000fe400078ec0ff */
[----:B------:R-:W-:Y:S01]  /*0400*/  LEA.HI R9, R9, R4, RZ, 0x2 ;  /* 0x0000000409097211 */ /* 0x000fe200078f10ff */
[----:B------:R-:W-:Y:S01]  /*0410*/  IMAD R4, R12, -0x50, R0 ;  /* 0xffffffb00c047824 */ /* 0x000fe200078e0200 */
[----:B------:R-:W-:Y:S01]  /*0420*/  LEA.HI R11, R11, R8, RZ, 0x2 ;  /* 0x000000080b0b7211 */ /* 0x000fe200078f10ff */
[----:B------:R-:W-:Y:S01]  /*0430*/  IMAD.IADD R8, R0, 0x1, -R5 ;  /* 0x0000000100087824 */ /* 0x000fe200078e0a05 */
[----:B------:R-:W-:-:S02]  /*0440*/  LEA.HI R7, R7, R0, RZ, 0x4 ;  /* 0x0000000007077211 */ /* 0x000fc400078f20ff */
[----:B------:R-:W-:Y:S02]  /*0450*/  SHF.R.U32.HI R9, RZ, 0x2, R9 ;  /* 0x00000002ff097819 */ /* 0x000fe40000011609 */
[----:B------:R-:W-:Y:S02]  /*0460*/  SHF.R.U32.HI R7, RZ, 0x4, R7 ;  /* 0x00000004ff077819 */ /* 0x000fe40000011607 */
[----:B------:R-:W-:Y:S01]  /*0470*/  LOP3.LUT R6, R8, 0x3, R9, 0x78, !PT ;  /* 0x0000000308067812 */ /* 0x000fe200078e7809 */
[----:B------:R-:W-:Y:S01]  /*0480*/  IMAD R9, R4, 0x28, R3 ;  /* 0x0000002804097824 */ /* 0x000fe200078e0203 */
[----:B------:R-:W-:Y:S02]  /*0490*/  SHF.R.U32.HI R11, RZ, 0x2, R11 ;  /* 0x00000002ff0b7819 */ /* 0x000fe4000001160b */
[----:B------:R-:W-:Y:S01]  /*04a0*/  SHF.R.U32.HI R13, RZ, 0x2, R10 ;  /* 0x00000002ff0d7819 */ /* 0x000fe2000001160a */
[----:B------:R-:W-:Y:S01]  /*04b0*/  VIADD R10, R12, UR4 ;  /* 0x000000040c0a7c36 */ /* 0x000fe20008000000 */
[C---:B------:R-:W-:Y:S01]  /*04c0*/  LOP3.LUT R5, R8.reuse, 0x3, R7, 0x78, !PT ;  /* 0x0000000308057812 */ /* 0x040fe200078e7807 */
[----:B------:R-:W-:Y:S01]  /*04d0*/  UMOV UR4, URZ ;  /* 0x0000003f00047c82 */ /* 0x000fe20008000000 */
[----:B------:R-:W-:Y:S01]  /*04e0*/  LOP3.LUT R7, R8, 0x3, R11, 0x78, !PT ;  /* 0x0000000308077812 */ /* 0x000fe200078e780b */
[----:B------:R-:W-:Y:S01]  /*04f0*/  IMAD R10, R10, 0x500, RZ ;  /* 0x000005000a0a7824 */ /* 0x000fe200078e02ff */
[----:B------:R-:W-:-:S02]  /*0500*/  LOP3.LUT R8, R8, 0x3, R13, 0x78, !PT ;  /* 0x0000000308087812 */ /* 0x000fc400078e780d */
[----:B------:R-:W-:-:S07]  /*0510*/  LEA R9, R12, R9, 0x3 ;  /* 0x000000090c097211 */ /* 0x000fce00078e18ff */
.L_x_206:
[----:B------:R-:W-:Y:S01]  /*0520*/  ULOP3.LUT UR7, UR9, 0x3, URZ, 0xc0, !UPT ;  /* 0x0000000309077892 */ /* 0x000fe2000f8ec03f */
[----:B-1----:R-:W0:Y:S01]  /*0530*/  LDC.64 R18, c[0x0][0x238] ;  /* 0x00008e00ff127b82 */ /* 0x002e220000000a00 */
[----:B------:R-:W-:Y:S02]  /*0540*/  USHF.R.U32.HI UR8, URZ, 0x2, UR5 ;  /* 0x000000023f087899 */ /* 0x000fe40008011605 */
[----:B------:R-:W-:Y:S02]  /*0550*/  UIMAD UR11, UR7, 0x140, URZ ;  /* 0x00000140070b78a4 */ /* 0x000fe4000f8e023f */
[----:B------:R-:W-:Y:S02]  /*0560*/  USHF.R.U64 UR7, UR9, 0x2, UR5 ;  /* 0x0000000209077899 */ /* 0x000fe40008001205 */
[----:B------:R-:W-:Y:S01]  /*0570*/  IMAD.U32 R20, RZ, RZ, UR8 ;  /* 0x00000008ff147e24 */ /* 0x000fe2000f8e00ff */
[----:B------:R-:W-:Y:S01]  /*0580*/  ULDC.64 UR18, c[0x0][0x248] ;  /* 0x0000920000127ab9 */ /* 0x000fe20000000a00 */
[----:B------:R-:W-:Y:S01]  /*0590*/  LEA R16, R4, UR11, 0x2 ;  /* 0x0000000b04107c11 */ /* 0x000fe2000f8e10ff */
[----:B------:R-:W-:Y:S01]  /*05a0*/  ULDC.64 UR20, c[0x0][0x228] ;  /* 0x00008a0000147ab9 */ /* 0x000fe20000000a00 */
[----:B------:R-:W-:Y:S01]  /*05b0*/  MOV R11, UR7 ;  /* 0x00000007000b7c02 */ /* 0x000fe20008000f00 */
[----:B------:R-:W-:Y:S01]  /*05c0*/  UIMAD UR7, UR8, 0x50000, URZ ;  /* 0x00050000080778a4 */ /* 0x000fe2000f8e023f */
[----:B------:R-:W-:Y:S01]  /*05d0*/  SHF.R.S32.HI R17, RZ, 0x1f, R16 ;  /* 0x0000001fff117819 */ /* 0x000fe20000011410 */
[----:B------:R-:W-:-:S04]  /*05e0*/  IMAD.WIDE.U32 R54, R16, -0x33333333, RZ ;  /* 0xcccccccd10367825 */ /* 0x000fc800078e00ff */
[----:B------:R-:W-:Y:S01]  /*05f0*/  IMAD.WIDE.U32 R14, R11, 0x50000, R16 ;  /* 0x000500000b0e7825 */ /* 0x000fe200078e0010 */
[----:B------:R-:W-:-:S04]  /*0600*/  SHF.R.U32.HI R54, RZ, 0x5, R55 ;  /* 0x00000005ff367819 */ /* 0x000fc80000011637 */
[----:B------:R-:W-:Y:S02]  /*0610*/  LEA R13, P0, R11, R54, 0x5 ;  /* 0x000000360b0d7211 */ /* 0x000fe400078028ff */
[----:B------:R-:W-:Y:S01]  /*0620*/  IADD3 R15, R15, UR7, RZ ;  /* 0x000000070f0f7c10 */ /* 0x000fe2000fffe0ff */
[----:B0-----:R-:W-:Y:S01]  /*0630*/  IMAD.WIDE R18, R16, 0x2, R18 ;  /* 0x0000000210127825 */ /* 0x001fe200078e0212 */
[----:B------:R-:W-:Y:S01]  /*0640*/  IADD3 R12, P1, R10, R14, RZ ;  /* 0x0000000e0a0c7210 */ /* 0x000fe20007f3e0ff */
[----:B------:R-:W-:Y:S01]  /*0650*/  ULDC UR7, c[0x0][0x250] ;  /* 0x0000940000077ab9 */ /* 0x000fe20000000800 */
[----:B------:R-:W-:Y:S02]  /*0660*/  LEA.HI.X R20, R11, RZ, R20, 0x5, P0 ;  /* 0x000000ff0b147211 */ /* 0x000fe400000f2c14 */
[C---:B------:R-:W-:Y:S01]  /*0670*/  LEA R26, P0, R13.reuse, UR18, 0x3 ;  /* 0x000000120d1a7c11 */ /* 0x040fe2000f8018ff */
[----:B------:R-:W-:Y:S01]  /*0680*/  IMAD.X R11, RZ, RZ, R15, P1 ;  /* 0x000000ffff0b7224 */ /* 0x000fe200008e060f */
[----:B------:R-:W2:Y:S02]  /*0690*/  LDG.E.64.CONSTANT R24, desc[UR12][R18.64] ;  /* 0x0000000c12187981 */ /* 0x000ea4000c1e9b00 */
[----:B------:R-:W-:Y:S01]  /*06a0*/  LEA.HI.X R27, R13, UR19, R20, 0x3, P0 ;  /* 0x000000130d1b7c11 */ /* 0x000fe200080f1c14 */
[----:B------:R-:W-:Y:S01]  /*06b0*/  ULDC.64 UR18, c[0x0][0x230] ;  /* 0x00008c0000127ab9 */ /* 0x000fe20000000a00 */
[----:B------:R-:W-:-:S02]  /*06c0*/  SHF.L.U64.HI R11, R12, 0x1, R11 ;  /* 0x000000010c0b7819 */ /* 0x000fc4000001020b */
[----:B------:R-:W-:Y:S02]  /*06d0*/  SHF.L.U32 R12, R12, 0x1, RZ ;  /* 0x000000010c0c7819 */ /* 0x000fe400000006ff */
[----:B------:R-:W3:Y:S02]  /*06e0*/  LDG.E.64.CONSTANT R26, desc[UR12][R26.64] ;  /* 0x0000000c1a1a7981 */ /* 0x000ee4000c1e9b00 */
[C---:B------:R-:W-:Y:S02]  /*06f0*/  IADD3 R22, P0, R12.reuse, UR18, RZ ;  /* 0x000000120c167c10 */ /* 0x040fe4000ff1e0ff */
[----:B------:R-:W-:Y:S02]  /*0700*/  IADD3 R20, P1, R12, UR20, RZ ;  /* 0x000000140c147c10 */ /* 0x000fe4000ff3e0ff */
[C---:B------:R-:W-:Y:S02]  /*0710*/  IADD3.X R23, R11.reuse, UR19, RZ, P0, !PT ;  /* 0x000000130b177c10 */ /* 0x040fe400087fe4ff */
[----:B------:R-:W-:Y:S01]  /*0720*/  IADD3.X R21, R11, UR21, RZ, P1, !PT ;  /* 0x000000150b157c10 */ /* 0x000fe20008ffe4ff */
[----:B------:R-:W-:-:S03]  /*0730*/  VIADD R13, R10, 0x1400 ;  /* 0x000014000a0d7836 */ /* 0x000fc60000000000 */
[----:B------:R-:W4:Y:S04]  /*0740*/  LDG.E.64.CONSTANT R22, desc[UR12][R22.64] ;  /* 0x0000000c16167981 */ /* 0x000f28000c1e9b00 */
[----:B------:R-:W5:Y:S01]  /*0750*/  LDG.E.64.CONSTANT R20, desc[UR12][R20.64] ;  /* 0x0000000c14147981 */ /* 0x000f62000c1e9b00 */
[----:B------:R-:W-:-:S04]  /*0760*/  IADD3 R14, P0, R13, R14, RZ ;  /* 0x0000000e0d0e7210 */ /* 0x000fc80007f1e0ff */
[----:B------:R-:W-:Y:S01]  /*0770*/  IADD3.X R15, RZ, R15, RZ, P0, !PT ;  /* 0x0000000fff0f7210 */ /* 0x000fe200007fe4ff */
[----:B------:R-:W-:-:S03]  /*0780*/  IMAD.SHL.U32 R13, R14, 0x2, RZ ;  /* 0x000000020e0d7824 */ /* 0x000fc600078e00ff */
[----:B------:R-:W-:Y:S02]  /*0790*/  SHF.L.U64.HI R14, R14, 0x1, R15 ;  /* 0x000000010e0e7819 */ /* 0x000fe4000001020f */
[----:B------:R-:W-:-:S04]  /*07a0*/  IADD3 R36, P0, R13, UR18, RZ ;  /* 0x000000120d247c10 */ /* 0x000fc8000ff1e0ff */
[----:B------:R-:W-:Y:S02]  /*07b0*/  IADD3.X R37, R14, UR19, RZ, P0, !PT ;  /* 0x000000130e257c10 */ /* 0x000fe400087fe4ff */
[----:B------:R-:W-:-:S03]  /*07c0*/  IADD3 R16, P0, R13, UR20, RZ ;  /* 0x000000140d107c10 */ /* 0x000fc6000ff1e0ff */
[----:B------:R0:W5:Y:S01]  /*07d0*/  LDG.E.64.CONSTANT R18, desc[UR12][R36.64] ;  /* 0x0000000c24127981 */ /* 0x000162000c1e9b00 */
[----:B------:R-:W-:-:S06]  /*07e0*/  IADD3.X R17, R14, UR21, RZ, P0, !PT ;  /* 0x000000150e117c10 */ /* 0x000fcc00087fe4ff */
[----:B------:R-:W5:Y:S01]  /*07f0*/  LDG.E.64.CONSTANT R16, desc[UR12][R16.64] ;  /* 0x0000000c10107981 */ /* 0x000f62000c1e9b00 */
[----:B------:R-:W-:Y:S01]  /*0800*/  ISETP.GT.U32.AND P1, PT, R0, 0x1f, PT ;  /* 0x0000001f0000780c */ /* 0x000fe20003f24070 */
[----:B---3--:R-:W-:-:S06]  /*0810*/  FADD.FTZ R15, R27, UR7 ;  /* 0x000000071b0f7e21 */ /* 0x008fcc0008010000 */
[----:B------:R-:W1:Y:S01]  /*0820*/  MUFU.RSQ R15, R15 ;  /* 0x0000000f000f7308 */ /* 0x000e620000001400 */
[----:B--2---:R-:W-:Y:S02]  /*0830*/  PRMT R27, R24, 0x7632, R27 ;  /* 0x00007632181b7816 */ /* 0x004fe4000000001b */
[C---:B----4-:R-:W-:Y:S01]  /*0840*/  PRMT R38, R22.reuse, 0x7632, R38 ;  /* 0x0000763216267816 */ /* 0x050fe20000000026 */
[----:B------:R-:W-:Y:S01]  /*0850*/  IMAD.U32 R41, R22, 0x10000, RZ ;  /* 0x0001000016297824 */ /* 0x000fe200078e00ff */
[----:B------:R-:W-:Y:S02]  /*0860*/  SHF.L.U32 R53, R24, 0x10, RZ ;  /* 0x0000001018357819 */ /* 0x000fe400000006ff */
[----:B-----5:R-:W-:Y:S01]  /*0870*/  PRMT R39, R20, 0x7632, R39 ;  /* 0x0000763214277816 */ /* 0x020fe20000000027 */
[----:B0-----:R-:W-:Y:S01]  /*0880*/  IMAD.U32 R37, R38, 0x10000, RZ ;  /* 0x0001000026257824 */ /* 0x001fe200078e00ff */
[----:B------:R-:W-:Y:S01]  /*0890*/  SHF.L.U32 R52, R20, 0x10, RZ ;  /* 0x0000001014347819 */ /* 0x000fe200000006ff */
[----:B------:R-:W-:Y:S01]  /*08a0*/  FADD.FTZ R38, -R26, R41 ;  /* 0x000000291a267221 */ /* 0x000fe20000010100 */
[----:B------:R-:W-:Y:S01]  /*08b0*/  SHF.L.U32 R27, R27, 0x10, RZ ;  /* 0x000000101b1b7819 */ /* 0x000fe200000006ff */
[----:B------:R-:W-:-:S02]  /*08c0*/  IMAD.U32 R36, R39, 0x10000, RZ ;  /* 0x0001000027247824 */ /* 0x000fc400078e00ff */
[----:B------:R-:W-:Y:S01]  /*08d0*/  FADD.FTZ R42, -R26, R37 ;  /* 0x000000251a2a7221 */ /* 0x000fe20000010100 */
[----:B------:R-:W-:Y:S01]  /*08e0*/  SHF.L.U32 R39, R23, 0x10, RZ ;  /* 0x0000001017277819 */ /* 0x000fe200000006ff */
[----:B------:R-:W-:Y:S01]  /*08f0*/  FMUL.FTZ R40, R52, R53 ;  /* 0x0000003534287220 */ /* 0x000fe20000410000 */
[C---:B-1----:R-:W-:Y:S01]  /*0900*/  FMUL.FTZ R55, R15.reuse, R38 ;  /* 0x000000260f377220 */ /* 0x042fe20000410000 */
[----:B------:R-:W-:Y:S01]  /*0910*/  FMUL.FTZ R41, R15, R42 ;  /* 0x0000002a0f297220 */ /* 0x000fe20000410000 */
[----:B------:R-:W-:Y:S01]  /*0920*/  FMUL.FTZ R37, R36, R27 ;  /* 0x0000001b24257220 */ /* 0x000fe20000410000 */
[----:B------:R-:W-:Y:S01]  /*0930*/  PRMT R38, R23, 0x7632, R38 ;  /* 0x0000763217267816 */ /* 0x000fe20000000026 */
[----:B------:R-:W-:Y:S01]  /*0940*/  FFMA.FTZ R40, R55, R40, RZ ;  /* 0x0000002837287223 */ /* 0x000fe200000100ff */
[--C-:B------:R-:W-:Y:S01]  /*0950*/  FADD.FTZ R42, -R26, R39.reuse ;  /* 0x000000271a2a7221 */ /* 0x100fe20000010100 */
[----:B------:R-:W-:Y:S01]  /*0960*/  SHF.L.U32 R50, R21, 0x10, RZ ;  /* 0x0000001015327819 */ /* 0x000fe200000006ff */
[----:B------:R-:W-:Y:S01]  /*0970*/  IMAD.U32 R49, R25, 0x10000, RZ ;  /* 0x0001000019317824 */ /* 0x000fe200078e00ff */
[----:B------:R-:W-:Y:S01]  /*0980*/  PRMT R39, R21, 0x7632, R39 ;  /* 0x0000763215277816 */ /* 0x000fe20000000027 */
[----:B------:R-:W-:Y:S01]  /*0990*/  FFMA.FTZ R40, R41, R37, R40 ;  /* 0x0000002529287223 */ /* 0x000fe20000010028 */
[----:B------:R-:W-:Y:S01]  /*09a0*/  PRMT R37, R25, 0x7632, R37 ;  /* 0x0000763219257816 */ /* 0x000fe20000000025 */
[----:B------:R-:W-:-:S02]  /*09b0*/  IMAD.U32 R45, R38, 0x10000, RZ ;  /* 0x00010000262d7824 */ /* 0x000fc400078e00ff */
[----:B------:R-:W-:Y:S01]  /*09c0*/  FMUL.FTZ R43, R50, R49 ;  /* 0x00000031322b7220 */ /* 0x000fe20000410000 */
[----:B------:R-:W-:Y:S01]  /*09d0*/  FMUL.FTZ R51, R15, R42 ;  /* 0x0000002a0f337220 */ /* 0x000fe20000410000 */
[----:B------:R-:W-:Y:S02]  /*09e0*/  IMAD.U32 R38, R39, 0x10000, RZ ;  /* 0x0001000027267824 */ /* 0x000fe400078e00ff */
[----:B------:R-:W-:Y:S01]  /*09f0*/  FFMA.FTZ R39, R52, R53, RZ ;  /* 0x0000003534277223 */ /* 0x000fe200000100ff */
[----:B------:R-:W-:Y:S01]  /*0a00*/  SHF.L.U32 R37, R37, 0x10, RZ ;  /* 0x0000001025257819 */ /* 0x000fe200000006ff */
[----:B------:R-:W-:Y:S01]  /*0a10*/  FFMA.FTZ R40, R51, R43, R40 ;  /* 0x0000002b33287223 */ /* 0x000fe20000010028 */
[----:B------:R-:W-:Y:S01]  /*0a20*/  FADD.FTZ R42, -R26, R45 ;  /* 0x0000002d1a2a7221 */ /* 0x000fe20000010100 */
[----:B------:R-:W-:Y:S01]  /*0a30*/  FFMA.FTZ R43, R36, R27, R39 ;  /* 0x0000001b242b7223 */ /* 0x000fe20000010027 */
[----:B------:R-:W-:Y:S01]  /*0a40*/  SHF.L.U32 R45, R18, 0x10, RZ ;  /* 0x00000010122d7819 */ /* 0x000fe200000006ff */
[----:B------:R-:W-:Y:S01]  /*0a50*/  FMUL.FTZ R44, R38, R37 ;  /* 0x00000025262c7220 */ /* 0x000fe20000410000 */
[----:B------:R-:W-:Y:S01]  /*0a60*/  FMUL.FTZ R39, R15, R42 ;  /* 0x0000002a0f277220 */ /* 0x000fe20000410000 */
[----:B------:R-:W-:Y:S01]  /*0a70*/  FADD.FTZ R33, R36, R33 ;  /* 0x0000002124217221 */ /* 0x000fe20000010000 */
[----:B------:R-:W-:Y:S01]  /*0a80*/  FFMA.FTZ R32, R41, R36, R32 ;  /* 0x0000002429207223 */ /* 0x000fe20000010020 */
[----:B------:R-:W-:Y:S01]  /*0a90*/  PRMT R36, R18, 0x7632, R36 ;  /* 0x0000763212247816 */ /* 0x000fe20000000024 */
[----:B------:R-:W-:Y:S01]  /*0aa0*/  FFMA.FTZ R43, R50, R49, R43 ;  /* 0x00000031322b7223 */ /* 0x000fe2000001002b */
[--C-:B------:R-:W-:Y:S01]  /*0ab0*/  FFMA.FTZ R41, R39, R44, R40.reuse ;  /* 0x0000002c27297223 */ /* 0x100fe20000010028 */
[----:B------:R-:W-:Y:S01]  /*0ac0*/  FADD.FTZ R48, -R26, R45 ;  /* 0x0000002d1a307221 */ /* 0x000fe20000010100 */
[C---:B------:R-:W-:Y:S01]  /*0ad0*/  IMAD.U32 R47, R16.reuse, 0x10000, RZ ;  /* 0x00010000102f7824 */ /* 0x040fe200078e00ff */
[----:B------:R-:W-:Y:S01]  /*0ae0*/  PRMT R40, R16, 0x7632, R40 ;  /* 0x0000763210287816 */ /* 0x000fe20000000028 */
[----:B------:R-:W-:Y:S01]  /*0af0*/  FFMA.FTZ R44, R38, R37, R43 ;  /* 0x00000025262c7223 */ /* 0x000fe2000001002b */
[----:B------:R-:W-:Y:S01]  /*0b00*/  SHF.L.U32 R45, R36, 0x10, RZ ;  /* 0x00000010242d7819 */ /* 0x000fe200000006ff */
[----:B------:R-:W-:Y:S01]  /*0b10*/  UIADD3 UR7, UP0, UR9, 0x8, URZ ;  /* 0x0000000809077890 */ /* 0x000fe2000ff1e03f */
[-C--:B------:R-:W-:Y:S01]  /*0b20*/  FMUL.FTZ R42, R53, R47.reuse ;  /* 0x0000002f352a7220 */ /* 0x080fe20000410000 */
[----:B------:R-:W-:Y:S01]  /*0b30*/  FMUL.FTZ R48, R15, R48 ;  /* 0x000000300f307220 */ /* 0x000fe20000410000 */
[----:B------:R-:W-:Y:S01]  /*0b40*/  FFMA.FTZ R36, R53, R47, R44 ;  /* 0x0000002f35247223 */ /* 0x000fe2000001002c */
[----:B------:R-:W-:-:S02]  /*0b50*/  IMAD.U32 R40, R40, 0x10000, RZ ;  /* 0x0001000028287824 */ /* 0x000fc400078e00ff */
[----:B------:R-:W-:Y:S01]  /*0b60*/  FADD.FTZ R44, -R26, R45 ;  /* 0x0000002d1a2c7221 */ /* 0x000fe20000010100 */
[C---:B------:R-:W-:Y:S01]  /*0b70*/  SHF.L.U32 R57, R19.reuse, 0x10, RZ ;  /* 0x0000001013397819 */ /* 0x040fe200000006ff */
[----:B------:R-:W-:Y:S01]  /*0b80*/  UIADD3.X UR8, URZ, UR5, URZ, UP0, !UPT ;  /* 0x000000053f087290 */ /* 0x000fe200087fe43f */
[----:B------:R-:W-:Y:S01]  /*0b90*/  PRMT R43, R19, 0x7632, R43 ;  /* 0x00007632132b7816 */ /* 0x000fe2000000002b */
[----:B------:R-:W-:Y:S01]  /*0ba0*/  UISETP.GE.U32.AND UP0, UPT, UR7, UR15, UPT ;  /* 0x0000000f0700728c */ /* 0x000fe2000bf06070 */
[----:B------:R-:W-:Y:S01]  /*0bb0*/  FFMA.FTZ R42, R48, R42, R41 ;  /* 0x0000002a302a7223 */ /* 0x000fe20000010029 */
[CC--:B------:R-:W-:Y:S01]  /*0bc0*/  FFMA.FTZ R36, R27.reuse, R40.reuse, R36 ;  /* 0x000000281b247223 */ /* 0x0c0fe20000010024 */
[----:B------:R-:W-:Y:S01]  /*0bd0*/  FMUL.FTZ R45, R27, R40 ;  /* 0x000000281b2d7220 */ /* 0x000fe20000410000 */
[----:B------:R-:W-:Y:S01]  /*0be0*/  FMUL.FTZ R41, R15, R44 ;  /* 0x0000002c0f297220 */ /* 0x000fe20000410000 */
[----:B------:R-:W-:Y:S02]  /*0bf0*/  IMAD.U32 R27, R17, 0x10000, RZ ;  /* 0x00010000111b7824 */ /* 0x000fe400078e00ff */
[C---:B------:R-:W-:Y:S01]  /*0c00*/  FADD.FTZ R46, -R26.reuse, R57 ;  /* 0x000000391a2e7221 */ /* 0x040fe20000010100 */
[----:B------:R-:W-:Y:S01]  /*0c10*/  SHF.L.U32 R43, R43, 0x10, RZ ;  /* 0x000000102b2b7819 */ /* 0x000fe200000006ff */
[----:B------:R-:W-:Y:S01]  /*0c20*/  UISETP.GE.AND.EX UP0, UPT, UR8, UR10, UPT, UP0 ;  /* 0x0000000a0800728c */ /* 0x000fe2000bf06300 */
[----:B------:R-:W-:Y:S01]  /*0c30*/  PRMT R44, R17, 0x7632, R44 ;  /* 0x00007632112c7816 */ /* 0x000fe2000000002c */
[----:B------:R-:W-:Y:S01]  /*0c40*/  FFMA.FTZ R45, R41, R45, R42 ;  /* 0x0000002d292d7223 */ /* 0x000fe2000001002a */
[----:B------:R-:W-:Y:S01]  /*0c50*/  FMUL.FTZ R46, R15, R46 ;  /* 0x0000002e0f2e7220 */ /* 0x000fe20000410000 */
[CC--:B------:R-:W-:Y:S01]  /*0c60*/  FMUL.FTZ R42, R49.reuse, R27.reuse ;  /* 0x0000001b312a7220 */ /* 0x0c0fe20000410000 */
[----:B------:R-:W-:Y:S01]  /*0c70*/  FADD.FTZ R56, -R26, R43 ;  /* 0x0000002b1a387221 */ /* 0x000fe20000010100 */
[----:B------:R-:W-:Y:S01]  /*0c80*/  IMAD.U32 R44, R44, 0x10000, RZ ;  /* 0x000100002c2c7824 */ /* 0x000fe200078e00ff */
[----:B------:R-:W-:Y:S01]  /*0c90*/  PLOP3.LUT P0, PT, PT, PT, UP0, 0x80, 0x0 ;  /* 0x000000000000781c */ /* 0x000fe20003f0f008 */
[----:B------:R-:W-:Y:S01]  /*0ca0*/  FFMA.FTZ R45, R46, R42, R45 ;  /* 0x0000002a2e2d7223 */ /* 0x000fe2000001002d */
[----:B------:R-:W-:Y:S01]  /*0cb0*/  FFMA.FTZ R36, R49, R27, R36 ;  /* 0x0000001b31247223 */ /* 0x000fe20000010024 */
[----:B------:R-:W-:Y:S01]  /*0cc0*/  FMUL.FTZ R42, R15, R56 ;  /* 0x000000380f2a7220 */ /* 0x000fe20000410000 */
[----:B------:R-:W-:-:S02]  /*0cd0*/  FMUL.FTZ R43, R37, R44 ;  /* 0x0000002c252b7220 */ /* 0x000fc40000410000 */
[----:B------:R-:W-:Y:S02]  /*0ce0*/  FFMA.FTZ R36, R37, R44, R36 ;  /* 0x0000002c25247223 */ /* 0x000fe40000010024 */
[----:B------:R-:W-:Y:S01]  /*0cf0*/  FFMA.FTZ R37, R42, R43, R45 ;  /* 0x0000002b2a257223 */ /* 0x000fe2000001002d */
[----:B------:R-:W-:Y:S01]  /*0d00*/  FFMA.FTZ R45, R39, R38, R28 ;  /* 0x00000026272d7223 */ /* 0x000fe2000001001c */
[----:B------:R-:W-:Y:S01]  /*0d10*/  FFMA.FTZ R39, R55, R52, R34 ;  /* 0x0000003437277223 */ /* 0x000fe20000010022 */
[----:B------:R-:W-:Y:S01]  /*0d20*/  FADD.FTZ R29, R38, R29 ;  /* 0x0000001d261d7221 */ /* 0x000fe20000010000 */
[----:B------:R-:W-:Y:S01]  /*0d30*/  FADD.FTZ R34, R50, R31 ;  /* 0x0000001f32227221 */ /* 0x000fe20000010000 */
[----:B------:R0:W-:Y:S01]  /*0d40*/  STS.64 [R9], R36 ;  /* 0x0000002409007388 */ /* 0x0001e20000000a00 */
[----:B------:R-:W-:Y:S01]  /*0d50*/  FADD.FTZ R38, R52, R35 ;  /* 0x0000002334267221 */ /* 0x000fe20000010000 */
[----:B------:R-:W-:Y:S01]  /*0d60*/  FFMA.FTZ R43, R51, R50, R30 ;  /* 0x00000032332b7223 */ /* 0x000fe2000001001e */
[----:B------:R-:W-:Y:S01]  /*0d70*/  FADD.FTZ R31, R34, R27 ;  /* 0x0000001b221f7221 */ /* 0x000fe20000010000 */
[----:B------:R-:W-:Y:S01]  /*0d80*/  FADD.FTZ R33, R33, R40 ;  /* 0x0000002821217221 */ /* 0x000fe20000010000 */
[----:B------:R-:W-:Y:S01]  /*0d90*/  FFMA.FTZ R32, R41, R40, R32 ;  /* 0x0000002829207223 */ /* 0x000fe20000010020 */
[----:B------:R-:W-:Y:S01]  /*0da0*/  FADD.FTZ R29, R29, R44 ;  /* 0x0000002c1d1d7221 */ /* 0x000fe20000010000 */
[----:B------:R-:W-:Y:S01]  /*0db0*/  FFMA.FTZ R28, R42, R44, R45 ;  /* 0x0000002c2a1c7223 */ /* 0x000fe2000001002d */
[----:B------:R-:W-:Y:S01]  /*0dc0*/  FADD.FTZ R35, R38, R47 ;  /* 0x0000002f26237221 */ /* 0x000fe20000010000 */
[----:B------:R-:W-:Y:S01]  /*0dd0*/  FFMA.FTZ R34, R48, R47, R39 ;  /* 0x0000002f30227223 */ /* 0x000fe20000010027 */
[----:B------:R-:W-:Y:S01]  /*0de0*/  FFMA.FTZ R30, R46, R27, R43 ;  /* 0x0000001b2e1e7223 */ /* 0x000fe2000001002b */
[----:B------:R-:W-:Y:S06]  /*0df0*/  BAR.SYNC.DEFER_BLOCKING 0x0 ;  /* 0x0000000000007b1d */ /* 0x000fec0000010000 */
[----:B0-----:R-:W-:Y:S05]  /*0e00*/  @!P0 BRA `(.L_x_195) ;  /* 0x0000000000b48947 */ /* 0x001fea0003800000 */
[----:B------:R-:W0:Y:S01]  /*0e10*/  S2UR UR14, SR_CgaCtaId ;  /* 0x00000000000e79c3 */ /* 0x000e220000008800 */
[----:B------:R-:W-:Y:S01]  /*0e20*/  UMOV UR5, 0x400 ;  /* 0x0000040000057882 */ /* 0x000fe20000000000 */
[----:B------:R-:W-:-:S04]  /*0e30*/  SHF.L.U32 R36, R0, 0x1, RZ ;  /* 0x0000000100247819 */ /* 0x000fc800000006ff */
[----:B------:R-:W-:-:S04]  /*0e40*/  LOP3.LUT R37, R36, 0x18, RZ, 0xc0, !PT ;  /* 0x0000001824257812 */ /* 0x000fc800078ec0ff */
[C---:B------:R-:W-:Y:S02]  /*0e50*/  LOP3.LUT R39, R37.reuse, 0x8, RZ, 0x3c, !PT ;  /* 0x0000000825277812 */ /* 0x040fe400078e3cff */
[C---:B------:R-:W-:Y:S02]  /*0e60*/  LOP3.LUT R41, R37.reuse, 0x10, RZ, 0x3c, !PT ;  /* 0x0000001025297812 */ /* 0x040fe400078e3cff */
[----:B------:R-:W-:Y:S01]  /*0e70*/  LOP3.LUT R43, R37, 0x18, RZ, 0x3c, !PT ;  /* 0x00000018252b7812 */ /* 0x000fe200078e3cff */
[----:B0-----:R-:W-:-:S06]  /*0e80*/  ULEA UR5, UR14, UR5, 0x18 ;  /* 0x000000050e057291 */ /* 0x001fcc000f8ec03f */
[----:B------:R-:W-:Y:S02]  /*0e90*/  LEA R36, R0, UR5, 0x5 ;  /* 0x0000000500247c11 */ /* 0x000fe4000f8e28ff */
[----:B------:R-:W-:Y:S01]  /*0ea0*/  LEA R56, R2, UR5, 0x5 ;  /* 0x0000000502387c11 */ /* 0x000fe2000f8e28ff */
[----:B------:R-:W-:Y:S01]  /*0eb0*/  USHF.R.U32.HI UR5, URZ, 0x2, UR6 ;  /* 0x000000023f057899 */ /* 0x000fe20008011606 */
[C---:B------:R-:W-:Y:S01]  /*0ec0*/  IADD3 R42, R36.reuse, R39, RZ ;  /* 0x00000027242a7210 */ /* 0x040fe20007ffe0ff */
[C---:B------:R-:W-:Y:S01]  /*0ed0*/  IMAD.IADD R40, R36.reuse, 0x1, R37 ;  /* 0x0000000124287824 */ /* 0x040fe200078e0225 */
[C---:B------:R-:W-:Y:S01]  /*0ee0*/  IADD3 R45, R36.reuse, R43, RZ ;  /* 0x0000002b242d7210 */ /* 0x040fe20007ffe0ff */
[----:B------:R-:W-:Y:S01]  /*0ef0*/  IMAD.IADD R44, R36, 0x1, R41 ;  /* 0x00000001242c7824 */ /* 0x000fe200078e0229 */
[-C--:B------:R-:W-:Y:S01]  /*0f00*/  LEA R38, R6, R56.reuse, 0x3 ;  /* 0x0000003806267211 */ /* 0x080fe200078e18ff */
[--C-:B------:R-:W-:Y:S01]  /*0f10*/  IMAD R36, R5, 0x8, R56.reuse ;  /* 0x0000000805247824 */ /* 0x100fe200078e0238 */
[----:B------:R-:W-:Y:S01]  /*0f20*/  STS.64 [R40], R34 ;  /* 0x0000002228007388 */ /* 0x000fe20000000a00 */
[----:B------:R-:W-:Y:S01]  /*0f30*/  IMAD R41, R7, 0x8, R56 ;  /* 0x0000000807297824 */ /* 0x000fe200078e0238 */
[----:B------:R-:W-:Y:S01]  /*0f40*/  LEA R43, R8, R56, 0x3 ;  /* 0x00000038082b7211 */ /* 0x000fe200078e18ff */
[----:B------:R-:W-:Y:S01]  /*0f50*/  USHF.L.U32 UR5, UR5, 0x5, URZ ;  /* 0x0000000505057899 */ /* 0x000fe2000800063f */
[----:B------:R-:W-:Y:S03]  /*0f60*/  STS.64 [R42], R32 ;  /* 0x000000202a007388 */ /* 0x000fe60000000a00 */
[----:B------:R-:W-:Y:S01]  /*0f70*/  ULOP3.LUT UR5, UR5, 0xffffffe0, UR16, 0xe2, !UPT ;  /* 0xffffffe005057892 */ /* 0x000fe2000f8ee210 */
[----:B------:R-:W-:Y:S04]  /*0f80*/  STS.64 [R44], R30 ;  /* 0x0000001e2c007388 */ /* 0x000fe80000000a00 */
[----:B------:R0:W-:Y:S01]  /*0f90*/  STS.64 [R45], R28 ;  /* 0x0000001c2d007388 */ /* 0x0001e20000000a00 */
[----:B------:R-:W-:Y:S01]  /*0fa0*/  IMAD.U32 R57, RZ, RZ, UR5 ;  /* 0x00000005ff397e24 */ /* 0x000fe2000f8e00ff */
[----:B------:R-:W-:Y:S03]  /*0fb0*/  BAR.SYNC.DEFER_BLOCKING 0x0 ;  /* 0x0000000000007b1d */ /* 0x000fe60000010000 */
[----:B------:R-:W-:-:S05]  /*0fc0*/  IMAD R57, R57, 0x500, R0 ;  /* 0x0000050039397824 */ /* 0x000fca00078e0200 */
[----:B------:R-:W-:Y:S01]  /*0fd0*/  IADD3 R57, R57, UR11, RZ ;  /* 0x0000000b39397c10 */ /* 0x000fe2000fffe0ff */
[----:B0-----:R-:W0:Y:S04]  /*0fe0*/  LDC.64 R44, c[0x0][0x260] ;  /* 0x00009800ff2c7b82 */ /* 0x001e280000000a00 */
[----:B------:R-:W-:Y:S01]  /*0ff0*/  IMAD.SHL.U32 R57, R57, 0x2, RZ ;  /* 0x0000000239397824 */ /* 0x000fe200078e00ff */
[----:B------:R-:W1:Y:S04]  /*1000*/  LDS.64 R36, [R36] ;  /* 0x0000000024247984 */ /* 0x000e680000000a00 */
[----:B------:R-:W2:Y:S04]  /*1010*/  LDS.64 R38, [R38+0xa00] ;  /* 0x000a000026267984 */ /* 0x000ea80000000a00 */
[----:B------:R-:W3:Y:S01]  /*1020*/  LDS.64 R40, [R41+0x1400] ;  /* 0x0014000029287984 */ /* 0x000ee20000000a00 */
[----:B0-----:R-:W-:-:S03]  /*1030*/  IMAD.WIDE.U32 R44, R57, 0x4, R44 ;  /* 0x00000004392c7825 */ /* 0x001fc600078e002c */
[----:B------:R-:W0:Y:S01]  /*1040*/  LDS.64 R42, [R43+0x1e00] ;  /* 0x001e00002b2a7984 */ /* 0x000e220000000a00 */
[----:B-1----:R-:W-:Y:S01]  /*1050*/  FADD.FTZ R56, RZ, R37 ;  /* 0x00000025ff387221 */ /* 0x002fe20000010000 */
[----:B------:R-:W-:-:S03]  /*1060*/  FADD.FTZ R37, RZ, R36 ;  /* 0x00000024ff257221 */ /* 0x000fc60000010000 */
[----:B--2---:R-:W-:Y:S01]  /*1070*/  FADD.FTZ R56, R56, R39 ;  /* 0x0000002738387221 */ /* 0x004fe20000010000 */
[----:B------:R-:W-:-:S03]  /*1080*/  FADD.FTZ R37, R37, R38 ;  /* 0x0000002625257221 */ /* 0x000fc60000010000 */
[----:B---3--:R-:W-:Y:S01]  /*1090*/  FADD.FTZ R56, R56, R41 ;  /* 0x0000002938387221 */ /* 0x008fe20000010000 */
[----:B------:R-:W-:-:S03]  /*10a0*/  FADD.FTZ R37, R37, R40 ;  /* 0x0000002825257221 */ /* 0x000fc60000010000 */
[----:B0-----:R-:W-:Y:S01]  /*10b0*/  FADD.FTZ R43, R56, R43 ;  /* 0x0000002b382b7221 */ /* 0x001fe20000010000 */
[----:B------:R-:W-:-:S05]  /*10c0*/  FADD.FTZ R42, R37, R42 ;  /* 0x0000002a252a7221 */ /* 0x000fca0000010000 */
[----:B------:R0:W-:Y:S02]  /*10d0*/  STG.E.64 desc[UR12][R44.64+0x8000], R42 ;  /* 0x0080002a2c007986 */ /* 0x0001e4000c101b0c */
.L_x_195:
[----:B------:R-:W-:Y:S01]  /*10e0*/  BSSY B0, `(.L_x_196) ;  /* 0x0000064000007945 */ /* 0x000fe20003800000 */
[----:B------:R-:W-:Y:S01]  /*10f0*/  HFMA2.MMA R38, -RZ, RZ, 0, 0 ;  /* 0x00000000ff267435 */ /* 0x000fe200000001ff */
[----:B0-----:R-:W-:Y:S02]  /*1100*/  IMAD.MOV.U32 R45, RZ, RZ, RZ ;  /* 0x000000ffff2d7224 */ /* 0x001fe400078e00ff */
[----:B------:R-:W-:Y:S08]  /*1110*/  @P1 BRA `(.L_x_197) ;  /* 0x0000000400801947 */ /* 0x000ff00003800000 */
[----:B------:R-:W-:Y:S01]  /*1120*/  USHF.L.U32 UR5, UR9, 0x3, URZ ;  /* 0x0000000309057899 */ /* 0x000fe2000800063f */
[----:B------:R-:W-:Y:S01]  /*1130*/  MOV R37, 0x28 ;  /* 0x0000002800257802 */ /* 0x000fe20000000f00 */
[----:B------:R-:W-:Y:S02]  /*1140*/  IMAD.SHL.U32 R44, R0, 0x8, RZ ;  /* 0x00000008002c7824 */ /* 0x000fe400078e00ff */
[----:B------:R-:W-:-:S03]  /*1150*/  ULOP3.LUT UR5, UR5, 0x18, URZ, 0xc0, !UPT ;  /* 0x0000001805057892 */ /* 0x000fc6000f8ec03f */
[----:B------:R-:W-:-:S03]  /*1160*/  LOP3.LUT R44, R44, 0x18, RZ, 0xc0, !PT ;  /* 0x000000182c2c7812 */ /* 0x000fc600078ec0ff */
[----:B------:R-:W-:-:S05]  /*1170*/  LEA.HI R42, R0, UR5, RZ, 0x1e ;  /* 0x00000005002a7c11 */ /* 0x000fca000f8ff0ff */
[----:B------:R-:W-:-:S04]  /*1180*/  IMAD R42, R42, R37, -UR11 ;  /* 0x8000000b2a2a7e24 */ /* 0x000fc8000f8e0225 */
[C---:B------:R-:W-:Y:S01]  /*1190*/  VIADD R36, R42.reuse, 0x4 ;  /* 0x000000042a247836 */ /* 0x040fe20000000000 */
[----:B------:R-:W-:Y:S01]  /*11a0*/  SHF.R.S32.HI R37, RZ, 0x1f, R42 ;  /* 0x0000001fff257819 */ /* 0x000fe2000001142a */
[C---:B------:R-:W-:Y:S01]  /*11b0*/  VIADD R43, R42.reuse, 0xc ;  /* 0x0000000c2a2b7836 */ /* 0x040fe20000000000 */
[C---:B------:R-:W-:Y:S01]  /*11c0*/  IADD3 R40, R42.reuse, 0x8, RZ ;  /* 0x000000082a287810 */ /* 0x040fe20007ffe0ff */
[----:B------:R-:W-:Y:S01]  /*11d0*/  VIADD R58, R42, 0x24 ;  /* 0x000000242a3a7836 */ /* 0x000fe20000000000 */
[----:B------:R-:W-:Y:S02]  /*11e0*/  SHF.R.S32.HI R39, RZ, 0x1f, R36 ;  /* 0x0000001fff277819 */ /* 0x000fe40000011424 */
[----:B------:R-:W-:Y:S02]  /*11f0*/  LEA.HI R37, R37, R42, RZ, 0x2 ;  /* 0x0000002a25257211 */ /* 0x000fe400078f10ff */
[----:B------:R-:W-:Y:S02]  /*1200*/  LEA.HI R39, R39, R36, RZ, 0x2 ;  /* 0x0000002427277211 */ /* 0x000fe400078f10ff */
[----:B------:R-:W-:-:S02]  /*1210*/  SHF.R.S32.HI R36, RZ, 0x2, R37 ;  /* 0x00000002ff247819 */ /* 0x000fc40000011425 */
[----:B------:R-:W-:Y:S02]  /*1220*/  SHF.R.S32.HI R41, RZ, 0x1f, R40 ;  /* 0x0000001fff297819 */ /* 0x000fe40000011428 */
[----:B------:R-:W-:Y:S01]  /*1230*/  SHF.R.S32.HI R38, RZ, 0x2, R39 ;  /* 0x00000002ff267819 */ /* 0x000fe20000011427 */
[----:B------:R-:W-:Y:S01]  /*1240*/  IMAD R37, R36, 0x28, R3 ;  /* 0x0000002824257824 */ /* 0x000fe200078e0203 */
[----:B------:R-:W-:Y:S02]  /*1250*/  LEA.HI R41, R41, R40, RZ, 0x2 ;  /* 0x0000002829297211 */ /* 0x000fe400078f10ff */
[----:B------:R-:W-:Y:S01]  /*1260*/  SHF.R.S32.HI R56, RZ, 0x1f, R43 ;  /* 0x0000001fff387819 */ /* 0x000fe2000001142b */
[----:B------:R-:W-:Y:S01]  /*1270*/  IMAD R39, R38, 0x28, R3 ;  /* 0x0000002826277824 */ /* 0x000fe200078e0203 */
[----:B------:R-:W-:Y:S02]  /*1280*/  IADD3 R37, R37, R44, RZ ;  /* 0x0000002c25257210 */ /* 0x000fe40007ffe0ff */
[----:B------:R-:W-:Y:S01]  /*1290*/  SHF.R.S32.HI R38, RZ, 0x2, R41 ;  /* 0x00000002ff267819 */ /* 0x000fe20000011429 */
[----:B------:R-:W-:Y:S01]  /*12a0*/  IMAD.IADD R39, R44, 0x1, R39 ;  /* 0x000000012c277824 */ /* 0x000fe200078e0227 */
[----:B------:R-:W-:-:S02]  /*12b0*/  LEA.HI R56, R56, R43, RZ, 0x2 ;  /* 0x0000002b38387211 */ /* 0x000fc400078f10ff */
[----:B------:R-:W0:Y:S01]  /*12c0*/  LDS.64 R36, [R37] ;  /* 0x0000000025247984 */ /* 0x000e220000000a00 */
[----:B------:R-:W-:Y:S01]  /*12d0*/  IMAD R41, R38, 0x28, R3 ;  /* 0x0000002826297824 */ /* 0x000fe200078e0203 */
[----:B------:R-:W-:Y:S02]  /*12e0*/  IADD3 R45, R42, 0x10, RZ ;  /* 0x000000102a2d7810 */ /* 0x000fe40007ffe0ff */
[----:B------:R-:W1:Y:S01]  /*12f0*/  LDS.64 R38, [R39] ;  /* 0x0000000027267984 */ /* 0x000e620000000a00 */
[----:B------:R-:W-:Y:S02]  /*1300*/  SHF.R.S32.HI R56, RZ, 0x2, R56 ;  /* 0x00000002ff387819 */ /* 0x000fe40000011438 */
[----:B------:R-:W-:-:S06]  /*1310*/  IADD3 R41, R44, R41, RZ ;  /* 0x000000292c297210 */ /* 0x000fcc0007ffe0ff */
[----:B------:R-:W2:Y:S01]  /*1320*/  LDS.64 R40, [R41] ;  /* 0x0000000029287984 */ /* 0x000ea20000000a00 */
[----:B0-----:R-:W-:Y:S01]  /*1330*/  FADD.FTZ R43, RZ, R36 ;  /* 0x00000024ff2b7221 */ /* 0x001fe20000010000 */
[----:B------:R-:W-:Y:S01]  /*1340*/  FADD.FTZ R36, RZ, R37 ;  /* 0x00000025ff247221 */ /* 0x000fe20000010000 */
[----:B------:R-:W-:Y:S02]  /*1350*/  IMAD R37, R56, 0x28, R3 ;  /* 0x0000002838257824 */ /* 0x000fe400078e0203 */
[----:B-1----:R-:W-:Y:S01]  /*1360*/  FADD.FTZ R43, R43, R38 ;  /* 0x000000262b2b7221 */ /* 0x002fe20000010000 */
[----:B------:R-:W-:Y:S01]  /*1370*/  SHF.R.S32.HI R38, RZ, 0x1f, R45 ;  /* 0x0000001fff267819 */ /* 0x000fe2000001142d */
[----:B------:R-:W-:Y:S01]  /*1380*/  FADD.FTZ R36, R36, R39 ;  /* 0x0000002724247221 */ /* 0x000fe20000010000 */
[----:B------:R-:W-:Y:S02]  /*1390*/  IMAD.IADD R37, R44, 0x1, R37 ;  /* 0x000000012c257824 */ /* 0x000fe400078e0225 */
[----:B------:R-:W-:Y:S01]  /*13a0*/  LEA.HI R38, R38, R45, RZ, 0x2 ;  /* 0x0000002d26267211 */ /* 0x000fe200078f10ff */
[C---:B------:R-:W-:Y:S01]  /*13b0*/  VIADD R56, R42.reuse, 0x1c ;  /* 0x0000001c2a387836 */ /* 0x040fe20000000000 */
[C---:B------:R-:W-:Y:S01]  /*13c0*/  IADD3 R45, R42.reuse, 0x18, RZ ;  /* 0x000000182a2d7810 */ /* 0x040fe20007ffe0ff */
[----:B--2---:R-:W-:Y:S01]  /*13d0*/  FADD.FTZ R39, R43, R40 ;  /* 0x000000282b277221 */ /* 0x004fe20000010000 */
[----:B------:R-:W-:Y:S01]  /*13e0*/  VIADD R43, R42, 0x14 ;  /* 0x000000142a2b7836 */ /* 0x000fe20000000000 */
[----:B------:R-:W-:Y:S01]  /*13f0*/  SHF.R.S32.HI R40, RZ, 0x2, R38 ;  /* 0x00000002ff287819 */ /* 0x000fe20000011426 */
[----:B------:R-:W-:Y:S01]  /*1400*/  FADD.FTZ R38, R36, R41 ;  /* 0x0000002924267221 */ /* 0x000fe20000010000 */
[----:B------:R-:W-:-:S02]  /*1410*/  SHF.R.S32.HI R57, RZ, 0x1f, R56 ;  /* 0x0000001fff397819 */ /* 0x000fc40000011438 */
[----:B------:R-:W-:Y:S01]  /*1420*/  SHF.R.S32.HI R36, RZ, 0x1f, R43 ;  /* 0x0000001fff247819 */ /* 0x000fe2000001142b */
[----:B------:R-:W-:Y:S01]  /*1430*/  IMAD R41, R40, 0x28, R3 ;  /* 0x0000002828297824 */ /* 0x000fe200078e0203 */
[----:B------:R-:W-:Y:S02]  /*1440*/  SHF.R.S32.HI R40, RZ, 0x1f, R45 ;  /* 0x0000001fff287819 */ /* 0x000fe4000001142d */
[----:B------:R-:W-:Y:S02]  /*1450*/  LEA.HI R43, R36, R43, RZ, 0x2 ;  /* 0x0000002b242b7211 */ /* 0x000fe400078f10ff */
[----:B------:R-:W-:Y:S01]  /*1460*/  IADD3 R41, R44, R41, RZ ;  /* 0x000000292c297210 */ /* 0x000fe20007ffe0ff */
[----:B------:R-:W0:Y:S01]  /*1470*/  LDS.64 R36, [R37] ;  /* 0x0000000025247984 */ /* 0x000e220000000a00 */
[----:B------:R-:W-:Y:S02]  /*1480*/  LEA.HI R45, R40, R45, RZ, 0x2 ;  /* 0x0000002d282d7211 */ /* 0x000fe400078f10ff */
[----:B------:R-:W-:-:S02]  /*1490*/  LEA.HI R56, R57, R56, RZ, 0x2 ;  /* 0x0000003839387211 */ /* 0x000fc400078f10ff */
[----:B------:R-:W1:Y:S01]  /*14a0*/  LDS.64 R40, [R41] ;  /* 0x0000000029287984 */ /* 0x000e620000000a00 */
[----:B------:R-:W-:Y:S02]  /*14b0*/  IADD3 R57, R42, 0x20, RZ ;  /* 0x000000202a397810 */ /* 0x000fe40007ffe0ff */
[----:B------:R-:W-:Y:S02]  /*14c0*/  SHF.R.S32.HI R60, RZ, 0x2, R45 ;  /* 0x00000002ff3c7819 */ /* 0x000fe4000001142d */
[----:B------:R-:W-:Y:S02]  /*14d0*/  SHF.R.S32.HI R42, RZ, 0x1f, R57 ;  /* 0x0000001fff2a7819 */ /* 0x000fe40000011439 */
[----:B------:R-:W-:Y:S02]  /*14e0*/  SHF.R.S32.HI R56, RZ, 0x2, R56 ;  /* 0x00000002ff387819 */ /* 0x000fe40000011438 */
[----:B------:R-:W-:Y:S02]  /*14f0*/  LEA.HI R42, R42, R57, RZ, 0x2 ;  /* 0x000000392a2a7211 */ /* 0x000fe400078f10ff */
[----:B------:R-:W-:Y:S01]  /*1500*/  SHF.R.S32.HI R57, RZ, 0x1f, R58 ;  /* 0x0000001fff397819 */ /* 0x000fe2000001143a */
[----:B------:R-:W-:Y:S01]  /*1510*/  IMAD R45, R56, 0x28, R3 ;  /* 0x00000028382d7824 */ /* 0x000fe200078e0203 */
[----:B------:R-:W-:-:S02]  /*1520*/  SHF.R.S32.HI R42, RZ, 0x2, R42 ;  /* 0x00000002ff2a7819 */ /* 0x000fc4000001142a */
[----:B------:R-:W-:Y:S02]  /*1530*/  LEA.HI R57, R57, R58, RZ, 0x2 ;  /* 0x0000003a39397211 */ /* 0x000fe400078f10ff */
[----:B------:R-:W-:Y:S01]  /*1540*/  SHF.R.S32.HI R58, RZ, 0x2, R43 ;  /* 0x00000002ff3a7819 */ /* 0x000fe2000001142b */
[----:B------:R-:W-:Y:S01]  /*1550*/  IMAD R59, R42, 0x28, R3 ;  /* 0x000000282a3b7824 */ /* 0x000fe200078e0203 */
[----:B------:R-:W-:Y:S01]  /*1560*/  SHF.R.S32.HI R61, RZ, 0x2, R57 ;  /* 0x00000002ff3d7819 */ /* 0x000fe20000011439 */
[--C-:B------:R-:W-:Y:S01]  /*1570*/  IMAD R57, R60, 0x28, R3.reuse ;  /* 0x000000283c397824 */ /* 0x100fe200078e0203 */
[----:B------:R-:W-:Y:S01]  /*1580*/  IADD3 R56, R44, R45, RZ ;  /* 0x0000002d2c387210 */ /* 0x000fe20007ffe0ff */
[----:B------:R-:W-:Y:S02]  /*1590*/  IMAD R43, R58, 0x28, R3 ;  /* 0x000000283a2b7824 */ /* 0x000fe400078e0203 */
[C---:B------:R-:W-:Y:S02]  /*15a0*/  IMAD.IADD R57, R44.reuse, 0x1, R57 ;  /* 0x000000012c397824 */ /* 0x040fe400078e0239 */
[C---:B------:R-:W-:Y:S01]  /*15b0*/  IMAD.IADD R42, R44.reuse, 0x1, R59 ;  /* 0x000000012c2a7824 */ /* 0x040fe200078e023b */
[----:B------:R-:W-:Y:S01]  /*15c0*/  IADD3 R58, R44, R43, RZ ;  /* 0x0000002b2c3a7210 */ /* 0x000fe20007ffe0ff */
[----:B------:R-:W-:-:S04]  /*15d0*/  IMAD R61, R61, 0x28, R3 ;  /* 0x000000283d3d7824 */ /* 0x000fc800078e0203 */
[----:B------:R-:W-:Y:S01]  /*15e0*/  LDS.64 R42, [R42] ;  /* 0x000000002a2a7984 */ /* 0x000fe20000000a00 */
[----:B------:R-:W-:Y:S01]  /*15f0*/  IADD3 R44, R44, R61, RZ ;  /* 0x0000003d2c2c7210 */ /* 0x000fe20007ffe0ff */
[----:B0-----:R-:W-:Y:S01]  /*1600*/  FADD.FTZ R39, R39, R36 ;  /* 0x0000002427277221 */ /* 0x001fe20000010000 */
[----:B------:R-:W-:Y:S02]  /*1610*/  FADD.FTZ R60, R38, R37 ;  /* 0x00000025263c7221 */ /* 0x000fe40000010000 */
[----:B------:R-:W0:Y:S01]  /*1620*/  LDS.64 R36, [R58] ;  /* 0x000000003a247984 */ /* 0x000e220000000a00 */
[----:B-1----:R-:W-:Y:S01]  /*1630*/  FADD.FTZ R59, R39, R40 ;  /* 0x00000028273b7221 */ /* 0x002fe20000010000 */
[----:B------:R-:W-:Y:S02]  /*1640*/  FADD.FTZ R60, R60, R41 ;  /* 0x000000293c3c7221 */ /* 0x000fe40000010000 */
[----:B------:R-:W1:Y:S04]  /*1650*/  LDS.64 R38, [R57] ;  /* 0x0000000039267984 */ /* 0x000e680000000a00 */
[----:B------:R-:W2:Y:S04]  /*1660*/  LDS.64 R40, [R56] ;  /* 0x0000000038287984 */ /* 0x000ea80000000a00 */
[----:B------:R-:W3:Y:S01]  /*1670*/  LDS.64 R44, [R44] ;  /* 0x000000002c2c7984 */ /* 0x000ee20000000a00 */
[----:B0-----:R-:W-:Y:S01]  /*1680*/  FADD.FTZ R59, R59, R36 ;  /* 0x000000243b3b7221 */ /* 0x001fe20000010000 */
[----:B------:R-:W-:-:S03]  /*1690*/  FADD.FTZ R60, R60, R37 ;  /* 0x000000253c3c7221 */ /* 0x000fc60000010000 */
[----:B-1----:R-:W-:Y:S01]  /*16a0*/  FADD.FTZ R59, R59, R38 ;  /* 0x000000263b3b7221 */ /* 0x002fe20000010000 */
[----:B------:R-:W-:-:S03]  /*16b0*/  FADD.FTZ R60, R60, R39 ;  /* 0x000000273c3c7221 */ /* 0x000fc60000010000 */
[----:B--2---:R-:W-:Y:S01]  /*16c0*/  FADD.FTZ R59, R59, R40 ;  /* 0x000000283b3b7221 */ /* 0x004fe20000010000 */
[----:B------:R-:W-:-:S03]  /*16d0*/  FADD.FTZ R60, R60, R41 ;  /* 0x000000293c3c7221 */ /* 0x000fc60000010000 */
[----:B------:R-:W-:Y:S01]  /*16e0*/  FADD.FTZ R59, R59, R42 ;  /* 0x0000002a3b3b7221 */ /* 0x000fe20000010000 */
[----:B------:R-:W-:-:S03]  /*16f0*/  FADD.FTZ R60, R60, R43 ;  /* 0x0000002b3c3c7221 */ /* 0x000fc60000010000 */
[----:B---3--:R-:W-:Y:S01]  /*1700*/  FADD.FTZ R38, R59, R44 ;  /* 0x0000002c3b267221 */ /* 0x008fe20000010000 */
[----:B------:R-:W-:-:S07]  /*1710*/  FADD.FTZ R45, R60, R45 ;  /* 0x0000002d3c2d7221 */ /* 0x000fce0000010000 */
.L_x_197:
[----:B------:R-:W-:Y:S05]  /*1720*/  BSYNC B0 ;  /* 0x0000000000007941 */ /* 0x000fea0003800000 */
.L_x_196:
[----:B------:R-:W0:Y:S01]  /*1730*/  SHFL.BFLY PT, R37, R38, 0x2, 0x1f ;  /* 0x0c401f0026257f89 */ /* 0x000e2200000e0000 */
[----:B------:R-:W-:Y:S01]  /*1740*/  LOP3.LUT P1, RZ, R0, 0xffffffe3, RZ, 0xc0, !PT ;  /* 0xffffffe300ff7812 */ /* 0x000fe2000782c0ff */
[----:B------:R-:W-:Y:S02]  /*1750*/  BSSY B0, `(.L_x_198) ;  /* 0x0000015000007945 */ /* 0x000fe40003800000 */
[----:B------:R-:W1:Y:S01]  /*1760*/  SHFL.BFLY PT, R36, R45, 0x2, 0x1f ;  /* 0x0c401f002d247f89 */ /* 0x000e6200000e0000 */
[----:B0-----:R-:W-:Y:S01]  /*1770*/  FADD.FTZ R39, R37, R38 ;  /* 0x0000002625277221 */ /* 0x001fe20000010000 */
[----:B-1----:R-:W-:-:S04]  /*1780*/  FADD.FTZ R40, R36, R45 ;  /* 0x0000002d24287221 */ /* 0x002fc80000010000 */
[----:B------:R-:W0:Y:S04]  /*1790*/  SHFL.BFLY PT, R36, R39, 0x1, 0x1f ;  /* 0x0c201f0027247f89 */ /* 0x000e2800000e0000 */
[----:B------:R-:W1:Y:S01]  /*17a0*/  SHFL.BFLY PT, R37, R40, 0x1, 0x1f ;  /* 0x0c201f0028257f89 */ /* 0x000e6200000e0000 */
[----:B0-----:R-:W-:Y:S01]  /*17b0*/  FADD.FTZ R36, R39, R36 ;  /* 0x0000002427247221 */ /* 0x001fe20000010000 */
[----:B-1----:R-:W-:Y:S01]  /*17c0*/  FADD.FTZ R37, R40, R37 ;  /* 0x0000002528257221 */ /* 0x002fe20000010000 */
[----:B------:R-:W-:Y:S06]  /*17d0*/  @P1 BRA `(.L_x_199) ;  /* 0x0000000000301947 */ /* 0x000fec0003800000 */
[----:B------:R-:W0:Y:S01]  /*17e0*/  LDC.64 R38, c[0x0][0x260] ;  /* 0x00009800ff267b82 */ /* 0x000e220000000a00 */
[----:B------:R-:W-:Y:S01]  /*17f0*/  SHF.R.U32.HI R40, RZ, 0x2, R0 ;  /* 0x00000002ff287819 */ /* 0x000fe20000011600 */
[----:B------:R-:W-:Y:S01]  /*1800*/  ULDC UR5, c[0x0][0x10] ;  /* 0x0000040000057ab9 */ /* 0x000fe20000000800 */
[----:B------:R-:W-:Y:S01]  /*1810*/  IMAD.U32 R41, RZ, RZ, UR16 ;  /* 0x00000010ff297e24 */ /* 0x000fe2000f8e00ff */
[----:B------:R-:W-:Y:S01]  /*1820*/  UIMAD UR5, UR5, UR4, UR6 ;  /* 0x00000004050572a4 */ /* 0x000fe2000f8e0206 */
[----:B------:R-:W-:-:S04]  /*1830*/  SHF.L.U32 R40, R40, 0x5, RZ ;  /* 0x0000000528287819 */ /* 0x000fc800000006ff */
[----:B------:R-:W-:Y:S01]  /*1840*/  LOP3.LUT R40, R40, 0xffffffe0, R41, 0xe2, !PT ;  /* 0xffffffe028287812 */ /* 0x000fe200078ee229 */
[----:B------:R-:W-:-:S05]  /*1850*/  IMAD.U32 R41, RZ, RZ, UR5 ;  /* 0x00000005ff297e24 */ /* 0x000fca000f8e00ff */
[----:B------:R-:W-:-:S05]  /*1860*/  LEA R40, R41, R40, 0x8 ;  /* 0x0000002829287211 */ /* 0x000fca00078e40ff */
[----:B------:R-:W-:-:S04]  /*1870*/  IMAD.SHL.U32 R41, R40, 0x2, RZ ;  /* 0x0000000228297824 */ /* 0x000fc800078e00ff */
[----:B0-----:R-:W-:-:S05]  /*1880*/  IMAD.WIDE.U32 R38, R41, 0x4, R38 ;  /* 0x0000000429267825 */ /* 0x001fca00078e0026 */
[----:B------:R0:W-:Y:S02]  /*1890*/  STG.E.64 desc[UR12][R38.64], R36 ;  /* 0x0000002426007986 */ /* 0x0001e4000c101b0c */
.L_x_199:
[----:B------:R-:W-:Y:S05]  /*18a0*/  BSYNC B0 ;  /* 0x0000000000007941 */ /* 0x000fea0003800000 */
.L_x_198:
[----:B------:R-:W-:Y:S01]  /*18b0*/  UISETP.GE.U32.AND UP0, UPT, UR7, UR15, UPT ;  /* 0x0000000f0700728c */ /* 0x000fe2000bf06070 */
[----:B0-----:R-:W-:Y:S02]  /*18c0*/  PRMT R39, R24, 0x7632, R39 ;  /* 0x0000763218277816 */ /* 0x001fe40000000027 */
[----:B------:R-:W-:Y:S01]  /*18d0*/  PRMT R38, R25, 0x7632, R38 ;  /* 0x0000763219267816 */ /* 0x000fe20000000026 */
[----:B------:R-:W-:Y:S01]  /*18e0*/  UISETP.GE.AND.EX UP0, UPT, UR8, UR10, UPT, UP0 ;  /* 0x0000000a0800728c */ /* 0x000fe2000bf06300 */
[----:B------:R-:W-:Y:S02]  /*18f0*/  PRMT R37, R22, 0x7632, R37 ;  /* 0x0000763216257816 */ /* 0x000fe40000000025 */
[----:B------:R-:W-:Y:S02]  /*1900*/  PRMT R36, R23, 0x7632, R36 ;  /* 0x0000763217247816 */ /* 0x000fe40000000024 */
[----:B------:R-:W-:Y:S02]  /*1910*/  PRMT R25, R20, 0x7632, R25 ;  /* 0x0000763214197816 */ /* 0x000fe40000000019 */
[----:B------:R-:W-:-:S02]  /*1920*/  PLOP3.LUT P1, PT, PT, PT, UP0, 0x80, 0x0 ;  /* 0x000000000000781c */ /* 0x000fc40003f2f008 */
[----:B------:R-:W-:Y:S02]  /*1930*/  PRMT R24, R21, 0x7632, R24 ;  /* 0x0000763215187816 */ /* 0x000fe40000000018 */
[----:B------:R-:W-:Y:S02]  /*1940*/  PRMT R23, R18, 0x7632, R23 ;  /* 0x0000763212177816 */ /* 0x000fe40000000017 */
[----:B------:R-:W-:Y:S02]  /*1950*/  PRMT R22, R19, 0x7632, R22 ;  /* 0x0000763213167816 */ /* 0x000fe40000000016 */
[----:B------:R-:W-:Y:S02]  /*1960*/  PRMT R21, R16, 0x7632, R21 ;  /* 0x0000763210157816 */ /* 0x000fe40000000015 */
[----:B------:R-:W-:-:S03]  /*1970*/  PRMT R20, R17, 0x7632, R20 ;  /* 0x0000763211147816 */ /* 0x000fc60000000014 */
[----:B------:R-:W-:Y:S05]  /*1980*/  @P1 BRA `(.L_x_200) ;  /* 0x0000000000581947 */ /* 0x000fea0003800000 */
[----:B------:R-:W-:Y:S01]  /*1990*/  BAR.SYNC.DEFER_BLOCKING 0x0 ;  /* 0x0000000000007b1d */ /* 0x000fe20000010000 */
[----:B------:R-:W-:-:S13]  /*19a0*/  ISETP.NE.AND P1, PT, R0, RZ, PT ;  /* 0x000000ff0000720c */ /* 0x000fda0003f25270 */
[----:B------:R-:W-:Y:S05]  /*19b0*/  @P1 BRA `(.L_x_201) ;  /* 0x0000000000401947 */ /* 0x000fea0003800000 */
[----:B------:R-:W0:Y:S01]  /*19c0*/  LDC.64 R16, c[0x0][0x268] ;  /* 0x00009a00ff107b82 */ /* 0x000e220000000a00 */
[----:B------:R-:W-:Y:S01]  /*19d0*/  IMAD.MOV.U32 R19, RZ, RZ, 0x7fffffe1 ;  /* 0x7fffffe1ff137424 */ /* 0x000fe200078e00ff */
[----:B------:R-:W-:Y:S02]  /*19e0*/  MOV R41, UR6 ;  /* 0x0000000600297c02 */ /* 0x000fe40008000f00 */
[----:B------:R-:W-:-:S04]  /*19f0*/  ISETP.NE.AND P1, PT, RZ, UR16, PT ;  /* 0x00000010ff007c0c */ /* 0x000fc8000bf25270 */
[----:B------:R-:W-:Y:S01]  /*1a00*/  SEL R19, R19, 0x1, !P1 ;  /* 0x0000000113137807 */ /* 0x000fe20004800000 */
[----:B0-----:R-:W-:Y:S01]  /*1a10*/  IMAD.WIDE.U32 R16, R41, 0x4, R16 ;  /* 0x0000000429107825 */ /* 0x001fe200078e0010 */
[----:B------:R-:W-:Y:S06]  /*1a20*/  MEMBAR.ALL.GPU ;  /* 0x0000000000007992 */ /* 0x000fec000000a000 */
[----:B------:R-:W-:-:S00]  /*1a30*/  ERRBAR ;  /* 0x00000000000079ab */ /* 0x000fc00000000000 */
[----:B------:R-:W-:Y:S06]  /*1a40*/  CGAERRBAR ;  /* 0x00000000000075ab */ /* 0x000fec0000000000 */
[----:B------:R0:W5:Y:S02]  /*1a50*/  ATOM.E.ADD.STRONG.GPU PT, R19, desc[UR12][R16.64], R19 ;  /* 0x000000131013798a */ /* 0x00016400081ee1cc */
.L_x_202:
[----:B------:R-:W2:Y:S04]  /*1a60*/  LD.E.STRONG.GPU R18, desc[UR12][R16.64] ;  /* 0x0000000c10127980 */ /* 0x000ea8000c10f900 */
[----:B--2---:R-:W-:Y:S01]  /*1a70*/  CCTL.IVALL ;  /* 0x00000000ff00798f */ /* 0x004fe20002000000 */
[----:B------:R-:W-:Y:S05]  /*1a80*/  YIELD ;  /* 0x0000000000007946 */ /* 0x000fea0003800000 */
[----:B-----5:R-:W-:-:S04]  /*1a90*/  LOP3.LUT R18, R18, R19, RZ, 0x3c, !PT ;  /* 0x0000001312127212 */ /* 0x020fc800078e3cff */
[----:B------:R-:W-:-:S13]  /*1aa0*/  ISETP.GT.AND P1, PT, R18, -0x1, PT ;  /* 0xffffffff1200780c */ /* 0x000fda0003f24270 */
[----:B------:R-:W-:Y:S05]  /*1ab0*/  @P1 BRA `(.L_x_202) ;  /* 0xfffffffc00e81947 */ /* 0x000fea000383ffff */
.L_x_201:
[----:B------:R-:W-:Y:S05]  /*1ac0*/  WARPSYNC.ALL ;  /* 0x0000000000007948 */ /* 0x000fea0003800000 */
[----:B------:R-:W-:Y:S06]  /*1ad0*/  BAR.SYNC.DEFER_BLOCKING 0x0 ;  /* 0x0000000000007b1d */ /* 0x000fec0000010000 */
[----:B------:R-:W-:Y:S05]  /*1ae0*/  BRA `(.L_x_203) ;  /* 0x0000000000647947 */ /* 0x000fea0003800000 */
.L_x_200:
[----:B------:R-:W-:Y:S01]  /*1af0*/  BAR.SYNC.DEFER_BLOCKING 0x0 ;  /* 0x0000000000007b1d */ /* 0x000fe20000010000 */
[----:B------:R-:W-:-:S13]  /*1b00*/  ISETP.NE.AND P1, PT, R0, RZ, PT ;  /* 0x000000ff0000720c */ /* 0x000fda0003f25270 */
        /* <DEDUP_REMOVED lines=15> */
.L_x_205:
[----:B------:R-:W2:Y:S04]  /*1c00*/  LD.E.STRONG.GPU R18, desc[UR12][R16.64] ;  /* 0x0000000c10127980 */ /* 0x000ea8000c10f900 */
[----:B--2---:R-:W-:Y:S01]  /*1c10*/  CCTL.IVALL ;  /* 0x00000000ff00798f */ /* 0x004fe20002000000 */
[----:B------:R-:W-:Y:S05]  /*1c20*/  YIELD ;  /* 0x0000000000007946 */ /* 0x000fea0003800000 */
[----:B-----5:R-:W-:-:S04]  /*1c30*/  LOP3.LUT R18, R18, R19, RZ, 0x3c, !PT ;  /* 0x0000001312127212 */ /* 0x020fc800078e3cff */
[----:B------:R-:W-:-:S13]  /*1c40*/  ISETP.GT.AND P1, PT, R18, -0x1, PT ;  /* 0xffffffff1200780c */ /* 0x000fda0003f24270 */
[----:B------:R-:W-:Y:S05]  /*1c50*/  @P1 BRA `(.L_x_205) ;  /* 0xfffffffc00e81947 */ /* 0x000fea000383ffff */
.L_x_204:
[----:B------:R-:W-:Y:S05]  /*1c60*/  WARPSYNC.ALL ;  /* 0x0000000000007948 */ /* 0x000fea0003800000 */
[----:B------:R-:W-:Y:S06]  /*1c70*/  BAR.SYNC.DEFER_BLOCKING 0x0 ;  /* 0x0000000000007b1d */ /* 0x000fec0000010000 */
.L_x_203:
[----:B------:R-:W-:Y:S01]  /*1c80*/  ISETP.GT.U32.AND P1, PT, R0, 0xff, PT ;  /* 0x000000ff0000780c */ /* 0x000fe20003f24070 */
[----:B------:R-:W-:Y:S01]  /*1c90*/  IMAD.U32 R19, RZ, RZ, UR4 ;  /* 0x00000004ff137e24 */ /* 0x000fe2000f8e00ff */
[----:B------:R-:W1:Y:S01]  /*1ca0*/  S2UR UR11, SR_CgaCtaId ;  /* 0x00000000000b79c3 */ /* 0x000e620000008800 */
[----:B------:R-:W-:Y:S01]  /*1cb0*/  UMOV UR5, 0x400 ;  /* 0x0000040000057882 */ /* 0x000fe20000000000 */
[----:B------:R-:W-:Y:S01]  /*1cc0*/  USHF.L.U32 UR9, UR9, 0x3, URZ ;  /* 0x0000000309097899 */ /* 0x000fe2000800063f */
[----:B------:R-:W-:Y:S01]  /*1cd0*/  SHF.L.U32 R37, R37, 0x10, RZ ;  /* 0x0000001025257819 */ /* 0x000fe200000006ff */
[----:B------:R-:W-:Y:S01]  /*1ce0*/  IMAD.U32 R25, R25, 0x10000, RZ ;  /* 0x0001000019197824 */ /* 0x000fe200078e00ff */
[----:B------:R-:W-:Y:S02]  /*1cf0*/  SHF.L.U32 R39, R39, 0x10, RZ ;  /* 0x0000001027277819 */ /* 0x000fe400000006ff */
[----:B------:R-:W-:Y:S02]  /*1d00*/  SHF.L.U32 R21, R21, 0x10, RZ ;  /* 0x0000001015157819 */ /* 0x000fe400000006ff */
[----:B------:R-:W-:Y:S01]  /*1d10*/  SHF.L.U32 R23, R23, 0x10, RZ ;  /* 0x0000001017177819 */ /* 0x000fe200000006ff */
[----:B------:R-:W-:Y:S01]  /*1d20*/  IMAD.U32 R20, R20, 0x10000, RZ ;  /* 0x0001000014147824 */ /* 0x000fe200078e00ff */
[----:B------:R-:W2:Y:S01]  /*1d30*/  @!P1 LDC R18, c[0x0][0x10] ;  /* 0x00000400ff129b82 */ /* 0x000ea20000000800 */
[----:B------:R-:W-:Y:S01]  /*1d40*/  @!P1 LOP3.LUT R41, R0, 0x1f, RZ, 0xc0, !PT ;  /* 0x0000001f00299812 */ /* 0x000fe200078ec0ff */
[----:B------:R-:W-:-:S06]  /*1d50*/  ULDC.64 UR18, c[0x0][0x210] ;  /* 0x0000840000127ab9 */ /* 0x000fcc0000000a00 */
[----:B0-----:R-:W0:Y:S01]  /*1d60*/  @!P1 LDC.64 R16, c[0x0][0x260] ;  /* 0x00009800ff109b82 */ /* 0x001e220000000a00 */
[----:B--2---:R-:W-:Y:S01]  /*1d70*/  @!P1 IMAD R18, R18, R19, UR6 ;  /* 0x0000000612129e24 */ /* 0x004fe2000f8e0213 */
[----:B------:R-:W-:-:S04]  /*1d80*/  @!P1 LOP3.LUT R19, R0, 0x7fffffe0, RZ, 0xc0, !PT ;  /* 0x7fffffe000139812 */ /* 0x000fc800078ec0ff */
[----:B------:R-:W-:-:S05]  /*1d90*/  @!P1 LEA R18, R18, R19, 0x8 ;  /* 0x0000001312129211 */ /* 0x000fca00078e40ff */
[----:B------:R-:W-:-:S05]  /*1da0*/  @!P1 IMAD.IADD R18, R18, 0x1, R41 ;  /* 0x0000000112129824 */ /* 0x000fca00078e0229 */
[----:B------:R-:W-:-:S05]  /*1db0*/  @!P1 SHF.L.U32 R19, R18, 0x1, RZ ;  /* 0x0000000112139819 */ /* 0x000fca00000006ff */
[----:B0-----:R-:W-:-:S06]  /*1dc0*/  @!P1 IMAD.WIDE.U32 R16, R19, 0x4, R16 ;  /* 0x0000000413109825 */ /* 0x001fcc00078e0010 */
[----:B------:R-:W2:Y:S01]  /*1dd0*/  @!P1 LDG.E.64 R16, desc[UR12][R16.64] ;  /* 0x0000000c10109981 */ /* 0x000ea2000c1e1b00 */
[----:B------:R-:W-:Y:S01]  /*1de0*/  CS2R R18, SRZ ;  /* 0x0000000000127805 */ /* 0x000fe2000001ff00 */
[----:B------:R-:W-:Y:S02]  /*1df0*/  UIADD3 UR5, UR5, 0x3480, URZ ;  /* 0x0000348005057890 */ /* 0x000fe4000fffe03f */
[----:B------:R-:W-:Y:S02]  /*1e00*/  ULOP3.LUT UR9, UR9, 0x18, URZ, 0xc0, !UPT ;  /* 0x0000001809097892 */ /* 0x000fe4000f8ec03f */
[----:B-1----:R-:W-:Y:S02]  /*1e10*/  ULEA UR5, UR11, UR5, 0x18 ;  /* 0x000000050b057291 */ /* 0x002fe4000f8ec03f */
[----:B------:R-:W-:Y:S02]  /*1e20*/  ULOP3.LUT UR4, UR4, 0x1, URZ, 0x3c, !UPT ;  /* 0x0000000104047892 */ /* 0x000fe4000f8e3c3f */
[----:B------:R-:W-:Y:S01]  /*1e30*/  VIADD R54, R54, -UR9 ;  /* 0x8000000936367c36 */ /* 0x000fe20008000000 */
[----:B------:R-:W-:Y:S01]  /*1e40*/  UMOV UR9, UR7 ;  /* 0x0000000700097c82 */ /* 0x000fe20008000000 */
[----:B--2---:R-:W-:Y:S01]  /*1e50*/  @!P1 FADD.FTZ R19, RZ, R16 ;  /* 0x00000010ff139221 */ /* 0x004fe20000010000 */
[----:B------:R-:W-:Y:S01]  /*1e60*/  @!P1 FADD.FTZ R18, RZ, R17 ;  /* 0x00000011ff129221 */ /* 0x000fe20000010000 */
[----:B------:R-:W-:-:S03]  /*1e70*/  LOP3.LUT P1, RZ, R0, 0xffffff1f, RZ, 0xc0, !PT ;  /* 0xffffff1f00ff7812 */ /* 0x000fc6000782c0ff */
        /* <DEDUP_REMOVED lines=12> */
[----:B------:R-:W-:Y:S01]  /*1f40*/  FADD.FTZ R22, -R26, R37 ;  /* 0x000000251a167221 */ /* 0x000fe20000010100 */
[----:B-1----:R-:W-:Y:S01]  /*1f50*/  FADD.FTZ R17, R42, R17 ;  /* 0x000000112a117221 */ /* 0x002fe20000010000 */
[----:B------:R-:W0:Y:S01]  /*1f60*/  SHFL.BFLY PT, R19, R16, 0x2, 0x1f ;  /* 0x0c401f0010137f89 */ /* 0x000e2200000e0000 */
[----:B------:R-:W-:Y:S01]  /*1f70*/  @!P1 SHF.R.U32.HI R42, RZ, 0x2, R0 ;  /* 0x00000002ff2a9819 */ /* 0x000fe20000011600 */
[----:B------:R-:W-:-:S02]  /*1f80*/  FMUL.FTZ R22, R15, R22 ;  /* 0x000000160f167220 */ /* 0x000fc40000410000 */
[----:B------:R-:W1:Y:S01]  /*1f90*/  SHFL.BFLY PT, R18, R17, 0x2, 0x1f ;  /* 0x0c401f0011127f89 */ /* 0x000e6200000e0000 */
[----:B0-----:R-:W-:Y:S01]  /*1fa0*/  FADD.FTZ R19, R16, R19 ;  /* 0x0000001310137221 */ /* 0x001fe20000010000 */
[----:B-1----:R-:W-:-:S04]  /*1fb0*/  FADD.FTZ R18, R17, R18 ;  /* 0x0000001211127221 */ /* 0x002fc80000010000 */
[----:B------:R-:W0:Y:S04]  /*1fc0*/  SHFL.BFLY PT, R40, R19, 0x1, 0x1f ;  /* 0x0c201f0013287f89 */ /* 0x000e2800000e0000 */
[----:B------:R-:W1:Y:S01]  /*1fd0*/  SHFL.BFLY PT, R41, R18, 0x1, 0x1f ;  /* 0x0c201f0012297f89 */ /* 0x000e6200000e0000 */
[----:B0-----:R-:W-:Y:S01]  /*1fe0*/  FADD.FTZ R16, R19, R40 ;  /* 0x0000002813107221 */ /* 0x001fe20000010000 */
[----:B------:R-:W-:Y:S01]  /*1ff0*/  @!P1 LOP3.LUT R40, R42, 0x3ffffff8, RZ, 0xc0, !PT ;  /* 0x3ffffff82a289812 */ /* 0x000fe200078ec0ff */
[----:B-1----:R-:W-:Y:S02]  /*2000*/  FADD.FTZ R17, R18, R41 ;  /* 0x0000002912117221 */ /* 0x002fe40000010000 */
[----:B------:R-:W-:Y:S01]  /*2010*/  @!P1 FMUL.FTZ R16, R16, 9.7656251455191522837e-05 ;  /* 0x38cccccd10109820 */ /* 0x000fe20000410000 */
[----:B------:R-:W-:Y:S01]  /*2020*/  LEA R18, R54, UR5, 0x3 ;  /* 0x0000000536127c11 */ /* 0x000fe2000f8e18ff */
[----:B------:R-:W-:-:S02]  /*2030*/  IMAD.U32 R41, R36, 0x10000, RZ ;  /* 0x0001000024297824 */ /* 0x000fc400078e00ff */
[----:B------:R-:W-:-:S05]  /*2040*/  @!P1 FMUL.FTZ R17, R17, 9.7656251455191522837e-05 ;  /* 0x38cccccd11119820 */ /* 0x000fca0000410000 */
[----:B------:R0:W-:Y:S01]  /*2050*/  @!P1 STS.64 [R40+UR5], R16 ;  /* 0x0000001028009988 */ /* 0x0001e20008000a05 */
[----:B------:R-:W-:Y:S01]  /*2060*/  UMOV UR5, UR8 ;  /* 0x0000000800057c82 */ /* 0x000fe20008000000 */
[----:B------:R-:W-:Y:S01]  /*2070*/  BAR.SYNC.DEFER_BLOCKING 0x0 ;  /* 0x0000000000007b1d */ /* 0x000fe20000010000 */
[----:B0-----:R-:W-:Y:S01]  /*2080*/  FADD.FTZ R40, -R26, R41 ;  /* 0x000000291a287221 */ /* 0x001fe20000010100 */
[----:B------:R-:W-:Y:S02]  /*2090*/  IMAD.U32 R17, R24, 0x10000, RZ ;  /* 0x0001000018117824 */ /* 0x000fe400078e00ff */
[C---:B------:R-:W-:Y:S01]  /*20a0*/  FADD.FTZ R16, -R26.reuse, R23 ;  /* 0x000000171a107221 */ /* 0x040fe20000010100 */
[----:B------:R-:W-:Y:S01]  /*20b0*/  FADD.FTZ R26, -R26, R43 ;  /* 0x0000002b1a1a7221 */ /* 0x000fe20000010100 */
[C---:B------:R-:W-:Y:S02]  /*20c0*/  FMUL.FTZ R40, R15.reuse, R40 ;  /* 0x000000280f287220 */ /* 0x040fe40000410000 */
[C---:B------:R-:W-:Y:S01]  /*20d0*/  FMUL.FTZ R16, R15.reuse, R16 ;  /* 0x000000100f107220 */ /* 0x040fe20000410000 */
[----:B------:R-:W-:Y:S01]  /*20e0*/  FMUL.FTZ R26, R15, R26 ;  /* 0x0000001a0f1a7220 */ /* 0x000fe20000410000 */
[----:B------:R-:W0:Y:S02]  /*20f0*/  LDS.64 R18, [R18] ;  /* 0x0000000012127984 */ /* 0x000e240000000a00 */
[--C-:B0-----:R-:W-:Y:S01]  /*2100*/  FFMA.FTZ R36, R25, R39, -R18.reuse ;  /* 0x0000002719247223 */ /* 0x101fe20000010812 */
[--C-:B------:R-:W-:Y:S01]  /*2110*/  FFMA.FTZ R39, R39, R21, -R18.reuse ;  /* 0x0000001527277223 */ /* 0x100fe20000010812 */
[----:B------:R-:W-:Y:S01]  /*2120*/  SHF.L.U32 R21, R38, 0x10, RZ ;  /* 0x0000001026157819 */ /* 0x000fe200000006ff */
[----:B------:R-:W-:Y:S01]  /*2130*/  FFMA.FTZ R52, R52, R53, -R18 ;  /* 0x0000003534347223 */ /* 0x000fe20000010812 */
[----:B------:R-:W-:Y:S01]  /*2140*/  FFMA.FTZ R22, -R19, R22, R36 ;  /* 0x0000001613167223 */ /* 0x000fe20000010124 */
[--C-:B------:R-:W-:Y:S01]  /*2150*/  FFMA.FTZ R47, R53, R47, -R18.reuse ;  /* 0x0000002f352f7223 */ /* 0x100fe20000010812 */
[--C-:B------:R-:W-:Y:S01]  /*2160*/  FFMA.FTZ R50, R50, R49, -R18.reuse ;  /* 0x0000003132327223 */ /* 0x100fe20000010812 */
[----:B------:R-:W-:Y:S01]  /*2170*/  FFMA.FTZ R17, R17, R21, -R18 ;  /* 0x0000001511117223 */ /* 0x000fe20000010812 */
[----:B------:R-:W-:Y:S01]  /*2180*/  FFMA.FTZ R52, R55, -R19, R52 ;  /* 0x8000001337347223 */ /* 0x000fe20000010034 */
[--C-:B------:R-:W-:Y:S01]  /*2190*/  FFMA.FTZ R27, R49, R27, -R18.reuse ;  /* 0x0000001b311b7223 */ /* 0x100fe20000010812 */
[----:B------:R-:W-:Y:S01]  /*21a0*/  FFMA.FTZ R20, R21, R20, -R18 ;  /* 0x0000001415147223 */ /* 0x000fe20000010812 */
[----:B------:R-:W-:Y:S01]  /*21b0*/  FFMA.FTZ R40, -R19, R40, R17 ;  /* 0x0000002813287223 */ /* 0x000fe20000010111 */
[C---:B------:R-:W-:Y:S01]  /*21c0*/  FMUL.FTZ R52, R15.reuse, R52 ;  /* 0x000000340f347220 */ /* 0x040fe20000410000 */
[----:B------:R-:W-:Y:S01]  /*21d0*/  FMUL.FTZ R17, R15, R22 ;  /* 0x000000160f117220 */ /* 0x000fe20000410000 */
[----:B------:R-:W-:Y:S01]  /*21e0*/  FFMA.FTZ R18, -R19, R16, R39 ;  /* 0x0000001013127223 */ /* 0x000fe20000010127 */
[----:B------:R-:W-:Y:S01]  /*21f0*/  IADD3 R16, P1, R12, UR18, RZ ;  /* 0x000000120c107c10 */ /* 0x000fe2000ff3e0ff */
[-C--:B------:R-:W-:Y:S01]  /*2200*/  FFMA.FTZ R50, R51, -R19.reuse, R50 ;  /* 0x8000001333327223 */ /* 0x080fe20000010032 */
[-C--:B------:R-:W-:Y:S01]  /*2210*/  FFMA.FTZ R48, R48, -R19.reuse, R47 ;  /* 0x8000001330307223 */ /* 0x080fe2000001002f */
[----:B------:R-:W-:Y:S01]  /*2220*/  FFMA.FTZ R46, R46, -R19, R27 ;  /* 0x800000132e2e7223 */ /* 0x000fe2000001001b */
[----:B------:R-:W-:Y:S01]  /*2230*/  FFMA.FTZ R20, -R19, R26, R20 ;  /* 0x0000001a13147223 */ /* 0x000fe20000010114 */
[----:B------:R-:W-:Y:S01]  /*2240*/  F2FP.BF16.F32.PACK_AB R52, R17, R52 ;  /* 0x000000341134723e */ /* 0x000fe200000010ff */
[----:B------:R-:W-:Y:S01]  /*2250*/  FMUL.FTZ R50, R15, R50 ;  /* 0x000000320f327220 */ /* 0x000fe20000410000 */
[----:B------:R-:W-:Y:S01]  /*2260*/  IADD3.X R17, R11, UR19, RZ, P1, !PT ;  /* 0x000000130b117c10 */ /* 0x000fe20008ffe4ff */
[C---:B------:R-:W-:Y:S01]  /*2270*/  FMUL.FTZ R21, R15.reuse, R40 ;  /* 0x000000280f157220 */ /* 0x040fe20000410000 */
[C---:B------:R-:W-:Y:S01]  /*2280*/  FMUL.FTZ R48, R15.reuse, R48 ;  /* 0x000000300f307220 */ /* 0x040fe20000410000 */
[C---:B------:R-:W-:Y:S01]  /*2290*/  FMUL.FTZ R11, R15.reuse, R18 ;  /* 0x000000120f0b7220 */ /* 0x040fe20000410000 */
[C---:B------:R-:W-:Y:S01]  /*22a0*/  FMUL.FTZ R46, R15.reuse, R46 ;  /* 0x0000002e0f2e7220 */ /* 0x040fe20000410000 */
[----:B------:R-:W-:Y:S01]  /*22b0*/  FMUL.FTZ R15, R15, R20 ;  /* 0x000000140f0f7220 */ /* 0x000fe20000410000 */
[----:B------:R-:W-:Y:S01]  /*22c0*/  F2FP.BF16.F32.PACK_AB R50, R21, R50 ;  /* 0x000000321532723e */ /* 0x000fe200000010ff */
[----:B------:R1:W-:Y:S01]  /*22d0*/  STG.E.U16 desc[UR12][R16.64], R52 ;  /* 0x0000003410007986 */ /* 0x0003e2000c10150c */
[----:B------:R-:W-:-:S02]  /*22e0*/  IADD3 R12, P1, R13, UR18, RZ ;  /* 0x000000120d0c7c10 */ /* 0x000fc4000ff3e0ff */
[----:B------:R-:W-:Y:S01]  /*22f0*/  F2FP.BF16.F32.PACK_AB R48, R11, R48 ;  /* 0x000000300b30723e */ /* 0x000fe200000010ff */
[----:B------:R1:W-:Y:S01]  /*2300*/  STG.E.U16 desc[UR12][R16.64+0x4], R50 ;  /* 0x0000043210007986 */ /* 0x0003e2000c10150c */
[----:B------:R-:W-:Y:S02]  /*2310*/  F2FP.BF16.F32.PACK_AB R46, R15, R46 ;  /* 0x0000002e0f2e723e */ /* 0x000fe400000010ff */
[----:B------:R-:W-:Y:S02]  /*2320*/  PRMT R18, R52, 0x7632, R18 ;  /* 0x0000763234127816 */ /* 0x000fe40000000012 */
[----:B------:R-:W-:Y:S02]  /*2330*/  PRMT R19, R50, 0x7632, R19 ;  /* 0x0000763232137816 */ /* 0x000fe40000000013 */
[----:B------:R-:W-:Y:S01]  /*2340*/  IADD3.X R13, R14, UR19, RZ, P1, !PT ;  /* 0x000000130e0d7c10 */ /* 0x000fe20008ffe4ff */
[----:B------:R1:W-:Y:S01]  /*2350*/  STG.E.U16 desc[UR12][R16.64+0x2], R18 ;  /* 0x0000021210007986 */ /* 0x0003e2000c10150c */
[----:B------:R-:W-:-:S02]  /*2360*/  PRMT R11, R48, 0x7632, R11 ;  /* 0x00007632300b7816 */ /* 0x000fc4000000000b */
[----:B------:R-:W-:Y:S01]  /*2370*/  PRMT R14, R46, 0x7632, R14 ;  /* 0x000076322e0e7816 */ /* 0x000fe2000000000e */
[----:B------:R1:W-:Y:S04]  /*2380*/  STG.E.U16 desc[UR12][R16.64+0x6], R19 ;  /* 0x0000061310007986 */ /* 0x0003e8000c10150c */
[----:B------:R1:W-:Y:S04]  /*2390*/  STG.E.U16 desc[UR12][R12.64], R48 ;  /* 0x000000300c007986 */ /* 0x0003e8000c10150c */
[----:B------:R1:W-:Y:S04]  /*23a0*/  STG.E.U16 desc[UR12][R12.64+0x2], R11 ;  /* 0x0000020b0c007986 */ /* 0x0003e8000c10150c */
[----:B------:R1:W-:Y:S04]  /*23b0*/  STG.E.U16 desc[UR12][R12.64+0x4], R46 ;  /* 0x0000042e0c007986 */ /* 0x0003e8000c10150c */
[----:B------:R1:W-:Y:S01]  /*23c0*/  STG.E.U16 desc[UR12][R12.64+0x6], R14 ;  /* 0x0000060e0c007986 */ /* 0x0003e2000c10150c */
[----:B------:R-:W-:Y:S05]  /*23d0*/  @!P0 BRA `(.L_x_206) ;  /* 0xffffffe000508947 */ /* 0x000fea000383ffff */
.L_x_194:
[----:B------:R-:W-:Y:S02]  /*23e0*/  USHF.L.U32 UR7, UR6, 0x3, URZ ;  /* 0x0000000306077899 */ /* 0x000fe4000800063f */
[----:B------:R-:W-:Y:S02]  /*23f0*/  ULOP3.LUT UR14, UR6, 0x3, URZ, 0xc0, !UPT ;  /* 0x00000003060e7892 */ /* 0x000fe4000f8ec03f */
[----:B------:R-:W-:Y:S02]  /*2400*/  ULOP3.LUT UR7, UR7, 0x7ffffe0, URZ, 0xc0, !UPT ;  /* 0x07ffffe007077892 */ /* 0x000fe4000f8ec03f */
[----:B------:R-:W-:Y:S02]  /*2410*/  UIMAD UR8, UR14, 0x140, URZ ;  /* 0x000001400e0878a4 */ /* 0x000fe4000f8e023f */
[----:B------:R-:W-:Y:S02]  /*2420*/  UIADD3 UR7, UR7, UR16, URZ ;  /* 0x0000001007077290 */ /* 0x000fe4000fffe03f */
[----:B------:R-:W-:-:S02]  /*2430*/  UIADD3 UR11, UR8, 0x140, URZ ;  /* 0x00000140080b7890 */ /* 0x000fc4000fffe03f */
[----:B------:R-:W-:-:S04]  /*2440*/  ULEA UR7, UR7, UR8, 0x5 ;  /* 0x0000000807077291 */ /* 0x000fc8000f8e283f */
[----:B------:R-:W-:-:S06]  /*2450*/  UISETP.GE.AND UP0, UPT, UR7, UR11, UPT ;  /* 0x0000000b0700728c */ /* 0x000fcc000bf06270 */
[----:B------:R-:W-:-:S13]  /*2460*/  PLOP3.LUT P0, PT, PT, PT, UP0, 0x80, 0x0 ;  /* 0x000000000000781c */ /* 0x000fda0003f0f008 */
[----:B------:R-:W-:Y:S05]  /*2470*/  @P0 EXIT ;  /* 0x000000000000094d */ /* 0x000fea0003800000 */
[----:B-1----:R-:W1:Y:S01]  /*2480*/  LDC.64 R16, c[0x0][0x258] ;  /* 0x00009600ff107b82 */ /* 0x002e620000000a00 */
[----:B------:R-:W0:Y:S01]  /*2490*/  S2R R0, SR_TID.X ;  /* 0x0000000000007919 */ /* 0x000e220000002100 */
[----:B------:R-:W-:Y:S01]  /*24a0*/  IMAD.MOV.U32 R15, RZ, RZ, -0x1 ;  /* 0xffffffffff0f7424 */ /* 0x000fe200078e00ff */
[----:B------:R-:W-:Y:S01]  /*24b0*/  HFMA2.MMA R10, -RZ, RZ, 0, 1.1920928955078125e-06 ;  /* 0x00000014ff0a7435 */ /* 0x000fe200000001ff */
[----:B-1----:R-:W-:Y:S02]  /*24c0*/  LOP3.LUT R4, RZ, R16, RZ, 0x33, !PT ;  /* 0x00000010ff047212 */ /* 0x002fe400078e33ff */
[----:B------:R-:W-:Y:S02]  /*24d0*/  LOP3.LUT R5, RZ, R17, RZ, 0x33, !PT ;  /* 0x00000011ff057212 */ /* 0x000fe400078e33ff */
[----:B------:R-:W-:-:S04]  /*24e0*/  ISETP.GT.U32.AND P0, PT, R4, -0x3, PT ;  /* 0xfffffffd0400780c */ /* 0x000fc80003f04070 */
[C---:B------:R-:W-:Y:S02]  /*24f0*/  ISETP.GT.AND.EX P0, PT, R5.reuse, -0x1, PT, P0 ;  /* 0xffffffff0500780c */ /* 0x040fe40003f04300 */
[----:B0-----:R-:W-:Y:S02]  /*2500*/  SHF.R.U32.HI R2, RZ, 0x5, R0 ;  /* 0x00000005ff027819 */ /* 0x001fe40000011600 */
[----:B------:R-:W-:Y:S02]  /*2510*/  SEL R4, R4, 0xfffffffd, P0 ;  /* 0xfffffffd04047807 */ /* 0x000fe40000000000 */
[----:B------:R-:W-:Y:S02]  /*2520*/  SEL R5, R5, 0xffffffff, P0 ;  /* 0xffffffff05057807 */ /* 0x000fe40000000000 */
[C---:B------:R-:W-:Y:S02]  /*2530*/  SHF.L.U32 R3, R4.reuse, 0x5, RZ ;  /* 0x0000000504037819 */ /* 0x040fe400000006ff */
[----:B------:R-:W-:-:S02]  /*2540*/  SHF.L.U64.HI R4, R4, 0x5, R5 ;  /* 0x0000000504047819 */ /* 0x000fc40000010205 */
[----:B------:R-:W-:Y:S02]  /*2550*/  IADD3 R11, P0, P1, -R3, -0x21, -R2 ;  /* 0xffffffdf030b7810 */ /* 0x000fe4000791e902 */
[----:B------:R-:W-:Y:S02]  /*2560*/  SHF.R.U32.HI R5, RZ, 0x4, R0 ;  /* 0x00000004ff057819 */ /* 0x000fe40000011600 */
[----:B------:R-:W-:Y:S02]  /*2570*/  IADD3.X R15, ~R4, -0x1, R15, P0, P1 ;  /* 0xffffffff040f7810 */ /* 0x000fe400007e250f */
[----:B------:R-:W-:Y:S02]  /*2580*/  VIADDMNMX.U32 R10, R5, R10, 0x20, !PT ;  /* 0x00000020050a7446 */ /* 0x000fe4000780000a */
[----:B------:R-:W-:Y:S01]  /*2590*/  LOP3.LUT R13, RZ, R5, RZ, 0x33, !PT ;  /* 0x00000005ff0d7212 */ /* 0x000fe200078e33ff */
[----:B------:R-:W-:-:S04]  /*25a0*/  IMAD.WIDE.U32 R6, R15, -0x33333333, RZ ;  /* 0xcccccccd0f067825 */ /* 0x000fc800078e00ff */
[----:B------:R-:W-:-:S04]  /*25b0*/  IMAD.WIDE.U32 R8, P0, R11, -0x33333334, R6 ;  /* 0xcccccccc0b087825 */ /* 0x000fc80007800006 */
[----:B------:R-:W-:Y:S01]  /*25c0*/  IMAD.WIDE.U32 R6, R11, -0x33333333, RZ ;  /* 0xcccccccd0b067825 */ /* 0x000fe200078e00ff */
[----:B------:R-:W-:-:S03]  /*25d0*/  IADD3 R6, R10, R13, RZ ;  /* 0x0000000d0a067210 */ /* 0x000fc60007ffe0ff */
[----:B------:R-:W-:Y:S01]  /*25e0*/  IMAD.X R11, RZ, RZ, RZ, P0 ;  /* 0x000000ffff0b7224 */ /* 0x000fe200000e06ff */
[----:B------:R-:W-:Y:S01]  /*25f0*/  IADD3 RZ, P1, R7, R8, RZ ;  /* 0x0000000807ff7210 */ /* 0x000fe20007f3e0ff */
[----:B------:R-:W-:Y:S01]  /*2600*/  IMAD.MOV.U32 R10, RZ, RZ, R9 ;  /* 0x000000ffff0a7224 */ /* 0x000fe200078e0009 */
[----:B------:R-:W-:Y:S01]  /*2610*/  ISETP.LT.U32.AND P0, PT, R16, 0x2, PT ;  /* 0x000000021000780c */ /* 0x000fe20003f01070 */
[----:B------:R-:W-:Y:S01]  /*2620*/  IMAD.WIDE.U32 R8, R6, -0x33333333, RZ ;  /* 0xcccccccd06087825 */ /* 0x000fe200078e00ff */
[----:B------:R-:W-:Y:S02]  /*2630*/  MOV R7, UR7 ;  /* 0x0000000700077c02 */ /* 0x000fe40008000f00 */
[----:B------:R-:W-:Y:S01]  /*2640*/  ISETP.LT.AND.EX P0, PT, R17, RZ, PT, P0 ;  /* 0x000000ff1100720c */ /* 0x000fe20003f01300 */
[----:B------:R-:W-:Y:S01]  /*2650*/  IMAD.WIDE.U32.X R10, R15, -0x33333334, R10, P1 ;  /* 0xcccccccc0f0a7825 */ /* 0x000fe200008e040a */
[----:B------:R-:W-:Y:S02]  /*2660*/  LEA.HI R48, R9, 0x1, RZ, 0x1c ;  /* 0x0000000109307811 */ /* 0x000fe400078fe0ff */
[----:B------:R-:W-:-:S02]  /*2670*/  SEL R49, R16, 0x2, P0 ;  /* 0x0000000210317807 */ /* 0x000fc40000000000 */
[----:B------:R-:W-:Y:S02]  /*2680*/  SHF.R.U64 R50, R10, 0x3, R11 ;  /* 0x000000030a327819 */ /* 0x000fe4000000120b */
[----:B------:R-:W-:Y:S02]  /*2690*/  SEL R16, R17, RZ, P0 ;  /* 0x000000ff11107207 */ /* 0x000fe40000000000 */
[C---:B------:R-:W-:Y:S02]  /*26a0*/  IADD3 R8, P0, R2.reuse, 0xa, RZ ;  /* 0x0000000a02087810 */ /* 0x040fe40007f1e0ff */
[C---:B------:R-:W-:Y:S02]  /*26b0*/  IADD3 R10, P2, R2.reuse, 0x1e, RZ ;  /* 0x0000001e020a7810 */ /* 0x040fe40007f5e0ff */
[----:B------:R-:W-:Y:S01]  /*26c0*/  IADD3 R9, P1, R2, 0x14, RZ ;  /* 0x0000001402097810 */ /* 0x000fe20007f3e0ff */
[----:B------:R-:W-:Y:S01]  /*26d0*/  IMAD.X R12, RZ, RZ, RZ, P0 ;  /* 0x000000ffff0c7224 */ /* 0x000fe200000e06ff */
[----:B------:R-:W-:Y:S01]  /*26e0*/  IADD3 R50, R50, 0x1, RZ ;  /* 0x0000000132327810 */ /* 0x000fe20007ffe0ff */
[----:B------:R-:W-:Y:S01]  /*26f0*/  IMAD.X R14, RZ, RZ, RZ, P2 ;  /* 0x000000ffff0e7224 */ /* 0x000fe200010e06ff */
[C---:B------:R-:W-:Y:S01]  /*2700*/  SHF.L.U64.HI R15, R49.reuse, 0x5, R16 ;  /* 0x00000005310f7819 */ /* 0x040fe20000010210 */
[----:B------:R-:W-:Y:S01]  /*2710*/  IMAD.SHL.U32 R49, R49, 0x20, RZ ;  /* 0x0000002031317824 */ /* 0x000fe200078e00ff */
[----:B------:R-:W-:-:S02]  /*2720*/  LOP3.LUT R11, R0, 0xf, RZ, 0xc0, !PT ;  /* 0x0000000f000b7812 */ /* 0x000fc400078ec0ff */
[----:B------:R-:W-:Y:S02]  /*2730*/  IADD3.X R13, RZ, RZ, RZ, P1, !PT ;  /* 0x000000ffff0d7210 */ /* 0x000fe40000ffe4ff */
[----:B------:R-:W-:Y:S02]  /*2740*/  LOP3.LUT R48, R48, 0x3, RZ, 0xc0, !PT ;  /* 0x0000000330307812 */ /* 0x000fe400078ec0ff */
[----:B------:R-:W-:-:S07]  /*2750*/  LOP3.LUT R50, R50, 0x3, RZ, 0xc0, !PT ;  /* 0x0000000332327812 */ /* 0x000fce00078ec0ff */
.L_x_223:
[----:B------:R-:W-:Y:S01]  /*2760*/  ISETP.GT.U32.AND P0, PT, R49, R2, PT ;  /* 0x000000023100720c */ /* 0x000fe20003f04070 */
[----:B------:R-:W-:Y:S01]  /*2770*/  BSSY B0, `(.L_x_207) ;  /* 0x00000ae000007945 */ /* 0x000fe20003800000 */
[----:B0-----:R-:W-:Y:S01]  /*2780*/  MOV R51, RZ ;  /* 0x000000ff00337202 */ /* 0x001fe20000000f00 */
[----:B------:R-:W-:Y:S01]  /*2790*/  IMAD.MOV.U32 R56, RZ, RZ, RZ ;  /* 0x000000ffff387224 */ /* 0x000fe200078e00ff */
[----:B------:R-:W-:-:S13]  /*27a0*/  ISETP.GT.AND.EX P0, PT, R15, RZ, PT, P0 ;  /* 0x000000ff0f00720c */ /* 0x000fda0003f04300 */
[----:B-123--:R-:W-:Y:S05]  /*27b0*/  @!P0 BRA `(.L_x_208) ;  /* 0x0000000800a48947 */ /* 0x00efea0003800000 */
[----:B------:R-:W-:Y:S01]  /*27c0*/  ISETP.NE.U32.AND P1, PT, R50, RZ, PT ;  /* 0x000000ff3200720c */ /* 0x000fe20003f25070 */
[----:B------:R-:W-:Y:S01]  /*27d0*/  BSSY B1, `(.L_x_209) ;  /* 0x0000027000017945 */ /* 0x000fe20003800000 */
[----:B------:R-:W-:Y:S01]  /*27e0*/  IADD3 R16, P2, P3, -R3, -0x21, -R2 ;  /* 0xffffffdf03107810 */ /* 0x000fe20007b5e902 */
[----:B------:R-:W-:Y:S01]  /*27f0*/  HFMA2.MMA R51, -RZ, RZ, 0, 0 ;  /* 0x00000000ff337435 */ /* 0x000fe200000001ff */
[----:B------:R-:W-:Y:S01]  /*2800*/  ISETP.NE.AND.EX P1, PT, RZ, RZ, PT, P1 ;  /* 0x000000ffff00720c */ /* 0x000fe20003f25310 */
[----:B------:R-:W-:Y:S01]  /*2810*/  IMAD.MOV.U32 R56, RZ, RZ, RZ ;  /* 0x000000ffff387224 */ /* 0x000fe200078e00ff */
[----:B------:R-:W-:Y:S01]  /*2820*/  MOV R17, 0xffffffff ;  /* 0xffffffff00117802 */ /* 0x000fe20000000f00 */
[----:B------:R-:W-:Y:S01]  /*2830*/  IMAD.MOV.U32 R52, RZ, RZ, RZ ;  /* 0x000000ffff347224 */ /* 0x000fe200078e00ff */
[----:B------:R-:W-:Y:S02]  /*2840*/  ISETP.GE.U32.AND P0, PT, R16, 0x1e, PT ;  /* 0x0000001e1000780c */ /* 0x000fe40003f06070 */
[----:B------:R-:W-:-:S02]  /*2850*/  LOP3.LUT R16, R0, 0x1f, RZ, 0xc0, !PT ;  /* 0x0000001f00107812 */ /* 0x000fc400078ec0ff */
[----:B------:R-:W-:Y:S02]  /*2860*/  IADD3.X R17, ~R4, -0x1, R17, P2, P3 ;  /* 0xffffffff04117810 */ /* 0x000fe400017e6511 */
[----:B------:R-:W-:Y:S02]  /*2870*/  IADD3 R16, P2, R16, R7, RZ ;  /* 0x0000000710107210 */ /* 0x000fe40007f5e0ff */
[----:B------:R-:W-:Y:S02]  /*2880*/  ISETP.GE.U32.AND.EX P0, PT, R17, RZ, PT, P0 ;  /* 0x000000ff1100720c */ /* 0x000fe40003f06100 */
[----:B------:R-:W-:Y:S02]  /*2890*/  MOV R54, R2 ;  /* 0x0000000200367202 */ /* 0x000fe40000000f00 */
[----:B------:R-:W-:Y:S01]  /*28a0*/  LEA.HI.X.SX32 R17, R7, RZ, 0x1, P2 ;  /* 0x000000ff07117211 */ /* 0x000fe200010f0eff */
[----:B------:R-:W-:Y:S08]  /*28b0*/  @!P1 BRA `(.L_x_210) ;  /* 0x0000000000609947 */ /* 0x000ff00003800000 */
        /* <DEDUP_REMOVED lines=24> */
.L_x_210:
[----:B------:R-:W-:Y:S05]  /*2a40*/  BSYNC B1 ;  /* 0x0000000000017941 */ /* 0x000fea0003800000 */
.L_x_209:
[----:B------:R-:W-:Y:S05]  /*2a50*/  @!P0 BRA `(.L_x_208) ;  /* 0x0000000400fc8947 */ /* 0x000fea0003800000 */
[----:B------:R-:W-:Y:S01]  /*2a60*/  IADD3 R18, P2, -R54, R49, RZ ;  /* 0x0000003136127210 */ /* 0x000fe20007f5e1ff */
[----:B------:R-:W-:Y:S01]  /*2a70*/  IMAD R19, R52, 0xa00, RZ ;  /* 0x00000a0034137824 */ /* 0x000fe200078e02ff */
[C---:B------:R-:W-:Y:S01]  /*2a80*/  SHF.L.U64.HI R17, R16.reuse, 0x1, R17 ;  /* 0x0000000110117819 */ /* 0x040fe20000010211 */
[----:B------:R-:W-:Y:S01]  /*2a90*/  IMAD.SHL.U32 R16, R16, 0x2, RZ ;  /* 0x0000000210107824 */ /* 0x000fe200078e00ff */
[----:B------:R-:W-:Y:S01]  /*2aa0*/  ISETP.GT.U32.AND P1, PT, R18, 0x78, PT ;  /* 0x000000781200780c */ /* 0x000fe20003f24070 */
[----:B------:R-:W-:Y:S01]  /*2ab0*/  IMAD.X R18, R15, 0x1, ~R52, P2 ;  /* 0x000000010f127824 */ /* 0x000fe200010e0e34 */
[----:B------:R-:W-:Y:S01]  /*2ac0*/  ULDC.64 UR4, c[0x0][0x260] ;  /* 0x0000980000047ab9 */ /* 0x000fe20000000a00 */
[----:B------:R-:W-:Y:S01]  /*2ad0*/  IMAD.WIDE.U32 R16, R54, 0xa00, R16 ;  /* 0x00000a0036107825 */ /* 0x000fe200078e0010 */
[----:B------:R-:W-:Y:S02]  /*2ae0*/  BSSY B1, `(.L_x_211) ;  /* 0x0000043000017945 */ /* 0x000fe40003800000 */
[----:B------:R-:W-:-:S02]  /*2af0*/  ISETP.GT.AND.EX P1, PT, R18, RZ, PT, P1 ;  /* 0x000000ff1200720c */ /* 0x000fc40003f24310 */
[----:B------:R-:W-:Y:S02]  /*2b00*/  IADD3 R17, R17, R19, RZ ;  /* 0x0000001311117210 */ /* 0x000fe40007ffe0ff */
[----:B------:R-:W-:-:S04]  /*2b10*/  LEA R58, P0, R16, UR4, 0x2 ;  /* 0x00000004103a7c11 */ /* 0x000fc8000f8010ff */
[----:B------:R-:W-:Y:S02]  /*2b20*/  LEA.HI.X R16, R16, UR5, R17, 0x2, P0 ;  /* 0x0000000510107c11 */ /* 0x000fe400080f1411 */
[----:B------:R-:W-:-:S04]  /*2b30*/  IADD3 R58, P0, R58, 0x3a000, RZ ;  /* 0x0003a0003a3a7810 */ /* 0x000fc80007f1e0ff */
[----:B------:R-:W-:Y:S02]  /*2b40*/  IADD3.X R59, RZ, R16, RZ, P0, !PT ;  /* 0x00000010ff3b7210 */ /* 0x000fe400007fe4ff */
[----:B------:R-:W-:Y:S01]  /*2b50*/  PLOP3.LUT P0, PT, PT, PT, PT, 0x80, 0x0 ;  /* 0x000000000000781c */ /* 0x000fe20003f0f070 */
[----:B------:R-:W-:-:S12]  /*2b60*/  @!P1 BRA `(.L_x_212) ;  /* 0x0000000000e89947 */ /* 0x000fd80003800000 */
[----:B------:R-:W-:Y:S02]  /*2b70*/  IADD3 R55, P1, R49, -0x78, RZ ;  /* 0xffffff8831377810 */ /* 0x000fe40007f3e0ff */
[----:B------:R-:W-:Y:S02]  /*2b80*/  PLOP3.LUT P0, PT, PT, PT, PT, 0x8, 0x0 ;  /* 0x000000000000781c */ /* 0x000fe40003f0e170 */
[----:B------:R-:W-:-:S11]  /*2b90*/  IADD3.X R53, R15, -0x1, RZ, P1, !PT ;  /* 0xffffffff0f357810 */ /* 0x000fd60000ffe4ff */
.L_x_213:
        /* <DEDUP_REMOVED lines=55> */
.L_x_212:
[----:B------:R-:W-:Y:S05]  /*2f10*/  BSYNC B1 ;  /* 0x0000000000017941 */ /* 0x000fea0003800000 */
.L_x_211:
        /* <DEDUP_REMOVED lines=35> */
.L_x_215:
[----:B------:R-:W-:Y:S05]  /*3150*/  BSYNC B1 ;  /* 0x0000000000017941 */ /* 0x000fea0003800000 */
.L_x_214:
        /* <DEDUP_REMOVED lines=15> */
.L_x_208:
[----:B------:R-:W-:Y:S05]  /*3250*/  BSYNC B0 ;  /* 0x0000000000007941 */ /* 0x000fea0003800000 */
.L_x_207:
        /* <DEDUP_REMOVED lines=50> */
.L_x_232:
        /* <DEDUP_REMOVED lines=47> */
.L_x_242:
        /* <DEDUP_REMOVED lines=24> */
[----:B------:R-:W-:Y:S02]  /*39f0*/  MOV R31, 0xffff ;  /* 0x0000ffff001f7802 */ /* 0x000fe40000000f00 */
[----:B------:R-:W-:Y:S01]  /*3a00*/  MOV R34, 0xffff ;  /* 0x0000ffff00227802 */ /* 0x000fe20000000f00 */
        /* <DEDUP_REMOVED lines=15> */
.L_x_252:
[----:B--2---:R-:W-:Y:S01]  /*3b00*/  FADD.FTZ R17, R16, R32 ;  /* 0x0000002010117221 */ /* 0x004fe20000010000 */
[----:B------:R-:W-:-:S04]  /*3b10*/  @!P1 F2FP.BF16.F32.PACK_AB R16, RZ, R26 ;  /* 0x0000001aff10923e */ /* 0x000fc800000010ff */
[----:B------:R-:W-:Y:S02]  /*3b20*/  PRMT R22, R16, 0x7610, R22 ;  /* 0x0000761010167816 */ /* 0x000fe40000000016 */
[----:B------:R-:W-:Y:S02]  /*3b30*/  @!P1 F2FP.BF16.F32.PACK_AB R17, RZ, R17 ;  /* 0x00000011ff11923e */ /* 0x000fe400000010ff */
[----:B------:R-:W-:Y:S01]  /*3b40*/  LEA.HI R16, R0, 0x3c, RZ, 0x1c ;  /* 0x0000003c00107811 */ /* 0x000fe200078fe0ff */
[----:B------:R2:W-:Y:S04]  /*3b50*/  @!P1 STG.E.U16 desc[UR12][R18.64+0x50], R22 ;  /* 0x0000501612009986 */ /* 0x0005e8000c10150c */
[----:B------:R2:W-:Y:S02]  /*3b60*/  @!P1 STG.E.U16 desc[UR12][R20.64+0x50], R17 ;  /* 0x0000501114009986 */ /* 0x0005e4000c10150c */
.L_x_218:
[----:B------:R-:W-:Y:S05]  /*3b70*/  BSYNC B0 ;  /* 0x0000000000007941 */ /* 0x000fea0003800000 */
.L_x_217:
[----:B------:R-:W-:-:S13]  /*3b80*/  ISETP.GE.U32.AND P0, PT, R6, 0x3c, PT ;  /* 0x0000003c0600780c */ /* 0x000fda0003f06070 */
[----:B------:R-:W-:Y:S05]  /*3b90*/  @!P0 BRA `(.L_x_216) ;  /* 0x0000000800988947 */ /* 0x000fea0003800000 */
[----:B------:R-:W-:Y:S01]  /*3ba0*/  ISETP.GT.U32.AND P0, PT, R11, 0x9, PT ;  /* 0x000000090b00780c */ /* 0x000fe20003f04070 */
[----:B012---:R-:W-:Y:S01]  /*3bb0*/  HFMA2.MMA R18, -RZ, RZ, 0, 0 ;  /* 0x00000000ff127435 */ /* 0x007fe200000001ff */
[----:B------:R-:W-:-:S11]  /*3bc0*/  UMOV UR5, 0xffff ;  /* 0x0000ffff00057882 */ /* 0x000fd60000000000 */
[C---:B------:R-:W-:Y:S01]  /*3bd0*/  @!P0 IMAD.SHL.U32 R17, R11.reuse, 0x2, RZ ;  /* 0x000000020b118824 */ /* 0x040fe200078e00ff */
[----:B------:R-:W-:-:S04]  /*3be0*/  @!P0 LEA R20, R11, UR4, 0x7 ;  /* 0x000000040b148c11 */ /* 0x000fc8000f8e38ff */
[----:B------:R-:W-:-:S04]  /*3bf0*/  @!P0 LOP3.LUT R17, R16, R17, RZ, 0x3c, !PT ;  /* 0x0000001110118212 */ /* 0x000fc800078e3cff */
[----:B------:R-:W-:Y:S01]  /*3c00*/  @!P0 LEA R19, R17, R20, 0x2 ;  /* 0x0000001411138211 */ /* 0x000fe200078e10ff */
[----:B------:R-:W-:-:S04]  /*3c10*/  IMAD.MOV.U32 R17, RZ, RZ, RZ ;  /* 0x000000ffff117224 */ /* 0x000fc800078e00ff */
[----:B------:R0:W1:Y:S04]  /*3c20*/  @!P0 LDS R18, [R19] ;  /* 0x0000000013128984 */ /* 0x0000680000000800 */
[----:B------:R0:W2:Y:S01]  /*3c30*/  @!P0 LDS R17, [R19+0x500] ;  /* 0x0005000013118984 */ /* 0x0000a20000000800 */
[----:B------:R-:W-:Y:S05]  /*3c40*/  BRA.DIV UR5, `(.L_x_222) ;  /* 0x0000001605307947 */ /* 0x000fea000b800000 */
[C---:B------:R-:W-:Y:S01]  /*3c50*/  @!P0 IMAD.SHL.U32 R26, R11.reuse, 0x2, RZ ;  /* 0x000000020b1a8824 */ /* 0x040fe200078e00ff */
[----:B------:R-:W-:Y:S01]  /*3c60*/  @!P0 SHF.L.U32 R22, R11, 0x1, RZ ;  /* 0x000000010b168819 */ /* 0x000fe200000006ff */
[----:B------:R-:W-:Y:S01]  /*3c70*/  IMAD.MOV.U32 R37, RZ, RZ, 0xffff ;  /* 0x0000ffffff257424 */ /* 0x000fe200078e00ff */
[C---:B------:R-:W-:Y:S01]  /*3c80*/  @!P0 IADD3 R21, R16.reuse, 0x14, RZ ;  /* 0x0000001410158810 */ /* 0x040fe20007ffe0ff */
[----:B------:R-:W-:Y:S01]  /*3c90*/  IMAD.MOV.U32 R28, RZ, RZ, 0xffff ;  /* 0x0000ffffff1c7424 */ /* 0x000fe200078e00ff */
[C---:B------:R-:W-:Y:S01]  /*3ca0*/  @!P0 IADD3 R23, R16.reuse, 0x28, RZ ;  /* 0x0000002810178810 */ /* 0x040fe20007ffe0ff */
[----:B------:R-:W-:Y:S01]  /*3cb0*/  IMAD.MOV.U32 R30, RZ, RZ, 0xffff ;  /* 0x0000ffffff1e7424 */ /* 0x000fe200078e00ff */
[----:B------:R-:W-:Y:S01]  /*3cc0*/  @!P0 LOP3.LUT R21, R21, R22, RZ, 0x3c, !PT ;  /* 0x0000001615158212 */ /* 0x000fe200078e3cff */
[----:B------:R-:W-:Y:S01]  /*3cd0*/  IMAD.MOV.U32 R42, RZ, RZ, 0xffff ;  /* 0x0000ffffff2a7424 */ /* 0x000fe200078e00ff */
[----:B------:R-:W-:Y:S01]  /*3ce0*/  @!P0 LEA R24, R11, UR4, 0x7 ;  /* 0x000000040b188c11 */ /* 0x000fe2000f8e38ff */
[----:B------:R-:W-:Y:S01]  /*3cf0*/  IMAD.IADD R43, R16, 0x1, R7 ;  /* 0x00000001102b7824 */ /* 0x000fe200078e0207 */
[----:B------:R-:W-:-:S02]  /*3d00*/  @!P0 LOP3.LUT R23, R23, R26, RZ, 0x3c, !PT ;  /* 0x0000001a17178212 */ /* 0x000fc400078e3cff */
[----:B------:R-:W-:Y:S02]  /*3d10*/  @!P0 LEA R32, R11, UR4, 0x7 ;  /* 0x000000040b208c11 */ /* 0x000fe4000f8e38ff */
[----:B------:R-:W-:Y:S02]  /*3d20*/  @!P0 LEA R21, R21, R24, 0x2 ;  /* 0x0000001815158211 */ /* 0x000fe400078e10ff */
[----:B------:R-:W-:Y:S01]  /*3d30*/  @!P0 IADD3 R25, R16, 0x3c, RZ ;  /* 0x0000003c10198810 */ /* 0x000fe20007ffe0ff */
[--C-:B------:R-:W-:Y:S01]  /*3d40*/  @!P0 IMAD R24, R23, 0x4, R32.reuse ;  /* 0x0000000417188824 */ /* 0x100fe200078e0220 */
[----:B------:R-:W-:Y:S01]  /*3d50*/  MOV R29, 0xffff ;  /* 0x0000ffff001d7802 */ /* 0x000fe20000000f00 */
[----:B------:R-:W3:Y:S01]  /*3d60*/  @!P0 LDS R22, [R21] ;  /* 0x0000000015168984 */ /* 0x000ee20000000800 */
[----:B------:R-:W-:Y:S01]  /*3d70*/  @!P0 LOP3.LUT R25, R25, R26, RZ, 0x3c, !PT ;  /* 0x0000001a19198212 */ /* 0x000fe200078e3cff */
[----:B------:R-:W-:Y:S01]  /*3d80*/  IMAD.MOV.U32 R26, RZ, RZ, RZ ;  /* 0x000000ffff1a7224 */ /* 0x000fe200078e00ff */
[----:B------:R-:W-:Y:S01]  /*3d90*/  MOV R34, RZ ;  /* 0x000000ff00227202 */ /* 0x000fe20000000f00 */
[----:B------:R-:W-:Y:S01]  /*3da0*/  @!P0 LDS R39, [R24+0x500] ;  /* 0x0005000018278984 */ /* 0x000fe20000000800 */
[----:B------:R-:W-:Y:S01]  /*3db0*/  MOV R40, 0xffff ;  /* 0x0000ffff00287802 */ /* 0x000fe20000000f00 */
[----:B------:R-:W-:Y:S01]  /*3dc0*/  @!P0 IMAD R41, R25, 0x4, R32 ;  /* 0x0000000419298824 */ /* 0x000fe200078e0220 */
[----:B------:R-:W-:Y:S01]  /*3dd0*/  MOV R25, RZ ;  /* 0x000000ff00197202 */ /* 0x000fe20000000f00 */
[----:B------:R-:W-:Y:S01]  /*3de0*/  @!P0 LDS R27, [R24] ;  /* 0x00000000181b8984 */ /* 0x000fe20000000800 */
[----:B------:R-:W-:-:S02]  /*3df0*/  MOV R32, 0xffff ;  /* 0x0000ffff00207802 */ /* 0x000fc40000000f00 */
[----:B------:R-:W-:Y:S01]  /*3e00*/  MOV R36, RZ ;  /* 0x000000ff00247202 */ /* 0x000fe20000000f00 */
[----:B------:R4:W-:Y:S01]  /*3e10*/  @!P0 LDS R23, [R21+0x500] ;  /* 0x0005000015178984 */ /* 0x0009e20000000800 */
[----:B------:R-:W-:Y:S02]  /*3e20*/  MOV R31, 0xffff ;  /* 0x0000ffff001f7802 */ /* 0x000fe40000000f00 */
[----:B------:R-:W-:Y:S01]  /*3e30*/  MOV R45, 0xffff ;  /* 0x0000ffff002d7802 */ /* 0x000fe20000000f00 */
[----:B01----:R-:W0:Y:S04]  /*3e40*/  SHFL.BFLY PT, R19, R18, 0x8, 0x101f ;  /* 0x0d101f0012137f89 */ /* 0x003e2800000e0000 */
[----:B--2---:R-:W1:Y:S01]  /*3e50*/  SHFL.BFLY PT, R32, R17, 0x8, 0x101f ;  /* 0x0d101f0011207f89 */ /* 0x004e6200000e0000 */
[----:B----4-:R-:W-:-:S03]  /*3e60*/  IMAD.MOV.U32 R21, RZ, RZ, RZ ;  /* 0x000000ffff157224 */ /* 0x010fc600078e00ff */
[----:B------:R-:W2:Y:S01]  /*3e70*/  @!P0 LDS R24, [R41] ;  /* 0x0000000029188984 */ /* 0x000ea20000000800 */
[----:B---3--:R-:W-:Y:S01]  /*3e80*/  @!P0 MOV R34, R22 ;  /* 0x0000001600228202 */ /* 0x008fe20000000f00 */
[----:B0-----:R-:W-:Y:S02]  /*3e90*/  FADD.FTZ R19, R19, R18 ;  /* 0x0000001213137221 */ /* 0x001fe40000010000 */
[----:B------:R0:W-:Y:S01]  /*3ea0*/  @!P0 LDS R22, [R41+0x500] ;  /* 0x0005000029168984 */ /* 0x0001e20000000800 */
[----:B------:R-:W-:Y:S01]  /*3eb0*/  @!P0 MOV R25, R39 ;  /* 0x0000002700198202 */ /* 0x000fe20000000f00 */
[----:B-1----:R-:W-:Y:S02]  /*3ec0*/  FADD.FTZ R18, R32, R17 ;  /* 0x0000001120127221 */ /* 0x002fe40000010000 */
[----:B------:R-:W1:Y:S01]  /*3ed0*/  SHFL.BFLY PT, R33, R34, 0x8, 0x101f ;  /* 0x0d101f0022217f89 */ /* 0x000e6200000e0000 */
[----:B------:R-:W-:-:S03]  /*3ee0*/  @!P0 MOV R26, R27 ;  /* 0x0000001b001a8202 */ /* 0x000fc60000000f00 */
[----:B------:R-:W3:Y:S01]  /*3ef0*/  SHFL.BFLY PT, R40, R25, 0x8, 0x101f ;  /* 0x0d101f0019287f89 */ /* 0x000ee200000e0000 */
[----:B0-----:R-:W-:Y:S01]  /*3f00*/  MOV R41, 0xffff ;  /* 0x0000ffff00297802 */ /* 0x001fe20000000f00 */
[----:B------:R-:W-:Y:S01]  /*3f10*/  @!P0 IMAD.MOV.U32 R36, RZ, RZ, R23 ;  /* 0x000000ffff248224 */ /* 0x000fe200078e0017 */
[----:B------:R-:W-:Y:S01]  /*3f20*/  MOV R23, RZ ;  /* 0x000000ff00177202 */ /* 0x000fe20000000f00 */
[----:B------:R-:W0:Y:S04]  /*3f30*/  SHFL.BFLY PT, R27, R26, 0x8, 0x101f ;  /* 0x0d101f001a1b7f89 */ /* 0x000e2800000e0000 */
[----:B------:R-:W4:Y:S04]  /*3f40*/  SHFL.BFLY PT, R35, R36, 0x8, 0x101f ;  /* 0x0d101f0024237f89 */ /* 0x000f2800000e0000 */
[----:B------:R-:W5:Y:S01]  /*3f50*/  SHFL.BFLY PT, R20, R19, 0x4, 0x101f ;  /* 0x0c901f0013147f89 */ /* 0x000f6200000e0000 */
[----:B--2---:R-:W-:-:S02]  /*3f60*/  @!P0 MOV R23, R24 ;  /* 0x0000001800178202 */ /* 0x004fc40000000f00 */
[----:B------:R-:W-:-:S03]  /*3f70*/  MOV R24, 0xffff ;  /* 0x0000ffff00187802 */ /* 0x000fc60000000f00 */
[----:B------:R-:W2:Y:S01]  /*3f80*/  SHFL.BFLY PT, R44, R23, 0x8, 0x101f ;  /* 0x0d101f00172c7f89 */ /* 0x000ea200000e0000 */
[----:B-1----:R-:W-:Y:S01]  /*3f90*/  FADD.FTZ R33, R33, R34 ;  /* 0x0000002221217221 */ /* 0x002fe20000010000 */
[----:B---3--:R-:W-:Y:S01]  /*3fa0*/  FADD.FTZ R34, R40, R25 ;  /* 0x0000001928227221 */ /* 0x008fe20000010000 */
[----:B------:R-:W-:Y:S02]  /*3fb0*/  IMAD.MOV.U32 R25, RZ, RZ, 0xffff ;  /* 0x0000ffffff197424 */ /* 0x000fe400078e00ff */
[----:B0-----:R-:W-:Y:S01]  /*3fc0*/  FADD.FTZ R27, R27, R26 ;  /* 0x0000001a1b1b7221 */ /* 0x001fe20000010000 */
[----:B------:R-:W-:Y:S01]  /*3fd0*/  MOV R26, 0xffff ;  /* 0x0000ffff001a7802 */ /* 0x000fe20000000f00 */
[----:B------:R-:W0:Y:S01]  /*3fe0*/  SHFL.BFLY PT, R32, R18, 0x4, 0x101f ;  /* 0x0c901f0012207f89 */ /* 0x000e2200000e0000 */
[----:B------:R-:W-:Y:S01]  /*3ff0*/  @!P0 MOV R21, R22 ;  /* 0x0000001600158202 */ /* 0x000fe20000000f00 */
[----:B----4-:R-:W-:Y:S01]  /*4000*/  FADD.FTZ R35, R35, R36 ;  /* 0x0000002423237221 */ /* 0x010fe20000010000 */
[----:B------:R-:W-:Y:S01]  /*4010*/  MOV R22, 0xffff ;  /* 0x0000ffff00167802 */ /* 0x000fe20000000f00 */
[----:B------:R-:W1:Y:S01]  /*4020*/  SHFL.BFLY PT, R40, R27, 0x4, 0x101f ;  /* 0x0c901f001b287f89 */ /* 0x000e6200000e0000 */
[----:B-----5:R-:W-:Y:S01]  /*4030*/  FADD.FTZ R20, R19, R20 ;  /* 0x0000001413147221 */ /* 0x020fe20000010000 */
[----:B------:R-:W-:Y:S01]  /*4040*/  ISETP.NE.AND P0, PT, R11, RZ, PT ;  /* 0x000000ff0b00720c */ /* 0x000fe20003f05270 */
[----:B------:R-:W-:Y:S01]  /*4050*/  IMAD.MOV.U32 R36, RZ, RZ, 0xffff ;  /* 0x0000ffffff247424 */ /* 0x000fe200078e00ff */
[----:B------:R-:W-:Y:S04]  /*4060*/  SHFL.BFLY PT, R24, R21, 0x8, 0x101f ;  /* 0x0d101f0015187f89 */ /* 0x000fe800000e0000 */
[----:B------:R-:W3:Y:S01]  /*4070*/  SHFL.BFLY PT, R22, R33, 0x4, 0x101f ;  /* 0x0c901f0021167f89 */ /* 0x000ee200000e0000 */
[----:B--2---:R-:W-:Y:S01]  /*4080*/  FADD.FTZ R44, R44, R23 ;  /* 0x000000172c2c7221 */ /* 0x004fe20000010000 */
[----:B------:R-:W-:-:S02]  /*4090*/  IMAD.MOV.U32 R23, RZ, RZ, 0xffff ;  /* 0x0000ffffff177424 */ /* 0x000fc400078e00ff */
[----:B------:R-:W2:Y:S04]  /*40a0*/  SHFL.BFLY PT, R38, R35, 0x4, 0x101f ;  /* 0x0c901f0023267f89 */ /* 0x000ea800000e0000 */
[----:B------:R-:W4:Y:S01]  /*40b0*/  SHFL.BFLY PT, R39, R34, 0x4, 0x101f ;  /* 0x0c901f0022277f89 */ /* 0x000f2200000e0000 */
[----:B0-----:R-:W-:Y:S01]  /*40c0*/  FADD.FTZ R17, R18, R32 ;  /* 0x0000002012117221 */ /* 0x001fe20000010000 */
[----:B------:R-:W-:Y:S02]  /*40d0*/  MOV R32, 0xffff ;  /* 0x0000ffff00207802 */ /* 0x000fe40000000f00 */
[----:B------:R-:W0:Y:S01]  /*40e0*/  SHFL.BFLY PT, R19, R20, 0x2, 0x101f ;  /* 0x0c501f0014137f89 */ /* 0x000e2200000e0000 */
[----:B-1----:R-:W-:-:S03]  /*40f0*/  FADD.FTZ R40, R27, R40 ;  /* 0x000000281b287221 */ /* 0x002fc60000010000 */
[----:B------:R-:W1:Y:S04]  /*4100*/  SHFL.BFLY PT, R23, R44, 0x4, 0x101f ;  /* 0x0c901f002c177f89 */ /* 0x000e6800000e0000 */
[----:B------:R-:W5:Y:S01]  /*4110*/  SHFL.BFLY PT, R32, R17, 0x2, 0x101f ;  /* 0x0c501f0011207f89 */ /* 0x000f6200000e0000 */
[----:B---3--:R-:W-:Y:S01]  /*4120*/  FADD.FTZ R37, R33, R22 ;  /* 0x0000001621257221 */ /* 0x008fe20000010000 */
[----:B------:R-:W-:Y:S01]  /*4130*/  FADD.FTZ R33, R24, R21 ;  /* 0x0000001518217221 */ /* 0x000fe20000010000 */
[----:B------:R-:W-:Y:S01]  /*4140*/  MOV R22, 0xffff ;  /* 0x0000ffff00167802 */ /* 0x000fe20000000f00 */
[----:B------:R-:W3:Y:S01]  /*4150*/  SHFL.BFLY PT, R25, R40, 0x2, 0x101f ;  /* 0x0c501f0028197f89 */ /* 0x000ee200000e0000 */
[----:B------:R-:W-:Y:S01]  /*4160*/  MOV R21, 0xffff ;  /* 0x0000ffff00157802 */ /* 0x000fe20000000f00 */
[----:B--2---:R-:W-:Y:S01]  /*4170*/  FADD.FTZ R38, R35, R38 ;  /* 0x0000002623267221 */ /* 0x004fe20000010000 */
[----:B------:R-:W-:Y:S01]  /*4180*/  MOV R35, 0xffff ;  /* 0x0000ffff00237802 */ /* 0x000fe20000000f00 */
[----:B----4-:R-:W-:Y:S01]  /*4190*/  FADD.FTZ R39, R34, R39 ;  /* 0x0000002722277221 */ /* 0x010fe20000010000 */
[----:B------:R-:W-:Y:S01]  /*41a0*/  MOV R34, 0xffff ;  /* 0x0000ffff00227802 */ /* 0x000fe20000000f00 */
[----:B------:R-:W2:Y:S01]  /*41b0*/  SHFL.BFLY PT, R22, R37, 0x2, 0x101f ;  /* 0x0c501f0025167f89 */ /* 0x000ea200000e0000 */
[----:B0-----:R-:W-:Y:S01]  /*41c0*/  FADD.FTZ R19, R20, R19 ;  /* 0x0000001314137221 */ /* 0x001fe20000010000 */
[----:B------:R-:W-:-:S02]  /*41d0*/  IMAD.MOV.U32 R20, RZ, RZ, 0xffff ;  /* 0x0000ffffff147424 */ /* 0x000fc400078e00ff */
[----:B------:R-:W0:Y:S01]  /*41e0*/  SHFL.BFLY PT, R21, R38, 0x2, 0x101f ;  /* 0x0c501f0026157f89 */ /* 0x000e2200000e0000 */
[----:B-1----:R-:W-:-:S03]  /*41f0*/  FADD.FTZ R44, R44, R23 ;  /* 0x000000172c2c7221 */ /* 0x002fc60000010000 */
[----:B------:R-:W1:Y:S01]  /*4200*/  SHFL.BFLY PT, R26, R39, 0x2, 0x101f ;  /* 0x0c501f00271a7f89 */ /* 0x000e6200000e0000 */
[----:B-----5:R-:W-:Y:S01]  /*4210*/  FADD.FTZ R18, R17, R32 ;  /* 0x0000002011127221 */ /* 0x020fe20000010000 */
[----:B------:R-:W-:Y:S02]  /*4220*/  MOV R17, 0xffff ;  /* 0x0000ffff00117802 */ /* 0x000fe40000000f00 */
[----:B------:R-:W4:Y:S04]  /*4230*/  SHFL.BFLY PT, R20, R19, 0x1, 0x101f ;  /* 0x0c301f0013147f89 */ /* 0x000f2800000e0000 */
[----:B------:R-:W5:Y:S01]  /*4240*/  SHFL.BFLY PT, R34, R33, 0x4, 0x101f ;  /* 0x0c901f0021227f89 */ /* 0x000f6200000e0000 */
[----:B---3--:R-:W-:Y:S02]  /*4250*/  FADD.FTZ R40, R40, R25 ;  /* 0x0000001928287221 */ /* 0x008fe40000010000 */
[----:B------:R-:W3:Y:S01]  /*4260*/  @!P0 LDC.64 R24, c[0x0][0x220] ;  /* 0x00008800ff188b82 */ /* 0x000ee20000000a00 */
[----:B------:R-:W5:Y:S01]  /*4270*/  SHFL.BFLY PT, R17, R18, 0x1, 0x101f ;  /* 0x0c301f0012117f89 */ /* 0x000f6200000e0000 */
[----:B--2---:R-:W-:-:S03]  /*4280*/  FADD.FTZ R37, R37, R22 ;  /* 0x0000001625257221 */ /* 0x004fc60000010000 */
[----:B------:R-:W2:Y:S03]  /*4290*/  SHFL.BFLY PT, R41, R40, 0x1, 0x101f ;  /* 0x0c301f0028297f89 */ /* 0x000ea600000e0000 */
[----:B------:R-:W2:Y:S01]  /*42a0*/  @!P0 LDC.64 R22, c[0x0][0x218] ;  /* 0x00008600ff168b82 */ /* 0x000ea20000000a00 */
[----:B0-----:R-:W-:Y:S01]  /*42b0*/  FADD.FTZ R38, R38, R21 ;  /* 0x0000001526267221 */ /* 0x001fe20000010000 */
[----:B------:R-:W0:Y:S01]  /*42c0*/  SHFL.BFLY PT, R36, R37, 0x1, 0x101f ;  /* 0x0c301f0025247f89 */ /* 0x000e2200000e0000 */
[----:B-1----:R-:W-:-:S03]  /*42d0*/  FADD.FTZ R39, R39, R26 ;  /* 0x0000001a27277221 */ /* 0x002fc60000010000 */
[----:B------:R-:W1:Y:S02]  /*42e0*/  SHFL.BFLY PT, R35, R38, 0x1, 0x101f ;  /* 0x0c301f0026237f89 */ /* 0x000e6400000e0000 */
[----:B------:R-:W1:Y:S01]  /*42f0*/  @!P0 LDC.64 R26, c[0x0][0x218] ;  /* 0x00008600ff1a8b82 */ /* 0x000e620000000a00 */
[----:B----4-:R-:W-:Y:S01]  /*4300*/  FADD.FTZ R19, R19, R20 ;  /* 0x0000001413137221 */ /* 0x010fe20000010000 */
[----:B------:R-:W4:Y:S01]  /*4310*/  SHFL.BFLY PT, R42, R39, 0x1, 0x101f ;  /* 0x0c301f00272a7f89 */ /* 0x000f2200000e0000 */
[----:B-----5:R-:W-:Y:S01]  /*4320*/  FADD.FTZ R33, R33, R34 ;  /* 0x0000002221217221 */ /* 0x020fe20000010000 */
[----:B------:R-:W-:Y:S02]  /*4330*/  MOV R34, 0xffff ;  /* 0x0000ffff00227802 */ /* 0x000fe40000000f00 */
[----:B------:R-:W5:Y:S01]  /*4340*/  SHFL.BFLY PT, R45, R44, 0x2, 0x101f ;  /* 0x0c501f002c2d7f89 */ /* 0x000f6200000e0000 */
[----:B------:R-:W-:Y:S01]  /*4350*/  @!P0 F2FP.BF16.F32.PACK_AB R32, RZ, R19 ;  /* 0x00000013ff20823e */ /* 0x000fe200000010ff */
[----:B------:R-:W-:Y:S01]  /*4360*/  FADD.FTZ R46, R18, R17 ;  /* 0x00000011122e7221 */ /* 0x000fe20000010000 */
[----:B------:R-:W5:Y:S01]  /*4370*/  @!P0 LDC.64 R20, c[0x0][0x220] ;  /* 0x00008800ff148b82 */ /* 0x000f620000000a00 */
[C---:B---3--:R-:W-:Y:S01]  /*4380*/  @!P0 IMAD.WIDE R24, R43.reuse, 0x2, R24 ;  /* 0x000000022b188825 */ /* 0x048fe200078e0218 */
[----:B------:R-:W3:Y:S03]  /*4390*/  SHFL.BFLY PT, R34, R33, 0x2, 0x101f ;  /* 0x0c501f0021227f89 */ /* 0x000ee600000e0000 */
[----:B--2---:R-:W-:Y:S01]  /*43a0*/  FADD.FTZ R40, R40, R41 ;  /* 0x0000002928287221 */ /* 0x004fe20000010000 */
[----:B------:R-:W-:Y:S01]  /*43b0*/  @!P0 F2FP.BF16.F32.PACK_AB R46, RZ, R46 ;  /* 0x0000002eff2e823e */ /* 0x000fe200000010ff */
[----:B------:R-:W-:Y:S01]  /*43c0*/  @!P0 IMAD.WIDE R22, R43, 0x2, R22 ;  /* 0x000000022b168825 */ /* 0x000fe200078e0216 */
[----:B------:R-:W2:Y:S03]  /*43d0*/  @!P0 LDC.64 R18, c[0x0][0x218] ;  /* 0x00008600ff128b82 */ /* 0x000ea60000000a00 */
[----:B0-----:R-:W-:Y:S01]  /*43e0*/  FADD.FTZ R36, R37, R36 ;  /* 0x0000002425247221 */ /* 0x001fe20000010000 */
[----:B------:R-:W-:Y:S01]  /*43f0*/  MOV R37, 0xffff ;  /* 0x0000ffff00257802 */ /* 0x000fe20000000f00 */
[----:B-1----:R-:W-:Y:S01]  /*4400*/  FADD.FTZ R35, R38, R35 ;  /* 0x0000002326237221 */ /* 0x002fe20000010000 */
[----:B------:R-:W-:Y:S01]  /*4410*/  @!P0 F2FP.BF16.F32.PACK_AB R28, RZ, R40 ;  /* 0x00000028ff1c823e */ /* 0x000fe200000010ff */
[----:B------:R-:W-:Y:S01]  /*4420*/  @!P0 IMAD.WIDE R26, R43, 0x2, R26 ;  /* 0x000000022b1a8825 */ /* 0x000fe200078e021a */
[----:B------:R-:W0:Y:S03]  /*4430*/  @!P0 LDC.64 R16, c[0x0][0x220] ;  /* 0x00008800ff108b82 */ /* 0x000e260000000a00 */
[----:B----4-:R-:W-:Y:S01]  /*4440*/  FADD.FTZ R39, R39, R42 ;  /* 0x0000002a27277221 */ /* 0x010fe20000010000 */
[----:B------:R1:W-:Y:S01]  /*4450*/  @!P0 STG.E.U16 desc[UR12][R26.64], R32 ;  /* 0x000000201a008986 */ /* 0x0003e2000c10150c */
[----:B-----5:R-:W-:-:S03]  /*4460*/  FADD.FTZ R44, R44, R45 ;  /* 0x0000002d2c2c7221 */ /* 0x020fc60000010000 */
[----:B------:R4:W-:Y:S01]  /*4470*/  @!P0 STG.E.U16 desc[UR12][R24.64], R46 ;  /* 0x0000002e18008986 */ /* 0x0009e2000c10150c */
[----:B------:R-:W-:-:S04]  /*4480*/  @!P0 IMAD.WIDE R20, R43, 0x2, R20 ;  /* 0x000000022b148825 */ /* 0x000fc800078e0214 */
[----:B---3--:R-:W-:Y:S01]  /*4490*/  FADD.FTZ R33, R33, R34 ;  /* 0x0000002221217221 */ /* 0x008fe20000010000 */
[----:B------:R-:W3:Y:S01]  /*44a0*/  SHFL.BFLY PT, R37, R44, 0x1, 0x101f ;  /* 0x0c301f002c257f89 */ /* 0x000ee200000e0000 */
[----:B-1----:R-:W-:Y:S01]  /*44b0*/  @!P0 F2FP.BF16.F32.PACK_AB R27, RZ, R35 ;  /* 0x00000023ff1b823e */ /* 0x002fe200000010ff */
[C---:B--2---:R-:W-:Y:S01]  /*44c0*/  @!P0 IMAD.WIDE R18, R43.reuse, 0x2, R18 ;  /* 0x000000022b128825 */ /* 0x044fe200078e0212 */
[----:B------:R-:W-:Y:S02]  /*44d0*/  MOV R32, 0xffff ;  /* 0x0000ffff00207802 */ /* 0x000fe40000000f00 */
[----:B----4-:R-:W-:Y:S02]  /*44e0*/  @!P0 F2FP.BF16.F32.PACK_AB R25, RZ, R36 ;  /* 0x00000024ff19823e */ /* 0x010fe400000010ff */
[----:B------:R-:W-:Y:S02]  /*44f0*/  @!P0 F2FP.BF16.F32.PACK_AB R35, RZ, R39 ;  /* 0x00000027ff23823e */ /* 0x000fe400000010ff */
[----:B------:R1:W2:Y:S01]  /*4500*/  SHFL.BFLY PT, R32, R33, 0x1, 0x101f ;  /* 0x0c301f0021207f89 */ /* 0x0002a200000e0000 */
[----:B0-----:R-:W-:-:S03]  /*4510*/  @!P0 IMAD.WIDE R16, R43, 0x2, R16 ;  /* 0x000000022b108825 */ /* 0x001fc600078e0210 */
[----:B------:R1:W-:Y:S04]  /*4520*/  @!P0 STG.E.U16 desc[UR12][R22.64+0x28], R25 ;  /* 0x0000281916008986 */ /* 0x0003e8000c10150c */
[----:B------:R1:W-:Y:S04]  /*4530*/  @!P0 STG.E.U16 desc[UR12][R20.64+0x28], R27 ;  /* 0x0000281b14008986 */ /* 0x0003e8000c10150c */
[----:B------:R1:W-:Y:S01]  /*4540*/  @!P0 STG.E.U16 desc[UR12][R18.64+0x50], R28 ;  /* 0x0000501c12008986 */ /* 0x0003e2000c10150c */
[----:B---3--:R-:W-:-:S03]  /*4550*/  FADD.FTZ R37, R44, R37 ;  /* 0x000000252c257221 */ /* 0x008fc60000010000 */
[----:B------:R1:W-:Y:S04]  /*4560*/  @!P0 STG.E.U16 desc[UR12][R16.64+0x50], R35 ;  /* 0x0000502310008986 */ /* 0x0003e8000c10150c */
.L_x_286:
[----:B-1----:R-:W0:Y:S01]  /*4570*/  @!P0 LDC.64 R16, c[0x0][0x218] ;  /* 0x00008600ff108b82 */ /* 0x002e220000000a00 */
[----:B--2---:R-:W-:Y:S01]  /*4580*/  FADD.FTZ R21, R33, R32 ;  /* 0x0000002021157221 */ /* 0x004fe20000010000 */
[----:B------:R-:W-:-:S04]  /*4590*/  @!P0 F2FP.BF16.F32.PACK_AB R20, RZ, R37 ;  /* 0x00000025ff14823e */ /* 0x000fc800000010ff */
[----:B------:R-:W-:Y:S02]  /*45a0*/  @!P0 F2FP.BF16.F32.PACK_AB R21, RZ, R21 ;  /* 0x00000015ff15823e */ /* 0x000fe400000010ff */
[----:B------:R-:W1:Y:S01]  /*45b0*/  @!P0 LDC.64 R18, c[0x0][0x220] ;  /* 0x00008800ff128b82 */ /* 0x000e620000000a00 */
[----:B0-----:R-:W-:-:S05]  /*45c0*/  @!P0 IMAD.WIDE R16, R43, 0x2, R16 ;  /* 0x000000022b108825 */ /* 0x001fca00078e0210 */
[----:B------:R3:W-:Y:S01]  /*45d0*/  @!P0 STG.E.U16 desc[UR12][R16.64+0x78], R20 ;  /* 0x0000781410008986 */ /* 0x0007e2000c10150c */
[----:B-1----:R-:W-:-:S05]  /*45e0*/  @!P0 IMAD.WIDE R18, R43, 0x2, R18 ;  /* 0x000000022b128825 */ /* 0x002fca00078e0212 */
[----:B------:R3:W-:Y:S02]  /*45f0*/  @!P0 STG.E.U16 desc[UR12][R18.64+0x78], R21 ;  /* 0x0000781512008986 */ /* 0x0007e4000c10150c */
.L_x_216:
[----:B------:R-:W-:Y:S05]  /*4600*/  WARPSYNC.ALL ;  /* 0x0000000000007948 */ /* 0x000fea0003800000 */
[----:B------:R-:W-:Y:S01]  /*4610*/  UMOV UR4, 0x140 ;  /* 0x0000014000047882 */ /* 0x000fe20000000000 */
[----:B------:R-:W-:Y:S01]  /*4620*/  VIADD R7, R7, 0x800 ;  /* 0x0000080007077836 */ /* 0x000fe20000000000 */
[----:B------:R-:W-:Y:S01]  /*4630*/  UIMAD UR4, UR14, UR4, 0x140 ;  /* 0x000001400e0474a4 */ /* 0x000fe2000f8e0204 */
[----:B------:R-:W-:Y:S05]  /*4640*/  BAR.SYNC.DEFER_BLOCKING 0x0 ;  /* 0x0000000000007b1d */ /* 0x000fea0000010000 */
[----:B------:R-:W-:-:S13]  /*4650*/  ISETP.GE.AND P0, PT, R7, UR4, PT ;  /* 0x0000000407007c0c */ /* 0x000fda000bf06270 */
[----:B------:R-:W-:Y:S05]  /*4660*/  @!P0 BRA `(.L_x_223) ;  /* 0xffffffe0003c8947 */ /* 0x000fea000383ffff */
[----:B------:R-:W-:Y:S05]  /*4670*/  EXIT ;  /* 0x000000000000794d */ /* 0x000fea0003800000 */
.L_x_219:
[----:B------:R-:W-:Y:S01]  /*4680*/  HFMA2.MMA R30, -RZ, RZ, 0, 4.76837158203125e-07 ;  /* 0x00000008ff1e7435 */ /* 0x000fe200000001ff */
[----:B-1----:R-:W-:Y:S01]  /*4690*/  MOV R31, R16 ;  /* 0x00000010001f7202 */ /* 0x002fe20000000f00 */
[----:B------:R-:W-:Y:S01]  /*46a0*/  IMAD.MOV.U32 R29, RZ, RZ, 0x101f ;  /* 0x0000101fff1d7424 */ /* 0x000fe200078e00ff */
[----:B------:R-:W-:-:S08]  /*46b0*/  MOV R28, 0xffff ;  /* 0x0000ffff001c7802 */ /* 0x000fd00000000f00 */
[----:B0-2---:R-:W-:Y:S05]  /*46c0*/  WARPSYNC.COLLECTIVE R28, `(.L_x_224) ;  /* 0x000000001c087348 */ /* 0x005fea0003c00000 */
[----:B------:R1:W3:Y:S02]  /*46d0*/  SHFL.BFLY P2, R32, R31, R30, R29 ;  /* 0x0c00001e1f207389 */ /* 0x0002e4000004001d */
[----:B0123--:R-:W-:Y:S01]  /*46e0*/  ENDCOLLECTIVE ;  /* 0x000000000000791b */ /* 0x00ffe20003800000 */
.L_x_224:
[----:B------:R-:W-:Y:S01]  /*46f0*/  IMAD.MOV.U32 R31, RZ, RZ, R17 ;  /* 0x000000ffff1f7224 */ /* 0x000fe200078e0011 */
[----:B------:R-:W-:-:S07]  /*4700*/  MOV R19, R32 ;  /* 0x0000002000137202 */ /* 0x000fce0000000f00 */
[----:B------:R-:W-:Y:S05]  /*4710*/  WARPSYNC.COLLECTIVE R28, `(.L_x_225) ;  /* 0x000000001c087348 */ /* 0x000fea0003c00000 */
[----:B------:R0:W1:Y:S02]  /*4720*/  SHFL.BFLY P2, R32, R31, R30, R29 ;  /* 0x0c00001e1f207389 */ /* 0x000064000004001d */
[----:B01----:R-:W-:Y:S01]  /*4730*/  ENDCOLLECTIVE ;  /* 0x000000000000791b */ /* 0x003fe20003800000 */
.L_x_225:
[----:B------:R-:W-:-:S05]  /*4740*/  FADD.FTZ R19, R19, R16 ;  /* 0x0000001013137221 */ /* 0x000fca0000010000 */
[----:B------:R-:W-:Y:S01]  /*4750*/  MOV R31, R19 ;  /* 0x00000013001f7202 */ /* 0x000fe20000000f00 */
[----:B------:R-:W-:Y:S01]  /*4760*/  IMAD.MOV.U32 R30, RZ, RZ, 0x4 ;  /* 0x00000004ff1e7424 */ /* 0x000fe200078e00ff */
[----:B------:R-:W-:-:S07]  /*4770*/  MOV R18, R32 ;  /* 0x0000002000127202 */ /* 0x000fce0000000f00 */
[----:B------:R-:W-:Y:S05]  /*4780*/  WARPSYNC.COLLECTIVE R28, `(.L_x_226) ;  /* 0x000000001c087348 */ /* 0x000fea0003c00000 */
[----:B------:R0:W1:Y:S02]  /*4790*/  SHFL.BFLY P2, R32, R31, R30, R29 ;  /* 0x0c00001e1f207389 */ /* 0x000064000004001d */
[----:B01----:R-:W-:Y:S01]  /*47a0*/  ENDCOLLECTIVE ;  /* 0x000000000000791b */ /* 0x003fe20003800000 */
.L_x_226:
[----:B------:R-:W-:-:S05]  /*47b0*/  FADD.FTZ R18, R18, R17 ;  /* 0x0000001112127221 */ /* 0x000fca0000010000 */
[----:B------:R-:W-:Y:S02]  /*47c0*/  MOV R31, R18 ;  /* 0x00000012001f7202 */ /* 0x000fe40000000f00 */
[----:B------:R-:W-:-:S07]  /*47d0*/  MOV R20, R32 ;  /* 0x0000002000147202 */ /* 0x000fce0000000f00 */
[----:B------:R-:W-:Y:S05]  /*47e0*/  WARPSYNC.COLLECTIVE R28, `(.L_x_227) ;  /* 0x000000001c087348 */ /* 0x000fea0003c00000 */
[----:B------:R0:W1:Y:S02]  /*47f0*/  SHFL.BFLY P2, R32, R31, R30, R29 ;  /* 0x0c00001e1f207389 */ /* 0x000064000004001d */
[----:B01----:R-:W-:Y:S01]  /*4800*/  ENDCOLLECTIVE ;  /* 0x000000000000791b */ /* 0x003fe20003800000 */
.L_x_227:
[----:B------:R-:W-:Y:S01]  /*4810*/  FADD.FTZ R20, R19, R20 ;  /* 0x0000001413147221 */ /* 0x000fe20000010000 */
[----:B------:R-:W-:-:S04]  /*4820*/  HFMA2.MMA R30, -RZ, RZ, 0, 1.1920928955078125e-07 ;  /* 0x00000002ff1e7435 */ /* 0x000fc800000001ff */
[----:B------:R-:W-:Y:S01]  /*4830*/  MOV R31, R20 ;  /* 0x00000014001f7202 */ /* 0x000fe20000000f00 */
[----:B------:R-:W-:-:S07]  /*4840*/  IMAD.MOV.U32 R21, RZ, RZ, R32 ;  /* 0x000000ffff157224 */ /* 0x000fce00078e0020 */
[----:B------:R-:W-:Y:S05]  /*4850*/  WARPSYNC.COLLECTIVE R28, `(.L_x_228) ;  /* 0x000000001c087348 */ /* 0x000fea0003c00000 */
[----:B------:R0:W1:Y:S02]  /*4860*/  SHFL.BFLY P2, R32, R31, R30, R29 ;  /* 0x0c00001e1f207389 */ /* 0x000064000004001d */
[----:B01----:R-:W-:Y:S01]  /*4870*/  ENDCOLLECTIVE ;  /* 0x000000000000791b */ /* 0x003fe20003800000 */
.L_x_228:
[----:B------:R-:W-:-:S05]  /*4880*/  FADD.FTZ R21, R18, R21 ;  /* 0x0000001512157221 */ /* 0x000fca0000010000 */
[----:B------:R-:W-:Y:S01]  /*4890*/  MOV R31, R21 ;  /* 0x00000015001f7202 */ /* 0x000fe20000000f00 */
[----:B------:R-:W-:-:S07]  /*48a0*/  IMAD.MOV.U32 R23, RZ, RZ, R32 ;  /* 0x000000ffff177224 */ /* 0x000fce00078e0020 */
[----:B------:R-:W-:Y:S05]  /*48b0*/  WARPSYNC.COLLECTIVE R28, `(.L_x_229) ;  /* 0x000000001c087348 */ /* 0x000fea0003c00000 */
[----:B------:R0:W1:Y:S02]  /*48c0*/  SHFL.BFLY P2, R32, R31, R30, R29 ;  /* 0x0c00001e1f207389 */ /* 0x000064000004001d */
[----:B01----:R-:W-:Y:S01]  /*48d0*/  ENDCOLLECTIVE ;  /* 0x000000000000791b */ /* 0x003fe20003800000 */
.L_x_229:
[----:B------:R-:W-:Y:S01]  /*48e0*/  FADD.FTZ R23, R20, R23 ;  /* 0x0000001714177221 */ /* 0x000fe20000010000 */
[----:B------:R-:W-:-:S03]  /*48f0*/  HFMA2.MMA R30, -RZ, RZ, 0, 5.9604644775390625e-08 ;  /* 0x00000001ff1e7435 */ /* 0x000fc600000001ff */
[----:B------:R-:W-:Y:S01]  /*4900*/  IMAD.MOV.U32 R31, RZ, RZ, R23 ;  /* 0x000000ffff1f7224 */ /* 0x000fe200078e0017 */
[----:B------:R-:W-:-:S07]  /*4910*/  MOV R16, R32 ;  /* 0x0000002000107202 */ /* 0x000fce0000000f00 */
[----:B------:R-:W-:Y:S05]  /*4920*/  WARPSYNC.COLLECTIVE R28, `(.L_x_230) ;  /* 0x000000001c087348 */ /* 0x000fea0003c00000 */
[----:B------:R0:W1:Y:S02]  /*4930*/  SHFL.BFLY P2, R32, R31, R30, R29 ;  /* 0x0c00001e1f207389 */ /* 0x000064000004001d */
[----:B01----:R-:W-:Y:S01]  /*4940*/  ENDCOLLECTIVE ;  /* 0x000000000000791b */ /* 0x003fe20003800000 */
.L_x_230:
[----:B------:R-:W-:-:S04]  /*4950*/  FADD.FTZ R16, R21, R16 ;  /* 0x0000001015107221 */ /* 0x000fc80000010000 */
[----:B------:R-:W-:Y:S01]  /*4960*/  IMAD.MOV.U32 R31, RZ, RZ, R16 ;  /* 0x000000ffff1f7224 */ /* 0x000fe200078e0010 */
[----:B------:R-:W-:-:S07]  /*4970*/  MOV R22, R32 ;  /* 0x0000002000167202 */ /* 0x000fce0000000f00 */
[----:B------:R-:W-:Y:S05]  /*4980*/  WARPSYNC.COLLECTIVE R28, `(.L_x_231) ;  /* 0x000000001c087348 */ /* 0x000fea0003c00000 */
[----:B------:R0:W1:Y:S02]  /*4990*/  SHFL.BFLY P2, R32, R31, R30, R29 ;  /* 0x0c00001e1f207389 */ /* 0x000064000004001d */
[----:B01----:R-:W-:Y:S01]  /*49a0*/  ENDCOLLECTIVE ;  /* 0x000000000000791b */ /* 0x003fe20003800000 */
.L_x_231:
[----:B------:R-:W-:Y:S01]  /*49b0*/  FADD.FTZ R22, R23, R22 ;  /* 0x0000001617167221 */ /* 0x000fe20000010000 */
[----:B------:R-:W-:Y:S06]  /*49c0*/  BRA `(.L_x_232) ;  /* 0xffffffe800ec7947 */ /* 0x000fec000383ffff */
.L_x_220:
        /* <DEDUP_REMOVED lines=8> */
.L_x_234:
[----:B------:R-:W-:Y:S05]  /*4a50*/  BSYNC B1 ;  /* 0x0000000000017941 */ /* 0x000fea0003800000 */
.L_x_233:
        /* <DEDUP_REMOVED lines=8> */
.L_x_235:
[----:B------:R-:W-:-:S05]  /*4ae0*/  FADD.FTZ R23, R23, R16 ;  /* 0x0000001017177221 */ /* 0x000fca0000010000 */
[----:B------:R-:W-:Y:S01]  /*4af0*/  MOV R31, R23 ;  /* 0x00000017001f7202 */ /* 0x000fe20000000f00 */
[----:B------:R-:W-:Y:S01]  /*4b00*/  IMAD.MOV.U32 R30, RZ, RZ, 0x4 ;  /* 0x00000004ff1e7424 */ /* 0x000fe200078e00ff */
[----:B------:R-:W-:-:S07]  /*4b10*/  MOV R22, R32 ;  /* 0x0000002000167202 */ /* 0x000fce0000000f00 */
[----:B------:R-:W-:Y:S05]  /*4b20*/  WARPSYNC.COLLECTIVE R28, `(.L_x_236) ;  /* 0x000000001c087348 */ /* 0x000fea0003c00000 */
[----:B------:R0:W1:Y:S02]  /*4b30*/  SHFL.BFLY P2, R32, R31, R30, R29 ;  /* 0x0c00001e1f207389 */ /* 0x000064000004001d */
[----:B01----:R-:W-:Y:S01]  /*4b40*/  ENDCOLLECTIVE ;  /* 0x000000000000791b */ /* 0x003fe20003800000 */
.L_x_236:
[----:B------:R-:W-:-:S05]  /*4b50*/  FADD.FTZ R22, R22, R17 ;  /* 0x0000001116167221 */ /* 0x000fca0000010000 */
[----:B------:R-:W-:Y:S02]  /*4b60*/  MOV R31, R22 ;  /* 0x00000016001f7202 */ /* 0x000fe40000000f00 */
[----:B------:R-:W-:-:S07]  /*4b70*/  MOV R24, R32 ;  /* 0x0000002000187202 */ /* 0x000fce0000000f00 */
[----:B------:R-:W-:Y:S05]  /*4b80*/  WARPSYNC.COLLECTIVE R28, `(.L_x_237) ;  /* 0x000000001c087348 */ /* 0x000fea0003c00000 */
[----:B------:R0:W1:Y:S02]  /*4b90*/  SHFL.BFLY P2, R32, R31, R30, R29 ;  /* 0x0c00001e1f207389 */ /* 0x000064000004001d */
[----:B01----:R-:W-:Y:S01]  /*4ba0*/  ENDCOLLECTIVE ;  /* 0x000000000000791b */ /* 0x003fe20003800000 */
.L_x_237:
[----:B------:R-:W-:Y:S01]  /*4bb0*/  FADD.FTZ R24, R23, R24 ;  /* 0x0000001817187221 */ /* 0x000fe20000010000 */
[----:B------:R-:W-:-:S04]  /*4bc0*/  HFMA2.MMA R30, -RZ, RZ, 0, 1.1920928955078125e-07 ;  /* 0x00000002ff1e7435 */ /* 0x000fc800000001ff */
[----:B------:R-:W-:Y:S01]  /*4bd0*/  MOV R31, R24 ;  /* 0x00000018001f7202 */ /* 0x000fe20000000f00 */
[----:B------:R-:W-:-:S07]  /*4be0*/  IMAD.MOV.U32 R25, RZ, RZ, R32 ;  /* 0x000000ffff197224 */ /* 0x000fce00078e0020 */
[----:B------:R-:W-:Y:S05]  /*4bf0*/  WARPSYNC.COLLECTIVE R28, `(.L_x_238) ;  /* 0x000000001c087348 */ /* 0x000fea0003c00000 */
[----:B------:R0:W1:Y:S02]  /*4c00*/  SHFL.BFLY P2, R32, R31, R30, R29 ;  /* 0x0c00001e1f207389 */ /* 0x000064000004001d */
[----:B01----:R-:W-:Y:S01]  /*4c10*/  ENDCOLLECTIVE ;  /* 0x000000000000791b */ /* 0x003fe20003800000 */
.L_x_238:
[----:B------:R-:W-:-:S05]  /*4c20*/  FADD.FTZ R25, R22, R25 ;  /* 0x0000001916197221 */ /* 0x000fca0000010000 */
[----:B------:R-:W-:Y:S01]  /*4c30*/  MOV R31, R25 ;  /* 0x00000019001f7202 */ /* 0x000fe20000000f00 */
[----:B------:R-:W-:-:S07]  /*4c40*/  IMAD.MOV.U32 R27, RZ, RZ, R32 ;  /* 0x000000ffff1b7224 */ /* 0x000fce00078e0020 */
[----:B------:R-:W-:Y:S05]  /*4c50*/  WARPSYNC.COLLECTIVE R28, `(.L_x_239) ;  /* 0x000000001c087348 */ /* 0x000fea0003c00000 */
[----:B------:R0:W1:Y:S02]  /*4c60*/  SHFL.BFLY P2, R32, R31, R30, R29 ;  /* 0x0c00001e1f207389 */ /* 0x000064000004001d */
[----:B01----:R-:W-:Y:S01]  /*4c70*/  ENDCOLLECTIVE ;  /* 0x000000000000791b */ /* 0x003fe20003800000 */
.L_x_239:
[----:B------:R-:W-:Y:S01]  /*4c80*/  FADD.FTZ R27, R24, R27 ;  /* 0x0000001b181b7221 */ /* 0x000fe20000010000 */
[----:B------:R-:W-:-:S03]  /*4c90*/  HFMA2.MMA R30, -RZ, RZ, 0, 5.9604644775390625e-08 ;  /* 0x00000001ff1e7435 */ /* 0x000fc600000001ff */
[----:B------:R-:W-:Y:S01]  /*4ca0*/  IMAD.MOV.U32 R31, RZ, RZ, R27 ;  /* 0x000000ffff1f7224 */ /* 0x000fe200078e001b */
[----:B------:R-:W-:-:S07]  /*4cb0*/  MOV R16, R32 ;  /* 0x0000002000107202 */ /* 0x000fce0000000f00 */
[----:B------:R-:W-:Y:S05]  /*4cc0*/  WARPSYNC.COLLECTIVE R28, `(.L_x_240) ;  /* 0x000000001c087348 */ /* 0x000fea0003c00000 */
[----:B------:R0:W1:Y:S02]  /*4cd0*/  SHFL.BFLY P2, R32, R31, R30, R29 ;  /* 0x0c00001e1f207389 */ /* 0x000064000004001d */
[----:B01----:R-:W-:Y:S01]  /*4ce0*/  ENDCOLLECTIVE ;  /* 0x000000000000791b */ /* 0x003fe20003800000 */
.L_x_240:
[----:B------:R-:W-:-:S04]  /*4cf0*/  FADD.FTZ R16, R25, R16 ;  /* 0x0000001019107221 */ /* 0x000fc80000010000 */
[----:B------:R-:W-:Y:S01]  /*4d00*/  IMAD.MOV.U32 R31, RZ, RZ, R16 ;  /* 0x000000ffff1f7224 */ /* 0x000fe200078e0010 */
[----:B------:R-:W-:-:S07]  /*4d10*/  MOV R26, R32 ;  /* 0x00000020001a7202 */ /* 0x000fce0000000f00 */
[----:B------:R-:W-:Y:S05]  /*4d20*/  WARPSYNC.COLLECTIVE R28, `(.L_x_241) ;  /* 0x000000001c087348 */ /* 0x000fea0003c00000 */
[----:B------:R0:W1:Y:S02]  /*4d30*/  SHFL.BFLY P2, R32, R31, R30, R29 ;  /* 0x0c00001e1f207389 */ /* 0x000064000004001d */
[----:B01----:R-:W-:Y:S01]  /*4d40*/  ENDCOLLECTIVE ;  /* 0x000000000000791b */ /* 0x003fe20003800000 */
.L_x_241:
[----:B------:R-:W-:Y:S01]  /*4d50*/  FADD.FTZ R26, R27, R26 ;  /* 0x0000001a1b1a7221 */ /* 0x000fe20000010000 */
[----:B------:R-:W-:Y:S06]  /*4d60*/  BRA `(.L_x_242) ;  /* 0xffffffe800c07947 */ /* 0x000fec000383ffff */
.L_x_221:
        /* <DEDUP_REMOVED lines=8> */
.L_x_244:
[----:B------:R-:W-:Y:S05]  /*4df0*/  BSYNC B1 ;  /* 0x0000000000017941 */ /* 0x000fea0003800000 */
.L_x_243:
        /* <DEDUP_REMOVED lines=8> */
.L_x_245:
[----:B------:R-:W-:-:S05]  /*4e80*/  FADD.FTZ R23, R23, R16 ;  /* 0x0000001017177221 */ /* 0x000fca0000010000 */
[----:B------:R-:W-:Y:S01]  /*4e90*/  MOV R31, R23 ;  /* 0x00000017001f7202 */ /* 0x000fe20000000f00 */
[----:B------:R-:W-:Y:S01]  /*4ea0*/  IMAD.MOV.U32 R30, RZ, RZ, 0x4 ;  /* 0x00000004ff1e7424 */ /* 0x000fe200078e00ff */
[----:B------:R-:W-:-:S07]  /*4eb0*/  MOV R22, R32 ;  /* 0x0000002000167202 */ /* 0x000fce0000000f00 */
[----:B------:R-:W-:Y:S05]  /*4ec0*/  WARPSYNC.COLLECTIVE R28, `(.L_x_246) ;  /* 0x000000001c087348 */ /* 0x000fea0003c00000 */
[----:B------:R0:W1:Y:S02]  /*4ed0*/  SHFL.BFLY P2, R32, R31, R30, R29 ;  /* 0x0c00001e1f207389 */ /* 0x000064000004001d */
[----:B01----:R-:W-:Y:S01]  /*4ee0*/  ENDCOLLECTIVE ;  /* 0x000000000000791b */ /* 0x003fe20003800000 */
.L_x_246:
[----:B------:R-:W-:-:S05]  /*4ef0*/  FADD.FTZ R22, R22, R17 ;  /* 0x0000001116167221 */ /* 0x000fca0000010000 */
[----:B------:R-:W-:Y:S02]  /*4f00*/  MOV R31, R22 ;  /* 0x00000016001f7202 */ /* 0x000fe40000000f00 */
[----:B------:R-:W-:-:S07]  /*4f10*/  MOV R24, R32 ;  /* 0x0000002000187202 */ /* 0x000fce0000000f00 */
[----:B------:R-:W-:Y:S05]  /*4f20*/  WARPSYNC.COLLECTIVE R28, `(.L_x_247) ;  /* 0x000000001c087348 */ /* 0x000fea0003c00000 */
[----:B------:R0:W1:Y:S02]  /*4f30*/  SHFL.BFLY P2, R32, R31, R30, R29 ;  /* 0x0c00001e1f207389 */ /* 0x000064000004001d */
[----:B01----:R-:W-:Y:S01]  /*4f40*/  ENDCOLLECTIVE ;  /* 0x000000000000791b */ /* 0x003fe20003800000 */
.L_x_247:
[----:B------:R-:W-:Y:S01]  /*4f50*/  FADD.FTZ R24, R23, R24 ;  /* 0x0000001817187221 */ /* 0x000fe20000010000 */
[----:B------:R-:W-:-:S04]  /*4f60*/  HFMA2.MMA R30, -RZ, RZ, 0, 1.1920928955078125e-07 ;  /* 0x00000002ff1e7435 */ /* 0x000fc800000001ff */
[----:B------:R-:W-:Y:S01]  /*4f70*/  MOV R31, R24 ;  /* 0x00000018001f7202 */ /* 0x000fe20000000f00 */
[----:B------:R-:W-:-:S07]  /*4f80*/  IMAD.MOV.U32 R25, RZ, RZ, R32 ;  /* 0x000000ffff197224 */ /* 0x000fce00078e0020 */
[----:B------:R-:W-:Y:S05]  /*4f90*/  WARPSYNC.COLLECTIVE R28, `(.L_x_248) ;  /* 0x000000001c087348 */ /* 0x000fea0003c00000 */
[----:B------:R0:W1:Y:S02]  /*4fa0*/  SHFL.BFLY P2, R32, R31, R30, R29 ;  /* 0x0c00001e1f207389 */ /* 0x000064000004001d */
[----:B01----:R-:W-:Y:S01]  /*4fb0*/  ENDCOLLECTIVE ;  /* 0x000000000000791b */ /* 0x003fe20003800000 */
.L_x_248:
[----:B------:R-:W-:-:S05]  /*4fc0*/  FADD.FTZ R25, R22, R25 ;  /* 0x0000001916197221 */ /* 0x000fca0000010000 */
[----:B------:R-:W-:Y:S01]  /*4fd0*/  MOV R31, R25 ;  /* 0x00000019001f7202 */ /* 0x000fe20000000f00 */
[----:B------:R-:W-:-:S07]  /*4fe0*/  IMAD.MOV.U32 R27, RZ, RZ, R32 ;  /* 0x000000ffff1b7224 */ /* 0x000fce00078e0020 */
[----:B------:R-:W-:Y:S05]  /*4ff0*/  WARPSYNC.COLLECTIVE R28, `(.L_x_249) ;  /* 0x000000001c087348 */ /* 0x000fea0003c00000 */
[----:B------:R0:W1:Y:S02]  /*5000*/  SHFL.BFLY P2, R32, R31, R30, R29 ;  /* 0x0c00001e1f207389 */ /* 0x000064000004001d */
[----:B01----:R-:W-:Y:S01]  /*5010*/  ENDCOLLECTIVE ;  /* 0x000000000000791b */ /* 0x003fe20003800000 */
.L_x_249:
[----:B------:R-:W-:Y:S01]  /*5020*/  FADD.FTZ R27, R24, R27 ;  /* 0x0000001b181b7221 */ /* 0x000fe20000010000 */
[----:B------:R-:W-:-:S03]  /*5030*/  HFMA2.MMA R30, -RZ, RZ, 0, 5.9604644775390625e-08 ;  /* 0x00000001ff1e7435 */ /* 0x000fc600000001ff */
[----:B------:R-:W-:Y:S01]  /*5040*/  IMAD.MOV.U32 R31, RZ, RZ, R27 ;  /* 0x000000ffff1f7224 */ /* 0x000fe200078e001b */
[----:B------:R-:W-:-:S07]  /*5050*/  MOV R16, R32 ;  /* 0x0000002000107202 */ /* 0x000fce0000000f00 */
[----:B------:R-:W-:Y:S05]  /*5060*/  WARPSYNC.COLLECTIVE R28, `(.L_x_250) ;  /* 0x000000001c087348 */ /* 0x000fea0003c00000 */
[----:B------:R0:W1:Y:S02]  /*5070*/  SHFL.BFLY P2, R32, R31, R30, R29 ;  /* 0x0c00001e1f207389 */ /* 0x000064000004001d */
[----:B01----:R-:W-:Y:S01]  /*5080*/  ENDCOLLECTIVE ;  /* 0x000000000000791b */ /* 0x003fe20003800000 */
.L_x_250:
[----:B------:R-:W-:-:S04]  /*5090*/  FADD.FTZ R16, R25, R16 ;  /* 0x0000001019107221 */ /* 0x000fc80000010000 */
[----:B------:R-:W-:Y:S01]  /*50a0*/  IMAD.MOV.U32 R31, RZ, RZ, R16 ;  /* 0x000000ffff1f7224 */ /* 0x000fe200078e0010 */
[----:B------:R-:W-:-:S07]  /*50b0*/  MOV R26, R32 ;  /* 0x00000020001a7202 */ /* 0x000fce0000000f00 */
[----:B------:R-:W-:Y:S05]  /*50c0*/  WARPSYNC.COLLECTIVE R28, `(.L_x_251) ;  /* 0x000000001c087348 */ /* 0x000fea0003c00000 */
[----:B------:R0:W1:Y:S02]  /*50d0*/  SHFL.BFLY P2, R32, R31, R30, R29 ;  /* 0x0c00001e1f207389 */ /* 0x000064000004001d */
[----:B01----:R-:W-:Y:S01]  /*50e0*/  ENDCOLLECTIVE ;  /* 0x000000000000791b */ /* 0x003fe20003800000 */
.L_x_251:
[----:B------:R-:W-:Y:S01]  /*50f0*/  FADD.FTZ R26, R27, R26 ;  /* 0x0000001a1b1a7221 */ /* 0x000fe20000010000 */
[----:B------:R-:W-:Y:S06]  /*5100*/  BRA `(.L_x_252) ;  /* 0xffffffe8007c7947 */ /* 0x000fec000383ffff */
.L_x_222:
        /* <DEDUP_REMOVED lines=8> */
.L_x_254:
[----:B------:R-:W-:Y:S05]  /*5190*/  BSYNC B0 ;  /* 0x0000000000007941 */ /* 0x000fea0003800000 */
.L_x_253:
        /* <DEDUP_REMOVED lines=11> */
.L_x_255:
        /* <DEDUP_REMOVED lines=16> */
.L_x_256:
[----:B------:R-:W-:Y:S02]  /*5350*/  MOV R31, R18 ;  /* 0x00000012001f7202 */ /* 0x000fe40000000f00 */
[----:B------:R-:W-:-:S07]  /*5360*/  MOV R20, R32 ;  /* 0x0000002000147202 */ /* 0x000fce0000000f00 */
[----:B------:R-:W-:Y:S05]  /*5370*/  WARPSYNC.COLLECTIVE R28, `(.L_x_257) ;  /* 0x000000001c087348 */ /* 0x000fea0003c00000 */
[----:B------:R0:W1:Y:S02]  /*5380*/  SHFL.BFLY P2, R32, R31, R30, R29 ;  /* 0x0c00001e1f207389 */ /* 0x000064000004001d */
[----:B01----:R-:W-:Y:S01]  /*5390*/  ENDCOLLECTIVE ;  /* 0x000000000000791b */ /* 0x003fe20003800000 */
.L_x_257:
        /* <DEDUP_REMOVED lines=12> */
.L_x_258:
[----:B------:R-:W-:Y:S02]  /*5460*/  MOV R31, R17 ;  /* 0x00000011001f7202 */ /* 0x000fe40000000f00 */
[----:B------:R-:W-:-:S07]  /*5470*/  MOV R19, R32 ;  /* 0x0000002000137202 */ /* 0x000fce0000000f00 */
[----:B------:R-:W-:Y:S05]  /*5480*/  WARPSYNC.COLLECTIVE R28, `(.L_x_259) ;  /* 0x000000001c087348 */ /* 0x000fea0003c00000 */
[----:B------:R0:W1:Y:S02]  /*5490*/  SHFL.BFLY P2, R32, R31, R30, R29 ;  /* 0x0c00001e1f207389 */ /* 0x000064000004001d */
[----:B01----:R-:W-:Y:S01]  /*54a0*/  ENDCOLLECTIVE ;  /* 0x000000000000791b */ /* 0x003fe20003800000 */
.L_x_259:
[----:B------:R-:W-:Y:S01]  /*54b0*/  FADD.FTZ R19, R20, R19 ;  /* 0x0000001314137221 */ /* 0x000fe20000010000 */
[----:B------:R-:W-:-:S04]  /*54c0*/  HFMA2.MMA R30, -RZ, RZ, 0, 5.9604644775390625e-08 ;  /* 0x00000001ff1e7435 */ /* 0x000fc800000001ff */
[----:B------:R-:W-:Y:S01]  /*54d0*/  MOV R31, R19 ;  /* 0x00000013001f7202 */ /* 0x000fe20000000f00 */
[----:B------:R-:W-:-:S07]  /*54e0*/  FADD.FTZ R18, R17, R32 ;  /* 0x0000002011127221 */ /* 0x000fce0000010000 */
[----:B------:R-:W-:Y:S05]  /*54f0*/  WARPSYNC.COLLECTIVE R28, `(.L_x_260) ;  /* 0x000000001c087348 */ /* 0x000fea0003c00000 */
[----:B------:R0:W1:Y:S02]  /*5500*/  SHFL.BFLY P2, R32, R31, R30, R29 ;  /* 0x0c00001e1f207389 */ /* 0x000064000004001d */
[----:B01----:R-:W-:Y:S01]  /*5510*/  ENDCOLLECTIVE ;  /* 0x000000000000791b */ /* 0x003fe20003800000 */
.L_x_260:
[----:B------:R-:W-:Y:S01]  /*5520*/  MOV R31, R18 ;  /* 0x00000012001f7202 */ /* 0x000fe20000000f00 */
[----:B------:R-:W-:-:S07]  /*5530*/  IMAD.MOV.U32 R20, RZ, RZ, R32 ;  /* 0x000000ffff147224 */ /* 0x000fce00078e0020 */
[----:B------:R-:W-:Y:S05]  /*5540*/  WARPSYNC.COLLECTIVE R28, `(.L_x_261) ;  /* 0x000000001c087348 */ /* 0x000fea0003c00000 */
[----:B------:R0:W1:Y:S02]  /*5550*/  SHFL.BFLY P2, R32, R31, R30, R29 ;  /* 0x0c00001e1f207389 */ /* 0x000064000004001d */
[----:B01----:R-:W-:Y:S01]  /*5560*/  ENDCOLLECTIVE ;  /* 0x000000000000791b */ /* 0x003fe20003800000 */
.L_x_261:
[----:B------:R-:W-:Y:S01]  /*5570*/  FADD.FTZ R19, R19, R20 ;  /* 0x0000001413137221 */ /* 0x000fe20000010000 */
[----:B------:R-:W-:Y:S01]  /*5580*/  HFMA2.MMA R30, -RZ, RZ, 0, 4.76837158203125e-07 ;  /* 0x00000008ff1e7435 */ /* 0x000fe200000001ff */
[----:B------:R-:W-:Y:S01]  /*5590*/  IMAD.MOV.U32 R31, RZ, RZ, R34 ;  /* 0x000000ffff1f7224 */ /* 0x000fe200078e0022 */
[----:B------:R-:W-:-:S09]  /*55a0*/  MOV R17, R32 ;  /* 0x0000002000117202 */ /* 0x000fd20000000f00 */
[----:B------:R-:W-:Y:S05]  /*55b0*/  WARPSYNC.COLLECTIVE R28, `(.L_x_262) ;  /* 0x000000001c087348 */ /* 0x000fea0003c00000 */
[----:B------:R0:W1:Y:S02]  /*55c0*/  SHFL.BFLY P2, R32, R31, R30, R29 ;  /* 0x0c00001e1f207389 */ /* 0x000064000004001d */
[----:B01----:R-:W-:Y:S01]  /*55d0*/  ENDCOLLECTIVE ;  /* 0x000000000000791b */ /* 0x003fe20003800000 */
.L_x_262:
[----:B------:R-:W-:Y:S01]  /*55e0*/  FADD.FTZ R46, R18, R17 ;  /* 0x00000011122e7221 */ /* 0x000fe20000010000 */
[----:B------:R-:W-:Y:S01]  /*55f0*/  IMAD.MOV.U32 R31, RZ, RZ, R36 ;  /* 0x000000ffff1f7224 */ /* 0x000fe200078e0024 */
[----:B------:R-:W-:-:S07]  /*5600*/  MOV R33, R32 ;  /* 0x0000002000217202 */ /* 0x000fce0000000f00 */
[----:B------:R-:W-:Y:S05]  /*5610*/  WARPSYNC.COLLECTIVE R28, `(.L_x_263) ;  /* 0x000000001c087348 */ /* 0x000fea0003c00000 */
[----:B------:R0:W1:Y:S02]  /*5620*/  SHFL.BFLY P2, R32, R31, R30, R29 ;  /* 0x0c00001e1f207389 */ /* 0x000064000004001d */
[----:B01----:R-:W-:Y:S01]  /*5630*/  ENDCOLLECTIVE ;  /* 0x000000000000791b */ /* 0x003fe20003800000 */
.L_x_263:
[----:B------:R-:W-:Y:S01]  /*5640*/  FADD.FTZ R33, R33, R34 ;  /* 0x0000002221217221 */ /* 0x000fe20000010000 */
[----:B------:R-:W-:-:S03]  /*5650*/  HFMA2.MMA R30, -RZ, RZ, 0, 2.384185791015625e-07 ;  /* 0x00000004ff1e7435 */ /* 0x000fc600000001ff */
[----:B------:R-:W-:Y:S01]  /*5660*/  IMAD.MOV.U32 R31, RZ, RZ, R33 ;  /* 0x000000ffff1f7224 */ /* 0x000fe200078e0021 */
[----:B------:R-:W-:-:S07]  /*5670*/  MOV R35, R32 ;  /* 0x0000002000237202 */ /* 0x000fce0000000f00 */
[----:B------:R-:W-:Y:S05]  /*5680*/  WARPSYNC.COLLECTIVE R28, `(.L_x_264) ;  /* 0x000000001c087348 */ /* 0x000fea0003c00000 */
[----:B------:R0:W1:Y:S02]  /*5690*/  SHFL.BFLY P2, R32, R31, R30, R29 ;  /* 0x0c00001e1f207389 */ /* 0x000064000004001d */
[----:B01----:R-:W-:Y:S01]  /*56a0*/  ENDCOLLECTIVE ;  /* 0x000000000000791b */ /* 0x003fe20003800000 */
.L_x_264:
[----:B------:R-:W-:-:S04]  /*56b0*/  FADD.FTZ R35, R35, R36 ;  /* 0x0000002423237221 */ /* 0x000fc80000010000 */
[----:B------:R-:W-:Y:S01]  /*56c0*/  IMAD.MOV.U32 R31, RZ, RZ, R35 ;  /* 0x000000ffff1f7224 */ /* 0x000fe200078e0023 */
[----:B------:R-:W-:-:S07]  /*56d0*/  MOV R22, R32 ;  /* 0x0000002000167202 */ /* 0x000fce0000000f00 */
[----:B------:R-:W-:Y:S05]  /*56e0*/  WARPSYNC.COLLECTIVE R28, `(.L_x_265) ;  /* 0x000000001c087348 */ /* 0x000fea0003c00000 */
[----:B------:R0:W1:Y:S02]  /*56f0*/  SHFL.BFLY P2, R32, R31, R30, R29 ;  /* 0x0c00001e1f207389 */ /* 0x000064000004001d */
[----:B01----:R-:W-:Y:S01]  /*5700*/  ENDCOLLECTIVE ;  /* 0x000000000000791b */ /* 0x003fe20003800000 */
.L_x_265:
        /* <DEDUP_REMOVED lines=10> */
.L_x_266:
        /* <DEDUP_REMOVED lines=8> */
.L_x_267:
        /* <DEDUP_REMOVED lines=9> */
.L_x_268:
[----:B------:R-:W-:Y:S01]  /*58c0*/  FADD.FTZ R38, R38, R21 ;  /* 0x0000001526267221 */ /* 0x000fe20000010000 */
[----:B------:R-:W-:-:S04]  /*58d0*/  HFMA2.MMA R21, -RZ, RZ, 0, 0 ;  /* 0x00000000ff157435 */ /* 0x000fc800000001ff */
[----:B------:R-:W-:Y:S01]  /*58e0*/  MOV R31, R38 ;  /* 0x00000026001f7202 */ /* 0x000fe20000000f00 */
[----:B------:R-:W-:-:S07]  /*58f0*/  IMAD.MOV.U32 R36, RZ, RZ, R32 ;  /* 0x000000ffff247224 */ /* 0x000fce00078e0020 */
[----:B------:R-:W-:Y:S05]  /*5900*/  WARPSYNC.COLLECTIVE R28, `(.L_x_269) ;  /* 0x000000001c087348 */ /* 0x000fea0003c00000 */
[----:B------:R0:W1:Y:S02]  /*5910*/  SHFL.BFLY P2, R32, R31, R30, R29 ;  /* 0x0c00001e1f207389 */ /* 0x000064000004001d */
[----:B01----:R-:W-:Y:S01]  /*5920*/  ENDCOLLECTIVE ;  /* 0x000000000000791b */ /* 0x003fe20003800000 */
.L_x_269:
[----:B------:R-:W-:Y:S01]  /*5930*/  FADD.FTZ R36, R37, R36 ;  /* 0x0000002425247221 */ /* 0x000fe20000010000 */
[----:B------:R-:W-:Y:S01]  /*5940*/  HFMA2.MMA R30, -RZ, RZ, 0, 4.76837158203125e-07 ;  /* 0x00000008ff1e7435 */ /* 0x000fe200000001ff */
[----:B------:R-:W-:Y:S01]  /*5950*/  IMAD.MOV.U32 R31, RZ, RZ, R26 ;  /* 0x000000ffff1f7224 */ /* 0x000fe200078e001a */
[----:B------:R-:W-:-:S09]  /*5960*/  MOV R35, R32 ;  /* 0x0000002000237202 */ /* 0x000fd20000000f00 */
[----:B------:R-:W-:Y:S05]  /*5970*/  WARPSYNC.COLLECTIVE R28, `(.L_x_270) ;  /* 0x000000001c087348 */ /* 0x000fea0003c00000 */
[----:B------:R0:W1:Y:S02]  /*5980*/  SHFL.BFLY P2, R32, R31, R30, R29 ;  /* 0x0c00001e1f207389 */ /* 0x000064000004001d */
[----:B01----:R-:W-:Y:S01]  /*5990*/  ENDCOLLECTIVE ;  /* 0x000000000000791b */ /* 0x003fe20003800000 */
.L_x_270:
[----:B------:R-:W-:Y:S01]  /*59a0*/  FADD.FTZ R35, R38, R35 ;  /* 0x0000002326237221 */ /* 0x000fe20000010000 */
[----:B------:R-:W-:Y:S01]  /*59b0*/  IMAD.MOV.U32 R31, RZ, RZ, R25 ;  /* 0x000000ffff1f7224 */ /* 0x000fe200078e0019 */
[----:B------:R-:W-:-:S07]  /*59c0*/  MOV R27, R32 ;  /* 0x00000020001b7202 */ /* 0x000fce0000000f00 */
[----:B------:R-:W-:Y:S05]  /*59d0*/  WARPSYNC.COLLECTIVE R28, `(.L_x_271) ;  /* 0x000000001c087348 */ /* 0x000fea0003c00000 */
[----:B------:R0:W1:Y:S02]  /*59e0*/  SHFL.BFLY P2, R32, R31, R30, R29 ;  /* 0x0c00001e1f207389 */ /* 0x000064000004001d */
[----:B01----:R-:W-:Y:S01]  /*59f0*/  ENDCOLLECTIVE ;  /* 0x000000000000791b */ /* 0x003fe20003800000 */
.L_x_271:
        /* <DEDUP_REMOVED lines=8> */
.L_x_272:
        /* <DEDUP_REMOVED lines=8> */
.L_x_273:
        /* <DEDUP_REMOVED lines=10> */
.L_x_274:
[----:B------:R0:W1:Y:S04]  /*5ba0*/  @!P0 LDS R24, [R41] ;  /* 0x0000000029188984 */ /* 0x0000680000000800 */
[----:B------:R0:W2:Y:S01]  /*5bb0*/  @!P0 LDS R22, [R41+0x500] ;  /* 0x0005000029168984 */ /* 0x0000a20000000800 */
[----:B------:R-:W-:Y:S01]  /*5bc0*/  MOV R31, R39 ;  /* 0x00000027001f7202 */ /* 0x000fe20000000f00 */
[----:B------:R-:W-:-:S07]  /*5bd0*/  IMAD.MOV.U32 R25, RZ, RZ, R32 ;  /* 0x000000ffff197224 */ /* 0x000fce00078e0020 */
[----:B012---:R-:W-:Y:S05]  /*5be0*/  WARPSYNC.COLLECTIVE R28, `(.L_x_275) ;  /* 0x000000001c087348 */ /* 0x007fea0003c00000 */
[----:B------:R3:W4:Y:S02]  /*5bf0*/  SHFL.BFLY P2, R32, R31, R30, R29 ;  /* 0x0c00001e1f207389 */ /* 0x000724000004001d */
[----:B01234-:R-:W-:Y:S01]  /*5c00*/  ENDCOLLECTIVE ;  /* 0x000000000000791b */ /* 0x01ffe20003800000 */
.L_x_275:
        /* <DEDUP_REMOVED lines=9> */
.L_x_276:
        /* <DEDUP_REMOVED lines=10> */
.L_x_277:
        /* <DEDUP_REMOVED lines=9> */
.L_x_278:
[----:B------:R-:W-:Y:S01]  /*5dd0*/  FADD.FTZ R39, R39, R42 ;  /* 0x0000002a27277221 */ /* 0x000fe20000010000 */
[----:B------:R-:W-:Y:S01]  /*5de0*/  IMAD.MOV.U32 R31, RZ, RZ, R21 ;  /* 0x000000ffff1f7224 */ /* 0x000fe200078e0015 */
[----:B------:R-:W-:-:S07]  /*5df0*/  MOV R44, R32 ;  /* 0x00000020002c7202 */ /* 0x000fce0000000f00 */
[----:B------:R-:W-:Y:S05]  /*5e00*/  WARPSYNC.COLLECTIVE R28, `(.L_x_279) ;  /* 0x000000001c087348 */ /* 0x000fea0003c00000 */
[----:B------:R0:W1:Y:S02]  /*5e10*/  SHFL.BFLY P2, R32, R31, R30, R29 ;  /* 0x0c00001e1f207389 */ /* 0x000064000004001d */
[----:B01----:R-:W-:Y:S01]  /*5e20*/  ENDCOLLECTIVE ;  /* 0x000000000000791b */ /* 0x003fe20003800000 */
.L_x_279:
[----:B------:R-:W-:-:S05]  /*5e30*/  FADD.FTZ R44, R44, R23 ;  /* 0x000000172c2c7221 */ /* 0x000fca0000010000 */
[----:B------:R-:W-:Y:S01]  /*5e40*/  MOV R31, R44 ;  /* 0x0000002c001f7202 */ /* 0x000fe20000000f00 */
[----:B------:R-:W-:Y:S01]  /*5e50*/  IMAD.MOV.U32 R30, RZ, RZ, 0x4 ;  /* 0x00000004ff1e7424 */ /* 0x000fe200078e00ff */
[----:B------:R-:W-:-:S07]  /*5e60*/  MOV R24, R32 ;  /* 0x0000002000187202 */ /* 0x000fce0000000f00 */
[----:B------:R-:W-:Y:S05]  /*5e70*/  WARPSYNC.COLLECTIVE R28, `(.L_x_280) ;  /* 0x000000001c087348 */ /* 0x000fea0003c00000 */
[----:B------:R0:W1:Y:S02]  /*5e80*/  SHFL.BFLY P2, R32, R31, R30, R29 ;  /* 0x0c00001e1f207389 */ /* 0x000064000004001d */
[----:B01----:R-:W-:Y:S01]  /*5e90*/  ENDCOLLECTIVE ;  /* 0x000000000000791b */ /* 0x003fe20003800000 */
.L_x_280:
        /* <DEDUP_REMOVED lines=8> */
.L_x_281:
        /* <DEDUP_REMOVED lines=10> */
.L_x_282:
        /* <DEDUP_REMOVED lines=11> */
.L_x_283:
        /* <DEDUP_REMOVED lines=17> */
.L_x_284:
        /* <DEDUP_REMOVED lines=8> */
.L_x_285:
[----:B------:R-:W-:Y:S01]  /*6200*/  FADD.FTZ R37, R44, R37 ;  /* 0x000000252c257221 */ /* 0x000fe20000010000 */
[----:B------:R-:W-:Y:S06]  /*6210*/  BRA `(.L_x_286) ;  /* 0xffffffe000d47947 */ /* 0x000fec000383ffff */
.L_x_287:
        /* <DEDUP_REMOVED lines=14> */
.L_x_3762:


//--------------------- .text._ZN13group_norm_v218gn_bwd_cuda_kernelI13__nv_bfloat16Li320ELi1ELi32ELi40ELi256ELb0ELb1ELi16ELi320ELi320ELi4ELb1ELi8ELb0ELb0ELNS_15WgradSyncMethodE3ENS_16CompileConditionILi900EEEEEvPT_S6_S6_PKS5_S8_S8_S8_PKfflPfPj --------------------------
	.section	.text._ZN13group_norm_v218gn_bwd_cuda_kernelI13__nv_bfloat16Li320ELi1ELi32ELi40ELi256ELb0ELb1ELi16ELi320ELi320ELi4ELb1ELi8ELb0ELb0ELNS_15WgradSyncMethodE3ENS_16CompileConditionILi900EEEEEvPT_S6_S6_PKS5_S8_S8_S8_PKfflPfPj,"ax",@progbits
	.align	128
        .global         _ZN13group_norm_v218gn_bwd_cuda_kernelI13__nv_bfloat16Li320ELi1ELi32ELi40ELi256ELb0ELb1ELi16ELi320ELi320ELi4ELb1ELi8ELb0ELb0ELNS_15WgradSyncMethodE3ENS_16CompileConditionILi900EEEEEvPT_S6_S6_PKS5_S8_S8_S8_PKfflPfPj
        .type           _ZN13group_norm_v218gn_bwd_cuda_kernelI13__nv_bfloat16Li320ELi1ELi32ELi40ELi256ELb0ELb1ELi16ELi320ELi320ELi4ELb1ELi8ELb0ELb0ELNS_15WgradSyncMethodE3ENS_16CompileConditionILi900EEEEEvPT_S6_S6_PKS5_S8_S8_S8_PKfflPfPj,@function
        .size           _ZN13group_norm_v218gn_bwd_cuda_kernelI13__nv_bfloat16Li320ELi1ELi32ELi40ELi256ELb0ELb1ELi16ELi320ELi320ELi4ELb1ELi8ELb0ELb0ELNS_15WgradSyncMethodE3ENS_16CompileConditionILi900EEEEEvPT_S6_S6_PKS5_S8_S8_S8_PKfflPfPj,(.L_x_3763 - _ZN13group_norm_v218gn_bwd_cuda_kernelI13__nv_bfloat16Li320ELi1ELi32ELi40ELi256ELb0ELb1ELi16ELi320ELi320ELi4ELb1ELi8ELb0ELb0ELNS_15WgradSyncMethodE3ENS_16CompileConditionILi900EEEEEvPT_S6_S6_PKS5_S8_S8_S8_PKfflPfPj)
        .other          _ZN13group_norm_v218gn_bwd_cuda_kernelI13__nv_bfloat16Li320ELi1ELi32ELi40ELi256ELb0ELb1ELi16ELi320ELi320ELi4ELb1ELi8ELb0ELb0ELNS_15WgradSyncMethodE3ENS_16CompileConditionILi900EEEEEvPT_S6_S6_PKS5_S8_S8_S8_PKfflPfPj,@"STO_CUDA_ENTRY STV_DEFAULT"
_ZN13group_norm_v218gn_bwd_cuda_kernelI13__nv_bfloat16Li320ELi1ELi32ELi40ELi256ELb0ELb1ELi16ELi320ELi320ELi4ELb1ELi8ELb0ELb0ELNS_15WgradSyncMethodE3ENS_16CompileConditionILi900EEEEEvPT_S6_S6_PKS5_S8_S8_S8_PKfflPfPj:
.text._ZN13group_norm_v218gn_bwd_cuda_kernelI13__nv_bfloat16Li320ELi1ELi32ELi40ELi256ELb0ELb1ELi16ELi320ELi320ELi4ELb1ELi8ELb0ELb0ELNS_15WgradSyncMethodE3ENS_16CompileConditionILi900EEEEEvPT_S6_S6_PKS5_S8_S8_S8_PKfflPfPj:
        /* <DEDUP_REMOVED lines=17> */
[----:B------:R-:W0:Y:S01]  /*0110*/  LDC.64 R4, c[0x0][0x268] ;  /* 0x00009a00ff047b82 */ /* 0x000e220000000a00 */
[----:B------:R-:W-:Y:S02]  /*0120*/  SHF.R.U32.HI R6, RZ, 0x2, R90 ;  /* 0x00000002ff067819 */ /* 0x000fe4000001165a */
[----:B------:R-:W-:-:S03]  /*0130*/  LOP3.LUT R3, R0, 0x3, RZ, 0xc0, !PT ;  /* 0x0000000300037812 */ /* 0x000fc600078ec0ff */
[----:B------:R-:W-:Y:S01]  /*0140*/  IMAD.MOV R7, RZ, RZ, -R6 ;  /* 0x000000ffff077224 */ /* 0x000fe200078e0a06 */
[----:B------:R-:W-:Y:S02]  /*0150*/  LOP3.LUT R3, R3, 0x8, RZ, 0xfc, !PT ;  /* 0x0000000803037812 */ /* 0x000fe400078efcff */
[----:B------:R-:W-:Y:S02]  /*0160*/  MOV R6, 0x7fffffe1 ;  /* 0x7fffffe100067802 */ /* 0x000fe40000000f00 */
[----:B------:R-:W-:Y:S01]  /*0170*/  ISETP.NE.AND P0, PT, R2, R7, PT ;  /* 0x000000070200720c */ /* 0x000fe20003f05270 */
[----:B0-----:R-:W-:-:S03]  /*0180*/  IMAD.WIDE.U32 R4, R3, 0x4, R4 ;  /* 0x0000000403047825 */ /* 0x001fc600078e0004 */
[----:B------:R-:W-:Y:S01]  /*0190*/  SEL R3, R6, 0x1, !P0 ;  /* 0x0000000106037807 */ /* 0x000fe20004000000 */
[----:B------:R-:W-:Y:S06]  /*01a0*/  MEMBAR.ALL.GPU ;  /* 0x0000000000007992 */ /* 0x000fec000000a000 */
[----:B------:R-:W-:-:S00]  /*01b0*/  ERRBAR ;  /* 0x00000000000079ab */ /* 0x000fc00000000000 */
[----:B------:R-:W-:Y:S06]  /*01c0*/  CGAERRBAR ;  /* 0x00000000000075ab */ /* 0x000fec0000000000 */
[----:B------:R0:W5:Y:S02]  /*01d0*/  ATOM.E.ADD.STRONG.GPU PT, R3, desc[UR8][R4.64], R3 ;  /* 0x000000030403798a */ /* 0x00016400081ee1c8 */
.L_x_290:
[----:B------:R-:W2:Y:S04]  /*01e0*/  LD.E.STRONG.GPU R6, desc[UR8][R4.64] ;  /* 0x0000000804067980 */ /* 0x000ea8000c10f900 */
[----:B--2---:R-:W-:Y:S01]  /*01f0*/  CCTL.IVALL ;  /* 0x00000000ff00798f */ /* 0x004fe20002000000 */
[----:B------:R-:W-:Y:S05]  /*0200*/  YIELD ;  /* 0x0000000000007946 */ /* 0x000fea0003800000 */
[----:B-----5:R-:W-:-:S04]  /*0210*/  LOP3.LUT R6, R6, R3, RZ, 0x3c, !PT ;  /* 0x0000000306067212 */ /* 0x020fc800078e3cff */
[----:B------:R-:W-:-:S13]  /*0220*/  ISETP.GT.AND P0, PT, R6, -0x1, PT ;  /* 0xffffffff0600780c */ /* 0x000fda0003f04270 */
[----:B------:R-:W-:Y:S05]  /*0230*/  @P0 BRA `(.L_x_290) ;  /* 0xfffffffc00e80947 */ /* 0x000fea000383ffff */
.L_x_289:
[----:B------:R-:W-:Y:S05]  /*0240*/  WARPSYNC.ALL ;  /* 0x0000000000007948 */ /* 0x000fea0003800000 */
[----:B------:R-:W-:Y:S06]  /*0250*/  BAR.SYNC.DEFER_BLOCKING 0x0 ;  /* 0x0000000000007b1d */ /* 0x000fec0000010000 */
[----:B------:R-:W-:Y:S05]  /*0260*/  BRA `(.L_x_291) ;  /* 0x0000002800bc7947 */ /* 0x000fea0003800000 */
.L_x_288:
[----:B------:R-:W0:Y:S01]  /*0270*/  S2R R3, SR_TID.X ;  /* 0x0000000000037919 */ /* 0x000e220000002100 */
[----:B------:R-:W-:Y:S02]  /*0280*/  SHF.L.U32 R7, R2, 0x4, RZ ;  /* 0x0000000402077819 */ /* 0x000fe400000006ff */
[----:B------:R-:W-:Y:S02]  /*0290*/  CS2R R48, SRZ ;  /* 0x0000000000307805 */ /* 0x000fe4000001ff00 */
[----:B------:R-:W-:Y:S01]  /*02a0*/  CS2R R46, SRZ ;  /* 0x00000000002e7805 */ /* 0x000fe2000001ff00 */
[----:B------:R-:W1:Y:S01]  /*02b0*/  S2R R6, SR_CgaCtaId ;  /* 0x0000000000067919 */ /* 0x000e620000008800 */
[----:B------:R-:W-:Y:S02]  /*02c0*/  LOP3.LUT R7, R7, 0xf0, RZ, 0xc0, !PT ;  /* 0x000000f007077812 */ /* 0x000fe400078ec0ff */
[----:B------:R-:W-:Y:S02]  /*02d0*/  CS2R R44, SRZ ;  /* 0x00000000002c7805 */ /* 0x000fe4000001ff00 */
[----:B------:R-:W-:Y:S01]  /*02e0*/  CS2R R42, SRZ ;  /* 0x00000000002a7805 */ /* 0x000fe2000001ff00 */
[----:B------:R-:W-:Y:S01]  /*02f0*/  UMOV UR4, URZ ;  /* 0x0000003f00047c82 */ /* 0x000fe20008000000 */
[----:B0-----:R-:W-:Y:S01]  /*0300*/  IMAD.WIDE.U32 R4, R3, -0x33333333, RZ ;  /* 0xcccccccd03047825 */ /* 0x001fe200078e00ff */
[----:B------:R-:W-:-:S02]  /*0310*/  MOV R4, 0x400 ;  /* 0x0000040000047802 */ /* 0x000fc40000000f00 */
[----:B------:R-:W-:Y:S02]  /*0320*/  SHF.R.S32.HI R10, RZ, 0x1f, R3 ;  /* 0x0000001fff0a7819 */ /* 0x000fe40000011403 */
[----:B------:R-:W-:Y:S01]  /*0330*/  SHF.R.U32.HI R16, RZ, 0x6, R5 ;  /* 0x00000006ff107819 */ /* 0x000fe20000011605 */
[----:B------:R-:W-:Y:S01]  /*0340*/  VIADD R5, R4, 0x2800 ;  /* 0x0000280004057836 */ /* 0x000fe20000000000 */
[----:B------:R-:W-:Y:S02]  /*0350*/  LEA.HI R9, R10, R3, RZ, 0x2 ;  /* 0x000000030a097211 */ /* 0x000fe400078f10ff */
[----:B------:R-:W-:Y:S02]  /*0360*/  IADD3 R12, R7, R16, RZ ;  /* 0x00000010070c7210 */ /* 0x000fe40007ffe0ff */
[----:B------:R-:W-:Y:S02]  /*0370*/  SHF.R.S32.HI R4, RZ, 0x2, R9 ;  /* 0x00000002ff047819 */ /* 0x000fe40000011409 */
[----:B-1----:R-:W-:Y:S01]  /*0380*/  LEA R5, R6, R5, 0x18 ;  /* 0x0000000506057211 */ /* 0x002fe200078ec0ff */
[----:B------:R-:W-:Y:S01]  /*0390*/  IMAD R6, R16, -0x50, R3 ;  /* 0xffffffb010067824 */ /* 0x000fe200078e0203 */
[C---:B------:R-:W-:Y:S01]  /*03a0*/  IADD3 R15, R4.reuse, 0xf0, RZ ;  /* 0x000000f0040f7810 */ /* 0x040fe20007ffe0ff */
[----:B------:R-:W-:Y:S01]  /*03b0*/  VIADD R11, R4, 0x50 ;  /* 0x00000050040b7836 */ /* 0x000fe20000000000 */
[----:B------:R-:W-:Y:S01]  /*03c0*/  LEA.HI R10, R10, R3, RZ, 0x4 ;  /* 0x000000030a0a7211 */ /* 0x000fe200078f20ff */
[----:B------:R-:W-:Y:S01]  /*03d0*/  IMAD R8, R6, 0x28, R5 ;  /* 0x0000002806087824 */ /* 0x000fe200078e0205 */
[----:B------:R-:W-:Y:S01]  /*03e0*/  SHF.R.S32.HI R18, RZ, 0x1f, R15 ;  /* 0x0000001fff127819 */ /* 0x000fe2000001140f */
[----:B------:R-:W-:Y:S01]  /*03f0*/  VIADD R13, R4, 0xa0 ;  /* 0x000000a0040d7836 */ /* 0x000fe20000000000 */
[----:B------:R-:W-:Y:S01]  /*0400*/  SHF.R.S32.HI R14, RZ, 0x1f, R11 ;  /* 0x0000001fff0e7819 */ /* 0x000fe2000001140b */
[----:B------:R-:W-:Y:S01]  /*0410*/  IMAD R7, R16, 0x8, R8 ;  /* 0x0000000810077824 */ /* 0x000fe200078e0208 */
[----:B------:R-:W-:Y:S01]  /*0420*/  LOP3.LUT R8, R9, 0xfffffffc, RZ, 0xc0, !PT ;  /* 0xfffffffc09087812 */ /* 0x000fe200078ec0ff */
[----:B------:R-:W-:Y:S01]  /*0430*/  IMAD R12, R12, 0x500, RZ ;  /* 0x000005000c0c7824 */ /* 0x000fe200078e02ff */
[----:B------:R-:W-:-:S02]  /*0440*/  SHF.R.S32.HI R16, RZ, 0x1f, R13 ;  /* 0x0000001fff107819 */ /* 0x000fc4000001140d */
[----:B------:R-:W-:Y:S02]  /*0450*/  LEA.HI R14, R14, R11, RZ, 0x2 ;  /* 0x0000000b0e0e7211 */ /* 0x000fe400078f10ff */
[----:B------:R-:W-:Y:S02]  /*0460*/  LEA.HI R16, R16, R13, RZ, 0x2 ;  /* 0x0000000d10107211 */ /* 0x000fe400078f10ff */
[----:B------:R-:W-:Y:S02]  /*0470*/  LEA.HI R18, R18, R15, RZ, 0x2 ;  /* 0x0000000f12127211 */ /* 0x000fe400078f10ff */
[----:B------:R-:W-:Y:S02]  /*0480*/  SHF.R.U32.HI R10, RZ, 0x4, R10 ;  /* 0x00000004ff0a7819 */ /* 0x000fe4000001160a */
[----:B------:R-:W-:Y:S02]  /*0490*/  IADD3 R11, -R8, R3, RZ ;  /* 0x00000003080b7210 */ /* 0x000fe40007ffe1ff */
[----:B------:R-:W-:-:S02]  /*04a0*/  SHF.R.U32.HI R14, RZ, 0x2, R14 ;  /* 0x00000002ff0e7819 */ /* 0x000fc4000001160e */
[----:B------:R-:W-:Y:S02]  /*04b0*/  SHF.R.U32.HI R16, RZ, 0x2, R16 ;  /* 0x00000002ff107819 */ /* 0x000fe40000011610 */
[----:B------:R-:W-:Y:S02]  /*04c0*/  SHF.R.U32.HI R18, RZ, 0x2, R18 ;  /* 0x00000002ff127819 */ /* 0x000fe40000011612 */
[C---:B------:R-:W-:Y:S02]  /*04d0*/  LOP3.LUT R8, R11.reuse, 0x3, R10, 0x78, !PT ;  /* 0x000000030b087812 */ /* 0x040fe400078e780a */
[C---:B------:R-:W-:Y:S02]  /*04e0*/  LOP3.LUT R9, R11.reuse, 0x3, R14, 0x78, !PT ;  /* 0x000000030b097812 */ /* 0x040fe400078e780e */
[C---:B------:R-:W-:Y:S02]  /*04f0*/  LOP3.LUT R10, R11.reuse, 0x3, R16, 0x78, !PT ;  /* 0x000000030b0a7812 */ /* 0x040fe400078e7810 */
[----:B------:R-:W-:-:S07]  /*0500*/  LOP3.LUT R11, R11, 0x3, R18, 0x78, !PT ;  /* 0x000000030b0b7812 */ /* 0x000fce00078e7812 */
.L_x_303:
[C---:B------:R-:W-:Y:S01]  /*0510*/  LOP3.LUT R61, R90.reuse, 0x3, RZ, 0xc0, !PT ;  /* 0x000000035a3d7812 */ /* 0x040fe200078ec0ff */
[----:B-1----:R-:W0:Y:S01]  /*0520*/  LDC.64 R16, c[0x0][0x238] ;  /* 0x00008e00ff107b82 */ /* 0x002e220000000a00 */
        /* <DEDUP_REMOVED lines=8> */
[----:B------:R-:W-:Y:S01]  /*05b0*/  IMAD.WIDE.U32 R14, R40, -0x33333333, RZ ;  /* 0xcccccccd280e7825 */ /* 0x000fe200078e00ff */
[----:B------:R-:W-:-:S04]  /*05c0*/  SHF.R.S32.HI R41, RZ, 0x1f, R40 ;  /* 0x0000001fff297819 */ /* 0x000fc80000011428 */
[----:B------:R-:W-:Y:S01]  /*05d0*/  SHF.R.U32.HI R89, RZ, 0x5, R15 ;  /* 0x00000005ff597819 */ /* 0x000fe2000001160f */
[----:B------:R-:W-:-:S03]  /*05e0*/  IMAD.WIDE.U32 R20, R18, 0x50000, R40 ;  /* 0x0005000012147825 */ /* 0x000fc600078e0028 */
[----:B------:R-:W-:Y:S02]  /*05f0*/  LEA R15, P0, R18, R89, 0x5 ;  /* 0x00000059120f7211 */ /* 0x000fe400078028ff */
[----:B------:R-:W-:Y:S02]  /*0600*/  IADD3 R21, R21, R19, RZ ;  /* 0x0000001315157210 */ /* 0x000fe40007ffe0ff */
[----:B------:R-:W-:Y:S02]  /*0610*/  IADD3 R14, P1, R12, R20, RZ ;  /* 0x000000140c0e7210 */ /* 0x000fe40007f3e0ff */
[----:B------:R-:W-:Y:S02]  /*0620*/  LEA.HI.X R18, R18, RZ, R13, 0x5, P0 ;  /* 0x000000ff12127211 */ /* 0x000fe400000f2c0d */
[----:B------:R-:W-:Y:S01]  /*0630*/  LEA R22, P0, R15, UR12, 0x3 ;  /* 0x0000000c0f167c11 */ /* 0x000fe2000f8018ff */
[----:B------:R-:W-:-:S03]  /*0640*/  IMAD.X R13, RZ, RZ, R21, P1 ;  /* 0x000000ffff0d7224 */ /* 0x000fc600008e0615 */
[----:B------:R-:W-:Y:S01]  /*0650*/  LEA.HI.X R23, R15, UR13, R18, 0x3, P0 ;  /* 0x0000000d0f177c11 */ /* 0x000fe200080f1c12 */
[----:B------:R-:W-:Y:S01]  /*0660*/  ULDC.64 UR12, c[0x0][0x230] ;  /* 0x00008c00000c7ab9 */ /* 0x000fe20000000a00 */
[C---:B------:R-:W-:Y:S02]  /*0670*/  SHF.L.U64.HI R13, R14.reuse, 0x1, R13 ;  /* 0x000000010e0d7819 */ /* 0x040fe4000001020d */
[----:B------:R-:W-:Y:S02]  /*0680*/  SHF.L.U32 R14, R14, 0x1, RZ ;  /* 0x000000010e0e7819 */ /* 0x000fe400000006ff */
[----:B------:R-:W2:Y:S01]  /*0690*/  LDG.E.64.CONSTANT R22, desc[UR8][R22.64] ;  /* 0x0000000816167981 */ /* 0x000ea2000c1e9b00 */
[----:B0-----:R-:W-:Y:S01]  /*06a0*/  IMAD.WIDE R40, R40, 0x2, R16 ;  /* 0x0000000228287825 */ /* 0x001fe200078e0210 */
[C---:B------:R-:W-:Y:S02]  /*06b0*/  IADD3 R38, P0, R14.reuse, UR12, RZ ;  /* 0x0000000c0e267c10 */ /* 0x040fe4000ff1e0ff */
[----:B------:R-:W-:-:S02]  /*06c0*/  IADD3 R36, P1, R14, UR14, RZ ;  /* 0x0000000e0e247c10 */ /* 0x000fc4000ff3e0ff */
[C---:B------:R-:W-:Y:S01]  /*06d0*/  IADD3.X R39, R13.reuse, UR13, RZ, P0, !PT ;  /* 0x0000000d0d277c10 */ /* 0x040fe200087fe4ff */
[----:B------:R-:W3:Y:S01]  /*06e0*/  LDG.E.64.CONSTANT R40, desc[UR8][R40.64] ;  /* 0x0000000828287981 */ /* 0x000ee2000c1e9b00 */
[----:B------:R-:W-:-:S04]  /*06f0*/  IADD3.X R37, R13, UR15, RZ, P1, !PT ;  /* 0x0000000f0d257c10 */ /* 0x000fc80008ffe4ff */
        /* <DEDUP_REMOVED lines=10> */
[----:B------:R-:W-:-:S04]  /*07a0*/  IADD3.X R33, R16, UR15, RZ, P1, !PT ;  /* 0x0000000f10217c10 */ /* 0x000fc80008ffe4ff */
[----:B------:R-:W5:Y:S01]  /*07b0*/  LDG.E.64.CONSTANT R34, desc[UR8][R34.64] ;  /* 0x0000000822227981 */ /* 0x000f62000c1e9b00 */
[----:B------:R-:W-:-:S03]  /*07c0*/  IADD3 R17, R12, 0x2800, RZ ;  /* 0x000028000c117810 */ /* 0x000fc60007ffe0ff */
[----:B------:R-:W5:Y:S01]  /*07d0*/  LDG.E.64.CONSTANT R32, desc[UR8][R32.64] ;  /* 0x0000000820207981 */ /* 0x000f62000c1e9b00 */
[----:B------:R-:W-:-:S04]  /*07e0*/  IADD3 R18, P0, R17, R20, RZ ;  /* 0x0000001411127210 */ /* 0x000fc80007f1e0ff */
[----:B------:R-:W-:Y:S01]  /*07f0*/  SHF.L.U32 R17, R18, 0x1, RZ ;  /* 0x0000000112117819 */ /* 0x000fe200000006ff */
[----:B------:R-:W-:-:S03]  /*0800*/  IMAD.X R19, RZ, RZ, R21, P0 ;  /* 0x000000ffff137224 */ /* 0x000fc600000e0615 */
[C---:B------:R-:W-:Y:S02]  /*0810*/  IADD3 R30, P0, R17.reuse, UR12, RZ ;  /* 0x0000000c111e7c10 */ /* 0x040fe4000ff1e0ff */
[----:B------:R-:W-:Y:S02]  /*0820*/  SHF.L.U64.HI R18, R18, 0x1, R19 ;  /* 0x0000000112127819 */ /* 0x000fe40000010213 */
[----:B------:R-:W-:Y:S02]  /*0830*/  IADD3 R28, P1, R17, UR14, RZ ;  /* 0x0000000e111c7c10 */ /* 0x000fe4000ff3e0ff */
[C---:B------:R-:W-:Y:S02]  /*0840*/  IADD3.X R31, R18.reuse, UR13, RZ, P0, !PT ;  /* 0x0000000d121f7c10 */ /* 0x040fe400087fe4ff */
[----:B------:R-:W-:-:S04]  /*0850*/  IADD3.X R29, R18, UR15, RZ, P1, !PT ;  /* 0x0000000f121d7c10 */ /* 0x000fc80008ffe4ff */
[----:B------:R-:W5:Y:S04]  /*0860*/  LDG.E.64.CONSTANT R30, desc[UR8][R30.64] ;  /* 0x000000081e1e7981 */ /* 0x000f68000c1e9b00 */
[----:B------:R-:W5:Y:S01]  /*0870*/  LDG.E.64.CONSTANT R28, desc[UR8][R28.64] ;  /* 0x000000081c1c7981 */ /* 0x000f62000c1e9b00 */
[----:B------:R-:W-:-:S05]  /*0880*/  VIADD R19, R12, 0x3c00 ;  /* 0x00003c000c137836 */ /* 0x000fca0000000000 */
        /* <DEDUP_REMOVED lines=8> */
[----:B------:R-:W5:Y:S04]  /*0910*/  LDG.E.64.CONSTANT R26, desc[UR8][R26.64] ;  /* 0x000000081a1a7981 */ /* 0x000f68000c1e9b00 */
[----:B------:R-:W5:Y:S01]  /*0920*/  LDG.E.64.CONSTANT R24, desc[UR8][R24.64] ;  /* 0x0000000818187981 */ /* 0x000f62000c1e9b00 */
[----:B------:R-:W-:-:S04]  /*0930*/  IADD3 R88, P0, R90, 0x8, RZ ;  /* 0x000000085a587810 */ /* 0x000fc80007f1e0ff */
[----:B------:R-:W-:Y:S02]  /*0940*/  IADD3.X R86, RZ, R86, RZ, P0, !PT ;  /* 0x00000056ff567210 */ /* 0x000fe400007fe4ff */
[----:B------:R-:W-:-:S04]  /*0950*/  ISETP.GE.U32.AND P0, PT, R88, UR10, PT ;  /* 0x0000000a58007c0c */ /* 0x000fc8000bf06070 */
[----:B------:R-:W-:Y:S02]  /*0960*/  ISETP.GE.AND.EX P0, PT, R86, UR6, PT, P0 ;  /* 0x0000000656007c0c */ /* 0x000fe4000bf06300 */
[----:B------:R-:W-:Y:S01]  /*0970*/  ISETP.GT.U32.AND P1, PT, R3, 0x1f, PT ;  /* 0x0000001f0300780c */ /* 0x000fe20003f24070 */
[----:B--2---:R-:W-:-:S06]  /*0980*/  FADD.FTZ R21, R23, UR5 ;  /* 0x0000000517157e21 */ /* 0x004fcc0008010000 */
[----:B------:R-:W0:Y:S01]  /*0990*/  MUFU.RSQ R21, R21 ;  /* 0x0000001500157308 */ /* 0x000e220000001400 */
[----:B---3--:R-:W-:Y:S02]  /*09a0*/  PRMT R63, R40, 0x7632, R63 ;  /* 0x00007632283f7816 */ /* 0x008fe4000000003f */
[C---:B----4-:R-:W-:Y:S01]  /*09b0*/  PRMT R23, R38.reuse, 0x7632, R23 ;  /* 0x0000763226177816 */ /* 0x050fe20000000017 */
[----:B------:R-:W-:Y:S01]  /*09c0*/  IMAD.U32 R51, R38, 0x10000, RZ ;  /* 0x0001000026337824 */ /* 0x000fe200078e00ff */
[----:B------:R-:W-:Y:S02]  /*09d0*/  SHF.L.U32 R84, R40, 0x10, RZ ;  /* 0x0000001028547819 */ /* 0x000fe400000006ff */
[C---:B-----5:R-:W-:Y:S01]  /*09e0*/  SHF.L.U32 R85, R36.reuse, 0x10, RZ ;  /* 0x0000001024557819 */ /* 0x060fe200000006ff */
[----:B------:R-:W-:Y:S01]  /*09f0*/  IMAD.U32 R23, R23, 0x10000, RZ ;  /* 0x0001000017177824 */ /* 0x000fe200078e00ff */
[----:B------:R-:W-:Y:S01]  /*0a00*/  PRMT R60, R36, 0x7632, R60 ;  /* 0x00007632243c7816 */ /* 0x000fe2000000003c */
[C---:B------:R-:W-:Y:S01]  /*0a10*/  FADD.FTZ R50, -R22.reuse, R51 ;  /* 0x0000003316327221 */ /* 0x040fe20000010100 */
[----:B------:R-:W-:Y:S01]  /*0a20*/  SHF.L.U32 R63, R63, 0x10, RZ ;  /* 0x000000103f3f7819 */ /* 0x000fe200000006ff */
[----:B------:R-:W-:Y:S01]  /*0a30*/  FMUL.FTZ R52, R85, R84 ;  /* 0x0000005455347220 */ /* 0x000fe20000410000 */
[----:B------:R-:W-:Y:S01]  /*0a40*/  FADD.FTZ R54, -R22, R23 ;  /* 0x0000001716367221 */ /* 0x000fe20000010100 */
[----:B------:R-:W-:-:S02]  /*0a50*/  IMAD.U32 R60, R60, 0x10000, RZ ;  /* 0x000100003c3c7824 */ /* 0x000fc400078e00ff */
[C---:B0-----:R-:W-:Y:S01]  /*0a60*/  FMUL.FTZ R87, R21.reuse, R50 ;  /* 0x0000003215577220 */ /* 0x041fe20000410000 */
[----:B------:R-:W-:Y:S01]  /*0a70*/  FMUL.FTZ R59, R21, R54 ;  /* 0x00000036153b7220 */ /* 0x000fe20000410000 */
[----:B------:R-:W-:Y:S02]  /*0a80*/  FMUL.FTZ R23, R60, R63 ;  /* 0x0000003f3c177220 */ /* 0x000fe40000410000 */
[----:B------:R-:W-:Y:S01]  /*0a90*/  FFMA.FTZ R52, R87, R52, RZ ;  /* 0x0000003457347223 */ /* 0x000fe200000100ff */
[----:B------:R-:W-:-:S03]  /*0aa0*/  SHF.L.U32 R53, R39, 0x10, RZ ;  /* 0x0000001027357819 */ /* 0x000fc600000006ff */
[----:B------:R-:W-:Y:S01]  /*0ab0*/  FFMA.FTZ R52, R59, R23, R52 ;  /* 0x000000173b347223 */ /* 0x000fe20000010034 */
[----:B------:R-:W-:Y:S01]  /*0ac0*/  PRMT R23, R39, 0x7632, R23 ;  /* 0x0000763227177816 */ /* 0x000fe20000000017 */
[----:B------:R-:W-:-:S03]  /*0ad0*/  FADD.FTZ R50, -R22, R53 ;  /* 0x0000003516327221 */ /* 0x000fc60000010100 */
[----:B------:R-:W-:Y:S01]  /*0ae0*/  SHF.L.U32 R53, R23, 0x10, RZ ;  /* 0x0000001017357819 */ /* 0x000fe200000006ff */
[----:B------:R-:W-:Y:S01]  /*0af0*/  FMUL.FTZ R83, R21, R50 ;  /* 0x0000003215537220 */ /* 0x000fe20000410000 */
[----:B------:R-:W-:Y:S01]  /*0b00*/  SHF.L.U32 R81, R37, 0x10, RZ ;  /* 0x0000001025517819 */ /* 0x000fe200000006ff */
[C---:B------:R-:W-:Y:S01]  /*0b10*/  IMAD.U32 R82, R41.reuse, 0x10000, RZ ;  /* 0x0001000029527824 */ /* 0x040fe200078e00ff */
[----:B------:R-:W-:Y:S01]  /*0b20*/  PRMT R51, R41, 0x7632, R51 ;  /* 0x0000763229337816 */ /* 0x000fe20000000033 */
[----:B------:R-:W-:Y:S01]  /*0b30*/  FADD.FTZ R50, -R22, R53 ;  /* 0x0000003516327221 */ /* 0x000fe20000010100 */
[----:B------:R-:W-:Y:S01]  /*0b40*/  PRMT R62, R37, 0x7632, R62 ;  /* 0x00007632253e7816 */ /* 0x000fe2000000003e */
[----:B------:R-:W-:Y:S01]  /*0b50*/  FMUL.FTZ R23, R81, R82 ;  /* 0x0000005251177220 */ /* 0x000fe20000410000 */
[C---:B------:R-:W-:Y:S01]  /*0b60*/  SHF.L.U32 R55, R34.reuse, 0x10, RZ ;  /* 0x0000001022377819 */ /* 0x040fe200000006ff */
[----:B------:R-:W-:Y:S01]  /*0b70*/  FMUL.FTZ R67, R21, R50 ;  /* 0x0000003215437220 */ /* 0x000fe20000410000 */
[----:B------:R-:W-:Y:S01]  /*0b80*/  IMAD.U32 R51, R51, 0x10000, RZ ;  /* 0x0001000033337824 */ /* 0x000fe200078e00ff */
[----:B------:R-:W-:Y:S01]  /*0b90*/  PRMT R50, R34, 0x7632, R50 ;  /* 0x0000763222327816 */ /* 0x000fe20000000032 */
[----:B------:R-:W-:-:S02]  /*0ba0*/  IMAD.U32 R62, R62, 0x10000, RZ ;  /* 0x000100003e3e7824 */ /* 0x000fc400078e00ff */
[----:B------:R-:W-:Y:S01]  /*0bb0*/  FFMA.FTZ R52, R83, R23, R52 ;  /* 0x0000001753347223 */ /* 0x000fe20000010034 */
[----:B------:R-:W-:Y:S01]  /*0bc0*/  FADD.FTZ R70, -R22, R55 ;  /* 0x0000003716467221 */ /* 0x000fe20000010100 */
[----:B------:R-:W-:Y:S02]  /*0bd0*/  IMAD.U32 R23, R32, 0x10000, RZ ;  /* 0x0001000020177824 */ /* 0x000fe400078e00ff */
[----:B------:R-:W-:Y:S01]  /*0be0*/  FMUL.FTZ R53, R62, R51 ;  /* 0x000000333e357220 */ /* 0x000fe20000410000 */
[----:B------:R-:W-:Y:S02]  /*0bf0*/  PRMT R58, R32, 0x7632, R58 ;  /* 0x00007632203a7816 */ /* 0x000fe4000000003a */
[----:B------:R-:W-:Y:S01]  /*0c00*/  SHF.L.U32 R55, R50, 0x10, RZ ;  /* 0x0000001032377819 */ /* 0x000fe200000006ff */
[----:B------:R-:W-:Y:S01]  /*0c10*/  FFMA.FTZ R53, R67, R53, R52 ;  /* 0x0000003543357223 */ /* 0x000fe20000010034 */
[----:B------:R-:W-:Y:S01]  /*0c20*/  FMUL.FTZ R50, R84, R23 ;  /* 0x0000001754327220 */ /* 0x000fe20000410000 */
[----:B------:R-:W-:Y:S01]  /*0c30*/  FMUL.FTZ R70, R21, R70 ;  /* 0x0000004615467220 */ /* 0x000fe20000410000 */
[----:B------:R-:W-:-:S02]  /*0c40*/  IMAD.U32 R58, R58, 0x10000, RZ ;  /* 0x000100003a3a7824 */ /* 0x000fc400078e00ff */
[----:B------:R-:W-:Y:S01]  /*0c50*/  FADD.FTZ R54, -R22, R55 ;  /* 0x0000003716367221 */ /* 0x000fe20000010100 */
[----:B------:R-:W-:Y:S01]  /*0c60*/  SHF.L.U32 R55, R35, 0x10, RZ ;  /* 0x0000001023377819 */ /* 0x000fe200000006ff */
[----:B------:R-:W-:Y:S01]  /*0c70*/  FFMA.FTZ R52, R70, R50, R53 ;  /* 0x0000003246347223 */ /* 0x000fe20000010035 */
[----:B------:R-:W-:Y:S01]  /*0c80*/  FMUL.FTZ R53, R63, R58 ;  /* 0x0000003a3f357220 */ /* 0x000fe20000410000 */
[----:B------:R-:W-:Y:S01]  /*0c90*/  FMUL.FTZ R65, R21, R54 ;  /* 0x0000003615417220 */ /* 0x000fe20000410000 */
[----:B------:R-:W-:Y:S01]  /*0ca0*/  PRMT R50, R35, 0x7632, R50 ;  /* 0x0000763223327816 */ /* 0x000fe20000000032 */
[----:B------:R-:W-:Y:S02]  /*0cb0*/  FADD.FTZ R72, -R22, R55 ;  /* 0x0000003716487221 */ /* 0x000fe40000010100 */
[--C-:B------:R-:W-:Y:S01]  /*0cc0*/  FFMA.FTZ R53, R65, R53, R52.reuse ;  /* 0x0000003541357223 */ /* 0x100fe20000010034 */
[C---:B------:R-:W-:Y:S02]  /*0cd0*/  PRMT R52, R33.reuse, 0x7632, R52 ;  /* 0x0000763221347816 */ /* 0x040fe40000000034 */
[----:B------:R-:W-:Y:S01]  /*0ce0*/  SHF.L.U32 R55, R50, 0x10, RZ ;  /* 0x0000001032377819 */ /* 0x000fe200000006ff */
[----:B------:R-:W-:-:S02]  /*0cf0*/  IMAD.U32 R71, R33, 0x10000, RZ ;  /* 0x0001000021477824 */ /* 0x000fc400078e00ff */
[----:B------:R-:W-:Y:S02]  /*0d00*/  IMAD.U32 R50, R52, 0x10000, RZ ;  /* 0x0001000034327824 */ /* 0x000fe400078e00ff */
[----:B------:R-:W-:Y:S01]  /*0d10*/  FADD.FTZ R52, -R22, R55 ;  /* 0x0000003716347221 */ /* 0x000fe20000010100 */
[----:B------:R-:W-:Y:S01]  /*0d20*/  SHF.L.U32 R55, R30, 0x10, RZ ;  /* 0x000000101e377819 */ /* 0x000fe200000006ff */
[----:B------:R-:W-:Y:S01]  /*0d30*/  FMUL.FTZ R54, R82, R71 ;  /* 0x0000004752367220 */ /* 0x000fe20000410000 */
[C---:B------:R-:W-:Y:S01]  /*0d40*/  FMUL.FTZ R72, R21.reuse, R72 ;  /* 0x0000004815487220 */ /* 0x040fe20000410000 */
[----:B------:R-:W-:Y:S01]  /*0d50*/  FMUL.FTZ R57, R21, R52 ;  /* 0x0000003415397220 */ /* 0x000fe20000410000 */
[----:B------:R-:W-:Y:S01]  /*0d60*/  PRMT R52, R30, 0x7632, R52 ;  /* 0x000076321e347816 */ /* 0x000fe20000000034 */
[----:B------:R-:W-:Y:S01]  /*0d70*/  FADD.FTZ R74, -R22, R55 ;  /* 0x00000037164a7221 */ /* 0x000fe20000010100 */
[----:B------:R-:W-:Y:S01]  /*0d80*/  FFMA.FTZ R54, R72, R54, R53 ;  /* 0x0000003648367223 */ /* 0x000fe20000010035 */
[----:B------:R-:W-:Y:S01]  /*0d90*/  FMUL.FTZ R53, R51, R50 ;  /* 0x0000003233357220 */ /* 0x000fe20000410000 */
[C---:B------:R-:W-:Y:S01]  /*0da0*/  IMAD.U32 R73, R28.reuse, 0x10000, RZ ;  /* 0x000100001c497824 */ /* 0x040fe200078e00ff */
[----:B------:R-:W-:-:S02]  /*0db0*/  PRMT R56, R28, 0x7632, R56 ;  /* 0x000076321c387816 */ /* 0x000fc40000000038 */
[----:B------:R-:W-:Y:S01]  /*0dc0*/  SHF.L.U32 R55, R52, 0x10, RZ ;  /* 0x0000001034377819 */ /* 0x000fe200000006ff */
[----:B------:R-:W-:Y:S01]  /*0dd0*/  FFMA.FTZ R53, R57, R53, R54 ;  /* 0x0000003539357223 */ /* 0x000fe20000010036 */
[----:B------:R-:W-:Y:S01]  /*0de0*/  FMUL.FTZ R52, R84, R73 ;  /* 0x0000004954347220 */ /* 0x000fe20000410000 */
[----:B------:R-:W-:Y:S01]  /*0df0*/  FMUL.FTZ R74, R21, R74 ;  /* 0x0000004a154a7220 */ /* 0x000fe20000410000 */
[----:B------:R-:W-:Y:S02]  /*0e00*/  IMAD.U32 R56, R56, 0x10000, RZ ;  /* 0x0001000038387824 */ /* 0x000fe400078e00ff */
[----:B------:R-:W-:Y:S01]  /*0e10*/  FADD.FTZ R54, -R22, R55 ;  /* 0x0000003716367221 */ /* 0x000fe20000010100 */
[----:B------:R-:W-:Y:S01]  /*0e20*/  SHF.L.U32 R77, R31, 0x10, RZ ;  /* 0x000000101f4d7819 */ /* 0x000fe200000006ff */
[----:B------:R-:W-:Y:S01]  /*0e30*/  FFMA.FTZ R52, R74, R52, R53 ;  /* 0x000000344a347223 */ /* 0x000fe20000010035 */
[----:B------:R-:W-:Y:S01]  /*0e40*/  FMUL.FTZ R53, R63, R56 ;  /* 0x000000383f357220 */ /* 0x000fe20000410000 */
[----:B------:R-:W-:Y:S01]  /*0e50*/  FMUL.FTZ R55, R21, R54 ;  /* 0x0000003615377220 */ /* 0x000fe20000410000 */
[----:B------:R-:W-:-:S02]  /*0e60*/  IMAD.U32 R75, R29, 0x10000, RZ ;  /* 0x000100001d4b7824 */ /* 0x000fc400078e00ff */
[----:B------:R-:W-:Y:S01]  /*0e70*/  FADD.FTZ R76, -R22, R77 ;  /* 0x0000004d164c7221 */ /* 0x000fe20000010100 */
[--C-:B------:R-:W-:Y:S01]  /*0e80*/  FFMA.FTZ R69, R55, R53, R52.reuse ;  /* 0x0000003537457223 */ /* 0x100fe20000010034 */
[----:B------:R-:W-:Y:S01]  /*0e90*/  PRMT R52, R31, 0x7632, R52 ;  /* 0x000076321f347816 */ /* 0x000fe20000000034 */
[----:B------:R-:W-:Y:S01]  /*0ea0*/  FFMA.FTZ R53, R85, R84, RZ ;  /* 0x0000005455357223 */ /* 0x000fe200000100ff */
[----:B------:R-:W-:Y:S01]  /*0eb0*/  FMUL.FTZ R64, R82, R75 ;  /* 0x0000004b52407220 */ /* 0x000fe20000410000 */
[----:B------:R-:W-:Y:S01]  /*0ec0*/  FMUL.FTZ R76, R21, R76 ;  /* 0x0000004c154c7220 */ /* 0x000fe20000410000 */
[----:B------:R-:W-:Y:S01]  /*0ed0*/  SHF.L.U32 R77, R52, 0x10, RZ ;  /* 0x00000010344d7819 */ /* 0x000fe200000006ff */
[----:B------:R-:W-:Y:S01]  /*0ee0*/  FFMA.FTZ R52, R60, R63, R53 ;  /* 0x0000003f3c347223 */ /* 0x000fe20000010035 */
[----:B------:R-:W-:Y:S01]  /*0ef0*/  PRMT R54, R29, 0x7632, R54 ;  /* 0x000076321d367816 */ /* 0x000fe20000000036 */
[----:B------:R-:W-:Y:S02]  /*0f00*/  FFMA.FTZ R64, R76, R64, R69 ;  /* 0x000000404c407223 */ /* 0x000fe40000010045 */
[----:B------:R-:W-:Y:S01]  /*0f10*/  FFMA.FTZ R69, R81, R82, R52 ;  /* 0x0000005251457223 */ /* 0x000fe20000010034 */
[----:B------:R-:W-:Y:S01]  /*0f20*/  FADD.FTZ R66, -R22, R77 ;  /* 0x0000004d16427221 */ /* 0x000fe20000010100 */
[----:B------:R-:W-:-:S02]  /*0f30*/  IMAD.U32 R54, R54, 0x10000, RZ ;  /* 0x0001000036367824 */ /* 0x000fc400078e00ff */
[----:B------:R-:W-:Y:S01]  /*0f40*/  FFMA.FTZ R77, R62, R51, R69 ;  /* 0x000000333e4d7223 */ /* 0x000fe20000010045 */
[----:B------:R-:W-:Y:S01]  /*0f50*/  FMUL.FTZ R53, R21, R66 ;  /* 0x0000004215357220 */ /* 0x000fe20000410000 */
[----:B------:R-:W-:Y:S01]  /*0f60*/  FMUL.FTZ R68, R51, R54 ;  /* 0x0000003633447220 */ /* 0x000fe20000410000 */
[----:B------:R-:W-:Y:S01]  /*0f70*/  SHF.L.U32 R79, R26, 0x10, RZ ;  /* 0x000000101a4f7819 */ /* 0x000fe200000006ff */
[----:B------:R-:W-:Y:S01]  /*0f80*/  FFMA.FTZ R66, R84, R23, R77 ;  /* 0x0000001754427223 */ /* 0x000fe2000001004d */
[----:B------:R-:W-:Y:S01]  /*0f90*/  PRMT R52, R26, 0x7632, R52 ;  /* 0x000076321a347816 */ /* 0x000fe20000000034 */
[--C-:B------:R-:W-:Y:S01]  /*0fa0*/  FFMA.FTZ R69, R53, R68, R64.reuse ;  /* 0x0000004435457223 */ /* 0x100fe20000010040 */
[----:B------:R-:W-:Y:S01]  /*0fb0*/  PRMT R64, R24, 0x7632, R64 ;  /* 0x0000763218407816 */ /* 0x000fe20000000040 */
[----:B------:R-:W-:Y:S01]  /*0fc0*/  FADD.FTZ R78, -R22, R79 ;  /* 0x0000004f164e7221 */ /* 0x000fe20000010100 */
[----:B------:R-:W-:Y:S01]  /*0fd0*/  FFMA.FTZ R79, R63, R58, R66 ;  /* 0x0000003a3f4f7223 */ /* 0x000fe20000010042 */
[----:B------:R-:W-:-:S02]  /*0fe0*/  SHF.L.U32 R91, R52, 0x10, RZ ;  /* 0x00000010345b7819 */ /* 0x000fc400000006ff */
[----:B------:R-:W-:Y:S02]  /*0ff0*/  IMAD.U32 R52, R64, 0x10000, RZ ;  /* 0x0001000040347824 */ /* 0x000fe400078e00ff */
[----:B------:R-:W-:Y:S01]  /*1000*/  FFMA.FTZ R64, R82, R71, R79 ;  /* 0x0000004752407223 */ /* 0x000fe2000001004f */
[----:B------:R-:W-:-:S03]  /*1010*/  FFMA.FTZ R46, R59, R60, R46 ;  /* 0x0000003c3b2e7223 */ /* 0x000fc6000001002e */
[----:B------:R-:W-:Y:S01]  /*1020*/  FFMA.FTZ R59, R51, R50, R64 ;  /* 0x00000032333b7223 */ /* 0x000fe20000010040 */
[----:B------:R-:W-:-:S03]  /*1030*/  FADD.FTZ R47, R60, R47 ;  /* 0x0000002f3c2f7221 */ /* 0x000fc60000010000 */
[----:B------:R-:W-:Y:S01]  /*1040*/  FFMA.FTZ R60, R84, R73, R59 ;  /* 0x00000049543c7223 */ /* 0x000fe2000001003b */
[----:B------:R-:W-:-:S03]  /*1050*/  IMAD.U32 R77, R24, 0x10000, RZ ;  /* 0x00010000184d7824 */ /* 0x000fc600078e00ff */
[----:B------:R-:W-:Y:S01]  /*1060*/  FFMA.FTZ R79, R63, R56, R60 ;  /* 0x000000383f4f7223 */ /* 0x000fe2000001003c */
[----:B------:R-:W-:Y:S01]  /*1070*/  FMUL.FTZ R66, R84, R77 ;  /* 0x0000004d54427220 */ /* 0x000fe20000410000 */
[----:B------:R-:W-:Y:S02]  /*1080*/  FMUL.FTZ R78, R21, R78 ;  /* 0x0000004e154e7220 */ /* 0x000fe40000410000 */
[----:B------:R-:W-:Y:S01]  /*1090*/  FFMA.FTZ R60, R82, R75, R79 ;  /* 0x0000004b523c7223 */ /* 0x000fe2000001004f */
[----:B------:R-:W-:Y:S01]  /*10a0*/  FADD.FTZ R64, -R22, R91 ;  /* 0x0000005b16407221 */ /* 0x000fe20000010100 */
[--C-:B------:R-:W-:Y:S01]  /*10b0*/  FFMA.FTZ R66, R78, R66, R69.reuse ;  /* 0x000000424e427223 */ /* 0x100fe20000010045 */
[----:B------:R-:W-:Y:S01]  /*10c0*/  PRMT R69, R27, 0x7632, R69 ;  /* 0x000076321b457816 */ /* 0x000fe20000000045 */
[----:B------:R-:W-:Y:S01]  /*10d0*/  FFMA.FTZ R91, R51, R54, R60 ;  /* 0x00000036335b7223 */ /* 0x000fe2000001003c */
[----:B------:R-:W-:Y:S01]  /*10e0*/  SHF.L.U32 R93, R27, 0x10, RZ ;  /* 0x000000101b5d7819 */ /* 0x000fe200000006ff */
[----:B------:R-:W-:Y:S01]  /*10f0*/  FADD.FTZ R43, R62, R43 ;  /* 0x0000002b3e2b7221 */ /* 0x000fe20000010000 */
[--C-:B------:R-:W-:Y:S01]  /*1100*/  FFMA.FTZ R62, R67, R62, R42.reuse ;  /* 0x0000003e433e7223 */ /* 0x100fe2000001002a */
[----:B------:R-:W-:Y:S01]  /*1110*/  PRMT R42, R25, 0x7632, R42 ;  /* 0x00007632192a7816 */ /* 0x000fe2000000002a */
[----:B------:R-:W-:Y:S01]  /*1120*/  FFMA.FTZ R60, R84, R77, R91 ;  /* 0x0000004d543c7223 */ /* 0x000fe2000001005b */
[----:B------:R-:W-:Y:S01]  /*1130*/  SHF.L.U32 R69, R69, 0x10, RZ ;  /* 0x0000001045457819 */ /* 0x000fe200000006ff */
[----:B------:R-:W-:Y:S01]  /*1140*/  FMUL.FTZ R68, R63, R52 ;  /* 0x000000343f447220 */ /* 0x000fe20000410000 */
[----:B------:R-:W-:Y:S01]  /*1150*/  FMUL.FTZ R59, R21, R64 ;  /* 0x00000040153b7220 */ /* 0x000fe20000410000 */
[----:B------:R-:W-:-:S02]  /*1160*/  IMAD.U32 R79, R25, 0x10000, RZ ;  /* 0x00010000194f7824 */ /* 0x000fc400078e00ff */
[----:B------:R-:W-:Y:S01]  /*1170*/  FADD.FTZ R80, -R22, R93 ;  /* 0x0000005d16507221 */ /* 0x000fe20000010100 */
[----:B------:R-:W-:Y:S01]  /*1180*/  FADD.FTZ R43, R43, R50 ;  /* 0x000000322b2b7221 */ /* 0x000fe20000010000 */
[----:B------:R-:W-:Y:S01]  /*1190*/  FFMA.FTZ R62, R57, R50, R62 ;  /* 0x00000032393e7223 */ /* 0x000fe2000001003e */
[----:B------:R-:W-:Y:S01]  /*11a0*/  FFMA.FTZ R63, R63, R52, R60 ;  /* 0x000000343f3f7223 */ /* 0x000fe2000001003c */
[----:B------:R-:W-:Y:S01]  /*11b0*/  FFMA.FTZ R67, R59, R68, R66 ;  /* 0x000000443b437223 */ /* 0x000fe20000010042 */
[----:B------:R-:W-:Y:S02]  /*11c0*/  IMAD.U32 R42, R42, 0x10000, RZ ;  /* 0x000100002a2a7824 */ /* 0x000fe400078e00ff */
[-C--:B------:R-:W-:Y:S01]  /*11d0*/  FMUL.FTZ R64, R82, R79.reuse ;  /* 0x0000004f52407220 */ /* 0x080fe20000410000 */
[----:B------:R-:W-:Y:S01]  /*11e0*/  FMUL.FTZ R80, R21, R80 ;  /* 0x0000005015507220 */ /* 0x000fe20000410000 */
[----:B------:R-:W-:Y:S01]  /*11f0*/  FADD.FTZ R60, -R22, R69 ;  /* 0x00000045163c7221 */ /* 0x000fe20000010100 */
[----:B------:R-:W-:Y:S01]  /*1200*/  FADD.FTZ R47, R47, R58 ;  /* 0x0000003a2f2f7221 */ /* 0x000fe20000010000 */
[----:B------:R-:W-:Y:S01]  /*1210*/  FFMA.FTZ R46, R65, R58, R46 ;  /* 0x0000003a412e7223 */ /* 0x000fe2000001002e */
[----:B------:R-:W-:Y:S01]  /*1220*/  FADD.FTZ R43, R43, R54 ;  /* 0x000000362b2b7221 */ /* 0x000fe20000010000 */
[----:B------:R-:W-:Y:S01]  /*1230*/  FFMA.FTZ R62, R53, R54, R62 ;  /* 0x00000036353e7223 */ /* 0x000fe2000001003e */
[----:B------:R-:W-:Y:S01]  /*1240*/  FFMA.FTZ R58, R82, R79, R63 ;  /* 0x0000004f523a7223 */ /* 0x000fe2000001003f */
[----:B------:R-:W-:Y:S01]  /*1250*/  FADD.FTZ R54, R85, R49 ;  /* 0x0000003155367221 */ /* 0x000fe20000010000 */
[----:B------:R-:W-:Y:S01]  /*1260*/  FFMA.FTZ R64, R80, R64, R67 ;  /* 0x0000004050407223 */ /* 0x000fe20000010043 */
[----:B------:R-:W-:Y:S01]  /*1270*/  FMUL.FTZ R65, R51, R42 ;  /* 0x0000002a33417220 */ /* 0x000fe20000410000 */
[----:B------:R-:W-:Y:S01]  /*1280*/  FMUL.FTZ R63, R21, R60 ;  /* 0x0000003c153f7220 */ /* 0x000fe20000410000 */
[----:B------:R-:W-:Y:S01]  /*1290*/  FFMA.FTZ R49, R87, R85, R48 ;  /* 0x0000005557317223 */ /* 0x000fe20000010030 */
[----:B------:R-:W-:Y:S01]  /*12a0*/  FADD.FTZ R48, R81, R45 ;  /* 0x0000002d51307221 */ /* 0x000fe20000010000 */
[----:B------:R-:W-:Y:S01]  /*12b0*/  FFMA.FTZ R45, R83, R81, R44 ;  /* 0x00000051532d7223 */ /* 0x000fe2000001002c */
[----:B------:R-:W-:Y:S01]  /*12c0*/  FFMA.FTZ R50, R51, R42, R58 ;  /* 0x0000002a33327223 */ /* 0x000fe2000001003a */
[----:B------:R-:W-:Y:S01]  /*12d0*/  FFMA.FTZ R51, R63, R65, R64 ;  /* 0x000000413f337223 */ /* 0x000fe20000010040 */
[----:B------:R-:W-:Y:S01]  /*12e0*/  FADD.FTZ R48, R48, R71 ;  /* 0x0000004730307221 */ /* 0x000fe20000010000 */
[----:B------:R-:W-:Y:S01]  /*12f0*/  FADD.FTZ R54, R54, R23 ;  /* 0x0000001736367221 */ /* 0x000fe20000010000 */
[----:B------:R-:W-:Y:S01]  /*1300*/  FFMA.FTZ R49, R70, R23, R49 ;  /* 0x0000001746317223 */ /* 0x000fe20000010031 */
[----:B------:R-:W-:Y:S01]  /*1310*/  FFMA.FTZ R45, R72, R71, R45 ;  /* 0x00000047482d7223 */ /* 0x000fe2000001002d */
[----:B------:R0:W-:Y:S01]  /*1320*/  STS.64 [R7], R50 ;  /* 0x0000003207007388 */ /* 0x0001e20000000a00 */
[----:B------:R-:W-:Y:S01]  /*1330*/  FADD.FTZ R48, R48, R75 ;  /* 0x0000004b30307221 */ /* 0x000fe20000010000 */
[----:B------:R-:W-:Y:S01]  /*1340*/  FADD.FTZ R47, R47, R56 ;  /* 0x000000382f2f7221 */ /* 0x000fe20000010000 */
[----:B------:R-:W-:Y:S01]  /*1350*/  FFMA.FTZ R46, R55, R56, R46 ;  /* 0x00000038372e7223 */ /* 0x000fe2000001002e */
[----:B------:R-:W-:Y:S01]  /*1360*/  FADD.FTZ R54, R54, R73 ;  /* 0x0000004936367221 */ /* 0x000fe20000010000 */
[----:B------:R-:W-:Y:S01]  /*1370*/  FFMA.FTZ R53, R76, R75, R45 ;  /* 0x0000004b4c357223 */ /* 0x000fe2000001002d */
[----:B------:R-:W-:Y:S01]  /*1380*/  FADD.FTZ R43, R43, R42 ;  /* 0x0000002a2b2b7221 */ /* 0x000fe20000010000 */
[----:B------:R-:W-:Y:S01]  /*1390*/  FADD.FTZ R45, R48, R79 ;  /* 0x0000004f302d7221 */ /* 0x000fe20000010000 */
[----:B------:R-:W-:Y:S01]  /*13a0*/  FADD.FTZ R47, R47, R52 ;  /* 0x000000342f2f7221 */ /* 0x000fe20000010000 */
[----:B0-----:R-:W-:Y:S01]  /*13b0*/  FFMA.FTZ R51, R74, R73, R49 ;  /* 0x000000494a337223 */ /* 0x001fe20000010031 */
[----:B------:R-:W-:Y:S01]  /*13c0*/  FFMA.FTZ R46, R59, R52, R46 ;  /* 0x000000343b2e7223 */ /* 0x000fe2000001002e */
[----:B------:R-:W-:Y:S01]  /*13d0*/  FFMA.FTZ R42, R63, R42, R62 ;  /* 0x0000002a3f2a7223 */ /* 0x000fe2000001003e */
[----:B------:R-:W-:Y:S01]  /*13e0*/  CS2R R68, SRZ ;  /* 0x0000000000447805 */ /* 0x000fe2000001ff00 */
[----:B------:R-:W-:Y:S01]  /*13f0*/  FADD.FTZ R49, R54, R77 ;  /* 0x0000004d36317221 */ /* 0x000fe20000010000 */
[----:B------:R-:W-:Y:S01]  /*1400*/  FFMA.FTZ R48, R78, R77, R51 ;  /* 0x0000004d4e307223 */ /* 0x000fe20000010033 */
[----:B------:R-:W-:Y:S01]  /*1410*/  FFMA.FTZ R44, R80, R79, R53 ;  /* 0x0000004f502c7223 */ /* 0x000fe20000010035 */
[----:B------:R-:W-:Y:S06]  /*1420*/  BAR.SYNC.DEFER_BLOCKING 0x0 ;  /* 0x0000000000007b1d */ /* 0x000fec0000010000 */
[----:B------:R-:W-:Y:S05]  /*1430*/  @!P0 BRA `(.L_x_292) ;  /* 0x0000000000b08947 */ /* 0x000fea0003800000 */
[----:B------:R-:W0:Y:S01]  /*1440*/  S2UR UR7, SR_CgaCtaId ;  /* 0x00000000000779c3 */ /* 0x000e220000008800 */
[----:B------:R-:W-:Y:S01]  /*1450*/  IMAD.SHL.U32 R50, R3, 0x2, RZ ;  /* 0x0000000203327824 */ /* 0x000fe200078e00ff */
[----:B------:R-:W-:Y:S01]  /*1460*/  UMOV UR5, 0x400 ;  /* 0x0000040000057882 */ /* 0x000fe20000000000 */
[----:B------:R-:W-:-:S03]  /*1470*/  SHF.R.U32.HI R62, RZ, 0x2, R0 ;  /* 0x00000002ff3e7819 */ /* 0x000fc60000011600 */
[----:B------:R-:W-:Y:S02]  /*1480*/  LOP3.LUT R51, R50, 0x18, RZ, 0xc0, !PT ;  /* 0x0000001832337812 */ /* 0x000fe400078ec0ff */
[----:B------:R-:W-:Y:S02]  /*1490*/  SHF.L.U32 R63, R62, 0x4, RZ ;  /* 0x000000043e3f7819 */ /* 0x000fe400000006ff */
[C---:B------:R-:W-:Y:S02]  /*14a0*/  LOP3.LUT R53, R51.reuse, 0x8, RZ, 0x3c, !PT ;  /* 0x0000000833357812 */ /* 0x040fe400078e3cff */
[C---:B------:R-:W-:Y:S02]  /*14b0*/  LOP3.LUT R55, R51.reuse, 0x10, RZ, 0x3c, !PT ;  /* 0x0000001033377812 */ /* 0x040fe400078e3cff */
[----:B------:R-:W-:Y:S01]  /*14c0*/  LOP3.LUT R57, R51, 0x18, RZ, 0x3c, !PT ;  /* 0x0000001833397812 */ /* 0x000fe200078e3cff */
[----:B0-----:R-:W-:-:S06]  /*14d0*/  ULEA UR5, UR7, UR5, 0x18 ;  /* 0x0000000507057291 */ /* 0x001fcc000f8ec03f */
[----:B------:R-:W-:Y:S02]  /*14e0*/  LEA R50, R3, UR5, 0x5 ;  /* 0x0000000503327c11 */ /* 0x000fe4000f8e28ff */
[----:B------:R-:W-:Y:S02]  /*14f0*/  LEA R59, R4, UR5, 0x5 ;  /* 0x00000005043b7c11 */ /* 0x000fe4000f8e28ff */
[C---:B------:R-:W-:Y:S01]  /*1500*/  IADD3 R54, R50.reuse, R51, RZ ;  /* 0x0000003332367210 */ /* 0x040fe20007ffe0ff */
[C---:B------:R-:W-:Y:S01]  /*1510*/  IMAD.IADD R56, R50.reuse, 0x1, R53 ;  /* 0x0000000132387824 */ /* 0x040fe200078e0235 */
[C---:B------:R-:W-:Y:S01]  /*1520*/  IADD3 R58, R50.reuse, R55, RZ ;  /* 0x00000037323a7210 */ /* 0x040fe20007ffe0ff */
[----:B------:R-:W-:Y:S01]  /*1530*/  IMAD.IADD R60, R50, 0x1, R57 ;  /* 0x00000001323c7824 */ /* 0x000fe200078e0239 */
[-C--:B------:R-:W-:Y:S01]  /*1540*/  LEA R50, R8, R59.reuse, 0x3 ;  /* 0x0000003b08327211 */ /* 0x080fe200078e18ff */
[----:B------:R-:W-:Y:S01]  /*1550*/  STS.64 [R54], R48 ;  /* 0x0000003036007388 */ /* 0x000fe20000000a00 */
[--C-:B------:R-:W-:Y:S01]  /*1560*/  IMAD R52, R9, 0x8, R59.reuse ;  /* 0x0000000809347824 */ /* 0x100fe200078e023b */
[----:B------:R-:W-:Y:S01]  /*1570*/  LEA R55, R10, R59, 0x3 ;  /* 0x0000003b0a377211 */ /* 0x000fe200078e18ff */
[----:B------:R-:W-:Y:S01]  /*1580*/  IMAD R57, R11, 0x8, R59 ;  /* 0x000000080b397824 */ /* 0x000fe200078e023b */
[----:B------:R-:W-:Y:S04]  /*1590*/  STS.64 [R56], R46 ;  /* 0x0000002e38007388 */ /* 0x000fe80000000a00 */
[----:B------:R0:W-:Y:S04]  /*15a0*/  STS.64 [R58], R44 ;  /* 0x0000002c3a007388 */ /* 0x0001e80000000a00 */
[----:B------:R1:W-:Y:S01]  /*15b0*/  STS.64 [R60], R42 ;  /* 0x0000002a3c007388 */ /* 0x0003e20000000a00 */
[----:B------:R-:W-:Y:S08]  /*15c0*/  BAR.SYNC.DEFER_BLOCKING 0x0 ;  /* 0x0000000000007b1d */ /* 0x000ff00000010000 */
[----:B0-----:R-:W0:Y:S01]  /*15d0*/  LDC.64 R58, c[0x0][0x260] ;  /* 0x00009800ff3a7b82 */ /* 0x001e220000000a00 */
[----:B-1----:R-:W-:-:S05]  /*15e0*/  LOP3.LUT R60, R63, 0xfffffff0, R2, 0xe2, !PT ;  /* 0xfffffff03f3c7812 */ /* 0x002fca00078ee202 */
[----:B------:R-:W-:-:S04]  /*15f0*/  IMAD R62, R60, 0x500, R3 ;  /* 0x000005003c3e7824 */ /* 0x000fc800078e0203 */
[----:B------:R-:W-:Y:S01]  /*1600*/  IMAD.IADD R62, R61, 0x1, R62 ;  /* 0x000000013d3e7824 */ /* 0x000fe200078e023e */
        /* <DEDUP_REMOVED lines=8> */
[----:B------:R-:W-:Y:S02]  /*1690*/  SHF.L.U32 R53, R62, 0x1, RZ ;  /* 0x000000013e357819 */ /* 0x000fe400000006ff */
[----:B---3--:R-:W-:Y:S01]  /*16a0*/  FADD.FTZ R60, R60, R55 ;  /* 0x000000373c3c7221 */ /* 0x008fe20000010000 */
[----:B------:R-:W-:Y:S02]  /*16b0*/  FADD.FTZ R51, R51, R54 ;  /* 0x0000003633337221 */ /* 0x000fe40000010000 */
[----:B0-----:R-:W-:-:S04]  /*16c0*/  IMAD.WIDE.U32 R58, R53, 0x4, R58 ;  /* 0x00000004353a7825 */ /* 0x001fc800078e003a */
[----:B----4-:R-:W-:Y:S01]  /*16d0*/  FADD.FTZ R57, R60, R57 ;  /* 0x000000393c397221 */ /* 0x010fe20000010000 */
[----:B------:R-:W-:-:S05]  /*16e0*/  FADD.FTZ R56, R51, R56 ;  /* 0x0000003833387221 */ /* 0x000fca0000010000 */
[----:B------:R0:W-:Y:S02]  /*16f0*/  STG.E.64 desc[UR8][R58.64+0x4000], R56 ;  /* 0x004000383a007986 */ /* 0x0001e4000c101b08 */
.L_x_292:
[----:B------:R-:W-:Y:S04]  /*1700*/  BSSY B0, `(.L_x_293) ;  /* 0x0000061000007945 */ /* 0x000fe80003800000 */
[----:B------:R-:W-:Y:S05]  /*1710*/  @P1 BRA `(.L_x_294) ;  /* 0x00000004007c1947 */ /* 0x000fea0003800000 */
[----:B------:R-:W-:Y:S01]  /*1720*/  IMAD.SHL.U32 R50, R90, 0x8, RZ ;  /* 0x000000085a327824 */ /* 0x000fe200078e00ff */
[----:B------:R-:W-:-:S04]  /*1730*/  SHF.L.U32 R66, R3, 0x3, RZ ;  /* 0x0000000303427819 */ /* 0x000fc800000006ff */
        /* <DEDUP_REMOVED lines=9> */
[----:B------:R-:W-:Y:S02]  /*17d0*/  SHF.R.S32.HI R50, RZ, 0x1f, R53 ;  /* 0x0000001fff327819 */ /* 0x000fe40000011435 */
[----:B0-----:R-:W-:Y:S02]  /*17e0*/  IADD3 R56, R61, 0x14, RZ ;  /* 0x000000143d387810 */ /* 0x001fe40007ffe0ff */
[----:B------:R-:W-:Y:S02]  /*17f0*/  LEA.HI R53, R50, R53, RZ, 0x2 ;  /* 0x0000003532357211 */ /* 0x000fe400078f10ff */
[----:B------:R-:W-:-:S02]  /*1800*/  SHF.R.S32.HI R50, RZ, 0x1f, R51 ;  /* 0x0000001fff327819 */ /* 0x000fc40000011433 */
[----:B------:R-:W-:Y:S02]  /*1810*/  SHF.R.S32.HI R55, RZ, 0x1f, R52 ;  /* 0x0000001fff377819 */ /* 0x000fe40000011434 */
[----:B------:R-:W-:Y:S02]  /*1820*/  SHF.R.S32.HI R57, RZ, 0x1f, R54 ;  /* 0x0000001fff397819 */ /* 0x000fe40000011436 */
[----:B------:R-:W-:Y:S02]  /*1830*/  SHF.R.S32.HI R59, RZ, 0x1f, R56 ;  /* 0x0000001fff3b7819 */ /* 0x000fe40000011438 */
[----:B------:R-:W-:Y:S02]  /*1840*/  LEA.HI R51, R50, R51, RZ, 0x2 ;  /* 0x0000003332337211 */ /* 0x000fe400078f10ff */
[----:B------:R-:W-:Y:S02]  /*1850*/  LEA.HI R50, R55, R52, RZ, 0x2 ;  /* 0x0000003437327211 */ /* 0x000fe400078f10ff */
[----:B------:R-:W-:Y:S01]  /*1860*/  LEA.HI R52, R57, R54, RZ, 0x2 ;  /* 0x0000003639347211 */ /* 0x000fe200078f10ff */
[----:B------:R-:W-:Y:S01]  /*1870*/  VIADD R57, R61, 0x18 ;  /* 0x000000183d397836 */ /* 0x000fe20000000000 */
[----:B------:R-:W-:-:S02]  /*1880*/  LEA.HI R54, R59, R56, RZ, 0x2 ;  /* 0x000000383b367211 */ /* 0x000fc400078f10ff */
[----:B------:R-:W-:Y:S02]  /*1890*/  SHF.R.S32.HI R56, RZ, 0x1f, R61 ;  /* 0x0000001fff387819 */ /* 0x000fe4000001143d */
[C---:B------:R-:W-:Y:S02]  /*18a0*/  IADD3 R59, R61.reuse, 0x1c, RZ ;  /* 0x0000001c3d3b7810 */ /* 0x040fe40007ffe0ff */
[----:B------:R-:W-:Y:S01]  /*18b0*/  LEA.HI R55, R56, R61, RZ, 0x2 ;  /* 0x0000003d38377211 */ /* 0x000fe200078f10ff */
[----:B------:R-:W-:Y:S01]  /*18c0*/  VIADD R61, R61, 0x24 ;  /* 0x000000243d3d7836 */ /* 0x000fe20000000000 */
[----:B------:R-:W-:Y:S02]  /*18d0*/  SHF.R.S32.HI R58, RZ, 0x1f, R57 ;  /* 0x0000001fff3a7819 */ /* 0x000fe40000011439 */
[----:B------:R-:W-:Y:S02]  /*18e0*/  SHF.R.S32.HI R60, RZ, 0x1f, R59 ;  /* 0x0000001fff3c7819 */ /* 0x000fe4000001143b */
[----:B------:R-:W-:-:S02]  /*18f0*/  SHF.R.S32.HI R64, RZ, 0x1f, R63 ;  /* 0x0000001fff407819 */ /* 0x000fc4000001143f */
[----:B------:R-:W-:Y:S02]  /*1900*/  SHF.R.S32.HI R62, RZ, 0x2, R55 ;  /* 0x00000002ff3e7819 */ /* 0x000fe40000011437 */
[----:B------:R-:W-:Y:S02]  /*1910*/  LEA.HI R56, R58, R57, RZ, 0x2 ;  /* 0x000000393a387211 */ /* 0x000fe400078f10ff */
[----:B------:R-:W-:Y:S02]  /*1920*/  LEA.HI R58, R60, R59, RZ, 0x2 ;  /* 0x0000003b3c3a7211 */ /* 0x000fe400078f10ff */
[----:B------:R-:W-:Y:S02]  /*1930*/  LEA.HI R60, R64, R63, RZ, 0x2 ;  /* 0x0000003f403c7211 */ /* 0x000fe400078f10ff */
[----:B------:R-:W-:Y:S01]  /*1940*/  SHF.R.S32.HI R64, RZ, 0x2, R53 ;  /* 0x00000002ff407819 */ /* 0x000fe20000011435 */
[----:B------:R-:W-:Y:S01]  /*1950*/  IMAD R53, R62, 0x28, R5 ;  /* 0x000000283e357824 */ /* 0x000fe200078e0205 */
[----:B------:R-:W-:-:S02]  /*1960*/  SHF.R.S32.HI R68, RZ, 0x2, R51 ;  /* 0x00000002ff447819 */ /* 0x000fc40000011433 */
[----:B------:R-:W-:Y:S01]  /*1970*/  SHF.R.S32.HI R62, RZ, 0x1f, R61 ;  /* 0x0000001fff3e7819 */ /* 0x000fe2000001143d */
[--C-:B------:R-:W-:Y:S01]  /*1980*/  IMAD R55, R64, 0x28, R5.reuse ;  /* 0x0000002840377824 */ /* 0x100fe200078e0205 */
[----:B------:R-:W-:Y:S01]  /*1990*/  IADD3 R51, R53, R66, RZ ;  /* 0x0000004235337210 */ /* 0x000fe20007ffe0ff */
[----:B------:R-:W-:Y:S01]  /*19a0*/  IMAD R57, R68, 0x28, R5 ;  /* 0x0000002844397824 */ /* 0x000fe200078e0205 */
[----:B------:R-:W-:Y:S01]  /*19b0*/  SHF.R.S32.HI R64, RZ, 0x2, R50 ;  /* 0x00000002ff407819 */ /* 0x000fe20000011432 */
[----:B------:R-:W-:Y:S01]  /*19c0*/  IMAD.IADD R53, R66, 0x1, R55 ;  /* 0x0000000142357824 */ /* 0x000fe200078e0237 */
[----:B------:R-:W-:Y:S02]  /*19d0*/  SHF.R.S32.HI R68, RZ, 0x2, R52 ;  /* 0x00000002ff447819 */ /* 0x000fe40000011434 */
[----:B------:R-:W0:Y:S01]  /*19e0*/  LDS.64 R50, [R51] ;  /* 0x0000000033327984 */ /* 0x000e220000000a00 */
[----:B------:R-:W-:Y:S01]  /*19f0*/  IMAD R59, R64, 0x28, R5 ;  /* 0x00000028403b7824 */ /* 0x000fe200078e0205 */
[----:B------:R-:W-:-:S02]  /*1a00*/  IADD3 R55, R66, R57, RZ ;  /* 0x0000003942377210 */ /* 0x000fc40007ffe0ff */
[----:B------:R-:W-:Y:S01]  /*1a10*/  LEA.HI R62, R62, R61, RZ, 0x2 ;  /* 0x0000003d3e3e7211 */ /* 0x000fe200078f10ff */
[----:B------:R-:W1:Y:S01]  /*1a20*/  LDS.64 R52, [R53] ;  /* 0x0000000035347984 */ /* 0x000e620000000a00 */
[----:B------:R-:W-:Y:S01]  /*1a30*/  SHF.R.S32.HI R64, RZ, 0x2, R54 ;  /* 0x00000002ff407819 */ /* 0x000fe20000011436 */
[----:B------:R-:W-:Y:S01]  /*1a40*/  IMAD R61, R68, 0x28, R5 ;  /* 0x00000028443d7824 */ /* 0x000fe200078e0205 */
[----:B------:R-:W-:Y:S01]  /*1a50*/  SHF.R.S32.HI R68, RZ, 0x2, R56 ;  /* 0x00000002ff447819 */ /* 0x000fe20000011438 */
[----:B------:R-:W-:Y:S01]  /*1a60*/  IMAD.IADD R57, R66, 0x1, R59 ;  /* 0x0000000142397824 */ /* 0x000fe200078e023b */
[----:B------:R-:W2:Y:S01]  /*1a70*/  LDS.64 R54, [R55] ;  /* 0x0000000037367984 */ /* 0x000ea20000000a00 */
[--C-:B------:R-:W-:Y:S01]  /*1a80*/  IMAD R63, R64, 0x28, R5.reuse ;  /* 0x00000028403f7824 */ /* 0x100fe200078e0205 */
[----:B------:R-:W-:Y:S01]  /*1a90*/  IADD3 R59, R66, R61, RZ ;  /* 0x0000003d423b7210 */ /* 0x000fe20007ffe0ff */
[----:B------:R-:W-:Y:S01]  /*1aa0*/  IMAD R65, R68, 0x28, R5 ;  /* 0x0000002844417824 */ /* 0x000fe200078e0205 */
[----:B------:R-:W-:Y:S01]  /*1ab0*/  SHF.R.S32.HI R64, RZ, 0x2, R58 ;  /* 0x00000002ff407819 */ /* 0x000fe2000001143a */
[----:B------:R-:W3:Y:S01]  /*1ac0*/  LDS.64 R56, [R57] ;  /* 0x0000000039387984 */ /* 0x000ee20000000a00 */
[----:B------:R-:W-:Y:S01]  /*1ad0*/  IMAD.IADD R61, R66, 0x1, R63 ;  /* 0x00000001423d7824 */ /* 0x000fe200078e023f */
[----:B------:R-:W-:-:S02]  /*1ae0*/  SHF.R.S32.HI R68, RZ, 0x2, R60 ;  /* 0x00000002ff447819 */ /* 0x000fc4000001143c */
[----:B------:R-:W4:Y:S01]  /*1af0*/  LDS.64 R58, [R59] ;  /* 0x000000003b3a7984 */ /* 0x000f220000000a00 */
[--C-:B------:R-:W-:Y:S01]  /*1b00*/  IMAD R67, R64, 0x28, R5.reuse ;  /* 0x0000002840437824 */ /* 0x100fe200078e0205 */
[----:B------:R-:W-:Y:S01]  /*1b10*/  IADD3 R63, R66, R65, RZ ;  /* 0x00000041423f7210 */ /* 0x000fe20007ffe0ff */
[----:B------:R-:W-:Y:S01]  /*1b20*/  IMAD R65, R68, 0x28, R5 ;  /* 0x0000002844417824 */ /* 0x000fe200078e0205 */
[----:B------:R-:W5:Y:S01]  /*1b30*/  LDS.64 R60, [R61] ;  /* 0x000000003d3c7984 */ /* 0x000f620000000a00 */
[----:B------:R-:W-:Y:S01]  /*1b40*/  SHF.R.S32.HI R92, RZ, 0x2, R62 ;  /* 0x00000002ff5c7819 */ /* 0x000fe2000001143e */
[C---:B------:R-:W-:Y:S02]  /*1b50*/  IMAD.IADD R64, R66.reuse, 0x1, R67 ;  /* 0x0000000142407824 */ /* 0x040fe400078e0243 */
[----:B------:R-:W5:Y:S01]  /*1b60*/  LDS.64 R62, [R63] ;  /* 0x000000003f3e7984 */ /* 0x000f620000000a00 */
[----:B------:R-:W-:Y:S01]  /*1b70*/  IADD3 R67, R66, R65, RZ ;  /* 0x0000004142437210 */ /* 0x000fe20007ffe0ff */
[----:B------:R-:W-:-:S02]  /*1b80*/  IMAD R69, R92, 0x28, R5 ;  /* 0x000000285c457824 */ /* 0x000fc400078e0205 */
[----:B------:R-:W5:Y:S02]  /*1b90*/  LDS.64 R64, [R64] ;  /* 0x0000000040407984 */ /* 0x000f640000000a00 */
[----:B------:R-:W-:Y:S02]  /*1ba0*/  IMAD.IADD R69, R66, 0x1, R69 ;  /* 0x0000000142457824 */ /* 0x000fe400078e0245 */
        /* <DEDUP_REMOVED lines=22> */
.L_x_294:
[----:B------:R-:W-:Y:S05]  /*1d10*/  BSYNC B0 ;  /* 0x0000000000007941 */ /* 0x000fea0003800000 */
.L_x_293:
[----:B------:R-:W1:Y:S01]  /*1d20*/  SHFL.BFLY PT, R51, R68, 0x2, 0x1f ;  /* 0x0c401f0044337f89 */ /* 0x000e6200000e0000 */
[----:B------:R-:W-:Y:S01]  /*1d30*/  LOP3.LUT P1, RZ, R3, 0xffffffe3, RZ, 0xc0, !PT ;  /* 0xffffffe303ff7812 */ /* 0x000fe2000782c0ff */
[----:B------:R-:W-:Y:S01]  /*1d40*/  BSSY B0, `(.L_x_295) ;  /* 0x0000015000007945 */ /* 0x000fe20003800000 */
[----:B------:R-:W-:Y:S01]  /*1d50*/  PRMT R53, R40, 0x7632, R53 ;  /* 0x0000763228357816 */ /* 0x000fe20000000035 */
[----:B------:R-:W2:Y:S01]  /*1d60*/  SHFL.BFLY PT, R50, R69, 0x2, 0x1f ;  /* 0x0c401f0045327f89 */ /* 0x000ea200000e0000 */
[----:B------:R-:W-:Y:S01]  /*1d70*/  PRMT R52, R41, 0x7632, R52 ;  /* 0x0000763229347816 */ /* 0x000fe20000000034 */
[----:B-1----:R-:W-:Y:S01]  /*1d80*/  FADD.FTZ R51, R51, R68 ;  /* 0x0000004433337221 */ /* 0x002fe20000010000 */
[----:B--2---:R-:W-:-:S04]  /*1d90*/  FADD.FTZ R50, R50, R69 ;  /* 0x0000004532327221 */ /* 0x004fc80000010000 */
[----:B------:R-:W1:Y:S04]  /*1da0*/  SHFL.BFLY PT, R54, R51, 0x1, 0x1f ;  /* 0x0c201f0033367f89 */ /* 0x000e6800000e0000 */
[----:B------:R-:W2:Y:S01]  /*1db0*/  SHFL.BFLY PT, R55, R50, 0x1, 0x1f ;  /* 0x0c201f0032377f89 */ /* 0x000ea200000e0000 */
[----:B-1----:R-:W-:Y:S01]  /*1dc0*/  FADD.FTZ R40, R51, R54 ;  /* 0x0000003633287221 */ /* 0x002fe20000010000 */
[----:B--2---:R-:W-:Y:S01]  /*1dd0*/  FADD.FTZ R41, R50, R55 ;  /* 0x0000003732297221 */ /* 0x004fe20000010000 */
[----:B------:R-:W-:Y:S06]  /*1de0*/  @P1 BRA `(.L_x_296) ;  /* 0x0000000000281947 */ /* 0x000fec0003800000 */
[----:B------:R-:W1:Y:S01]  /*1df0*/  LDC R55, c[0x0][0x10] ;  /* 0x00000400ff377b82 */ /* 0x000e620000000800 */
[----:B------:R-:W-:-:S04]  /*1e00*/  SHF.R.U32.HI R54, RZ, 0x2, R3 ;  /* 0x00000002ff367819 */ /* 0x000fc80000011603 */
[----:B0-----:R-:W-:-:S03]  /*1e10*/  SHF.L.U32 R57, R54, 0x4, RZ ;  /* 0x0000000436397819 */ /* 0x001fc600000006ff */
[----:B------:R-:W0:Y:S01]  /*1e20*/  LDC.64 R50, c[0x0][0x260] ;  /* 0x00009800ff327b82 */ /* 0x000e220000000a00 */
[----:B-1----:R-:W-:Y:S01]  /*1e30*/  IMAD R54, R55, UR4, R0 ;  /* 0x0000000437367c24 */ /* 0x002fe2000f8e0200 */
[----:B------:R-:W-:-:S05]  /*1e40*/  LOP3.LUT R55, R57, 0xfffffff0, R2, 0xe2, !PT ;  /* 0xfffffff039377812 */ /* 0x000fca00078ee202 */
[----:B------:R-:W-:-:S05]  /*1e50*/  IMAD R54, R54, 0x80, R55 ;  /* 0x0000008036367824 */ /* 0x000fca00078e0237 */
[----:B------:R-:W-:-:S05]  /*1e60*/  SHF.L.U32 R55, R54, 0x1, RZ ;  /* 0x0000000136377819 */ /* 0x000fca00000006ff */
[----:B0-----:R-:W-:-:S05]  /*1e70*/  IMAD.WIDE.U32 R50, R55, 0x4, R50 ;  /* 0x0000000437327825 */ /* 0x001fca00078e0032 */
[----:B------:R1:W-:Y:S02]  /*1e80*/  STG.E.64 desc[UR8][R50.64], R40 ;  /* 0x0000002832007986 */ /* 0x0003e4000c101b08 */
.L_x_296:
[----:B------:R-:W-:Y:S05]  /*1e90*/  BSYNC B0 ;  /* 0x0000000000007941 */ /* 0x000fea0003800000 */
.L_x_295:
[----:B------:R-:W-:Y:S02]  /*1ea0*/  ISETP.GE.U32.AND P1, PT, R88, UR10, PT ;  /* 0x0000000a58007c0c */ /* 0x000fe4000bf26070 */
[----:B-1----:R-:W-:Y:S02]  /*1eb0*/  PRMT R51, R38, 0x7632, R51 ;  /* 0x0000763226337816 */ /* 0x002fe40000000033 */
[----:B------:R-:W-:Y:S02]  /*1ec0*/  ISETP.GE.AND.EX P1, PT, R86, UR6, PT, P1 ;  /* 0x0000000656007c0c */ /* 0x000fe4000bf26310 */
[----:B------:R-:W-:Y:S02]  /*1ed0*/  PRMT R50, R39, 0x7632, R50 ;  /* 0x0000763227327816 */ /* 0x000fe40000000032 */
[----:B------:R-:W-:Y:S02]  /*1ee0*/  PRMT R39, R30, 0x7632, R39 ;  /* 0x000076321e277816 */ /* 0x000fe40000000027 */
[----:B------:R-:W-:-:S02]  /*1ef0*/  PRMT R38, R31, 0x7632, R38 ;  /* 0x000076321f267816 */ /* 0x000fc40000000026 */
[----:B------:R-:W-:Y:S02]  /*1f00*/  PRMT R41, R34, 0x7632, R41 ;  /* 0x0000763222297816 */ /* 0x000fe40000000029 */
[----:B------:R-:W-:Y:S02]  /*1f10*/  PRMT R40, R35, 0x7632, R40 ;  /* 0x0000763223287816 */ /* 0x000fe40000000028 */
[----:B------:R-:W-:Y:S02]  /*1f20*/  PRMT R31, R28, 0x7632, R31 ;  /* 0x000076321c1f7816 */ /* 0x000fe4000000001f */
        /* <DEDUP_REMOVED lines=13> */
[----:B------:R-:W1:Y:S01]  /*2000*/  LDC.64 R24, c[0x0][0x268] ;  /* 0x00009a00ff187b82 */ /* 0x000e620000000a00 */
[----:B------:R-:W-:Y:S01]  /*2010*/  IMAD.MOV.U32 R27, RZ, RZ, 0x7ffffff1 ;  /* 0x7ffffff1ff1b7424 */ /* 0x000fe200078e00ff */
[----:B------:R-:W-:-:S04]  /*2020*/  ISETP.NE.AND P1, PT, R2, RZ, PT ;  /* 0x000000ff0200720c */ /* 0x000fc80003f25270 */
[----:B------:R-:W-:Y:S01]  /*2030*/  SEL R27, R27, 0x1, !P1 ;  /* 0x000000011b1b7807 */ /* 0x000fe20004800000 */
[----:B-1----:R-:W-:Y:S01]  /*2040*/  IMAD.WIDE.U32 R24, R0, 0x4, R24 ;  /* 0x0000000400187825 */ /* 0x002fe200078e0018 */
[----:B------:R-:W-:Y:S06]  /*2050*/  MEMBAR.ALL.GPU ;  /* 0x0000000000007992 */ /* 0x000fec000000a000 */
[----:B------:R-:W-:-:S00]  /*2060*/  ERRBAR ;  /* 0x00000000000079ab */ /* 0x000fc00000000000 */
[----:B------:R-:W-:Y:S06]  /*2070*/  CGAERRBAR ;  /* 0x00000000000075ab */ /* 0x000fec0000000000 */
[----:B------:R1:W5:Y:S02]  /*2080*/  ATOM.E.ADD.STRONG.GPU PT, R27, desc[UR8][R24.64], R27 ;  /* 0x0000001b181b798a */ /* 0x00036400081ee1c8 */
.L_x_299:
[----:B------:R-:W2:Y:S04]  /*2090*/  LD.E.STRONG.GPU R26, desc[UR8][R24.64] ;  /* 0x00000008181a7980 */ /* 0x000ea8000c10f900 */
[----:B--2---:R-:W-:Y:S01]  /*20a0*/  CCTL.IVALL ;  /* 0x00000000ff00798f */ /* 0x004fe20002000000 */
[----:B------:R-:W-:Y:S05]  /*20b0*/  YIELD ;  /* 0x0000000000007946 */ /* 0x000fea0003800000 */
[----:B-----5:R-:W-:-:S04]  /*20c0*/  LOP3.LUT R26, R26, R27, RZ, 0x3c, !PT ;  /* 0x0000001b1a1a7212 */ /* 0x020fc800078e3cff */
[----:B------:R-:W-:-:S13]  /*20d0*/  ISETP.GT.AND P1, PT, R26, -0x1, PT ;  /* 0xffffffff1a00780c */ /* 0x000fda0003f24270 */
[----:B------:R-:W-:Y:S05]  /*20e0*/  @P1 BRA `(.L_x_299) ;  /* 0xfffffffc00e81947 */ /* 0x000fea000383ffff */
.L_x_298:
[----:B------:R-:W-:Y:S05]  /*20f0*/  WARPSYNC.ALL ;  /* 0x0000000000007948 */ /* 0x000fea0003800000 */
[----:B------:R-:W-:Y:S06]  /*2100*/  BAR.SYNC.DEFER_BLOCKING 0x0 ;  /* 0x0000000000007b1d */ /* 0x000fec0000010000 */
[----:B------:R-:W-:Y:S05]  /*2110*/  BRA `(.L_x_300) ;  /* 0x0000000000607947 */ /* 0x000fea0003800000 */
.L_x_297:
[----:B------:R-:W-:Y:S01]  /*2120*/  BAR.SYNC.DEFER_BLOCKING 0x0 ;  /* 0x0000000000007b1d */ /* 0x000fe20000010000 */
[----:B------:R-:W-:-:S13]  /*2130*/  ISETP.NE.AND P1, PT, R3, RZ, PT ;  /* 0x000000ff0300720c */ /* 0x000fda0003f25270 */
[----:B------:R-:W-:Y:S05]  /*2140*/  @P1 BRA `(.L_x_301) ;  /* 0x00000000004c1947 */ /* 0x000fea0003800000 */
[----:B------:R-:W1:Y:S01]  /*2150*/  LDC.64 R24, c[0x0][0x268] ;  /* 0x00009a00ff187b82 */ /* 0x000e620000000a00 */
[----:B------:R-:W-:Y:S02]  /*2160*/  SHF.R.U32.HI R27, RZ, 0x2, R0 ;  /* 0x00000002ff1b7819 */ /* 0x000fe40000011600 */
[----:B------:R-:W-:Y:S02]  /*2170*/  LOP3.LUT R26, R0, 0x3, RZ, 0xc0, !PT ;  /* 0x00000003001a7812 */ /* 0x000fe400078ec0ff */
[----:B------:R-:W-:Y:S02]  /*2180*/  IADD3 R27, -R27, RZ, RZ ;  /* 0x000000ff1b1b7210 */ /* 0x000fe40007ffe1ff */
[----:B------:R-:W-:Y:S02]  /*2190*/  LOP3.LUT R55, R26, 0x8, RZ, 0xfc, !PT ;  /* 0x000000081a377812 */ /* 0x000fe400078efcff */
[----:B------:R-:W-:Y:S02]  /*21a0*/  ISETP.NE.AND P1, PT, R2, R27, PT ;  /* 0x0000001b0200720c */ /* 0x000fe40003f25270 */
[----:B------:R-:W-:-:S04]  /*21b0*/  MOV R27, 0x7fffffe1 ;  /* 0x7fffffe1001b7802 */ /* 0x000fc80000000f00 */
[----:B------:R-:W-:Y:S01]  /*21c0*/  SEL R27, R27, 0x1, !P1 ;  /* 0x000000011b1b7807 */ /* 0x000fe20004800000 */
[----:B-1----:R-:W-:Y:S01]  /*21d0*/  IMAD.WIDE.U32 R24, R55, 0x4, R24 ;  /* 0x0000000437187825 */ /* 0x002fe200078e0018 */
[----:B------:R-:W-:Y:S06]  /*21e0*/  MEMBAR.ALL.GPU ;  /* 0x0000000000007992 */ /* 0x000fec000000a000 */
[----:B------:R-:W-:-:S00]  /*21f0*/  ERRBAR ;  /* 0x00000000000079ab */ /* 0x000fc00000000000 */
[----:B------:R-:W-:Y:S06]  /*2200*/  CGAERRBAR ;  /* 0x00000000000075ab */ /* 0x000fec0000000000 */
[----:B------:R1:W5:Y:S02]  /*2210*/  ATOM.E.ADD.STRONG.GPU PT, R27, desc[UR8][R24.64], R27 ;  /* 0x0000001b181b798a */ /* 0x00036400081ee1c8 */
.L_x_302:
[----:B------:R-:W2:Y:S04]  /*2220*/  LD.E.STRONG.GPU R26, desc[UR8][R24.64] ;  /* 0x00000008181a7980 */ /* 0x000ea8000c10f900 */
[----:B--2---:R-:W-:Y:S01]  /*2230*/  CCTL.IVALL ;  /* 0x00000000ff00798f */ /* 0x004fe20002000000 */
[----:B------:R-:W-:Y:S05]  /*2240*/  YIELD ;  /* 0x0000000000007946 */ /* 0x000fea0003800000 */
[----:B-----5:R-:W-:-:S04]  /*2250*/  LOP3.LUT R26, R26, R27, RZ, 0x3c, !PT ;  /* 0x0000001b1a1a7212 */ /* 0x020fc800078e3cff */
[----:B------:R-:W-:-:S13]  /*2260*/  ISETP.GT.AND P1, PT, R26, -0x1, PT ;  /* 0xffffffff1a00780c */ /* 0x000fda0003f24270 */
[----:B------:R-:W-:Y:S05]  /*2270*/  @P1 BRA `(.L_x_302) ;  /* 0xfffffffc00e81947 */ /* 0x000fea000383ffff */
.L_x_301:
[----:B------:R-:W-:Y:S05]  /*2280*/  WARPSYNC.ALL ;  /* 0x0000000000007948 */ /* 0x000fea0003800000 */
[----:B------:R-:W-:Y:S06]  /*2290*/  BAR.SYNC.DEFER_BLOCKING 0x0 ;  /* 0x0000000000007b1d */ /* 0x000fec0000010000 */
.L_x_300:
[----:B------:R-:W-:Y:S01]  /*22a0*/  ISETP.GT.U32.AND P1, PT, R3, 0x7f, PT ;  /* 0x0000007f0300780c */ /* 0x000fe20003f24070 */
[----:B------:R-:W2:Y:S01]  /*22b0*/  S2UR UR7, SR_CgaCtaId ;  /* 0x00000000000779c3 */ /* 0x000ea20000008800 */
[----:B------:R-:W-:Y:S01]  /*22c0*/  UMOV UR5, 0x400 ;  /* 0x0000040000057882 */ /* 0x000fe20000000000 */
[----:B------:R-:W-:Y:S01]  /*22d0*/  IMAD.U32 R39, R39, 0x10000, RZ ;  /* 0x0001000027277824 */ /* 0x000fe200078e00ff */
[----:B------:R-:W-:Y:S02]  /*22e0*/  SHF.L.U32 R51, R51, 0x10, RZ ;  /* 0x0000001033337819 */ /* 0x000fe400000006ff */
[----:B------:R-:W-:Y:S02]  /*22f0*/  SHF.L.U32 R35, R35, 0x10, RZ ;  /* 0x0000001023237819 */ /* 0x000fe400000006ff */
[----:B------:R-:W-:Y:S02]  /*2300*/  SHF.L.U32 R53, R53, 0x10, RZ ;  /* 0x0000001035357819 */ /* 0x000fe400000006ff */
[----:B------:R-:W-:Y:S01]  /*2310*/  SHF.L.U32 R31, R31, 0x10, RZ ;  /* 0x000000101f1f7819 */ /* 0x000fe200000006ff */
[----:B------:R-:W-:Y:S01]  /*2320*/  IMAD.U32 R61, R34, 0x10000, RZ ;  /* 0x00010000223d7824 */ /* 0x000fe200078e00ff */
[----:B------:R-:W-:Y:S01]  /*2330*/  SHF.L.U32 R41, R41, 0x10, RZ ;  /* 0x0000001029297819 */ /* 0x000fe200000006ff */
[----:B------:R-:W3:Y:S01]  /*2340*/  @!P1 LDC R27, c[0x0][0x10] ;  /* 0x00000400ff1b9b82 */ /* 0x000ee20000000800 */
[----:B------:R-:W-:Y:S01]  /*2350*/  @!P1 LOP3.LUT R55, R3, 0xf, RZ, 0xc0, !PT ;  /* 0x0000000f03379812 */ /* 0x000fe200078ec0ff */
[----:B------:R-:W-:Y:S01]  /*2360*/  IMAD.U32 R32, R32, 0x10000, RZ ;  /* 0x0001000020207824 */ /* 0x000fe200078e00ff */
[----:B0-----:R-:W-:Y:S01]  /*2370*/  SHF.L.U32 R59, R38, 0x10, RZ ;  /* 0x00000010263b7819 */ /* 0x001fe200000006ff */
[----:B------:R-:W-:Y:S01]  /*2380*/  IMAD.U32 R37, R37, 0x10000, RZ ;  /* 0x0001000025257824 */ /* 0x000fe200078e00ff */
[----:B------:R-:W-:Y:S01]  /*2390*/  SHF.L.U32 R33, R33, 0x10, RZ ;  /* 0x0000001021217819 */ /* 0x000fe200000006ff */
[----:B------:R-:W-:-:S02]  /*23a0*/  ULDC.64 UR12, c[0x0][0x210] ;  /* 0x00008400000c7ab9 */ /* 0x000fc40000000a00 */
[----:B-1----:R-:W0:Y:S01]  /*23b0*/  @!P1 LDC.64 R24, c[0x0][0x260] ;  /* 0x00009800ff189b82 */ /* 0x002e220000000a00 */
[----:B---3--:R-:W-:Y:S01]  /*23c0*/  @!P1 IMAD R26, R27, UR4, R0 ;  /* 0x000000041b1a9c24 */ /* 0x008fe2000f8e0200 */
[----:B------:R-:W-:-:S05]  /*23d0*/  @!P1 LOP3.LUT R27, R3, 0x7ffffff0, RZ, 0xc0, !PT ;  /* 0x7ffffff0031b9812 */ /* 0x000fca00078ec0ff */
[----:B------:R-:W-:-:S05]  /*23e0*/  @!P1 IMAD R26, R26, 0x80, R27 ;  /* 0x000000801a1a9824 */ /* 0x000fca00078e021b */
[----:B------:R-:W-:-:S04]  /*23f0*/  @!P1 IADD3 R26, R26, R55, RZ ;  /* 0x000000371a1a9210 */ /* 0x000fc80007ffe0ff */
[----:B------:R-:W-:-:S05]  /*2400*/  @!P1 SHF.L.U32 R27, R26, 0x1, RZ ;  /* 0x000000011a1b9819 */ /* 0x000fca00000006ff */
[----:B0-----:R-:W-:-:S06]  /*2410*/  @!P1 IMAD.WIDE.U32 R24, R27, 0x4, R24 ;  /* 0x000000041b189825 */ /* 0x001fcc00078e0018 */
[----:B------:R-:W3:Y:S01]  /*2420*/  @!P1 LDG.E.64 R24, desc[UR8][R24.64] ;  /* 0x0000000818189981 */ /* 0x000ee2000c1e1b00 */
[----:B------:R-:W-:Y:S01]  /*2430*/  CS2R R26, SRZ ;  /* 0x00000000001a7805 */ /* 0x000fe2000001ff00 */
[----:B------:R-:W-:Y:S01]  /*2440*/  UIADD3 UR5, UR5, 0x3480, URZ ;  /* 0x0000348005057890 */ /* 0x000fe2000fffe03f */
[----:B------:R-:W-:Y:S01]  /*2450*/  FADD.FTZ R34, -R22, R35 ;  /* 0x0000002316227221 */ /* 0x000fe20000010100 */
[----:B------:R-:W-:Y:S01]  /*2460*/  SHF.L.U32 R35, R29, 0x10, RZ ;  /* 0x000000101d237819 */ /* 0x000fe200000006ff */
[----:B------:R-:W-:Y:S02]  /*2470*/  ULOP3.LUT UR4, UR4, 0x1, URZ, 0x3c, !UPT ;  /* 0x0000000104047892 */ /* 0x000fe4000f8e3c3f */
[----:B--2---:R-:W-:Y:S01]  /*2480*/  ULEA UR5, UR7, UR5, 0x18 ;  /* 0x0000000507057291 */ /* 0x004fe2000f8ec03f */
[----:B---3--:R-:W-:Y:S01]  /*2490*/  @!P1 FADD.FTZ R27, RZ, R24 ;  /* 0x00000018ff1b9221 */ /* 0x008fe20000010000 */
        /* <DEDUP_REMOVED lines=9> */
[----:B------:R-:W-:Y:S01]  /*2530*/  IMAD.SHL.U32 R54, R90, 0x8, RZ ;  /* 0x000000085a367824 */ /* 0x000fe200078e00ff */
[----:B------:R-:W-:Y:S01]  /*2540*/  MOV R90, R88 ;  /* 0x00000058005a7202 */ /* 0x000fe20000000f00 */
[----:B-1----:R-:W-:Y:S02]  /*2550*/  FADD.FTZ R56, R55, R56 ;  /* 0x0000003837387221 */ /* 0x002fe40000010000 */
[----:B------:R-:W0:Y:S01]  /*2560*/  SHFL.BFLY PT, R24, R57, 0x2, 0x1f ;  /* 0x0c401f0039187f89 */ /* 0x000e2200000e0000 */
[----:B------:R-:W-:-:S03]  /*2570*/  LOP3.LUT R54, R54, 0x18, RZ, 0xc0, !PT ;  /* 0x0000001836367812 */ /* 0x000fc600078ec0ff */
[----:B------:R-:W1:Y:S01]  /*2580*/  SHFL.BFLY PT, R25, R56, 0x2, 0x1f ;  /* 0x0c401f0038197f89 */ /* 0x000e6200000e0000 */
[----:B------:R-:W-:Y:S01]  /*2590*/  IADD3 R89, -R54, R89, RZ ;  /* 0x0000005936597210 */ /* 0x000fe20007ffe1ff */
[----:B0-----:R-:W-:Y:S01]  /*25a0*/  FADD.FTZ R24, R57, R24 ;  /* 0x0000001839187221 */ /* 0x001fe20000010000 */
[----:B------:R-:W-:Y:S01]  /*25b0*/  SHF.L.U32 R57, R40, 0x10, RZ ;  /* 0x0000001028397819 */ /* 0x000fe200000006ff */
[----:B------:R-:W-:Y:S01]  /*25c0*/  FADD.FTZ R40, -R22, R59 ;  /* 0x0000003b16287221 */ /* 0x000fe20000010100 */
[----:B-1----:R-:W-:Y:S02]  /*25d0*/  FADD.FTZ R25, R56, R25 ;  /* 0x0000001938197221 */ /* 0x002fe40000010000 */
[----:B------:R-:W0:Y:S01]  /*25e0*/  SHFL.BFLY PT, R27, R24, 0x1, 0x1f ;  /* 0x0c201f00181b7f89 */ /* 0x000e2200000e0000 */
[C---:B------:R-:W-:Y:S01]  /*25f0*/  FADD.FTZ R56, -R22.reuse, R51 ;  /* 0x0000003316387221 */ /* 0x040fe20000010100 */
[----:B------:R-:W-:Y:S01]  /*2600*/  FADD.FTZ R38, -R22, R57 ;  /* 0x0000003916267221 */ /* 0x000fe20000010100 */
[C---:B------:R-:W-:Y:S01]  /*2610*/  FMUL.FTZ R40, R21.reuse, R40 ;  /* 0x0000002815287220 */ /* 0x040fe20000410000 */
[----:B------:R-:W1:Y:S01]  /*2620*/  SHFL.BFLY PT, R26, R25, 0x1, 0x1f ;  /* 0x0c201f00191a7f89 */ /* 0x000e6200000e0000 */
[C---:B------:R-:W-:Y:S01]  /*2630*/  FMUL.FTZ R56, R21.reuse, R56 ;  /* 0x0000003815387220 */ /* 0x040fe20000410000 */
[----:B------:R-:W-:Y:S01]  /*2640*/  FMUL.FTZ R38, R21, R38 ;  /* 0x0000002615267220 */ /* 0x000fe20000410000 */
[----:B0-----:R-:W-:Y:S01]  /*2650*/  FADD.FTZ R55, R24, R27 ;  /* 0x0000001b18377221 */ /* 0x001fe20000010000 */
[----:B------:R-:W-:Y:S01]  /*2660*/  @!P1 SHF.R.U32.HI R27, RZ, 0x1, R3 ;  /* 0x00000001ff1b9819 */ /* 0x000fe20000011603 */
[----:B-1----:R-:W-:-:S03]  /*2670*/  FADD.FTZ R26, R25, R26 ;  /* 0x0000001a191a7221 */ /* 0x002fc60000010000 */
[----:B------:R-:W-:Y:S01]  /*2680*/  @!P1 LOP3.LUT R54, R27, 0x7ffffff8, RZ, 0xc0, !PT ;  /* 0x7ffffff81b369812 */ /* 0x000fe200078ec0ff */
[----:B------:R-:W-:Y:S01]  /*2690*/  @!P1 FMUL.FTZ R24, R55, 9.7656251455191522837e-05 ;  /* 0x38cccccd37189820 */ /* 0x000fe20000410000 */
[----:B------:R-:W-:Y:S02]  /*26a0*/  IMAD.U32 R55, R50, 0x10000, RZ ;  /* 0x0001000032377824 */ /* 0x000fe400078e00ff */
[----:B------:R-:W-:Y:S01]  /*26b0*/  @!P1 FMUL.FTZ R25, R26, 9.7656251455191522837e-05 ;  /* 0x38cccccd1a199820 */ /* 0x000fe20000410000 */
[----:B------:R-:W-:Y:S01]  /*26c0*/  LEA R26, R89, UR5, 0x3 ;  /* 0x00000005591a7c11 */ /* 0x000fe2000f8e18ff */
[----:B------:R-:W-:-:S03]  /*26d0*/  FADD.FTZ R50, -R22, R41 ;  /* 0x0000002916327221 */ /* 0x000fc60000010100 */
[----:B------:R0:W-:Y:S01]  /*26e0*/  @!P1 STS.64 [R54+UR5], R24 ;  /* 0x0000001836009988 */ /* 0x0001e20008000a05 */
[----:B------:R-:W-:Y:S01]  /*26f0*/  FMUL.FTZ R50, R21, R50 ;  /* 0x0000003215327220 */ /* 0x000fe20000410000 */
[----:B------:R-:W-:Y:S01]  /*2700*/  BAR.SYNC.DEFER_BLOCKING 0x0 ;  /* 0x0000000000007b1d */ /* 0x000fe20000010000 */
[----:B0-----:R-:W-:Y:S01]  /*2710*/  SHF.L.U32 R25, R36, 0x10, RZ ;  /* 0x0000001024197819 */ /* 0x001fe200000006ff */
[C---:B------:R-:W-:Y:S01]  /*2720*/  FADD.FTZ R24, -R22.reuse, R39 ;  /* 0x0000002716187221 */ /* 0x040fe20000010100 */
[C---:B------:R-:W-:Y:S01]  /*2730*/  FADD.FTZ R54, -R22.reuse, R55 ;  /* 0x0000003716367221 */ /* 0x040fe20000010100 */
[----:B------:R-:W-:-:S03]  /*2740*/  FADD.FTZ R22, -R22, R61 ;  /* 0x0000003d16167221 */ /* 0x000fc60000010100 */
[----:B------:R-:W-:Y:S01]  /*2750*/  FMUL.FTZ R54, R21, R54 ;  /* 0x0000003615367220 */ /* 0x000fe20000410000 */
[----:B------:R-:W0:Y:S02]  /*2760*/  LDS.64 R26, [R26] ;  /* 0x000000001a1a7984 */ /* 0x000e240000000a00 */
[--C-:B0-----:R-:W-:Y:S01]  /*2770*/  FFMA.FTZ R23, R84, R23, -R26.reuse ;  /* 0x0000001754177223 */ /* 0x101fe2000001081a */
[--C-:B------:R-:W-:Y:S01]  /*2780*/  FFMA.FTZ R60, R25, R53, -R26.reuse ;  /* 0x00000035193c7223 */ /* 0x100fe2000001081a */
[--C-:B------:R-:W-:Y:S01]  /*2790*/  FFMA.FTZ R36, R53, R31, -R26.reuse ;  /* 0x0000001f35247223 */ /* 0x100fe2000001081a */
[----:B------:R-:W-:Y:S01]  /*27a0*/  SHF.L.U32 R25, R52, 0x10, RZ ;  /* 0x0000001034197819 */ /* 0x000fe200000006ff */
[----:B------:R-:W-:Y:S01]  /*27b0*/  FFMA.FTZ R70, R70, -R27, R23 ;  /* 0x8000001b46467223 */ /* 0x000fe20000010017 */
[----:B------:R-:W-:Y:S01]  /*27c0*/  FMUL.FTZ R23, R21, R24 ;  /* 0x0000001815177220 */ /* 0x000fe20000410000 */
[--C-:B------:R-:W-:Y:S01]  /*27d0*/  FFMA.FTZ R58, R85, R84, -R26.reuse ;  /* 0x00000054553a7223 */ /* 0x100fe2000001081a */
[C-C-:B------:R-:W-:Y:S01]  /*27e0*/  FFMA.FTZ R29, R53.reuse, R32, -R26.reuse ;  /* 0x00000020351d7223 */ /* 0x140fe2000001081a */
[----:B------:R-:W-:Y:S01]  /*27f0*/  FFMA.FTZ R32, R53, R35, -R26 ;  /* 0x0000002335207223 */ /* 0x000fe2000001081a */
[----:B------:R-:W-:Y:S01]  /*2800*/  FFMA.FTZ R36, -R27, R23, R36 ;  /* 0x000000171b247223 */ /* 0x000fe20000010124 */
[----:B------:R-:W-:Y:S01]  /*2810*/  FMUL.FTZ R23, R21, R34 ;  /* 0x0000002215177220 */ /* 0x000fe20000410000 */
[--C-:B------:R-:W-:Y:S01]  /*2820*/  FFMA.FTZ R62, R81, R82, -R26.reuse ;  /* 0x00000052513e7223 */ /* 0x100fe2000001081a */
[----:B------:R-:W-:Y:S01]  /*2830*/  FFMA.FTZ R37, R37, R25, -R26 ;  /* 0x0000001925257223 */ /* 0x000fe2000001081a */
[----:B------:R-:W-:Y:S01]  /*2840*/  FFMA.FTZ R58, R87, -R27, R58 ;  /* 0x8000001b573a7223 */ /* 0x000fe2000001003a */
[C---:B------:R-:W-:Y:S01]  /*2850*/  FFMA.FTZ R56, -R27.reuse, R56, R60 ;  /* 0x000000381b387223 */ /* 0x040fe2000001013c */
[----:B------:R-:W-:Y:S01]  /*2860*/  IMAD.U32 R31, R30, 0x10000, RZ ;  /* 0x000100001e1f7824 */ /* 0x000fe200078e00ff */
[----:B------:R-:W-:Y:S01]  /*2870*/  SHF.L.U32 R35, R28, 0x10, RZ ;  /* 0x000000101c237819 */ /* 0x000fe200000006ff */
[----:B------:R-:W-:Y:S01]  /*2880*/  FFMA.FTZ R32, -R27, R23, R32 ;  /* 0x000000171b207223 */ /* 0x000fe20000010120 */
[----:B------:R-:W-:Y:S01]  /*2890*/  FFMA.FTZ R62, R83, -R27, R62 ;  /* 0x8000001b533e7223 */ /* 0x000fe2000001003e */
[----:B------:R-:W-:Y:S01]  /*28a0*/  FFMA.FTZ R54, -R27, R54, R37 ;  /* 0x000000361b367223 */ /* 0x000fe20000010125 */
[C---:B------:R-:W-:Y:S01]  /*28b0*/  FMUL.FTZ R58, R21.reuse, R58 ;  /* 0x0000003a153a7220 */ /* 0x040fe20000410000 */
[C---:B------:R-:W-:Y:S01]  /*28c0*/  FMUL.FTZ R23, R21.reuse, R56 ;  /* 0x0000003815177220 */ /* 0x040fe20000410000 */
[----:B------:R-:W-:Y:S01]  /*28d0*/  FMUL.FTZ R24, R21, R22 ;  /* 0x0000001615187220 */ /* 0x000fe20000410000 */
[C-C-:B------:R-:W-:Y:S01]  /*28e0*/  FFMA.FTZ R73, R84.reuse, R73, -R26.reuse ;  /* 0x0000004954497223 */ /* 0x140fe2000001081a */
[--C-:B------:R-:W-:Y:S01]  /*28f0*/  FFMA.FTZ R77, R84, R77, -R26.reuse ;  /* 0x0000004d544d7223 */ /* 0x100fe2000001081a */
[C-C-:B------:R-:W-:Y:S01]  /*2900*/  FFMA.FTZ R71, R82.reuse, R71, -R26.reuse ;  /* 0x0000004752477223 */ /* 0x140fe2000001081a */
[C-C-:B------:R-:W-:Y:S01]  /*2910*/  FFMA.FTZ R75, R82.reuse, R75, -R26.reuse ;  /* 0x0000004b524b7223 */ /* 0x140fe2000001081a */
[--C-:B------:R-:W-:Y:S01]  /*2920*/  FFMA.FTZ R79, R82, R79, -R26.reuse ;  /* 0x0000004f524f7223 */ /* 0x100fe2000001081a */
[C-C-:B------:R-:W-:Y:S01]  /*2930*/  FFMA.FTZ R33, R25.reuse, R33, -R26.reuse ;  /* 0x0000002119217223 */ /* 0x140fe2000001081a */
[C-C-:B------:R-:W-:Y:S01]  /*2940*/  FFMA.FTZ R31, R25.reuse, R31, -R26.reuse ;  /* 0x0000001f191f7223 */ /* 0x140fe2000001081a */
[----:B------:R-:W-:Y:S01]  /*2950*/  IADD3 R22, P1, R14, UR12, RZ ;  /* 0x0000000c0e167c10 */ /* 0x000fe2000ff3e0ff */
[----:B------:R-:W-:Y:S01]  /*2960*/  FFMA.FTZ R26, R25, R35, -R26 ;  /* 0x00000023191a7223 */ /* 0x000fe2000001081a */
[----:B------:R-:W-:Y:S01]  /*2970*/  FFMA.FTZ R50, -R27, R50, R29 ;  /* 0x000000321b327223 */ /* 0x000fe2000001011d */
[C---:B------:R-:W-:Y:S01]  /*2980*/  FMUL.FTZ R62, R21.reuse, R62 ;  /* 0x0000003e153e7220 */ /* 0x040fe20000410000 */
[----:B------:R-:W-:Y:S01]  /*2990*/  FMUL.FTZ R25, R21, R54 ;  /* 0x0000003615197220 */ /* 0x000fe20000410000 */
[----:B------:R-:W-:Y:S01]  /*29a0*/  F2FP.BF16.F32.PACK_AB R58, R23, R58 ;  /* 0x0000003a173a723e */ /* 0x000fe200000010ff */
[-C--:B------:R-:W-:Y:S01]  /*29b0*/  FFMA.FTZ R72, R72, -R27.reuse, R71 ;  /* 0x8000001b48487223 */ /* 0x080fe20000010047 */
[----:B------:R-:W-:Y:S01]  /*29c0*/  FFMA.FTZ R38, -R27, R38, R33 ;  /* 0x000000261b267223 */ /* 0x000fe20000010121 */
[----:B------:R-:W-:Y:S01]  /*29d0*/  IADD3.X R23, R13, UR13, RZ, P1, !PT ;  /* 0x0000000d0d177c10 */ /* 0x000fe20008ffe4ff */
[C---:B------:R-:W-:Y:S01]  /*29e0*/  FMUL.FTZ R70, R21.reuse, R70 ;  /* 0x0000004615467220 */ /* 0x040fe20000410000 */
[----:B------:R-:W-:Y:S01]  /*29f0*/  FMUL.FTZ R13, R21, R50 ;  /* 0x00000032150d7220 */ /* 0x000fe20000410000 */
[----:B------:R-:W-:Y:S01]  /*2a00*/  F2FP.BF16.F32.PACK_AB R62, R25, R62 ;  /* 0x0000003e193e723e */ /* 0x000fe200000010ff */
[C---:B------:R-:W-:Y:S01]  /*2a10*/  FMUL.FTZ R72, R21.reuse, R72 ;  /* 0x0000004815487220 */ /* 0x040fe20000410000 */
[----:B------:R-:W-:Y:S01]  /*2a20*/  FMUL.FTZ R25, R21, R38 ;  /* 0x0000002615197220 */ /* 0x000fe20000410000 */
[-C--:B------:R-:W-:Y:S01]  /*2a30*/  FFMA.FTZ R74, R74, -R27.reuse, R73 ;  /* 0x8000001b4a4a7223 */ /* 0x080fe20000010049 */
[-C--:B------:R-:W-:Y:S01]  /*2a40*/  FFMA.FTZ R76, R76, -R27.reuse, R75 ;  /* 0x8000001b4c4c7223 */ /* 0x080fe2000001004b */
[C---:B------:R-:W-:Y:S01]  /*2a50*/  FFMA.FTZ R40, -R27.reuse, R40, R31 ;  /* 0x000000281b287223 */ /* 0x040fe2000001011f */
[--C-:B------:R-:W-:Y:S01]  /*2a60*/  FFMA.FTZ R24, -R27, R24, R26.reuse ;  /* 0x000000181b187223 */ /* 0x100fe2000001011a */
[----:B------:R-:W-:Y:S01]  /*2a70*/  F2FP.BF16.F32.PACK_AB R70, R13, R70 ;  /* 0x000000460d46723e */ /* 0x000fe200000010ff */
[-C--:B------:R-:W-:Y:S01]  /*2a80*/  FFMA.FTZ R78, R78, -R27.reuse, R77 ;  /* 0x8000001b4e4e7223 */ /* 0x080fe2000001004d */
[----:B------:R-:W-:Y:S01]  /*2a90*/  FFMA.FTZ R80, R80, -R27, R79 ;  /* 0x8000001b50507223 */ /* 0x000fe2000001004f */
[----:B------:R-:W-:Y:S01]  /*2aa0*/  PRMT R26, R58, 0x7632, R26 ;  /* 0x000076323a1a7816 */ /* 0x000fe2000000001a */
[C---:B------:R-:W-:Y:S01]  /*2ab0*/  FMUL.FTZ R74, R21.reuse, R74 ;  /* 0x0000004a154a7220 */ /* 0x040fe20000410000 */
[----:B------:R-:W-:Y:S01]  /*2ac0*/  PRMT R13, R62, 0x7632, R13 ;  /* 0x000076323e0d7816 */ /* 0x000fe2000000000d */
[----:B------:R-:W-:Y:S01]  /*2ad0*/  FMUL.FTZ R27, R21, R36 ;  /* 0x00000024151b7220 */ /* 0x000fe20000410000 */
[----:B------:R-:W-:Y:S01]  /*2ae0*/  IADD3 R14, P1, R15, UR12, RZ ;  /* 0x0000000c0f0e7c10 */ /* 0x000fe2000ff3e0ff */
[----:B------:R-:W-:Y:S01]  /*2af0*/  FMUL.FTZ R76, R21, R76 ;  /* 0x0000004c154c7220 */ /* 0x000fe20000410000 */
[----:B------:R-:W-:Y:S01]  /*2b00*/  F2FP.BF16.F32.PACK_AB R72, R25, R72 ;  /* 0x000000481948723e */ /* 0x000fe200000010ff */
[C---:B------:R-:W-:Y:S01]  /*2b10*/  FMUL.FTZ R29, R21.reuse, R40 ;  /* 0x00000028151d7220 */ /* 0x040fe20000410000 */
[C---:B------:R-:W-:Y:S01]  /*2b20*/  FMUL.FTZ R78, R21.reuse, R78 ;  /* 0x0000004e154e7220 */ /* 0x040fe20000410000 */
[C---:B------:R-:W-:Y:S01]  /*2b30*/  FMUL.FTZ R31, R21.reuse, R32 ;  /* 0x00000020151f7220 */ /* 0x040fe20000410000 */
[C---:B------:R-:W-:Y:S01]  /*2b40*/  FMUL.FTZ R80, R21.reuse, R80 ;  /* 0x0000005015507220 */ /* 0x040fe20000410000 */
[----:B------:R-:W-:Y:S01]  /*2b50*/  FMUL.FTZ R21, R21, R24 ;  /* 0x0000001815157220 */ /* 0x000fe20000410000 */
[----:B------:R-:W-:Y:S01]  /*2b60*/  STG.E.U16 desc[UR8][R22.64], R58 ;  /* 0x0000003a16007986 */ /* 0x000fe2000c101508 */
[----:B------:R-:W-:-:S02]  /*2b70*/  IADD3.X R15, R16, UR13, RZ, P1, !PT ;  /* 0x0000000d100f7c10 */ /* 0x000fc40008ffe4ff */
[----:B------:R-:W-:Y:S01]  /*2b80*/  PRMT R24, R70, 0x7632, R24 ;  /* 0x0000763246187816 */ /* 0x000fe20000000018 */
[----:B------:R-:W-:Y:S01]  /*2b90*/  STG.E.U16 desc[UR8][R22.64+0x2], R26 ;  /* 0x0000021a16007986 */ /* 0x000fe2000c101508 */
[----:B------:R-:W-:Y:S02]  /*2ba0*/  F2FP.BF16.F32.PACK_AB R74, R27, R74 ;  /* 0x0000004a1b4a723e */ /* 0x000fe400000010ff */
[----:B------:R-:W-:Y:S01]  /*2bb0*/  IADD3 R16, P1, R17, UR12, RZ ;  /* 0x0000000c11107c10 */ /* 0x000fe2000ff3e0ff */
[----:B------:R-:W-:Y:S01]  /*2bc0*/  STG.E.U16 desc[UR8][R22.64+0x4], R62 ;  /* 0x0000043e16007986 */ /* 0x000fe2000c101508 */
[----:B------:R-:W-:Y:S02]  /*2bd0*/  F2FP.BF16.F32.PACK_AB R76, R29, R76 ;  /* 0x0000004c1d4c723e */ /* 0x000fe400000010ff */
[----:B------:R-:W-:Y:S01]  /*2be0*/  IADD3.X R17, R18, UR13, RZ, P1, !PT ;  /* 0x0000000d12117c10 */ /* 0x000fe20008ffe4ff */
[----:B------:R0:W-:Y:S01]  /*2bf0*/  STG.E.U16 desc[UR8][R22.64+0x6], R13 ;  /* 0x0000060d16007986 */ /* 0x0001e2000c101508 */
[----:B------:R-:W-:-:S02]  /*2c00*/  IADD3 R18, P1, R19, UR12, RZ ;  /* 0x0000000c13127c10 */ /* 0x000fc4000ff3e0ff */
[----:B------:R-:W-:Y:S01]  /*2c10*/  F2FP.BF16.F32.PACK_AB R78, R31, R78 ;  /* 0x0000004e1f4e723e */ /* 0x000fe200000010ff */
[----:B------:R-:W-:Y:S01]  /*2c20*/  STG.E.U16 desc[UR8][R14.64], R70 ;  /* 0x000000460e007986 */ /* 0x000fe2000c101508 */
[----:B------:R-:W-:Y:S02]  /*2c30*/  F2FP.BF16.F32.PACK_AB R80, R21, R80 ;  /* 0x000000501550723e */ /* 0x000fe400000010ff */
[----:B------:R-:W-:Y:S01]  /*2c40*/  IADD3.X R19, R20, UR13, RZ, P1, !PT ;  /* 0x0000000d14137c10 */ /* 0x000fe20008ffe4ff */
[----:B------:R-:W-:Y:S01]  /*2c50*/  STG.E.U16 desc[UR8][R14.64+0x2], R24 ;  /* 0x000002180e007986 */ /* 0x000fe2000c101508 */
[----:B0-----:R-:W-:-:S03]  /*2c60*/  PRMT R23, R72, 0x7632, R23 ;  /* 0x0000763248177816 */ /* 0x001fc60000000017 */
[----:B------:R-:W-:Y:S01]  /*2c70*/  STG.E.U16 desc[UR8][R14.64+0x4], R72 ;  /* 0x000004480e007986 */ /* 0x000fe2000c101508 */
[----:B------:R-:W-:-:S03]  /*2c80*/  PRMT R13, R74, 0x7632, R13 ;  /* 0x000076324a0d7816 */ /* 0x000fc6000000000d */
[----:B------:R0:W-:Y:S04]  /*2c90*/  STG.E.U16 desc[UR8][R14.64+0x6], R23 ;  /* 0x000006170e007986 */ /* 0x0001e8000c101508 */
[----:B------:R-:W-:Y:S04]  /*2ca0*/  STG.E.U16 desc[UR8][R16.64], R74 ;  /* 0x0000004a10007986 */ /* 0x000fe8000c101508 */
[----:B------:R-:W-:Y:S01]  /*2cb0*/  STG.E.U16 desc[UR8][R16.64+0x2], R13 ;  /* 0x0000020d10007986 */ /* 0x000fe2000c101508 */
[----:B0-----:R-:W-:-:S03]  /*2cc0*/  PRMT R15, R76, 0x7632, R15 ;  /* 0x000076324c0f7816 */ /* 0x001fc6000000000f */
[----:B------:R-:W-:Y:S01]  /*2cd0*/  STG.E.U16 desc[UR8][R16.64+0x4], R76 ;  /* 0x0000044c10007986 */ /* 0x000fe2000c101508 */
[----:B------:R-:W-:-:S03]  /*2ce0*/  PRMT R14, R78, 0x7632, R14 ;  /* 0x000076324e0e7816 */ /* 0x000fc6000000000e */
[----:B------:R0:W-:Y:S04]  /*2cf0*/  STG.E.U16 desc[UR8][R16.64+0x6], R15 ;  /* 0x0000060f10007986 */ /* 0x0001e8000c101508 */
[----:B------:R1:W-:Y:S04]  /*2d00*/  STG.E.U16 desc[UR8][R18.64], R78 ;  /* 0x0000004e12007986 */ /* 0x0003e8000c101508 */
[----:B------:R1:W-:Y:S01]  /*2d10*/  STG.E.U16 desc[UR8][R18.64+0x2], R14 ;  /* 0x0000020e12007986 */ /* 0x0003e2000c101508 */
[----:B0-----:R-:W-:-:S03]  /*2d20*/  PRMT R17, R80, 0x7632, R17 ;  /* 0x0000763250117816 */ /* 0x001fc60000000011 */
[----:B------:R1:W-:Y:S04]  /*2d30*/  STG.E.U16 desc[UR8][R18.64+0x4], R80 ;  /* 0x0000045012007986 */ /* 0x0003e8000c101508 */
[----:B------:R1:W-:Y:S01]  /*2d40*/  STG.E.U16 desc[UR8][R18.64+0x6], R17 ;  /* 0x0000061112007986 */ /* 0x0003e2000c101508 */
[----:B------:R-:W-:Y:S05]  /*2d50*/  @!P0 BRA `(.L_x_303) ;  /* 0xffffffd400ec8947 */ /* 0x000fea000383ffff */
.L_x_291:
[C---:B------:R-:W-:Y:S01]  /*2d60*/  IMAD.SHL.U32 R3, R0.reuse, 0x4, RZ ;  /* 0x0000000400037824 */ /* 0x040fe200078e00ff */
[----:B------:R-:W-:-:S04]  /*2d70*/  LOP3.LUT R0, R0, 0x3, RZ, 0xc0, !PT ;  /* 0x0000000300007812 */ /* 0x000fc800078ec0ff */
[----:B------:R-:W-:Y:S01]  /*2d80*/  LOP3.LUT R3, R3, 0x7fffff0, RZ, 0xc0, !PT ;  /* 0x07fffff003037812 */ /* 0x000fe200078ec0ff */
[----:B0-----:R-:W-:-:S03]  /*2d90*/  IMAD R4, R0, 0x140, RZ ;  /* 0x0000014000047824 */ /* 0x001fc600078e02ff */
[----:B------:R-:W-:Y:S02]  /*2da0*/  IADD3 R3, R3, R2, RZ ;  /* 0x0000000203037210 */ /* 0x000fe40007ffe0ff */
[----:B------:R-:W-:-:S03]  /*2db0*/  IADD3 R5, R4, 0x140, RZ ;  /* 0x0000014004057810 */ /* 0x000fc60007ffe0ff */
[----:B------:R-:W-:-:S05]  /*2dc0*/  IMAD R10, R3, 0x20, R4 ;  /* 0x00000020030a7824 */ /* 0x000fca00078e0204 */
[----:B------:R-:W-:-:S13]  /*2dd0*/  ISETP.GE.AND P0, PT, R10, R5, PT ;  /* 0x000000050a00720c */ /* 0x000fda0003f06270 */
[----:B------:R-:W-:Y:S05]  /*2de0*/  @P0 EXIT ;  /* 0x000000000000094d */ /* 0x000fea0003800000 */
[----:B-1----:R-:W0:Y:S01]  /*2df0*/  LDC.64 R18, c[0x0][0x258] ;  /* 0x00009600ff127b82 */ /* 0x002e220000000a00 */
[----:B------:R-:W1:Y:S01]  /*2e00*/  S2R R17, SR_TID.X ;  /* 0x0000000000117919 */ /* 0x000e620000002100 */
[----:B------:R-:W-:Y:S01]  /*2e10*/  IMAD.MOV.U32 R11, RZ, RZ, 0x14 ;  /* 0x00000014ff0b7424 */ /* 0x000fe200078e00ff */
[----:B0-----:R-:W-:Y:S02]  /*2e20*/  LOP3.LUT R13, RZ, R18, RZ, 0x33, !PT ;  /* 0x00000012ff0d7212 */ /* 0x001fe400078e33ff */
[----:B------:R-:W-:Y:S02]  /*2e30*/  LOP3.LUT R2, RZ, R19, RZ, 0x33, !PT ;  /* 0x00000013ff027212 */ /* 0x000fe400078e33ff */
[----:B------:R-:W-:-:S04]  /*2e40*/  ISETP.GT.U32.AND P0, PT, R13, -0x3, PT ;  /* 0xfffffffd0d00780c */ /* 0x000fc80003f04070 */
[C---:B------:R-:W-:Y:S02]  /*2e50*/  ISETP.GT.AND.EX P0, PT, R2.reuse, -0x1, PT, P0 ;  /* 0xffffffff0200780c */ /* 0x040fe40003f04300 */
[----:B-1----:R-:W-:Y:S02]  /*2e60*/  SHF.R.U32.HI R15, RZ, 0x5, R17 ;  /* 0x00000005ff0f7819 */ /* 0x002fe40000011611 */
[----:B------:R-:W-:Y:S02]  /*2e70*/  SEL R13, R13, 0xfffffffd, P0 ;  /* 0xfffffffd0d0d7807 */ /* 0x000fe40000000000 */
[----:B------:R-:W-:Y:S02]  /*2e80*/  SEL R2, R2, 0xffffffff, P0 ;  /* 0xffffffff02027807 */ /* 0x000fe40000000000 */
[C---:B------:R-:W-:Y:S02]  /*2e90*/  SHF.L.U32 R14, R13.reuse, 0x4, RZ ;  /* 0x000000040d0e7819 */ /* 0x040fe400000006ff */
[----:B------:R-:W-:-:S02]  /*2ea0*/  SHF.L.U64.HI R13, R13, 0x4, R2 ;  /* 0x000000040d0d7819 */ /* 0x000fc40000010202 */
[----:B------:R-:W-:Y:S02]  /*2eb0*/  MOV R2, 0xffffffff ;  /* 0xffffffff00027802 */ /* 0x000fe40000000f00 */
[----:B------:R-:W-:Y:S02]  /*2ec0*/  IADD3 R7, P0, P1, -R14, -0x11, -R15 ;  /* 0xffffffef0e077810 */ /* 0x000fe4000791e90f */
[----:B------:R-:W-:Y:S02]  /*2ed0*/  SHF.R.U32.HI R12, RZ, 0x4, R17 ;  /* 0x00000004ff0c7819 */ /* 0x000fe40000011611 */
[----:B------:R-:W-:Y:S02]  /*2ee0*/  IADD3.X R9, ~R13, -0x1, R2, P0, P1 ;  /* 0xffffffff0d097810 */ /* 0x000fe400007e2502 */
[----:B------:R-:W-:Y:S02]  /*2ef0*/  VIADDMNMX.U32 R11, R12, R11, 0x20, !PT ;  /* 0x000000200c0b7446 */ /* 0x000fe4000780000b */
[----:B------:R-:W-:Y:S01]  /*2f00*/  LOP3.LUT R6, RZ, R12, RZ, 0x33, !PT ;  /* 0x0000000cff067212 */ /* 0x000fe200078e33ff */
[----:B------:R-:W-:Y:S01]  /*2f10*/  IMAD.WIDE.U32 R2, R9, -0x33333333, RZ ;  /* 0xcccccccd09027825 */ /* 0x000fe200078e00ff */
[----:B------:R-:W-:-:S02]  /*2f20*/  IADD3 R53, P2, R15, 0x1e, RZ ;  /* 0x0000001e0f357810 */ /* 0x000fc40007f5e0ff */
[----:B------:R-:W-:Y:S02]  /*2f30*/  IADD3 R11, R11, R6, RZ ;  /* 0x000000060b0b7210 */ /* 0x000fe40007ffe0ff */
[----:B------:R-:W-:Y:S01]  /*2f40*/  LOP3.LUT R52, R17, 0xf, RZ, 0xc0, !PT ;  /* 0x0000000f11347812 */ /* 0x000fe200078ec0ff */
[----:B------:R-:W-:-:S04]  /*2f50*/  IMAD.WIDE.U32 R4, P0, R7, -0x33333334, R2 ;  /* 0xcccccccc07047825 */ /* 0x000fc80007800002 */
[----:B------:R-:W-:Y:S01]  /*2f60*/  IMAD.WIDE.U32 R2, R7, -0x33333333, RZ ;  /* 0xcccccccd07027825 */ /* 0x000fe200078e00ff */
[----:B------:R-:W-:Y:S02]  /*2f70*/  IADD3.X R7, RZ, RZ, RZ, P0, !PT ;  /* 0x000000ffff077210 */ /* 0x000fe400007fe4ff */
[----:B------:R-:W-:Y:S01]  /*2f80*/  ISETP.LT.U32.AND P0, PT, R18, 0x2, PT ;  /* 0x000000021200780c */ /* 0x000fe20003f01070 */
[----:B------:R-:W-:Y:S01]  /*2f90*/  IMAD.MOV.U32 R6, RZ, RZ, R5 ;  /* 0x000000ffff067224 */ /* 0x000fe200078e0005 */
[----:B------:R-:W-:Y:S01]  /*2fa0*/  IADD3 RZ, P1, R3, R4, RZ ;  /* 0x0000000403ff7210 */ /* 0x000fe20007f3e0ff */
[----:B------:R-:W-:Y:S01]  /*2fb0*/  IMAD.WIDE.U32 R2, R11, -0x33333333, RZ ;  /* 0xcccccccd0b027825 */ /* 0x000fe200078e00ff */
[----:B------:R-:W-:-:S03]  /*2fc0*/  ISETP.LT.AND.EX P0, PT, R19, RZ, PT, P0 ;  /* 0x000000ff1300720c */ /* 0x000fc60003f01300 */
[----:B------:R-:W-:Y:S01]  /*2fd0*/  IMAD.WIDE.U32.X R4, R9, -0x33333334, R6, P1 ;  /* 0xcccccccc09047825 */ /* 0x000fe200008e0406 */
[----:B------:R-:W-:Y:S02]  /*2fe0*/  SEL R16, R18, 0x2, P0 ;  /* 0x0000000212107807 */ /* 0x000fe40000000000 */
[----:B------:R-:W-:Y:S01]  /*2ff0*/  LEA.HI R3, R3, 0x1, RZ, 0x1c ;  /* 0x0000000103037811 */ /* 0x000fe200078fe0ff */
[----:B------:R-:W-:Y:S01]  /*3000*/  IMAD.X R48, RZ, RZ, RZ, P2 ;  /* 0x000000ffff307224 */ /* 0x000fe200010e06ff */
[----:B------:R-:W-:Y:S02]  /*3010*/  SHF.R.U64 R2, R4, 0x3, R5 ;  /* 0x0000000304027819 */ /* 0x000fe40000001205 */
[----:B------:R-:W-:Y:S02]  /*3020*/  SEL R5, R19, RZ, P0 ;  /* 0x000000ff13057207 */ /* 0x000fe40000000000 */
[C---:B------:R-:W-:Y:S02]  /*3030*/  IADD3 R9, P0, R15.reuse, 0xa, RZ ;  /* 0x0000000a0f097810 */ /* 0x040fe40007f1e0ff */
[----:B------:R-:W-:-:S02]  /*3040*/  IADD3 R8, P1, R15, 0x14, RZ ;  /* 0x000000140f087810 */ /* 0x000fc40007f3e0ff */
[----:B------:R-:W-:Y:S02]  /*3050*/  IADD3 R2, R2, 0x1, RZ ;  /* 0x0000000102027810 */ /* 0x000fe40007ffe0ff */
[----:B------:R-:W-:Y:S02]  /*3060*/  IADD3.X R7, RZ, RZ, RZ, P0, !PT ;  /* 0x000000ffff077210 */ /* 0x000fe400007fe4ff */
[----:B------:R-:W-:Y:S02]  /*3070*/  IADD3.X R6, RZ, RZ, RZ, P1, !PT ;  /* 0x000000ffff067210 */ /* 0x000fe40000ffe4ff */
[C---:B------:R-:W-:Y:S02]  /*3080*/  SHF.L.U64.HI R5, R16.reuse, 0x4, R5 ;  /* 0x0000000410057819 */ /* 0x040fe40000010205 */
[----:B------:R-:W-:Y:S02]  /*3090*/  SHF.L.U32 R4, R16, 0x4, RZ ;  /* 0x0000000410047819 */ /* 0x000fe400000006ff */
[----:B------:R-:W-:-:S02]  /*30a0*/  LOP3.LUT R3, R3, 0x3, RZ, 0xc0, !PT ;  /* 0x0000000303037812 */ /* 0x000fc400078ec0ff */
[----:B------:R-:W-:-:S07]  /*30b0*/  LOP3.LUT R2, R2, 0x3, RZ, 0xc0, !PT ;  /* 0x0000000302027812 */ /* 0x000fce00078ec0ff */
.L_x_320:
[----:B------:R-:W-:Y:S01]  /*30c0*/  ISETP.GT.U32.AND P0, PT, R4, R15, PT ;  /* 0x0000000f0400720c */ /* 0x000fe20003f04070 */
[----:B------:R-:W-:Y:S01]  /*30d0*/  BSSY B0, `(.L_x_304) ;  /* 0x00000ae000007945 */ /* 0x000fe20003800000 */
[----:B0-----:R-:W-:Y:S01]  /*30e0*/  HFMA2.MMA R46, -RZ, RZ, 0, 0 ;  /* 0x00000000ff2e7435 */ /* 0x001fe200000001ff */
[----:B------:R-:W-:Y:S01]  /*30f0*/  IMAD.MOV.U32 R49, RZ, RZ, RZ ;  /* 0x000000ffff317224 */ /* 0x000fe200078e00ff */
[----:B------:R-:W-:-:S13]  /*3100*/  ISETP.GT.AND.EX P0, PT, R5, RZ, PT, P0 ;  /* 0x000000ff0500720c */ /* 0x000fda0003f04300 */
[----:B------:R-:W-:Y:S05]  /*3110*/  @!P0 BRA `(.L_x_305) ;  /* 0x0000000800a48947 */ /* 0x000fea0003800000 */
[----:B------:R-:W-:Y:S01]  /*3120*/  ISETP.NE.U32.AND P1, PT, R2, RZ, PT ;  /* 0x000000ff0200720c */ /* 0x000fe20003f25070 */
[----:B------:R-:W-:Y:S01]  /*3130*/  BSSY B1, `(.L_x_306) ;  /* 0x0000027000017945 */ /* 0x000fe20003800000 */
[----:B------:R-:W-:Y:S01]  /*3140*/  IADD3 R18, P2, P3, -R14, -0x11, -R15 ;  /* 0xffffffef0e127810 */ /* 0x000fe20007b5e90f */
[----:B------:R-:W-:Y:S01]  /*3150*/  IMAD.MOV.U32 R46, RZ, RZ, RZ ;  /* 0x000000ffff2e7224 */ /* 0x000fe200078e00ff */
[----:B------:R-:W-:Y:S01]  /*3160*/  ISETP.NE.AND.EX P1, PT, RZ, RZ, PT, P1 ;  /* 0x000000ffff00720c */ /* 0x000fe20003f25310 */
[----:B------:R-:W-:Y:S01]  /*3170*/  IMAD.MOV.U32 R49, RZ, RZ, RZ ;  /* 0x000000ffff317224 */ /* 0x000fe200078e00ff */
[----:B------:R-:W-:Y:S02]  /*3180*/  MOV R16, 0xffffffff ;  /* 0xffffffff00107802 */ /* 0x000fe40000000f00 */
[----:B------:R-:W-:Y:S02]  /*3190*/  LOP3.LUT R19, R17, 0x1f, RZ, 0xc0, !PT ;  /* 0x0000001f11137812 */ /* 0x000fe400078ec0ff */
[----:B------:R-:W-:-:S02]  /*31a0*/  ISETP.GE.U32.AND P0, PT, R18, 0x1e, PT ;  /* 0x0000001e1200780c */ /* 0x000fc40003f06070 */
[----:B------:R-:W-:Y:S02]  /*31b0*/  IADD3.X R16, ~R13, -0x1, R16, P2, P3 ;  /* 0xffffffff0d107810 */ /* 0x000fe400017e6510 */
[----:B------:R-:W-:Y:S02]  /*31c0*/  IADD3 R18, P2, R19, R10, RZ ;  /* 0x0000000a13127210 */ /* 0x000fe40007f5e0ff */
[----:B------:R-:W-:Y:S02]  /*31d0*/  ISETP.GE.U32.AND.EX P0, PT, R16, RZ, PT, P0 ;  /* 0x000000ff1000720c */ /* 0x000fe40003f06100 */
[----:B------:R-:W-:Y:S02]  /*31e0*/  MOV R47, R15 ;  /* 0x0000000f002f7202 */ /* 0x000fe40000000f00 */
[----:B------:R-:W-:Y:S02]  /*31f0*/  MOV R16, RZ ;  /* 0x000000ff00107202 */ /* 0x000fe40000000f00 */
[----:B------:R-:W-:Y:S01]  /*3200*/  LEA.HI.X.SX32 R19, R10, RZ, 0x1, P2 ;  /* 0x000000ff0a137211 */ /* 0x000fe200010f0eff */
[----:B------:R-:W-:Y:S06]  /*3210*/  @!P1 BRA `(.L_x_307) ;  /* 0x0000000000609947 */ /* 0x000fec0003800000 */
[----:B------:R-:W-:Y:S01]  /*3220*/  IMAD.WIDE.U32 R22, R15, 0x500, R18 ;  /* 0x000005000f167825 */ /* 0x000fe200078e0012 */
[----:B------:R-:W-:Y:S02]  /*3230*/  ULDC.64 UR4, c[0x0][0x260] ;  /* 0x0000980000047ab9 */ /* 0x000fe40000000a00 */
[----:B------:R-:W-:-:S04]  /*3240*/  LEA R20, P1, R22, UR4, 0x3 ;  /* 0x0000000416147c11 */ /* 0x000fc8000f8218ff */
[----:B------:R-:W-:-:S05]  /*3250*/  LEA.HI.X R21, R22, UR5, R23, 0x3, P1 ;  /* 0x0000000516157c11 */ /* 0x000fca00088f1c17 */
[----:B------:R-:W2:Y:S01]  /*3260*/  LDG.E.64 R22, desc[UR8][R20.64+0x4000] ;  /* 0x0040000814167981 */ /* 0x000ea2000c1e1b00 */
[----:B------:R-:W-:Y:S02]  /*3270*/  ISETP.NE.U32.AND P1, PT, R2, 0x1, PT ;  /* 0x000000010200780c */ /* 0x000fe40003f25070 */
[----:B------:R-:W-:Y:S02]  /*3280*/  MOV R47, R9 ;  /* 0x00000009002f7202 */ /* 0x000fe40000000f00 */
[----:B------:R-:W-:Y:S02]  /*3290*/  ISETP.NE.AND.EX P1, PT, RZ, RZ, PT, P1 ;  /* 0x000000ffff00720c */ /* 0x000fe40003f25310 */
[----:B------:R-:W-:Y:S01]  /*32a0*/  MOV R16, R7 ;  /* 0x0000000700107202 */ /* 0x000fe20000000f00 */
[----:B--2---:R-:W-:Y:S01]  /*32b0*/  FADD.FTZ R49, RZ, R22 ;  /* 0x00000016ff317221 */ /* 0x004fe20000010000 */
[----:B------:R-:W-:-:S09]  /*32c0*/  FADD.FTZ R46, RZ, R23 ;  /* 0x00000017ff2e7221 */ /* 0x000fd20000010000 */
        /* <DEDUP_REMOVED lines=13> */
.L_x_307:
[----:B------:R-:W-:Y:S05]  /*33a0*/  BSYNC B1 ;  /* 0x0000000000017941 */ /* 0x000fea0003800000 */
.L_x_306:
[----:B------:R-:W-:Y:S05]  /*33b0*/  @!P0 BRA `(.L_x_305) ;  /* 0x0000000400fc8947 */ /* 0x000fea0003800000 */
[----:B------:R-:W-:Y:S01]  /*33c0*/  IADD3 R20, P2, -R47, R4, RZ ;  /* 0x000000042f147210 */ /* 0x000fe20007f5e1ff */
[----:B------:R-:W-:Y:S01]  /*33d0*/  IMAD R21, R16, 0xa00, RZ ;  /* 0x00000a0010157824 */ /* 0x000fe200078e02ff */
[C---:B------:R-:W-:Y:S01]  /*33e0*/  SHF.L.U64.HI R19, R18.reuse, 0x1, R19 ;  /* 0x0000000112137819 */ /* 0x040fe20000010213 */
[----:B------:R-:W-:Y:S01]  /*33f0*/  ULDC.64 UR4, c[0x0][0x260] ;  /* 0x0000980000047ab9 */ /* 0x000fe20000000a00 */
[----:B------:R-:W-:Y:S01]  /*3400*/  SHF.L.U32 R18, R18, 0x1, RZ ;  /* 0x0000000112127819 */ /* 0x000fe200000006ff */
[----:B------:R-:W-:Y:S01]  /*3410*/  IMAD.X R22, R5, 0x1, ~R16, P2 ;  /* 0x0000000105167824 */ /* 0x000fe200010e0e10 */
[----:B------:R-:W-:Y:S01]  /*3420*/  ISETP.GT.U32.AND P1, PT, R20, 0x78, PT ;  /* 0x000000781400780c */ /* 0x000fe20003f24070 */
[----:B------:R-:W-:Y:S02]  /*3430*/  BSSY B1, `(.L_x_308) ;  /* 0x0000044000017945 */ /* 0x000fe40003800000 */
[----:B------:R-:W-:Y:S01]  /*3440*/  IMAD.WIDE.U32 R18, R47, 0xa00, R18 ;  /* 0x00000a002f127825 */ /* 0x000fe200078e0012 */
[----:B------:R-:W-:-:S04]  /*3450*/  ISETP.GT.AND.EX P1, PT, R22, RZ, PT, P1 ;  /* 0x000000ff1600720c */ /* 0x000fc80003f24310 */
        /* <DEDUP_REMOVED lines=10> */
.L_x_310:
        /* <DEDUP_REMOVED lines=55> */
.L_x_309:
[----:B------:R-:W-:Y:S05]  /*3870*/  BSYNC B1 ;  /* 0x0000000000017941 */ /* 0x000fea0003800000 */
.L_x_308:
        /* <DEDUP_REMOVED lines=35> */
.L_x_312:
[----:B------:R-:W-:Y:S05]  /*3ab0*/  BSYNC B1 ;  /* 0x0000000000017941 */ /* 0x000fea0003800000 */
.L_x_311:
        /* <DEDUP_REMOVED lines=15> */
.L_x_305:
[----:B------:R-:W-:Y:S05]  /*3bb0*/  BSYNC B0 ;  /* 0x0000000000007941 */ /* 0x000fea0003800000 */
.L_x_304:
[----:B------:R-:W0:Y:S01]  /*3bc0*/  S2UR UR5, SR_CgaCtaId ;  /* 0x00000000000579c3 */ /* 0x000e220000008800 */
[----:B------:R-:W-:Y:S01]  /*3bd0*/  UMOV UR4, 0x400 ;  /* 0x0000040000047882 */ /* 0x000fe20000000000 */
[----:B------:R-:W-:Y:S02]  /*3be0*/  SHF.L.U32 R16, R15, 0x1, RZ ;  /* 0x000000010f107819 */ /* 0x000fe400000006ff */
[----:B------:R-:W-:Y:S02]  /*3bf0*/  ISETP.GT.U32.AND P0, PT, R17, 0x1ff, PT ;  /* 0x000001ff1100780c */ /* 0x000fe40003f04070 */
[----:B------:R-:W-:Y:S01]  /*3c00*/  LOP3.LUT R16, R16, 0x1f, R17, 0x78, !PT ;  /* 0x0000001f10107812 */ /* 0x000fe200078e7811 */
[----:B0-----:R-:W-:-:S06]  /*3c10*/  ULEA UR4, UR5, UR4, 0x18 ;  /* 0x0000000405047291 */ /* 0x001fcc000f8ec03f */
[----:B------:R-:W-:-:S04]  /*3c20*/  LEA R19, R15, UR4, 0x7 ;  /* 0x000000040f137c11 */ /* 0x000fc8000f8e38ff */
[----:B------:R-:W-:-:S05]  /*3c30*/  LEA R16, R16, R19, 0x2 ;  /* 0x0000001310107211 */ /* 0x000fca00078e10ff */
[----:B------:R0:W-:Y:S04]  /*3c40*/  STS [R16], R49 ;  /* 0x0000003110007388 */ /* 0x0001e80000000800 */
[----:B------:R0:W-:Y:S01]  /*3c50*/  STS [R16+0x500], R46 ;  /* 0x0005002e10007388 */ /* 0x0001e20000000800 */
[----:B------:R-:W-:Y:S06]  /*3c60*/  BAR.SYNC.DEFER_BLOCKING 0x0 ;  /* 0x0000000000007b1d */ /* 0x000fec0000010000 */
[----:B------:R-:W-:Y:S05]  /*3c70*/  @P0 BRA `(.L_x_313) ;  /* 0x0000001000900947 */ /* 0x000fea0003800000 */
[----:B------:R-:W-:Y:S01]  /*3c80*/  ISETP.NE.AND P0, PT, R3, RZ, PT ;  /* 0x000000ff0300720c */ /* 0x000fe20003f05270 */
[----:B------:R-:W-:Y:S01]  /*3c90*/  BSSY B0, `(.L_x_314) ;  /* 0x000007c000007945 */ /* 0x000fe20003800000 */
[----:B------:R-:W-:-:S11]  /*3ca0*/  IMAD.MOV.U32 R27, RZ, RZ, R12 ;  /* 0x000000ffff1b7224 */ /* 0x000fd600078e000c */
[----:B------:R-:W-:Y:S05]  /*3cb0*/  @!P0 BRA `(.L_x_315) ;  /* 0x0000000400e48947 */ /* 0x000fea0003800000 */
[----:B------:R-:W-:Y:S01]  /*3cc0*/  ISETP.GT.U32.AND P0, PT, R52, 0x9, PT ;  /* 0x000000093400780c */ /* 0x000fe20003f04070 */
[----:B------:R-:W-:-:S12]  /*3cd0*/  UMOV UR5, 0xffff ;  /* 0x0000ffff00057882 */ /* 0x000fd80000000000 */
[----:B------:R-:W-:Y:S02]  /*3ce0*/  @!P0 SHF.R.U32.HI R12, RZ, 0x4, R17 ;  /* 0x00000004ff0c8819 */ /* 0x000fe40000011611 */
[C---:B------:R-:W-:Y:S02]  /*3cf0*/  @!P0 SHF.L.U32 R19, R52.reuse, 0x1, RZ ;  /* 0x0000000134138819 */ /* 0x040fe400000006ff */
[----:B0-----:R-:W-:Y:S02]  /*3d00*/  @!P0 LEA R16, R52, UR4, 0x7 ;  /* 0x0000000434108c11 */ /* 0x001fe4000f8e38ff */
[----:B------:R-:W-:-:S04]  /*3d10*/  @!P0 LOP3.LUT R19, R12, R19, RZ, 0x3c, !PT ;  /* 0x000000130c138212 */ /* 0x000fc800078e3cff */
[----:B------:R-:W-:Y:S02]  /*3d20*/  @!P0 LEA R16, R19, R16, 0x2 ;  /* 0x0000001013108211 */ /* 0x000fe400078e10ff */
[----:B------:R-:W-:-:S06]  /*3d30*/  CS2R R18, SRZ ;  /* 0x0000000000127805 */ /* 0x000fcc000001ff00 */
[----:B------:R0:W1:Y:S04]  /*3d40*/  @!P0 LDS R18, [R16] ;  /* 0x0000000010128984 */ /* 0x0000680000000800 */
[----:B------:R0:W2:Y:S01]  /*3d50*/  @!P0 LDS R19, [R16+0x500] ;  /* 0x0005000010138984 */ /* 0x0000a20000000800 */
[----:B------:R-:W-:Y:S05]  /*3d60*/  BRA.DIV UR5, `(.L_x_316) ;  /* 0x0000001205747947 */ /* 0x000fea000b800000 */
[----:B------:R-:W-:Y:S01]  /*3d70*/  IMAD.MOV.U32 R23, RZ, RZ, 0xffff ;  /* 0x0000ffffff177424 */ /* 0x000fe200078e00ff */
[----:B0-----:R-:W-:Y:S01]  /*3d80*/  MOV R16, 0xffff ;  /* 0x0000ffff00107802 */ /* 0x001fe20000000f00 */
[----:B------:R-:W-:Y:S01]  /*3d90*/  IMAD.MOV.U32 R25, RZ, RZ, 0xffff ;  /* 0x0000ffffff197424 */ /* 0x000fe200078e00ff */
[----:B------:R-:W-:Y:S01]  /*3da0*/  MOV R22, 0xffff ;  /* 0x0000ffff00167802 */ /* 0x000fe20000000f00 */
[----:B-1----:R-:W0:Y:S01]  /*3db0*/  SHFL.BFLY PT, R21, R18, 0x8, 0x101f ;  /* 0x0d101f0012157f89 */ /* 0x002e2200000e0000 */
[----:B------:R-:W-:-:S03]  /*3dc0*/  MOV R31, 0xffff ;  /* 0x0000ffff001f7802 */ /* 0x000fc60000000f00 */
[----:B--2---:R-:W1:Y:S01]  /*3dd0*/  SHFL.BFLY PT, R20, R19, 0x8, 0x101f ;  /* 0x0d101f0013147f89 */ /* 0x004e6200000e0000 */
[----:B0-----:R-:W-:Y:S01]  /*3de0*/  FADD.FTZ R21, R21, R18 ;  /* 0x0000001215157221 */ /* 0x001fe20000010000 */
[----:B------:R-:W-:Y:S01]  /*3df0*/  MOV R18, 0xffff ;  /* 0x0000ffff00127802 */ /* 0x000fe20000000f00 */
[----:B-1----:R-:W-:-:S03]  /*3e00*/  FADD.FTZ R20, R20, R19 ;  /* 0x0000001314147221 */ /* 0x002fc60000010000 */
[----:B------:R-:W0:Y:S01]  /*3e10*/  SHFL.BFLY PT, R26, R21, 0x4, 0x101f ;  /* 0x0c901f00151a7f89 */ /* 0x000e2200000e0000 */
[----:B------:R-:W-:-:S03]  /*3e20*/  IMAD.MOV.U32 R19, RZ, RZ, 0xffff ;  /* 0x0000ffffff137424 */ /* 0x000fc600078e00ff */
        /* <DEDUP_REMOVED lines=10> */
.L_x_329:
[----:B------:R-:W0:Y:S01]  /*3ed0*/  LDC.64 R18, c[0x0][0x218] ;  /* 0x00008600ff127b82 */ /* 0x000e220000000a00 */
[----:B------:R-:W-:Y:S01]  /*3ee0*/  ISETP.NE.AND P1, PT, R52, RZ, PT ;  /* 0x000000ff3400720c */ /* 0x000fe20003f25270 */
[----:B--2---:R-:W-:Y:S01]  /*3ef0*/  FADD.FTZ R22, R28, R24 ;  /* 0x000000181c167221 */ /* 0x004fe20000010000 */
[----:B------:R-:W-:Y:S02]  /*3f00*/  LEA.HI R23, R17, R10, RZ, 0x1c ;  /* 0x0000000a11177211 */ /* 0x000fe400078fe0ff */
[----:B------:R-:W-:Y:S02]  /*3f10*/  ISETP.NE.AND P2, PT, R3, 0x1, PT ;  /* 0x000000010300780c */ /* 0x000fe40003f45270 */
[----:B------:R-:W-:Y:S01]  /*3f20*/  LEA.HI R27, R17, 0x14, RZ, 0x1c ;  /* 0x00000014111b7811 */ /* 0x000fe200078fe0ff */
[----:B------:R-:W1:Y:S06]  /*3f30*/  LDC.64 R20, c[0x0][0x220] ;  /* 0x00008800ff147b82 */ /* 0x000e6c0000000a00 */
[----:B------:R-:W-:-:S02]  /*3f40*/  @!P1 F2FP.BF16.F32.PACK_AB R16, RZ, R30 ;  /* 0x0000001eff10923e */ /* 0x000fc400000010ff */
[----:B------:R-:W-:Y:S01]  /*3f50*/  @!P1 F2FP.BF16.F32.PACK_AB R22, RZ, R22 ;  /* 0x00000016ff16923e */ /* 0x000fe200000010ff */
[----:B0-----:R-:W-:-:S05]  /*3f60*/  IMAD.WIDE R18, R23, 0x2, R18 ;  /* 0x0000000217127825 */ /* 0x001fca00078e0212 */
[----:B------:R2:W-:Y:S01]  /*3f70*/  @!P1 STG.E.U16 desc[UR8][R18.64], R16 ;  /* 0x0000001012009986 */ /* 0x0005e2000c101508 */
[----:B-1----:R-:W-:-:S05]  /*3f80*/  IMAD.WIDE R20, R23, 0x2, R20 ;  /* 0x0000000217147825 */ /* 0x002fca00078e0214 */
[----:B------:R2:W-:Y:S01]  /*3f90*/  @!P1 STG.E.U16 desc[UR8][R20.64], R22 ;  /* 0x0000001614009986 */ /* 0x0005e2000c101508 */
[----:B------:R-:W-:Y:S05]  /*3fa0*/  @!P2 BRA `(.L_x_315) ;  /* 0x000000040028a947 */ /* 0x000fea0003800000 */
[C---:B--2---:R-:W-:Y:S01]  /*3fb0*/  @!P0 SHF.L.U32 R16, R52.reuse, 0x1, RZ ;  /* 0x0000000134108819 */ /* 0x044fe200000006ff */
[----:B------:R-:W-:Y:S01]  /*3fc0*/  UMOV UR5, 0xffff ;  /* 0x0000ffff00057882 */ /* 0x000fe20000000000 */
        /* <DEDUP_REMOVED lines=12> */
[----:B------:R-:W-:Y:S02]  /*4090*/  MOV R35, 0xffff ;  /* 0x0000ffff00237802 */ /* 0x000fe40000000f00 */
[----:B------:R-:W-:Y:S01]  /*40a0*/  MOV R34, 0xffff ;  /* 0x0000ffff00227802 */ /* 0x000fe20000000f00 */
[----:B--2---:R-:W1:Y:S01]  /*40b0*/  SHFL.BFLY PT, R28, R27, 0x8, 0x101f ;  /* 0x0d101f001b1c7f89 */ /* 0x004e6200000e0000 */
        /* <DEDUP_REMOVED lines=13> */
.L_x_339:
[----:B--2---:R-:W-:Y:S01]  /*4190*/  FADD.FTZ R22, R26, R24 ;  /* 0x000000181a167221 */ /* 0x004fe20000010000 */
[----:B------:R-:W-:Y:S02]  /*41a0*/  @!P1 F2FP.BF16.F32.PACK_AB R16, RZ, R32 ;  /* 0x00000020ff10923e */ /* 0x000fe400000010ff */
[----:B------:R-:W-:Y:S02]  /*41b0*/  ISETP.NE.AND P2, PT, R3, 0x2, PT ;  /* 0x000000020300780c */ /* 0x000fe40003f45270 */
[----:B------:R-:W-:Y:S01]  /*41c0*/  @!P1 F2FP.BF16.F32.PACK_AB R22, RZ, R22 ;  /* 0x00000016ff16923e */ /* 0x000fe200000010ff */
[----:B------:R1:W-:Y:S01]  /*41d0*/  @!P1 STG.E.U16 desc[UR8][R18.64+0x28], R16 ;  /* 0x0000281012009986 */ /* 0x0003e2000c101508 */
[----:B------:R-:W-:-:S03]  /*41e0*/  LEA.HI R27, R17, 0x28, RZ, 0x1c ;  /* 0x00000028111b7811 */ /* 0x000fc600078fe0ff */
[----:B------:R1:W-:Y:S06]  /*41f0*/  @!P1 STG.E.U16 desc[UR8][R20.64+0x28], R22 ;  /* 0x0000281614009986 */ /* 0x0003ec000c101508 */
        /* <DEDUP_REMOVED lines=10> */
[----:B------:R-:W-:Y:S01]  /*42a0*/  MOV R23, 0xffff ;  /* 0x0000ffff00177802 */ /* 0x000fe20000000f00 */
[----:B0-----:R-:W-:Y:S01]  /*42b0*/  IMAD.MOV.U32 R16, RZ, RZ, 0xffff ;  /* 0x0000ffffff107424 */ /* 0x001fe200078e00ff */
[----:B------:R-:W-:Y:S01]  /*42c0*/  MOV R22, 0xffff ;  /* 0x0000ffff00167802 */ /* 0x000fe20000000f00 */
[----:B------:R-:W-:Y:S01]  /*42d0*/  IMAD.MOV.U32 R35, RZ, RZ, 0xffff ;  /* 0x0000ffffff237424 */ /* 0x000fe200078e00ff */
[----:B------:R-:W-:Y:S01]  /*42e0*/  MOV R25, 0xffff ;  /* 0x0000ffff00197802 */ /* 0x000fe20000000f00 */
[----:B-1----:R-:W0:Y:S01]  /*42f0*/  SHFL.BFLY PT, R29, R26, 0x8, 0x101f ;  /* 0x0d101f001a1d7f89 */ /* 0x002e2200000e0000 */
[----:B------:R-:W-:-:S03]  /*4300*/  MOV R34, 0xffff ;  /* 0x0000ffff00227802 */ /* 0x000fc60000000f00 */
        /* <DEDUP_REMOVED lines=14> */
.L_x_349:
[----:B--2---:R-:W-:Y:S01]  /*43f0*/  FADD.FTZ R22, R26, R24 ;  /* 0x000000181a167221 */ /* 0x004fe20000010000 */
[----:B------:R-:W-:Y:S02]  /*4400*/  @!P1 F2FP.BF16.F32.PACK_AB R16, RZ, R32 ;  /* 0x00000020ff10923e */ /* 0x000fe400000010ff */
[----:B------:R-:W-:Y:S02]  /*4410*/  LEA.HI R27, R17, 0x3c, RZ, 0x1c ;  /* 0x0000003c111b7811 */ /* 0x000fe400078fe0ff */
[----:B------:R-:W-:Y:S01]  /*4420*/  @!P1 F2FP.BF16.F32.PACK_AB R22, RZ, R22 ;  /* 0x00000016ff16923e */ /* 0x000fe200000010ff */
[----:B------:R3:W-:Y:S04]  /*4430*/  @!P1 STG.E.U16 desc[UR8][R18.64+0x50], R16 ;  /* 0x0000501012009986 */ /* 0x0007e8000c101508 */
[----:B------:R3:W-:Y:S02]  /*4440*/  @!P1 STG.E.U16 desc[UR8][R20.64+0x50], R22 ;  /* 0x0000501614009986 */ /* 0x0007e4000c101508 */
.L_x_315:
[----:B------:R-:W-:Y:S05]  /*4450*/  BSYNC B0 ;  /* 0x0000000000007941 */ /* 0x000fea0003800000 */
.L_x_314:
[----:B------:R-:W-:-:S13]  /*4460*/  ISETP.GE.U32.AND P0, PT, R11, 0x3c, PT ;  /* 0x0000003c0b00780c */ /* 0x000fda0003f06070 */
[----:B------:R-:W-:Y:S05]  /*4470*/  @!P0 BRA `(.L_x_313) ;  /* 0x0000000800908947 */ /* 0x000fea0003800000 */
[----:B------:R-:W-:Y:S01]  /*4480*/  ISETP.GT.U32.AND P0, PT, R52, 0x9, PT ;  /* 0x000000093400780c */ /* 0x000fe20003f04070 */
[----:B------:R-:W-:-:S12]  /*4490*/  UMOV UR5, 0xffff ;  /* 0x0000ffff00057882 */ /* 0x000fd80000000000 */
[C---:B0123--:R-:W-:Y:S02]  /*44a0*/  @!P0 SHF.L.U32 R16, R52.reuse, 0x1, RZ ;  /* 0x0000000134108819 */ /* 0x04ffe400000006ff */
[----:B------:R-:W-:Y:S02]  /*44b0*/  @!P0 LEA R19, R52, UR4, 0x7 ;  /* 0x0000000434138c11 */ /* 0x000fe4000f8e38ff */
[----:B------:R-:W-:-:S05]  /*44c0*/  @!P0 LOP3.LUT R16, R27, R16, RZ, 0x3c, !PT ;  /* 0x000000101b108212 */ /* 0x000fca00078e3cff */
[----:B------:R-:W-:Y:S01]  /*44d0*/  @!P0 IMAD R16, R16, 0x4, R19 ;  /* 0x0000000410108824 */ /* 0x000fe200078e0213 */
[----:B------:R-:W-:-:S06]  /*44e0*/  CS2R R18, SRZ ;  /* 0x0000000000127805 */ /* 0x000fcc000001ff00 */
[----:B------:R0:W1:Y:S04]  /*44f0*/  @!P0 LDS R18, [R16] ;  /* 0x0000000010128984 */ /* 0x0000680000000800 */
[----:B------:R0:W2:Y:S01]  /*4500*/  @!P0 LDS R19, [R16+0x500] ;  /* 0x0005000010138984 */ /* 0x0000a20000000800 */
[----:B------:R-:W-:Y:S05]  /*4510*/  BRA.DIV UR5, `(.L_x_319) ;  /* 0x00000016052c7947 */ /* 0x000fea000b800000 */
[C---:B------:R-:W-:Y:S01]  /*4520*/  @!P0 SHF.L.U32 R29, R52.reuse, 0x1, RZ ;  /* 0x00000001341d8819 */ /* 0x040fe200000006ff */
[----:B------:R-:W-:Y:S01]  /*4530*/  @!P0 IMAD.SHL.U32 R21, R52, 0x2, RZ ;  /* 0x0000000234158824 */ /* 0x000fe200078e00ff */
[C---:B------:R-:W-:Y:S01]  /*4540*/  @!P0 IADD3 R26, R27.reuse, 0x14, RZ ;  /* 0x000000141b1a8810 */ /* 0x040fe20007ffe0ff */
[----:B------:R-:W-:Y:S01]  /*4550*/  HFMA2.MMA R32, -RZ, RZ, 0, 0 ;  /* 0x00000000ff207435 */ /* 0x000fe200000001ff */
[----:B------:R-:W-:Y:S01]  /*4560*/  @!P0 IADD3 R20, R27, 0x28, RZ ;  /* 0x000000281b148810 */ /* 0x000fe20007ffe0ff */
[----:B------:R-:W-:Y:S01]  /*4570*/  IMAD.MOV.U32 R22, RZ, RZ, 0xffff ;  /* 0x0000ffffff167424 */ /* 0x000fe200078e00ff */
[----:B------:R-:W-:Y:S01]  /*4580*/  @!P0 LOP3.LUT R26, R26, R29, RZ, 0x3c, !PT ;  /* 0x0000001d1a1a8212 */ /* 0x000fe200078e3cff */
[----:B------:R-:W-:Y:S01]  /*4590*/  HFMA2.MMA R45, -RZ, RZ, 0, 0 ;  /* 0x00000000ff2d7435 */ /* 0x000fe200000001ff */
[----:B------:R-:W-:Y:S01]  /*45a0*/  @!P0 LEA R31, R52, UR4, 0x7 ;  /* 0x00000004341f8c11 */ /* 0x000fe2000f8e38ff */
[----:B------:R-:W-:Y:S01]  /*45b0*/  IMAD.MOV.U32 R34, RZ, RZ, 0xffff ;  /* 0x0000ffffff227424 */ /* 0x000fe200078e00ff */
[----:B------:R-:W-:Y:S01]  /*45c0*/  @!P0 LOP3.LUT R20, R20, R21, RZ, 0x3c, !PT ;  /* 0x0000001514148212 */ /* 0x000fe200078e3cff */
[----:B------:R-:W-:Y:S01]  /*45d0*/  IMAD.MOV.U32 R50, RZ, RZ, 0xffff ;  /* 0x0000ffffff327424 */ /* 0x000fe200078e00ff */
[----:B------:R-:W-:-:S02]  /*45e0*/  @!P0 LEA R35, R52, UR4, 0x7 ;  /* 0x0000000434238c11 */ /* 0x000fc4000f8e38ff */
[----:B------:R-:W-:Y:S02]  /*45f0*/  @!P0 LEA R26, R26, R31, 0x2 ;  /* 0x0000001f1a1a8211 */ /* 0x000fe400078e10ff */
[----:B------:R-:W-:Y:S01]  /*4600*/  MOV R23, 0xffff ;  /* 0x0000ffff00177802 */ /* 0x000fe20000000f00 */
[----:B------:R-:W-:Y:S01]  /*4610*/  @!P0 IMAD R20, R20, 0x4, R35 ;  /* 0x0000000414148824 */ /* 0x000fe200078e0223 */
[----:B------:R-:W-:Y:S01]  /*4620*/  MOV R24, 0xffff ;  /* 0x0000ffff00187802 */ /* 0x000fe20000000f00 */
[----:B------:R-:W-:Y:S01]  /*4630*/  @!P0 LDS R31, [R26+0x500] ;  /* 0x000500001a1f8984 */ /* 0x000fe20000000800 */
[----:B------:R-:W-:Y:S02]  /*4640*/  @!P0 IADD3 R28, R27, 0x3c, RZ ;  /* 0x0000003c1b1c8810 */ /* 0x000fe40007ffe0ff */
[----:B------:R-:W-:Y:S01]  /*4650*/  @!P0 LEA R33, R52, UR4, 0x7 ;  /* 0x0000000434218c11 */ /* 0x000fe2000f8e38ff */
[----:B------:R3:W-:Y:S01]  /*4660*/  @!P0 LDS R30, [R26] ;  /* 0x000000001a1e8984 */ /* 0x0007e20000000800 */
[----:B------:R-:W-:-:S02]  /*4670*/  @!P0 LOP3.LUT R28, R28, R29, RZ, 0x3c, !PT ;  /* 0x0000001d1c1c8212 */ /* 0x000fc400078e3cff */
[----:B0-----:R-:W-:Y:S01]  /*4680*/  MOV R16, 0xffff ;  /* 0x0000ffff00107802 */ /* 0x001fe20000000f00 */
[----:B------:R-:W-:Y:S01]  /*4690*/  @!P0 LDS R36, [R20] ;  /* 0x0000000014248984 */ /* 0x000fe20000000800 */
[----:B------:R-:W-:Y:S01]  /*46a0*/  MOV R25, 0xffff ;  /* 0x0000ffff00197802 */ /* 0x000fe20000000f00 */
[----:B------:R-:W-:Y:S01]  /*46b0*/  @!P0 IMAD R40, R28, 0x4, R33 ;  /* 0x000000041c288824 */ /* 0x000fe200078e0221 */
[----:B------:R-:W-:Y:S01]  /*46c0*/  CS2R R28, SRZ ;  /* 0x00000000001c7805 */ /* 0x000fe2000001ff00 */
[----:B------:R-:W-:Y:S01]  /*46d0*/  @!P0 LDS R37, [R20+0x500] ;  /* 0x0005000014258984 */ /* 0x000fe20000000800 */
[----:B------:R-:W-:Y:S02]  /*46e0*/  MOV R38, RZ ;  /* 0x000000ff00267202 */ /* 0x000fe40000000f00 */
[----:B---3--:R-:W-:Y:S01]  /*46f0*/  MOV R26, 0xffff ;  /* 0x0000ffff001a7802 */ /* 0x008fe20000000f00 */
[----:B-1----:R-:W0:Y:S01]  /*4700*/  SHFL.BFLY PT, R21, R18, 0x8, 0x101f ;  /* 0x0d101f0012157f89 */ /* 0x002e2200000e0000 */
[----:B------:R-:W-:-:S02]  /*4710*/  MOV R35, 0xffff ;  /* 0x0000ffff00237802 */ /* 0x000fc40000000f00 */
[----:B------:R-:W-:Y:S01]  /*4720*/  MOV R43, 0xffff ;  /* 0x0000ffff002b7802 */ /* 0x000fe20000000f00 */
[----:B--2---:R-:W1:Y:S01]  /*4730*/  SHFL.BFLY PT, R24, R19, 0x8, 0x101f ;  /* 0x0d101f0013187f89 */ /* 0x004e6200000e0000 */
[----:B------:R-:W-:-:S03]  /*4740*/  MOV R44, 0xffff ;  /* 0x0000ffff002c7802 */ /* 0x000fc60000000f00 */
[----:B------:R-:W2:Y:S04]  /*4750*/  @!P0 LDS R42, [R40] ;  /* 0x00000000282a8984 */ /* 0x000ea80000000800 */
[----:B------:R3:W4:Y:S02]  /*4760*/  @!P0 LDS R46, [R40+0x500] ;  /* 0x00050000282e8984 */ /* 0x0007240000000800 */
[----:B---3--:R-:W-:Y:S02]  /*4770*/  IMAD.MOV.U32 R40, RZ, RZ, RZ ;  /* 0x000000ffff287224 */ /* 0x008fe400078e00ff */
[----:B0-----:R-:W-:Y:S01]  /*4780*/  FADD.FTZ R21, R21, R18 ;  /* 0x0000001215157221 */ /* 0x001fe20000010000 */
[----:B------:R-:W-:Y:S02]  /*4790*/  @!P0 MOV R29, R31 ;  /* 0x0000001f001d8202 */ /* 0x000fe40000000f00 */
[----:B------:R-:W-:Y:S01]  /*47a0*/  MOV R31, 0xffff ;  /* 0x0000ffff001f7802 */ /* 0x000fe20000000f00 */
[----:B------:R-:W-:Y:S01]  /*47b0*/  @!P0 IMAD.MOV.U32 R28, RZ, RZ, R30 ;  /* 0x000000ffff1c8224 */ /* 0x000fe200078e001e */
[----:B------:R-:W0:Y:S01]  /*47c0*/  SHFL.BFLY PT, R20, R21, 0x4, 0x101f ;  /* 0x0c901f0015147f89 */ /* 0x000e2200000e0000 */
[----:B-1----:R-:W-:Y:S01]  /*47d0*/  FADD.FTZ R18, R24, R19 ;  /* 0x0000001318127221 */ /* 0x002fe20000010000 */
[----:B------:R-:W-:-:S02]  /*47e0*/  @!P0 MOV R32, R36 ;  /* 0x0000002400208202 */ /* 0x000fc40000000f00 */
[----:B------:R-:W1:Y:S01]  /*47f0*/  SHFL.BFLY PT, R30, R29, 0x8, 0x101f ;  /* 0x0d101f001d1e7f89 */ /* 0x000e6200000e0000 */
[----:B------:R-:W-:Y:S02]  /*4800*/  IMAD.MOV.U32 R36, RZ, RZ, 0xffff ;  /* 0x0000ffffff247424 */ /* 0x000fe400078e00ff */
[----:B------:R-:W-:Y:S01]  /*4810*/  @!P0 IMAD.MOV.U32 R38, RZ, RZ, R37 ;  /* 0x000000ffff268224 */ /* 0x000fe200078e0025 */
[----:B------:R-:W3:Y:S01]  /*4820*/  SHFL.BFLY PT, R33, R28, 0x8, 0x101f ;  /* 0x0d101f001c217f89 */ /* 0x000ee200000e0000 */
[----:B------:R-:W-:-:S03]  /*4830*/  MOV R37, 0xffff ;  /* 0x0000ffff00257802 */ /* 0x000fc60000000f00 */
[----:B------:R-:W5:Y:S04]  /*4840*/  SHFL.BFLY PT, R39, R32, 0x8, 0x101f ;  /* 0x0d101f0020277f89 */ /* 0x000f6800000e0000 */
[----:B------:R-:W5:Y:S01]  /*4850*/  SHFL.BFLY PT, R41, R38, 0x8, 0x101f ;  /* 0x0d101f0026297f89 */ /* 0x000f6200000e0000 */
[----:B--2---:R-:W-:-:S03]  /*4860*/  @!P0 MOV R40, R42 ;  /* 0x0000002a00288202 */ /* 0x004fc60000000f00 */
[----:B------:R-:W2:Y:S01]  /*4870*/  SHFL.BFLY PT, R24, R18, 0x4, 0x101f ;  /* 0x0c901f0012187f89 */ /* 0x000ea200000e0000 */
[----:B------:R-:W-:Y:S01]  /*4880*/  MOV R42, 0xffff ;  /* 0x0000ffff002a7802 */ /* 0x000fe20000000f00 */
[----:B----4-:R-:W-:Y:S02]  /*4890*/  @!P0 IMAD.MOV.U32 R45, RZ, RZ, R46 ;  /* 0x000000ffff2d8224 */ /* 0x010fe400078e002e */
[----:B0-----:R-:W-:Y:S01]  /*48a0*/  FADD.FTZ R20, R21, R20 ;  /* 0x0000001415147221 */ /* 0x001fe20000010000 */
[----:B------:R-:W0:Y:S01]  /*48b0*/  SHFL.BFLY PT, R47, R40, 0x8, 0x101f ;  /* 0x0d101f00282f7f89 */ /* 0x000e2200000e0000 */
[----:B------:R-:W-:Y:S01]  /*48c0*/  ISETP.NE.AND P0, PT, R52, RZ, PT ;  /* 0x000000ff3400720c */ /* 0x000fe20003f05270 */
[----:B-1----:R-:W-:Y:S02]  /*48d0*/  FADD.FTZ R30, R30, R29 ;  /* 0x0000001d1e1e7221 */ /* 0x002fe40000010000 */
[----:B------:R-:W1:Y:S01]  /*48e0*/  SHFL.BFLY PT, R19, R20, 0x2, 0x101f ;  /* 0x0c501f0014137f89 */ /* 0x000e6200000e0000 */
[----:B---3--:R-:W-:-:S03]  /*48f0*/  FADD.FTZ R33, R33, R28 ;  /* 0x0000001c21217221 */ /* 0x008fc60000010000 */
[----:B------:R-:W3:Y:S01]  /*4900*/  SHFL.BFLY PT, R29, R30, 0x4, 0x101f ;  /* 0x0c901f001e1d7f89 */ /* 0x000ee200000e0000 */
[----:B-----5:R-:W-:-:S03]  /*4910*/  FADD.FTZ R39, R39, R32 ;  /* 0x0000002027277221 */ /* 0x020fc60000010000 */
[----:B------:R-:W4:Y:S01]  /*4920*/  SHFL.BFLY PT, R28, R33, 0x4, 0x101f ;  /* 0x0c901f00211c7f89 */ /* 0x000f2200000e0000 */
[----:B------:R-:W-:-:S03]  /*4930*/  FADD.FTZ R41, R41, R38 ;  /* 0x0000002629297221 */ /* 0x000fc60000010000 */
[----:B------:R-:W5:Y:S01]  /*4940*/  SHFL.BFLY PT, R32, R39, 0x4, 0x101f ;  /* 0x0c901f0027207f89 */ /* 0x000f6200000e0000 */
[----:B--2---:R-:W-:-:S03]  /*4950*/  FADD.FTZ R21, R18, R24 ;  /* 0x0000001812157221 */ /* 0x004fc60000010000 */
[----:B------:R-:W2:Y:S01]  /*4960*/  SHFL.BFLY PT, R38, R41, 0x4, 0x101f ;  /* 0x0c901f0029267f89 */ /* 0x000ea200000e0000 */
[----:B------:R-:W-:-:S03]  /*4970*/  MOV R24, 0xffff ;  /* 0x0000ffff00187802 */ /* 0x000fc60000000f00 */
[----:B------:R-:W2:Y:S01]  /*4980*/  SHFL.BFLY PT, R46, R45, 0x8, 0x101f ;  /* 0x0d101f002d2e7f89 */ /* 0x000ea200000e0000 */
[----:B0-----:R-:W-:-:S03]  /*4990*/  FADD.FTZ R47, R47, R40 ;  /* 0x000000282f2f7221 */ /* 0x001fc60000010000 */
[----:B------:R-:W0:Y:S01]  /*49a0*/  SHFL.BFLY PT, R24, R21, 0x2, 0x101f ;  /* 0x0c501f0015187f89 */ /* 0x000e2200000e0000 */
[----:B-1----:R-:W-:Y:S01]  /*49b0*/  FADD.FTZ R19, R20, R19 ;  /* 0x0000001314137221 */ /* 0x002fe20000010000 */
[----:B------:R-:W-:Y:S02]  /*49c0*/  IMAD.MOV.U32 R20, RZ, RZ, 0xffff ;  /* 0x0000ffffff147424 */ /* 0x000fe400078e00ff */
[----:B---3--:R-:W-:Y:S01]  /*49d0*/  FADD.FTZ R29, R30, R29 ;  /* 0x0000001d1e1d7221 */ /* 0x008fe20000010000 */
[----:B------:R-:W-:Y:S01]  /*49e0*/  IMAD.MOV.U32 R30, RZ, RZ, 0xffff ;  /* 0x0000ffffff1e7424 */ /* 0x000fe200078e00ff */
[----:B------:R-:W1:Y:S01]  /*49f0*/  SHFL.BFLY PT, R26, R19, 0x1, 0x101f ;  /* 0x0c301f00131a7f89 */ /* 0x000e6200000e0000 */
[----:B----4-:R-:W-:Y:S01]  /*4a00*/  FADD.FTZ R28, R33, R28 ;  /* 0x0000001c211c7221 */ /* 0x010fe20000010000 */
[----:B------:R-:W-:Y:S02]  /*4a10*/  MOV R33, 0xffff ;  /* 0x0000ffff00217802 */ /* 0x000fe40000000f00 */
[----:B------:R-:W3:Y:S01]  /*4a20*/  SHFL.BFLY PT, R20, R29, 0x2, 0x101f ;  /* 0x0c501f001d147f89 */ /* 0x000ee200000e0000 */
[----:B-----5:R-:W-:Y:S01]  /*4a30*/  FADD.FTZ R32, R39, R32 ;  /* 0x0000002027207221 */ /* 0x020fe20000010000 */
[----:B------:R-:W-:-:S02]  /*4a40*/  MOV R39, 0xffff ;  /* 0x0000ffff00277802 */ /* 0x000fc40000000f00 */
[----:B------:R-:W4:Y:S01]  /*4a50*/  SHFL.BFLY PT, R30, R47, 0x4, 0x101f ;  /* 0x0c901f002f1e7f89 */ /* 0x000f2200000e0000 */
[----:B--2---:R-:W-:-:S03]  /*4a60*/  FADD.FTZ R38, R41, R38 ;  /* 0x0000002629267221 */ /* 0x004fc60000010000 */
[----:B------:R-:W2:Y:S01]  /*4a70*/  SHFL.BFLY PT, R33, R28, 0x2, 0x101f ;  /* 0x0c501f001c217f89 */ /* 0x000ea200000e0000 */
[----:B------:R-:W-:Y:S01]  /*4a80*/  FADD.FTZ R46, R46, R45 ;  /* 0x0000002d2e2e7221 */ /* 0x000fe20000010000 */
[----:B------:R-:W-:Y:S02]  /*4a90*/  MOV R45, 0xffff ;  /* 0x0000ffff002d7802 */ /* 0x000fe40000000f00 */
[----:B------:R-:W5:Y:S01]  /*4aa0*/  SHFL.BFLY PT, R39, R32, 0x2, 0x101f ;  /* 0x0c501f0020277f89 */ /* 0x000f6200000e0000 */
[----:B0-----:R-:W-:-:S03]  /*4ab0*/  FADD.FTZ R18, R21, R24 ;  /* 0x0000001815127221 */ /* 0x001fc60000010000 */
[----:B------:R-:W0:Y:S04]  /*4ac0*/  SHFL.BFLY PT, R43, R38, 0x2, 0x101f ;  /* 0x0c501f00262b7f89 */ /* 0x000e2800000e0000 */
[----:B------:R-:W0:Y:S01]  /*4ad0*/  SHFL.BFLY PT, R45, R46, 0x4, 0x101f ;  /* 0x0c901f002e2d7f89 */ /* 0x000e2200000e0000 */
[----:B-1----:R-:W-:-:S03]  /*4ae0*/  FADD.FTZ R19, R19, R26 ;  /* 0x0000001a13137221 */ /* 0x002fc60000010000 */
[----:B------:R-:W1:Y:S01]  /*4af0*/  SHFL.BFLY PT, R31, R18, 0x1, 0x101f ;  /* 0x0c301f00121f7f89 */ /* 0x000e6200000e0000 */
[----:B---3--:R-:W-:Y:S01]  /*4b00*/  FADD.FTZ R35, R29, R20 ;  /* 0x000000141d237221 */ /* 0x008fe20000010000 */
[----:B------:R-:W-:Y:S01]  /*4b10*/  @!P0 F2FP.BF16.F32.PACK_AB R24, RZ, R19 ;  /* 0x00000013ff18823e */ /* 0x000fe200000010ff */
[----:B------:R-:W3:Y:S01]  /*4b20*/  @!P0 LDC.64 R20, c[0x0][0x220] ;  /* 0x00008800ff148b82 */ /* 0x000ee20000000a00 */
[----:B----4-:R-:W-:Y:S02]  /*4b30*/  FADD.FTZ R47, R47, R30 ;  /* 0x0000001e2f2f7221 */ /* 0x010fe40000010000 */
[----:B------:R-:W4:Y:S01]  /*4b40*/  SHFL.BFLY PT, R36, R35, 0x1, 0x101f ;  /* 0x0c301f0023247f89 */ /* 0x000f2200000e0000 */
[----:B------:R-:W-:Y:S01]  /*4b50*/  PRMT R22, R24, 0x7610, R22 ;  /* 0x0000761018167816 */ /* 0x000fe20000000016 */
[----:B--2---:R-:W-:Y:S02]  /*4b60*/  FADD.FTZ R34, R28, R33 ;  /* 0x000000211c227221 */ /* 0x004fe40000010000 */
[----:B------:R-:W2:Y:S01]  /*4b70*/  SHFL.BFLY PT, R50, R47, 0x2, 0x101f ;  /* 0x0c501f002f327f89 */ /* 0x000ea200000e0000 */
[----:B------:R-:W2:Y:S01]  /*4b80*/  @!P0 LDC.64 R28, c[0x0][0x218] ;  /* 0x00008600ff1c8b82 */ /* 0x000ea20000000a00 */
[----:B-----5:R-:W-:Y:S01]  /*4b90*/  FADD.FTZ R41, R32, R39 ;  /* 0x0000002720297221 */ /* 0x020fe20000010000 */
[----:B------:R-:W-:Y:S01]  /*4ba0*/  IADD3 R39, R27, R10, RZ ;  /* 0x0000000a1b277210 */ /* 0x000fe20007ffe0ff */
[----:B------:R-:W5:Y:S01]  /*4bb0*/  SHFL.BFLY PT, R37, R34, 0x1, 0x101f ;  /* 0x0c301f0022257f89 */ /* 0x000f6200000e0000 */
[----:B0-----:R-:W-:-:S03]  /*4bc0*/  FADD.FTZ R43, R38, R43 ;  /* 0x0000002b262b7221 */ /* 0x001fc60000010000 */
[----:B------:R-:W0:Y:S01]  /*4bd0*/  SHFL.BFLY PT, R42, R41, 0x1, 0x101f ;  /* 0x0c301f00292a7f89 */ /* 0x000e2200000e0000 */
[----:B------:R-:W0:Y:S01]  /*4be0*/  @!P0 LDC.64 R32, c[0x0][0x218] ;  /* 0x00008600ff208b82 */ /* 0x000e220000000a00 */
[----:B------:R-:W-:Y:S01]  /*4bf0*/  FADD.FTZ R38, R46, R45 ;  /* 0x0000002d2e267221 */ /* 0x000fe20000010000 */
[----:B------:R-:W-:Y:S01]  /*4c00*/  MOV R45, 0xffff ;  /* 0x0000ffff002d7802 */ /* 0x000fe20000000f00 */
[----:B------:R-:W0:Y:S01]  /*4c10*/  SHFL.BFLY PT, R44, R43, 0x1, 0x101f ;  /* 0x0c301f002b2c7f89 */ /* 0x000e2200000e0000 */
[----:B-1----:R-:W-:-:S04]  /*4c20*/  FADD.FTZ R40, R18, R31 ;  /* 0x0000001f12287221 */ /* 0x002fc80000010000 */
[----:B------:R-:W1:Y:S01]  /*4c30*/  @!P0 LDC.64 R30, c[0x0][0x220] ;  /* 0x00008800ff1e8b82 */ /* 0x000e620000000a00 */
[----:B------:R-:W1:Y:S01]  /*4c40*/  SHFL.BFLY PT, R45, R38, 0x2, 0x101f ;  /* 0x0c501f00262d7f89 */ /* 0x000e6200000e0000 */
[----:B------:R-:W-:Y:S01]  /*4c50*/  @!P0 F2FP.BF16.F32.PACK_AB R40, RZ, R40 ;  /* 0x00000028ff28823e */ /* 0x000fe200000010ff */
[----:B---3--:R-:W-:-:S04]  /*4c60*/  @!P0 IMAD.WIDE R20, R39, 0x2, R20 ;  /* 0x0000000227148825 */ /* 0x008fc800078e0214 */
[----:B----4-:R-:W-:Y:S01]  /*4c70*/  FADD.FTZ R24, R35, R36 ;  /* 0x0000002423187221 */ /* 0x010fe20000010000 */
[----:B--2---:R-:W-:Y:S01]  /*4c80*/  FADD.FTZ R47, R47, R50 ;  /* 0x000000322f2f7221 */ /* 0x004fe20000010000 */
[----:B------:R-:W2:Y:S01]  /*4c90*/  @!P0 LDC.64 R26, c[0x0][0x218] ;  /* 0x00008600ff1a8b82 */ /* 0x000ea20000000a00 */
[----:B------:R-:W-:Y:S02]  /*4ca0*/  @!P0 IMAD.WIDE R28, R39, 0x2, R28 ;  /* 0x00000002271c8825 */ /* 0x000fe400078e021c */
[----:B------:R-:W-:Y:S02]  /*4cb0*/  @!P0 F2FP.BF16.F32.PACK_AB R24, RZ, R24 ;  /* 0x00000018ff18823e */ /* 0x000fe400000010ff */
[----:B-----5:R-:W-:Y:S01]  /*4cc0*/  FADD.FTZ R34, R34, R37 ;  /* 0x0000002522227221 */ /* 0x020fe20000010000 */
[----:B------:R3:W-:Y:S01]  /*4cd0*/  @!P0 STG.E.U16 desc[UR8][R28.64], R22 ;  /* 0x000000161c008986 */ /* 0x0007e2000c101508 */
[----:B0-----:R-:W-:Y:S01]  /*4ce0*/  FADD.FTZ R41, R41, R42 ;  /* 0x0000002a29297221 */ /* 0x001fe20000010000 */
[----:B------:R-:W0:Y:S01]  /*4cf0*/  @!P0 LDC.64 R18, c[0x0][0x220] ;  /* 0x00008800ff128b82 */ /* 0x000e220000000a00 */
[----:B------:R-:W-:Y:S01]  /*4d00*/  @!P0 IMAD.WIDE R32, R39, 0x2, R32 ;  /* 0x0000000227208825 */ /* 0x000fe200078e0220 */
[----:B------:R4:W-:Y:S03]  /*4d10*/  @!P0 STG.E.U16 desc[UR8][R20.64], R40 ;  /* 0x0000002814008986 */ /* 0x0009e6000c101508 */
[----:B------:R-:W-:Y:S01]  /*4d20*/  FADD.FTZ R43, R43, R44 ;  /* 0x0000002c2b2b7221 */ /* 0x000fe20000010000 */
[----:B------:R-:W-:Y:S01]  /*4d30*/  @!P0 F2FP.BF16.F32.PACK_AB R16, RZ, R41 ;  /* 0x00000029ff10823e */ /* 0x000fe200000010ff */
[----:B-1----:R-:W-:-:S04]  /*4d40*/  @!P0 IMAD.WIDE R30, R39, 0x2, R30 ;  /* 0x00000002271e8825 */ /* 0x002fc800078e021e */
[----:B------:R-:W-:Y:S01]  /*4d50*/  FADD.FTZ R38, R38, R45 ;  /* 0x0000002d26267221 */ /* 0x000fe20000010000 */
[----:B---3--:R-:W-:Y:S02]  /*4d60*/  PRMT R22, R24, 0x7610, R22 ;  /* 0x0000761018167816 */ /* 0x008fe40000000016 */
[----:B------:R-:W-:Y:S01]  /*4d70*/  @!P0 F2FP.BF16.F32.PACK_AB R29, RZ, R43 ;  /* 0x0000002bff1d823e */ /* 0x000fe200000010ff */
[----:B----4-:R-:W-:Y:S01]  /*4d80*/  IMAD.MOV.U32 R20, RZ, RZ, 0xffff ;  /* 0x0000ffffff147424 */ /* 0x010fe200078e00ff */
[----:B------:R-:W-:Y:S01]  /*4d90*/  @!P0 F2FP.BF16.F32.PACK_AB R21, RZ, R34 ;  /* 0x00000022ff15823e */ /* 0x000fe200000010ff */
[C---:B--2---:R-:W-:Y:S01]  /*4da0*/  @!P0 IMAD.WIDE R26, R39.reuse, 0x2, R26 ;  /* 0x00000002271a8825 */ /* 0x044fe200078e021a */
[----:B------:R-:W-:Y:S04]  /*4db0*/  SHFL.BFLY PT, R24, R38, 0x1, 0x101f ;  /* 0x0c301f0026187f89 */ /* 0x000fe800000e0000 */
[----:B------:R-:W1:Y:S01]  /*4dc0*/  SHFL.BFLY PT, R20, R47, 0x1, 0x101f ;  /* 0x0c301f002f147f89 */ /* 0x000e6200000e0000 */
[----:B0-----:R-:W-:-:S03]  /*4dd0*/  @!P0 IMAD.WIDE R18, R39, 0x2, R18 ;  /* 0x0000000227128825 */ /* 0x001fc600078e0212 */
[----:B------:R0:W-:Y:S04]  /*4de0*/  @!P0 STG.E.U16 desc[UR8][R32.64+0x28], R21 ;  /* 0x0000281520008986 */ /* 0x0001e8000c101508 */
[----:B------:R0:W-:Y:S04]  /*4df0*/  @!P0 STG.E.U16 desc[UR8][R30.64+0x28], R22 ;  /* 0x000028161e008986 */ /* 0x0001e8000c101508 */
[----:B------:R0:W-:Y:S04]  /*4e00*/  @!P0 STG.E.U16 desc[UR8][R26.64+0x50], R16 ;  /* 0x000050101a008986 */ /* 0x0001e8000c101508 */
[----:B------:R0:W-:Y:S01]  /*4e10*/  @!P0 STG.E.U16 desc[UR8][R18.64+0x50], R29 ;  /* 0x0000501d12008986 */ /* 0x0001e2000c101508 */
[----:B-1----:R-:W-:-:S07]  /*4e20*/  FADD.FTZ R47, R47, R20 ;  /* 0x000000142f2f7221 */ /* 0x002fce0000010000 */
.L_x_383:
[----:B0-----:R-:W0:Y:S01]  /*4e30*/  @!P0 LDC.64 R18, c[0x0][0x218] ;  /* 0x00008600ff128b82 */ /* 0x001e220000000a00 */
[----:B------:R-:W-:Y:S01]  /*4e40*/  FADD.FTZ R22, R38, R24 ;  /* 0x0000001826167221 */ /* 0x000fe20000010000 */
[----:B------:R-:W-:-:S04]  /*4e50*/  @!P0 F2FP.BF16.F32.PACK_AB R16, RZ, R47 ;  /* 0x0000002fff10823e */ /* 0x000fc800000010ff */
[----:B------:R-:W-:Y:S02]  /*4e60*/  @!P0 F2FP.BF16.F32.PACK_AB R22, RZ, R22 ;  /* 0x00000016ff16823e */ /* 0x000fe400000010ff */
[----:B------:R-:W1:Y:S01]  /*4e70*/  @!P0 LDC.64 R20, c[0x0][0x220] ;  /* 0x00008800ff148b82 */ /* 0x000e620000000a00 */
[----:B0-----:R-:W-:-:S05]  /*4e80*/  @!P0 IMAD.WIDE R18, R39, 0x2, R18 ;  /* 0x0000000227128825 */ /* 0x001fca00078e0212 */
[----:B------:R4:W-:Y:S01]  /*4e90*/  @!P0 STG.E.U16 desc[UR8][R18.64+0x78], R16 ;  /* 0x0000781012008986 */ /* 0x0009e2000c101508 */
[----:B-1----:R-:W-:-:S05]  /*4ea0*/  @!P0 IMAD.WIDE R20, R39, 0x2, R20 ;  /* 0x0000000227148825 */ /* 0x002fca00078e0214 */
[----:B------:R4:W-:Y:S02]  /*4eb0*/  @!P0 STG.E.U16 desc[UR8][R20.64+0x78], R22 ;  /* 0x0000781614008986 */ /* 0x0009e4000c101508 */
.L_x_313:
[----:B------:R-:W-:Y:S05]  /*4ec0*/  WARPSYNC.ALL ;  /* 0x0000000000007948 */ /* 0x000fea0003800000 */
[----:B-1234-:R-:W-:Y:S01]  /*4ed0*/  HFMA2.MMA R19, -RZ, RZ, 0, 1.9073486328125e-05 ;  /* 0x00000140ff137435 */ /* 0x01efe200000001ff */
[----:B------:R-:W-:Y:S01]  /*4ee0*/  IADD3 R10, R10, 0x400, RZ ;  /* 0x000004000a0a7810 */ /* 0x000fe20007ffe0ff */
[----:B------:R-:W-:Y:S08]  /*4ef0*/  BAR.SYNC.DEFER_BLOCKING 0x0 ;  /* 0x0000000000007b1d */ /* 0x000ff00000010000 */
[----:B------:R-:W-:-:S05]  /*4f00*/  IMAD R19, R0, R19, 0x140 ;  /* 0x0000014000137424 */ /* 0x000fca00078e0213 */
[----:B------:R-:W-:-:S13]  /*4f10*/  ISETP.GE.AND P0, PT, R10, R19, PT ;  /* 0x000000130a00720c */ /* 0x000fda0003f06270 */
[----:B------:R-:W-:Y:S05]  /*4f20*/  @!P0 BRA `(.L_x_320) ;  /* 0xffffffe000648947 */ /* 0x000fea000383ffff */
[----:B------:R-:W-:Y:S05]  /*4f30*/  EXIT ;  /* 0x000000000000794d */ /* 0x000fea0003800000 */
.L_x_316:
[----:B------:R-:W-:Y:S01]  /*4f40*/  HFMA2.MMA R23, -RZ, RZ, 0, 0.000503063201904296875 ;  /* 0x0000101fff177435 */ /* 0x000fe200000001ff */
[----:B-1----:R-:W-:Y:S01]  /*4f50*/  IMAD.MOV.U32 R25, RZ, RZ, R18 ;  /* 0x000000ffff197224 */ /* 0x002fe200078e0012 */
[----:B------:R-:W-:Y:S01]  /*4f60*/  MOV R22, 0x8 ;  /* 0x0000000800167802 */ /* 0x000fe20000000f00 */
[----:B0-----:R-:W-:-:S08]  /*4f70*/  IMAD.MOV.U32 R16, RZ, RZ, 0xffff ;  /* 0x0000ffffff107424 */ /* 0x001fd000078e00ff */
[----:B--2---:R-:W-:Y:S05]  /*4f80*/  WARPSYNC.COLLECTIVE R16, `(.L_x_321) ;  /* 0x0000000010087348 */ /* 0x004fea0003c00000 */
[----:B------:R0:W1:Y:S02]  /*4f90*/  SHFL.BFLY P2, R24, R25, R22, R23 ;  /* 0x0c00001619187389 */ /* 0x0000640000040017 */
[----:B012---:R-:W-:Y:S01]  /*4fa0*/  ENDCOLLECTIVE ;  /* 0x000000000000791b */ /* 0x007fe20003800000 */
.L_x_321:
[----:B------:R-:W-:Y:S02]  /*4fb0*/  MOV R25, R19 ;  /* 0x0000001300197202 */ /* 0x000fe40000000f00 */
[----:B------:R-:W-:-:S07]  /*4fc0*/  MOV R21, R24 ;  /* 0x0000001800157202 */ /* 0x000fce0000000f00 */
[----:B------:R-:W-:Y:S05]  /*4fd0*/  WARPSYNC.COLLECTIVE R16, `(.L_x_322) ;  /* 0x0000000010087348 */ /* 0x000fea0003c00000 */
[----:B------:R0:W1:Y:S02]  /*4fe0*/  SHFL.BFLY P2, R24, R25, R22, R23 ;  /* 0x0c00001619187389 */ /* 0x0000640000040017 */
[----:B01----:R-:W-:Y:S01]  /*4ff0*/  ENDCOLLECTIVE ;  /* 0x000000000000791b */ /* 0x003fe20003800000 */
.L_x_322:
[----:B------:R-:W-:Y:S01]  /*5000*/  FADD.FTZ R21, R21, R18 ;  /* 0x0000001215157221 */ /* 0x000fe20000010000 */
[----:B------:R-:W-:-:S04]  /*5010*/  HFMA2.MMA R22, -RZ, RZ, 0, 2.384185791015625e-07 ;  /* 0x00000004ff167435 */ /* 0x000fc800000001ff */
[----:B------:R-:W-:Y:S01]  /*5020*/  MOV R25, R21 ;  /* 0x0000001500197202 */ /* 0x000fe20000000f00 */
[----:B------:R-:W-:-:S07]  /*5030*/  IMAD.MOV.U32 R20, RZ, RZ, R24 ;  /* 0x000000ffff147224 */ /* 0x000fce00078e0018 */
[----:B------:R-:W-:Y:S05]  /*5040*/  WARPSYNC.COLLECTIVE R16, `(.L_x_323) ;  /* 0x0000000010087348 */ /* 0x000fea0003c00000 */
[----:B------:R0:W1:Y:S02]  /*5050*/  SHFL.BFLY P2, R24, R25, R22, R23 ;  /* 0x0c00001619187389 */ /* 0x0000640000040017 */
[----:B01----:R-:W-:Y:S01]  /*5060*/  ENDCOLLECTIVE ;  /* 0x000000000000791b */ /* 0x003fe20003800000 */
.L_x_323:
[----:B------:R-:W-:-:S05]  /*5070*/  FADD.FTZ R20, R20, R19 ;  /* 0x0000001314147221 */ /* 0x000fca0000010000 */
[----:B------:R-:W-:Y:S01]  /*5080*/  MOV R25, R20 ;  /* 0x0000001400197202 */ /* 0x000fe20000000f00 */
[----:B------:R-:W-:-:S07]  /*5090*/  IMAD.MOV.U32 R26, RZ, RZ, R24 ;  /* 0x000000ffff1a7224 */ /* 0x000fce00078e0018 */
[----:B------:R-:W-:Y:S05]  /*50a0*/  WARPSYNC.COLLECTIVE R16, `(.L_x_324) ;  /* 0x0000000010087348 */ /* 0x000fea0003c00000 */
[----:B------:R0:W1:Y:S02]  /*50b0*/  SHFL.BFLY P2, R24, R25, R22, R23 ;  /* 0x0c00001619187389 */ /* 0x0000640000040017 */
[----:B01----:R-:W-:Y:S01]  /*50c0*/  ENDCOLLECTIVE ;  /* 0x000000000000791b */ /* 0x003fe20003800000 */
.L_x_324:
[----:B------:R-:W-:Y:S01]  /*50d0*/  FADD.FTZ R26, R21, R26 ;  /* 0x0000001a151a7221 */ /* 0x000fe20000010000 */
[----:B------:R-:W-:-:S03]  /*50e0*/  HFMA2.MMA R22, -RZ, RZ, 0, 1.1920928955078125e-07 ;  /* 0x00000002ff167435 */ /* 0x000fc600000001ff */
[----:B------:R-:W-:Y:S01]  /*50f0*/  IMAD.MOV.U32 R25, RZ, RZ, R26 ;  /* 0x000000ffff197224 */ /* 0x000fe200078e001a */
[----:B------:R-:W-:-:S07]  /*5100*/  MOV R27, R24 ;  /* 0x00000018001b7202 */ /* 0x000fce0000000f00 */
[----:B------:R-:W-:Y:S05]  /*5110*/  WARPSYNC.COLLECTIVE R16, `(.L_x_325) ;  /* 0x0000000010087348 */ /* 0x000fea0003c00000 */
[----:B------:R0:W1:Y:S02]  /*5120*/  SHFL.BFLY P2, R24, R25, R22, R23 ;  /* 0x0c00001619187389 */ /* 0x0000640000040017 */
[----:B01----:R-:W-:Y:S01]  /*5130*/  ENDCOLLECTIVE ;  /* 0x000000000000791b */ /* 0x003fe20003800000 */
.L_x_325:
[----:B------:R-:W-:-:S04]  /*5140*/  FADD.FTZ R27, R20, R27 ;  /* 0x0000001b141b7221 */ /* 0x000fc80000010000 */
[----:B------:R-:W-:Y:S01]  /*5150*/  IMAD.MOV.U32 R25, RZ, RZ, R27 ;  /* 0x000000ffff197224 */ /* 0x000fe200078e001b */
[----:B------:R-:W-:-:S07]  /*5160*/  MOV R29, R24 ;  /* 0x00000018001d7202 */ /* 0x000fce0000000f00 */
[----:B------:R-:W-:Y:S05]  /*5170*/  WARPSYNC.COLLECTIVE R16, `(.L_x_326) ;  /* 0x0000000010087348 */ /* 0x000fea0003c00000 */
[----:B------:R0:W1:Y:S02]  /*5180*/  SHFL.BFLY P2, R24, R25, R22, R23 ;  /* 0x0c00001619187389 */ /* 0x0000640000040017 */
[----:B01----:R-:W-:Y:S01]  /*5190*/  ENDCOLLECTIVE ;  /* 0x000000000000791b */ /* 0x003fe20003800000 */
.L_x_326:
[----:B------:R-:W-:-:S05]  /*51a0*/  FADD.FTZ R29, R26, R29 ;  /* 0x0000001d1a1d7221 */ /* 0x000fca0000010000 */
[----:B------:R-:W-:Y:S01]  /*51b0*/  MOV R25, R29 ;  /* 0x0000001d00197202 */ /* 0x000fe20000000f00 */
[----:B------:R-:W-:Y:S01]  /*51c0*/  IMAD.MOV.U32 R22, RZ, RZ, 0x1 ;  /* 0x00000001ff167424 */ /* 0x000fe200078e00ff */
[----:B------:R-:W-:-:S07]  /*51d0*/  MOV R18, R24 ;  /* 0x0000001800127202 */ /* 0x000fce0000000f00 */
[----:B------:R-:W-:Y:S05]  /*51e0*/  WARPSYNC.COLLECTIVE R16, `(.L_x_327) ;  /* 0x0000000010087348 */ /* 0x000fea0003c00000 */
[----:B------:R0:W1:Y:S02]  /*51f0*/  SHFL.BFLY P2, R24, R25, R22, R23 ;  /* 0x0c00001619187389 */ /* 0x0000640000040017 */
[----:B01----:R-:W-:Y:S01]  /*5200*/  ENDCOLLECTIVE ;  /* 0x000000000000791b */ /* 0x003fe20003800000 */
.L_x_327:
[----:B------:R-:W-:-:S05]  /*5210*/  FADD.FTZ R28, R27, R18 ;  /* 0x000000121b1c7221 */ /* 0x000fca0000010000 */
[----:B------:R-:W-:Y:S02]  /*5220*/  MOV R25, R28 ;  /* 0x0000001c00197202 */ /* 0x000fe40000000f00 */
[----:B------:R-:W-:-:S07]  /*5230*/  MOV R30, R24 ;  /* 0x00000018001e7202 */ /* 0x000fce0000000f00 */
[----:B------:R-:W-:Y:S05]  /*5240*/  WARPSYNC.COLLECTIVE R16, `(.L_x_328) ;  /* 0x0000000010087348 */ /* 0x000fea0003c00000 */
[----:B------:R0:W1:Y:S02]  /*5250*/  SHFL.BFLY P2, R24, R25, R22, R23 ;  /* 0x0c00001619187389 */ /* 0x0000640000040017 */
[----:B01----:R-:W-:Y:S01]  /*5260*/  ENDCOLLECTIVE ;  /* 0x000000000000791b */ /* 0x003fe20003800000 */
.L_x_328:
[----:B------:R-:W-:Y:S01]  /*5270*/  FADD.FTZ R30, R29, R30 ;  /* 0x0000001e1d1e7221 */ /* 0x000fe20000010000 */
[----:B------:R-:W-:Y:S06]  /*5280*/  BRA `(.L_x_329) ;  /* 0xffffffec00107947 */ /* 0x000fec000383ffff */
.L_x_317:
[----:B------:R-:W-:Y:S01]  /*5290*/  HFMA2.MMA R22, -RZ, RZ, 0, 4.76837158203125e-07 ;  /* 0x00000008ff167435 */ /* 0x000fe200000001ff */
[----:B------:R-:W-:Y:S01]  /*52a0*/  BSSY B1, `(.L_x_330) ;  /* 0x0000007000017945 */ /* 0x000fe20003800000 */
[----:B-1----:R-:W-:Y:S01]  /*52b0*/  IMAD.MOV.U32 R25, RZ, RZ, R26 ;  /* 0x000000ffff197224 */ /* 0x002fe200078e001a */
[----:B------:R-:W-:Y:S01]  /*52c0*/  MOV R23, 0x101f ;  /* 0x0000101f00177802 */ /* 0x000fe20000000f00 */
[----:B0-----:R-:W-:-:S07]  /*52d0*/  IMAD.MOV.U32 R16, RZ, RZ, 0xffff ;  /* 0x0000ffffff107424 */ /* 0x001fce00078e00ff */
[----:B--2---:R-:W-:Y:S05]  /*52e0*/  WARPSYNC.COLLECTIVE R16, `(.L_x_331) ;  /* 0x0000000010087348 */ /* 0x004fea0003c00000 */
[----:B------:R0:W1:Y:S02]  /*52f0*/  SHFL.BFLY P2, R24, R25, R22, R23 ;  /* 0x0c00001619187389 */ /* 0x0000640000040017 */
[----:B012---:R-:W-:Y:S01]  /*5300*/  ENDCOLLECTIVE ;  /* 0x000000000000791b */ /* 0x007fe20003800000 */
.L_x_331:
[----:B------:R-:W-:Y:S05]  /*5310*/  BSYNC B1 ;  /* 0x0000000000017941 */ /* 0x000fea0003800000 */
.L_x_330:
[----:B------:R-:W-:Y:S01]  /*5320*/  HFMA2.MMA R23, -RZ, RZ, 0, 0.000503063201904296875 ;  /* 0x0000101fff177435 */ /* 0x000fe200000001ff */
[----:B------:R-:W-:Y:S01]  /*5330*/  MOV R25, R27 ;  /* 0x0000001b00197202 */ /* 0x000fe20000000f00 */
[----:B------:R-:W-:Y:S01]  /*5340*/  IMAD.MOV.U32 R22, RZ, RZ, 0x8 ;  /* 0x00000008ff167424 */ /* 0x000fe200078e00ff */
[----:B------:R-:W-:Y:S02]  /*5350*/  MOV R16, 0xffff ;  /* 0x0000ffff00107802 */ /* 0x000fe40000000f00 */
[----:B------:R-:W-:-:S07]  /*5360*/  MOV R29, R24 ;  /* 0x00000018001d7202 */ /* 0x000fce0000000f00 */
[----:B------:R-:W-:Y:S05]  /*5370*/  WARPSYNC.COLLECTIVE R16, `(.L_x_332) ;  /* 0x0000000010087348 */ /* 0x000fea0003c00000 */
[----:B------:R0:W1:Y:S02]  /*5380*/  SHFL.BFLY P2, R24, R25, R22, R23 ;  /* 0x0c00001619187389 */ /* 0x0000640000040017 */
[----:B01----:R-:W-:Y:S01]  /*5390*/  ENDCOLLECTIVE ;  /* 0x000000000000791b */ /* 0x003fe20003800000 */
.L_x_332:
[----:B------:R-:W-:Y:S01]  /*53a0*/  FADD.FTZ R29, R29, R26 ;  /* 0x0000001a1d1d7221 */ /* 0x000fe20000010000 */
[----:B------:R-:W-:-:S04]  /*53b0*/  HFMA2.MMA R22, -RZ, RZ, 0, 2.384185791015625e-07 ;  /* 0x00000004ff167435 */ /* 0x000fc800000001ff */
[----:B------:R-:W-:Y:S01]  /*53c0*/  MOV R25, R29 ;  /* 0x0000001d00197202 */ /* 0x000fe20000000f00 */
[----:B------:R-:W-:-:S07]  /*53d0*/  IMAD.MOV.U32 R28, RZ, RZ, R24 ;  /* 0x000000ffff1c7224 */ /* 0x000fce00078e0018 */
[----:B------:R-:W-:Y:S05]  /*53e0*/  WARPSYNC.COLLECTIVE R16, `(.L_x_333) ;  /* 0x0000000010087348 */ /* 0x000fea0003c00000 */
[----:B------:R0:W1:Y:S02]  /*53f0*/  SHFL.BFLY P2, R24, R25, R22, R23 ;  /* 0x0c00001619187389 */ /* 0x0000640000040017 */
[----:B01----:R-:W-:Y:S01]  /*5400*/  ENDCOLLECTIVE ;  /* 0x000000000000791b */ /* 0x003fe20003800000 */
.L_x_333:
[----:B------:R-:W-:-:S05]  /*5410*/  FADD.FTZ R28, R28, R27 ;  /* 0x0000001b1c1c7221 */ /* 0x000fca0000010000 */
[----:B------:R-:W-:Y:S01]  /*5420*/  MOV R25, R28 ;  /* 0x0000001c00197202 */ /* 0x000fe20000000f00 */
[----:B------:R-:W-:-:S07]  /*5430*/  IMAD.MOV.U32 R30, RZ, RZ, R24 ;  /* 0x000000ffff1e7224 */ /* 0x000fce00078e0018 */
[----:B------:R-:W-:Y:S05]  /*5440*/  WARPSYNC.COLLECTIVE R16, `(.L_x_334) ;  /* 0x0000000010087348 */ /* 0x000fea0003c00000 */
[----:B------:R0:W1:Y:S02]  /*5450*/  SHFL.BFLY P2, R24, R25, R22, R23 ;  /* 0x0c00001619187389 */ /* 0x0000640000040017 */
[----:B01----:R-:W-:Y:S01]  /*5460*/  ENDCOLLECTIVE ;  /* 0x000000000000791b */ /* 0x003fe20003800000 */
.L_x_334:
[----:B------:R-:W-:Y:S01]  /*5470*/  FADD.FTZ R30, R29, R30 ;  /* 0x0000001e1d1e7221 */ /* 0x000fe20000010000 */
[----:B------:R-:W-:-:S03]  /*5480*/  HFMA2.MMA R22, -RZ, RZ, 0, 1.1920928955078125e-07 ;  /* 0x00000002ff167435 */ /* 0x000fc600000001ff */
[----:B------:R-:W-:Y:S01]  /*5490*/  IMAD.MOV.U32 R25, RZ, RZ, R30 ;  /* 0x000000ffff197224 */ /* 0x000fe200078e001e */
[----:B------:R-:W-:-:S07]  /*54a0*/  MOV R31, R24 ;  /* 0x00000018001f7202 */ /* 0x000fce0000000f00 */
[----:B------:R-:W-:Y:S05]  /*54b0*/  WARPSYNC.COLLECTIVE R16, `(.L_x_335) ;  /* 0x0000000010087348 */ /* 0x000fea0003c00000 */
[----:B------:R0:W1:Y:S02]  /*54c0*/  SHFL.BFLY P2, R24, R25, R22, R23 ;  /* 0x0c00001619187389 */ /* 0x0000640000040017 */
[----:B01----:R-:W-:Y:S01]  /*54d0*/  ENDCOLLECTIVE ;  /* 0x000000000000791b */ /* 0x003fe20003800000 */
.L_x_335:
[----:B------:R-:W-:-:S04]  /*54e0*/  FADD.FTZ R31, R28, R31 ;  /* 0x0000001f1c1f7221 */ /* 0x000fc80000010000 */
[----:B------:R-:W-:Y:S01]  /*54f0*/  IMAD.MOV.U32 R25, RZ, RZ, R31 ;  /* 0x000000ffff197224 */ /* 0x000fe200078e001f */
[----:B------:R-:W-:-:S07]  /*5500*/  MOV R33, R24 ;  /* 0x0000001800217202 */ /* 0x000fce0000000f00 */
[----:B------:R-:W-:Y:S05]  /*5510*/  WARPSYNC.COLLECTIVE R16, `(.L_x_336) ;  /* 0x0000000010087348 */ /* 0x000fea0003c00000 */
[----:B------:R0:W1:Y:S02]  /*5520*/  SHFL.BFLY P2, R24, R25, R22, R23 ;  /* 0x0c00001619187389 */ /* 0x0000640000040017 */
[----:B01----:R-:W-:Y:S01]  /*5530*/  ENDCOLLECTIVE ;  /* 0x000000000000791b */ /* 0x003fe20003800000 */
.L_x_336:
[----:B------:R-:W-:-:S05]  /*5540*/  FADD.FTZ R33, R30, R33 ;  /* 0x000000211e217221 */ /* 0x000fca0000010000 */
[----:B------:R-:W-:Y:S01]  /*5550*/  MOV R25, R33 ;  /* 0x0000002100197202 */ /* 0x000fe20000000f00 */
[----:B------:R-:W-:Y:S01]  /*5560*/  IMAD.MOV.U32 R22, RZ, RZ, 0x1 ;  /* 0x00000001ff167424 */ /* 0x000fe200078e00ff */
[----:B------:R-:W-:-:S07]  /*5570*/  MOV R26, R24 ;  /* 0x00000018001a7202 */ /* 0x000fce0000000f00 */
[----:B------:R-:W-:Y:S05]  /*5580*/  WARPSYNC.COLLECTIVE R16, `(.L_x_337) ;  /* 0x0000000010087348 */ /* 0x000fea0003c00000 */
[----:B------:R0:W1:Y:S02]  /*5590*/  SHFL.BFLY P2, R24, R25, R22, R23 ;  /* 0x0c00001619187389 */ /* 0x0000640000040017 */
[----:B01----:R-:W-:Y:S01]  /*55a0*/  ENDCOLLECTIVE ;  /* 0x000000000000791b */ /* 0x003fe20003800000 */
.L_x_337:
[----:B------:R-:W-:-:S05]  /*55b0*/  FADD.FTZ R26, R31, R26 ;  /* 0x0000001a1f1a7221 */ /* 0x000fca0000010000 */
[----:B------:R-:W-:Y:S02]  /*55c0*/  MOV R25, R26 ;  /* 0x0000001a00197202 */ /* 0x000fe40000000f00 */
[----:B------:R-:W-:-:S07]  /*55d0*/  MOV R32, R24 ;  /* 0x0000001800207202 */ /* 0x000fce0000000f00 */
[----:B------:R-:W-:Y:S05]  /*55e0*/  WARPSYNC.COLLECTIVE R16, `(.L_x_338) ;  /* 0x0000000010087348 */ /* 0x000fea0003c00000 */
[----:B------:R0:W1:Y:S02]  /*55f0*/  SHFL.BFLY P2, R24, R25, R22, R23 ;  /* 0x0c00001619187389 */ /* 0x0000640000040017 */
[----:B01----:R-:W-:Y:S01]  /*5600*/  ENDCOLLECTIVE ;  /* 0x000000000000791b */ /* 0x003fe20003800000 */
.L_x_338:
[----:B------:R-:W-:Y:S01]  /*5610*/  FADD.FTZ R32, R33, R32 ;  /* 0x0000002021207221 */ /* 0x000fe20000010000 */
[----:B------:R-:W-:Y:S06]  /*5620*/  BRA `(.L_x_339) ;  /* 0xffffffe800d87947 */ /* 0x000fec000383ffff */
.L_x_318:
        /* <DEDUP_REMOVED lines=8> */
.L_x_341:
[----:B------:R-:W-:Y:S05]  /*56b0*/  BSYNC B1 ;  /* 0x0000000000017941 */ /* 0x000fea0003800000 */
.L_x_340:
        /* <DEDUP_REMOVED lines=8> */
.L_x_342:
[----:B------:R-:W-:Y:S01]  /*5740*/  FADD.FTZ R29, R29, R26 ;  /* 0x0000001a1d1d7221 */ /* 0x000fe20000010000 */
[----:B------:R-:W-:-:S04]  /*5750*/  HFMA2.MMA R22, -RZ, RZ, 0, 2.384185791015625e-07 ;  /* 0x00000004ff167435 */ /* 0x000fc800000001ff */
[----:B------:R-:W-:Y:S01]  /*5760*/  MOV R25, R29 ;  /* 0x0000001d00197202 */ /* 0x000fe20000000f00 */
[----:B------:R-:W-:-:S07]  /*5770*/  IMAD.MOV.U32 R28, RZ, RZ, R24 ;  /* 0x000000ffff1c7224 */ /* 0x000fce00078e0018 */
[----:B------:R-:W-:Y:S05]  /*5780*/  WARPSYNC.COLLECTIVE R16, `(.L_x_343) ;  /* 0x0000000010087348 */ /* 0x000fea0003c00000 */
[----:B------:R0:W1:Y:S02]  /*5790*/  SHFL.BFLY P2, R24, R25, R22, R23 ;  /* 0x0c00001619187389 */ /* 0x0000640000040017 */
[----:B01----:R-:W-:Y:S01]  /*57a0*/  ENDCOLLECTIVE ;  /* 0x000000000000791b */ /* 0x003fe20003800000 */
.L_x_343:
[----:B------:R-:W-:-:S05]  /*57b0*/  FADD.FTZ R28, R28, R27 ;  /* 0x0000001b1c1c7221 */ /* 0x000fca0000010000 */
[----:B------:R-:W-:Y:S01]  /*57c0*/  MOV R25, R28 ;  /* 0x0000001c00197202 */ /* 0x000fe20000000f00 */
[----:B------:R-:W-:-:S07]  /*57d0*/  IMAD.MOV.U32 R30, RZ, RZ, R24 ;  /* 0x000000ffff1e7224 */ /* 0x000fce00078e0018 */
[----:B------:R-:W-:Y:S05]  /*57e0*/  WARPSYNC.COLLECTIVE R16, `(.L_x_344) ;  /* 0x0000000010087348 */ /* 0x000fea0003c00000 */
[----:B------:R0:W1:Y:S02]  /*57f0*/  SHFL.BFLY P2, R24, R25, R22, R23 ;  /* 0x0c00001619187389 */ /* 0x0000640000040017 */
[----:B01----:R-:W-:Y:S01]  /*5800*/  ENDCOLLECTIVE ;  /* 0x000000000000791b */ /* 0x003fe20003800000 */
.L_x_344:
[----:B------:R-:W-:Y:S01]  /*5810*/  FADD.FTZ R30, R29, R30 ;  /* 0x0000001e1d1e7221 */ /* 0x000fe20000010000 */
[----:B------:R-:W-:-:S03]  /*5820*/  HFMA2.MMA R22, -RZ, RZ, 0, 1.1920928955078125e-07 ;  /* 0x00000002ff167435 */ /* 0x000fc600000001ff */
[----:B------:R-:W-:Y:S01]  /*5830*/  IMAD.MOV.U32 R25, RZ, RZ, R30 ;  /* 0x000000ffff197224 */ /* 0x000fe200078e001e */
[----:B------:R-:W-:-:S07]  /*5840*/  MOV R31, R24 ;  /* 0x00000018001f7202 */ /* 0x000fce0000000f00 */
[----:B------:R-:W-:Y:S05]  /*5850*/  WARPSYNC.COLLECTIVE R16, `(.L_x_345) ;  /* 0x0000000010087348 */ /* 0x000fea0003c00000 */
[----:B------:R0:W1:Y:S02]  /*5860*/  SHFL.BFLY P2, R24, R25, R22, R23 ;  /* 0x0c00001619187389 */ /* 0x0000640000040017 */
[----:B01----:R-:W-:Y:S01]  /*5870*/  ENDCOLLECTIVE ;  /* 0x000000000000791b */ /* 0x003fe20003800000 */
.L_x_345:
[----:B------:R-:W-:-:S04]  /*5880*/  FADD.FTZ R31, R28, R31 ;  /* 0x0000001f1c1f7221 */ /* 0x000fc80000010000 */
[----:B------:R-:W-:Y:S01]  /*5890*/  IMAD.MOV.U32 R25, RZ, RZ, R31 ;  /* 0x000000ffff197224 */ /* 0x000fe200078e001f */
[----:B------:R-:W-:-:S07]  /*58a0*/  MOV R33, R24 ;  /* 0x0000001800217202 */ /* 0x000fce0000000f00 */
[----:B------:R-:W-:Y:S05]  /*58b0*/  WARPSYNC.COLLECTIVE R16, `(.L_x_346) ;  /* 0x0000000010087348 */ /* 0x000fea0003c00000 */
[----:B------:R0:W1:Y:S02]  /*58c0*/  SHFL.BFLY P2, R24, R25, R22, R23 ;  /* 0x0c00001619187389 */ /* 0x0000640000040017 */
[----:B01----:R-:W-:Y:S01]  /*58d0*/  ENDCOLLECTIVE ;  /* 0x000000000000791b */ /* 0x003fe20003800000 */
.L_x_346:
[----:B------:R-:W-:-:S05]  /*58e0*/  FADD.FTZ R33, R30, R33 ;  /* 0x000000211e217221 */ /* 0x000fca0000010000 */
[----:B------:R-:W-:Y:S01]  /*58f0*/  MOV R25, R33 ;  /* 0x0000002100197202 */ /* 0x000fe20000000f00 */
[----:B------:R-:W-:Y:S01]  /*5900*/  IMAD.MOV.U32 R22, RZ, RZ, 0x1 ;  /* 0x00000001ff167424 */ /* 0x000fe200078e00ff */
[----:B------:R-:W-:-:S07]  /*5910*/  MOV R26, R24 ;  /* 0x00000018001a7202 */ /* 0x000fce0000000f00 */
[----:B------:R-:W-:Y:S05]  /*5920*/  WARPSYNC.COLLECTIVE R16, `(.L_x_347) ;  /* 0x0000000010087348 */ /* 0x000fea0003c00000 */
[----:B------:R0:W1:Y:S02]  /*5930*/  SHFL.BFLY P2, R24, R25, R22, R23 ;  /* 0x0c00001619187389 */ /* 0x0000640000040017 */
[----:B01----:R-:W-:Y:S01]  /*5940*/  ENDCOLLECTIVE ;  /* 0x000000000000791b */ /* 0x003fe20003800000 */
.L_x_347:
[----:B------:R-:W-:-:S05]  /*5950*/  FADD.FTZ R26, R31, R26 ;  /* 0x0000001a1f1a7221 */ /* 0x000fca0000010000 */
[----:B------:R-:W-:Y:S02]  /*5960*/  MOV R25, R26 ;  /* 0x0000001a00197202 */ /* 0x000fe40000000f00 */
[----:B------:R-:W-:-:S07]  /*5970*/  MOV R32, R24 ;  /* 0x0000001800207202 */ /* 0x000fce0000000f00 */
[----:B------:R-:W-:Y:S05]  /*5980*/  WARPSYNC.COLLECTIVE R16, `(.L_x_348) ;  /* 0x0000000010087348 */ /* 0x000fea0003c00000 */
[----:B------:R0:W1:Y:S02]  /*5990*/  SHFL.BFLY P2, R24, R25, R22, R23 ;  /* 0x0c00001619187389 */ /* 0x0000640000040017 */
[----:B01----:R-:W-:Y:S01]  /*59a0*/  ENDCOLLECTIVE ;  /* 0x000000000000791b */ /* 0x003fe20003800000 */
.L_x_348:
[----:B------:R-:W-:Y:S01]  /*59b0*/  FADD.FTZ R32, R33, R32 ;  /* 0x0000002021207221 */ /* 0x000fe20000010000 */
[----:B------:R-:W-:Y:S06]  /*59c0*/  BRA `(.L_x_349) ;  /* 0xffffffe800887947 */ /* 0x000fec000383ffff */
.L_x_319:
        /* <DEDUP_REMOVED lines=8> */
.L_x_351:
[----:B------:R-:W-:Y:S05]  /*5a50*/  BSYNC B0 ;  /* 0x0000000000007941 */ /* 0x000fea0003800000 */
.L_x_350:
[----:B------:R-:W-:Y:S01]  /*5a60*/  HFMA2.MMA R23, -RZ, RZ, 0, 0.000503063201904296875 ;  /* 0x0000101fff177435 */ /* 0x000fe200000001ff */
[----:B------:R-:W-:Y:S01]  /*5a70*/  MOV R25, R19 ;  /* 0x0000001300197202 */ /* 0x000fe20000000f00 */
[----:B------:R-:W-:Y:S01]  /*5a80*/  IMAD.MOV.U32 R22, RZ, RZ, 0x8 ;  /* 0x00000008ff167424 */ /* 0x000fe200078e00ff */
[----:B------:R-:W-:Y:S01]  /*5a90*/  MOV R16, 0xffff ;  /* 0x0000ffff00107802 */ /* 0x000fe20000000f00 */
[----:B------:R-:W-:Y:S01]  /*5aa0*/  @!P0 IMAD.SHL.U32 R29, R52, 0x2, RZ ;  /* 0x00000002341d8824 */ /* 0x000fe200078e00ff */
[----:B------:R-:W-:Y:S01]  /*5ab0*/  MOV R21, R24 ;  /* 0x0000001800157202 */ /* 0x000fe20000000f00 */
[----:B------:R-:W-:Y:S01]  /*5ac0*/  HFMA2.MMA R38, -RZ, RZ, 0, 0 ;  /* 0x00000000ff267435 */ /* 0x000fe200000001ff */
[----:B------:R-:W-:-:S10]  /*5ad0*/  @!P0 IADD3 R26, R27, 0x14, RZ ;  /* 0x000000141b1a8810 */ /* 0x000fd40007ffe0ff */
[----:B------:R-:W-:Y:S05]  /*5ae0*/  WARPSYNC.COLLECTIVE R16, `(.L_x_352) ;  /* 0x0000000010087348 */ /* 0x000fea0003c00000 */
[----:B------:R0:W1:Y:S02]  /*5af0*/  SHFL.BFLY P2, R24, R25, R22, R23 ;  /* 0x0c00001619187389 */ /* 0x0000640000040017 */
[----:B01----:R-:W-:Y:S01]  /*5b00*/  ENDCOLLECTIVE ;  /* 0x000000000000791b */ /* 0x003fe20003800000 */
.L_x_352:
[----:B------:R-:W-:Y:S01]  /*5b10*/  @!P0 LEA R31, R52, UR4, 0x7 ;  /* 0x00000004341f8c11 */ /* 0x000fe2000f8e38ff */
[----:B------:R-:W-:Y:S01]  /*5b20*/  FADD.FTZ R21, R21, R18 ;  /* 0x0000001215157221 */ /* 0x000fe20000010000 */
[----:B------:R-:W-:Y:S02]  /*5b30*/  @!P0 LOP3.LUT R26, R26, R29, RZ, 0x3c, !PT ;  /* 0x0000001d1a1a8212 */ /* 0x000fe400078e3cff */
[----:B------:R-:W-:Y:S02]  /*5b40*/  CS2R R28, SRZ ;  /* 0x00000000001c7805 */ /* 0x000fe4000001ff00 */
[----:B------:R-:W-:Y:S01]  /*5b50*/  @!P0 LEA R35, R52, UR4, 0x7 ;  /* 0x0000000434238c11 */ /* 0x000fe2000f8e38ff */
[----:B------:R-:W-:Y:S01]  /*5b60*/  IMAD.MOV.U32 R32, RZ, RZ, RZ ;  /* 0x000000ffff207224 */ /* 0x000fe200078e00ff */
[----:B------:R-:W-:Y:S01]  /*5b70*/  HFMA2.MMA R45, -RZ, RZ, 0, 0 ;  /* 0x00000000ff2d7435 */ /* 0x000fe200000001ff */
[----:B------:R-:W-:-:S05]  /*5b80*/  @!P0 IMAD R26, R26, 0x4, R31 ;  /* 0x000000041a1a8824 */ /* 0x000fca00078e021f */
[----:B------:R0:W1:Y:S01]  /*5b90*/  @!P0 LDS R30, [R26] ;  /* 0x000000001a1e8984 */ /* 0x0000620000000800 */
[----:B------:R-:W-:Y:S01]  /*5ba0*/  HFMA2.MMA R22, -RZ, RZ, 0, 2.384185791015625e-07 ;  /* 0x00000004ff167435 */ /* 0x000fe200000001ff */
[----:B------:R-:W-:Y:S02]  /*5bb0*/  MOV R25, R21 ;  /* 0x0000001500197202 */ /* 0x000fe40000000f00 */
[----:B------:R0:W2:Y:S01]  /*5bc0*/  @!P0 LDS R31, [R26+0x500] ;  /* 0x000500001a1f8984 */ /* 0x0000a20000000800 */
[----:B------:R-:W-:-:S07]  /*5bd0*/  FADD.FTZ R18, R24, R19 ;  /* 0x0000001318127221 */ /* 0x000fce0000010000 */
[----:B012---:R-:W-:Y:S05]  /*5be0*/  WARPSYNC.COLLECTIVE R16, `(.L_x_353) ;  /* 0x0000000010087348 */ /* 0x007fea0003c00000 */
[----:B------:R3:W4:Y:S02]  /*5bf0*/  SHFL.BFLY P2, R24, R25, R22, R23 ;  /* 0x0c00001619187389 */ /* 0x0007240000040017 */
[----:B01234-:R-:W-:Y:S01]  /*5c00*/  ENDCOLLECTIVE ;  /* 0x000000000000791b */ /* 0x01ffe20003800000 */
.L_x_353:
[----:B------:R-:W-:Y:S01]  /*5c10*/  MOV R25, R18 ;  /* 0x0000001200197202 */ /* 0x000fe20000000f00 */
[----:B------:R-:W-:-:S07]  /*5c20*/  IMAD.MOV.U32 R20, RZ, RZ, R24 ;  /* 0x000000ffff147224 */ /* 0x000fce00078e0018 */
[----:B------:R-:W-:Y:S05]  /*5c30*/  WARPSYNC.COLLECTIVE R16, `(.L_x_354) ;  /* 0x0000000010087348 */ /* 0x000fea0003c00000 */
[----:B------:R0:W1:Y:S02]  /*5c40*/  SHFL.BFLY P2, R24, R25, R22, R23 ;  /* 0x0c00001619187389 */ /* 0x0000640000040017 */
[----:B01----:R-:W-:Y:S01]  /*5c50*/  ENDCOLLECTIVE ;  /* 0x000000000000791b */ /* 0x003fe20003800000 */
.L_x_354:
[----:B------:R-:W-:Y:S01]  /*5c60*/  @!P0 MOV R28, R30 ;  /* 0x0000001e001c8202 */ /* 0x000fe20000000f00 */
[----:B------:R-:W-:Y:S01]  /*5c70*/  FADD.FTZ R20, R21, R20 ;  /* 0x0000001415147221 */ /* 0x000fe20000010000 */
[----:B------:R-:W-:Y:S01]  /*5c80*/  @!P0 IMAD.MOV.U32 R29, RZ, RZ, R31 ;  /* 0x000000ffff1d8224 */ /* 0x000fe200078e001f */
[----:B------:R-:W-:-:S03]  /*5c90*/  HFMA2.MMA R22, -RZ, RZ, 0, 1.1920928955078125e-07 ;  /* 0x00000002ff167435 */ /* 0x000fc600000001ff */
[----:B------:R-:W-:Y:S01]  /*5ca0*/  MOV R25, R20 ;  /* 0x0000001400197202 */ /* 0x000fe20000000f00 */
[----:B------:R-:W-:-:S07]  /*5cb0*/  FADD.FTZ R21, R18, R24 ;  /* 0x0000001812157221 */ /* 0x000fce0000010000 */
[----:B------:R-:W-:Y:S05]  /*5cc0*/  WARPSYNC.COLLECTIVE R16, `(.L_x_355) ;  /* 0x0000000010087348 */ /* 0x000fea0003c00000 */
[----:B------:R0:W1:Y:S02]  /*5cd0*/  SHFL.BFLY P2, R24, R25, R22, R23 ;  /* 0x0c00001619187389 */ /* 0x0000640000040017 */
[----:B01----:R-:W-:Y:S01]  /*5ce0*/  ENDCOLLECTIVE ;  /* 0x000000000000791b */ /* 0x003fe20003800000 */
.L_x_355:
[----:B------:R-:W-:Y:S01]  /*5cf0*/  MOV R25, R21 ;  /* 0x0000001500197202 */ /* 0x000fe20000000f00 */
[----:B------:R-:W-:-:S07]  /*5d00*/  IMAD.MOV.U32 R19, RZ, RZ, R24 ;  /* 0x000000ffff137224 */ /* 0x000fce00078e0018 */
[----:B------:R-:W-:Y:S05]  /*5d10*/  WARPSYNC.COLLECTIVE R16, `(.L_x_356) ;  /* 0x0000000010087348 */ /* 0x000fea0003c00000 */
[----:B------:R0:W1:Y:S02]  /*5d20*/  SHFL.BFLY P2, R24, R25, R22, R23 ;  /* 0x0c00001619187389 */ /* 0x0000640000040017 */
[----:B01----:R-:W-:Y:S01]  /*5d30*/  ENDCOLLECTIVE ;  /* 0x000000000000791b */ /* 0x003fe20003800000 */
.L_x_356:
[----:B------:R-:W-:Y:S01]  /*5d40*/  FADD.FTZ R19, R20, R19 ;  /* 0x0000001314137221 */ /* 0x000fe20000010000 */
[----:B------:R-:W-:Y:S01]  /*5d50*/  @!P0 IADD3 R20, R27, 0x28, RZ ;  /* 0x000000281b148810 */ /* 0x000fe20007ffe0ff */
[----:B------:R-:W-:-:S03]  /*5d60*/  HFMA2.MMA R22, -RZ, RZ, 0, 5.9604644775390625e-08 ;  /* 0x00000001ff167435 */ /* 0x000fc600000001ff */
[----:B------:R-:W-:Y:S01]  /*5d70*/  MOV R25, R19 ;  /* 0x0000001300197202 */ /* 0x000fe20000000f00 */
[----:B------:R-:W-:Y:S01]  /*5d80*/  FADD.FTZ R18, R21, R24 ;  /* 0x0000001815127221 */ /* 0x000fe20000010000 */
[----:B------:R-:W-:-:S07]  /*5d90*/  @!P0 SHF.L.U32 R21, R52, 0x1, RZ ;  /* 0x0000000134158819 */ /* 0x000fce00000006ff */
[----:B------:R-:W-:Y:S05]  /*5da0*/  WARPSYNC.COLLECTIVE R16, `(.L_x_357) ;  /* 0x0000000010087348 */ /* 0x000fea0003c00000 */
[----:B------:R0:W1:Y:S02]  /*5db0*/  SHFL.BFLY P2, R24, R25, R22, R23 ;  /* 0x0c00001619187389 */ /* 0x0000640000040017 */
[----:B01----:R-:W-:Y:S01]  /*5dc0*/  ENDCOLLECTIVE ;  /* 0x000000000000791b */ /* 0x003fe20003800000 */
.L_x_357:
[----:B------:R-:W-:-:S05]  /*5dd0*/  @!P0 LOP3.LUT R20, R20, R21, RZ, 0x3c, !PT ;  /* 0x0000001514148212 */ /* 0x000fca00078e3cff */
[----:B------:R-:W-:-:S05]  /*5de0*/  @!P0 IMAD R20, R20, 0x4, R35 ;  /* 0x0000000414148824 */ /* 0x000fca00078e0223 */
[----:B------:R0:W1:Y:S01]  /*5df0*/  @!P0 LDS R37, [R20+0x500] ;  /* 0x0005000014258984 */ /* 0x0000620000000800 */
[----:B------:R-:W-:-:S03]  /*5e00*/  MOV R25, R18 ;  /* 0x0000001200197202 */ /* 0x000fc60000000f00 */
[----:B------:R0:W2:Y:S01]  /*5e10*/  @!P0 LDS R36, [R20] ;  /* 0x0000000014248984 */ /* 0x0000a20000000800 */
[----:B------:R-:W-:-:S07]  /*5e20*/  IMAD.MOV.U32 R26, RZ, RZ, R24 ;  /* 0x000000ffff1a7224 */ /* 0x000fce00078e0018 */
[----:B012---:R-:W-:Y:S05]  /*5e30*/  WARPSYNC.COLLECTIVE R16, `(.L_x_358) ;  /* 0x0000000010087348 */ /* 0x007fea0003c00000 */
[----:B------:R3:W4:Y:S02]  /*5e40*/  SHFL.BFLY P2, R24, R25, R22, R23 ;  /* 0x0c00001619187389 */ /* 0x0007240000040017 */
[----:B01234-:R-:W-:Y:S01]  /*5e50*/  ENDCOLLECTIVE ;  /* 0x000000000000791b */ /* 0x01ffe20003800000 */
.L_x_358:
[----:B------:R-:W-:Y:S01]  /*5e60*/  FADD.FTZ R19, R19, R26 ;  /* 0x0000001a13137221 */ /* 0x000fe20000010000 */
[----:B------:R-:W-:Y:S01]  /*5e70*/  HFMA2.MMA R22, -RZ, RZ, 0, 4.76837158203125e-07 ;  /* 0x00000008ff167435 */ /* 0x000fe200000001ff */
[----:B------:R-:W-:Y:S01]  /*5e80*/  IMAD.MOV.U32 R25, RZ, RZ, R28 ;  /* 0x000000ffff197224 */ /* 0x000fe200078e001c */
[----:B------:R-:W-:-:S09]  /*5e90*/  MOV R31, R24 ;  /* 0x00000018001f7202 */ /* 0x000fd20000000f00 */
[----:B------:R-:W-:Y:S05]  /*5ea0*/  WARPSYNC.COLLECTIVE R16, `(.L_x_359) ;  /* 0x0000000010087348 */ /* 0x000fea0003c00000 */
[----:B------:R0:W1:Y:S02]  /*5eb0*/  SHFL.BFLY P2, R24, R25, R22, R23 ;  /* 0x0c00001619187389 */ /* 0x0000640000040017 */
[----:B01----:R-:W-:Y:S01]  /*5ec0*/  ENDCOLLECTIVE ;  /* 0x000000000000791b */ /* 0x003fe20003800000 */
.L_x_359:
[----:B------:R-:W-:Y:S01]  /*5ed0*/  @!P0 IMAD.MOV.U32 R38, RZ, RZ, R37 ;  /* 0x000000ffff268224 */ /* 0x000fe200078e0025 */
[----:B------:R-:W-:Y:S01]  /*5ee0*/  @!P0 MOV R32, R36 ;  /* 0x0000002400208202 */ /* 0x000fe20000000f00 */
[----:B------:R-:W-:Y:S01]  /*5ef0*/  IMAD.MOV.U32 R25, RZ, RZ, R29 ;  /* 0x000000ffff197224 */ /* 0x000fe200078e001d */
[----:B------:R-:W-:-:S07]  /*5f00*/  MOV R33, R24 ;  /* 0x0000001800217202 */ /* 0x000fce0000000f00 */
[----:B------:R-:W-:Y:S05]  /*5f10*/  WARPSYNC.COLLECTIVE R16, `(.L_x_360) ;  /* 0x0000000010087348 */ /* 0x000fea0003c00000 */
[----:B------:R0:W1:Y:S02]  /*5f20*/  SHFL.BFLY P2, R24, R25, R22, R23 ;  /* 0x0c00001619187389 */ /* 0x0000640000040017 */
[----:B01----:R-:W-:Y:S01]  /*5f30*/  ENDCOLLECTIVE ;  /* 0x000000000000791b */ /* 0x003fe20003800000 */
.L_x_360:
[----:B------:R-:W-:Y:S01]  /*5f40*/  FADD.FTZ R33, R33, R28 ;  /* 0x0000001c21217221 */ /* 0x000fe20000010000 */
[----:B------:R-:W-:-:S03]  /*5f50*/  HFMA2.MMA R22, -RZ, RZ, 0, 2.384185791015625e-07 ;  /* 0x00000004ff167435 */ /* 0x000fc600000001ff */
[----:B------:R-:W-:Y:S01]  /*5f60*/  IMAD.MOV.U32 R25, RZ, RZ, R33 ;  /* 0x000000ffff197224 */ /* 0x000fe200078e0021 */
[----:B------:R-:W-:-:S07]  /*5f70*/  MOV R30, R24 ;  /* 0x00000018001e7202 */ /* 0x000fce0000000f00 */
[----:B------:R-:W-:Y:S05]  /*5f80*/  WARPSYNC.COLLECTIVE R16, `(.L_x_361) ;  /* 0x0000000010087348 */ /* 0x000fea0003c00000 */
[----:B------:R0:W1:Y:S02]  /*5f90*/  SHFL.BFLY P2, R24, R25, R22, R23 ;  /* 0x0c00001619187389 */ /* 0x0000640000040017 */
[----:B01----:R-:W-:Y:S01]  /*5fa0*/  ENDCOLLECTIVE ;  /* 0x000000000000791b */ /* 0x003fe20003800000 */
.L_x_361:
[----:B------:R-:W-:-:S04]  /*5fb0*/  FADD.FTZ R30, R30, R29 ;  /* 0x0000001d1e1e7221 */ /* 0x000fc80000010000 */
[----:B------:R-:W-:Y:S01]  /*5fc0*/  IMAD.MOV.U32 R25, RZ, RZ, R30 ;  /* 0x000000ffff197224 */ /* 0x000fe200078e001e */
[----:B------:R-:W-:-:S07]  /*5fd0*/  MOV R28, R24 ;  /* 0x00000018001c7202 */ /* 0x000fce0000000f00 */
[----:B------:R-:W-:Y:S05]  /*5fe0*/  WARPSYNC.COLLECTIVE R16, `(.L_x_362) ;  /* 0x0000000010087348 */ /* 0x000fea0003c00000 */
[----:B------:R0:W1:Y:S02]  /*5ff0*/  SHFL.BFLY P2, R24, R25, R22, R23 ;  /* 0x0c00001619187389 */ /* 0x0000640000040017 */
[----:B01----:R-:W-:Y:S01]  /*6000*/  ENDCOLLECTIVE ;  /* 0x000000000000791b */ /* 0x003fe20003800000 */
.L_x_362:
[----:B------:R-:W-:Y:S01]  /*6010*/  FADD.FTZ R28, R33, R28 ;  /* 0x0000001c211c7221 */ /* 0x000fe20000010000 */
[----:B------:R-:W-:-:S04]  /*6020*/  HFMA2.MMA R22, -RZ, RZ, 0, 1.1920928955078125e-07 ;  /* 0x00000002ff167435 */ /* 0x000fc800000001ff */
[----:B------:R-:W-:Y:S02]  /*6030*/  MOV R25, R28 ;  /* 0x0000001c00197202 */ /* 0x000fe40000000f00 */
[----:B------:R-:W-:-:S07]  /*6040*/  MOV R29, R24 ;  /* 0x00000018001d7202 */ /* 0x000fce0000000f00 */
[----:B------:R-:W-:Y:S05]  /*6050*/  WARPSYNC.COLLECTIVE R16, `(.L_x_363) ;  /* 0x0000000010087348 */ /* 0x000fea0003c00000 */
[----:B------:R0:W1:Y:S02]  /*6060*/  SHFL.BFLY P2, R24, R25, R22, R23 ;  /* 0x0c00001619187389 */ /* 0x0000640000040017 */
[----:B01----:R-:W-:Y:S01]  /*6070*/  ENDCOLLECTIVE ;  /* 0x000000000000791b */ /* 0x003fe20003800000 */
.L_x_363:
[----:B------:R-:W-:-:S05]  /*6080*/  FADD.FTZ R29, R30, R29 ;  /* 0x0000001d1e1d7221 */ /* 0x000fca0000010000 */
[----:B------:R-:W-:Y:S01]  /*6090*/  MOV R25, R29 ;  /* 0x0000001d00197202 */ /* 0x000fe20000000f00 */
[----:B------:R-:W-:-:S07]  /*60a0*/  IMAD.MOV.U32 R33, RZ, RZ, R24 ;  /* 0x000000ffff217224 */ /* 0x000fce00078e0018 */
[----:B------:R-:W-:Y:S05]  /*60b0*/  WARPSYNC.COLLECTIVE R16, `(.L_x_364) ;  /* 0x0000000010087348 */ /* 0x000fea0003c00000 */
[----:B------:R0:W1:Y:S02]  /*60c0*/  SHFL.BFLY P2, R24, R25, R22, R23 ;  /* 0x0c00001619187389 */ /* 0x0000640000040017 */
[----:B01----:R-:W-:Y:S01]  /*60d0*/  ENDCOLLECTIVE ;  /* 0x000000000000791b */ /* 0x003fe20003800000 */
.L_x_364:
[----:B------:R-:W-:Y:S01]  /*60e0*/  FADD.FTZ R34, R28, R33 ;  /* 0x000000211c227221 */ /* 0x000fe20000010000 */
[----:B------:R-:W-:Y:S02]  /*60f0*/  @!P0 IADD3 R28, R27, 0x3c, RZ ;  /* 0x0000003c1b1c8810 */ /* 0x000fe40007ffe0ff */
[----:B------:R-:W-:Y:S01]  /*6100*/  @!P0 LEA R33, R52, UR4, 0x7 ;  /* 0x0000000434218c11 */ /* 0x000fe2000f8e38ff */
[----:B------:R-:W-:Y:S01]  /*6110*/  HFMA2.MMA R22, -RZ, RZ, 0, 5.9604644775390625e-08 ;  /* 0x00000001ff167435 */ /* 0x000fe200000001ff */
[----:B------:R-:W-:Y:S02]  /*6120*/  MOV R25, R34 ;  /* 0x0000002200197202 */ /* 0x000fe40000000f00 */
[----:B------:R-:W-:-:S08]  /*6130*/  MOV R20, R24 ;  /* 0x0000001800147202 */ /* 0x000fd00000000f00 */
[----:B------:R-:W-:Y:S05]  /*6140*/  WARPSYNC.COLLECTIVE R16, `(.L_x_365) ;  /* 0x0000000010087348 */ /* 0x000fea0003c00000 */
[----:B------:R0:W1:Y:S02]  /*6150*/  SHFL.BFLY P2, R24, R25, R22, R23 ;  /* 0x0c00001619187389 */ /* 0x0000640000040017 */
[----:B01----:R-:W-:Y:S01]  /*6160*/  ENDCOLLECTIVE ;  /* 0x000000000000791b */ /* 0x003fe20003800000 */
.L_x_365:
[----:B------:R-:W-:Y:S01]  /*6170*/  FADD.FTZ R35, R29, R20 ;  /* 0x000000141d237221 */ /* 0x000fe20000010000 */
[----:B------:R-:W-:-:S04]  /*6180*/  @!P0 SHF.L.U32 R29, R52, 0x1, RZ ;  /* 0x00000001341d8819 */ /* 0x000fc800000006ff */
[----:B------:R-:W-:-:S05]  /*6190*/  @!P0 LOP3.LUT R28, R28, R29, RZ, 0x3c, !PT ;  /* 0x0000001d1c1c8212 */ /* 0x000fca00078e3cff */
[----:B------:R-:W-:Y:S01]  /*61a0*/  @!P0 IMAD R40, R28, 0x4, R33 ;  /* 0x000000041c288824 */ /* 0x000fe200078e0221 */
[----:B------:R-:W-:-:S04]  /*61b0*/  MOV R25, R35 ;  /* 0x0000002300197202 */ /* 0x000fc80000000f00 */
[----:B------:R0:W1:Y:S04]  /*61c0*/  @!P0 LDS R42, [R40] ;  /* 0x00000000282a8984 */ /* 0x0000680000000800 */
[----:B------:R0:W2:Y:S01]  /*61d0*/  @!P0 LDS R46, [R40+0x500] ;  /* 0x00050000282e8984 */ /* 0x0000a20000000800 */
[----:B------:R-:W-:-:S07]  /*61e0*/  IMAD.MOV.U32 R37, RZ, RZ, R24 ;  /* 0x000000ffff257224 */ /* 0x000fce00078e0018 */
[----:B012---:R-:W-:Y:S05]  /*61f0*/  WARPSYNC.COLLECTIVE R16, `(.L_x_366) ;  /* 0x0000000010087348 */ /* 0x007fea0003c00000 */
[----:B------:R3:W4:Y:S02]  /*6200*/  SHFL.BFLY P2, R24, R25, R22, R23 ;  /* 0x0c00001619187389 */ /* 0x0007240000040017 */
[----:B01234-:R-:W-:Y:S01]  /*6210*/  ENDCOLLECTIVE ;  /* 0x000000000000791b */ /* 0x01ffe20003800000 */
.L_x_366:
[----:B------:R-:W-:Y:S01]  /*6220*/  FADD.FTZ R34, R34, R37 ;  /* 0x0000002522227221 */ /* 0x000fe20000010000 */
[----:B------:R-:W-:Y:S01]  /*6230*/  IMAD.MOV.U32 R40, RZ, RZ, RZ ;  /* 0x000000ffff287224 */ /* 0x000fe200078e00ff */
[----:B------:R-:W-:Y:S01]  /*6240*/  HFMA2.MMA R22, -RZ, RZ, 0, 4.76837158203125e-07 ;  /* 0x00000008ff167435 */ /* 0x000fe200000001ff */
[----:B------:R-:W-:Y:S01]  /*6250*/  IMAD.MOV.U32 R25, RZ, RZ, R32 ;  /* 0x000000ffff197224 */ /* 0x000fe200078e0020 */
[----:B------:R-:W-:-:S09]  /*6260*/  MOV R36, R24 ;  /* 0x0000001800247202 */ /* 0x000fd20000000f00 */
[----:B------:R-:W-:Y:S05]  /*6270*/  WARPSYNC.COLLECTIVE R16, `(.L_x_367) ;  /* 0x0000000010087348 */ /* 0x000fea0003c00000 */
[----:B------:R0:W1:Y:S02]  /*6280*/  SHFL.BFLY P2, R24, R25, R22, R23 ;  /* 0x0c00001619187389 */ /* 0x0000640000040017 */
[----:B01----:R-:W-:Y:S01]  /*6290*/  ENDCOLLECTIVE ;  /* 0x000000000000791b */ /* 0x003fe20003800000 */
.L_x_367:
[----:B------:R-:W-:Y:S02]  /*62a0*/  @!P0 MOV R40, R42 ;  /* 0x0000002a00288202 */ /* 0x000fe40000000f00 */
[----:B------:R-:W-:Y:S02]  /*62b0*/  @!P0 MOV R45, R46 ;  /* 0x0000002e002d8202 */ /* 0x000fe40000000f00 */
[----:B------:R-:W-:Y:S01]  /*62c0*/  ISETP.NE.AND P0, PT, R52, RZ, PT ;  /* 0x000000ff3400720c */ /* 0x000fe20003f05270 */
[----:B------:R-:W-:Y:S01]  /*62d0*/  IMAD.MOV.U32 R25, RZ, RZ, R38 ;  /* 0x000000ffff197224 */ /* 0x000fe200078e0026 */
[----:B------:R-:W-:-:S11]  /*62e0*/  MOV R39, R24 ;  /* 0x0000001800277202 */ /* 0x000fd60000000f00 */
[----:B------:R-:W0:Y:S02]  /*62f0*/  @!P0 LDC.64 R28, c[0x0][0x218] ;  /* 0x00008600ff1c8b82 */ /* 0x000e240000000a00 */
[----:B0-----:R-:W-:Y:S05]  /*6300*/  WARPSYNC.COLLECTIVE R16, `(.L_x_368) ;  /* 0x0000000010087348 */ /* 0x001fea0003c00000 */
[----:B------:R1:W2:Y:S02]  /*6310*/  SHFL.BFLY P2, R24, R25, R22, R23 ;  /* 0x0c00001619187389 */ /* 0x0002a40000040017 */
[----:B012---:R-:W-:Y:S01]  /*6320*/  ENDCOLLECTIVE ;  /* 0x000000000000791b */ /* 0x007fe20003800000 */
.L_x_368:
[----:B------:R-:W-:Y:S01]  /*6330*/  FADD.FTZ R39, R39, R32 ;  /* 0x0000002027277221 */ /* 0x000fe20000010000 */
[----:B------:R-:W0:Y:S01]  /*6340*/  @!P0 LDC.64 R20, c[0x0][0x220] ;  /* 0x00008800ff148b82 */ /* 0x000e220000000a00 */
[----:B------:R-:W-:Y:S02]  /*6350*/  HFMA2.MMA R22, -RZ, RZ, 0, 2.384185791015625e-07 ;  /* 0x00000004ff167435 */ /* 0x000fe400000001ff */
[----:B------:R-:W-:Y:S01]  /*6360*/  IMAD.MOV.U32 R25, RZ, RZ, R39 ;  /* 0x000000ffff197224 */ /* 0x000fe200078e0027 */
[----:B------:R-:W-:-:S08]  /*6370*/  MOV R41, R24 ;  /* 0x0000001800297202 */ /* 0x000fd00000000f00 */
[----:B0-----:R-:W-:Y:S05]  /*6380*/  WARPSYNC.COLLECTIVE R16, `(.L_x_369) ;  /* 0x0000000010087348 */ /* 0x001fea0003c00000 */
[----:B------:R1:W2:Y:S02]  /*6390*/  SHFL.BFLY P2, R24, R25, R22, R23 ;  /* 0x0c00001619187389 */ /* 0x0002a40000040017 */
[----:B012---:R-:W-:Y:S01]  /*63a0*/  ENDCOLLECTIVE ;  /* 0x000000000000791b */ /* 0x007fe20003800000 */
.L_x_369:
[----:B------:R-:W-:-:S04]  /*63b0*/  FADD.FTZ R41, R41, R38 ;  /* 0x0000002629297221 */ /* 0x000fc80000010000 */
[----:B------:R-:W-:Y:S01]  /*63c0*/  IMAD.MOV.U32 R25, RZ, RZ, R41 ;  /* 0x000000ffff197224 */ /* 0x000fe200078e0029 */
[----:B------:R-:W-:-:S07]  /*63d0*/  MOV R32, R24 ;  /* 0x0000001800207202 */ /* 0x000fce0000000f00 */
[----:B------:R-:W-:Y:S05]  /*63e0*/  WARPSYNC.COLLECTIVE R16, `(.L_x_370) ;  /* 0x0000000010087348 */ /* 0x000fea0003c00000 */
[----:B------:R0:W1:Y:S02]  /*63f0*/  SHFL.BFLY P2, R24, R25, R22, R23 ;  /* 0x0c00001619187389 */ /* 0x0000640000040017 */
[----:B01----:R-:W-:Y:S01]  /*6400*/  ENDCOLLECTIVE ;  /* 0x000000000000791b */ /* 0x003fe20003800000 */
.L_x_370:
[----:B------:R-:W-:Y:S01]  /*6410*/  FADD.FTZ R32, R39, R32 ;  /* 0x0000002027207221 */ /* 0x000fe20000010000 */
[----:B------:R-:W-:-:S04]  /*6420*/  HFMA2.MMA R22, -RZ, RZ, 0, 1.1920928955078125e-07 ;  /* 0x00000002ff167435 */ /* 0x000fc800000001ff */
[----:B------:R-:W-:Y:S02]  /*6430*/  MOV R25, R32 ;  /* 0x0000002000197202 */ /* 0x000fe40000000f00 */
[----:B------:R-:W-:-:S07]  /*6440*/  MOV R38, R24 ;  /* 0x0000001800267202 */ /* 0x000fce0000000f00 */
[----:B------:R-:W-:Y:S05]  /*6450*/  WARPSYNC.COLLECTIVE R16, `(.L_x_371) ;  /* 0x0000000010087348 */ /* 0x000fea0003c00000 */
[----:B------:R0:W1:Y:S02]  /*6460*/  SHFL.BFLY P2, R24, R25, R22, R23 ;  /* 0x0c00001619187389 */ /* 0x0000640000040017 */
[----:B01----:R-:W-:Y:S01]  /*6470*/  ENDCOLLECTIVE ;  /* 0x000000000000791b */ /* 0x003fe20003800000 */
.L_x_371:
[----:B------:R-:W-:-:S05]  /*6480*/  FADD.FTZ R38, R41, R38 ;  /* 0x0000002629267221 */ /* 0x000fca0000010000 */
[----:B------:R-:W-:Y:S01]  /*6490*/  MOV R25, R38 ;  /* 0x0000002600197202 */ /* 0x000fe20000000f00 */
[----:B------:R-:W-:-:S07]  /*64a0*/  IMAD.MOV.U32 R39, RZ, RZ, R24 ;  /* 0x000000ffff277224 */ /* 0x000fce00078e0018 */
[----:B------:R-:W-:Y:S05]  /*64b0*/  WARPSYNC.COLLECTIVE R16, `(.L_x_372) ;  /* 0x0000000010087348 */ /* 0x000fea0003c00000 */
[----:B------:R0:W1:Y:S02]  /*64c0*/  SHFL.BFLY P2, R24, R25, R22, R23 ;  /* 0x0c00001619187389 */ /* 0x0000640000040017 */
[----:B01----:R-:W-:Y:S01]  /*64d0*/  ENDCOLLECTIVE ;  /* 0x000000000000791b */ /* 0x003fe20003800000 */
.L_x_372:
[----:B------:R-:W-:Y:S01]  /*64e0*/  FADD.FTZ R41, R32, R39 ;  /* 0x0000002720297221 */ /* 0x000fe20000010000 */
[----:B------:R-:W-:Y:S01]  /*64f0*/  IADD3 R39, R27, R10, RZ ;  /* 0x0000000a1b277210 */ /* 0x000fe20007ffe0ff */
[----:B------:R-:W0:Y:S04]  /*6500*/  @!P0 LDC.64 R32, c[0x0][0x218] ;  /* 0x00008600ff208b82 */ /* 0x000e280000000a00 */
[----:B------:R-:W-:-:S04]  /*6510*/  @!P0 IMAD.WIDE R28, R39, 0x2, R28 ;  /* 0x00000002271c8825 */ /* 0x000fc800078e021c */
[----:B------:R-:W-:Y:S01]  /*6520*/  @!P0 IMAD.WIDE R20, R39, 0x2, R20 ;  /* 0x0000000227148825 */ /* 0x000fe200078e0214 */
[----:B------:R-:W1:Y:S01]  /*6530*/  @!P0 LDC.64 R26, c[0x0][0x218] ;  /* 0x00008600ff1a8b82 */ /* 0x000e620000000a00 */
[----:B------:R-:W-:Y:S02]  /*6540*/  MOV R22, 0x1 ;  /* 0x0000000100167802 */ /* 0x000fe40000000f00 */
[----:B------:R-:W-:Y:S01]  /*6550*/  IMAD.MOV.U32 R25, RZ, RZ, R41 ;  /* 0x000000ffff197224 */ /* 0x000fe200078e0029 */
[----:B------:R-:W-:-:S07]  /*6560*/  MOV R43, R24 ;  /* 0x00000018002b7202 */ /* 0x000fce0000000f00 */
[----:B01----:R-:W-:Y:S05]  /*6570*/  WARPSYNC.COLLECTIVE R16, `(.L_x_373) ;  /* 0x0000000010087348 */ /* 0x003fea0003c00000 */
[----:B------:R2:W3:Y:S02]  /*6580*/  SHFL.BFLY P2, R24, R25, R22, R23 ;  /* 0x0c00001619187389 */ /* 0x0004e40000040017 */
[----:B0123--:R-:W-:Y:S01]  /*6590*/  ENDCOLLECTIVE ;  /* 0x000000000000791b */ /* 0x00ffe20003800000 */
.L_x_373:
[----:B------:R-:W-:-:S04]  /*65a0*/  @!P0 IMAD.WIDE R32, R39, 0x2, R32 ;  /* 0x0000000227208825 */ /* 0x000fc800078e0220 */
[----:B------:R-:W-:Y:S01]  /*65b0*/  FADD.FTZ R43, R38, R43 ;  /* 0x0000002b262b7221 */ /* 0x000fe20000010000 */
[----:B------:R-:W-:-:S04]  /*65c0*/  @!P0 IMAD.WIDE R26, R39, 0x2, R26 ;  /* 0x00000002271a8825 */ /* 0x000fc800078e021a */
[----:B------:R-:W-:Y:S01]  /*65d0*/  IMAD.MOV.U32 R25, RZ, RZ, R43 ;  /* 0x000000ffff197224 */ /* 0x000fe200078e002b */
[----:B------:R-:W-:-:S07]  /*65e0*/  MOV R42, R24 ;  /* 0x00000018002a7202 */ /* 0x000fce0000000f00 */
[----:B------:R-:W-:Y:S05]  /*65f0*/  WARPSYNC.COLLECTIVE R16, `(.L_x_374) ;  /* 0x0000000010087348 */ /* 0x000fea0003c00000 */
[----:B------:R0:W1:Y:S02]  /*6600*/  SHFL.BFLY P2, R24, R25, R22, R23 ;  /* 0x0c00001619187389 */ /* 0x0000640000040017 */
[----:B01----:R-:W-:Y:S01]  /*6610*/  ENDCOLLECTIVE ;  /* 0x000000000000791b */ /* 0x003fe20003800000 */
.L_x_374:
[----:B------:R-:W-:Y:S01]  /*6620*/  FADD.FTZ R41, R41, R42 ;  /* 0x0000002a29297221 */ /* 0x000fe20000010000 */
[----:B------:R-:W-:Y:S01]  /*6630*/  MOV R25, R40 ;  /* 0x0000002800197202 */ /* 0x000fe20000000f00 */
[----:B------:R-:W-:Y:S01]  /*6640*/  IMAD.MOV.U32 R22, RZ, RZ, 0x8 ;  /* 0x00000008ff167424 */ /* 0x000fe200078e00ff */
[----:B------:R-:W-:-:S07]  /*6650*/  MOV R44, R24 ;  /* 0x00000018002c7202 */ /* 0x000fce0000000f00 */
[----:B------:R-:W-:Y:S05]  /*6660*/  WARPSYNC.COLLECTIVE R16, `(.L_x_375) ;  /* 0x0000000010087348 */ /* 0x000fea0003c00000 */
[----:B------:R0:W1:Y:S02]  /*6670*/  SHFL.BFLY P2, R24, R25, R22, R23 ;  /* 0x0c00001619187389 */ /* 0x0000640000040017 */
[----:B01----:R-:W-:Y:S01]  /*6680*/  ENDCOLLECTIVE ;  /* 0x000000000000791b */ /* 0x003fe20003800000 */
.L_x_375:
[----:B------:R-:W-:Y:S01]  /*6690*/  FADD.FTZ R43, R43, R44 ;  /* 0x0000002c2b2b7221 */ /* 0x000fe20000010000 */
[----:B------:R-:W-:Y:S01]  /*66a0*/  IMAD.MOV.U32 R25, RZ, RZ, R45 ;  /* 0x000000ffff197224 */ /* 0x000fe200078e002d */
[----:B------:R-:W-:-:S07]  /*66b0*/  MOV R47, R24 ;  /* 0x00000018002f7202 */ /* 0x000fce0000000f00 */
[----:B------:R-:W-:Y:S05]  /*66c0*/  WARPSYNC.COLLECTIVE R16, `(.L_x_376) ;  /* 0x0000000010087348 */ /* 0x000fea0003c00000 */
[----:B------:R0:W1:Y:S02]  /*66d0*/  SHFL.BFLY P2, R24, R25, R22, R23 ;  /* 0x0c00001619187389 */ /* 0x0000640000040017 */
[----:B01----:R-:W-:Y:S01]  /*66e0*/  ENDCOLLECTIVE ;  /* 0x000000000000791b */ /* 0x003fe20003800000 */
.L_x_376:
[----:B------:R-:W-:Y:S01]  /*66f0*/  FADD.FTZ R47, R47, R40 ;  /* 0x000000282f2f7221 */ /* 0x000fe20000010000 */
[----:B------:R-:W-:-:S05]  /*6700*/  FADD.FTZ R40, R18, R31 ;  /* 0x0000001f12287221 */ /* 0x000fca0000010000 */
[----:B------:R-:W-:Y:S02]  /*6710*/  @!P0 F2FP.BF16.F32.PACK_AB R40, RZ, R40 ;  /* 0x00000028ff28823e */ /* 0x000fe400000010ff */
[----:B------:R-:W-:Y:S01]  /*6720*/  MOV R25, R47 ;  /* 0x0000002f00197202 */ /* 0x000fe20000000f00 */
[----:B------:R-:W-:Y:S01]  /*6730*/  IMAD.MOV.U32 R22, RZ, RZ, 0x4 ;  /* 0x00000004ff167424 */ /* 0x000fe200078e00ff */
[----:B------:R-:W-:-:S07]  /*6740*/  MOV R46, R24 ;  /* 0x00000018002e7202 */ /* 0x000fce0000000f00 */
[----:B------:R-:W-:Y:S05]  /*6750*/  WARPSYNC.COLLECTIVE R16, `(.L_x_377) ;  /* 0x0000000010087348 */ /* 0x000fea0003c00000 */
[----:B------:R0:W1:Y:S02]  /*6760*/  SHFL.BFLY P2, R24, R25, R22, R23 ;  /* 0x0c00001619187389 */ /* 0x0000640000040017 */
[----:B01----:R-:W-:Y:S01]  /*6770*/  ENDCOLLECTIVE ;  /* 0x000000000000791b */ /* 0x003fe20003800000 */
.L_x_377:
[----:B------:R-:W-:-:S05]  /*6780*/  FADD.FTZ R46, R46, R45 ;  /* 0x0000002d2e2e7221 */ /* 0x000fca0000010000 */
[----:B------:R-:W-:Y:S02]  /*6790*/  MOV R25, R46 ;  /* 0x0000002e00197202 */ /* 0x000fe40000000f00 */
[----:B------:R-:W-:-:S07]  /*67a0*/  MOV R30, R24 ;  /* 0x00000018001e7202 */ /* 0x000fce0000000f00 */
[----:B------:R-:W-:Y:S05]  /*67b0*/  WARPSYNC.COLLECTIVE R16, `(.L_x_378) ;  /* 0x0000000010087348 */ /* 0x000fea0003c00000 */
[----:B------:R0:W1:Y:S02]  /*67c0*/  SHFL.BFLY P2, R24, R25, R22, R23 ;  /* 0x0c00001619187389 */ /* 0x0000640000040017 */
[----:B01----:R-:W-:Y:S01]  /*67d0*/  ENDCOLLECTIVE ;  /* 0x000000000000791b */ /* 0x003fe20003800000 */
.L_x_378:
[----:B------:R-:W-:Y:S02]  /*67e0*/  FADD.FTZ R47, R47, R30 ;  /* 0x0000001e2f2f7221 */ /* 0x000fe40000010000 */
[----:B------:R-:W0:Y:S01]  /*67f0*/  @!P0 LDC.64 R30, c[0x0][0x220] ;  /* 0x00008800ff1e8b82 */ /* 0x000e220000000a00 */
[----:B------:R-:W-:Y:S02]  /*6800*/  HFMA2.MMA R22, -RZ, RZ, 0, 1.1920928955078125e-07 ;  /* 0x00000002ff167435 */ /* 0x000fe400000001ff */
[----:B------:R-:W-:Y:S01]  /*6810*/  MOV R25, R47 ;  /* 0x0000002f00197202 */ /* 0x000fe20000000f00 */
[----:B------:R-:W-:-:S08]  /*6820*/  IMAD.MOV.U32 R45, RZ, RZ, R24 ;  /* 0x000000ffff2d7224 */ /* 0x000fd000078e0018 */
[----:B0-----:R-:W-:Y:S05]  /*6830*/  WARPSYNC.COLLECTIVE R16, `(.L_x_379) ;  /* 0x0000000010087348 */ /* 0x001fea0003c00000 */
[----:B------:R1:W2:Y:S02]  /*6840*/  SHFL.BFLY P2, R24, R25, R22, R23 ;  /* 0x0c00001619187389 */ /* 0x0002a40000040017 */
[----:B012---:R-:W-:Y:S01]  /*6850*/  ENDCOLLECTIVE ;  /* 0x000000000000791b */ /* 0x007fe20003800000 */
.L_x_379:
        /* <DEDUP_REMOVED lines=11> */
.L_x_380:
[----:B------:R0:W-:Y:S04]  /*6910*/  @!P0 STG.E.U16 desc[UR8][R28.64], R46 ;  /* 0x0000002e1c008986 */ /* 0x0001e8000c101508 */
[----:B------:R1:W-:Y:S01]  /*6920*/  @!P0 STG.E.U16 desc[UR8][R20.64], R40 ;  /* 0x0000002814008986 */ /* 0x0003e2000c101508 */
[----:B------:R-:W-:Y:S01]  /*6930*/  @!P0 F2FP.BF16.F32.PACK_AB R16, RZ, R41 ;  /* 0x00000029ff10823e */ /* 0x000fe200000010ff */
[----:B------:R-:W-:Y:S01]  /*6940*/  HFMA2.MMA R22, -RZ, RZ, 0, 5.9604644775390625e-08 ;  /* 0x00000001ff167435 */ /* 0x000fe200000001ff */
[----:B------:R-:W-:Y:S02]  /*6950*/  MOV R25, R47 ;  /* 0x0000002f00197202 */ /* 0x000fe40000000f00 */
[----:B0-----:R-:W-:Y:S02]  /*6960*/  @!P0 F2FP.BF16.F32.PACK_AB R29, RZ, R43 ;  /* 0x0000002bff1d823e */ /* 0x001fe400000010ff */
[----:B-1----:R-:W-:Y:S01]  /*6970*/  @!P0 F2FP.BF16.F32.PACK_AB R21, RZ, R34 ;  /* 0x00000022ff15823e */ /* 0x002fe200000010ff */
[----:B------:R-:W-:Y:S01]  /*6980*/  @!P0 IMAD.WIDE R18, R39, 0x2, R18 ;  /* 0x0000000227128825 */ /* 0x000fe200078e0212 */
[----:B------:R-:W-:-:S03]  /*6990*/  PRMT R34, R16, 0x7610, R34 ;  /* 0x0000761010227816 */ /* 0x000fc60000000022 */
[----:B------:R-:W-:Y:S02]  /*69a0*/  IMAD.MOV.U32 R45, RZ, RZ, R24 ;  /* 0x000000ffff2d7224 */ /* 0x000fe400078e0018 */
[----:B------:R-:W-:Y:S01]  /*69b0*/  FADD.FTZ R24, R35, R36 ;  /* 0x0000002423187221 */ /* 0x000fe20000010000 */
[----:B------:R-:W-:Y:S01]  /*69c0*/  IMAD.MOV.U32 R16, RZ, RZ, 0xffff ;  /* 0x0000ffffff107424 */ /* 0x000fe200078e00ff */
[----:B------:R0:W-:Y:S01]  /*69d0*/  @!P0 STG.E.U16 desc[UR8][R32.64+0x28], R21 ;  /* 0x0000281520008986 */ /* 0x0001e2000c101508 */
[----:B------:R-:W-:Y:S02]  /*69e0*/  FADD.FTZ R38, R38, R45 ;  /* 0x0000002d26267221 */ /* 0x000fe40000010000 */
[----:B------:R-:W-:-:S04]  /*69f0*/  @!P0 F2FP.BF16.F32.PACK_AB R24, RZ, R24 ;  /* 0x00000018ff18823e */ /* 0x000fc800000010ff */
[----:B------:R-:W-:-:S07]  /*6a00*/  PRMT R28, R24, 0x7610, R28 ;  /* 0x00007610181c7816 */ /* 0x000fce000000001c */
[----:B0-----:R-:W-:Y:S05]  /*6a10*/  WARPSYNC.COLLECTIVE R16, `(.L_x_381) ;  /* 0x0000000010087348 */ /* 0x001fea0003c00000 */
[----:B------:R1:W2:Y:S02]  /*6a20*/  SHFL.BFLY P2, R24, R25, R22, R23 ;  /* 0x0c00001619187389 */ /* 0x0002a40000040017 */
[----:B012---:R-:W-:Y:S01]  /*6a30*/  ENDCOLLECTIVE ;  /* 0x000000000000791b */ /* 0x007fe20003800000 */
.L_x_381:
        /* <DEDUP_REMOVED lines=8> */
.L_x_382:
[----:B------:R-:W-:Y:S01]  /*6ac0*/  FADD.FTZ R47, R47, R20 ;  /* 0x000000142f2f7221 */ /* 0x000fe20000010000 */
[----:B------:R-:W-:Y:S06]  /*6ad0*/  BRA `(.L_x_383) ;  /* 0xffffffe000d47947 */ /* 0x000fec000383ffff */
.L_x_384:
        /* <DEDUP_REMOVED lines=10> */
.L_x_3763:


//--------------------- .text._ZN13group_norm_v218gn_bwd_cuda_kernelI13__nv_bfloat16Li320ELi3ELi32ELi40ELi256ELb0ELb1ELi16ELi320ELi320ELi4ELb1ELi20ELb0ELb0ELNS_15WgradSyncMethodE3ENS_16CompileConditionILi900EEEEEvPT_S6_S6_PKS5_S8_S8_S8_PKfflPfPj --------------------------
	.section	.text._ZN13group_norm_v218gn_bwd_cuda_kernelI13__nv_bfloat16Li320ELi3ELi32ELi40ELi256ELb0ELb1ELi16ELi320ELi320ELi4ELb1ELi20ELb0ELb0ELNS_15WgradSyncMethodE3ENS_16CompileConditionILi900EEEEEvPT_S6_S6_PKS5_S8_S8_S8_PKfflPfPj,"ax",@progbits
	.align	128
        .global         _ZN13group_norm_v218gn_bwd_cuda_kernelI13__nv_bfloat16Li320ELi3ELi32ELi40ELi256ELb0ELb1ELi16ELi320ELi320ELi4ELb1ELi20ELb0ELb0ELNS_15WgradSyncMethodE3ENS_16CompileConditionILi900EEEEEvPT_S6_S6_PKS5_S8_S8_S8_PKfflPfPj
        .type           _ZN13group_norm_v218gn_bwd_cuda_kernelI13__nv_bfloat16Li320ELi3ELi32ELi40ELi256ELb0ELb1ELi16ELi320ELi320ELi4ELb1ELi20ELb0ELb0ELNS_15WgradSyncMethodE3ENS_16CompileConditionILi900EEEEEvPT_S6_S6_PKS5_S8_S8_S8_PKfflPfPj,@function
        .size           _ZN13group_norm_v218gn_bwd_cuda_kernelI13__nv_bfloat16Li320ELi3ELi32ELi40ELi256ELb0ELb1ELi16ELi320ELi320ELi4ELb1ELi20ELb0ELb0ELNS_15WgradSyncMethodE3ENS_16CompileConditionILi900EEEEEvPT_S6_S6_PKS5_S8_S8_S8_PKfflPfPj,(.L_x_3764 - _ZN13group_norm_v218gn_bwd_cuda_kernelI13__nv_bfloat16Li320ELi3ELi32ELi40ELi256ELb0ELb1ELi16ELi320ELi320ELi4ELb1ELi20ELb0ELb0ELNS_15WgradSyncMethodE3ENS_16CompileConditionILi900EEEEEvPT_S6_S6_PKS5_S8_S8_S8_PKfflPfPj)
        .other          _ZN13group_norm_v218gn_bwd_cuda_kernelI13__nv_bfloat16Li320ELi3ELi32ELi40ELi256ELb0ELb1ELi16ELi320ELi320ELi4ELb1ELi20ELb0ELb0ELNS_15WgradSyncMethodE3ENS_16CompileConditionILi900EEEEEvPT_S6_S6_PKS5_S8_S8_S8_PKfflPfPj,@"STO_CUDA_ENTRY STV_DEFAULT"
_ZN13group_norm_v218gn_bwd_cuda_kernelI13__nv_bfloat16Li320ELi3ELi32ELi40ELi256ELb0ELb1ELi16ELi320ELi320ELi4ELb1ELi20ELb0ELb0ELNS_15WgradSyncMethodE3ENS_16CompileConditionILi900EEEEEvPT_S6_S6_PKS5_S8_S8_S8_PKfflPfPj:
.text._ZN13group_norm_v218gn_bwd_cuda_kernelI13__nv_bfloat16Li320ELi3ELi32ELi40ELi256ELb0ELb1ELi16ELi320ELi320ELi4ELb1ELi20ELb0ELb0ELNS_15WgradSyncMethodE3ENS_16CompileConditionILi900EEEEEvPT_S6_S6_PKS5_S8_S8_S8_PKfflPfPj:
[----:B------:R-:W0:Y:S08]  /*0000*/  LDC R1, c[0x0][0x28] ;  /* 0x00000a00ff017b82 */ /* 0x000e300000000800 */
[----:B------:R-:W1:Y:S01]  /*0010*/  S2UR UR6, SR_CTAID.Y ;  /* 0x00000000000679c3 */ /* 0x000e620000002600 */
[----:B------:R-:W-:Y:S01]  /*0020*/  ULDC.64 UR4, c[0x0][0x258] ;  /* 0x0000960000047ab9 */ /* 0x000fe20000000a00 */
[----:B------:R-:W-:Y:S01]  /*0030*/  ULDC.64 UR12, c[0x0][0x208] ;  /* 0x00008200000c7ab9 */ /* 0x000fe20000000a00 */
[----:B------:R-:W-:Y:S01]  /*0040*/  USHF.L.U32 UR16, UR4, 0x2, URZ ;  /* 0x0000000204107899 */ /* 0x000fe2000800063f */
[----:B0-----:R-:W-:Y:S01]  /*0050*/  IADD3 R1, R1, -0x28, RZ ;  /* 0xffffffd801017810 */ /* 0x001fe20007ffe0ff */
[----:B------:R-:W-:-:S03]  /*0060*/  USHF.L.U64.HI UR7, UR4, 0x2, UR5 ;  /* 0x0000000204077899 */ /* 0x000fc60008010205 */
[----:B------:R-:W0:Y:S01]  /*0070*/  S2UR UR17, SR_CTAID.X ;  /* 0x00000000001179c3 */ /* 0x000e220000002500 */
[----:B------:R-:W-:Y:S01]  /*0080*/  UMOV UR5, URZ ;  /* 0x0000003f00057c82 */ /* 0x000fe20008000000 */
[----:B-1----:R-:W-:Y:S02]  /*0090*/  UISETP.GT.U32.AND UP0, UPT, UR16, UR6, UPT ;  /* 0x000000061000728c */ /* 0x002fe4000bf04070 */
[----:B------:R-:W-:Y:S02]  /*00a0*/  UMOV UR11, UR6 ;  /* 0x00000006000b7c82 */ /* 0x000fe40008000000 */
[----:B------:R-:W-:-:S06]  /*00b0*/  UISETP.GT.AND.EX UP0, UPT, UR7, URZ, UPT, UP0 ;  /* 0x0000003f0700728c */ /* 0x000fcc000bf04300 */
[----:B------:R-:W-:-:S13]  /*00c0*/  PLOP3.LUT P0, PT, PT, PT, UP0, 0x80, 0x0 ;  /* 0x000000000000781c */ /* 0x000fda0003f0f008 */
[----:B0-----:R-:W-:Y:S05]  /*00d0*/  @P0 BRA `(.L_x_385) ;  /* 0x00000000006c0947 */ /* 0x001fea0003800000 */
[----:B------:R-:W0:Y:S01]  /*00e0*/  S2R R0, SR_TID.X ;  /* 0x0000000000007919 */ /* 0x000e220000002100 */
[----:B------:R-:W-:Y:S01]  /*00f0*/  BAR.SYNC.DEFER_BLOCKING 0x0 ;  /* 0x0000000000007b1d */ /* 0x000fe20000010000 */
[----:B0-----:R-:W-:-:S13]  /*0100*/  ISETP.NE.AND P0, PT, R0, RZ, PT ;  /* 0x000000ff0000720c */ /* 0x001fda0003f05270 */
[----:B------:R-:W-:Y:S05]  /*0110*/  @P0 BRA `(.L_x_386) ;  /* 0x0000000000500947 */ /* 0x000fea0003800000 */
[----:B------:R-:W0:Y:S01]  /*0120*/  LDC.64 R2, c[0x0][0x268] ;  /* 0x00009a00ff027b82 */ /* 0x000e220000000a00 */
[----:B------:R-:W-:Y:S01]  /*0130*/  USHF.R.U32.HI UR8, URZ, 0x2, UR11 ;  /* 0x000000023f087899 */ /* 0x000fe2000801160b */
[----:B------:R-:W-:Y:S01]  /*0140*/  IMAD.MOV.U32 R5, RZ, RZ, 0x7fffffb1 ;  /* 0x7fffffb1ff057424 */ /* 0x000fe200078e00ff */
[----:B------:R-:W-:-:S04]  /*0150*/  ULOP3.LUT UR4, UR6, 0x3, URZ, 0xc0, !UPT ;  /* 0x0000000306047892 */ /* 0x000fc8000f8ec03f */
[----:B------:R-:W-:Y:S01]  /*0160*/  ULOP3.LUT UR4, UR4, 0x14, URZ, 0xfc, !UPT ;  /* 0x0000001404047892 */ /* 0x000fe2000f8efc3f */
[----:B------:R-:W-:-:S05]  /*0170*/  IMAD R0, RZ, RZ, -UR8 ;  /* 0x80000008ff007e24 */ /* 0x000fca000f8e02ff */
[----:B------:R-:W-:Y:S02]  /*0180*/  MOV R7, UR4 ;  /* 0x0000000400077c02 */ /* 0x000fe40008000f00 */
[----:B------:R-:W-:-:S04]  /*0190*/  ISETP.NE.AND P0, PT, R0, UR17, PT ;  /* 0x0000001100007c0c */ /* 0x000fc8000bf05270 */
[----:B------:R-:W-:Y:S01]  /*01a0*/  SEL R5, R5, 0x1, !P0 ;  /* 0x0000000105057807 */ /* 0x000fe20004000000 */
[----:B0-----:R-:W-:Y:S01]  /*01b0*/  IMAD.WIDE.U32 R2, R7, 0x4, R2 ;  /* 0x0000000407027825 */ /* 0x001fe200078e0002 */
[----:B------:R-:W-:Y:S06]  /*01c0*/  MEMBAR.ALL.GPU ;  /* 0x0000000000007992 */ /* 0x000fec000000a000 */
[----:B------:R-:W-:-:S00]  /*01d0*/  ERRBAR ;  /* 0x00000000000079ab */ /* 0x000fc00000000000 */
[----:B------:R-:W-:Y:S06]  /*01e0*/  CGAERRBAR ;  /* 0x00000000000075ab */ /* 0x000fec0000000000 */
[----:B------:R0:W5:Y:S02]  /*01f0*/  ATOM.E.ADD.STRONG.GPU PT, R5, desc[UR12][R2.64], R5 ;  /* 0x000000050205798a */ /* 0x00016400081ee1cc */
.L_x_387:
[----:B------:R-:W2:Y:S04]  /*0200*/  LD.E.STRONG.GPU R0, desc[UR12][R2.64] ;  /* 0x0000000c02007980 */ /* 0x000ea8000c10f900 */
[----:B--2---:R-:W-:Y:S01]  /*0210*/  CCTL.IVALL ;  /* 0x00000000ff00798f */ /* 0x004fe20002000000 */
[----:B------:R-:W-:Y:S05]  /*0220*/  YIELD ;  /* 0x0000000000007946 */ /* 0x000fea0003800000 */
[----:B-----5:R-:W-:-:S04]  /*0230*/  LOP3.LUT R0, R0, R5, RZ, 0x3c, !PT ;  /* 0x0000000500007212 */ /* 0x020fc800078e3cff */
[----:B------:R-:W-:-:S13]  /*0240*/  ISETP.GT.AND P0, PT, R0, -0x1, PT ;  /* 0xffffffff0000780c */ /* 0x000fda0003f04270 */
[----:B------:R-:W-:Y:S05]  /*0250*/  @P0 BRA `(.L_x_387) ;  /* 0xfffffffc00e80947 */ /* 0x000fea000383ffff */
.L_x_386:
[----:B------:R-:W-:Y:S05]  /*0260*/  WARPSYNC.ALL ;  /* 0x0000000000007948 */ /* 0x000fea0003800000 */
[----:B------:R-:W-:Y:S06]  /*0270*/  BAR.SYNC.DEFER_BLOCKING 0x0 ;  /* 0x0000000000007b1d */ /* 0x000fec0000010000 */
[----:B------:R-:W-:Y:S05]  /*0280*/  BRA `(.L_x_388) ;  /* 0x0000002c00947947 */ /* 0x000fea0003800000 */
.L_x_385:
[----:B------:R-:W0:Y:S01]  /*0290*/  S2R R9, SR_TID.X ;  /* 0x0000000000097919 */ /* 0x000e220000002100 */
[----:B------:R-:W1:Y:S01]  /*02a0*/  S2UR UR8, SR_CgaCtaId ;  /* 0x00000000000879c3 */ /* 0x000e620000008800 */
[----:B------:R-:W-:Y:S01]  /*02b0*/  UMOV UR4, 0x400 ;  /* 0x0000040000047882 */ /* 0x000fe20000000000 */
[----:B------:R-:W-:Y:S01]  /*02c0*/  CS2R R16, SRZ ;  /* 0x0000000000107805 */ /* 0x000fe2000001ff00 */
[----:B------:R-:W-:Y:S01]  /*02d0*/  UIADD3 UR4, UR4, 0x2800, URZ ;  /* 0x0000280004047890 */ /* 0x000fe2000fffe03f */
[----:B------:R-:W-:Y:S02]  /*02e0*/  CS2R R18, SRZ ;  /* 0x0000000000127805 */ /* 0x000fe4000001ff00 */
[----:B------:R-:W-:Y:S02]  /*02f0*/  CS2R R20, SRZ ;  /* 0x0000000000147805 */ /* 0x000fe4000001ff00 */
[----:B------:R-:W-:Y:S01]  /*0300*/  CS2R R22, SRZ ;  /* 0x0000000000167805 */ /* 0x000fe2000001ff00 */
[----:B-1----:R-:W-:-:S03]  /*0310*/  ULEA UR8, UR8, UR4, 0x18 ;  /* 0x0000000408087291 */ /* 0x002fc6000f8ec03f */
[----:B------:R-:W-:Y:S01]  /*0320*/  UMOV UR4, URZ ;  /* 0x0000003f00047c82 */ /* 0x000fe20008000000 */
[----:B0-----:R-:W-:-:S04]  /*0330*/  SHF.R.S32.HI R0, RZ, 0x1f, R9 ;  /* 0x0000001fff007819 */ /* 0x001fc80000011409 */
[CC--:B------:R-:W-:Y:S02]  /*0340*/  LEA.HI R2, R0.reuse, R9.reuse, RZ, 0x2 ;  /* 0x0000000900027211 */ /* 0x0c0fe400078f10ff */
[----:B------:R-:W-:Y:S02]  /*0350*/  LEA.HI R0, R0, R9, RZ, 0x4 ;  /* 0x0000000900007211 */ /* 0x000fe400078f20ff */
[----:B------:R-:W-:Y:S02]  /*0360*/  SHF.R.S32.HI R6, RZ, 0x2, R2 ;  /* 0x00000002ff067819 */ /* 0x000fe40000011402 */
[----:B------:R-:W-:Y:S02]  /*0370*/  LOP3.LUT R2, R2, 0xfffffffc, RZ, 0xc0, !PT ;  /* 0xfffffffc02027812 */ /* 0x000fe400078ec0ff */
[C---:B------:R-:W-:Y:S01]  /*0380*/  IADD3 R3, R6.reuse, 0x50, RZ ;  /* 0x0000005006037810 */ /* 0x040fe20007ffe0ff */
[C---:B------:R-:W-:Y:S01]  /*0390*/  VIADD R5, R6.reuse, 0xa0 ;  /* 0x000000a006057836 */ /* 0x040fe20000000000 */
[----:B------:R-:W-:Y:S01]  /*03a0*/  IADD3 R7, R6, 0xf0, RZ ;  /* 0x000000f006077810 */ /* 0x000fe20007ffe0ff */
[----:B------:R-:W-:Y:S01]  /*03b0*/  IMAD.IADD R2, R9, 0x1, -R2 ;  /* 0x0000000109027824 */ /* 0x000fe200078e0a02 */
[----:B------:R-:W-:-:S02]  /*03c0*/  SHF.R.S32.HI R4, RZ, 0x1f, R3 ;  /* 0x0000001fff047819 */ /* 0x000fc40000011403 */
[----:B------:R-:W-:Y:S02]  /*03d0*/  SHF.R.S32.HI R6, RZ, 0x1f, R5 ;  /* 0x0000001fff067819 */ /* 0x000fe40000011405 */
[----:B------:R-:W-:Y:S02]  /*03e0*/  SHF.R.S32.HI R8, RZ, 0x1f, R7 ;  /* 0x0000001fff087819 */ /* 0x000fe40000011407 */
[----:B------:R-:W-:Y:S02]  /*03f0*/  LEA.HI R4, R4, R3, RZ, 0x2 ;  /* 0x0000000304047211 */ /* 0x000fe400078f10ff */
[----:B------:R-:W-:Y:S02]  /*0400*/  SHF.R.U32.HI R3, RZ, 0x4, R0 ;  /* 0x00000004ff037819 */ /* 0x000fe40000011600 */
[----:B------:R-:W-:Y:S02]  /*0410*/  LEA.HI R6, R6, R5, RZ, 0x2 ;  /* 0x0000000506067211 */ /* 0x000fe400078f10ff */
[----:B------:R-:W-:-:S02]  /*0420*/  LEA.HI R8, R8, R7, RZ, 0x2 ;  /* 0x0000000708087211 */ /* 0x000fc400078f10ff */
[----:B------:R-:W-:Y:S02]  /*0430*/  SHF.R.U32.HI R5, RZ, 0x2, R4 ;  /* 0x00000002ff057819 */ /* 0x000fe40000011604 */
[C---:B------:R-:W-:Y:S02]  /*0440*/  LOP3.LUT R0, R2.reuse, 0x3, R3, 0x78, !PT ;  /* 0x0000000302007812 */ /* 0x040fe400078e7803 */
[----:B------:R-:W-:Y:S02]  /*0450*/  SHF.R.U32.HI R7, RZ, 0x2, R6 ;  /* 0x00000002ff077819 */ /* 0x000fe40000011606 */
[----:B------:R-:W-:Y:S01]  /*0460*/  SHF.R.U32.HI R9, RZ, 0x2, R8 ;  /* 0x00000002ff097819 */ /* 0x000fe20000011608 */
[----:B------:R0:W-:Y:S01]  /*0470*/  STL [R1+0x14], R0 ;  /* 0x0000140001007387 */ /* 0x0001e20000100800 */
[C---:B------:R-:W-:Y:S02]  /*0480*/  LOP3.LUT R4, R2.reuse, 0x3, R5, 0x78, !PT ;  /* 0x0000000302047812 */ /* 0x040fe400078e7805 */
[----:B------:R-:W-:-:S03]  /*0490*/  LOP3.LUT R3, R2, 0x3, R7, 0x78, !PT ;  /* 0x0000000302037812 */ /* 0x000fc600078e7807 */
[----:B------:R1:W-:Y:S01]  /*04a0*/  STL [R1+0x10], R4 ;  /* 0x0000100401007387 */ /* 0x0003e20000100800 */
[----:B0-----:R-:W-:-:S03]  /*04b0*/  LOP3.LUT R0, R2, 0x3, R9, 0x78, !PT ;  /* 0x0000000302007812 */ /* 0x001fc600078e7809 */
[----:B------:R1:W-:Y:S04]  /*04c0*/  STL [R1+0xc], R3 ;  /* 0x00000c0301007387 */ /* 0x0003e80000100800 */
[----:B------:R1:W-:Y:S02]  /*04d0*/  STL [R1+0x8], R0 ;  /* 0x0000080001007387 */ /* 0x0003e40000100800 */
.L_x_400:
[----:B-12---:R-:W0:Y:S01]  /*04e0*/  S2R R0, SR_TID.X ;  /* 0x0000000000007919 */ /* 0x006e220000002100 */
[----:B------:R-:W-:Y:S01]  /*04f0*/  ULOP3.LUT UR9, UR11, 0x3, URZ, 0xc0, !UPT ;  /* 0x000000030b097892 */ /* 0x000fe2000f8ec03f */
[----:B------:R-:W1:Y:S01]  /*0500*/  LDC.64 R6, c[0x0][0x238] ;  /* 0x00008e00ff067b82 */ /* 0x000e620000000a00 */
[----:B------:R-:W-:Y:S02]  /*0510*/  USHF.R.U64 UR10, UR11, 0x2, UR5 ;  /* 0x000000020b0a7899 */ /* 0x000fe40008001205 */
[----:B------:R-:W-:Y:S02]  /*0520*/  UIMAD UR14, UR9, 0x140, URZ ;  /* 0x00000140090e78a4 */ /* 0x000fe4000f8e023f */
[----:B------:R-:W-:Y:S02]  /*0530*/  USHF.L.U32 UR9, UR17, 0x4, URZ ;  /* 0x0000000411097899 */ /* 0x000fe4000800063f */
[----:B------:R-:W-:Y:S01]  /*0540*/  USHF.R.U32.HI UR15, URZ, 0x2, UR5 ;  /* 0x000000023f0f7899 */ /* 0x000fe20008011605 */
[----:B------:R-:W-:Y:S01]  /*0550*/  MOV R11, UR10 ;  /* 0x0000000a000b7c02 */ /* 0x000fe20008000f00 */
[----:B------:R-:W-:Y:S01]  /*0560*/  ULOP3.LUT UR9, UR9, 0xf0, URZ, 0xc0, !UPT ;  /* 0x000000f009097892 */ /* 0x000fe2000f8ec03f */
[----:B------:R-:W-:Y:S01]  /*0570*/  ULDC.64 UR18, c[0x0][0x248] ;  /* 0x0000920000127ab9 */ /* 0x000fe20000000a00 */
[----:B------:R-:W-:-:S02]  /*0580*/  ULDC.64 UR20, c[0x0][0x228] ;  /* 0x00008a0000147ab9 */ /* 0x000fc40000000a00 */
[----:B------:R-:W-:Y:S01]  /*0590*/  MOV R10, UR15 ;  /* 0x0000000f000a7c02 */ /* 0x000fe20008000f00 */
[----:B0-----:R-:W-:-:S05]  /*05a0*/  IMAD.WIDE.U32 R8, R0, -0x33333333, RZ ;  /* 0xcccccccd00087825 */ /* 0x001fca00078e00ff */
[----:B------:R-:W-:-:S05]  /*05b0*/  SHF.R.U32.HI R8, RZ, 0x6, R9 ;  /* 0x00000006ff087819 */ /* 0x000fca0000011609 */
[C---:B------:R-:W-:Y:S02]  /*05c0*/  IMAD R45, R8.reuse, -0x50, R0 ;  /* 0xffffffb0082d7824 */ /* 0x040fe400078e0200 */
[----:B------:R-:W-:Y:S01]  /*05d0*/  VIADD R0, R8, UR9 ;  /* 0x0000000908007c36 */ /* 0x000fe20008000000 */
[----:B------:R-:W-:Y:S02]  /*05e0*/  UIMAD UR9, UR15, 0x50000, URZ ;  /* 0x000500000f0978a4 */ /* 0x000fe4000f8e023f */
[----:B------:R-:W-:-:S04]  /*05f0*/  LEA R4, R45, UR14, 0x2 ;  /* 0x0000000e2d047c11 */ /* 0x000fc8000f8e10ff */
[----:B------:R-:W-:Y:S01]  /*0600*/  SHF.R.S32.HI R5, RZ, 0x1f, R4 ;  /* 0x0000001fff057819 */ /* 0x000fe20000011404 */
[----:B------:R-:W-:-:S05]  /*0610*/  IMAD.WIDE.U32 R2, R4, -0x33333333, RZ ;  /* 0xcccccccd04027825 */ /* 0x000fca00078e00ff */
[----:B------:R-:W-:Y:S01]  /*0620*/  SHF.R.U32.HI R9, RZ, 0x5, R3 ;  /* 0x00000005ff097819 */ /* 0x000fe20000011603 */
[----:B------:R-:W-:-:S04]  /*0630*/  IMAD.WIDE.U32 R2, R11, 0x50000, R4 ;  /* 0x000500000b027825 */ /* 0x000fc800078e0004 */
[----:B------:R0:W-:Y:S01]  /*0640*/  STL [R1+0x4], R9 ;  /* 0x0000040901007387 */ /* 0x0001e20000100800 */
[----:B------:R-:W-:Y:S02]  /*0650*/  IMAD R5, R0, 0x500, RZ ;  /* 0x0000050000057824 */ /* 0x000fe400078e02ff */
[----:B------:R-:W-:Y:S01]  /*0660*/  VIADD R0, R3, UR9 ;  /* 0x0000000903007c36 */ /* 0x000fe20008000000 */
[----:B------:R-:W-:Y:S02]  /*0670*/  ULDC UR9, c[0x0][0x250] ;  /* 0x0000940000097ab9 */ /* 0x000fe40000000800 */
[----:B------:R-:W-:Y:S02]  /*0680*/  IADD3 R58, P1, R5, R2, RZ ;  /* 0x00000002053a7210 */ /* 0x000fe40007f3e0ff */
[----:B0-----:R-:W-:Y:S02]  /*0690*/  LEA R9, P0, R11, R9, 0x5 ;  /* 0x000000090b097211 */ /* 0x001fe400078028ff */
[----:B------:R-:W-:-:S02]  /*06a0*/  IADD3.X R59, RZ, R0, RZ, P1, !PT ;  /* 0x00000000ff3b7210 */ /* 0x000fc40000ffe4ff */
[----:B------:R-:W-:Y:S02]  /*06b0*/  LEA.HI.X R10, R11, RZ, R10, 0x5, P0 ;  /* 0x000000ff0b0a7211 */ /* 0x000fe400000f2c0a */
[C---:B------:R-:W-:Y:S02]  /*06c0*/  LEA R24, P0, R9.reuse, UR18, 0x3 ;  /* 0x0000001209187c11 */ /* 0x040fe4000f8018ff */
[C---:B------:R-:W-:Y:S01]  /*06d0*/  SHF.L.U64.HI R59, R58.reuse, 0x1, R59 ;  /* 0x000000013a3b7819 */ /* 0x040fe2000001023b */
[----:B------:R-:W-:Y:S01]  /*06e0*/  IMAD.SHL.U32 R58, R58, 0x2, RZ ;  /* 0x000000023a3a7824 */ /* 0x000fe200078e00ff */
[----:B------:R-:W-:Y:S01]  /*06f0*/  LEA.HI.X R25, R9, UR19, R10, 0x3, P0 ;  /* 0x0000001309197c11 */ /* 0x000fe200080f1c0a */
[----:B------:R-:W-:-:S05]  /*0700*/  ULDC.64 UR18, c[0x0][0x230] ;  /* 0x00008c0000127ab9 */ /* 0x000fca0000000a00 */
[----:B------:R-:W2:Y:S01]  /*0710*/  LDG.E.64.CONSTANT R24, desc[UR12][R24.64] ;  /* 0x0000000c18187981 */ /* 0x000ea2000c1e9b00 */
[----:B------:R-:W-:Y:S01]  /*0720*/  IADD3 R28, P0, R58, UR18, RZ ;  /* 0x000000123a1c7c10 */ /* 0x000fe2000ff1e0ff */
[----:B-1----:R-:W-:Y:S01]  /*0730*/  IMAD.WIDE R6, R4, 0x2, R6 ;  /* 0x0000000204067825 */ /* 0x002fe200078e0206 */
[----:B------:R-:W-:Y:S01]  /*0740*/  IADD3 R30, P1, R58, UR20, RZ ;  /* 0x000000143a1e7c10 */ /* 0x000fe2000ff3e0ff */
[----:B------:R-:W-:Y:S01]  /*0750*/  STL [R1+0x18], R58 ;  /* 0x0000183a01007387 */ /* 0x000fe20000100800 */
[C---:B------:R-:W-:Y:S02]  /*0760*/  IADD3.X R29, R59.reuse, UR19, RZ, P0, !PT ;  /* 0x000000133b1d7c10 */ /* 0x040fe400087fe4ff */
[----:B------:R-:W-:Y:S01]  /*0770*/  IADD3.X R31, R59, UR21, RZ, P1, !PT ;  /* 0x000000153b1f7c10 */ /* 0x000fe20008ffe4ff */
[----:B------:R-:W3:Y:S01]  /*0780*/  LDG.E.64.CONSTANT R26, desc[UR12][R6.64] ;  /* 0x0000000c061a7981 */ /* 0x000ee2000c1e9b00 */
[----:B------:R-:W-:-:S03]  /*0790*/  IADD3 R3, R5, 0x1400, RZ ;  /* 0x0000140005037810 */ /* 0x000fc60007ffe0ff */
[----:B------:R-:W4:Y:S01]  /*07a0*/  LDG.E.64.CONSTANT R28, desc[UR12][R28.64] ;  /* 0x0000000c1c1c7981 */ /* 0x000f22000c1e9b00 */
[----:B------:R-:W-:-:S03]  /*07b0*/  IADD3 R3, P0, R3, R2, RZ ;  /* 0x0000000203037210 */ /* 0x000fc60007f1e0ff */
[----:B------:R-:W4:Y:S01]  /*07c0*/  LDG.E.64.CONSTANT R30, desc[UR12][R30.64] ;  /* 0x0000000c1e1e7981 */ /* 0x000f22000c1e9b00 */
[C---:B------:R-:W-:Y:S01]  /*07d0*/  SHF.L.U32 R56, R3.reuse, 0x1, RZ ;  /* 0x0000000103387819 */ /* 0x040fe200000006ff */
[----:B------:R-:W-:Y:S02]  /*07e0*/  IMAD.X R4, RZ, RZ, R0, P0 ;  /* 0x000000ffff047224 */ /* 0x000fe400000e0600 */
[----:B------:R-:W-:Y:S01]  /*07f0*/  IMAD.MOV.U32 R10, RZ, RZ, 0x28 ;  /* 0x00000028ff0a7424 */ /* 0x000fe200078e00ff */
[C---:B------:R-:W-:Y:S01]  /*0800*/  IADD3 R32, P0, R56.reuse, UR18, RZ ;  /* 0x0000001238207c10 */ /* 0x040fe2000ff1e0ff */
[----:B------:R-:W-:Y:S01]  /*0810*/  STL [R1+0x1c], R59 ;  /* 0x00001c3b01007387 */ /* 0x000fe20000100800 */
[----:B------:R-:W-:Y:S02]  /*0820*/  SHF.L.U64.HI R57, R3, 0x1, R4 ;  /* 0x0000000103397819 */ /* 0x000fe40000010204 */
[----:B------:R-:W-:Y:S02]  /*0830*/  IADD3 R34, P1, R56, UR20, RZ ;  /* 0x0000001438227c10 */ /* 0x000fe4000ff3e0ff */
[----:B------:R-:W-:-:S02]  /*0840*/  IADD3.X R33, R57, UR19, RZ, P0, !PT ;  /* 0x0000001339217c10 */ /* 0x000fc400087fe4ff */
[----:B------:R-:W-:-:S04]  /*0850*/  IADD3.X R35, R57, UR21, RZ, P1, !PT ;  /* 0x0000001539237c10 */ /* 0x000fc80008ffe4ff */
[----:B------:R-:W4:Y:S01]  /*0860*/  LDG.E.64.CONSTANT R32, desc[UR12][R32.64] ;  /* 0x0000000c20207981 */ /* 0x000f22000c1e9b00 */
[----:B------:R-:W-:-:S03]  /*0870*/  VIADD R3, R5, 0x2800 ;  /* 0x0000280005037836 */ /* 0x000fc60000000000 */
[----:B------:R-:W4:Y:S02]  /*0880*/  LDG.E.64.CONSTANT R34, desc[UR12][R34.64] ;  /* 0x0000000c22227981 */ /* 0x000f24000c1e9b00 */
        /* <DEDUP_REMOVED lines=8> */
[----:B------:R-:W4:Y:S01]  /*0910*/  LDG.E.64.CONSTANT R36, desc[UR12][R36.64] ;  /* 0x0000000c24247981 */ /* 0x000f22000c1e9b00 */
[----:B------:R-:W-:-:S03]  /*0920*/  IADD3 R5, R5, 0x3c00, RZ ;  /* 0x00003c0005057810 */ /* 0x000fc60007ffe0ff */
[----:B------:R-:W4:Y:S01]  /*0930*/  LDG.E.64.CONSTANT R38, desc[UR12][R38.64] ;  /* 0x0000000c26267981 */ /* 0x000f22000c1e9b00 */
        /* <DEDUP_REMOVED lines=8> */
[----:B------:R-:W4:Y:S04]  /*09c0*/  LDG.E.64.CONSTANT R40, desc[UR12][R40.64] ;  /* 0x0000000c28287981 */ /* 0x000f28000c1e9b00 */
[----:B------:R-:W4:Y:S01]  /*09d0*/  LDG.E.64.CONSTANT R42, desc[UR12][R42.64] ;  /* 0x0000000c2a2a7981 */ /* 0x000f22000c1e9b00 */
[----:B------:R-:W-:-:S05]  /*09e0*/  IMAD R45, R45, R10, UR8 ;  /* 0x000000082d2d7e24 */ /* 0x000fca000f8e020a */
[----:B------:R-:W-:Y:S01]  /*09f0*/  LEA R45, R8, R45, 0x3 ;  /* 0x0000002d082d7211 */ /* 0x000fe200078e18ff */
[----:B------:R-:W-:Y:S04]  /*0a00*/  STL [R1+0x20], R56 ;  /* 0x0000203801007387 */ /* 0x000fe80000100800 */
[----:B------:R0:W-:Y:S01]  /*0a10*/  STL [R1], R45 ;  /* 0x0000002d01007387 */ /* 0x0001e20000100800 */
[----:B--2---:R-:W-:-:S06]  /*0a20*/  FADD.FTZ R2, R25, UR9 ;  /* 0x0000000919027e21 */ /* 0x004fcc0008010000 */
[----:B------:R-:W1:Y:S01]  /*0a30*/  MUFU.RSQ R2, R2 ;  /* 0x0000000200027308 */ /* 0x000e620000001400 */
[----:B---3--:R-:W-:Y:S02]  /*0a40*/  PRMT R14, R26, 0x7632, R14 ;  /* 0x000076321a0e7816 */ /* 0x008fe4000000000e */
[C---:B----4-:R-:W-:Y:S02]  /*0a50*/  PRMT R4, R28.reuse, 0x7632, R4 ;  /* 0x000076321c047816 */ /* 0x050fe40000000004 */
[----:B------:R-:W-:Y:S01]  /*0a60*/  SHF.L.U32 R5, R28, 0x10, RZ ;  /* 0x000000101c057819 */ /* 0x000fe200000006ff */
[----:B------:R-:W-:Y:S01]  /*0a70*/  IMAD.U32 R3, R26, 0x10000, RZ ;  /* 0x000100001a037824 */ /* 0x000fe200078e00ff */
[C---:B------:R-:W-:Y:S01]  /*0a80*/  PRMT R12, R30.reuse, 0x7632, R12 ;  /* 0x000076321e0c7816 */ /* 0x040fe2000000000c */
[----:B------:R-:W-:Y:S01]  /*0a90*/  IMAD.U32 R0, R30, 0x10000, RZ ;  /* 0x000100001e007824 */ /* 0x000fe200078e00ff */
[----:B------:R-:W-:Y:S01]  /*0aa0*/  SHF.L.U32 R7, R4, 0x10, RZ ;  /* 0x0000001004077819 */ /* 0x000fe200000006ff */
[----:B------:R-:W-:Y:S01]  /*0ab0*/  FADD.FTZ R5, -R24, R5 ;  /* 0x0000000518057221 */ /* 0x000fe20000010100 */
[----:B------:R-:W-:Y:S01]  /*0ac0*/  SHF.L.U32 R12, R12, 0x10, RZ ;  /* 0x000000100c0c7819 */ /* 0x000fe200000006ff */
[----:B------:R-:W-:-:S02]  /*0ad0*/  IMAD.U32 R14, R14, 0x10000, RZ ;  /* 0x000100000e0e7824 */ /* 0x000fc400078e00ff */
[----:B------:R-:W-:Y:S01]  /*0ae0*/  FMUL.FTZ R4, R0, R3 ;  /* 0x0000000300047220 */ /* 0x000fe20000410000 */
[----:B------:R-:W-:Y:S01]  /*0af0*/  FADD.FTZ R7, -R24, R7 ;  /* 0x0000000718077221 */ /* 0x000fe20000010100 */
[----:B-1----:R-:W-:Y:S01]  /*0b00*/  FMUL.FTZ R51, R2, R5 ;  /* 0x0000000502337220 */ /* 0x002fe20000410000 */
[----:B------:R-:W-:Y:S01]  /*0b10*/  FMUL.FTZ R5, R12, R14 ;  /* 0x0000000e0c057220 */ /* 0x000fe20000410000 */
[----:B------:R-:W-:Y:S01]  /*0b20*/  SHF.L.U32 R9, R29, 0x10, RZ ;  /* 0x000000101d097819 */ /* 0x000fe200000006ff */
[----:B------:R-:W-:Y:S01]  /*0b30*/  FMUL.FTZ R13, R2, R7 ;  /* 0x00000007020d7220 */ /* 0x000fe20000410000 */
[----:B------:R-:W-:Y:S01]  /*0b40*/  FFMA.FTZ R4, R51, R4, RZ ;  /* 0x0000000433047223 */ /* 0x000fe200000100ff */
[----:B------:R-:W-:Y:S02]  /*0b50*/  PRMT R6, R29, 0x7632, R6 ;  /* 0x000076321d067816 */ /* 0x000fe40000000006 */
[----:B------:R-:W-:Y:S01]  /*0b60*/  PRMT R44, R27, 0x7632, R44 ;  /* 0x000076321b2c7816 */ /* 0x000fe2000000002c */
[----:B------:R-:W-:Y:S01]  /*0b70*/  FFMA.FTZ R7, R13, R5, R4 ;  /* 0x000000050d077223 */ /* 0x000fe20000010004 */
[----:B------:R-:W-:Y:S01]  /*0b80*/  IMAD.U32 R4, R27, 0x10000, RZ ;  /* 0x000100001b047824 */ /* 0x000fe200078e00ff */
[C---:B------:R-:W-:Y:S01]  /*0b90*/  PRMT R11, R31.reuse, 0x7632, R11 ;  /* 0x000076321f0b7816 */ /* 0x040fe2000000000b */
[----:B------:R-:W-:-:S02]  /*0ba0*/  IMAD.U32 R5, R31, 0x10000, RZ ;  /* 0x000100001f057824 */ /* 0x000fc400078e00ff */
[----:B------:R-:W-:Y:S01]  /*0bb0*/  FADD.FTZ R9, -R24, R9 ;  /* 0x0000000918097221 */ /* 0x000fe20000010100 */
[----:B------:R-:W-:Y:S01]  /*0bc0*/  IMAD.U32 R15, R6, 0x10000, RZ ;  /* 0x00010000060f7824 */ /* 0x000fe200078e00ff */
[----:B------:R-:W-:Y:S01]  /*0bd0*/  SHF.L.U32 R44, R44, 0x10, RZ ;  /* 0x000000102c2c7819 */ /* 0x000fe200000006ff */
[----:B------:R-:W-:Y:S01]  /*0be0*/  FMUL.FTZ R6, R5, R4 ;  /* 0x0000000405067220 */ /* 0x000fe20000410000 */
[----:B------:R-:W-:Y:S01]  /*0bf0*/  SHF.L.U32 R11, R11, 0x10, RZ ;  /* 0x000000100b0b7819 */ /* 0x000fe200000006ff */
[----:B------:R-:W-:Y:S01]  /*0c00*/  FMUL.FTZ R50, R2, R9 ;  /* 0x0000000902327220 */ /* 0x000fe20000410000 */
[----:B------:R-:W-:Y:S01]  /*0c10*/  FADD.FTZ R9, -R24, R15 ;  /* 0x0000000f18097221 */ /* 0x000fe20000010100 */
[----:B------:R-:W-:Y:S02]  /*0c20*/  SHF.L.U32 R49, R32, 0x10, RZ ;  /* 0x0000001020317819 */ /* 0x000fe400000006ff */
[----:B------:R-:W-:Y:S01]  /*0c30*/  FFMA.FTZ R7, R50, R6, R7 ;  /* 0x0000000632077223 */ /* 0x000fe20000010007 */
[----:B------:R-:W-:Y:S01]  /*0c40*/  FMUL.FTZ R6, R11, R44 ;  /* 0x0000002c0b067220 */ /* 0x000fe20000410000 */
[----:B------:R-:W-:Y:S01]  /*0c50*/  FMUL.FTZ R60, R2, R9 ;  /* 0x00000009023c7220 */ /* 0x000fe20000410000 */
[----:B------:R-:W-:Y:S01]  /*0c60*/  PRMT R15, R32, 0x7632, R15 ;  /* 0x00007632200f7816 */ /* 0x000fe2000000000f */
[----:B------:R-:W-:Y:S01]  /*0c70*/  FADD.FTZ R49, -R24, R49 ;  /* 0x0000003118317221 */ /* 0x000fe20000010100 */
[----:B------:R-:W-:Y:S01]  /*0c80*/  PRMT R25, R34, 0x7632, R25 ;  /* 0x0000763222197816 */ /* 0x000fe20000000019 */
[----:B------:R-:W-:Y:S01]  /*0c90*/  FFMA.FTZ R7, R60, R6, R7 ;  /* 0x000000063c077223 */ /* 0x000fe20000010007 */
[----:B------:R-:W-:Y:S01]  /*0ca0*/  IMAD.U32 R6, R34, 0x10000, RZ ;  /* 0x0001000022067824 */ /* 0x000fe200078e00ff */
[----:B------:R-:W-:Y:S01]  /*0cb0*/  SHF.L.U32 R15, R15, 0x10, RZ ;  /* 0x000000100f0f7819 */ /* 0x000fe200000006ff */
[----:B------:R-:W-:Y:S01]  /*0cc0*/  FMUL.FTZ R49, R2, R49 ;  /* 0x0000003102317220 */ /* 0x000fe20000410000 */
[----:B------:R-:W-:-:S02]  /*0cd0*/  IMAD.U32 R25, R25, 0x10000, RZ ;  /* 0x0001000019197824 */ /* 0x000fc400078e00ff */
[----:B------:R-:W-:Y:S01]  /*0ce0*/  FMUL.FTZ R10, R3, R6 ;  /* 0x00000006030a7220 */ /* 0x000fe20000410000 */
[----:B------:R-:W-:Y:S01]  /*0cf0*/  FADD.FTZ R8, -R24, R15 ;  /* 0x0000000f18087221 */ /* 0x000fe20000010100 */
[----:B------:R-:W-:Y:S02]  /*0d00*/  FFMA.FTZ R9, R0, R3, RZ ;  /* 0x0000000300097223 */ /* 0x000fe400000100ff */
[----:B------:R-:W-:Y:S01]  /*0d10*/  FFMA.FTZ R7, R49, R10, R7 ;  /* 0x0000000a31077223 */ /* 0x000fe20000010007 */
[----:B------:R-:W-:Y:S01]  /*0d20*/  FMUL.FTZ R10, R14, R25 ;  /* 0x000000190e0a7220 */ /* 0x000fe20000410000 */
[----:B------:R-:W-:Y:S01]  /*0d30*/  FMUL.FTZ R8, R2, R8 ;  /* 0x0000000802087220 */ /* 0x000fe20000410000 */
[----:B------:R-:W-:Y:S02]  /*0d40*/  IMAD.U32 R48, R33, 0x10000, RZ ;  /* 0x0001000021307824 */ /* 0x000fe400078e00ff */
[C---:B------:R-:W-:Y:S01]  /*0d50*/  FADD.FTZ R15, R12.reuse, R19 ;  /* 0x000000130c0f7221 */ /* 0x040fe20000010000 */
[----:B------:R-:W-:Y:S01]  /*0d60*/  FFMA.FTZ R9, R12, R14, R9 ;  /* 0x0000000e0c097223 */ /* 0x000fe20000010009 */
[----:B------:R-:W-:Y:S01]  /*0d70*/  FFMA.FTZ R18, R13, R12, R18 ;  /* 0x0000000c0d127223 */ /* 0x000fe20000010012 */
[----:B------:R-:W-:Y:S01]  /*0d80*/  FFMA.FTZ R19, R8, R10, R7 ;  /* 0x0000000a08137223 */ /* 0x000fe20000010007 */
[----:B------:R-:W-:Y:S01]  /*0d90*/  PRMT R12, R33, 0x7632, R12 ;  /* 0x00007632210c7816 */ /* 0x000fe2000000000c */
[----:B------:R-:W-:Y:S01]  /*0da0*/  FADD.FTZ R48, -R24, R48 ;  /* 0x0000003018307221 */ /* 0x000fe20000010100 */
[----:B------:R-:W-:Y:S01]  /*0db0*/  SHF.L.U32 R7, R35, 0x10, RZ ;  /* 0x0000001023077819 */ /* 0x000fe200000006ff */
[----:B------:R-:W-:Y:S01]  /*0dc0*/  FFMA.FTZ R10, R5, R4, R9 ;  /* 0x00000004050a7223 */ /* 0x000fe20000010009 */
[----:B------:R-:W-:Y:S01]  /*0dd0*/  PRMT R13, R35, 0x7632, R13 ;  /* 0x00007632230d7816 */ /* 0x000fe2000000000d */
[----:B------:R-:W-:-:S02]  /*0de0*/  IMAD.U32 R12, R12, 0x10000, RZ ;  /* 0x000100000c0c7824 */ /* 0x000fc400078e00ff */
[----:B------:R-:W-:Y:S01]  /*0df0*/  FMUL.FTZ R48, R2, R48 ;  /* 0x0000003002307220 */ /* 0x000fe20000410000 */
[----:B------:R-:W-:Y:S01]  /*0e00*/  FMUL.FTZ R9, R4, R7 ;  /* 0x0000000704097220 */ /* 0x000fe20000410000 */
[----:B------:R-:W-:Y:S01]  /*0e10*/  SHF.L.U32 R13, R13, 0x10, RZ ;  /* 0x000000100d0d7819 */ /* 0x000fe200000006ff */
[----:B------:R-:W-:Y:S01]  /*0e20*/  FFMA.FTZ R60, R60, R11, R22 ;  /* 0x0000000b3c3c7223 */ /* 0x000fe20000010016 */
[----:B------:R-:W-:Y:S01]  /*0e30*/  FADD.FTZ R12, -R24, R12 ;  /* 0x0000000c180c7221 */ /* 0x000fe20000010100 */
[----:B------:R-:W-:Y:S01]  /*0e40*/  FFMA.FTZ R19, R48, R9, R19 ;  /* 0x0000000930137223 */ /* 0x000fe20000010013 */
[C---:B------:R-:W-:Y:S01]  /*0e50*/  IMAD.U32 R9, R36.reuse, 0x10000, RZ ;  /* 0x0001000024097824 */ /* 0x040fe200078e00ff */
[----:B------:R-:W-:Y:S01]  /*0e60*/  PRMT R22, R36, 0x7632, R22 ;  /* 0x0000763224167816 */ /* 0x000fe20000000016 */
[C---:B0-----:R-:W-:Y:S01]  /*0e70*/  FADD.FTZ R45, R11.reuse, R23 ;  /* 0x000000170b2d7221 */ /* 0x041fe20000010000 */
[----:B------:R-:W-:Y:S01]  /*0e80*/  FFMA.FTZ R11, R11, R44, R10 ;  /* 0x0000002c0b0b7223 */ /* 0x000fe2000001000a */
[--C-:B------:R-:W-:Y:S01]  /*0e90*/  FFMA.FTZ R23, R8, R25, R18.reuse ;  /* 0x0000001908177223 */ /* 0x100fe20000010012 */
[----:B------:R-:W-:Y:S01]  /*0ea0*/  FMUL.FTZ R10, R44, R13 ;  /* 0x0000000d2c0a7220 */ /* 0x000fe20000410000 */
[----:B------:R-:W-:Y:S01]  /*0eb0*/  FMUL.FTZ R12, R2, R12 ;  /* 0x0000000c020c7220 */ /* 0x000fe20000410000 */
[----:B------:R-:W-:Y:S01]  /*0ec0*/  SHF.L.U32 R8, R38, 0x10, RZ ;  /* 0x0000001026087819 */ /* 0x000fe200000006ff */
[----:B------:R-:W-:Y:S01]  /*0ed0*/  FADD.FTZ R9, -R24, R9 ;  /* 0x0000000918097221 */ /* 0x000fe20000010100 */
[----:B------:R-:W-:Y:S01]  /*0ee0*/  PRMT R18, R38, 0x7632, R18 ;  /* 0x0000763226127816 */ /* 0x000fe20000000012 */
[----:B------:R-:W-:-:S02]  /*0ef0*/  IMAD.U32 R22, R22, 0x10000, RZ ;  /* 0x0001000016167824 */ /* 0x000fc400078e00ff */
[C---:B------:R-:W-:Y:S01]  /*0f00*/  FFMA.FTZ R11, R3.reuse, R6, R11 ;  /* 0x00000006030b7223 */ /* 0x040fe2000001000b */
[----:B------:R-:W-:Y:S01]  /*0f10*/  FFMA.FTZ R19, R12, R10, R19 ;  /* 0x0000000a0c137223 */ /* 0x000fe20000010013 */
[----:B------:R-:W-:Y:S01]  /*0f20*/  FMUL.FTZ R10, R3, R8 ;  /* 0x00000008030a7220 */ /* 0x000fe20000410000 */
[----:B------:R-:W-:Y:S01]  /*0f30*/  FMUL.FTZ R9, R2, R9 ;  /* 0x0000000902097220 */ /* 0x000fe20000410000 */
[----:B------:R-:W-:Y:S01]  /*0f40*/  SHF.L.U32 R18, R18, 0x10, RZ ;  /* 0x0000001012127819 */ /* 0x000fe200000006ff */
[----:B------:R-:W-:Y:S01]  /*0f50*/  FADD.FTZ R22, -R24, R22 ;  /* 0x0000001618167221 */ /* 0x000fe20000010100 */
[----:B------:R-:W-:Y:S01]  /*0f60*/  FADD.FTZ R15, R15, R25 ;  /* 0x000000190f0f7221 */ /* 0x000fe20000010000 */
[C---:B------:R-:W-:Y:S01]  /*0f70*/  FFMA.FTZ R25, R14.reuse, R25, R11 ;  /* 0x000000190e197223 */ /* 0x040fe2000001000b */
[----:B------:R-:W-:Y:S01]  /*0f80*/  FFMA.FTZ R19, R9, R10, R19 ;  /* 0x0000000a09137223 */ /* 0x000fe20000010013 */
[----:B------:R-:W-:Y:S01]  /*0f90*/  FMUL.FTZ R10, R14, R18 ;  /* 0x000000120e0a7220 */ /* 0x000fe20000410000 */
[----:B------:R-:W-:Y:S01]  /*0fa0*/  FMUL.FTZ R22, R2, R22 ;  /* 0x0000001602167220 */ /* 0x000fe20000410000 */
[----:B------:R-:W-:Y:S01]  /*0fb0*/  FFMA.FTZ R25, R4, R7, R25 ;  /* 0x0000000704197223 */ /* 0x000fe20000010019 */
[C---:B------:R-:W-:Y:S01]  /*0fc0*/  IMAD.U32 R11, R37.reuse, 0x10000, RZ ;  /* 0x00010000250b7824 */ /* 0x040fe200078e00ff */
[----:B------:R-:W-:Y:S01]  /*0fd0*/  PRMT R47, R37, 0x7632, R47 ;  /* 0x00007632252f7816 */ /* 0x000fe2000000002f */
[-C--:B------:R-:W-:Y:S01]  /*0fe0*/  FFMA.FTZ R60, R12, R13.reuse, R60 ;  /* 0x0000000d0c3c7223 */ /* 0x080fe2000001003c */
[----:B------:R-:W-:Y:S01]  /*0ff0*/  FFMA.FTZ R19, R22, R10, R19 ;  /* 0x0000000a16137223 */ /* 0x000fe20000010013 */
[----:B------:R-:W-:Y:S01]  /*1000*/  FADD.FTZ R56, R45, R13 ;  /* 0x0000000d2d387221 */ /* 0x000fe20000010000 */
[C---:B------:R-:W-:Y:S01]  /*1010*/  SHF.L.U32 R10, R39.reuse, 0x10, RZ ;  /* 0x00000010270a7819 */ /* 0x040fe200000006ff */
[----:B------:R-:W-:Y:S01]  /*1020*/  FFMA.FTZ R13, R44, R13, R25 ;  /* 0x0000000d2c0d7223 */ /* 0x000fe20000010019 */
[----:B------:R-:W-:Y:S01]  /*1030*/  PRMT R46, R39, 0x7632, R46 ;  /* 0x00007632272e7816 */ /* 0x000fe2000000002e */
[----:B------:R-:W-:Y:S01]  /*1040*/  FADD.FTZ R11, -R24, R11 ;  /* 0x0000000b180b7221 */ /* 0x000fe20000010100 */
[----:B------:R-:W-:-:S02]  /*1050*/  IMAD.U32 R47, R47, 0x10000, RZ ;  /* 0x000100002f2f7824 */ /* 0x000fc400078e00ff */
[----:B------:R-:W-:Y:S01]  /*1060*/  FFMA.FTZ R13, R3, R8, R13 ;  /* 0x00000008030d7223 */ /* 0x000fe2000001000d */
[----:B------:R-:W-:Y:S01]  /*1070*/  SHF.L.U32 R46, R46, 0x10, RZ ;  /* 0x000000102e2e7819 */ /* 0x000fe200000006ff */
[----:B------:R-:W-:Y:S01]  /*1080*/  FMUL.FTZ R12, R4, R10 ;  /* 0x0000000a040c7220 */ /* 0x000fe20000410000 */
[----:B------:R-:W-:Y:S01]  /*1090*/  FMUL.FTZ R11, R2, R11 ;  /* 0x0000000b020b7220 */ /* 0x000fe20000410000 */
[----:B------:R-:W-:Y:S01]  /*10a0*/  FADD.FTZ R47, -R24, R47 ;  /* 0x0000002f182f7221 */ /* 0x000fe20000010100 */
[-C--:B------:R-:W-:Y:S01]  /*10b0*/  FFMA.FTZ R58, R22, R18.reuse, R23 ;  /* 0x00000012163a7223 */ /* 0x080fe20000010017 */
[----:B------:R-:W-:Y:S01]  /*10c0*/  FADD.FTZ R59, R15, R18 ;  /* 0x000000120f3b7221 */ /* 0x000fe20000010000 */
[----:B------:R-:W-:Y:S01]  /*10d0*/  FFMA.FTZ R18, R14, R18, R13 ;  /* 0x000000120e127223 */ /* 0x000fe2000001000d */
[----:B------:R-:W-:Y:S01]  /*10e0*/  FFMA.FTZ R19, R11, R12, R19 ;  /* 0x0000000c0b137223 */ /* 0x000fe20000010013 */
[----:B------:R-:W-:Y:S01]  /*10f0*/  FMUL.FTZ R12, R44, R46 ;  /* 0x0000002e2c0c7220 */ /* 0x000fe20000410000 */
[----:B------:R-:W-:Y:S01]  /*1100*/  FMUL.FTZ R47, R2, R47 ;  /* 0x0000002f022f7220 */ /* 0x000fe20000410000 */
[----:B------:R-:W-:Y:S01]  /*1110*/  PRMT R23, R40, 0x7632, R23 ;  /* 0x0000763228177816 */ /* 0x000fe20000000017 */
[----:B------:R-:W-:Y:S01]  /*1120*/  FFMA.FTZ R18, R4, R10, R18 ;  /* 0x0000000a04127223 */ /* 0x000fe20000010012 */
[----:B------:R-:W-:-:S02]  /*1130*/  IMAD.U32 R13, R40, 0x10000, RZ ;  /* 0x00010000280d7824 */ /* 0x000fc400078e00ff */
[----:B------:R-:W-:Y:S01]  /*1140*/  FFMA.FTZ R19, R47, R12, R19 ;  /* 0x0000000c2f137223 */ /* 0x000fe20000010013 */
[----:B------:R-:W-:Y:S01]  /*1150*/  SHF.L.U32 R12, R42, 0x10, RZ ;  /* 0x000000102a0c7819 */ /* 0x000fe200000006ff */
[----:B------:R-:W-:Y:S01]  /*1160*/  FFMA.FTZ R18, R44, R46, R18 ;  /* 0x0000002e2c127223 */ /* 0x000fe20000010012 */
[----:B------:R-:W-:Y:S01]  /*1170*/  PRMT R45, R42, 0x7632, R45 ;  /* 0x000076322a2d7816 */ /* 0x000fe2000000002d */
[----:B------:R-:W-:Y:S01]  /*1180*/  FADD.FTZ R13, -R24, R13 ;  /* 0x0000000d180d7221 */ /* 0x000fe20000010100 */
[----:B------:R-:W-:Y:S02]  /*1190*/  IMAD.U32 R23, R23, 0x10000, RZ ;  /* 0x0001000017177824 */ /* 0x000fe400078e00ff */
[-C--:B------:R-:W-:Y:S01]  /*11a0*/  FFMA.FTZ R18, R3, R12.reuse, R18 ;  /* 0x0000000c03127223 */ /* 0x080fe20000010012 */
[----:B------:R-:W-:Y:S01]  /*11b0*/  SHF.L.U32 R45, R45, 0x10, RZ ;  /* 0x000000102d2d7819 */ /* 0x000fe200000006ff */
[----:B------:R-:W-:Y:S01]  /*11c0*/  FMUL.FTZ R15, R3, R12 ;  /* 0x0000000c030f7220 */ /* 0x000fe20000410000 */
[----:B------:R-:W-:Y:S01]  /*11d0*/  FMUL.FTZ R13, R2, R13 ;  /* 0x0000000d020d7220 */ /* 0x000fe20000410000 */
[----:B------:R-:W-:-:S02]  /*11e0*/  FADD.FTZ R23, -R24, R23 ;  /* 0x0000001718177221 */ /* 0x000fc40000010100 */
[C---:B------:R-:W-:Y:S01]  /*11f0*/  FFMA.FTZ R18, R14.reuse, R45, R18 ;  /* 0x0000002d0e127223 */ /* 0x040fe20000010012 */
[----:B------:R-:W-:Y:S01]  /*1200*/  FFMA.FTZ R19, R13, R15, R19 ;  /* 0x0000000f0d137223 */ /* 0x000fe20000010013 */
[----:B------:R-:W-:Y:S01]  /*1210*/  FMUL.FTZ R14, R14, R45 ;  /* 0x0000002d0e0e7220 */ /* 0x000fe20000410000 */
[----:B------:R-:W-:Y:S01]  /*1220*/  FMUL.FTZ R23, R2, R23 ;  /* 0x0000001702177220 */ /* 0x000fe20000410000 */
[----:B------:R-:W-:Y:S01]  /*1230*/  IMAD.U32 R15, R41, 0x10000, RZ ;  /* 0x00010000290f7824 */ /* 0x000fe200078e00ff */
[----:B------:R-:W-:Y:S02]  /*1240*/  PRMT R22, R43, 0x7632, R22 ;  /* 0x000076322b167816 */ /* 0x000fe40000000016 */
[----:B------:R-:W-:Y:S01]  /*1250*/  FFMA.FTZ R19, R23, R14, R19 ;  /* 0x0000000e17137223 */ /* 0x000fe20000010013 */
[----:B------:R-:W-:Y:S01]  /*1260*/  FADD.FTZ R15, -R24, R15 ;  /* 0x0000000f180f7221 */ /* 0x000fe20000010100 */
[----:B------:R-:W-:Y:S01]  /*1270*/  IMAD.U32 R14, R43, 0x10000, RZ ;  /* 0x000100002b0e7824 */ /* 0x000fe200078e00ff */
[----:B------:R-:W-:-:S02]  /*1280*/  SHF.L.U32 R22, R22, 0x10, RZ ;  /* 0x0000001016167819 */ /* 0x000fc400000006ff */
[----:B------:R-:W-:Y:S01]  /*1290*/  FMUL.FTZ R15, R2, R15 ;  /* 0x0000000f020f7220 */ /* 0x000fe20000410000 */
[CC--:B------:R-:W-:Y:S01]  /*12a0*/  FMUL.FTZ R61, R4.reuse, R14.reuse ;  /* 0x0000000e043d7220 */ /* 0x0c0fe20000410000 */
[----:B------:R-:W-:-:S03]  /*12b0*/  FFMA.FTZ R18, R4, R14, R18 ;  /* 0x0000000e04127223 */ /* 0x000fc60000010012 */
[----:B------:R-:W-:Y:S01]  /*12c0*/  FFMA.FTZ R19, R15, R61, R19 ;  /* 0x0000003d0f137223 */ /* 0x000fe20000010013 */
[CC--:B------:R-:W-:Y:S01]  /*12d0*/  FMUL.FTZ R61, R44.reuse, R22.reuse ;  /* 0x000000162c3d7220 */ /* 0x0c0fe20000410000 */
[----:B------:R-:W-:Y:S02]  /*12e0*/  FFMA.FTZ R18, R44, R22, R18 ;  /* 0x000000162c127223 */ /* 0x000fe40000010012 */
[----:B------:R-:W2:Y:S01]  /*12f0*/  LDL.LU R44, [R1] ;  /* 0x00000000012c7983 */ /* 0x000ea20000300800 */
[----:B------:R-:W-:-:S04]  /*1300*/  PRMT R25, R41, 0x7632, R25 ;  /* 0x0000763229197816 */ /* 0x000fc80000000019 */
[----:B------:R-:W-:-:S05]  /*1310*/  SHF.L.U32 R25, R25, 0x10, RZ ;  /* 0x0000001019197819 */ /* 0x000fca00000006ff */
[----:B------:R-:W-:-:S04]  /*1320*/  FADD.FTZ R25, -R24, R25 ;  /* 0x0000001918197221 */ /* 0x000fc80000010100 */
[----:B------:R-:W-:-:S04]  /*1330*/  FMUL.FTZ R25, R2, R25 ;  /* 0x0000001902197220 */ /* 0x000fc80000410000 */
[----:B------:R-:W-:Y:S01]  /*1340*/  FFMA.FTZ R19, R25, R61, R19 ;  /* 0x0000003d19137223 */ /* 0x000fe20000010013 */
[----:B------:R-:W-:Y:S01]  /*1350*/  FFMA.FTZ R60, R47, R46, R60 ;  /* 0x0000002e2f3c7223 */ /* 0x000fe2000001003c */
[----:B------:R-:W-:Y:S02]  /*1360*/  FADD.FTZ R46, R56, R46 ;  /* 0x0000002e382e7221 */ /* 0x000fe40000010000 */
[----:B------:R0:W5:Y:S01]  /*1370*/  LDL.LU R56, [R1+0x20] ;  /* 0x0000200001387983 */ /* 0x0001620000300800 */
[----:B------:R-:W-:Y:S01]  /*1380*/  UIADD3 UR9, UP0, UR11, 0x14, URZ ;  /* 0x000000140b097890 */ /* 0x000fe2000ff1e03f */
[----:B------:R-:W1:Y:S03]  /*1390*/  S2R R61, SR_TID.X ;  /* 0x00000000003d7919 */ /* 0x000e660000002100 */
[----:B------:R-:W-:Y:S01]  /*13a0*/  UIADD3.X UR10, URZ, UR5, URZ, UP0, !UPT ;  /* 0x000000053f0a7290 */ /* 0x000fe200087fe43f */
[----:B--2---:R2:W-:Y:S02]  /*13b0*/  STS.64 [R44], R18 ;  /* 0x000000122c007388 */ /* 0x0045e40000000a00 */
[----:B--2---:R-:W-:Y:S01]  /*13c0*/  FADD.FTZ R19, R59, R45 ;  /* 0x0000002d3b137221 */ /* 0x004fe20000010000 */
[----:B------:R-:W-:Y:S01]  /*13d0*/  FFMA.FTZ R18, R23, R45, R58 ;  /* 0x0000002d17127223 */ /* 0x000fe2000001003a */
[----:B------:R0:W5:Y:S04]  /*13e0*/  LDL.LU R59, [R1+0x1c] ;  /* 0x00001c00013b7983 */ /* 0x0001680000300800 */
[----:B------:R0:W5:Y:S01]  /*13f0*/  LDL.LU R58, [R1+0x18] ;  /* 0x00001800013a7983 */ /* 0x0001620000300800 */
[----:B------:R-:W-:-:S04]  /*1400*/  UISETP.GE.U32.AND UP0, UPT, UR9, UR16, UPT ;  /* 0x000000100900728c */ /* 0x000fc8000bf06070 */
[----:B------:R-:W-:Y:S01]  /*1410*/  UISETP.GE.AND.EX UP0, UPT, UR10, UR7, UPT, UP0 ;  /* 0x000000070a00728c */ /* 0x000fe2000bf06300 */
[----:B------:R-:W-:Y:S01]  /*1420*/  FADD.FTZ R17, R0, R17 ;  /* 0x0000001100117221 */ /* 0x000fe20000010000 */
[----:B------:R-:W-:Y:S01]  /*1430*/  FFMA.FTZ R16, R51, R0, R16 ;  /* 0x0000000033107223 */ /* 0x000fe20000010010 */
[----:B------:R-:W-:Y:S01]  /*1440*/  FADD.FTZ R21, R5, R21 ;  /* 0x0000001505157221 */ /* 0x000fe20000010000 */
[----:B------:R-:W-:Y:S02]  /*1450*/  BAR.SYNC.DEFER_BLOCKING 0x0 ;  /* 0x0000000000007b1d */ /* 0x000fe40000010000 */
[----:B------:R-:W-:Y:S01]  /*1460*/  PLOP3.LUT P0, PT, PT, PT, UP0, 0x80, 0x0 ;  /* 0x000000000000781c */ /* 0x000fe20003f0f008 */
[----:B------:R-:W-:Y:S01]  /*1470*/  FFMA.FTZ R20, R50, R5, R20 ;  /* 0x0000000532147223 */ /* 0x000fe20000010014 */
[----:B------:R-:W-:Y:S01]  /*1480*/  FADD.FTZ R17, R17, R6 ;  /* 0x0000000611117221 */ /* 0x000fe20000010000 */
[----:B------:R-:W-:Y:S01]  /*1490*/  FADD.FTZ R21, R21, R7 ;  /* 0x0000000715157221 */ /* 0x000fe20000010000 */
[----:B------:R-:W-:Y:S01]  /*14a0*/  FFMA.FTZ R16, R49, R6, R16 ;  /* 0x0000000631107223 */ /* 0x000fe20000010010 */
[----:B------:R-:W-:Y:S01]  /*14b0*/  FFMA.FTZ R20, R48, R7, R20 ;  /* 0x0000000730147223 */ /* 0x000fe20000010014 */
[----:B------:R-:W-:Y:S01]  /*14c0*/  FADD.FTZ R17, R17, R8 ;  /* 0x0000000811117221 */ /* 0x000fe20000010000 */
[----:B------:R-:W-:Y:S01]  /*14d0*/  FADD.FTZ R21, R21, R10 ;  /* 0x0000000a15157221 */ /* 0x000fe20000010000 */
[----:B------:R-:W-:Y:S01]  /*14e0*/  FFMA.FTZ R16, R9, R8, R16 ;  /* 0x0000000809107223 */ /* 0x000fe20000010010 */
[----:B------:R-:W-:Y:S01]  /*14f0*/  FFMA.FTZ R20, R11, R10, R20 ;  /* 0x0000000a0b147223 */ /* 0x000fe20000010014 */
[----:B------:R-:W-:Y:S01]  /*1500*/  FADD.FTZ R23, R46, R22 ;  /* 0x000000162e177221 */ /* 0x000fe20000010000 */
[----:B------:R-:W-:Y:S01]  /*1510*/  FFMA.FTZ R22, R25, R22, R60 ;  /* 0x0000001619167223 */ /* 0x000fe2000001003c */
[----:B-1----:R-:W-:Y:S01]  /*1520*/  ISETP.GT.U32.AND P1, PT, R61, 0x1f, PT ;  /* 0x0000001f3d00780c */ /* 0x002fe20003f24070 */
[----:B------:R-:W-:Y:S01]  /*1530*/  FADD.FTZ R17, R17, R12 ;  /* 0x0000000c11117221 */ /* 0x000fe20000010000 */
[----:B------:R-:W-:Y:S01]  /*1540*/  FADD.FTZ R21, R21, R14 ;  /* 0x0000000e15157221 */ /* 0x000fe20000010000 */
[----:B------:R-:W-:Y:S01]  /*1550*/  FFMA.FTZ R16, R13, R12, R16 ;  /* 0x0000000c0d107223 */ /* 0x000fe20000010010 */
[----:B------:R-:W-:Y:S01]  /*1560*/  FFMA.FTZ R20, R15, R14, R20 ;  /* 0x0000000e0f147223 */ /* 0x000fe20000010014 */
[----:B0-----:R-:W-:Y:S08]  /*1570*/  @!P0 BRA `(.L_x_389) ;  /* 0x0000000000dc8947 */ /* 0x001ff00003800000 */
[----:B------:R0:W-:Y:S04]  /*1580*/  STL [R1+0x18], R0 ;  /* 0x0000180001007387 */ /* 0x0001e80000100800 */
[----:B------:R-:W2:Y:S04]  /*1590*/  LDL R46, [R1+0x14] ;  /* 0x00001400012e7983 */ /* 0x000ea80000100800 */
[----:B------:R-:W3:Y:S01]  /*15a0*/  LDL R47, [R1+0x10] ;  /* 0x00001000012f7983 */ /* 0x000ee20000100800 */
[----:B------:R-:W1:Y:S01]  /*15b0*/  S2UR UR15, SR_CgaCtaId ;  /* 0x00000000000f79c3 */ /* 0x000e620000008800 */
[----:B------:R-:W-:Y:S01]  /*15c0*/  UMOV UR5, 0x400 ;  /* 0x0000040000057882 */ /* 0x000fe20000000000 */
[----:B------:R-:W-:Y:S01]  /*15d0*/  IMAD.SHL.U32 R44, R61, 0x2, RZ ;  /* 0x000000023d2c7824 */ /* 0x000fe200078e00ff */
[----:B0-----:R-:W0:Y:S04]  /*15e0*/  S2R R0, SR_TID.X ;  /* 0x0000000000007919 */ /* 0x001e280000002100 */
[----:B------:R-:W-:Y:S01]  /*15f0*/  LOP3.LUT R44, R44, 0x18, RZ, 0xc0, !PT ;  /* 0x000000182c2c7812 */ /* 0x000fe200078ec0ff */
[----:B------:R-:W4:Y:S01]  /*1600*/  LDL R60, [R1+0x8] ;  /* 0x00000800013c7983 */ /* 0x000f220000100800 */
[----:B-1----:R-:W-:-:S06]  /*1610*/  ULEA UR5, UR15, UR5, 0x18 ;  /* 0x000000050f057291 */ /* 0x002fcc000f8ec03f */
[----:B------:R-:W-:-:S04]  /*1620*/  LEA R25, R61, UR5, 0x5 ;  /* 0x000000053d197c11 */ /* 0x000fc8000f8e28ff */
[----:B------:R-:W-:-:S05]  /*1630*/  IADD3 R45, R25, R44, RZ ;  /* 0x0000002c192d7210 */ /* 0x000fca0007ffe0ff */
[----:B------:R1:W-:Y:S02]  /*1640*/  STS.64 [R45], R16 ;  /* 0x000000102d007388 */ /* 0x0003e40000000a00 */
[----:B-1----:R-:W-:-:S05]  /*1650*/  LOP3.LUT R45, R44, 0x8, RZ, 0x3c, !PT ;  /* 0x000000082c2d7812 */ /* 0x002fca00078e3cff */
[----:B------:R-:W-:-:S05]  /*1660*/  IMAD.IADD R45, R25, 0x1, R45 ;  /* 0x00000001192d7824 */ /* 0x000fca00078e022d */
[----:B------:R1:W-:Y:S02]  /*1670*/  STS.64 [R45], R18 ;  /* 0x000000122d007388 */ /* 0x0003e40000000a00 */
[C---:B-1----:R-:W-:Y:S02]  /*1680*/  LOP3.LUT R45, R44.reuse, 0x10, RZ, 0x3c, !PT ;  /* 0x000000102c2d7812 */ /* 0x042fe400078e3cff */
[----:B------:R-:W-:Y:S02]  /*1690*/  LOP3.LUT R44, R44, 0x18, RZ, 0x3c, !PT ;  /* 0x000000182c2c7812 */ /* 0x000fe400078e3cff */
[----:B------:R-:W-:-:S03]  /*16a0*/  IADD3 R45, R25, R45, RZ ;  /* 0x0000002d192d7210 */ /* 0x000fc60007ffe0ff */
[----:B------:R-:W-:Y:S02]  /*16b0*/  IMAD.IADD R44, R25, 0x1, R44 ;  /* 0x00000001192c7824 */ /* 0x000fe400078e022c */
[----:B------:R0:W-:Y:S04]  /*16c0*/  STS.64 [R45], R20 ;  /* 0x000000142d007388 */ /* 0x0001e80000000a00 */
[----:B------:R2:W-:Y:S01]  /*16d0*/  STS.64 [R44], R22 ;  /* 0x000000162c007388 */ /* 0x0005e20000000a00 */
[----:B0-----:R-:W-:-:S04]  /*16e0*/  SHF.R.S32.HI R45, RZ, 0x1f, R0 ;  /* 0x0000001fff2d7819 */ /* 0x001fc80000011400 */
[----:B------:R-:W-:Y:S02]  /*16f0*/  LEA.HI R45, R45, R0, RZ, 0x2 ;  /* 0x000000002d2d7211 */ /* 0x000fe400078f10ff */
[----:B------:R0:W5:Y:S02]  /*1700*/  LDL.LU R0, [R1+0x18] ;  /* 0x0000180001007983 */ /* 0x0001640000300800 */
[----:B------:R-:W-:-:S04]  /*1710*/  SHF.R.S32.HI R45, RZ, 0x2, R45 ;  /* 0x00000002ff2d7819 */ /* 0x000fc8000001142d */
[----:B------:R-:W-:-:S04]  /*1720*/  LEA R25, R45, UR5, 0x5 ;  /* 0x000000052d197c11 */ /* 0x000fc8000f8e28ff */
[----:B--2---:R-:W-:Y:S01]  /*1730*/  LEA R44, R46, R25, 0x3 ;  /* 0x000000192e2c7211 */ /* 0x004fe200078e18ff */
[----:B------:R-:W-:Y:S01]  /*1740*/  BAR.SYNC.DEFER_BLOCKING 0x0 ;  /* 0x0000000000007b1d */ /* 0x000fe20000010000 */
[----:B---3--:R-:W-:-:S05]  /*1750*/  IMAD R46, R47, 0x8, R25 ;  /* 0x000000082f2e7824 */ /* 0x008fca00078e0219 */
[----:B------:R-:W1:Y:S04]  /*1760*/  LDS.64 R44, [R44] ;  /* 0x000000002c2c7984 */ /* 0x000e680000000a00 */
[----:B------:R-:W2:Y:S01]  /*1770*/  LDS.64 R46, [R46+0xa00] ;  /* 0x000a00002e2e7984 */ /* 0x000ea20000000a00 */
[----:B-1----:R-:W-:Y:S01]  /*1780*/  FADD.FTZ R44, RZ, R44 ;  /* 0x0000002cff2c7221 */ /* 0x002fe20000010000 */
[----:B------:R-:W-:-:S03]  /*1790*/  FADD.FTZ R45, RZ, R45 ;  /* 0x0000002dff2d7221 */ /* 0x000fc60000010000 */
[----:B--2---:R-:W-:Y:S02]  /*17a0*/  FADD.FTZ R46, R44, R46 ;  /* 0x0000002e2c2e7221 */ /* 0x004fe40000010000 */
[----:B------:R-:W2:Y:S01]  /*17b0*/  LDL R44, [R1+0xc] ;  /* 0x00000c00012c7983 */ /* 0x000ea20000100800 */
[----:B------:R-:W-:Y:S01]  /*17c0*/  FADD.FTZ R47, R45, R47 ;  /* 0x0000002f2d2f7221 */ /* 0x000fe20000010000 */
[----:B------:R-:W-:-:S04]  /*17d0*/  USHF.R.U32.HI UR5, URZ, 0x2, UR6 ;  /* 0x000000023f057899 */ /* 0x000fc80008011606 */
[----:B------:R-:W-:-:S04]  /*17e0*/  USHF.L.U32 UR5, UR5, 0x4, URZ ;  /* 0x0000000405057899 */ /* 0x000fc8000800063f */
[----:B------:R-:W-:Y:S01]  /*17f0*/  ULOP3.LUT UR5, UR5, 0xfffffff0, UR17, 0xe2, !UPT ;  /* 0xfffffff005057892 */ /* 0x000fe2000f8ee211 */
[----:B--2---:R-:W-:-:S06]  /*1800*/  LEA R44, R44, R25, 0x3 ;  /* 0x000000192c2c7211 */ /* 0x004fcc00078e18ff */
[----:B------:R-:W1:Y:S02]  /*1810*/  LDS.64 R44, [R44+0x1400] ;  /* 0x001400002c2c7984 */ /* 0x000e640000000a00 */
[----:B-1----:R-:W-:Y:S01]  /*1820*/  FADD.FTZ R46, R46, R44 ;  /* 0x0000002c2e2e7221 */ /* 0x002fe20000010000 */
[----:B----4-:R-:W-:Y:S02]  /*1830*/  IMAD R44, R60, 0x8, R25 ;  /* 0x000000083c2c7824 */ /* 0x010fe400078e0219 */
[----:B------:R-:W-:Y:S01]  /*1840*/  FADD.FTZ R47, R47, R45 ;  /* 0x0000002d2f2f7221 */ /* 0x000fe20000010000 */
[----:B------:R-:W-:-:S03]  /*1850*/  MOV R25, UR5 ;  /* 0x0000000500197c02 */ /* 0x000fc60008000f00 */
[----:B------:R-:W1:Y:S02]  /*1860*/  LDS.64 R44, [R44+0x1e00] ;  /* 0x001e00002c2c7984 */ /* 0x000e640000000a00 */
[----:B------:R-:W-:-:S04]  /*1870*/  IMAD R25, R25, 0x500, R61 ;  /* 0x0000050019197824 */ /* 0x000fc800078e023d */
[----:B------:R-:W-:-:S05]  /*1880*/  VIADD R25, R25, UR14 ;  /* 0x0000000e19197c36 */ /* 0x000fca0008000000 */
[----:B------:R-:W-:Y:S01]  /*1890*/  SHF.L.U32 R25, R25, 0x1, RZ ;  /* 0x0000000119197819 */ /* 0x000fe200000006ff */
[----:B-1----:R-:W-:Y:S01]  /*18a0*/  FADD.FTZ R45, R47, R45 ;  /* 0x0000002d2f2d7221 */ /* 0x002fe20000010000 */
[----:B------:R-:W-:Y:S02]  /*18b0*/  FADD.FTZ R44, R46, R44 ;  /* 0x0000002c2e2c7221 */ /* 0x000fe40000010000 */
[----:B------:R-:W1:Y:S02]  /*18c0*/  LDC.64 R46, c[0x0][0x260] ;  /* 0x00009800ff2e7b82 */ /* 0x000e640000000a00 */
[----:B-1----:R-:W-:-:S05]  /*18d0*/  IMAD.WIDE.U32 R46, R25, 0x4, R46 ;  /* 0x00000004192e7825 */ /* 0x002fca00078e002e */
[----:B------:R0:W-:Y:S02]  /*18e0*/  STG.E.64 desc[UR12][R46.64+0xa000], R44 ;  /* 0x00a0002c2e007986 */ /* 0x0001e4000c101b0c */
.L_x_389:
[----:B------:R-:W-:Y:S01]  /*18f0*/  BSSY B0, `(.L_x_390) ;  /* 0x000006d000007945 */ /* 0x000fe20003800000 */
[----:B0-----:R-:W-:-:S03]  /*1900*/  CS2R R44, SRZ ;  /* 0x00000000002c7805 */ /* 0x001fc6000001ff00 */
[----:B------:R-:W-:Y:S05]  /*1910*/  @P1 BRA `(.L_x_391) ;  /* 0x0000000400a81947 */ /* 0x000fea0003800000 */
[----:B------:R-:W-:Y:S01]  /*1920*/  USHF.L.U32 UR5, UR11, 0x3, URZ ;  /* 0x000000030b057899 */ /* 0x000fe2000800063f */
[----:B------:R-:W-:Y:S01]  /*1930*/  HFMA2.MMA R44, -RZ, RZ, 0, 2.384185791015625e-06 ;  /* 0x00000028ff2c7435 */ /* 0x000fe200000001ff */
[----:B------:R-:W-:Y:S02]  /*1940*/  IMAD.MOV.U32 R45, RZ, RZ, 0x28 ;  /* 0x00000028ff2d7424 */ /* 0x000fe400078e00ff */
[----:B------:R-:W-:Y:S01]  /*1950*/  ULOP3.LUT UR5, UR5, 0x18, URZ, 0xc0, !UPT ;  /* 0x0000001805057892 */ /* 0x000fe2000f8ec03f */
[----:B------:R-:W-:-:S05]  /*1960*/  IMAD.SHL.U32 R60, R61, 0x8, RZ ;  /* 0x000000083d3c7824 */ /* 0x000fca00078e00ff */
[----:B------:R-:W-:Y:S01]  /*1970*/  LEA.HI R25, R61, UR5, RZ, 0x1e ;  /* 0x000000053d197c11 */ /* 0x000fe2000f8ff0ff */
[----:B------:R-:W-:Y:S01]  /*1980*/  HFMA2.MMA R61, -RZ, RZ, 0, 2.384185791015625e-06 ;  /* 0x00000028ff3d7435 */ /* 0x000fe200000001ff */
[----:B------:R-:W-:-:S03]  /*1990*/  LOP3.LUT R60, R60, 0x18, RZ, 0xc0, !PT ;  /* 0x000000183c3c7812 */ /* 0x000fc600078ec0ff */
[----:B------:R-:W-:-:S05]  /*19a0*/  IMAD R25, R25, R44, -UR14 ;  /* 0x8000000e19197e24 */ /* 0x000fca000f8e022c */
[----:B------:R-:W-:-:S04]  /*19b0*/  SHF.R.S32.HI R44, RZ, 0x1f, R25 ;  /* 0x0000001fff2c7819 */ /* 0x000fc80000011419 */
[----:B------:R-:W-:-:S04]  /*19c0*/  LEA.HI R44, R44, R25, RZ, 0x2 ;  /* 0x000000192c2c7211 */ /* 0x000fc800078f10ff */
[----:B------:R-:W-:-:S05]  /*19d0*/  SHF.R.S32.HI R44, RZ, 0x2, R44 ;  /* 0x00000002ff2c7819 */ /* 0x000fca000001142c */
[----:B------:R-:W-:Y:S01]  /*19e0*/  IMAD R44, R44, R45, UR8 ;  /* 0x000000082c2c7e24 */ /* 0x000fe2000f8e022d */
[----:B------:R-:W-:-:S04]  /*19f0*/  IADD3 R45, R25, 0x4, RZ ;  /* 0x00000004192d7810 */ /* 0x000fc80007ffe0ff */
[----:B------:R-:W-:Y:S02]  /*1a00*/  SHF.R.S32.HI R46, RZ, 0x1f, R45 ;  /* 0x0000001fff2e7819 */ /* 0x000fe4000001142d */
[----:B------:R-:W-:Y:S02]  /*1a10*/  IADD3 R44, R44, R60, RZ ;  /* 0x0000003c2c2c7210 */ /* 0x000fe40007ffe0ff */
[----:B------:R-:W-:Y:S02]  /*1a20*/  LEA.HI R46, R46, R45, RZ, 0x2 ;  /* 0x0000002d2e2e7211 */ /* 0x000fe400078f10ff */
[----:B------:R-:W-:Y:S02]  /*1a30*/  MOV R45, 0x28 ;  /* 0x00000028002d7802 */ /* 0x000fe40000000f00 */
[----:B------:R-:W-:-:S05]  /*1a40*/  SHF.R.S32.HI R46, RZ, 0x2, R46 ;  /* 0x00000002ff2e7819 */ /* 0x000fca000001142e */
[----:B------:R-:W-:Y:S02]  /*1a50*/  IMAD R46, R46, R45, UR8 ;  /* 0x000000082e2e7e24 */ /* 0x000fe4000f8e022d */
[----:B------:R-:W0:Y:S03]  /*1a60*/  LDS.64 R44, [R44] ;  /* 0x000000002c2c7984 */ /* 0x000e260000000a00 */
[----:B------:R-:W-:-:S06]  /*1a70*/  IADD3 R46, R60, R46, RZ ;  /* 0x0000002e3c2e7210 */ /* 0x000fcc0007ffe0ff */
[----:B------:R-:W1:Y:S01]  /*1a80*/  LDS.64 R46, [R46] ;  /* 0x000000002e2e7984 */ /* 0x000e620000000a00 */
[----:B0-----:R-:W-:Y:S01]  /*1a90*/  FADD.FTZ R44, RZ, R44 ;  /* 0x0000002cff2c7221 */ /* 0x001fe20000010000 */
[----:B------:R-:W-:-:S03]  /*1aa0*/  FADD.FTZ R45, RZ, R45 ;  /* 0x0000002dff2d7221 */ /* 0x000fc60000010000 */
[----:B-1----:R-:W-:Y:S01]  /*1ab0*/  FADD.FTZ R46, R44, R46 ;  /* 0x0000002e2c2e7221 */ /* 0x002fe20000010000 */
[----:B------:R-:W-:Y:S02]  /*1ac0*/  VIADD R44, R25, 0x8 ;  /* 0x00000008192c7836 */ /* 0x000fe40000000000 */
[----:B------:R-:W-:-:S03]  /*1ad0*/  FADD.FTZ R47, R45, R47 ;  /* 0x0000002f2d2f7221 */ /* 0x000fc60000010000 */
[----:B------:R-:W-:-:S04]  /*1ae0*/  SHF.R.S32.HI R45, RZ, 0x1f, R44 ;  /* 0x0000001fff2d7819 */ /* 0x000fc8000001142c */
[----:B------:R-:W-:-:S04]  /*1af0*/  LEA.HI R45, R45, R44, RZ, 0x2 ;  /* 0x0000002c2d2d7211 */ /* 0x000fc800078f10ff */
[----:B------:R-:W-:-:S05]  /*1b00*/  SHF.R.S32.HI R45, RZ, 0x2, R45 ;  /* 0x00000002ff2d7819 */ /* 0x000fca000001142d */
[----:B------:R-:W-:-:S05]  /*1b10*/  IMAD R45, R45, R61, UR8 ;  /* 0x000000082d2d7e24 */ /* 0x000fca000f8e023d */
[----:B------:R-:W-:-:S06]  /*1b20*/  IADD3 R45, R60, R45, RZ ;  /* 0x0000002d3c2d7210 */ /* 0x000fcc0007ffe0ff */
[----:B------:R-:W0:Y:S02]  /*1b30*/  LDS.64 R44, [R45] ;  /* 0x000000002d2c7984 */ /* 0x000e240000000a00 */
[----:B0-----:R-:W-:Y:S01]  /*1b40*/  FADD.FTZ R46, R46, R44 ;  /* 0x0000002c2e2e7221 */ /* 0x001fe20000010000 */
[----:B------:R-:W-:Y:S02]  /*1b50*/  VIADD R44, R25, 0xc ;  /* 0x0000000c192c7836 */ /* 0x000fe40000000000 */
[----:B------:R-:W-:-:S03]  /*1b60*/  FADD.FTZ R47, R47, R45 ;  /* 0x0000002d2f2f7221 */ /* 0x000fc60000010000 */
[----:B------:R-:W-:-:S04]  /*1b70*/  SHF.R.S32.HI R45, RZ, 0x1f, R44 ;  /* 0x0000001fff2d7819 */ /* 0x000fc8000001142c */
[----:B------:R-:W-:Y:S02]  /*1b80*/  LEA.HI R45, R45, R44, RZ, 0x2 ;  /* 0x0000002c2d2d7211 */ /* 0x000fe400078f10ff */
[----:B------:R-:W-:Y:S02]  /*1b90*/  MOV R44, 0x28 ;  /* 0x00000028002c7802 */ /* 0x000fe40000000f00 */
        /* <DEDUP_REMOVED lines=8> */
[----:B------:R-:W-:Y:S01]  /*1c20*/  LEA.HI R45, R45, R44, RZ, 0x2 ;  /* 0x0000002c2d2d7211 */ /* 0x000fe200078f10ff */
[----:B------:R-:W-:-:S03]  /*1c30*/  HFMA2.MMA R44, -RZ, RZ, 0, 2.384185791015625e-06 ;  /* 0x00000028ff2c7435 */ /* 0x000fc600000001ff */
[----:B------:R-:W-:-:S07]  /*1c40*/  SHF.R.S32.HI R45, RZ, 0x2, R45 ;  /* 0x00000002ff2d7819 */ /* 0x000fce000001142d */
        /* <DEDUP_REMOVED lines=35> */
[----:B------:R-:W-:Y:S01]  /*1e80*/  FADD.FTZ R47, R47, R45 ;  /* 0x0000002d2f2f7221 */ /* 0x000fe20000010000 */
[----:B------:R-:W-:Y:S02]  /*1e90*/  VIADD R25, R25, 0x24 ;  /* 0x0000002419197836 */ /* 0x000fe40000000000 */
        /* <DEDUP_REMOVED lines=8> */
[----:B------:R-:W-:Y:S01]  /*1f20*/  SHF.R.S32.HI R44, RZ, 0x1f, R25 ;  /* 0x0000001fff2c7819 */ /* 0x000fe20000011419 */
[----:B------:R-:W-:-:S03]  /*1f30*/  FADD.FTZ R47, R47, R45 ;  /* 0x0000002d2f2f7221 */ /* 0x000fc60000010000 */
[----:B------:R-:W-:Y:S02]  /*1f40*/  LEA.HI R44, R44, R25, RZ, 0x2 ;  /* 0x000000192c2c7211 */ /* 0x000fe400078f10ff */
[----:B------:R-:W-:Y:S02]  /*1f50*/  MOV R25, 0x28 ;  /* 0x0000002800197802 */ /* 0x000fe40000000f00 */
[----:B------:R-:W-:-:S05]  /*1f60*/  SHF.R.S32.HI R44, RZ, 0x2, R44 ;  /* 0x00000002ff2c7819 */ /* 0x000fca000001142c */
[----:B------:R-:W-:-:S05]  /*1f70*/  IMAD R44, R44, R25, UR8 ;  /* 0x000000082c2c7e24 */ /* 0x000fca000f8e0219 */
[----:B------:R-:W-:-:S06]  /*1f80*/  IADD3 R44, R60, R44, RZ ;  /* 0x0000002c3c2c7210 */ /* 0x000fcc0007ffe0ff */
[----:B------:R-:W0:Y:S02]  /*1f90*/  LDS.64 R44, [R44] ;  /* 0x000000002c2c7984 */ /* 0x000e240000000a00 */
[----:B0-----:R-:W-:Y:S01]  /*1fa0*/  FADD.FTZ R44, R46, R44 ;  /* 0x0000002c2e2c7221 */ /* 0x001fe20000010000 */
[----:B------:R-:W-:-:S07]  /*1fb0*/  FADD.FTZ R45, R47, R45 ;  /* 0x0000002d2f2d7221 */ /* 0x000fce0000010000 */
.L_x_391:
[----:B------:R-:W-:Y:S05]  /*1fc0*/  BSYNC B0 ;  /* 0x0000000000007941 */ /* 0x000fea0003800000 */
.L_x_390:
[----:B------:R-:W0:Y:S01]  /*1fd0*/  SHFL.BFLY PT, R47, R44, 0x2, 0x1f ;  /* 0x0c401f002c2f7f89 */ /* 0x000e2200000e0000 */
[----:B------:R-:W-:Y:S01]  /*1fe0*/  PRMT R46, R26, 0x7632, R46 ;  /* 0x000076321a2e7816 */ /* 0x000fe2000000002e */
[----:B------:R-:W-:Y:S02]  /*1ff0*/  BSSY B0, `(.L_x_392) ;  /* 0x0000019000007945 */ /* 0x000fe40003800000 */
[----:B------:R-:W1:Y:S01]  /*2000*/  SHFL.BFLY PT, R25, R45, 0x2, 0x1f ;  /* 0x0c401f002d197f89 */ /* 0x000e6200000e0000 */
[----:B------:R-:W2:Y:S01]  /*2010*/  S2R R61, SR_TID.X ;  /* 0x00000000003d7919 */ /* 0x000ea20000002100 */
[----:B0-----:R-:W-:Y:S01]  /*2020*/  FADD.FTZ R47, R47, R44 ;  /* 0x0000002c2f2f7221 */ /* 0x001fe20000010000 */
[----:B-1----:R-:W-:-:S04]  /*2030*/  FADD.FTZ R44, R25, R45 ;  /* 0x0000002d192c7221 */ /* 0x002fc80000010000 */
[----:B------:R-:W0:Y:S01]  /*2040*/  SHFL.BFLY PT, R60, R47, 0x1, 0x1f ;  /* 0x0c201f002f3c7f89 */ /* 0x000e2200000e0000 */
[----:B------:R-:W-:-:S03]  /*2050*/  PRMT R25, R27, 0x7632, R25 ;  /* 0x000076321b197816 */ /* 0x000fc60000000019 */
[----:B------:R-:W1:Y:S01]  /*2060*/  SHFL.BFLY PT, R45, R44, 0x1, 0x1f ;  /* 0x0c201f002c2d7f89 */ /* 0x000e6200000e0000 */
[----:B--2---:R-:W-:Y:S01]  /*2070*/  LOP3.LUT P1, RZ, R61, 0xffffffe3, RZ, 0xc0, !PT ;  /* 0xffffffe33dff7812 */ /* 0x004fe2000782c0ff */
[----:B0-----:R-:W-:Y:S02]  /*2080*/  FADD.FTZ R26, R47, R60 ;  /* 0x0000003c2f1a7221 */ /* 0x001fe40000010000 */
[----:B------:R-:W0:Y:S01]  /*2090*/  S2R R47, SR_TID.X ;  /* 0x00000000002f7919 */ /* 0x000e220000002100 */
[----:B-1----:R-:W-:-:S09]  /*20a0*/  FADD.FTZ R27, R44, R45 ;  /* 0x0000002d2c1b7221 */ /* 0x002fd20000010000 */
[----:B------:R-:W-:Y:S05]  /*20b0*/  @P1 BRA `(.L_x_393) ;  /* 0x0000000000301947 */ /* 0x000fea0003800000 */
[----:B0-----:R-:W-:Y:S01]  /*20c0*/  SHF.R.U32.HI R45, RZ, 0x2, R47 ;  /* 0x00000002ff2d7819 */ /* 0x001fe2000001162f */
[----:B------:R-:W0:Y:S01]  /*20d0*/  LDC.64 R60, c[0x0][0x260] ;  /* 0x00009800ff3c7b82 */ /* 0x000e220000000a00 */
[----:B------:R-:W-:Y:S01]  /*20e0*/  ULDC UR5, c[0x0][0x10] ;  /* 0x0000040000057ab9 */ /* 0x000fe20000000800 */
[----:B------:R-:W-:Y:S01]  /*20f0*/  MOV R44, UR17 ;  /* 0x00000011002c7c02 */ /* 0x000fe20008000f00 */
[----:B------:R-:W-:Y:S01]  /*2100*/  UIMAD UR5, UR5, UR4, UR6 ;  /* 0x00000004050572a4 */ /* 0x000fe2000f8e0206 */
[----:B------:R-:W-:-:S05]  /*2110*/  IMAD.SHL.U32 R45, R45, 0x10, RZ ;  /* 0x000000102d2d7824 */ /* 0x000fca00078e00ff */
[----:B------:R-:W-:Y:S02]  /*2120*/  LOP3.LUT R44, R45, 0xfffffff0, R44, 0xe2, !PT ;  /* 0xfffffff02d2c7812 */ /* 0x000fe400078ee22c */
[----:B------:R-:W-:-:S05]  /*2130*/  MOV R45, UR5 ;  /* 0x00000005002d7c02 */ /* 0x000fca0008000f00 */
[----:B------:R-:W-:-:S05]  /*2140*/  IMAD R44, R45, 0x80, R44 ;  /* 0x000000802d2c7824 */ /* 0x000fca00078e022c */
[----:B------:R-:W-:-:S05]  /*2150*/  SHF.L.U32 R44, R44, 0x1, RZ ;  /* 0x000000012c2c7819 */ /* 0x000fca00000006ff */
[----:B0-----:R-:W-:-:S05]  /*2160*/  IMAD.WIDE.U32 R44, R44, 0x4, R60 ;  /* 0x000000042c2c7825 */ /* 0x001fca00078e003c */
[----:B------:R1:W-:Y:S02]  /*2170*/  STG.E.64 desc[UR12][R44.64], R26 ;  /* 0x0000001a2c007986 */ /* 0x0003e4000c101b0c */
.L_x_393:
[----:B------:R-:W-:Y:S05]  /*2180*/  BSYNC B0 ;  /* 0x0000000000007941 */ /* 0x000fea0003800000 */
.L_x_392:
[----:B------:R-:W-:Y:S01]  /*2190*/  UISETP.GE.U32.AND UP0, UPT, UR9, UR16, UPT ;  /* 0x000000100900728c */ /* 0x000fe2000bf06070 */
[----:B------:R-:W-:Y:S02]  /*21a0*/  PRMT R28, R28, 0x7632, R28 ;  /* 0x000076321c1c7816 */ /* 0x000fe4000000001c */
        /* <DEDUP_REMOVED lines=16> */
[----:B------:R-:W-:Y:S01]  /*22b0*/  PRMT R43, R43, 0x7632, R43 ;  /* 0x000076322b2b7816 */ /* 0x000fe2000000002b */
[----:B------:R-:W-:Y:S06]  /*22c0*/  @P1 BRA `(.L_x_394) ;  /* 0x0000000000581947 */ /* 0x000fec0003800000 */
[----:B------:R-:W-:Y:S01]  /*22d0*/  BAR.SYNC.DEFER_BLOCKING 0x0 ;  /* 0x0000000000007b1d */ /* 0x000fe20000010000 */
[----:B0-----:R-:W-:-:S13]  /*22e0*/  ISETP.NE.AND P1, PT, R47, RZ, PT ;  /* 0x000000ff2f00720c */ /* 0x001fda0003f25270 */
[----:B------:R-:W-:Y:S05]  /*22f0*/  @P1 BRA `(.L_x_395) ;  /* 0x0000000000401947 */ /* 0x000fea0003800000 */
[----:B-1----:R-:W0:Y:S01]  /*2300*/  LDC.64 R44, c[0x0][0x268] ;  /* 0x00009a00ff2c7b82 */ /* 0x002e220000000a00 */
[----:B------:R-:W-:Y:S02]  /*2310*/  MOV R26, UR6 ;  /* 0x00000006001a7c02 */ /* 0x000fe40008000f00 */
[----:B------:R-:W-:-:S03]  /*2320*/  ISETP.NE.AND P1, PT, RZ, UR17, PT ;  /* 0x00000011ff007c0c */ /* 0x000fc6000bf25270 */
[----:B0-----:R-:W-:-:S04]  /*2330*/  IMAD.WIDE.U32 R26, R26, 0x4, R44 ;  /* 0x000000041a1a7825 */ /* 0x001fc800078e002c */
[----:B------:R-:W-:-:S05]  /*2340*/  IMAD.MOV.U32 R44, RZ, RZ, 0x7ffffff1 ;  /* 0x7ffffff1ff2c7424 */ /* 0x000fca00078e00ff */
[----:B------:R-:W-:Y:S01]  /*2350*/  SEL R44, R44, 0x1, !P1 ;  /* 0x000000012c2c7807 */ /* 0x000fe20004800000 */
[----:B------:R-:W-:Y:S06]  /*2360*/  MEMBAR.ALL.GPU ;  /* 0x0000000000007992 */ /* 0x000fec000000a000 */
[----:B------:R-:W-:-:S00]  /*2370*/  ERRBAR ;  /* 0x00000000000079ab */ /* 0x000fc00000000000 */
[----:B------:R-:W-:Y:S06]  /*2380*/  CGAERRBAR ;  /* 0x00000000000075ab */ /* 0x000fec0000000000 */
[----:B------:R0:W5:Y:S02]  /*2390*/  ATOM.E.ADD.STRONG.GPU PT, R44, desc[UR12][R26.64], R44 ;  /* 0x0000002c1a2c798a */ /* 0x00016400081ee1cc */
.L_x_396:
[----:B------:R-:W2:Y:S04]  /*23a0*/  LD.E.STRONG.GPU R45, desc[UR12][R26.64] ;  /* 0x0000000c1a2d7980 */ /* 0x000ea8000c10f900 */
[----:B--2---:R-:W-:Y:S01]  /*23b0*/  CCTL.IVALL ;  /* 0x00000000ff00798f */ /* 0x004fe20002000000 */
[----:B------:R-:W-:Y:S05]  /*23c0*/  YIELD ;  /* 0x0000000000007946 */ /* 0x000fea0003800000 */
[----:B-----5:R-:W-:-:S04]  /*23d0*/  LOP3.LUT R45, R45, R44, RZ, 0x3c, !PT ;  /* 0x0000002c2d2d7212 */ /* 0x020fc800078e3cff */
[----:B------:R-:W-:-:S13]  /*23e0*/  ISETP.GT.AND P1, PT, R45, -0x1, PT ;  /* 0xffffffff2d00780c */ /* 0x000fda0003f24270 */
[----:B------:R-:W-:Y:S05]  /*23f0*/  @P1 BRA `(.L_x_396) ;  /* 0xfffffffc00e81947 */ /* 0x000fea000383ffff */
.L_x_395:
[----:B------:R-:W-:Y:S05]  /*2400*/  WARPSYNC.ALL ;  /* 0x0000000000007948 */ /* 0x000fea0003800000 */
[----:B------:R-:W-:Y:S06]  /*2410*/  BAR.SYNC.DEFER_BLOCKING 0x0 ;  /* 0x0000000000007b1d */ /* 0x000fec0000010000 */
[----:B------:R-:W-:Y:S05]  /*2420*/  BRA `(.L_x_397) ;  /* 0x0000000000687947 */ /* 0x000fea0003800000 */
.L_x_394:
[----:B-1----:R-:W1:Y:S01]  /*2430*/  S2R R26, SR_TID.X ;  /* 0x00000000001a7919 */ /* 0x002e620000002100 */
[----:B------:R-:W-:Y:S01]  /*2440*/  BAR.SYNC.DEFER_BLOCKING 0x0 ;  /* 0x0000000000007b1d */ /* 0x000fe20000010000 */
[----:B-1----:R-:W-:-:S13]  /*2450*/  ISETP.NE.AND P1, PT, R26, RZ, PT ;  /* 0x000000ff1a00720c */ /* 0x002fda0003f25270 */
[----:B------:R-:W-:Y:S05]  /*2460*/  @P1 BRA `(.L_x_398) ;  /* 0x0000000000501947 */ /* 0x000fea0003800000 */
[----:B------:R-:W1:Y:S01]  /*2470*/  LDC.64 R44, c[0x0][0x268] ;  /* 0x00009a00ff2c7b82 */ /* 0x000e620000000a00 */
[----:B------:R-:W-:-:S06]  /*2480*/  USHF.R.U32.HI UR5, URZ, 0x2, UR6 ;  /* 0x000000023f057899 */ /* 0x000fcc0008011606 */
[----:B------:R-:W-:Y:S01]  /*2490*/  IADD3 R26, RZ, -UR5, RZ ;  /* 0x80000005ff1a7c10 */ /* 0x000fe2000fffe0ff */
[----:B------:R-:W-:-:S03]  /*24a0*/  ULOP3.LUT UR5, UR6, 0x3, URZ, 0xc0, !UPT ;  /* 0x0000000306057892 */ /* 0x000fc6000f8ec03f */
[----:B------:R-:W-:Y:S01]  /*24b0*/  ISETP.NE.AND P1, PT, R26, UR17, PT ;  /* 0x000000111a007c0c */ /* 0x000fe2000bf25270 */
[----:B------:R-:W-:-:S06]  /*24c0*/  ULOP3.LUT UR5, UR5, 0x14, URZ, 0xfc, !UPT ;  /* 0x0000001405057892 */ /* 0x000fcc000f8efc3f */
[----:B------:R-:W-:-:S05]  /*24d0*/  MOV R26, UR5 ;  /* 0x00000005001a7c02 */ /* 0x000fca0008000f00 */
[----:B-1----:R-:W-:-:S04]  /*24e0*/  IMAD.WIDE.U32 R26, R26, 0x4, R44 ;  /* 0x000000041a1a7825 */ /* 0x002fc800078e002c */
[----:B------:R-:W-:-:S05]  /*24f0*/  IMAD.MOV.U32 R44, RZ, RZ, 0x7fffffb1 ;  /* 0x7fffffb1ff2c7424 */ /* 0x000fca00078e00ff */
[----:B------:R-:W-:Y:S01]  /*2500*/  SEL R44, R44, 0x1, !P1 ;  /* 0x000000012c2c7807 */ /* 0x000fe20004800000 */
[----:B------:R-:W-:Y:S06]  /*2510*/  MEMBAR.ALL.GPU ;  /* 0x0000000000007992 */ /* 0x000fec000000a000 */
[----:B------:R-:W-:-:S00]  /*2520*/  ERRBAR ;  /* 0x00000000000079ab */ /* 0x000fc00000000000 */
[----:B------:R-:W-:Y:S06]  /*2530*/  CGAERRBAR ;  /* 0x00000000000075ab */ /* 0x000fec0000000000 */
[----:B------:R1:W5:Y:S02]  /*2540*/  ATOM.E.ADD.STRONG.GPU PT, R44, desc[UR12][R26.64], R44 ;  /* 0x0000002c1a2c798a */ /* 0x00036400081ee1cc */
.L_x_399:
[----:B------:R-:W2:Y:S04]  /*2550*/  LD.E.STRONG.GPU R45, desc[UR12][R26.64] ;  /* 0x0000000c1a2d7980 */ /* 0x000ea8000c10f900 */
[----:B--2---:R-:W-:Y:S01]  /*2560*/  CCTL.IVALL ;  /* 0x00000000ff00798f */ /* 0x004fe20002000000 */
[----:B------:R-:W-:Y:S05]  /*2570*/  YIELD ;  /* 0x0000000000007946 */ /* 0x000fea0003800000 */
[----:B-----5:R-:W-:-:S04]  /*2580*/  LOP3.LUT R45, R45, R44, RZ, 0x3c, !PT ;  /* 0x0000002c2d2d7212 */ /* 0x020fc800078e3cff */
[----:B------:R-:W-:-:S13]  /*2590*/  ISETP.GT.AND P1, PT, R45, -0x1, PT ;  /* 0xffffffff2d00780c */ /* 0x000fda0003f24270 */
[----:B------:R-:W-:Y:S05]  /*25a0*/  @P1 BRA `(.L_x_399) ;  /* 0xfffffffc00e81947 */ /* 0x000fea000383ffff */
.L_x_398:
[----:B------:R-:W-:Y:S05]  /*25b0*/  WARPSYNC.ALL ;  /* 0x0000000000007948 */ /* 0x000fea0003800000 */
[----:B------:R-:W-:Y:S06]  /*25c0*/  BAR.SYNC.DEFER_BLOCKING 0x0 ;  /* 0x0000000000007b1d */ /* 0x000fec0000010000 */
.L_x_397:
[----:B------:R-:W2:Y:S01]  /*25d0*/  S2R R60, SR_TID.X ;  /* 0x00000000003c7919 */ /* 0x000ea20000002100 */
[----:B0-----:R-:W3:Y:S01]  /*25e0*/  LDL.LU R47, [R1+0x4] ;  /* 0x00000400012f7983 */ /* 0x001ee20000300800 */
[----:B-1----:R-:W-:Y:S02]  /*25f0*/  MOV R27, UR4 ;  /* 0x00000004001b7c02 */ /* 0x002fe40008000f00 */
[----:B--2---:R-:W-:-:S13]  /*2600*/  ISETP.GT.U32.AND P1, PT, R60, 0x7f, PT ;  /* 0x0000007f3c00780c */ /* 0x004fda0003f24070 */
[----:B------:R-:W0:Y:S08]  /*2610*/  @!P1 LDC R26, c[0x0][0x10] ;  /* 0x00000400ff1a9b82 */ /* 0x000e300000000800 */
[----:B------:R-:W1:Y:S01]  /*2620*/  @!P1 LDC.64 R44, c[0x0][0x260] ;  /* 0x00009800ff2c9b82 */ /* 0x000e620000000a00 */
[----:B0-----:R-:W-:Y:S01]  /*2630*/  @!P1 IMAD R26, R26, R27, UR6 ;  /* 0x000000061a1a9e24 */ /* 0x001fe2000f8e021b */
[----:B------:R-:W-:-:S04]  /*2640*/  @!P1 LOP3.LUT R27, R60, 0x7ffffff0, RZ, 0xc0, !PT ;  /* 0x7ffffff03c1b9812 */ /* 0x000fc800078ec0ff */
[----:B------:R-:W-:Y:S02]  /*2650*/  @!P1 LEA R26, R26, R27, 0x7 ;  /* 0x0000001b1a1a9211 */ /* 0x000fe400078e38ff */
[----:B------:R-:W-:-:S05]  /*2660*/  @!P1 LOP3.LUT R27, R60, 0xf, RZ, 0xc0, !PT ;  /* 0x0000000f3c1b9812 */ /* 0x000fca00078ec0ff */
[----:B------:R-:W-:-:S05]  /*2670*/  @!P1 IMAD.IADD R26, R26, 0x1, R27 ;  /* 0x000000011a1a9824 */ /* 0x000fca00078e021b */
[----:B------:R-:W-:-:S05]  /*2680*/  @!P1 SHF.L.U32 R26, R26, 0x1, RZ ;  /* 0x000000011a1a9819 */ /* 0x000fca00000006ff */
[----:B-1----:R-:W-:-:S06]  /*2690*/  @!P1 IMAD.WIDE.U32 R26, R26, 0x4, R44 ;  /* 0x000000041a1a9825 */ /* 0x002fcc00078e002c */
[----:B------:R-:W2:Y:S01]  /*26a0*/  @!P1 LDG.E.64 R26, desc[UR12][R26.64] ;  /* 0x0000000c1a1a9981 */ /* 0x000ea2000c1e1b00 */
[----:B------:R-:W-:Y:S01]  /*26b0*/  HFMA2.MMA R44, -RZ, RZ, 0, 0 ;  /* 0x00000000ff2c7435 */ /* 0x000fe200000001ff */
[----:B------:R-:W0:Y:S01]  /*26c0*/  S2UR UR14, SR_CgaCtaId ;  /* 0x00000000000e79c3 */ /* 0x000e220000008800 */
[----:B------:R-:W-:Y:S01]  /*26d0*/  UMOV UR5, 0x400 ;  /* 0x0000040000057882 */ /* 0x000fe20000000000 */
[----:B------:R-:W-:Y:S01]  /*26e0*/  USHF.L.U32 UR11, UR11, 0x3, URZ ;  /* 0x000000030b0b7899 */ /* 0x000fe2000800063f */
[----:B------:R-:W-:Y:S01]  /*26f0*/  SHF.L.U32 R34, R34, 0x10, RZ ;  /* 0x0000001022227819 */ /* 0x000fe200000006ff */
[----:B------:R-:W-:Y:S01]  /*2700*/  UIADD3 UR5, UR5, 0x3480, URZ ;  /* 0x0000348005057890 */ /* 0x000fe2000fffe03f */
[----:B------:R-:W-:Y:S01]  /*2710*/  SHF.L.U32 R31, R31, 0x10, RZ ;  /* 0x000000101f1f7819 */ /* 0x000fe200000006ff */
[----:B------:R-:W-:Y:S01]  /*2720*/  ULOP3.LUT UR11, UR11, 0x18, URZ, 0xc0, !UPT ;  /* 0x000000180b0b7892 */ /* 0x000fe2000f8ec03f */
[----:B------:R-:W-:Y:S01]  /*2730*/  SHF.L.U32 R25, R25, 0x10, RZ ;  /* 0x0000001019197819 */ /* 0x000fe200000006ff */
[----:B------:R-:W-:Y:S01]  /*2740*/  IMAD.U32 R61, R42, 0x10000, RZ ;  /* 0x000100002a3d7824 */ /* 0x000fe200078e00ff */
[----:B------:R-:W-:Y:S01]  /*2750*/  SHF.L.U32 R39, R39, 0x10, RZ ;  /* 0x0000001027277819 */ /* 0x000fe200000006ff */
[----:B------:R-:W-:Y:S01]  /*2760*/  IMAD.U32 R35, R35, 0x10000, RZ ;  /* 0x0001000023237824 */ /* 0x000fe200078e00ff */
[----:B------:R-:W-:Y:S01]  /*2770*/  SHF.L.U32 R43, R43, 0x10, RZ ;  /* 0x000000102b2b7819 */ /* 0x000fe200000006ff */
[----:B------:R-:W-:Y:S01]  /*2780*/  IMAD.U32 R33, R33, 0x10000, RZ ;  /* 0x0001000021217824 */ /* 0x000fe200078e00ff */
[----:B------:R-:W-:Y:S01]  /*2790*/  SHF.L.U32 R29, R29, 0x10, RZ ;  /* 0x000000101d1d7819 */ /* 0x000fe200000006ff */
[----:B------:R-:W-:Y:S01]  /*27a0*/  ULOP3.LUT UR4, UR4, 0x1, URZ, 0x3c, !UPT ;  /* 0x0000000104047892 */ /* 0x000fe2000f8e3c3f */
[----:B------:R-:W-:Y:S01]  /*27b0*/  SHF.L.U32 R37, R37, 0x10, RZ ;  /* 0x0000001025257819 */ /* 0x000fe200000006ff */
[C---:B------:R-:W-:Y:S01]  /*27c0*/  FADD.FTZ R33, -R24.reuse, R33 ;  /* 0x0000002118217221 */ /* 0x040fe20000010100 */
[----:B------:R-:W-:Y:S01]  /*27d0*/  SHF.L.U32 R41, R41, 0x10, RZ ;  /* 0x0000001029297819 */ /* 0x000fe200000006ff */
[----:B------:R-:W-:-:S02]  /*27e0*/  FADD.FTZ R29, -R24, R29 ;  /* 0x0000001d181d7221 */ /* 0x000fc40000010100 */
[----:B------:R-:W-:Y:S01]  /*27f0*/  FMUL.FTZ R33, R2, R33 ;  /* 0x0000002102217220 */ /* 0x000fe20000410000 */
[----:B------:R-:W-:Y:S01]  /*2800*/  FADD.FTZ R37, -R24, R37 ;  /* 0x0000002518257221 */ /* 0x000fe20000010100 */
[----:B------:R-:W-:Y:S01]  /*2810*/  FMUL.FTZ R29, R2, R29 ;  /* 0x0000001d021d7220 */ /* 0x000fe20000410000 */
[----:B------:R-:W-:Y:S01]  /*2820*/  FADD.FTZ R41, -R24, R41 ;  /* 0x0000002918297221 */ /* 0x000fe20000010100 */
[----:B0-----:R-:W-:Y:S01]  /*2830*/  ULEA UR5, UR14, UR5, 0x18 ;  /* 0x000000050e057291 */ /* 0x001fe2000f8ec03f */
[C---:B------:R-:W-:Y:S02]  /*2840*/  FMUL.FTZ R37, R2.reuse, R37 ;  /* 0x0000002502257220 */ /* 0x040fe40000410000 */
[----:B------:R-:W-:Y:S01]  /*2850*/  ULDC.64 UR14, c[0x0][0x210] ;  /* 0x00008400000e7ab9 */ /* 0x000fe20000000a00 */
[----:B------:R-:W-:Y:S01]  /*2860*/  FMUL.FTZ R41, R2, R41 ;  /* 0x0000002902297220 */ /* 0x000fe20000410000 */
[----:B---3--:R-:W-:Y:S01]  /*2870*/  IADD3 R45, R47, -UR11, RZ ;  /* 0x8000000b2f2d7c10 */ /* 0x008fe2000fffe0ff */
[----:B------:R-:W-:Y:S01]  /*2880*/  UMOV UR11, UR9 ;  /* 0x00000009000b7c82 */ /* 0x000fe20008000000 */
[----:B------:R-:W-:Y:S01]  /*2890*/  SHF.L.U32 R47, R38, 0x10, RZ ;  /* 0x00000010262f7819 */ /* 0x000fe200000006ff */
[----:B--2---:R-:W-:Y:S01]  /*28a0*/  @!P1 FADD.FTZ R44, RZ, R26 ;  /* 0x0000001aff2c9221 */ /* 0x004fe20000010000 */
[----:B------:R-:W-:-:S02]  /*28b0*/  IMAD.MOV.U32 R26, RZ, RZ, RZ ;  /* 0x000000ffff1a7224 */ /* 0x000fc400078e00ff */
[----:B------:R-:W-:Y:S01]  /*28c0*/  @!P1 FADD.FTZ R26, RZ, R27 ;  /* 0x0000001bff1a9221 */ /* 0x000fe20000010000 */
[----:B------:R-:W-:Y:S01]  /*28d0*/  LOP3.LUT P1, RZ, R60, 0xffffff8f, RZ, 0xc0, !PT ;  /* 0xffffff8f3cff7812 */ /* 0x000fe2000782c0ff */
[----:B------:R-:W0:Y:S02]  /*28e0*/  SHFL.BFLY PT, R27, R44, 0x8, 0x1f ;  /* 0x0d001f002c1b7f89 */ /* 0x000e2400000e0000 */
[----:B0-----:R-:W-:Y:S02]  /*28f0*/  FADD.FTZ R44, R27, R44 ;  /* 0x0000002c1b2c7221 */ /* 0x001fe40000010000 */
[----:B------:R-:W0:Y:S02]  /*2900*/  SHFL.BFLY PT, R27, R26, 0x8, 0x1f ;  /* 0x0d001f001a1b7f89 */ /* 0x000e2400000e0000 */
[----:B0-----:R-:W-:Y:S02]  /*2910*/  FADD.FTZ R26, R27, R26 ;  /* 0x0000001a1b1a7221 */ /* 0x001fe40000010000 */
[----:B------:R-:W0:Y:S02]  /*2920*/  SHFL.BFLY PT, R27, R44, 0x4, 0x1f ;  /* 0x0c801f002c1b7f89 */ /* 0x000e2400000e0000 */
[----:B0-----:R-:W-:-:S02]  /*2930*/  FADD.FTZ R44, R44, R27 ;  /* 0x0000001b2c2c7221 */ /* 0x001fc40000010000 */
        /* <DEDUP_REMOVED lines=9> */
[----:B------:R-:W-:Y:S01]  /*29d0*/  @!P1 FMUL.FTZ R26, R26, 9.7656251455191522837e-05 ;  /* 0x38cccccd1a1a9820 */ /* 0x000fe20000410000 */
[----:B0-----:R-:W-:Y:S01]  /*29e0*/  FADD.FTZ R27, R27, R44 ;  /* 0x0000002c1b1b7221 */ /* 0x001fe20000010000 */
[----:B------:R-:W-:Y:S02]  /*29f0*/  @!P1 SHF.R.U32.HI R44, RZ, 0x1, R60 ;  /* 0x00000001ff2c9819 */ /* 0x000fe4000001163c */
[----:B------:R-:W-:Y:S01]  /*2a00*/  LEA R60, R45, UR5, 0x3 ;  /* 0x000000052d3c7c11 */ /* 0x000fe2000f8e18ff */
[----:B------:R-:W-:Y:S01]  /*2a10*/  @!P1 FMUL.FTZ R27, R27, 9.7656251455191522837e-05 ;  /* 0x38cccccd1b1b9820 */ /* 0x000fe20000410000 */
[----:B------:R-:W-:Y:S01]  /*2a20*/  @!P1 LOP3.LUT R44, R44, 0x7ffffff8, RZ, 0xc0, !PT ;  /* 0x7ffffff82c2c9812 */ /* 0x000fe200078ec0ff */
[----:B------:R-:W-:-:S04]  /*2a30*/  IMAD.U32 R45, R46, 0x10000, RZ ;  /* 0x000100002e2d7824 */ /* 0x000fc800078e00ff */
[----:B------:R-:W-:Y:S01]  /*2a40*/  @!P1 STS.64 [R44+UR5], R26 ;  /* 0x0000001a2c009988 */ /* 0x000fe20008000a05 */
[----:B------:R-:W-:Y:S01]  /*2a50*/  BAR.SYNC.DEFER_BLOCKING 0x0 ;  /* 0x0000000000007b1d */ /* 0x000fe20000010000 */
[----:B-----5:R-:W-:-:S04]  /*2a60*/  IADD3 R58, P1, R58, UR14, RZ ;  /* 0x0000000e3a3a7c10 */ /* 0x020fc8000ff3e0ff */
[----:B------:R-:W-:Y:S01]  /*2a70*/  IADD3.X R59, R59, UR15, RZ, P1, !PT ;  /* 0x0000000f3b3b7c10 */ /* 0x000fe20008ffe4ff */
[----:B------:R-:W-:Y:S01]  /*2a80*/  UMOV UR5, UR10 ;  /* 0x0000000a00057c82 */ /* 0x000fe20008000000 */
[----:B------:R-:W-:-:S04]  /*2a90*/  IADD3 R56, P1, R56, UR14, RZ ;  /* 0x0000000e38387c10 */ /* 0x000fc8000ff3e0ff */
[----:B------:R-:W-:Y:S02]  /*2aa0*/  IADD3.X R57, R57, UR15, RZ, P1, !PT ;  /* 0x0000000f39397c10 */ /* 0x000fe40008ffe4ff */
[----:B------:R-:W-:-:S04]  /*2ab0*/  IADD3 R54, P1, R54, UR14, RZ ;  /* 0x0000000e36367c10 */ /* 0x000fc8000ff3e0ff */
[----:B------:R-:W-:Y:S02]  /*2ac0*/  IADD3.X R55, R55, UR15, RZ, P1, !PT ;  /* 0x0000000f37377c10 */ /* 0x000fe40008ffe4ff */
[----:B------:R-:W-:-:S04]  /*2ad0*/  IADD3 R52, P1, R52, UR14, RZ ;  /* 0x0000000e34347c10 */ /* 0x000fc8000ff3e0ff */
[----:B------:R-:W-:Y:S01]  /*2ae0*/  IADD3.X R53, R53, UR15, RZ, P1, !PT ;  /* 0x0000000f35357c10 */ /* 0x000fe20008ffe4ff */
[----:B------:R-:W0:Y:S02]  /*2af0*/  LDS.64 R26, [R60] ;  /* 0x000000003c1a7984 */ /* 0x000e240000000a00 */
[--C-:B0-----:R-:W-:Y:S01]  /*2b00*/  FFMA.FTZ R0, R0, R3, -R26.reuse ;  /* 0x0000000300007223 */ /* 0x101fe2000001081a */
[C-C-:B------:R-:W-:Y:S01]  /*2b10*/  FFMA.FTZ R6, R3.reuse, R6, -R26.reuse ;  /* 0x0000000603067223 */ /* 0x140fe2000001081a */
[C-C-:B------:R-:W-:Y:S01]  /*2b20*/  FFMA.FTZ R8, R3.reuse, R8, -R26.reuse ;  /* 0x0000000803087223 */ /* 0x140fe2000001081a */
[--C-:B------:R-:W-:Y:S01]  /*2b30*/  FFMA.FTZ R12, R3, R12, -R26.reuse ;  /* 0x0000000c030c7223 */ /* 0x100fe2000001081a */
[----:B------:R-:W-:Y:S01]  /*2b40*/  SHF.L.U32 R3, R30, 0x10, RZ ;  /* 0x000000101e037819 */ /* 0x000fe200000006ff */
[--C-:B------:R-:W-:Y:S01]  /*2b50*/  FFMA.FTZ R5, R5, R4, -R26.reuse ;  /* 0x0000000405057223 */ /* 0x100fe2000001081a */
[C-C-:B------:R-:W-:Y:S01]  /*2b60*/  FFMA.FTZ R7, R4.reuse, R7, -R26.reuse ;  /* 0x0000000704077223 */ /* 0x140fe2000001081a */
[C-C-:B------:R-:W-:Y:S01]  /*2b70*/  FFMA.FTZ R10, R4.reuse, R10, -R26.reuse ;  /* 0x0000000a040a7223 */ /* 0x140fe2000001081a */
[--C-:B------:R-:W-:Y:S01]  /*2b80*/  FFMA.FTZ R4, R4, R14, -R26.reuse ;  /* 0x0000000e04047223 */ /* 0x100fe2000001081a */
[--C-:B------:R-:W-:Y:S01]  /*2b90*/  FFMA.FTZ R30, R3, R45, -R26.reuse ;  /* 0x0000002d031e7223 */ /* 0x100fe2000001081a */
[C-C-:B------:R-:W-:Y:S01]  /*2ba0*/  FFMA.FTZ R34, R45.reuse, R34, -R26.reuse ;  /* 0x000000222d227223 */ /* 0x140fe2000001081a */
[C-C-:B------:R-:W-:Y:S01]  /*2bb0*/  FFMA.FTZ R38, R45.reuse, R47, -R26.reuse ;  /* 0x0000002f2d267223 */ /* 0x140fe2000001081a */
[--C-:B------:R-:W-:Y:S01]  /*2bc0*/  FFMA.FTZ R42, R45, R61, -R26.reuse ;  /* 0x0000003d2d2a7223 */ /* 0x100fe2000001081a */
[--C-:B------:R-:W-:Y:S01]  /*2bd0*/  FFMA.FTZ R14, R31, R25, -R26.reuse ;  /* 0x000000191f0e7223 */ /* 0x100fe2000001081a */
[C-C-:B------:R-:W-:Y:S01]  /*2be0*/  FFMA.FTZ R44, R25.reuse, R35, -R26.reuse ;  /* 0x00000023192c7223 */ /* 0x140fe2000001081a */
[C-C-:B------:R-:W-:Y:S01]  /*2bf0*/  FFMA.FTZ R46, R25.reuse, R39, -R26.reuse ;  /* 0x00000027192e7223 */ /* 0x140fe2000001081a */
[----:B------:R-:W-:Y:S01]  /*2c00*/  FFMA.FTZ R26, R25, R43, -R26 ;  /* 0x0000002b191a7223 */ /* 0x000fe2000001081a */
[----:B------:R-:W-:Y:S01]  /*2c10*/  SHF.L.U32 R25, R32, 0x10, RZ ;  /* 0x0000001020197819 */ /* 0x000fe200000006ff */
[----:B------:R-:W-:Y:S01]  /*2c20*/  IMAD.U32 R3, R28, 0x10000, RZ ;  /* 0x000100001c037824 */ /* 0x000fe200078e00ff */
[----:B------:R-:W-:Y:S01]  /*2c30*/  SHF.L.U32 R31, R36, 0x10, RZ ;  /* 0x00000010241f7819 */ /* 0x000fe200000006ff */
[----:B------:R-:W-:-:S02]  /*2c40*/  IMAD.U32 R35, R40, 0x10000, RZ ;  /* 0x0001000028237824 */ /* 0x000fc400078e00ff */
[----:B------:R-:W-:Y:S01]  /*2c50*/  FFMA.FTZ R51, R51, -R27, R0 ;  /* 0x8000001b33337223 */ /* 0x000fe20000010000 */
[C---:B------:R-:W-:Y:S01]  /*2c60*/  FADD.FTZ R25, -R24.reuse, R25 ;  /* 0x0000001918197221 */ /* 0x040fe20000010100 */
[C---:B------:R-:W-:Y:S01]  /*2c70*/  FADD.FTZ R3, -R24.reuse, R3 ;  /* 0x0000000318037221 */ /* 0x040fe20000010100 */
[C---:B------:R-:W-:Y:S01]  /*2c80*/  FADD.FTZ R31, -R24.reuse, R31 ;  /* 0x0000001f181f7221 */ /* 0x040fe20000010100 */
[----:B------:R-:W-:Y:S01]  /*2c90*/  FADD.FTZ R35, -R24, R35 ;  /* 0x0000002318237221 */ /* 0x000fe20000010100 */
[C---:B------:R-:W-:Y:S01]  /*2ca0*/  FMUL.FTZ R39, R2.reuse, R25 ;  /* 0x0000001902277220 */ /* 0x040fe20000410000 */
[----:B------:R-:W-:Y:S01]  /*2cb0*/  FMUL.FTZ R3, R2, R3 ;  /* 0x0000000302037220 */ /* 0x000fe20000410000 */
[C---:B------:R-:W-:Y:S01]  /*2cc0*/  FFMA.FTZ R25, -R27.reuse, R29, R14 ;  /* 0x0000001d1b197223 */ /* 0x040fe2000001010e */
[----:B------:R-:W-:Y:S01]  /*2cd0*/  FFMA.FTZ R5, R50, -R27, R5 ;  /* 0x8000001b32057223 */ /* 0x000fe20000010005 */
[C---:B------:R-:W-:Y:S01]  /*2ce0*/  FFMA.FTZ R29, -R27.reuse, R39, R34 ;  /* 0x000000271b1d7223 */ /* 0x040fe20000010122 */
[C---:B------:R-:W-:Y:S01]  /*2cf0*/  FFMA.FTZ R3, -R27.reuse, R3, R30 ;  /* 0x000000031b037223 */ /* 0x040fe2000001011e */
[C---:B------:R-:W-:Y:S01]  /*2d00*/  FMUL.FTZ R39, R2.reuse, R31 ;  /* 0x0000001f02277220 */ /* 0x040fe20000410000 */
[C---:B------:R-:W-:Y:S01]  /*2d10*/  FFMA.FTZ R31, -R27.reuse, R33, R44 ;  /* 0x000000211b1f7223 */ /* 0x040fe2000001012c */
[C---:B------:R-:W-:Y:S01]  /*2d20*/  FMUL.FTZ R51, R2.reuse, R51 ;  /* 0x0000003302337220 */ /* 0x040fe20000410000 */
[C---:B------:R-:W-:Y:S01]  /*2d30*/  FMUL.FTZ R0, R2.reuse, R3 ;  /* 0x0000000302007220 */ /* 0x040fe20000410000 */
[----:B------:R-:W-:Y:S01]  /*2d40*/  FFMA.FTZ R33, -R27, R39, R38 ;  /* 0x000000271b217223 */ /* 0x000fe20000010126 */
[C---:B------:R-:W-:Y:S01]  /*2d50*/  FMUL.FTZ R39, R2.reuse, R35 ;  /* 0x0000002302277220 */ /* 0x040fe20000410000 */
[----:B------:R-:W-:Y:S01]  /*2d60*/  FFMA.FTZ R49, R49, -R27, R6 ;  /* 0x8000001b31317223 */ /* 0x000fe20000010006 */
[C---:B------:R-:W-:Y:S01]  /*2d70*/  FMUL.FTZ R5, R2.reuse, R5 ;  /* 0x0000000502057220 */ /* 0x040fe20000410000 */
[----:B------:R-:W-:Y:S01]  /*2d80*/  FMUL.FTZ R6, R2, R25 ;  /* 0x0000001902067220 */ /* 0x000fe20000410000 */
[----:B------:R-:W-:Y:S01]  /*2d90*/  FFMA.FTZ R7, R48, -R27, R7 ;  /* 0x8000001b30077223 */ /* 0x000fe20000010007 */
[----:B------:R-:W-:Y:S01]  /*2da0*/  FFMA.FTZ R35, -R27, R37, R46 ;  /* 0x000000251b237223 */ /* 0x000fe2000001012e */
[-C--:B------:R-:W-:Y:S01]  /*2db0*/  FFMA.FTZ R9, R9, -R27.reuse, R8 ;  /* 0x8000001b09097223 */ /* 0x080fe20000010008 */
[-C--:B------:R-:W-:Y:S01]  /*2dc0*/  FFMA.FTZ R11, R11, -R27.reuse, R10 ;  /* 0x8000001b0b0b7223 */ /* 0x080fe2000001000a */
[----:B------:R-:W-:Y:S01]  /*2dd0*/  FFMA.FTZ R13, R13, -R27, R12 ;  /* 0x8000001b0d0d7223 */ /* 0x000fe2000001000c */
[----:B------:R-:W-:Y:S01]  /*2de0*/  FFMA.FTZ R37, -R27, R39, R42 ;  /* 0x000000271b257223 */ /* 0x000fe2000001012a */
[----:B------:R-:W-:Y:S01]  /*2df0*/  FFMA.FTZ R15, R15, -R27, R4 ;  /* 0x8000001b0f0f7223 */ /* 0x000fe20000010004 */
[----:B------:R-:W-:Y:S01]  /*2e00*/  F2FP.BF16.F32.PACK_AB R51, R0, R51 ;  /* 0x000000330033723e */ /* 0x000fe200000010ff */
[----:B------:R-:W-:Y:S01]  /*2e10*/  FFMA.FTZ R41, -R27, R41, R26 ;  /* 0x000000291b297223 */ /* 0x000fe2000001011a */
[C---:B------:R-:W-:Y:S01]  /*2e20*/  FMUL.FTZ R49, R2.reuse, R49 ;  /* 0x0000003102317220 */ /* 0x040fe20000410000 */
[----:B------:R-:W-:Y:S01]  /*2e30*/  FMUL.FTZ R0, R2, R29 ;  /* 0x0000001d02007220 */ /* 0x000fe20000410000 */
[----:B------:R-:W-:Y:S01]  /*2e40*/  F2FP.BF16.F32.PACK_AB R5, R6, R5 ;  /* 0x000000050605723e */ /* 0x000fe200000010ff */
[C---:B------:R-:W-:Y:S01]  /*2e50*/  FMUL.FTZ R7, R2.reuse, R7 ;  /* 0x0000000702077220 */ /* 0x040fe20000410000 */
        /* <DEDUP_REMOVED lines=8> */
[----:B------:R-:W-:Y:S01]  /*2ee0*/  FMUL.FTZ R2, R2, R41 ;  /* 0x0000002902027220 */ /* 0x000fe20000410000 */
[----:B------:R-:W-:Y:S01]  /*2ef0*/  F2FP.BF16.F32.PACK_AB R49, R0, R49 ;  /* 0x000000310031723e */ /* 0x000fe200000010ff */
[----:B------:R-:W-:Y:S01]  /*2f00*/  STG.E.U16 desc[UR12][R58.64], R51 ;  /* 0x000000333a007986 */ /* 0x000fe2000c10150c */
[----:B------:R-:W-:-:S02]  /*2f10*/  PRMT R0, R5, 0x7632, R0 ;  /* 0x0000763205007816 */ /* 0x000fc40000000000 */
[----:B------:R-:W-:Y:S01]  /*2f20*/  F2FP.BF16.F32.PACK_AB R7, R4, R7 ;  /* 0x000000070407723e */ /* 0x000fe200000010ff */
[----:B------:R-:W-:Y:S01]  /*2f30*/  STG.E.U16 desc[UR12][R58.64+0x4], R5 ;  /* 0x000004053a007986 */ /* 0x000fe2000c10150c */
[----:B------:R-:W-:Y:S02]  /*2f40*/  F2FP.BF16.F32.PACK_AB R9, R6, R9 ;  /* 0x000000090609723e */ /* 0x000fe400000010ff */
[----:B------:R-:W-:Y:S01]  /*2f50*/  F2FP.BF16.F32.PACK_AB R11, R8, R11 ;  /* 0x0000000b080b723e */ /* 0x000fe200000010ff */
[----:B------:R0:W-:Y:S01]  /*2f60*/  STG.E.U16 desc[UR12][R58.64+0x6], R0 ;  /* 0x000006003a007986 */ /* 0x0001e2000c10150c */
[----:B------:R-:W-:Y:S02]  /*2f70*/  F2FP.BF16.F32.PACK_AB R13, R10, R13 ;  /* 0x0000000d0a0d723e */ /* 0x000fe400000010ff */
[----:B------:R-:W-:Y:S02]  /*2f80*/  F2FP.BF16.F32.PACK_AB R15, R2, R15 ;  /* 0x0000000f020f723e */ /* 0x000fe400000010ff */
[----:B------:R-:W-:-:S02]  /*2f90*/  PRMT R29, R51, 0x7632, R29 ;  /* 0x00007632331d7816 */ /* 0x000fc4000000001d */
[----:B------:R-:W-:Y:S02]  /*2fa0*/  PRMT R28, R49, 0x7632, R28 ;  /* 0x00007632311c7816 */ /* 0x000fe4000000001c */
[----:B------:R-:W-:Y:S01]  /*2fb0*/  PRMT R3, R7, 0x7632, R3 ;  /* 0x0000763207037816 */ /* 0x000fe20000000003 */
[----:B------:R2:W-:Y:S01]  /*2fc0*/  STG.E.U16 desc[UR12][R58.64+0x2], R29 ;  /* 0x0000021d3a007986 */ /* 0x0005e2000c10150c */
[----:B------:R-:W-:Y:S02]  /*2fd0*/  PRMT R27, R9, 0x7632, R27 ;  /* 0x00007632091b7816 */ /* 0x000fe4000000001b */
[----:B0-----:R-:W-:Y:S01]  /*2fe0*/  PRMT R0, R11, 0x7632, R0 ;  /* 0x000076320b007816 */ /* 0x001fe20000000000 */
[----:B------:R2:W-:Y:S01]  /*2ff0*/  STG.E.U16 desc[UR12][R56.64], R49 ;  /* 0x0000003138007986 */ /* 0x0005e2000c10150c */
[----:B------:R-:W-:Y:S02]  /*3000*/  PRMT R26, R13, 0x7632, R26 ;  /* 0x000076320d1a7816 */ /* 0x000fe4000000001a */
[----:B------:R-:W-:Y:S01]  /*3010*/  PRMT R2, R15, 0x7632, R2 ;  /* 0x000076320f027816 */ /* 0x000fe20000000002 */
[----:B------:R2:W-:Y:S04]  /*3020*/  STG.E.U16 desc[UR12][R56.64+0x2], R28 ;  /* 0x0000021c38007986 */ /* 0x0005e8000c10150c */
        /* <DEDUP_REMOVED lines=9> */
[----:B------:R2:W-:Y:S01]  /*30c0*/  STG.E.U16 desc[UR12][R52.64+0x6], R2 ;  /* 0x0000060234007986 */ /* 0x0005e2000c10150c */
[----:B------:R-:W-:Y:S05]  /*30d0*/  @!P0 BRA `(.L_x_400) ;  /* 0xffffffd400008947 */ /* 0x000fea000383ffff */
.L_x_388:
        /* <DEDUP_REMOVED lines=10> */
[----:B--2---:R-:W0:Y:S01]  /*3180*/  LDC.64 R14, c[0x0][0x258] ;  /* 0x00009600ff0e7b82 */ /* 0x004e220000000a00 */
[----:B------:R-:W1:Y:S01]  /*3190*/  S2R R56, SR_TID.X ;  /* 0x0000000000387919 */ /* 0x000e620000002100 */
[----:B------:R-:W-:Y:S01]  /*31a0*/  HFMA2.MMA R5, -RZ, RZ, 0, 1.1920928955078125e-06 ;  /* 0x00000014ff057435 */ /* 0x000fe200000001ff */
        /* <DEDUP_REMOVED lines=8> */
[----:B------:R-:W-:Y:S01]  /*3230*/  SHF.L.U64.HI R3, R3, 0x4, R4 ;  /* 0x0000000403037819 */ /* 0x000fe20000010204 */
[----:B------:R-:W-:Y:S01]  /*3240*/  IMAD.MOV.U32 R4, RZ, RZ, -0x1 ;  /* 0xffffffffff047424 */ /* 0x000fe200078e00ff */
[----:B------:R-:W-:-:S04]  /*3250*/  IADD3 R11, P0, P1, -R2, -0x11, -R0 ;  /* 0xffffffef020b7810 */ /* 0x000fc8000791e900 */
[----:B------:R-:W-:Y:S02]  /*3260*/  IADD3.X R13, ~R3, -0x1, R4, P0, P1 ;  /* 0xffffffff030d7810 */ /* 0x000fe400007e2504 */
[----:B------:R-:W-:-:S03]  /*3270*/  SHF.R.U32.HI R4, RZ, 0x4, R56 ;  /* 0x00000004ff047819 */ /* 0x000fc60000011638 */
[----:B------:R-:W-:Y:S01]  /*3280*/  IMAD.WIDE.U32 R6, R13, -0x33333333, RZ ;  /* 0xcccccccd0d067825 */ /* 0x000fe200078e00ff */
[----:B------:R-:W-:Y:S02]  /*3290*/  VIADDMNMX.U32 R5, R4, R5, 0x20, !PT ;  /* 0x0000002004057446 */ /* 0x000fe40007800005 */
[----:B------:R-:W-:Y:S01]  /*32a0*/  LOP3.LUT R10, RZ, R4, RZ, 0x33, !PT ;  /* 0x00000004ff0a7212 */ /* 0x000fe200078e33ff */
[----:B------:R-:W-:-:S04]  /*32b0*/  IMAD.WIDE.U32 R8, P0, R11, -0x33333334, R6 ;  /* 0xcccccccc0b087825 */ /* 0x000fc80007800006 */
[----:B------:R-:W-:Y:S01]  /*32c0*/  IMAD.WIDE.U32 R6, R11, -0x33333333, RZ ;  /* 0xcccccccd0b067825 */ /* 0x000fe200078e00ff */
[----:B------:R-:W-:Y:S02]  /*32d0*/  IADD3.X R11, RZ, RZ, RZ, P0, !PT ;  /* 0x000000ffff0b7210 */ /* 0x000fe400007fe4ff */
[C---:B------:R-:W-:Y:S01]  /*32e0*/  ISETP.LT.U32.AND P0, PT, R14.reuse, 0x5, PT ;  /* 0x000000050e00780c */ /* 0x040fe20003f01070 */
[----:B------:R-:W-:Y:S01]  /*32f0*/  IMAD.IADD R5, R5, 0x1, R10 ;  /* 0x0000000105057824 */ /* 0x000fe200078e020a */
[----:B------:R-:W-:Y:S02]  /*3300*/  IADD3 RZ, P1, R7, R8, RZ ;  /* 0x0000000807ff7210 */ /* 0x000fe40007f3e0ff */
[----:B------:R-:W-:Y:S01]  /*3310*/  MOV R10, R9 ;  /* 0x00000009000a7202 */ /* 0x000fe20000000f00 */
[----:B------:R-:W-:Y:S01]  /*3320*/  IMAD.WIDE.U32 R6, R5, -0x33333333, RZ ;  /* 0xcccccccd05067825 */ /* 0x000fe200078e00ff */
[----:B------:R-:W-:Y:S02]  /*3330*/  ISETP.LT.AND.EX P0, PT, R15, RZ, PT, P0 ;  /* 0x000000ff0f00720c */ /* 0x000fe40003f01300 */
[----:B------:R-:W-:Y:S01]  /*3340*/  MOV R6, UR9 ;  /* 0x0000000900067c02 */ /* 0x000fe20008000f00 */
[----:B------:R-:W-:Y:S01]  /*3350*/  IMAD.WIDE.U32.X R8, R13, -0x33333334, R10, P1 ;  /* 0xcccccccc0d087825 */ /* 0x000fe200008e040a */
[----:B------:R-:W-:-:S02]  /*3360*/  SEL R49, R14, 0x5, P0 ;  /* 0x000000050e317807 */ /* 0x000fc40000000000 */
[----:B------:R-:W-:Y:S02]  /*3370*/  LEA.HI R50, R7, 0x1, RZ, 0x1c ;  /* 0x0000000107327811 */ /* 0x000fe400078fe0ff */
[----:B------:R-:W-:Y:S02]  /*3380*/  SHF.R.U64 R51, R8, 0x3, R9 ;  /* 0x0000000308337819 */ /* 0x000fe40000001209 */
[----:B------:R-:W-:Y:S02]  /*3390*/  SEL R48, R15, RZ, P0 ;  /* 0x000000ff0f307207 */ /* 0x000fe40000000000 */
[C---:B------:R-:W-:Y:S01]  /*33a0*/  IADD3 R7, P0, R0.reuse, 0xa, RZ ;  /* 0x0000000a00077810 */ /* 0x040fe20007f1e0ff */
[----:B------:R-:W-:Y:S01]  /*33b0*/  VIADD R51, R51, 0x1 ;  /* 0x0000000133337836 */ /* 0x000fe20000000000 */
[C---:B------:R-:W-:Y:S02]  /*33c0*/  IADD3 R8, P1, R0.reuse, 0x14, RZ ;  /* 0x0000001400087810 */ /* 0x040fe40007f3e0ff */
[----:B------:R-:W-:Y:S01]  /*33d0*/  IADD3 R9, P2, R0, 0x1e, RZ ;  /* 0x0000001e00097810 */ /* 0x000fe20007f5e0ff */
[----:B------:R-:W-:Y:S01]  /*33e0*/  IMAD.X R11, RZ, RZ, RZ, P0 ;  /* 0x000000ffff0b7224 */ /* 0x000fe200000e06ff */
[----:B------:R-:W-:-:S02]  /*33f0*/  SHF.L.U64.HI R48, R49, 0x4, R48 ;  /* 0x0000000431307819 */ /* 0x000fc40000010230 */
[----:B------:R-:W-:Y:S02]  /*3400*/  LOP3.LUT R10, R56, 0xf, RZ, 0xc0, !PT ;  /* 0x0000000f380a7812 */ /* 0x000fe400078ec0ff */
[----:B------:R-:W-:Y:S02]  /*3410*/  IADD3.X R12, RZ, RZ, RZ, P1, !PT ;  /* 0x000000ffff0c7210 */ /* 0x000fe40000ffe4ff */
[----:B------:R-:W-:Y:S02]  /*3420*/  IADD3.X R13, RZ, RZ, RZ, P2, !PT ;  /* 0x000000ffff0d7210 */ /* 0x000fe400017fe4ff */
[----:B------:R-:W-:Y:S02]  /*3430*/  SHF.L.U32 R49, R49, 0x4, RZ ;  /* 0x0000000431317819 */ /* 0x000fe400000006ff */
[----:B------:R-:W-:Y:S02]  /*3440*/  LOP3.LUT R50, R50, 0x3, RZ, 0xc0, !PT ;  /* 0x0000000332327812 */ /* 0x000fe400078ec0ff */
[----:B------:R-:W-:-:S07]  /*3450*/  LOP3.LUT R51, R51, 0x3, RZ, 0xc0, !PT ;  /* 0x0000000333337812 */ /* 0x000fce00078ec0ff */
.L_x_417:
[----:B------:R-:W-:Y:S01]  /*3460*/  ISETP.GT.U32.AND P0, PT, R49, R0, PT ;  /* 0x000000003100720c */ /* 0x000fe20003f04070 */
[----:B------:R-:W-:Y:S01]  /*3470*/  BSSY B0, `(.L_x_401) ;  /* 0x00000ad000007945 */ /* 0x000fe20003800000 */
[----:B0-----:R-:W-:Y:S01]  /*3480*/  MOV R52, RZ ;  /* 0x000000ff00347202 */ /* 0x001fe20000000f00 */
[----:B------:R-:W-:Y:S01]  /*3490*/  IMAD.MOV.U32 R55, RZ, RZ, RZ ;  /* 0x000000ffff377224 */ /* 0x000fe200078e00ff */
[----:B------:R-:W-:-:S13]  /*34a0*/  ISETP.GT.AND.EX P0, PT, R48, RZ, PT, P0 ;  /* 0x000000ff3000720c */ /* 0x000fda0003f04300 */
[----:B-1234-:R-:W-:Y:S05]  /*34b0*/  @!P0 BRA `(.L_x_402) ;  /* 0x0000000800a08947 */ /* 0x01efea0003800000 */
[----:B------:R-:W-:Y:S01]  /*34c0*/  ISETP.NE.U32.AND P1, PT, R51, RZ, PT ;  /* 0x000000ff3300720c */ /* 0x000fe20003f25070 */
[----:B------:R-:W-:Y:S01]  /*34d0*/  BSSY B1, `(.L_x_403) ;  /* 0x0000026000017945 */ /* 0x000fe20003800000 */
[--C-:B------:R-:W-:Y:S01]  /*34e0*/  IADD3 R15, P2, P3, -R2, -0x11, -R0.reuse ;  /* 0xffffffef020f7810 */ /* 0x100fe20007b5e900 */
[----:B------:R-:W-:Y:S01]  /*34f0*/  HFMA2.MMA R55, -RZ, RZ, 0, 0 ;  /* 0x00000000ff377435 */ /* 0x000fe200000001ff */
[----:B------:R-:W-:Y:S01]  /*3500*/  ISETP.NE.AND.EX P1, PT, RZ, RZ, PT, P1 ;  /* 0x000000ffff00720c */ /* 0x000fe20003f25310 */
[----:B------:R-:W-:Y:S01]  /*3510*/  IMAD.MOV.U32 R54, RZ, RZ, R0 ;  /* 0x000000ffff367224 */ /* 0x000fe200078e0000 */
[----:B------:R-:W-:Y:S02]  /*3520*/  MOV R14, 0xffffffff ;  /* 0xffffffff000e7802 */ /* 0x000fe40000000f00 */
[----:B------:R-:W-:Y:S02]  /*3530*/  CS2R R52, SRZ ;  /* 0x0000000000347805 */ /* 0x000fe4000001ff00 */
[----:B------:R-:W-:-:S02]  /*3540*/  ISETP.GE.U32.AND P0, PT, R15, 0x1e, PT ;  /* 0x0000001e0f00780c */ /* 0x000fc40003f06070 */
[----:B------:R-:W-:Y:S02]  /*3550*/  IADD3.X R14, ~R3, -0x1, R14, P2, P3 ;  /* 0xffffffff030e7810 */ /* 0x000fe400017e650e */
[----:B------:R-:W-:Y:S02]  /*3560*/  LOP3.LUT R15, R56, 0x1f, RZ, 0xc0, !PT ;  /* 0x0000001f380f7812 */ /* 0x000fe400078ec0ff */
[----:B------:R-:W-:Y:S02]  /*3570*/  ISETP.GE.U32.AND.EX P0, PT, R14, RZ, PT, P0 ;  /* 0x000000ff0e00720c */ /* 0x000fe40003f06100 */
[----:B------:R-:W-:-:S04]  /*3580*/  IADD3 R14, P2, R15, R6, RZ ;  /* 0x000000060f0e7210 */ /* 0x000fc80007f5e0ff */
[----:B------:R-:W-:Y:S01]  /*3590*/  LEA.HI.X.SX32 R15, R6, RZ, 0x1, P2 ;  /* 0x000000ff060f7211 */ /* 0x000fe200010f0eff */
[----:B------:R-:W-:Y:S08]  /*35a0*/  @!P1 BRA `(.L_x_404) ;  /* 0x0000000000609947 */ /* 0x000ff00003800000 */
[----:B------:R-:W-:Y:S01]  /*35b0*/  IMAD.WIDE.U32 R18, R0, 0x500, R14 ;  /* 0x0000050000127825 */ /* 0x000fe200078e000e */
[----:B------:R-:W-:Y:S02]  /*35c0*/  ULDC.64 UR4, c[0x0][0x260] ;  /* 0x0000980000047ab9 */ /* 0x000fe40000000a00 */
[----:B------:R-:W-:-:S04]  /*35d0*/  LEA R16, P1, R18, UR4, 0x3 ;  /* 0x0000000412107c11 */ /* 0x000fc8000f8218ff */
[----:B------:R-:W-:-:S05]  /*35e0*/  LEA.HI.X R17, R18, UR5, R19, 0x3, P1 ;  /* 0x0000000512117c11 */ /* 0x000fca00088f1c13 */
[----:B------:R-:W2:Y:S01]  /*35f0*/  LDG.E.64 R52, desc[UR12][R16.64+0xa000] ;  /* 0x00a0000c10347981 */ /* 0x000ea2000c1e1b00 */
[----:B------:R-:W-:Y:S02]  /*3600*/  ISETP.NE.U32.AND P1, PT, R51, 0x1, PT ;  /* 0x000000013300780c */ /* 0x000fe40003f25070 */
[----:B------:R-:W-:Y:S02]  /*3610*/  MOV R54, R7 ;  /* 0x0000000700367202 */ /* 0x000fe40000000f00 */
[----:B------:R-:W-:Y:S01]  /*3620*/  ISETP.NE.AND.EX P1, PT, RZ, RZ, PT, P1 ;  /* 0x000000ffff00720c */ /* 0x000fe20003f25310 */
[----:B--2---:R-:W-:Y:S01]  /*3630*/  FADD.FTZ R55, RZ, R53 ;  /* 0x00000035ff377221 */ /* 0x004fe20000010000 */
[----:B------:R-:W-:Y:S01]  /*3640*/  FADD.FTZ R52, RZ, R52 ;  /* 0x00000034ff347221 */ /* 0x000fe20000010000 */
[----:B------:R-:W-:-:S10]  /*3650*/  MOV R53, R11 ;  /* 0x0000000b00357202 */ /* 0x000fd40000000f00 */
        /* <DEDUP_REMOVED lines=13> */
.L_x_404:
[----:B------:R-:W-:Y:S05]  /*3730*/  BSYNC B1 ;  /* 0x0000000000017941 */ /* 0x000fea0003800000 */
.L_x_403:
        /* <DEDUP_REMOVED lines=21> */
.L_x_407:
        /* <DEDUP_REMOVED lines=55> */
.L_x_406:
[----:B------:R-:W-:Y:S05]  /*3c00*/  BSYNC B1 ;  /* 0x0000000000017941 */ /* 0x000fea0003800000 */
.L_x_405:
        /* <DEDUP_REMOVED lines=35> */
.L_x_409:
[----:B------:R-:W-:Y:S05]  /*3e40*/  BSYNC B1 ;  /* 0x0000000000017941 */ /* 0x000fea0003800000 */
.L_x_408:
        /* <DEDUP_REMOVED lines=15> */
.L_x_402:
[----:B------:R-:W-:Y:S05]  /*3f40*/  BSYNC B0 ;  /* 0x0000000000007941 */ /* 0x000fea0003800000 */
.L_x_401:
        /* <DEDUP_REMOVED lines=20> */
[----:B------:R-:W-:Y:S02]  /*4090*/  @!P0 LEA R16, R10, UR4, 0x7 ;  /* 0x000000040a108c11 */ /* 0x000fe4000f8e38ff */
[----:B------:R-:W-:-:S04]  /*40a0*/  @!P0 LOP3.LUT R15, R4, R15, RZ, 0x3c, !PT ;  /* 0x0000000f040f8212 */ /* 0x000fc800078e3cff */
[----:B------:R-:W-:Y:S02]  /*40b0*/  @!P0 LEA R16, R15, R16, 0x2 ;  /* 0x000000100f108211 */ /* 0x000fe400078e10ff */
[----:B0-----:R-:W-:-:S06]  /*40c0*/  CS2R R14, SRZ ;  /* 0x00000000000e7805 */ /* 0x001fcc000001ff00 */
        /* <DEDUP_REMOVED lines=26> */
.L_x_426:
        /* <DEDUP_REMOVED lines=8> */
[----:B0-----:R-:W-:-:S05]  /*42f0*/  IMAD.WIDE R16, R15, 0x2, R16 ;  /* 0x000000020f107825 */ /* 0x001fca00078e0210 */
[----:B------:R2:W-:Y:S01]  /*4300*/  @!P1 STG.E.U16 desc[UR12][R16.64], R14 ;  /* 0x0000000e10009986 */ /* 0x0005e2000c10150c */
[----:B-1----:R-:W-:Y:S01]  /*4310*/  IMAD.WIDE R18, R15, 0x2, R18 ;  /* 0x000000020f127825 */ /* 0x002fe200078e0212 */
[----:B------:R-:W-:-:S04]  /*4320*/  LEA.HI R15, R56, 0x14, RZ, 0x1c ;  /* 0x00000014380f7811 */ /* 0x000fc800078fe0ff */
[----:B------:R2:W-:Y:S01]  /*4330*/  @!P1 STG.E.U16 desc[UR12][R18.64], R20 ;  /* 0x0000001412009986 */ /* 0x0005e2000c10150c */
[----:B------:R-:W-:Y:S05]  /*4340*/  @!P2 BRA `(.L_x_412) ;  /* 0x000000040040a947 */ /* 0x000fea0003800000 */
[C---:B--2---:R-:W-:Y:S01]  /*4350*/  @!P0 SHF.L.U32 R14, R10.reuse, 0x1, RZ ;  /* 0x000000010a0e8819 */ /* 0x044fe200000006ff */
[----:B------:R-:W-:Y:S01]  /*4360*/  UMOV UR5, 0xffff ;  /* 0x0000ffff00057882 */ /* 0x000fe20000000000 */
[----:B------:R-:W-:Y:S02]  /*4370*/  @!P0 LEA R20, R10, UR4, 0x7 ;  /* 0x000000040a148c11 */ /* 0x000fe4000f8e38ff */
[----:B------:R-:W-:-:S05]  /*4380*/  @!P0 LOP3.LUT R15, R15, R14, RZ, 0x3c, !PT ;  /* 0x0000000e0f0f8212 */ /* 0x000fca00078e3cff */
[----:B------:R-:W-:Y:S01]  /*4390*/  @!P0 IMAD R20, R15, 0x4, R20 ;  /* 0x000000040f148824 */ /* 0x000fe200078e0214 */
[----:B------:R-:W-:-:S06]  /*43a0*/  CS2R R14, SRZ ;  /* 0x00000000000e7805 */ /* 0x000fcc000001ff00 */
[----:B------:R0:W1:Y:S04]  /*43b0*/  @!P0 LDS R14, [R20] ;  /* 0x00000000140e8984 */ /* 0x0000680000000800 */
[----:B------:R0:W2:Y:S01]  /*43c0*/  @!P0 LDS R15, [R20+0x500] ;  /* 0x00050000140f8984 */ /* 0x0000a20000000800 */
[----:B------:R-:W-:Y:S05]  /*43d0*/  BRA.DIV UR5, `(.L_x_414) ;  /* 0x0000001205cc7947 */ /* 0x000fea000b800000 */
[----:B------:R-:W-:Y:S01]  /*43e0*/  MOV R25, 0xffff ;  /* 0x0000ffff00197802 */ /* 0x000fe20000000f00 */
[----:B------:R-:W-:Y:S01]  /*43f0*/  IMAD.MOV.U32 R26, RZ, RZ, 0xffff ;  /* 0x0000ffffff1a7424 */ /* 0x000fe200078e00ff */
[----:B------:R-:W-:Y:S01]  /*4400*/  MOV R24, 0xffff ;  /* 0x0000ffff00187802 */ /* 0x000fe20000000f00 */
[----:B------:R-:W-:Y:S01]  /*4410*/  IMAD.MOV.U32 R28, RZ, RZ, 0xffff ;  /* 0x0000ffffff1c7424 */ /* 0x000fe200078e00ff */
[----:B------:R-:W-:Y:S01]  /*4420*/  MOV R27, 0xffff ;  /* 0x0000ffff001b7802 */ /* 0x000fe20000000f00 */
        /* <DEDUP_REMOVED lines=18> */
.L_x_436:
[----:B--2---:R-:W-:Y:S01]  /*4550*/  FADD.FTZ R15, R14, R30 ;  /* 0x0000001e0e0f7221 */ /* 0x004fe20000010000 */
[----:B------:R-:W-:Y:S02]  /*4560*/  @!P1 F2FP.BF16.F32.PACK_AB R14, RZ, R24 ;  /* 0x00000018ff0e923e */ /* 0x000fe400000010ff */
[----:B------:R-:W-:Y:S02]  /*4570*/  ISETP.NE.AND P2, PT, R50, 0x2, PT ;  /* 0x000000023200780c */ /* 0x000fe40003f45270 */
[----:B------:R-:W-:Y:S01]  /*4580*/  @!P1 F2FP.BF16.F32.PACK_AB R15, RZ, R15 ;  /* 0x0000000fff0f923e */ /* 0x000fe200000010ff */
[----:B------:R1:W-:Y:S03]  /*4590*/  @!P1 STG.E.U16 desc[UR12][R16.64+0x28], R14 ;  /* 0x0000280e10009986 */ /* 0x0003e6000c10150c */
[----:B------:R-:W-:Y:S02]  /*45a0*/  PRMT R20, R15, 0x7610, R20 ;  /* 0x000076100f147816 */ /* 0x000fe40000000014 */
[----:B------:R-:W-:-:S03]  /*45b0*/  LEA.HI R15, R56, 0x28, RZ, 0x1c ;  /* 0x00000028380f7811 */ /* 0x000fc600078fe0ff */
        /* <DEDUP_REMOVED lines=34> */
.L_x_446:
[----:B--2---:R-:W-:Y:S01]  /*47e0*/  FADD.FTZ R15, R14, R30 ;  /* 0x0000001e0e0f7221 */ /* 0x004fe20000010000 */
[----:B------:R-:W-:-:S04]  /*47f0*/  @!P1 F2FP.BF16.F32.PACK_AB R14, RZ, R24 ;  /* 0x00000018ff0e923e */ /* 0x000fc800000010ff */
[----:B------:R-:W-:Y:S01]  /*4800*/  @!P1 F2FP.BF16.F32.PACK_AB R15, RZ, R15 ;  /* 0x0000000fff0f923e */ /* 0x000fe200000010ff */
[----:B------:R3:W-:Y:S03]  /*4810*/  @!P1 STG.E.U16 desc[UR12][R16.64+0x50], R14 ;  /* 0x0000500e10009986 */ /* 0x0007e6000c10150c */
[----:B------:R-:W-:Y:S02]  /*4820*/  PRMT R20, R15, 0x7610, R20 ;  /* 0x000076100f147816 */ /* 0x000fe40000000014 */
[----:B------:R-:W-:-:S03]  /*4830*/  LEA.HI R15, R56, 0x3c, RZ, 0x1c ;  /* 0x0000003c380f7811 */ /* 0x000fc600078fe0ff */
[----:B------:R3:W-:Y:S04]  /*4840*/  @!P1 STG.E.U16 desc[UR12][R18.64+0x50], R20 ;  /* 0x0000501412009986 */ /* 0x0007e8000c10150c */
.L_x_412:
[----:B------:R-:W-:Y:S05]  /*4850*/  BSYNC B0 ;  /* 0x0000000000007941 */ /* 0x000fea0003800000 */
.L_x_411:
[----:B------:R-:W-:-:S13]  /*4860*/  ISETP.GE.U32.AND P0, PT, R5, 0x3c, PT ;  /* 0x0000003c0500780c */ /* 0x000fda0003f06070 */
[----:B------:R-:W-:Y:S05]  /*4870*/  @!P0 BRA `(.L_x_410) ;  /* 0x0000000800b08947 */ /* 0x000fea0003800000 */
[----:B------:R-:W-:Y:S01]  /*4880*/  ISETP.GT.U32.AND P0, PT, R10, 0x9, PT ;  /* 0x000000090a00780c */ /* 0x000fe20003f04070 */
[----:B-123--:R-:W-:Y:S01]  /*4890*/  HFMA2.MMA R16, -RZ, RZ, 0, 0 ;  /* 0x00000000ff107435 */ /* 0x00efe200000001ff */
[----:B------:R-:W-:-:S11]  /*48a0*/  UMOV UR5, 0xffff ;  /* 0x0000ffff00057882 */ /* 0x000fd60000000000 */
[C---:B0-----:R-:W-:Y:S02]  /*48b0*/  @!P0 SHF.L.U32 R14, R10.reuse, 0x1, RZ ;  /* 0x000000010a0e8819 */ /* 0x041fe400000006ff */
[----:B------:R-:W-:Y:S02]  /*48c0*/  @!P0 LEA R17, R10, UR4, 0x7 ;  /* 0x000000040a118c11 */ /* 0x000fe4000f8e38ff */
[----:B------:R-:W-:-:S05]  /*48d0*/  @!P0 LOP3.LUT R14, R15, R14, RZ, 0x3c, !PT ;  /* 0x0000000e0f0e8212 */ /* 0x000fca00078e3cff */
[----:B------:R-:W-:Y:S01]  /*48e0*/  @!P0 IMAD R17, R14, 0x4, R17 ;  /* 0x000000040e118824 */ /* 0x000fe200078e0211 */
[----:B------:R-:W-:-:S04]  /*48f0*/  MOV R14, RZ ;  /* 0x000000ff000e7202 */ /* 0x000fc80000000f00 */
[----:B------:R0:W1:Y:S04]  /*4900*/  @!P0 LDS R16, [R17] ;  /* 0x0000000011108984 */ /* 0x0000680000000800 */
[----:B------:R0:W2:Y:S01]  /*4910*/  @!P0 LDS R14, [R17+0x500] ;  /* 0x00050000110e8984 */ /* 0x0000a20000000800 */
[----:B------:R-:W-:Y:S05]  /*4920*/  BRA.DIV UR5, `(.L_x_416) ;  /* 0x0000001605487947 */ /* 0x000fea000b800000 */
[C---:B------:R-:W-:Y:S01]  /*4930*/  @!P0 VIADD R18, R15.reuse, 0x14 ;  /* 0x000000140f128836 */ /* 0x040fe20000000000 */
[C---:B------:R-:W-:Y:S01]  /*4940*/  @!P0 SHF.L.U32 R19, R10.reuse, 0x1, RZ ;  /* 0x000000010a138819 */ /* 0x040fe200000006ff */
[----:B------:R-:W-:Y:S01]  /*4950*/  IMAD.MOV.U32 R27, RZ, RZ, 0xffff ;  /* 0x0000ffffff1b7424 */ /* 0x000fe200078e00ff */
[----:B------:R-:W-:Y:S01]  /*4960*/  @!P0 LEA R23, R10, UR4, 0x7 ;  /* 0x000000040a178c11 */ /* 0x000fe2000f8e38ff */
[----:B------:R-:W-:Y:S01]  /*4970*/  IMAD.MOV.U32 R32, RZ, RZ, RZ ;  /* 0x000000ffff207224 */ /* 0x000fe200078e00ff */
[----:B------:R-:W-:Y:S01]  /*4980*/  @!P0 LOP3.LUT R18, R18, R19, RZ, 0x3c, !PT ;  /* 0x0000001312128212 */ /* 0x000fe200078e3cff */
[----:B------:R-:W-:Y:S01]  /*4990*/  IMAD.MOV.U32 R41, RZ, RZ, 0xffff ;  /* 0x0000ffffff297424 */ /* 0x000fe200078e00ff */
[----:B------:R-:W-:Y:S01]  /*49a0*/  @!P0 SHF.L.U32 R22, R10, 0x1, RZ ;  /* 0x000000010a168819 */ /* 0x000fe200000006ff */
[----:B------:R-:W-:Y:S01]  /*49b0*/  IMAD.MOV.U32 R40, RZ, RZ, 0xffff ;  /* 0x0000ffffff287424 */ /* 0x000fe200078e00ff */
[C---:B------:R-:W-:Y:S01]  /*49c0*/  @!P0 IADD3 R21, R15.reuse, 0x28, RZ ;  /* 0x000000280f158810 */ /* 0x040fe20007ffe0ff */
[----:B------:R-:W-:Y:S01]  /*49d0*/  @!P0 IMAD R18, R18, 0x4, R23 ;  /* 0x0000000412128824 */ /* 0x000fe200078e0217 */
[----:B------:R-:W-:Y:S01]  /*49e0*/  @!P0 LEA R24, R10, UR4, 0x7 ;  /* 0x000000040a188c11 */ /* 0x000fe2000f8e38ff */
[----:B------:R-:W-:Y:S01]  /*49f0*/  @!P0 VIADD R23, R15, 0x3c ;  /* 0x0000003c0f178836 */ /* 0x000fe20000000000 */
[----:B------:R-:W-:-:S02]  /*4a00*/  @!P0 LOP3.LUT R21, R21, R22, RZ, 0x3c, !PT ;  /* 0x0000001615158212 */ /* 0x000fc400078e3cff */
[----:B------:R-:W3:Y:S01]  /*4a10*/  @!P0 LDS R20, [R18] ;  /* 0x0000000012148984 */ /* 0x000ee20000000800 */
[----:B0-----:R-:W-:Y:S02]  /*4a20*/  MOV R17, 0xffff ;  /* 0x0000ffff00117802 */ /* 0x001fe40000000f00 */
[----:B------:R-:W-:Y:S02]  /*4a30*/  @!P0 LEA R22, R21, R24, 0x2 ;  /* 0x0000001815168211 */ /* 0x000fe400078e10ff */
[----:B------:R0:W-:Y:S01]  /*4a40*/  @!P0 LDS R21, [R18+0x500] ;  /* 0x0005000012158984 */ /* 0x0001e20000000800 */
[C---:B------:R-:W-:Y:S02]  /*4a50*/  @!P0 SHF.L.U32 R24, R10.reuse, 0x1, RZ ;  /* 0x000000010a188819 */ /* 0x040fe400000006ff */
[----:B------:R-:W-:Y:S01]  /*4a60*/  @!P0 LEA R30, R10, UR4, 0x7 ;  /* 0x000000040a1e8c11 */ /* 0x000fe2000f8e38ff */
[----:B------:R-:W-:Y:S01]  /*4a70*/  @!P0 LDS R38, [R22+0x500] ;  /* 0x0005000016268984 */ /* 0x000fe20000000800 */
[----:B------:R-:W-:-:S02]  /*4a80*/  @!P0 LOP3.LUT R23, R23, R24, RZ, 0x3c, !PT ;  /* 0x0000001817178212 */ /* 0x000fc400078e3cff */
[----:B------:R-:W-:Y:S01]  /*4a90*/  MOV R29, 0xffff ;  /* 0x0000ffff001d7802 */ /* 0x000fe20000000f00 */
[----:B------:R-:W-:Y:S01]  /*4aa0*/  @!P0 LDS R37, [R22] ;  /* 0x0000000016258984 */ /* 0x000fe20000000800 */
[----:B------:R-:W-:Y:S01]  /*4ab0*/  @!P0 LEA R39, R23, R30, 0x2 ;  /* 0x0000001e17278211 */ /* 0x000fe200078e10ff */
[----:B------:R-:W-:Y:S01]  /*4ac0*/  IMAD.MOV.U32 R23, RZ, RZ, RZ ;  /* 0x000000ffff177224 */ /* 0x000fe200078e00ff */
[----:B------:R-:W-:Y:S01]  /*4ad0*/  MOV R24, RZ ;  /* 0x000000ff00187202 */ /* 0x000fe20000000f00 */
[----:B-1----:R-:W1:Y:S01]  /*4ae0*/  SHFL.BFLY PT, R17, R16, 0x8, 0x101f ;  /* 0x0d101f0010117f89 */ /* 0x002e6200000e0000 */
[----:B------:R-:W-:Y:S01]  /*4af0*/  MOV R34, RZ ;  /* 0x000000ff00227202 */ /* 0x000fe20000000f00 */
[----:B0-----:R-:W-:Y:S01]  /*4b00*/  IMAD.MOV.U32 R18, RZ, RZ, RZ ;  /* 0x000000ffff127224 */ /* 0x001fe200078e00ff */
[----:B------:R-:W-:Y:S01]  /*4b10*/  MOV R35, 0xffff ;  /* 0x0000ffff00237802 */ /* 0x000fe20000000f00 */
[----:B--2---:R-:W0:Y:S01]  /*4b20*/  SHFL.BFLY PT, R30, R14, 0x8, 0x101f ;  /* 0x0d101f000e1e7f89 */ /* 0x004e2200000e0000 */
[----:B------:R-:W-:-:S02]  /*4b30*/  MOV R28, 0xffff ;  /* 0x0000ffff001c7802 */ /* 0x000fc40000000f00 */
[----:B------:R-:W-:Y:S01]  /*4b40*/  MOV R26, 0xffff ;  /* 0x0000ffff001a7802 */ /* 0x000fe20000000f00 */
[----:B------:R-:W2:Y:S01]  /*4b50*/  @!P0 LDS R22, [R39] ;  /* 0x0000000027168984 */ /* 0x000ea20000000800 */
[----:B------:R-:W-:Y:S02]  /*4b60*/  MOV R43, 0xffff ;  /* 0x0000ffff002b7802 */ /* 0x000fe40000000f00 */
[----:B---3--:R-:W-:Y:S01]  /*4b70*/  @!P0 MOV R32, R20 ;  /* 0x0000001400208202 */ /* 0x008fe20000000f00 */
[----:B-1----:R-:W-:Y:S01]  /*4b80*/  FADD.FTZ R25, R17, R16 ;  /* 0x0000001011197221 */ /* 0x002fe20000010000 */
[----:B------:R1:W-:Y:S01]  /*4b90*/  @!P0 LDS R20, [R39+0x500] ;  /* 0x0005000027148984 */ /* 0x0003e20000000800 */
[----:B------:R-:W-:Y:S02]  /*4ba0*/  MOV R16, 0xffff ;  /* 0x0000ffff00107802 */ /* 0x000fe40000000f00 */
[----:B------:R-:W-:Y:S01]  /*4bb0*/  @!P0 MOV R34, R21 ;  /* 0x0000001500228202 */ /* 0x000fe20000000f00 */
[----:B------:R-:W3:Y:S01]  /*4bc0*/  SHFL.BFLY PT, R31, R32, 0x8, 0x101f ;  /* 0x0d101f00201f7f89 */ /* 0x000ee200000e0000 */
[----:B0-----:R-:W-:Y:S01]  /*4bd0*/  FADD.FTZ R17, R30, R14 ;  /* 0x0000000e1e117221 */ /* 0x001fe20000010000 */
[----:B------:R-:W-:-:S02]  /*4be0*/  MOV R30, 0xffff ;  /* 0x0000ffff001e7802 */ /* 0x000fc40000000f00 */
[----:B------:R-:W-:Y:S01]  /*4bf0*/  @!P0 MOV R23, R38 ;  /* 0x0000002600178202 */ /* 0x000fe20000000f00 */
[----:B------:R-:W0:Y:S01]  /*4c00*/  SHFL.BFLY PT, R16, R25, 0x4, 0x101f ;  /* 0x0c901f0019107f89 */ /* 0x000e2200000e0000 */
[----:B------:R-:W-:Y:S01]  /*4c10*/  MOV R38, 0xffff ;  /* 0x0000ffff00267802 */ /* 0x000fe20000000f00 */
[----:B------:R-:W-:Y:S01]  /*4c20*/  @!P0 IMAD.MOV.U32 R24, RZ, RZ, R37 ;  /* 0x000000ffff188224 */ /* 0x000fe200078e0025 */
[----:B------:R-:W-:Y:S01]  /*4c30*/  MOV R21, RZ ;  /* 0x000000ff00157202 */ /* 0x000fe20000000f00 */
[----:B------:R-:W-:Y:S01]  /*4c40*/  IMAD.MOV.U32 R37, RZ, RZ, 0xffff ;  /* 0x0000ffffff257424 */ /* 0x000fe200078e00ff */
[----:B------:R-:W4:Y:S01]  /*4c50*/  SHFL.BFLY PT, R33, R34, 0x8, 0x101f ;  /* 0x0d101f0022217f89 */ /* 0x000f2200000e0000 */
[----:B-1----:R-:W-:-:S03]  /*4c60*/  MOV R39, 0xffff ;  /* 0x0000ffff00277802 */ /* 0x002fc60000000f00 */
[----:B------:R-:W1:Y:S04]  /*4c70*/  SHFL.BFLY PT, R38, R23, 0x8, 0x101f ;  /* 0x0d101f0017267f89 */ /* 0x000e6800000e0000 */
[----:B------:R-:W5:Y:S01]  /*4c80*/  SHFL.BFLY PT, R37, R24, 0x8, 0x101f ;  /* 0x0d101f0018257f89 */ /* 0x000f6200000e0000 */
[----:B--2---:R-:W-:Y:S01]  /*4c90*/  @!P0 MOV R21, R22 ;  /* 0x0000001600158202 */ /* 0x004fe20000000f00 */
[----:B------:R-:W-:Y:S02]  /*4ca0*/  IMAD.MOV.U32 R22, RZ, RZ, 0xffff ;  /* 0x0000ffffff167424 */ /* 0x000fe400078e00ff */
[----:B------:R-:W2:Y:S01]  /*4cb0*/  SHFL.BFLY PT, R30, R17, 0x4, 0x101f ;  /* 0x0c901f00111e7f89 */ /* 0x000ea200000e0000 */
[----:B---3--:R-:W-:-:S03]  /*4cc0*/  FADD.FTZ R31, R31, R32 ;  /* 0x000000201f1f7221 */ /* 0x008fc60000010000 */
[----:B------:R-:W3:Y:S01]  /*4cd0*/  SHFL.BFLY PT, R42, R21, 0x8, 0x101f ;  /* 0x0d101f00152a7f89 */ /* 0x000ee200000e0000 */
[----:B0-----:R-:W-:Y:S01]  /*4ce0*/  FADD.FTZ R19, R25, R16 ;  /* 0x0000001019137221 */ /* 0x001fe20000010000 */
[----:B----4-:R-:W-:-:S04]  /*4cf0*/  FADD.FTZ R33, R33, R34 ;  /* 0x0000002221217221 */ /* 0x010fc80000010000 */
[----:B------:R-:W0:Y:S01]  /*4d00*/  SHFL.BFLY PT, R16, R19, 0x2, 0x101f ;  /* 0x0c501f0013107f89 */ /* 0x000e2200000e0000 */
[----:B------:R-:W-:Y:S01]  /*4d10*/  @!P0 MOV R18, R20 ;  /* 0x0000001400128202 */ /* 0x000fe20000000f00 */
[----:B------:R-:W-:Y:S02]  /*4d20*/  IMAD.MOV.U32 R34, RZ, RZ, 0xffff ;  /* 0x0000ffffff227424 */ /* 0x000fe400078e00ff */
[----:B-1----:R-:W-:Y:S01]  /*4d30*/  FADD.FTZ R32, R38, R23 ;  /* 0x0000001726207221 */ /* 0x002fe20000010000 */
[----:B------:R-:W-:Y:S01]  /*4d40*/  MOV R20, 0xffff ;  /* 0x0000ffff00147802 */ /* 0x000fe20000000f00 */
[----:B------:R-:W-:Y:S01]  /*4d50*/  IMAD.MOV.U32 R23, RZ, RZ, 0xffff ;  /* 0x0000ffffff177424 */ /* 0x000fe200078e00ff */
[----:B------:R-:W-:Y:S01]  /*4d60*/  ISETP.NE.AND P0, PT, R10, RZ, PT ;  /* 0x000000ff0a00720c */ /* 0x000fe20003f05270 */
[----:B-----5:R-:W-:Y:S01]  /*4d70*/  FADD.FTZ R25, R37, R24 ;  /* 0x0000001825197221 */ /* 0x020fe20000010000 */
[----:B------:R-:W-:Y:S01]  /*4d80*/  IMAD.MOV.U32 R24, RZ, RZ, 0xffff ;  /* 0x0000ffffff187424 */ /* 0x000fe200078e00ff */
[----:B------:R-:W1:Y:S01]  /*4d90*/  SHFL.BFLY PT, R37, R32, 0x4, 0x101f ;  /* 0x0c901f0020257f89 */ /* 0x000e6200000e0000 */
[----:B--2---:R-:W-:Y:S01]  /*4da0*/  FADD.FTZ R14, R17, R30 ;  /* 0x0000001e110e7221 */ /* 0x004fe20000010000 */
[----:B------:R-:W-:-:S02]  /*4db0*/  MOV R17, 0xffff ;  /* 0x0000ffff00117802 */ /* 0x000fc40000000f00 */
[----:B------:R-:W2:Y:S01]  /*4dc0*/  SHFL.BFLY PT, R20, R31, 0x4, 0x101f ;  /* 0x0c901f001f147f89 */ /* 0x000ea200000e0000 */
[----:B---3--:R-:W-:Y:S01]  /*4dd0*/  FADD.FTZ R42, R42, R21 ;  /* 0x000000152a2a7221 */ /* 0x008fe20000010000 */
[----:B------:R-:W-:Y:S02]  /*4de0*/  MOV R21, 0xffff ;  /* 0x0000ffff00157802 */ /* 0x000fe40000000f00 */
[----:B------:R-:W3:Y:S04]  /*4df0*/  SHFL.BFLY PT, R23, R18, 0x8, 0x101f ;  /* 0x0d101f0012177f89 */ /* 0x000ee800000e0000 */
[----:B------:R-:W4:Y:S01]  /*4e00*/  SHFL.BFLY PT, R36, R33, 0x4, 0x101f ;  /* 0x0c901f0021247f89 */ /* 0x000f2200000e0000 */
[----:B0-----:R-:W-:-:S03]  /*4e10*/  FADD.FTZ R16, R19, R16 ;  /* 0x0000001013107221 */ /* 0x001fc60000010000 */
[----:B------:R-:W0:Y:S01]  /*4e20*/  SHFL.BFLY PT, R38, R25, 0x4, 0x101f ;  /* 0x0c901f0019267f89 */ /* 0x000e2200000e0000 */
[----:B------:R-:W-:-:S03]  /*4e30*/  MOV R19, 0xffff ;  /* 0x0000ffff00137802 */ /* 0x000fc60000000f00 */
[----:B------:R-:W5:Y:S01]  /*4e40*/  SHFL.BFLY PT, R30, R14, 0x2, 0x101f ;  /* 0x0c501f000e1e7f89 */ /* 0x000f6200000e0000 */
[----:B-1----:R-:W-:-:S03]  /*4e50*/  FADD.FTZ R37, R32, R37 ;  /* 0x0000002520257221 */ /* 0x002fc60000010000 */
[----:B------:R-:W1:Y:S01]  /*4e60*/  SHFL.BFLY PT, R41, R42, 0x4, 0x101f ;  /* 0x0c901f002a297f89 */ /* 0x000e6200000e0000 */
[----:B------:R-:W-:Y:S01]  /*4e70*/  MOV R32, 0xffff ;  /* 0x0000ffff00207802 */ /* 0x000fe20000000f00 */
[----:B--2---:R-:W-:Y:S01]  /*4e80*/  FADD.FTZ R35, R31, R20 ;  /* 0x000000141f237221 */ /* 0x004fe20000010000 */
[----:B------:R-:W-:Y:S01]  /*4e90*/  MOV R20, 0xffff ;  /* 0x0000ffff00147802 */ /* 0x000fe20000000f00 */
[----:B------:R-:W2:Y:S01]  /*4ea0*/  SHFL.BFLY PT, R24, R37, 0x2, 0x101f ;  /* 0x0c501f0025187f89 */ /* 0x000ea200000e0000 */
[----:B---3--:R-:W-:Y:S01]  /*4eb0*/  FADD.FTZ R31, R23, R18 ;  /* 0x00000012171f7221 */ /* 0x008fe20000010000 */
[----:B------:R-:W-:Y:S01]  /*4ec0*/  IMAD.MOV.U32 R18, RZ, RZ, 0xffff ;  /* 0x0000ffffff127424 */ /* 0x000fe200078e00ff */
[----:B------:R-:W-:Y:S01]  /*4ed0*/  MOV R23, 0xffff ;  /* 0x0000ffff00177802 */ /* 0x000fe20000000f00 */
[----:B------:R-:W3:Y:S01]  /*4ee0*/  SHFL.BFLY PT, R19, R16, 0x1, 0x101f ;  /* 0x0c301f0010137f89 */ /* 0x000ee200000e0000 */
[----:B----4-:R-:W-:Y:S01]  /*4ef0*/  FADD.FTZ R36, R33, R36 ;  /* 0x0000002421247221 */ /* 0x010fe20000010000 */
[----:B------:R-:W-:-:S02]  /*4f00*/  MOV R33, 0xffff ;  /* 0x0000ffff00217802 */ /* 0x000fc40000000f00 */
[----:B------:R-:W4:Y:S01]  /*4f10*/  SHFL.BFLY PT, R18, R35, 0x2, 0x101f ;  /* 0x0c501f0023127f89 */ /* 0x000f2200000e0000 */
[----:B0-----:R-:W-:-:S03]  /*4f20*/  FADD.FTZ R38, R25, R38 ;  /* 0x0000002619267221 */ /* 0x001fc60000010000 */
[----:B------:R-:W0:Y:S01]  /*4f30*/  SHFL.BFLY PT, R21, R36, 0x2, 0x101f ;  /* 0x0c501f0024157f89 */ /* 0x000e2200000e0000 */
[----:B-----5:R-:W-:Y:S01]  /*4f40*/  FADD.FTZ R17, R14, R30 ;  /* 0x0000001e0e117221 */ /* 0x020fe20000010000 */
[----:B------:R-:W-:Y:S02]  /*4f50*/  MOV R14, 0xffff ;  /* 0x0000ffff000e7802 */ /* 0x000fe40000000f00 */
[----:B------:R-:W5:Y:S01]  /*4f60*/  SHFL.BFLY PT, R23, R38, 0x2, 0x101f ;  /* 0x0c501f0026177f89 */ /* 0x000f6200000e0000 */
[----:B-1----:R-:W-:Y:S01]  /*4f70*/  FADD.FTZ R42, R42, R41 ;  /* 0x000000292a2a7221 */ /* 0x002fe20000010000 */
[----:B------:R-:W-:Y:S02]  /*4f80*/  IMAD.IADD R41, R15, 0x1, R6 ;  /* 0x000000010f297824 */ /* 0x000fe400078e0206 */
[----:B------:R-:W1:Y:S01]  /*4f90*/  SHFL.BFLY PT, R20, R31, 0x4, 0x101f ;  /* 0x0c901f001f147f89 */ /* 0x000e6200000e0000 */
[----:B--2---:R-:W-:-:S03]  /*4fa0*/  FADD.FTZ R37, R37, R24 ;  /* 0x0000001825257221 */ /* 0x004fc60000010000 */
[----:B------:R-:W2:Y:S01]  /*4fb0*/  SHFL.BFLY PT, R14, R17, 0x1, 0x101f ;  /* 0x0c301f00110e7f89 */ /* 0x000ea200000e0000 */
[----:B------:R-:W2:Y:S01]  /*4fc0*/  @!P0 LDC.64 R24, c[0x0][0x218] ;  /* 0x00008600ff188b82 */ /* 0x000ea20000000a00 */
[----:B---3--:R-:W-:Y:S02]  /*4fd0*/  FADD.FTZ R16, R16, R19 ;  /* 0x0000001310107221 */ /* 0x008fe40000010000 */
[----:B------:R-:W3:Y:S01]  /*4fe0*/  SHFL.BFLY PT, R40, R37, 0x1, 0x101f ;  /* 0x0c301f0025287f89 */ /* 0x000ee200000e0000 */
[----:B----4-:R-:W-:-:S03]  /*4ff0*/  FADD.FTZ R35, R35, R18 ;  /* 0x0000001223237221 */ /* 0x010fc60000010000 */
[----:B------:R-:W4:Y:S01]  /*5000*/  SHFL.BFLY PT, R43, R42, 0x2, 0x101f ;  /* 0x0c501f002a2b7f89 */ /* 0x000f2200000e0000 */
[----:B------:R-:W-:Y:S01]  /*5010*/  @!P0 F2FP.BF16.F32.PACK_AB R30, RZ, R16 ;  /* 0x00000010ff1e823e */ /* 0x000fe200000010ff */
[----:B------:R-:W4:Y:S01]  /*5020*/  @!P0 LDC.64 R18, c[0x0][0x220] ;  /* 0x00008800ff128b82 */ /* 0x000f220000000a00 */
[----:B0-----:R-:W-:Y:S01]  /*5030*/  FADD.FTZ R36, R36, R21 ;  /* 0x0000001524247221 */ /* 0x001fe20000010000 */
[----:B------:R-:W0:Y:S01]  /*5040*/  SHFL.BFLY PT, R34, R35, 0x1, 0x101f ;  /* 0x0c301f0023227f89 */ /* 0x000e2200000e0000 */
[----:B-----5:R-:W-:-:S03]  /*5050*/  FADD.FTZ R38, R38, R23 ;  /* 0x0000001726267221 */ /* 0x020fc60000010000 */
[----:B------:R-:W5:Y:S02]  /*5060*/  SHFL.BFLY PT, R33, R36, 0x1, 0x101f ;  /* 0x0c301f0024217f89 */ /* 0x000f6400000e0000 */
[----:B------:R-:W5:Y:S01]  /*5070*/  @!P0 LDC.64 R22, c[0x0][0x220] ;  /* 0x00008800ff168b82 */ /* 0x000f620000000a00 */
[----:B-1----:R-:W-:Y:S01]  /*5080*/  FADD.FTZ R31, R31, R20 ;  /* 0x000000141f1f7221 */ /* 0x002fe20000010000 */
[----:B------:R-:W1:Y:S01]  /*5090*/  SHFL.BFLY PT, R39, R38, 0x1, 0x101f ;  /* 0x0c301f0026277f89 */ /* 0x000e6200000e0000 */
[----:B--2---:R-:W-:-:S03]  /*50a0*/  FADD.FTZ R44, R17, R14 ;  /* 0x0000000e112c7221 */ /* 0x004fc60000010000 */
[----:B------:R-:W2:Y:S01]  /*50b0*/  SHFL.BFLY PT, R32, R31, 0x2, 0x101f ;  /* 0x0c501f001f207f89 */ /* 0x000ea200000e0000 */
[----:B------:R-:W-:Y:S01]  /*50c0*/  @!P0 IMAD.WIDE R24, R41, 0x2, R24 ;  /* 0x0000000229188825 */ /* 0x000fe200078e0218 */
[----:B------:R-:W2:Y:S01]  /*50d0*/  @!P0 LDC.64 R20, c[0x0][0x218] ;  /* 0x00008600ff148b82 */ /* 0x000ea20000000a00 */
[----:B------:R-:W-:Y:S02]  /*50e0*/  @!P0 F2FP.BF16.F32.PACK_AB R44, RZ, R44 ;  /* 0x0000002cff2c823e */ /* 0x000fe400000010ff */
[----:B---3--:R-:W-:Y:S01]  /*50f0*/  FADD.FTZ R37, R37, R40 ;  /* 0x0000002825257221 */ /* 0x008fe20000010000 */
[----:B------:R3:W-:Y:S01]  /*5100*/  @!P0 STG.E.U16 desc[UR12][R24.64], R30 ;  /* 0x0000001e18008986 */ /* 0x0007e2000c10150c */
[----:B----4-:R-:W-:-:S03]  /*5110*/  FADD.FTZ R42, R42, R43 ;  /* 0x0000002b2a2a7221 */ /* 0x010fc60000010000 */
[----:B------:R-:W4:Y:S01]  /*5120*/  @!P0 LDC.64 R16, c[0x0][0x218] ;  /* 0x00008600ff108b82 */ /* 0x000f220000000a00 */
[----:B------:R-:W-:-:S04]  /*5130*/  @!P0 IMAD.WIDE R18, R41, 0x2, R18 ;  /* 0x0000000229128825 */ /* 0x000fc800078e0212 */
[----:B0-----:R-:W-:Y:S01]  /*5140*/  FADD.FTZ R34, R35, R34 ;  /* 0x0000002223227221 */ /* 0x001fe20000010000 */
[----:B------:R-:W-:Y:S01]  /*5150*/  MOV R35, 0xffff ;  /* 0x0000ffff00237802 */ /* 0x000fe20000000f00 */
[----:B-----5:R-:W-:Y:S01]  /*5160*/  FADD.FTZ R33, R36, R33 ;  /* 0x0000002124217221 */ /* 0x020fe20000010000 */
[----:B------:R-:W0:Y:S01]  /*5170*/  @!P0 LDC.64 R14, c[0x0][0x220] ;  /* 0x00008800ff0e8b82 */ /* 0x000e220000000a00 */
[----:B------:R-:W-:-:S04]  /*5180*/  @!P0 IMAD.WIDE R22, R41, 0x2, R22 ;  /* 0x0000000229168825 */ /* 0x000fc800078e0216 */
[----:B-1----:R-:W-:Y:S01]  /*5190*/  FADD.FTZ R38, R38, R39 ;  /* 0x0000002726267221 */ /* 0x002fe20000010000 */
[----:B---3--:R-:W-:Y:S01]  /*51a0*/  @!P0 F2FP.BF16.F32.PACK_AB R25, RZ, R33 ;  /* 0x00000021ff19823e */ /* 0x008fe200000010ff */
[----:B------:R-:W1:Y:S01]  /*51b0*/  SHFL.BFLY PT, R35, R42, 0x1, 0x101f ;  /* 0x0c301f002a237f89 */ /* 0x000e6200000e0000 */
[----:B------:R-:W-:Y:S01]  /*51c0*/  MOV R30, 0xffff ;  /* 0x0000ffff001e7802 */ /* 0x000fe20000000f00 */
[----:B--2---:R-:W-:Y:S01]  /*51d0*/  FADD.FTZ R31, R31, R32 ;  /* 0x000000201f1f7221 */ /* 0x004fe20000010000 */
[----:B------:R-:W-:Y:S01]  /*51e0*/  @!P0 F2FP.BF16.F32.PACK_AB R26, RZ, R38 ;  /* 0x00000026ff1a823e */ /* 0x000fe200000010ff */
[----:B------:R2:W-:Y:S01]  /*51f0*/  @!P0 STG.E.U16 desc[UR12][R22.64], R44 ;  /* 0x0000002c16008986 */ /* 0x0005e2000c10150c */
[C---:B------:R-:W-:Y:S01]  /*5200*/  @!P0 IMAD.WIDE R20, R41.reuse, 0x2, R20 ;  /* 0x0000000229148825 */ /* 0x040fe200078e0214 */
[----:B------:R-:W-:Y:S02]  /*5210*/  @!P0 F2FP.BF16.F32.PACK_AB R33, RZ, R37 ;  /* 0x00000025ff21823e */ /* 0x000fe400000010ff */
[----:B------:R3:W3:Y:S01]  /*5220*/  SHFL.BFLY PT, R30, R31, 0x1, 0x101f ;  /* 0x0c301f001f1e7f89 */ /* 0x0006e200000e0000 */
[----:B----4-:R-:W-:Y:S01]  /*5230*/  @!P0 IMAD.WIDE R16, R41, 0x2, R16 ;  /* 0x0000000229108825 */ /* 0x010fe200078e0210 */
[----:B--2---:R-:W-:-:S03]  /*5240*/  @!P0 F2FP.BF16.F32.PACK_AB R23, RZ, R34 ;  /* 0x00000022ff17823e */ /* 0x004fc600000010ff */
[----:B0-----:R-:W-:Y:S02]  /*5250*/  @!P0 IMAD.WIDE R14, R41, 0x2, R14 ;  /* 0x00000002290e8825 */ /* 0x001fe400078e020e */
[----:B------:R0:W-:Y:S02]  /*5260*/  @!P0 STG.E.U16 desc[UR12][R20.64+0x28], R23 ;  /* 0x0000281714008986 */ /* 0x0001e4000c10150c */
[----:B-1----:R-:W-:Y:S02]  /*5270*/  FADD.FTZ R35, R42, R35 ;  /* 0x000000232a237221 */ /* 0x002fe40000010000 */
[----:B------:R0:W-:Y:S04]  /*5280*/  @!P0 STG.E.U16 desc[UR12][R18.64+0x28], R25 ;  /* 0x0000281912008986 */ /* 0x0001e8000c10150c */
[----:B------:R0:W-:Y:S04]  /*5290*/  @!P0 STG.E.U16 desc[UR12][R16.64+0x50], R26 ;  /* 0x0000501a10008986 */ /* 0x0001e8000c10150c */
[----:B---3--:R0:W-:Y:S02]  /*52a0*/  @!P0 STG.E.U16 desc[UR12][R14.64+0x50], R33 ;  /* 0x000050210e008986 */ /* 0x0081e4000c10150c */
.L_x_480:
        /* <DEDUP_REMOVED lines=9> */
.L_x_410:
        /* <DEDUP_REMOVED lines=8> */
.L_x_413:
[----:B------:R-:W-:Y:S01]  /*53c0*/  HFMA2.MMA R28, -RZ, RZ, 0, 4.76837158203125e-07 ;  /* 0x00000008ff1c7435 */ /* 0x000fe200000001ff */
[----:B-1----:R-:W-:Y:S01]  /*53d0*/  MOV R29, R14 ;  /* 0x0000000e001d7202 */ /* 0x002fe20000000f00 */
[----:B------:R-:W-:Y:S01]  /*53e0*/  IMAD.MOV.U32 R27, RZ, RZ, 0x101f ;  /* 0x0000101fff1b7424 */ /* 0x000fe200078e00ff */
[----:B------:R-:W-:-:S08]  /*53f0*/  MOV R26, 0xffff ;  /* 0x0000ffff001a7802 */ /* 0x000fd00000000f00 */
[----:B0-2---:R-:W-:Y:S05]  /*5400*/  WARPSYNC.COLLECTIVE R26, `(.L_x_418) ;  /* 0x000000001a087348 */ /* 0x005fea0003c00000 */
[----:B------:R1:W3:Y:S02]  /*5410*/  SHFL.BFLY P2, R30, R29, R28, R27 ;  /* 0x0c00001c1d1e7389 */ /* 0x0002e4000004001b */
[----:B0123--:R-:W-:Y:S01]  /*5420*/  ENDCOLLECTIVE ;  /* 0x000000000000791b */ /* 0x00ffe20003800000 */
.L_x_418:
[----:B------:R-:W-:Y:S01]  /*5430*/  IMAD.MOV.U32 R29, RZ, RZ, R15 ;  /* 0x000000ffff1d7224 */ /* 0x000fe200078e000f */
[----:B------:R-:W-:-:S07]  /*5440*/  MOV R17, R30 ;  /* 0x0000001e00117202 */ /* 0x000fce0000000f00 */
[----:B------:R-:W-:Y:S05]  /*5450*/  WARPSYNC.COLLECTIVE R26, `(.L_x_419) ;  /* 0x000000001a087348 */ /* 0x000fea0003c00000 */
[----:B------:R0:W1:Y:S02]  /*5460*/  SHFL.BFLY P2, R30, R29, R28, R27 ;  /* 0x0c00001c1d1e7389 */ /* 0x000064000004001b */
[----:B01----:R-:W-:Y:S01]  /*5470*/  ENDCOLLECTIVE ;  /* 0x000000000000791b */ /* 0x003fe20003800000 */
.L_x_419:
[----:B------:R-:W-:-:S05]  /*5480*/  FADD.FTZ R17, R17, R14 ;  /* 0x0000000e11117221 */ /* 0x000fca0000010000 */
[----:B------:R-:W-:Y:S01]  /*5490*/  MOV R29, R17 ;  /* 0x00000011001d7202 */ /* 0x000fe20000000f00 */
[----:B------:R-:W-:Y:S01]  /*54a0*/  IMAD.MOV.U32 R28, RZ, RZ, 0x4 ;  /* 0x00000004ff1c7424 */ /* 0x000fe200078e00ff */
[----:B------:R-:W-:-:S07]  /*54b0*/  MOV R16, R30 ;  /* 0x0000001e00107202 */ /* 0x000fce0000000f00 */
[----:B------:R-:W-:Y:S05]  /*54c0*/  WARPSYNC.COLLECTIVE R26, `(.L_x_420) ;  /* 0x000000001a087348 */ /* 0x000fea0003c00000 */
[----:B------:R0:W1:Y:S02]  /*54d0*/  SHFL.BFLY P2, R30, R29, R28, R27 ;  /* 0x0c00001c1d1e7389 */ /* 0x000064000004001b */
[----:B01----:R-:W-:Y:S01]  /*54e0*/  ENDCOLLECTIVE ;  /* 0x000000000000791b */ /* 0x003fe20003800000 */
.L_x_420:
[----:B------:R-:W-:-:S05]  /*54f0*/  FADD.FTZ R16, R16, R15 ;  /* 0x0000000f10107221 */ /* 0x000fca0000010000 */
[----:B------:R-:W-:Y:S02]  /*5500*/  MOV R29, R16 ;  /* 0x00000010001d7202 */ /* 0x000fe40000000f00 */
[----:B------:R-:W-:-:S07]  /*5510*/  MOV R18, R30 ;  /* 0x0000001e00127202 */ /* 0x000fce0000000f00 */
[----:B------:R-:W-:Y:S05]  /*5520*/  WARPSYNC.COLLECTIVE R26, `(.L_x_421) ;  /* 0x000000001a087348 */ /* 0x000fea0003c00000 */
[----:B------:R0:W1:Y:S02]  /*5530*/  SHFL.BFLY P2, R30, R29, R28, R27 ;  /* 0x0c00001c1d1e7389 */ /* 0x000064000004001b */
[----:B01----:R-:W-:Y:S01]  /*5540*/  ENDCOLLECTIVE ;  /* 0x000000000000791b */ /* 0x003fe20003800000 */
.L_x_421:
[----:B------:R-:W-:Y:S01]  /*5550*/  FADD.FTZ R18, R17, R18 ;  /* 0x0000001211127221 */ /* 0x000fe20000010000 */
[----:B------:R-:W-:-:S04]  /*5560*/  HFMA2.MMA R28, -RZ, RZ, 0, 1.1920928955078125e-07 ;  /* 0x00000002ff1c7435 */ /* 0x000fc800000001ff */
[----:B------:R-:W-:Y:S01]  /*5570*/  MOV R29, R18 ;  /* 0x00000012001d7202 */ /* 0x000fe20000000f00 */
[----:B------:R-:W-:-:S07]  /*5580*/  IMAD.MOV.U32 R19, RZ, RZ, R30 ;  /* 0x000000ffff137224 */ /* 0x000fce00078e001e */
[----:B------:R-:W-:Y:S05]  /*5590*/  WARPSYNC.COLLECTIVE R26, `(.L_x_422) ;  /* 0x000000001a087348 */ /* 0x000fea0003c00000 */
[----:B------:R0:W1:Y:S02]  /*55a0*/  SHFL.BFLY P2, R30, R29, R28, R27 ;  /* 0x0c00001c1d1e7389 */ /* 0x000064000004001b */
[----:B01----:R-:W-:Y:S01]  /*55b0*/  ENDCOLLECTIVE ;  /* 0x000000000000791b */ /* 0x003fe20003800000 */
.L_x_422:
[----:B------:R-:W-:-:S05]  /*55c0*/  FADD.FTZ R19, R16, R19 ;  /* 0x0000001310137221 */ /* 0x000fca0000010000 */
[----:B------:R-:W-:Y:S01]  /*55d0*/  MOV R29, R19 ;  /* 0x00000013001d7202 */ /* 0x000fe20000000f00 */
[----:B------:R-:W-:-:S07]  /*55e0*/  IMAD.MOV.U32 R21, RZ, RZ, R30 ;  /* 0x000000ffff157224 */ /* 0x000fce00078e001e */
[----:B------:R-:W-:Y:S05]  /*55f0*/  WARPSYNC.COLLECTIVE R26, `(.L_x_423) ;  /* 0x000000001a087348 */ /* 0x000fea0003c00000 */
[----:B------:R0:W1:Y:S02]  /*5600*/  SHFL.BFLY P2, R30, R29, R28, R27 ;  /* 0x0c00001c1d1e7389 */ /* 0x000064000004001b */
[----:B01----:R-:W-:Y:S01]  /*5610*/  ENDCOLLECTIVE ;  /* 0x000000000000791b */ /* 0x003fe20003800000 */
.L_x_423:
[----:B------:R-:W-:Y:S01]  /*5620*/  FADD.FTZ R21, R18, R21 ;  /* 0x0000001512157221 */ /* 0x000fe20000010000 */
[----:B------:R-:W-:-:S03]  /*5630*/  HFMA2.MMA R28, -RZ, RZ, 0, 5.9604644775390625e-08 ;  /* 0x00000001ff1c7435 */ /* 0x000fc600000001ff */
[----:B------:R-:W-:Y:S01]  /*5640*/  IMAD.MOV.U32 R29, RZ, RZ, R21 ;  /* 0x000000ffff1d7224 */ /* 0x000fe200078e0015 */
[----:B------:R-:W-:-:S07]  /*5650*/  MOV R14, R30 ;  /* 0x0000001e000e7202 */ /* 0x000fce0000000f00 */
[----:B------:R-:W-:Y:S05]  /*5660*/  WARPSYNC.COLLECTIVE R26, `(.L_x_424) ;  /* 0x000000001a087348 */ /* 0x000fea0003c00000 */
[----:B------:R0:W1:Y:S02]  /*5670*/  SHFL.BFLY P2, R30, R29, R28, R27 ;  /* 0x0c00001c1d1e7389 */ /* 0x000064000004001b */
[----:B01----:R-:W-:Y:S01]  /*5680*/  ENDCOLLECTIVE ;  /* 0x000000000000791b */ /* 0x003fe20003800000 */
.L_x_424:
[----:B------:R-:W-:-:S04]  /*5690*/  FADD.FTZ R14, R19, R14 ;  /* 0x0000000e130e7221 */ /* 0x000fc80000010000 */
[----:B------:R-:W-:Y:S01]  /*56a0*/  IMAD.MOV.U32 R29, RZ, RZ, R14 ;  /* 0x000000ffff1d7224 */ /* 0x000fe200078e000e */
[----:B------:R-:W-:-:S07]  /*56b0*/  MOV R20, R30 ;  /* 0x0000001e00147202 */ /* 0x000fce0000000f00 */
[----:B------:R-:W-:Y:S05]  /*56c0*/  WARPSYNC.COLLECTIVE R26, `(.L_x_425) ;  /* 0x000000001a087348 */ /* 0x000fea0003c00000 */
[----:B------:R0:W1:Y:S02]  /*56d0*/  SHFL.BFLY P2, R30, R29, R28, R27 ;  /* 0x0c00001c1d1e7389 */ /* 0x000064000004001b */
[----:B01----:R-:W-:Y:S01]  /*56e0*/  ENDCOLLECTIVE ;  /* 0x000000000000791b */ /* 0x003fe20003800000 */
.L_x_425:
[----:B------:R-:W-:Y:S01]  /*56f0*/  FADD.FTZ R20, R21, R20 ;  /* 0x0000001415147221 */ /* 0x000fe20000010000 */
[----:B------:R-:W-:Y:S06]  /*5700*/  BRA `(.L_x_426) ;  /* 0xffffffe800d87947 */ /* 0x000fec000383ffff */
.L_x_414:
        /* <DEDUP_REMOVED lines=8> */
.L_x_428:
[----:B------:R-:W-:Y:S05]  /*5790*/  BSYNC B1 ;  /* 0x0000000000017941 */ /* 0x000fea0003800000 */
.L_x_427:
        /* <DEDUP_REMOVED lines=8> */
.L_x_429:
[----:B------:R-:W-:-:S05]  /*5820*/  FADD.FTZ R21, R21, R14 ;  /* 0x0000000e15157221 */ /* 0x000fca0000010000 */
[----:B------:R-:W-:Y:S01]  /*5830*/  MOV R29, R21 ;  /* 0x00000015001d7202 */ /* 0x000fe20000000f00 */
[----:B------:R-:W-:Y:S01]  /*5840*/  IMAD.MOV.U32 R28, RZ, RZ, 0x4 ;  /* 0x00000004ff1c7424 */ /* 0x000fe200078e00ff */
[----:B------:R-:W-:-:S07]  /*5850*/  MOV R20, R30 ;  /* 0x0000001e00147202 */ /* 0x000fce0000000f00 */
[----:B------:R-:W-:Y:S05]  /*5860*/  WARPSYNC.COLLECTIVE R26, `(.L_x_430) ;  /* 0x000000001a087348 */ /* 0x000fea0003c00000 */
[----:B------:R0:W1:Y:S02]  /*5870*/  SHFL.BFLY P2, R30, R29, R28, R27 ;  /* 0x0c00001c1d1e7389 */ /* 0x000064000004001b */
[----:B01----:R-:W-:Y:S01]  /*5880*/  ENDCOLLECTIVE ;  /* 0x000000000000791b */ /* 0x003fe20003800000 */
.L_x_430:
[----:B------:R-:W-:-:S05]  /*5890*/  FADD.FTZ R20, R20, R15 ;  /* 0x0000000f14147221 */ /* 0x000fca0000010000 */
[----:B------:R-:W-:Y:S02]  /*58a0*/  MOV R29, R20 ;  /* 0x00000014001d7202 */ /* 0x000fe40000000f00 */
[----:B------:R-:W-:-:S07]  /*58b0*/  MOV R22, R30 ;  /* 0x0000001e00167202 */ /* 0x000fce0000000f00 */
[----:B------:R-:W-:Y:S05]  /*58c0*/  WARPSYNC.COLLECTIVE R26, `(.L_x_431) ;  /* 0x000000001a087348 */ /* 0x000fea0003c00000 */
[----:B------:R0:W1:Y:S02]  /*58d0*/  SHFL.BFLY P2, R30, R29, R28, R27 ;  /* 0x0c00001c1d1e7389 */ /* 0x000064000004001b */
[----:B01----:R-:W-:Y:S01]  /*58e0*/  ENDCOLLECTIVE ;  /* 0x000000000000791b */ /* 0x003fe20003800000 */
.L_x_431:
[----:B------:R-:W-:Y:S01]  /*58f0*/  FADD.FTZ R22, R21, R22 ;  /* 0x0000001615167221 */ /* 0x000fe20000010000 */
[----:B------:R-:W-:-:S04]  /*5900*/  HFMA2.MMA R28, -RZ, RZ, 0, 1.1920928955078125e-07 ;  /* 0x00000002ff1c7435 */ /* 0x000fc800000001ff */
[----:B------:R-:W-:Y:S01]  /*5910*/  MOV R29, R22 ;  /* 0x00000016001d7202 */ /* 0x000fe20000000f00 */
[----:B------:R-:W-:-:S07]  /*5920*/  IMAD.MOV.U32 R23, RZ, RZ, R30 ;  /* 0x000000ffff177224 */ /* 0x000fce00078e001e */
[----:B------:R-:W-:Y:S05]  /*5930*/  WARPSYNC.COLLECTIVE R26, `(.L_x_432) ;  /* 0x000000001a087348 */ /* 0x000fea0003c00000 */
[----:B------:R0:W1:Y:S02]  /*5940*/  SHFL.BFLY P2, R30, R29, R28, R27 ;  /* 0x0c00001c1d1e7389 */ /* 0x000064000004001b */
[----:B01----:R-:W-:Y:S01]  /*5950*/  ENDCOLLECTIVE ;  /* 0x000000000000791b */ /* 0x003fe20003800000 */
.L_x_432:
[----:B------:R-:W-:-:S05]  /*5960*/  FADD.FTZ R23, R20, R23 ;  /* 0x0000001714177221 */ /* 0x000fca0000010000 */
[----:B------:R-:W-:Y:S01]  /*5970*/  MOV R29, R23 ;  /* 0x00000017001d7202 */ /* 0x000fe20000000f00 */
[----:B------:R-:W-:-:S07]  /*5980*/  IMAD.MOV.U32 R25, RZ, RZ, R30 ;  /* 0x000000ffff197224 */ /* 0x000fce00078e001e */
[----:B------:R-:W-:Y:S05]  /*5990*/  WARPSYNC.COLLECTIVE R26, `(.L_x_433) ;  /* 0x000000001a087348 */ /* 0x000fea0003c00000 */
[----:B------:R0:W1:Y:S02]  /*59a0*/  SHFL.BFLY P2, R30, R29, R28, R27 ;  /* 0x0c00001c1d1e7389 */ /* 0x000064000004001b */
[----:B01----:R-:W-:Y:S01]  /*59b0*/  ENDCOLLECTIVE ;  /* 0x000000000000791b */ /* 0x003fe20003800000 */
.L_x_433:
[----:B------:R-:W-:Y:S01]  /*59c0*/  FADD.FTZ R25, R22, R25 ;  /* 0x0000001916197221 */ /* 0x000fe20000010000 */
[----:B------:R-:W-:-:S03]  /*59d0*/  HFMA2.MMA R28, -RZ, RZ, 0, 5.9604644775390625e-08 ;  /* 0x00000001ff1c7435 */ /* 0x000fc600000001ff */
[----:B------:R-:W-:Y:S01]  /*59e0*/  IMAD.MOV.U32 R29, RZ, RZ, R25 ;  /* 0x000000ffff1d7224 */ /* 0x000fe200078e0019 */
[----:B------:R-:W-:-:S07]  /*59f0*/  MOV R14, R30 ;  /* 0x0000001e000e7202 */ /* 0x000fce0000000f00 */
[----:B------:R-:W-:Y:S05]  /*5a00*/  WARPSYNC.COLLECTIVE R26, `(.L_x_434) ;  /* 0x000000001a087348 */ /* 0x000fea0003c00000 */
[----:B------:R0:W1:Y:S02]  /*5a10*/  SHFL.BFLY P2, R30, R29, R28, R27 ;  /* 0x0c00001c1d1e7389 */ /* 0x000064000004001b */
[----:B01----:R-:W-:Y:S01]  /*5a20*/  ENDCOLLECTIVE ;  /* 0x000000000000791b */ /* 0x003fe20003800000 */
.L_x_434:
[----:B------:R-:W-:-:S04]  /*5a30*/  FADD.FTZ R14, R23, R14 ;  /* 0x0000000e170e7221 */ /* 0x000fc80000010000 */
[----:B------:R-:W-:Y:S01]  /*5a40*/  IMAD.MOV.U32 R29, RZ, RZ, R14 ;  /* 0x000000ffff1d7224 */ /* 0x000fe200078e000e */
[----:B------:R-:W-:-:S07]  /*5a50*/  MOV R24, R30 ;  /* 0x0000001e00187202 */ /* 0x000fce0000000f00 */
[----:B------:R-:W-:Y:S05]  /*5a60*/  WARPSYNC.COLLECTIVE R26, `(.L_x_435) ;  /* 0x000000001a087348 */ /* 0x000fea0003c00000 */
[----:B------:R0:W1:Y:S02]  /*5a70*/  SHFL.BFLY P2, R30, R29, R28, R27 ;  /* 0x0c00001c1d1e7389 */ /* 0x000064000004001b */
[----:B01----:R-:W-:Y:S01]  /*5a80*/  ENDCOLLECTIVE ;  /* 0x000000000000791b */ /* 0x003fe20003800000 */
.L_x_435:
[----:B------:R-:W-:Y:S01]  /*5a90*/  FADD.FTZ R24, R25, R24 ;  /* 0x0000001819187221 */ /* 0x000fe20000010000 */
[----:B------:R-:W-:Y:S06]  /*5aa0*/  BRA `(.L_x_436) ;  /* 0xffffffe800a87947 */ /* 0x000fec000383ffff */
.L_x_415:
        /* <DEDUP_REMOVED lines=8> */
.L_x_438:
[----:B------:R-:W-:Y:S05]  /*5b30*/  BSYNC B1 ;  /* 0x0000000000017941 */ /* 0x000fea0003800000 */
.L_x_437:
        /* <DEDUP_REMOVED lines=8> */
.L_x_439:
[----:B------:R-:W-:-:S05]  /*5bc0*/  FADD.FTZ R21, R21, R14 ;  /* 0x0000000e15157221 */ /* 0x000fca0000010000 */
[----:B------:R-:W-:Y:S01]  /*5bd0*/  MOV R29, R21 ;  /* 0x00000015001d7202 */ /* 0x000fe20000000f00 */
[----:B------:R-:W-:Y:S01]  /*5be0*/  IMAD.MOV.U32 R28, RZ, RZ, 0x4 ;  /* 0x00000004ff1c7424 */ /* 0x000fe200078e00ff */
[----:B------:R-:W-:-:S07]  /*5bf0*/  MOV R20, R30 ;  /* 0x0000001e00147202 */ /* 0x000fce0000000f00 */
[----:B------:R-:W-:Y:S05]  /*5c00*/  WARPSYNC.COLLECTIVE R26, `(.L_x_440) ;  /* 0x000000001a087348 */ /* 0x000fea0003c00000 */
[----:B------:R0:W1:Y:S02]  /*5c10*/  SHFL.BFLY P2, R30, R29, R28, R27 ;  /* 0x0c00001c1d1e7389 */ /* 0x000064000004001b */
[----:B01----:R-:W-:Y:S01]  /*5c20*/  ENDCOLLECTIVE ;  /* 0x000000000000791b */ /* 0x003fe20003800000 */
.L_x_440:
[----:B------:R-:W-:-:S05]  /*5c30*/  FADD.FTZ R20, R20, R15 ;  /* 0x0000000f14147221 */ /* 0x000fca0000010000 */
[----:B------:R-:W-:Y:S02]  /*5c40*/  MOV R29, R20 ;  /* 0x00000014001d7202 */ /* 0x000fe40000000f00 */
[----:B------:R-:W-:-:S07]  /*5c50*/  MOV R22, R30 ;  /* 0x0000001e00167202 */ /* 0x000fce0000000f00 */
[----:B------:R-:W-:Y:S05]  /*5c60*/  WARPSYNC.COLLECTIVE R26, `(.L_x_441) ;  /* 0x000000001a087348 */ /* 0x000fea0003c00000 */
[----:B------:R0:W1:Y:S02]  /*5c70*/  SHFL.BFLY P2, R30, R29, R28, R27 ;  /* 0x0c00001c1d1e7389 */ /* 0x000064000004001b */
[----:B01----:R-:W-:Y:S01]  /*5c80*/  ENDCOLLECTIVE ;  /* 0x000000000000791b */ /* 0x003fe20003800000 */
.L_x_441:
[----:B------:R-:W-:Y:S01]  /*5c90*/  FADD.FTZ R22, R21, R22 ;  /* 0x0000001615167221 */ /* 0x000fe20000010000 */
[----:B------:R-:W-:-:S04]  /*5ca0*/  HFMA2.MMA R28, -RZ, RZ, 0, 1.1920928955078125e-07 ;  /* 0x00000002ff1c7435 */ /* 0x000fc800000001ff */
[----:B------:R-:W-:Y:S01]  /*5cb0*/  MOV R29, R22 ;  /* 0x00000016001d7202 */ /* 0x000fe20000000f00 */
[----:B------:R-:W-:-:S07]  /*5cc0*/  IMAD.MOV.U32 R23, RZ, RZ, R30 ;  /* 0x000000ffff177224 */ /* 0x000fce00078e001e */
[----:B------:R-:W-:Y:S05]  /*5cd0*/  WARPSYNC.COLLECTIVE R26, `(.L_x_442) ;  /* 0x000000001a087348 */ /* 0x000fea0003c00000 */
[----:B------:R0:W1:Y:S02]  /*5ce0*/  SHFL.BFLY P2, R30, R29, R28, R27 ;  /* 0x0c00001c1d1e7389 */ /* 0x000064000004001b */
[----:B01----:R-:W-:Y:S01]  /*5cf0*/  ENDCOLLECTIVE ;  /* 0x000000000000791b */ /* 0x003fe20003800000 */
.L_x_442:
[----:B------:R-:W-:-:S05]  /*5d00*/  FADD.FTZ R23, R20, R23 ;  /* 0x0000001714177221 */ /* 0x000fca0000010000 */
[----:B------:R-:W-:Y:S01]  /*5d10*/  MOV R29, R23 ;  /* 0x00000017001d7202 */ /* 0x000fe20000000f00 */
[----:B------:R-:W-:-:S07]  /*5d20*/  IMAD.MOV.U32 R25, RZ, RZ, R30 ;  /* 0x000000ffff197224 */ /* 0x000fce00078e001e */
[----:B------:R-:W-:Y:S05]  /*5d30*/  WARPSYNC.COLLECTIVE R26, `(.L_x_443) ;  /* 0x000000001a087348 */ /* 0x000fea0003c00000 */
[----:B------:R0:W1:Y:S02]  /*5d40*/  SHFL.BFLY P2, R30, R29, R28, R27 ;  /* 0x0c00001c1d1e7389 */ /* 0x000064000004001b */
[----:B01----:R-:W-:Y:S01]  /*5d50*/  ENDCOLLECTIVE ;  /* 0x000000000000791b */ /* 0x003fe20003800000 */
.L_x_443:
[----:B------:R-:W-:Y:S01]  /*5d60*/  FADD.FTZ R25, R22, R25 ;  /* 0x0000001916197221 */ /* 0x000fe20000010000 */
[----:B------:R-:W-:-:S03]  /*5d70*/  HFMA2.MMA R28, -RZ, RZ, 0, 5.9604644775390625e-08 ;  /* 0x00000001ff1c7435 */ /* 0x000fc600000001ff */
[----:B------:R-:W-:Y:S01]  /*5d80*/  IMAD.MOV.U32 R29, RZ, RZ, R25 ;  /* 0x000000ffff1d7224 */ /* 0x000fe200078e0019 */
[----:B------:R-:W-:-:S07]  /*5d90*/  MOV R14, R30 ;  /* 0x0000001e000e7202 */ /* 0x000fce0000000f00 */
[----:B------:R-:W-:Y:S05]  /*5da0*/  WARPSYNC.COLLECTIVE R26, `(.L_x_444) ;  /* 0x000000001a087348 */ /* 0x000fea0003c00000 */
[----:B------:R0:W1:Y:S02]  /*5db0*/  SHFL.BFLY P2, R30, R29, R28, R27 ;  /* 0x0c00001c1d1e7389 */ /* 0x000064000004001b */
[----:B01----:R-:W-:Y:S01]  /*5dc0*/  ENDCOLLECTIVE ;  /* 0x000000000000791b */ /* 0x003fe20003800000 */
.L_x_444:
[----:B------:R-:W-:-:S04]  /*5dd0*/  FADD.FTZ R14, R23, R14 ;  /* 0x0000000e170e7221 */ /* 0x000fc80000010000 */
[----:B------:R-:W-:Y:S01]  /*5de0*/  IMAD.MOV.U32 R29, RZ, RZ, R14 ;  /* 0x000000ffff1d7224 */ /* 0x000fe200078e000e */
[----:B------:R-:W-:-:S07]  /*5df0*/  MOV R24, R30 ;  /* 0x0000001e00187202 */ /* 0x000fce0000000f00 */
[----:B------:R-:W-:Y:S05]  /*5e00*/  WARPSYNC.COLLECTIVE R26, `(.L_x_445) ;  /* 0x000000001a087348 */ /* 0x000fea0003c00000 */
[----:B------:R0:W1:Y:S02]  /*5e10*/  SHFL.BFLY P2, R30, R29, R28, R27 ;  /* 0x0c00001c1d1e7389 */ /* 0x000064000004001b */
[----:B01----:R-:W-:Y:S01]  /*5e20*/  ENDCOLLECTIVE ;  /* 0x000000000000791b */ /* 0x003fe20003800000 */
.L_x_445:
[----:B------:R-:W-:Y:S01]  /*5e30*/  FADD.FTZ R24, R25, R24 ;  /* 0x0000001819187221 */ /* 0x000fe20000010000 */
[----:B------:R-:W-:Y:S06]  /*5e40*/  BRA `(.L_x_446) ;  /* 0xffffffe800647947 */ /* 0x000fec000383ffff */
.L_x_416:
        /* <DEDUP_REMOVED lines=8> */
.L_x_448:
[----:B------:R-:W-:Y:S05]  /*5ed0*/  BSYNC B0 ;  /* 0x0000000000007941 */ /* 0x000fea0003800000 */
.L_x_447:
        /* <DEDUP_REMOVED lines=11> */
.L_x_449:
[----:B------:R-:W-:Y:S01]  /*5f90*/  FADD.FTZ R25, R17, R16 ;  /* 0x0000001011197221 */ /* 0x000fe20000010000 */
[----:B------:R-:W-:Y:S01]  /*5fa0*/  @!P0 LOP3.LUT R18, R18, R19, RZ, 0x3c, !PT ;  /* 0x0000001312128212 */ /* 0x000fe200078e3cff */
[----:B------:R-:W-:Y:S01]  /*5fb0*/  HFMA2.MMA R34, -RZ, RZ, 0, 0 ;  /* 0x00000000ff227435 */ /* 0x000fe200000001ff */
[C---:B------:R-:W-:Y:S02]  /*5fc0*/  @!P0 LEA R23, R10.reuse, UR4, 0x7 ;  /* 0x000000040a178c11 */ /* 0x040fe4000f8e38ff */
[----:B------:R-:W-:Y:S02]  /*5fd0*/  @!P0 SHF.L.U32 R22, R10, 0x1, RZ ;  /* 0x000000010a168819 */ /* 0x000fe400000006ff */
[----:B------:R-:W-:Y:S01]  /*5fe0*/  @!P0 LEA R18, R18, R23, 0x2 ;  /* 0x0000001712128211 */ /* 0x000fe200078e10ff */
[----:B------:R-:W-:Y:S01]  /*5ff0*/  HFMA2.MMA R23, -RZ, RZ, 0, 0 ;  /* 0x00000000ff177435 */ /* 0x000fe200000001ff */
[----:B------:R-:W-:-:S03]  /*6000*/  @!P0 LEA R24, R10, UR4, 0x7 ;  /* 0x000000040a188c11 */ /* 0x000fc6000f8e38ff */
        /* <DEDUP_REMOVED lines=8> */
.L_x_450:
[----:B------:R-:W-:Y:S02]  /*6090*/  MOV R29, R17 ;  /* 0x00000011001d7202 */ /* 0x000fe40000000f00 */
[----:B------:R-:W-:-:S07]  /*60a0*/  MOV R16, R30 ;  /* 0x0000001e00107202 */ /* 0x000fce0000000f00 */
[----:B------:R-:W-:Y:S05]  /*60b0*/  WARPSYNC.COLLECTIVE R26, `(.L_x_451) ;  /* 0x000000001a087348 */ /* 0x000fea0003c00000 */
[----:B------:R0:W1:Y:S02]  /*60c0*/  SHFL.BFLY P2, R30, R29, R28, R27 ;  /* 0x0c00001c1d1e7389 */ /* 0x000064000004001b */
[----:B01----:R-:W-:Y:S01]  /*60d0*/  ENDCOLLECTIVE ;  /* 0x000000000000791b */ /* 0x003fe20003800000 */
.L_x_451:
[----:B------:R-:W-:Y:S01]  /*60e0*/  @!P0 MOV R32, R20 ;  /* 0x0000001400208202 */ /* 0x000fe20000000f00 */
[----:B------:R-:W-:Y:S01]  /*60f0*/  FADD.FTZ R19, R25, R16 ;  /* 0x0000001019137221 */ /* 0x000fe20000010000 */
[----:B------:R-:W-:Y:S01]  /*6100*/  @!P0 IMAD.MOV.U32 R34, RZ, RZ, R21 ;  /* 0x000000ffff228224 */ /* 0x000fe200078e0015 */
[----:B------:R-:W-:-:S04]  /*6110*/  @!P0 IADD3 R21, R15, 0x28, RZ ;  /* 0x000000280f158810 */ /* 0x000fc80007ffe0ff */
[----:B------:R-:W-:Y:S02]  /*6120*/  @!P0 LOP3.LUT R21, R21, R22, RZ, 0x3c, !PT ;  /* 0x0000001615158212 */ /* 0x000fe400078e3cff */
[----:B------:R-:W-:Y:S01]  /*6130*/  MOV R29, R19 ;  /* 0x00000013001d7202 */ /* 0x000fe20000000f00 */
[----:B------:R-:W-:Y:S02]  /*6140*/  IMAD.MOV.U32 R28, RZ, RZ, 0x2 ;  /* 0x00000002ff1c7424 */ /* 0x000fe400078e00ff */
[----:B------:R-:W-:Y:S02]  /*6150*/  @!P0 IMAD R22, R21, 0x4, R24 ;  /* 0x0000000415168824 */ /* 0x000fe400078e0218 */
[----:B------:R-:W-:-:S03]  /*6160*/  IMAD.MOV.U32 R24, RZ, RZ, RZ ;  /* 0x000000ffff187224 */ /* 0x000fc600078e00ff */
[----:B------:R0:W1:Y:S01]  /*6170*/  @!P0 LDS R37, [R22] ;  /* 0x0000000016258984 */ /* 0x0000620000000800 */
[----:B------:R-:W-:-:S07]  /*6180*/  FADD.FTZ R14, R17, R30 ;  /* 0x0000001e110e7221 */ /* 0x000fce0000010000 */
[----:B01----:R-:W-:Y:S05]  /*6190*/  WARPSYNC.COLLECTIVE R26, `(.L_x_452) ;  /* 0x000000001a087348 */ /* 0x003fea0003c00000 */
[----:B------:R2:W3:Y:S02]  /*61a0*/  SHFL.BFLY P2, R30, R29, R28, R27 ;  /* 0x0c00001c1d1e7389 */ /* 0x0004e4000004001b */
[----:B0123--:R-:W-:Y:S01]  /*61b0*/  ENDCOLLECTIVE ;  /* 0x000000000000791b */ /* 0x00ffe20003800000 */
.L_x_452:
[----:B------:R0:W1:Y:S01]  /*61c0*/  @!P0 LDS R38, [R22+0x500] ;  /* 0x0005000016268984 */ /* 0x0000620000000800 */
[----:B------:R-:W-:Y:S02]  /*61d0*/  MOV R29, R14 ;  /* 0x0000000e001d7202 */ /* 0x000fe40000000f00 */
[----:B------:R-:W-:-:S07]  /*61e0*/  MOV R16, R30 ;  /* 0x0000001e00107202 */ /* 0x000fce0000000f00 */
[----:B01----:R-:W-:Y:S05]  /*61f0*/  WARPSYNC.COLLECTIVE R26, `(.L_x_453) ;  /* 0x000000001a087348 */ /* 0x003fea0003c00000 */
[----:B------:R2:W3:Y:S02]  /*6200*/  SHFL.BFLY P2, R30, R29, R28, R27 ;  /* 0x0c00001c1d1e7389 */ /* 0x0004e4000004001b */
[----:B0123--:R-:W-:Y:S01]  /*6210*/  ENDCOLLECTIVE ;  /* 0x000000000000791b */ /* 0x00ffe20003800000 */
.L_x_453:
[----:B------:R-:W-:Y:S01]  /*6220*/  FADD.FTZ R16, R19, R16 ;  /* 0x0000001013107221 */ /* 0x000fe20000010000 */
[----:B------:R-:W-:Y:S01]  /*6230*/  @!P0 MOV R24, R37 ;  /* 0x0000002500188202 */ /* 0x000fe20000000f00 */
[----:B------:R-:W-:-:S03]  /*6240*/  HFMA2.MMA R28, -RZ, RZ, 0, 5.9604644775390625e-08 ;  /* 0x00000001ff1c7435 */ /* 0x000fc600000001ff */
[----:B------:R-:W-:Y:S01]  /*6250*/  MOV R29, R16 ;  /* 0x00000010001d7202 */ /* 0x000fe20000000f00 */
[----:B------:R-:W-:Y:S02]  /*6260*/  @!P0 IMAD.MOV.U32 R23, RZ, RZ, R38 ;  /* 0x000000ffff178224 */ /* 0x000fe400078e0026 */
[----:B------:R-:W-:-:S07]  /*6270*/  FADD.FTZ R17, R14, R30 ;  /* 0x0000001e0e117221 */ /* 0x000fce0000010000 */
[----:B------:R-:W-:Y:S05]  /*6280*/  WARPSYNC.COLLECTIVE R26, `(.L_x_454) ;  /* 0x000000001a087348 */ /* 0x000fea0003c00000 */
[----:B------:R0:W1:Y:S02]  /*6290*/  SHFL.BFLY P2, R30, R29, R28, R27 ;  /* 0x0c00001c1d1e7389 */ /* 0x000064000004001b */
[----:B01----:R-:W-:Y:S01]  /*62a0*/  ENDCOLLECTIVE ;  /* 0x000000000000791b */ /* 0x003fe20003800000 */
.L_x_454:
[----:B------:R-:W-:Y:S01]  /*62b0*/  MOV R29, R17 ;  /* 0x00000011001d7202 */ /* 0x000fe20000000f00 */
[----:B------:R-:W-:-:S07]  /*62c0*/  IMAD.MOV.U32 R19, RZ, RZ, R30 ;  /* 0x000000ffff137224 */ /* 0x000fce00078e001e */
[----:B------:R-:W-:Y:S05]  /*62d0*/  WARPSYNC.COLLECTIVE R26, `(.L_x_455) ;  /* 0x000000001a087348 */ /* 0x000fea0003c00000 */
[----:B------:R0:W1:Y:S02]  /*62e0*/  SHFL.BFLY P2, R30, R29, R28, R27 ;  /* 0x0c00001c1d1e7389 */ /* 0x000064000004001b */
[----:B01----:R-:W-:Y:S01]  /*62f0*/  ENDCOLLECTIVE ;  /* 0x000000000000791b */ /* 0x003fe20003800000 */
.L_x_455:
[----:B------:R-:W-:Y:S01]  /*6300*/  FADD.FTZ R16, R16, R19 ;  /* 0x0000001310107221 */ /* 0x000fe20000010000 */
[----:B------:R-:W-:Y:S01]  /*6310*/  HFMA2.MMA R28, -RZ, RZ, 0, 4.76837158203125e-07 ;  /* 0x00000008ff1c7435 */ /* 0x000fe200000001ff */
[----:B------:R-:W-:Y:S01]  /*6320*/  IMAD.MOV.U32 R29, RZ, RZ, R32 ;  /* 0x000000ffff1d7224 */ /* 0x000fe200078e0020 */
[----:B------:R-:W-:-:S09]  /*6330*/  MOV R14, R30 ;  /* 0x0000001e000e7202 */ /* 0x000fd20000000f00 */
[----:B------:R-:W-:Y:S05]  /*6340*/  WARPSYNC.COLLECTIVE R26, `(.L_x_456) ;  /* 0x000000001a087348 */ /* 0x000fea0003c00000 */
[----:B------:R0:W1:Y:S02]  /*6350*/  SHFL.BFLY P2, R30, R29, R28, R27 ;  /* 0x0c00001c1d1e7389 */ /* 0x000064000004001b */
[----:B01----:R-:W-:Y:S01]  /*6360*/  ENDCOLLECTIVE ;  /* 0x000000000000791b */ /* 0x003fe20003800000 */
.L_x_456:
[----:B------:R-:W-:Y:S01]  /*6370*/  FADD.FTZ R44, R17, R14 ;  /* 0x0000000e112c7221 */ /* 0x000fe20000010000 */
[----:B------:R-:W-:Y:S01]  /*6380*/  IMAD.MOV.U32 R29, RZ, RZ, R34 ;  /* 0x000000ffff1d7224 */ /* 0x000fe200078e0022 */
[----:B------:R-:W-:-:S07]  /*6390*/  MOV R31, R30 ;  /* 0x0000001e001f7202 */ /* 0x000fce0000000f00 */
[----:B------:R-:W-:Y:S05]  /*63a0*/  WARPSYNC.COLLECTIVE R26, `(.L_x_457) ;  /* 0x000000001a087348 */ /* 0x000fea0003c00000 */
[----:B------:R0:W1:Y:S02]  /*63b0*/  SHFL.BFLY P2, R30, R29, R28, R27 ;  /* 0x0c00001c1d1e7389 */ /* 0x000064000004001b */
[----:B01----:R-:W-:Y:S01]  /*63c0*/  ENDCOLLECTIVE ;  /* 0x000000000000791b */ /* 0x003fe20003800000 */
.L_x_457:
[----:B------:R-:W-:Y:S01]  /*63d0*/  FADD.FTZ R31, R31, R32 ;  /* 0x000000201f1f7221 */ /* 0x000fe20000010000 */
[----:B------:R-:W-:-:S03]  /*63e0*/  HFMA2.MMA R28, -RZ, RZ, 0, 2.384185791015625e-07 ;  /* 0x00000004ff1c7435 */ /* 0x000fc600000001ff */
[----:B------:R-:W-:Y:S01]  /*63f0*/  IMAD.MOV.U32 R29, RZ, RZ, R31 ;  /* 0x000000ffff1d7224 */ /* 0x000fe200078e001f */
[----:B------:R-:W-:-:S07]  /*6400*/  MOV R33, R30 ;  /* 0x0000001e00217202 */ /* 0x000fce0000000f00 */
[----:B------:R-:W-:Y:S05]  /*6410*/  WARPSYNC.COLLECTIVE R26, `(.L_x_458) ;  /* 0x000000001a087348 */ /* 0x000fea0003c00000 */
[----:B------:R0:W1:Y:S02]  /*6420*/  SHFL.BFLY P2, R30, R29, R28, R27 ;  /* 0x0c00001c1d1e7389 */ /* 0x000064000004001b */
[----:B01----:R-:W-:Y:S01]  /*6430*/  ENDCOLLECTIVE ;  /* 0x000000000000791b */ /* 0x003fe20003800000 */
.L_x_458:
[----:B------:R-:W-:-:S04]  /*6440*/  FADD.FTZ R33, R33, R34 ;  /* 0x0000002221217221 */ /* 0x000fc80000010000 */
[----:B------:R-:W-:Y:S01]  /*6450*/  IMAD.MOV.U32 R29, RZ, RZ, R33 ;  /* 0x000000ffff1d7224 */ /* 0x000fe200078e0021 */
[----:B------:R-:W-:-:S07]  /*6460*/  MOV R20, R30 ;  /* 0x0000001e00147202 */ /* 0x000fce0000000f00 */
[----:B------:R-:W-:Y:S05]  /*6470*/  WARPSYNC.COLLECTIVE R26, `(.L_x_459) ;  /* 0x000000001a087348 */ /* 0x000fea0003c00000 */
[----:B------:R0:W1:Y:S02]  /*6480*/  SHFL.BFLY P2, R30, R29, R28, R27 ;  /* 0x0c00001c1d1e7389 */ /* 0x000064000004001b */
[----:B01----:R-:W-:Y:S01]  /*6490*/  ENDCOLLECTIVE ;  /* 0x000000000000791b */ /* 0x003fe20003800000 */
.L_x_459:
[----:B------:R-:W-:Y:S01]  /*64a0*/  FADD.FTZ R35, R31, R20 ;  /* 0x000000141f237221 */ /* 0x000fe20000010000 */
[----:B------:R-:W-:-:S04]  /*64b0*/  HFMA2.MMA R28, -RZ, RZ, 0, 1.1920928955078125e-07 ;  /* 0x00000002ff1c7435 */ /* 0x000fc800000001ff */
[----:B------:R-:W-:Y:S02]  /*64c0*/  MOV R29, R35 ;  /* 0x00000023001d7202 */ /* 0x000fe40000000f00 */
[----:B------:R-:W-:-:S07]  /*64d0*/  MOV R36, R30 ;  /* 0x0000001e00247202 */ /* 0x000fce0000000f00 */
[----:B------:R-:W-:Y:S05]  /*64e0*/  WARPSYNC.COLLECTIVE R26, `(.L_x_460) ;  /* 0x000000001a087348 */ /* 0x000fea0003c00000 */
[----:B------:R0:W1:Y:S02]  /*64f0*/  SHFL.BFLY P2, R30, R29, R28, R27 ;  /* 0x0c00001c1d1e7389 */ /* 0x000064000004001b */
[----:B01----:R-:W-:Y:S01]  /*6500*/  ENDCOLLECTIVE ;  /* 0x000000000000791b */ /* 0x003fe20003800000 */
.L_x_460:
[----:B------:R-:W-:-:S05]  /*6510*/  FADD.FTZ R36, R33, R36 ;  /* 0x0000002421247221 */ /* 0x000fca0000010000 */
[----:B------:R-:W-:Y:S01]  /*6520*/  MOV R29, R36 ;  /* 0x00000024001d7202 */ /* 0x000fe20000000f00 */
[----:B------:R-:W-:-:S07]  /*6530*/  IMAD.MOV.U32 R18, RZ, RZ, R30 ;  /* 0x000000ffff127224 */ /* 0x000fce00078e001e */
[----:B------:R-:W-:Y:S05]  /*6540*/  WARPSYNC.COLLECTIVE R26, `(.L_x_461) ;  /* 0x000000001a087348 */ /* 0x000fea0003c00000 */
[----:B------:R0:W1:Y:S02]  /*6550*/  SHFL.BFLY P2, R30, R29, R28, R27 ;  /* 0x0c00001c1d1e7389 */ /* 0x000064000004001b */
[----:B01----:R-:W-:Y:S01]  /*6560*/  ENDCOLLECTIVE ;  /* 0x000000000000791b */ /* 0x003fe20003800000 */
.L_x_461:
[----:B------:R-:W-:Y:S01]  /*6570*/  FADD.FTZ R35, R35, R18 ;  /* 0x0000001223237221 */ /* 0x000fe20000010000 */
[----:B------:R-:W-:Y:S02]  /*6580*/  HFMA2.MMA R18, -RZ, RZ, 0, 0 ;  /* 0x00000000ff127435 */ /* 0x000fe400000001ff */
[----:B------:R-:W-:Y:S02]  /*6590*/  HFMA2.MMA R28, -RZ, RZ, 0, 5.9604644775390625e-08 ;  /* 0x00000001ff1c7435 */ /* 0x000fe400000001ff */
[----:B------:R-:W-:Y:S02]  /*65a0*/  MOV R29, R35 ;  /* 0x00000023001d7202 */ /* 0x000fe40000000f00 */
[----:B------:R-:W-:-:S07]  /*65b0*/  MOV R21, R30 ;  /* 0x0000001e00157202 */ /* 0x000fce0000000f00 */
[----:B------:R-:W-:Y:S05]  /*65c0*/  WARPSYNC.COLLECTIVE R26, `(.L_x_462) ;  /* 0x000000001a087348 */ /* 0x000fea0003c00000 */
[----:B------:R0:W1:Y:S02]  /*65d0*/  SHFL.BFLY P2, R30, R29, R28, R27 ;  /* 0x0c00001c1d1e7389 */ /* 0x000064000004001b */
[----:B01----:R-:W-:Y:S01]  /*65e0*/  ENDCOLLECTIVE ;  /* 0x000000000000791b */ /* 0x003fe20003800000 */
.L_x_462:
[----:B------:R-:W-:Y:S01]  /*65f0*/  FADD.FTZ R36, R36, R21 ;  /* 0x0000001524247221 */ /* 0x000fe20000010000 */
[----:B------:R-:W-:-:S04]  /*6600*/  IMAD.MOV.U32 R21, RZ, RZ, RZ ;  /* 0x000000ffff157224 */ /* 0x000fc800078e00ff */
[----:B------:R-:W-:Y:S01]  /*6610*/  MOV R29, R36 ;  /* 0x00000024001d7202 */ /* 0x000fe20000000f00 */
[----:B------:R-:W-:-:S07]  /*6620*/  IMAD.MOV.U32 R34, RZ, RZ, R30 ;  /* 0x000000ffff227224 */ /* 0x000fce00078e001e */
[----:B------:R-:W-:Y:S05]  /*6630*/  WARPSYNC.COLLECTIVE R26, `(.L_x_463) ;  /* 0x000000001a087348 */ /* 0x000fea0003c00000 */
[----:B------:R0:W1:Y:S02]  /*6640*/  SHFL.BFLY P2, R30, R29, R28, R27 ;  /* 0x0c00001c1d1e7389 */ /* 0x000064000004001b */
[----:B01----:R-:W-:Y:S01]  /*6650*/  ENDCOLLECTIVE ;  /* 0x000000000000791b */ /* 0x003fe20003800000 */
.L_x_463:
[----:B------:R-:W-:Y:S01]  /*6660*/  FADD.FTZ R34, R35, R34 ;  /* 0x0000002223227221 */ /* 0x000fe20000010000 */
[----:B------:R-:W-:Y:S01]  /*6670*/  HFMA2.MMA R28, -RZ, RZ, 0, 4.76837158203125e-07 ;  /* 0x00000008ff1c7435 */ /* 0x000fe200000001ff */
[----:B------:R-:W-:Y:S01]  /*6680*/  IMAD.MOV.U32 R29, RZ, RZ, R24 ;  /* 0x000000ffff1d7224 */ /* 0x000fe200078e0018 */
[----:B------:R-:W-:-:S09]  /*6690*/  MOV R33, R30 ;  /* 0x0000001e00217202 */ /* 0x000fd20000000f00 */
[----:B------:R-:W-:Y:S05]  /*66a0*/  WARPSYNC.COLLECTIVE R26, `(.L_x_464) ;  /* 0x000000001a087348 */ /* 0x000fea0003c00000 */
[----:B------:R0:W1:Y:S02]  /*66b0*/  SHFL.BFLY P2, R30, R29, R28, R27 ;  /* 0x0c00001c1d1e7389 */ /* 0x000064000004001b */
[----:B01----:R-:W-:Y:S01]  /*66c0*/  ENDCOLLECTIVE ;  /* 0x000000000000791b */ /* 0x003fe20003800000 */
.L_x_464:
[----:B------:R-:W-:Y:S01]  /*66d0*/  FADD.FTZ R33, R36, R33 ;  /* 0x0000002124217221 */ /* 0x000fe20000010000 */
[----:B------:R-:W-:Y:S01]  /*66e0*/  IMAD.MOV.U32 R29, RZ, RZ, R23 ;  /* 0x000000ffff1d7224 */ /* 0x000fe200078e0017 */
[----:B------:R-:W-:-:S07]  /*66f0*/  MOV R37, R30 ;  /* 0x0000001e00257202 */ /* 0x000fce0000000f00 */
[----:B------:R-:W-:Y:S05]  /*6700*/  WARPSYNC.COLLECTIVE R26, `(.L_x_465) ;  /* 0x000000001a087348 */ /* 0x000fea0003c00000 */
[----:B------:R0:W1:Y:S02]  /*6710*/  SHFL.BFLY P2, R30, R29, R28, R27 ;  /* 0x0c00001c1d1e7389 */ /* 0x000064000004001b */
[----:B01----:R-:W-:Y:S01]  /*6720*/  ENDCOLLECTIVE ;  /* 0x000000000000791b */ /* 0x003fe20003800000 */
.L_x_465:
        /* <DEDUP_REMOVED lines=8> */
.L_x_466:
        /* <DEDUP_REMOVED lines=8> */
.L_x_467:
        /* <DEDUP_REMOVED lines=10> */
.L_x_468:
[----:B------:R0:W1:Y:S04]  /*68d0*/  @!P0 LDS R22, [R39] ;  /* 0x0000000027168984 */ /* 0x0000680000000800 */
[----:B------:R0:W2:Y:S01]  /*68e0*/  @!P0 LDS R20, [R39+0x500] ;  /* 0x0005000027148984 */ /* 0x0000a20000000800 */
[----:B------:R-:W-:Y:S01]  /*68f0*/  MOV R29, R37 ;  /* 0x00000025001d7202 */ /* 0x000fe20000000f00 */
[----:B------:R-:W-:-:S07]  /*6900*/  IMAD.MOV.U32 R23, RZ, RZ, R30 ;  /* 0x000000ffff177224 */ /* 0x000fce00078e001e */
[----:B012---:R-:W-:Y:S05]  /*6910*/  WARPSYNC.COLLECTIVE R26, `(.L_x_469) ;  /* 0x000000001a087348 */ /* 0x007fea0003c00000 */
[----:B------:R3:W4:Y:S02]  /*6920*/  SHFL.BFLY P2, R30, R29, R28, R27 ;  /* 0x0c00001c1d1e7389 */ /* 0x000724000004001b */
[----:B01234-:R-:W-:Y:S01]  /*6930*/  ENDCOLLECTIVE ;  /* 0x000000000000791b */ /* 0x01ffe20003800000 */
.L_x_469:
        /* <DEDUP_REMOVED lines=9> */
.L_x_470:
[----:B------:R-:W-:Y:S01]  /*69d0*/  ISETP.NE.AND P0, PT, R10, RZ, PT ;  /* 0x000000ff0a00720c */ /* 0x000fe20003f05270 */
[----:B------:R-:W-:-:S04]  /*69e0*/  FADD.FTZ R37, R37, R24 ;  /* 0x0000001825257221 */ /* 0x000fc80000010000 */
[----:B------:R-:W-:-:S08]  /*69f0*/  IMAD.MOV.U32 R29, RZ, RZ, R37 ;  /* 0x000000ffff1d7224 */ /* 0x000fd000078e0025 */
[----:B------:R-:W0:Y:S01]  /*6a00*/  @!P0 LDC.64 R24, c[0x0][0x218] ;  /* 0x00008600ff188b82 */ /* 0x000e220000000a00 */
[----:B------:R-:W-:Y:S02]  /*6a10*/  @!P0 F2FP.BF16.F32.PACK_AB R44, RZ, R44 ;  /* 0x0000002cff2c823e */ /* 0x000fe400000010ff */
[----:B------:R-:W-:-:S07]  /*6a20*/  MOV R39, R30 ;  /* 0x0000001e00277202 */ /* 0x000fce0000000f00 */
[----:B0-----:R-:W-:Y:S05]  /*6a30*/  WARPSYNC.COLLECTIVE R26, `(.L_x_471) ;  /* 0x000000001a087348 */ /* 0x001fea0003c00000 */
[----:B------:R1:W2:Y:S02]  /*6a40*/  SHFL.BFLY P2, R30, R29, R28, R27 ;  /* 0x0c00001c1d1e7389 */ /* 0x0002a4000004001b */
[----:B012---:R-:W-:Y:S01]  /*6a50*/  ENDCOLLECTIVE ;  /* 0x000000000000791b */ /* 0x007fe20003800000 */
.L_x_471:
[----:B------:R-:W-:Y:S01]  /*6a60*/  FADD.FTZ R38, R38, R39 ;  /* 0x0000002726267221 */ /* 0x000fe20000010000 */
[----:B------:R-:W-:Y:S01]  /*6a70*/  MOV R29, R21 ;  /* 0x00000015001d7202 */ /* 0x000fe20000000f00 */
[----:B------:R-:W-:Y:S01]  /*6a80*/  IMAD.MOV.U32 R28, RZ, RZ, 0x8 ;  /* 0x00000008ff1c7424 */ /* 0x000fe200078e00ff */
[----:B------:R-:W-:-:S07]  /*6a90*/  MOV R40, R30 ;  /* 0x0000001e00287202 */ /* 0x000fce0000000f00 */
[----:B------:R-:W-:Y:S05]  /*6aa0*/  WARPSYNC.COLLECTIVE R26, `(.L_x_472) ;  /* 0x000000001a087348 */ /* 0x000fea0003c00000 */
[----:B------:R0:W1:Y:S02]  /*6ab0*/  SHFL.BFLY P2, R30, R29, R28, R27 ;  /* 0x0c00001c1d1e7389 */ /* 0x000064000004001b */
[----:B01----:R-:W-:Y:S01]  /*6ac0*/  ENDCOLLECTIVE ;  /* 0x000000000000791b */ /* 0x003fe20003800000 */
.L_x_472:
[----:B------:R-:W-:Y:S01]  /*6ad0*/  FADD.FTZ R37, R37, R40 ;  /* 0x0000002825257221 */ /* 0x000fe20000010000 */
[----:B------:R-:W-:Y:S01]  /*6ae0*/  IMAD.MOV.U32 R29, RZ, RZ, R18 ;  /* 0x000000ffff1d7224 */ /* 0x000fe200078e0012 */
[----:B------:R-:W-:-:S07]  /*6af0*/  MOV R42, R30 ;  /* 0x0000001e002a7202 */ /* 0x000fce0000000f00 */
[----:B------:R-:W-:Y:S05]  /*6b00*/  WARPSYNC.COLLECTIVE R26, `(.L_x_473) ;  /* 0x000000001a087348 */ /* 0x000fea0003c00000 */
[----:B------:R0:W1:Y:S02]  /*6b10*/  SHFL.BFLY P2, R30, R29, R28, R27 ;  /* 0x0c00001c1d1e7389 */ /* 0x000064000004001b */
[----:B01----:R-:W-:Y:S01]  /*6b20*/  ENDCOLLECTIVE ;  /* 0x000000000000791b */ /* 0x003fe20003800000 */
.L_x_473:
[----:B------:R-:W-:-:S05]  /*6b30*/  FADD.FTZ R42, R42, R21 ;  /* 0x000000152a2a7221 */ /* 0x000fca0000010000 */
[----:B------:R-:W-:Y:S01]  /*6b40*/  MOV R29, R42 ;  /* 0x0000002a001d7202 */ /* 0x000fe20000000f00 */
[----:B------:R-:W-:Y:S01]  /*6b50*/  IMAD.MOV.U32 R28, RZ, RZ, 0x4 ;  /* 0x00000004ff1c7424 */ /* 0x000fe200078e00ff */
[----:B------:R-:W-:-:S07]  /*6b60*/  MOV R23, R30 ;  /* 0x0000001e00177202 */ /* 0x000fce0000000f00 */
[----:B------:R-:W-:Y:S05]  /*6b70*/  WARPSYNC.COLLECTIVE R26, `(.L_x_474) ;  /* 0x000000001a087348 */ /* 0x000fea0003c00000 */
[----:B------:R0:W1:Y:S02]  /*6b80*/  SHFL.BFLY P2, R30, R29, R28, R27 ;  /* 0x0c00001c1d1e7389 */ /* 0x000064000004001b */
[----:B01----:R-:W-:Y:S01]  /*6b90*/  ENDCOLLECTIVE ;  /* 0x000000000000791b */ /* 0x003fe20003800000 */
.L_x_474:
        /* <DEDUP_REMOVED lines=8> */
.L_x_475:
[----:B------:R-:W-:Y:S01]  /*6c20*/  FADD.FTZ R42, R42, R41 ;  /* 0x000000292a2a7221 */ /* 0x000fe20000010000 */
[----:B------:R-:W-:Y:S02]  /*6c30*/  IADD3 R41, R15, R6, RZ ;  /* 0x000000060f297210 */ /* 0x000fe40007ffe0ff */
[----:B------:R-:W0:Y:S03]  /*6c40*/  @!P0 LDC.64 R14, c[0x0][0x220] ;  /* 0x00008800ff0e8b82 */ /* 0x000e260000000a00 */
[----:B------:R-:W-:-:S04]  /*6c50*/  @!P0 IMAD.WIDE R24, R41, 0x2, R24 ;  /* 0x0000000229188825 */ /* 0x000fc800078e0218 */
[C---:B------:R-:W-:Y:S01]  /*6c60*/  @!P0 IMAD.WIDE R22, R41.reuse, 0x2, R22 ;  /* 0x0000000229168825 */ /* 0x040fe200078e0216 */
[----:B------:R-:W-:Y:S01]  /*6c70*/  HFMA2.MMA R28, -RZ, RZ, 0, 1.1920928955078125e-07 ;  /* 0x00000002ff1c7435 */ /* 0x000fe200000001ff */
[----:B------:R-:W-:Y:S02]  /*6c80*/  MOV R29, R42 ;  /* 0x0000002a001d7202 */ /* 0x000fe40000000f00 */
[----:B------:R-:W-:-:S04]  /*6c90*/  @!P0 IMAD.WIDE R18, R41, 0x2, R18 ;  /* 0x0000000229128825 */ /* 0x000fc800078e0212 */
[----:B------:R-:W-:-:S07]  /*6ca0*/  IMAD.MOV.U32 R20, RZ, RZ, R30 ;  /* 0x000000ffff147224 */ /* 0x000fce00078e001e */
[----:B0-----:R-:W-:Y:S05]  /*6cb0*/  WARPSYNC.COLLECTIVE R26, `(.L_x_476) ;  /* 0x000000001a087348 */ /* 0x001fea0003c00000 */
[----:B------:R1:W2:Y:S02]  /*6cc0*/  SHFL.BFLY P2, R30, R29, R28, R27 ;  /* 0x0c00001c1d1e7389 */ /* 0x0002a4000004001b */
[----:B012---:R-:W-:Y:S01]  /*6cd0*/  ENDCOLLECTIVE ;  /* 0x000000000000791b */ /* 0x007fe20003800000 */
.L_x_476:
[----:B------:R-:W-:Y:S02]  /*6ce0*/  FADD.FTZ R31, R31, R20 ;  /* 0x000000141f1f7221 */ /* 0x000fe40000010000 */
[----:B------:R-:W0:Y:S01]  /*6cf0*/  @!P0 LDC.64 R20, c[0x0][0x218] ;  /* 0x00008600ff148b82 */ /* 0x000e220000000a00 */
[C---:B------:R-:W-:Y:S02]  /*6d00*/  @!P0 IMAD.WIDE R14, R41.reuse, 0x2, R14 ;  /* 0x00000002290e8825 */ /* 0x040fe400078e020e */
[----:B------:R-:W-:Y:S02]  /*6d10*/  MOV R29, R31 ;  /* 0x0000001f001d7202 */ /* 0x000fe40000000f00 */
[----:B------:R-:W-:Y:S01]  /*6d20*/  IMAD.MOV.U32 R43, RZ, RZ, R30 ;  /* 0x000000ffff2b7224 */ /* 0x000fe200078e001e */
[----:B------:R-:W-:Y:S02]  /*6d30*/  @!P0 F2FP.BF16.F32.PACK_AB R30, RZ, R16 ;  /* 0x00000010ff1e823e */ /* 0x000fe400000010ff */
[----:B------:R-:W1:Y:S01]  /*6d40*/  @!P0 LDC.64 R16, c[0x0][0x218] ;  /* 0x00008600ff108b82 */ /* 0x000e620000000a00 */
[----:B------:R-:W-:Y:S01]  /*6d50*/  FADD.FTZ R42, R42, R43 ;  /* 0x0000002b2a2a7221 */ /* 0x000fe20000010000 */
[----:B------:R-:W-:Y:S01]  /*6d60*/  PRMT R45, R30, 0x7610, R45 ;  /* 0x000076101e2d7816 */ /* 0x000fe2000000002d */
[----:B0-----:R-:W-:-:S07]  /*6d70*/  @!P0 IMAD.WIDE R20, R41, 0x2, R20 ;  /* 0x0000000229148825 */ /* 0x001fce00078e0214 */
[----:B-1----:R-:W-:Y:S05]  /*6d80*/  WARPSYNC.COLLECTIVE R26, `(.L_x_477) ;  /* 0x000000001a087348 */ /* 0x002fea0003c00000 */
[----:B------:R0:W2:Y:S02]  /*6d90*/  SHFL.BFLY P2, R30, R29, R28, R27 ;  /* 0x0c00001c1d1e7389 */ /* 0x0000a4000004001b */
[----:B012---:R-:W-:Y:S01]  /*6da0*/  ENDCOLLECTIVE ;  /* 0x000000000000791b */ /* 0x007fe20003800000 */
.L_x_477:
        /* <DEDUP_REMOVED lines=17> */
.L_x_478:
        /* <DEDUP_REMOVED lines=8> */
.L_x_479:
[----:B------:R-:W-:Y:S01]  /*6f40*/  FADD.FTZ R35, R42, R35 ;  /* 0x000000232a237221 */ /* 0x000fe20000010000 */
[----:B------:R-:W-:Y:S06]  /*6f50*/  BRA `(.L_x_480) ;  /* 0xffffffe000d47947 */ /* 0x000fec000383ffff */
.L_x_481:
        /* <DEDUP_REMOVED lines=10> */
.L_x_3764:


//--------------------- .text._ZN13group_norm_v218gn_bwd_cuda_kernelI13__nv_bfloat16Li320ELi1ELi32ELi40ELi256ELb0ELb1ELi32ELi320ELi320ELi4ELb1ELi16ELb0ELb0ELNS_15WgradSyncMethodE3ENS_16CompileConditionILi900EEEEEvPT_S6_S6_PKS5_S8_S8_S8_PKfflPfPj --------------------------
	.section	.text._ZN13group_norm_v218gn_bwd_cuda_kernelI13__nv_bfloat16Li320ELi1ELi32ELi40ELi256ELb0ELb1ELi32ELi320ELi320ELi4ELb1ELi16ELb0ELb0ELNS_15WgradSyncMethodE3ENS_16CompileConditionILi900EEEEEvPT_S6_S6_PKS5_S8_S8_S8_PKfflPfPj,"ax",@progbits
	.align	128
        .global         _ZN13group_norm_v218gn_bwd_cuda_kernelI13__nv_bfloat16Li320ELi1ELi32ELi40ELi256ELb0ELb1ELi32ELi320ELi320ELi4ELb1ELi16ELb0ELb0ELNS_15WgradSyncMethodE3ENS_16CompileConditionILi900EEEEEvPT_S6_S6_PKS5_S8_S8_S8_PKfflPfPj
        .type           _ZN13group_norm_v218gn_bwd_cuda_kernelI13__nv_bfloat16Li320ELi1ELi32ELi40ELi256ELb0ELb1ELi32ELi320ELi320ELi4ELb1ELi16ELb0ELb0ELNS_15WgradSyncMethodE3ENS_16CompileConditionILi900EEEEEvPT_S6_S6_PKS5_S8_S8_S8_PKfflPfPj,@function
        .size           _ZN13group_norm_v218gn_bwd_cuda_kernelI13__nv_bfloat16Li320ELi1ELi32ELi40ELi256ELb0ELb1ELi32ELi320ELi320ELi4ELb1ELi16ELb0ELb0ELNS_15WgradSyncMethodE3ENS_16CompileConditionILi900EEEEEvPT_S6_S6_PKS5_S8_S8_S8_PKfflPfPj,(.L_x_3765 - _ZN13group_norm_v218gn_bwd_cuda_kernelI13__nv_bfloat16Li320ELi1ELi32ELi40ELi256ELb0ELb1ELi32ELi320ELi320ELi4ELb1ELi16ELb0ELb0ELNS_15WgradSyncMethodE3ENS_16CompileConditionILi900EEEEEvPT_S6_S6_PKS5_S8_S8_S8_PKfflPfPj)
        .other          _ZN13group_norm_v218gn_bwd_cuda_kernelI13__nv_bfloat16Li320ELi1ELi32ELi40ELi256ELb0ELb1ELi32ELi320ELi320ELi4ELb1ELi16ELb0ELb0ELNS_15WgradSyncMethodE3ENS_16CompileConditionILi900EEEEEvPT_S6_S6_PKS5_S8_S8_S8_PKfflPfPj,@"STO_CUDA_ENTRY STV_DEFAULT"
_ZN13group_norm_v218gn_bwd_cuda_kernelI13__nv_bfloat16Li320ELi1ELi32ELi40ELi256ELb0ELb1ELi32ELi320ELi320ELi4ELb1ELi16ELb0ELb0ELNS_15WgradSyncMethodE3ENS_16CompileConditionILi900EEEEEvPT_S6_S6_PKS5_S8_S8_S8_PKfflPfPj:
.text._ZN13group_norm_v218gn_bwd_cuda_kernelI13__nv_bfloat16Li320ELi1ELi32ELi40ELi256ELb0ELb1ELi32ELi320ELi320ELi4ELb1ELi16ELb0ELb0ELNS_15WgradSyncMethodE3ENS_16CompileConditionILi900EEEEEvPT_S6_S6_PKS5_S8_S8_S8_PKfflPfPj:
[----:B------:R-:W-:Y:S01]  /*0000*/  LDC R1, c[0x0][0x28] ;  /* 0x00000a00ff017b82 */ /* 0x000fe20000000800 */
[----:B------:R-:W0:Y:S01]  /*0010*/  S2R R0, SR_CTAID.Y ;  /* 0x0000000000007919 */ /* 0x000e220000002600 */
[----:B------:R-:W-:Y:S01]  /*0020*/  ULDC.64 UR6, c[0x0][0x258] ;  /* 0x0000960000067ab9 */ /* 0x000fe20000000a00 */
[----:B------:R-:W-:Y:S01]  /*0030*/  ULDC.64 UR8, c[0x0][0x208] ;  /* 0x0000820000087ab9 */ /* 0x000fe20000000a00 */
[----:B------:R-:W-:Y:S01]  /*0040*/  USHF.L.U32 UR10, UR6, 0x2, URZ ;  /* 0x00000002060a7899 */ /* 0x000fe2000800063f */
[----:B------:R-:W1:Y:S01]  /*0050*/  S2R R4, SR_CTAID.X ;  /* 0x0000000000047919 */ /* 0x000e620000002500 */
[----:B------:R-:W-:Y:S01]  /*0060*/  USHF.L.U64.HI UR6, UR6, 0x2, UR7 ;  /* 0x0000000206067899 */ /* 0x000fe20008010207 */
[----:B------:R-:W-:-:S05]  /*0070*/  HFMA2.MMA R129, -RZ, RZ, 0, 0 ;  /* 0x00000000ff817435 */ /* 0x000fca00000001ff */
[----:B------:R-:W-:Y:S02]  /*0080*/  MOV R2, UR6 ;  /* 0x0000000600027c02 */ /* 0x000fe40008000f00 */
[----:B0-----:R-:W-:Y:S01]  /*0090*/  ISETP.LT.U32.AND P0, PT, R0, UR10, PT ;  /* 0x0000000a00007c0c */ /* 0x001fe2000bf01070 */
[----:B------:R-:W-:-:S03]  /*00a0*/  IMAD.MOV.U32 R94, RZ, RZ, R0 ;  /* 0x000000ffff5e7224 */ /* 0x000fc600078e0000 */
        /* <DEDUP_REMOVED lines=9> */
[----:B------:R-:W-:Y:S02]  /*0140*/  IADD3 R7, -R6, RZ, RZ ;  /* 0x000000ff06077210 */ /* 0x000fe40007ffe1ff */
[----:B------:R-:W-:Y:S02]  /*0150*/  LOP3.LUT R5, R5, 0x10, RZ, 0xfc, !PT ;  /* 0x0000001005057812 */ /* 0x000fe400078efcff */
[----:B------:R-:W-:Y:S02]  /*0160*/  ISETP.NE.AND P0, PT, R4, R7, PT ;  /* 0x000000070400720c */ /* 0x000fe40003f05270 */
[----:B------:R-:W-:Y:S01]  /*0170*/  MOV R6, 0x7fffffe1 ;  /* 0x7fffffe100067802 */ /* 0x000fe20000000f00 */
[----:B0-----:R-:W-:-:S03]  /*0180*/  IMAD.WIDE.U32 R2, R5, 0x4, R2 ;  /* 0x0000000405027825 */ /* 0x001fc600078e0002 */
[----:B------:R-:W-:Y:S01]  /*0190*/  SEL R5, R6, 0x1, !P0 ;  /* 0x0000000106057807 */ /* 0x000fe20004000000 */
[----:B------:R-:W-:Y:S06]  /*01a0*/  MEMBAR.ALL.GPU ;  /* 0x0000000000007992 */ /* 0x000fec000000a000 */
[----:B------:R-:W-:-:S00]  /*01b0*/  ERRBAR ;  /* 0x00000000000079ab */ /* 0x000fc00000000000 */
[----:B------:R-:W-:Y:S06]  /*01c0*/  CGAERRBAR ;  /* 0x00000000000075ab */ /* 0x000fec0000000000 */
[----:B------:R0:W5:Y:S02]  /*01d0*/  ATOM.E.ADD.STRONG.GPU PT, R5, desc[UR8][R2.64], R5 ;  /* 0x000000050205798a */ /* 0x00016400081ee1c8 */
.L_x_484:
[----:B------:R-:W2:Y:S04]  /*01e0*/  LD.E.STRONG.GPU R6, desc[UR8][R2.64] ;  /* 0x0000000802067980 */ /* 0x000ea8000c10f900 */
[----:B--2---:R-:W-:Y:S01]  /*01f0*/  CCTL.IVALL ;  /* 0x00000000ff00798f */ /* 0x004fe20002000000 */
[----:B------:R-:W-:Y:S05]  /*0200*/  YIELD ;  /* 0x0000000000007946 */ /* 0x000fea0003800000 */
[----:B-----5:R-:W-:-:S04]  /*0210*/  LOP3.LUT R6, R6, R5, RZ, 0x3c, !PT ;  /* 0x0000000506067212 */ /* 0x020fc800078e3cff */
[----:B------:R-:W-:-:S13]  /*0220*/  ISETP.GT.AND P0, PT, R6, -0x1, PT ;  /* 0xffffffff0600780c */ /* 0x000fda0003f04270 */
[----:B------:R-:W-:Y:S05]  /*0230*/  @P0 BRA `(.L_x_484) ;  /* 0xfffffffc00e80947 */ /* 0x000fea000383ffff */
.L_x_483:
[----:B------:R-:W-:Y:S05]  /*0240*/  WARPSYNC.ALL ;  /* 0x0000000000007948 */ /* 0x000fea0003800000 */
[----:B------:R-:W-:Y:S06]  /*0250*/  BAR.SYNC.DEFER_BLOCKING 0x0 ;  /* 0x0000000000007b1d */ /* 0x000fec0000010000 */
[----:B------:R-:W-:Y:S05]  /*0260*/  BRA `(.L_x_485) ;  /* 0x0000003c00f87947 */ /* 0x000fea0003800000 */
.L_x_482:
[----:B------:R-:W0:Y:S01]  /*0270*/  S2R R69, SR_TID.X ;  /* 0x0000000000457919 */ /* 0x000e220000002100 */
[----:B------:R-:W-:Y:S02]  /*0280*/  CS2R R40, SRZ ;  /* 0x0000000000287805 */ /* 0x000fe4000001ff00 */
[----:B------:R-:W-:Y:S02]  /*0290*/  CS2R R44, SRZ ;  /* 0x00000000002c7805 */ /* 0x000fe4000001ff00 */
[----:B------:R-:W-:Y:S01]  /*02a0*/  CS2R R38, SRZ ;  /* 0x0000000000267805 */ /* 0x000fe2000001ff00 */
[----:B------:R-:W1:Y:S01]  /*02b0*/  S2R R5, SR_CgaCtaId ;  /* 0x0000000000057919 */ /* 0x000e620000008800 */
[----:B------:R-:W-:Y:S01]  /*02c0*/  CS2R R42, SRZ ;  /* 0x00000000002a7805 */ /* 0x000fe2000001ff00 */
[----:B------:R-:W-:Y:S01]  /*02d0*/  UMOV UR4, URZ ;  /* 0x0000003f00047c82 */ /* 0x000fe20008000000 */
[----:B0-----:R-:W-:Y:S01]  /*02e0*/  IMAD.WIDE.U32 R2, R69, -0x33333333, RZ ;  /* 0xcccccccd45027825 */ /* 0x001fe200078e00ff */
[----:B------:R-:W-:-:S02]  /*02f0*/  SHF.R.S32.HI R6, RZ, 0x1f, R69 ;  /* 0x0000001fff067819 */ /* 0x000fc40000011445 */
[----:B------:R-:W-:Y:S02]  /*0300*/  MOV R2, 0x400 ;  /* 0x0000040000027802 */ /* 0x000fe40000000f00 */
[----:B------:R-:W-:Y:S02]  /*0310*/  SHF.R.U32.HI R11, RZ, 0x6, R3 ;  /* 0x00000006ff0b7819 */ /* 0x000fe40000011603 */
[----:B------:R-:W-:Y:S01]  /*0320*/  LEA.HI R3, R6, R69, RZ, 0x2 ;  /* 0x0000004506037211 */ /* 0x000fe200078f10ff */
[----:B------:R-:W-:Y:S01]  /*0330*/  VIADD R70, R2, 0x2800 ;  /* 0x0000280002467836 */ /* 0x000fe20000000000 */
[----:B------:R-:W-:Y:S01]  /*0340*/  SHF.L.U32 R2, R4, 0x5, RZ ;  /* 0x0000000504027819 */ /* 0x000fe200000006ff */
[----:B------:R-:W-:Y:S01]  /*0350*/  IMAD R71, R11, -0x50, R69 ;  /* 0xffffffb00b477824 */ /* 0x000fe200078e0245 */
[----:B------:R-:W-:Y:S02]  /*0360*/  SHF.R.S32.HI R130, RZ, 0x2, R3 ;  /* 0x00000002ff827819 */ /* 0x000fe40000011403 */
[----:B-1----:R-:W-:-:S02]  /*0370*/  LEA R70, R5, R70, 0x18 ;  /* 0x0000004605467211 */ /* 0x002fc400078ec0ff */
[C---:B------:R-:W-:Y:S02]  /*0380*/  IADD3 R5, R130.reuse, 0x50, RZ ;  /* 0x0000005082057810 */ /* 0x040fe40007ffe0ff */
[C---:B------:R-:W-:Y:S01]  /*0390*/  IADD3 R7, R130.reuse, 0xa0, RZ ;  /* 0x000000a082077810 */ /* 0x040fe20007ffe0ff */
[----:B------:R-:W-:Y:S01]  /*03a0*/  IMAD R72, R71, 0x28, R70 ;  /* 0x0000002847487824 */ /* 0x000fe200078e0246 */
[----:B------:R-:W-:Y:S02]  /*03b0*/  IADD3 R9, R130, 0xf0, RZ ;  /* 0x000000f082097810 */ /* 0x000fe40007ffe0ff */
[----:B------:R-:W-:Y:S01]  /*03c0*/  SHF.R.S32.HI R8, RZ, 0x1f, R5 ;  /* 0x0000001fff087819 */ /* 0x000fe20000011405 */
[----:B------:R-:W-:Y:S01]  /*03d0*/  IMAD R72, R11, 0x8, R72 ;  /* 0x000000080b487824 */ /* 0x000fe200078e0248 */
[----:B------:R-:W-:Y:S02]  /*03e0*/  SHF.R.S32.HI R10, RZ, 0x1f, R7 ;  /* 0x0000001fff0a7819 */ /* 0x000fe40000011407 */
[----:B------:R-:W-:-:S02]  /*03f0*/  SHF.R.S32.HI R12, RZ, 0x1f, R9 ;  /* 0x0000001fff0c7819 */ /* 0x000fc40000011409 */
[----:B------:R-:W-:Y:S02]  /*0400*/  LEA.HI R8, R8, R5, RZ, 0x2 ;  /* 0x0000000508087211 */ /* 0x000fe400078f10ff */
[----:B------:R-:W-:Y:S02]  /*0410*/  LOP3.LUT R2, R2, 0xe0, RZ, 0xc0, !PT ;  /* 0x000000e002027812 */ /* 0x000fe400078ec0ff */
[----:B------:R-:W-:Y:S02]  /*0420*/  LEA.HI R5, R6, R69, RZ, 0x4 ;  /* 0x0000004506057211 */ /* 0x000fe400078f20ff */
[----:B------:R-:W-:Y:S01]  /*0430*/  LOP3.LUT R6, R3, 0xfffffffc, RZ, 0xc0, !PT ;  /* 0xfffffffc03067812 */ /* 0x000fe200078ec0ff */
[----:B------:R-:W-:Y:S01]  /*0440*/  IMAD.IADD R2, R2, 0x1, R11 ;  /* 0x0000000102027824 */ /* 0x000fe200078e020b */
[----:B------:R-:W-:Y:S02]  /*0450*/  LEA.HI R10, R10, R7, RZ, 0x2 ;  /* 0x000000070a0a7211 */ /* 0x000fe400078f10ff */
[----:B------:R-:W-:Y:S01]  /*0460*/  LEA.HI R12, R12, R9, RZ, 0x2 ;  /* 0x000000090c0c7211 */ /* 0x000fe200078f10ff */
[----:B------:R-:W-:Y:S01]  /*0470*/  IMAD R68, R2, 0x500, RZ ;  /* 0x0000050002447824 */ /* 0x000fe200078e02ff */
[----:B------:R-:W-:-:S02]  /*0480*/  SHF.R.U32.HI R5, RZ, 0x4, R5 ;  /* 0x00000004ff057819 */ /* 0x000fc40000011605 */
[----:B------:R-:W-:Y:S02]  /*0490*/  IADD3 R6, -R6, R69, RZ ;  /* 0x0000004506067210 */ /* 0x000fe40007ffe1ff */
[----:B------:R-:W-:Y:S02]  /*04a0*/  SHF.R.U32.HI R3, RZ, 0x2, R8 ;  /* 0x00000002ff037819 */ /* 0x000fe40000011608 */
[----:B------:R-:W-:Y:S02]  /*04b0*/  SHF.R.U32.HI R75, RZ, 0x2, R10 ;  /* 0x00000002ff4b7819 */ /* 0x000fe4000001160a */
[----:B------:R-:W-:Y:S02]  /*04c0*/  SHF.R.U32.HI R7, RZ, 0x2, R12 ;  /* 0x00000002ff077819 */ /* 0x000fe4000001160c */
[C---:B------:R-:W-:Y:S02]  /*04d0*/  LOP3.LUT R73, R6.reuse, 0x3, R5, 0x78, !PT ;  /* 0x0000000306497812 */ /* 0x040fe400078e7805 */
[----:B------:R-:W-:-:S02]  /*04e0*/  LOP3.LUT R74, R6, 0x3, R3, 0x78, !PT ;  /* 0x00000003064a7812 */ /* 0x000fc400078e7803 */
[C---:B------:R-:W-:Y:S02]  /*04f0*/  LOP3.LUT R75, R6.reuse, 0x3, R75, 0x78, !PT ;  /* 0x00000003064b7812 */ /* 0x040fe400078e784b */
[----:B------:R-:W-:-:S07]  /*0500*/  LOP3.LUT R76, R6, 0x3, R7, 0x78, !PT ;  /* 0x00000003064c7812 */ /* 0x000fce00078e7807 */
.L_x_497:
[C---:B------:R-:W-:Y:S01]  /*0510*/  LOP3.LUT R58, R94.reuse, 0x3, RZ, 0xc0, !PT ;  /* 0x000000035e3a7812 */ /* 0x040fe200078ec0ff */
[----:B------:R-:W0:Y:S01]  /*0520*/  LDC.64 R8, c[0x0][0x238] ;  /* 0x00008e00ff087b82 */ /* 0x000e220000000a00 */
[--C-:B--2---:R-:W-:Y:S01]  /*0530*/  SHF.R.U32.HI R5, RZ, 0x2, R129.reuse ;  /* 0x00000002ff057819 */ /* 0x104fe20000011681 */
[----:B------:R-:W-:Y:S01]  /*0540*/  ULDC.64 UR12, c[0x0][0x248] ;  /* 0x00009200000c7ab9 */ /* 0x000fe20000000a00 */
[----:B------:R-:W-:Y:S01]  /*0550*/  SHF.R.U64 R10, R94, 0x2, R129 ;  /* 0x000000025e0a7819 */ /* 0x000fe20000001281 */
[----:B------:R-:W-:Y:S01]  /*0560*/  IMAD R58, R58, 0x140, RZ ;  /* 0x000001403a3a7824 */ /* 0x000fe200078e02ff */
[----:B------:R-:W-:Y:S01]  /*0570*/  ULDC.64 UR14, c[0x0][0x228] ;  /* 0x00008a00000e7ab9 */ /* 0x000fe20000000a00 */
[----:B------:R-:W-:Y:S01]  /*0580*/  IMAD R11, R5, 0x50000, RZ ;  /* 0x00050000050b7824 */ /* 0x000fe200078e02ff */
[----:B------:R-:W-:Y:S02]  /*0590*/  ULDC UR5, c[0x0][0x250] ;  /* 0x0000940000057ab9 */ /* 0x000fe40000000800 */
[----:B------:R-:W-:-:S04]  /*05a0*/  LEA R46, R71, R58, 0x2 ;  /* 0x0000003a472e7211 */ /* 0x000fc800078e10ff */
[----:B------:R-:W-:Y:S01]  /*05b0*/  SHF.R.S32.HI R47, RZ, 0x1f, R46 ;  /* 0x0000001fff2f7819 */ /* 0x000fe2000001142e */
[----:B------:R-:W-:-:S04]  /*05c0*/  IMAD.WIDE.U32 R2, R46, -0x33333333, RZ ;  /* 0xcccccccd2e027825 */ /* 0x000fc800078e00ff */
[----:B------:R-:W-:Y:S01]  /*05d0*/  IMAD.WIDE.U32 R6, R10, 0x50000, R46 ;  /* 0x000500000a067825 */ /* 0x000fe200078e002e */
[----:B------:R-:W-:-:S03]  /*05e0*/  SHF.R.U32.HI R93, RZ, 0x5, R3 ;  /* 0x00000005ff5d7819 */ /* 0x000fc60000011603 */
[----:B------:R-:W-:Y:S01]  /*05f0*/  IMAD.IADD R80, R7, 0x1, R11 ;  /* 0x0000000107507824 */ /* 0x000fe200078e020b */
[----:B------:R-:W-:Y:S02]  /*0600*/  LEA R3, P0, R10, R93, 0x5 ;  /* 0x0000005d0a037211 */ /* 0x000fe400078028ff */
[----:B------:R-:W-:Y:S02]  /*0610*/  IADD3 R78, P1, R68, R6, RZ ;  /* 0x00000006444e7210 */ /* 0x000fe40007f3e0ff */
[----:B------:R-:W-:Y:S02]  /*0620*/  LEA.HI.X R10, R10, RZ, R5, 0x5, P0 ;  /* 0x000000ff0a0a7211 */ /* 0x000fe400000f2c05 */
[C---:B------:R-:W-:Y:S02]  /*0630*/  LEA R2, P0, R3.reuse, UR12, 0x3 ;  /* 0x0000000c03027c11 */ /* 0x040fe4000f8018ff */
[----:B------:R-:W-:Y:S02]  /*0640*/  IADD3.X R5, RZ, R80, RZ, P1, !PT ;  /* 0x00000050ff057210 */ /* 0x000fe40000ffe4ff */
        /* <DEDUP_REMOVED lines=13> */
[----:B------:R-:W-:-:S05]  /*0720*/  VIADD R5, R68, 0x1400 ;  /* 0x0000140044057836 */ /* 0x000fca0000000000 */
[----:B------:R-:W-:-:S04]  /*0730*/  IADD3 R5, P0, R5, R6, RZ ;  /* 0x0000000605057210 */ /* 0x000fc80007f1e0ff */
[----:B------:R-:W-:Y:S02]  /*0740*/  IADD3.X R90, RZ, R80, RZ, P0, !PT ;  /* 0x00000050ff5a7210 */ /* 0x000fe400007fe4ff */
[C---:B------:R-:W-:Y:S02]  /*0750*/  SHF.L.U32 R91, R5.reuse, 0x1, RZ ;  /* 0x00000001055b7819 */ /* 0x040fe400000006ff */
[----:B------:R-:W-:Y:S02]  /*0760*/  SHF.L.U64.HI R90, R5, 0x1, R90 ;  /* 0x00000001055a7819 */ /* 0x000fe4000001025a */
[C---:B------:R-:W-:Y:S02]  /*0770*/  IADD3 R32, P0, R91.reuse, UR12, RZ ;  /* 0x0000000c5b207c10 */ /* 0x040fe4000ff1e0ff */
[----:B------:R-:W-:Y:S02]  /*0780*/  IADD3 R30, P1, R91, UR14, RZ ;  /* 0x0000000e5b1e7c10 */ /* 0x000fe4000ff3e0ff */
[----:B------:R-:W-:Y:S01]  /*0790*/  IADD3.X R33, R90, UR13, RZ, P0, !PT ;  /* 0x0000000d5a217c10 */ /* 0x000fe200087fe4ff */
[----:B------:R-:W-:Y:S01]  /*07a0*/  VIADD R5, R68, 0x2800 ;  /* 0x0000280044057836 */ /* 0x000fe20000000000 */
[----:B------:R-:W-:-:S04]  /*07b0*/  IADD3.X R31, R90, UR15, RZ, P1, !PT ;  /* 0x0000000f5a1f7c10 */ /* 0x000fc80008ffe4ff */
[----:B------:R-:W5:Y:S01]  /*07c0*/  LDG.E.64.CONSTANT R32, desc[UR8][R32.64] ;  /* 0x0000000820207981 */ /* 0x000f62000c1e9b00 */
[----:B------:R-:W-:-:S03]  /*07d0*/  IADD3 R5, P0, R5, R6, RZ ;  /* 0x0000000605057210 */ /* 0x000fc60007f1e0ff */
[----:B------:R-:W5:Y:S01]  /*07e0*/  LDG.E.64.CONSTANT R30, desc[UR8][R30.64] ;  /* 0x000000081e1e7981 */ /* 0x000f62000c1e9b00 */
        /* <DEDUP_REMOVED lines=16> */
[----:B------:R-:W-:-:S02]  /*08f0*/  IADD3.X R25, R86, UR13, RZ, P0, !PT ;  /* 0x0000000d56197c10 */ /* 0x000fc400087fe4ff */
[----:B------:R-:W-:-:S04]  /*0900*/  IADD3.X R23, R86, UR15, RZ, P1, !PT ;  /* 0x0000000f56177c10 */ /* 0x000fc80008ffe4ff */
[----:B------:R-:W5:Y:S01]  /*0910*/  LDG.E.64.CONSTANT R24, desc[UR8][R24.64] ;  /* 0x0000000818187981 */ /* 0x000f62000c1e9b00 */
[----:B------:R-:W-:-:S03]  /*0920*/  VIADD R5, R68, 0x5000 ;  /* 0x0000500044057836 */ /* 0x000fc60000000000 */
[----:B------:R-:W5:Y:S02]  /*0930*/  LDG.E.64.CONSTANT R22, desc[UR8][R22.64] ;  /* 0x0000000816167981 */ /* 0x000f64000c1e9b00 */
[----:B------:R-:W-:-:S04]  /*0940*/  IADD3 R5, P0, R5, R6, RZ ;  /* 0x0000000605057210 */ /* 0x000fc80007f1e0ff */
        /* <DEDUP_REMOVED lines=14> */
[----:B------:R-:W-:-:S04]  /*0a30*/  IADD3 R16, P0, R84, UR12, RZ ;  /* 0x0000000c54107c10 */ /* 0x000fc8000ff1e0ff */
[----:B------:R-:W-:Y:S02]  /*0a40*/  IADD3.X R17, R79, UR13, RZ, P0, !PT ;  /* 0x0000000d4f117c10 */ /* 0x000fe400087fe4ff */
[----:B------:R-:W-:-:S04]  /*0a50*/  IADD3 R14, P1, R84, UR14, RZ ;  /* 0x0000000e540e7c10 */ /* 0x000fc8000ff3e0ff */
[----:B------:R-:W5:Y:S01]  /*0a60*/  LDG.E.64.CONSTANT R16, desc[UR8][R16.64] ;  /* 0x0000000810107981 */ /* 0x000f62000c1e9b00 */
[----:B------:R-:W-:Y:S01]  /*0a70*/  IADD3.X R15, R79, UR15, RZ, P1, !PT ;  /* 0x0000000f4f0f7c10 */ /* 0x000fe20008ffe4ff */
[----:B------:R-:W-:-:S05]  /*0a80*/  VIADD R5, R68, 0x7800 ;  /* 0x0000780044057836 */ /* 0x000fca0000000000 */
[----:B------:R-:W5:Y:S01]  /*0a90*/  LDG.E.64.CONSTANT R14, desc[UR8][R14.64] ;  /* 0x000000080e0e7981 */ /* 0x000f62000c1e9b00 */
        /* <DEDUP_REMOVED lines=8> */
[----:B------:R-:W-:-:S06]  /*0b20*/  IADD3.X R11, R77, UR15, RZ, P1, !PT ;  /* 0x0000000f4d0b7c10 */ /* 0x000fcc0008ffe4ff */
        /* <DEDUP_REMOVED lines=10> */
[----:B------:R-:W5:Y:S04]  /*0bd0*/  LDG.E.64.CONSTANT R8, desc[UR8][R8.64] ;  /* 0x0000000808087981 */ /* 0x000f68000c1e9b00 */
[----:B------:R-:W5:Y:S01]  /*0be0*/  LDG.E.64.CONSTANT R6, desc[UR8][R6.64] ;  /* 0x0000000806067981 */ /* 0x000f62000c1e9b00 */
[----:B--2---:R-:W-:-:S06]  /*0bf0*/  FADD.FTZ R96, R3, UR5 ;  /* 0x0000000503607e21 */ /* 0x004fcc0008010000 */
[----:B------:R-:W0:Y:S01]  /*0c00*/  MUFU.RSQ R96, R96 ;  /* 0x0000006000607308 */ /* 0x000e220000001400 */
[----:B---3--:R-:W-:Y:S02]  /*0c10*/  PRMT R48, R46, 0x7632, R48 ;  /* 0x000076322e307816 */ /* 0x008fe40000000030 */
[C---:B----4-:R-:W-:Y:S02]  /*0c20*/  PRMT R5, R36.reuse, 0x7632, R5 ;  /* 0x0000763224057816 */ /* 0x050fe40000000005 */
[----:B------:R-:W-:Y:S01]  /*0c30*/  SHF.L.U32 R49, R36, 0x10, RZ ;  /* 0x0000001024317819 */ /* 0x000fe200000006ff */
[----:B------:R-:W-:Y:S01]  /*0c40*/  IMAD.U32 R128, R46, 0x10000, RZ ;  /* 0x000100002e807824 */ /* 0x000fe200078e00ff */
[C---:B-----5:R-:W-:Y:S01]  /*0c50*/  SHF.L.U32 R3, R34.reuse, 0x10, RZ ;  /* 0x0000001022037819 */ /* 0x060fe200000006ff */
[----:B------:R-:W-:Y:S01]  /*0c60*/  IMAD.U32 R53, R5, 0x10000, RZ ;  /* 0x0001000005357824 */ /* 0x000fe200078e00ff */
[----:B------:R-:W-:Y:S01]  /*0c70*/  PRMT R51, R34, 0x7632, R51 ;  /* 0x0000763222337816 */ /* 0x000fe20000000033 */
[----:B------:R-:W-:Y:S01]  /*0c80*/  FADD.FTZ R5, -R2, R49 ;  /* 0x0000003102057221 */ /* 0x000fe20000010100 */
[----:B------:R-:W-:Y:S01]  /*0c90*/  SHF.L.U32 R48, R48, 0x10, RZ ;  /* 0x0000001030307819 */ /* 0x000fe200000006ff */
[----:B------:R-:W-:Y:S01]  /*0ca0*/  FMUL.FTZ R50, R3, R128 ;  /* 0x0000008003327220 */ /* 0x000fe20000410000 */
[----:B------:R-:W-:Y:S01]  /*0cb0*/  SHF.L.U32 R51, R51, 0x10, RZ ;  /* 0x0000001033337819 */ /* 0x000fe200000006ff */
[----:B------:R-:W-:Y:S01]  /*0cc0*/  FADD.FTZ R53, -R2, R53 ;  /* 0x0000003502357221 */ /* 0x000fe20000010100 */
[----:B0-----:R-:W-:-:S03]  /*0cd0*/  FMUL.FTZ R5, R96, R5 ;  /* 0x0000000560057220 */ /* 0x001fc60000410000 */
[----:B------:R-:W-:Y:S01]  /*0ce0*/  FMUL.FTZ R49, R51, R48 ;  /* 0x0000003033317220 */ /* 0x000fe20000410000 */
[----:B------:R-:W-:Y:S01]  /*0cf0*/  FMUL.FTZ R53, R96, R53 ;  /* 0x0000003560357220 */ /* 0x000fe20000410000 */
[----:B------:R-:W-:Y:S01]  /*0d00*/  FFMA.FTZ R50, R5, R50, RZ ;  /* 0x0000003205327223 */ /* 0x000fe200000100ff */
[----:B------:R-:W-:-:S03]  /*0d10*/  IMAD.U32 R55, R37, 0x10000, RZ ;  /* 0x0001000025377824 */ /* 0x000fc600078e00ff */
[--C-:B------:R-:W-:Y:S01]  /*0d20*/  FFMA.FTZ R54, R53, R49, R50.reuse ;  /* 0x0000003135367223 */ /* 0x100fe20000010032 */
[----:B------:R-:W-:Y:S01]  /*0d30*/  PRMT R50, R37, 0x7632, R50 ;  /* 0x0000763225327816 */ /* 0x000fe20000000032 */
[----:B------:R-:W-:Y:S01]  /*0d40*/  FADD.FTZ R55, -R2, R55 ;  /* 0x0000003702377221 */ /* 0x000fe20000010100 */
[C---:B------:R-:W-:Y:S02]  /*0d50*/  PRMT R49, R47.reuse, 0x7632, R49 ;  /* 0x000076322f317816 */ /* 0x040fe40000000031 */
[----:B------:R-:W-:Y:S02]  /*0d60*/  SHF.L.U32 R126, R47, 0x10, RZ ;  /* 0x000000102f7e7819 */ /* 0x000fe400000006ff */
[C---:B------:R-:W-:Y:S02]  /*0d70*/  SHF.L.U32 R97, R35.reuse, 0x10, RZ ;  /* 0x0000001023617819 */ /* 0x040fe400000006ff */
[----:B------:R-:W-:Y:S02]  /*0d80*/  PRMT R52, R35, 0x7632, R52 ;  /* 0x0000763223347816 */ /* 0x000fe40000000034 */
[----:B------:R-:W-:Y:S01]  /*0d90*/  SHF.L.U32 R57, R50, 0x10, RZ ;  /* 0x0000001032397819 */ /* 0x000fe200000006ff */
[----:B------:R-:W-:Y:S01]  /*0da0*/  IMAD.U32 R49, R49, 0x10000, RZ ;  /* 0x0001000031317824 */ /* 0x000fe200078e00ff */
[----:B------:R-:W-:Y:S01]  /*0db0*/  SHF.L.U32 R50, R52, 0x10, RZ ;  /* 0x0000001034327819 */ /* 0x000fe200000006ff */
[----:B------:R-:W-:Y:S01]  /*0dc0*/  FMUL.FTZ R56, R97, R126 ;  /* 0x0000007e61387220 */ /* 0x000fe20000410000 */
[----:B------:R-:W-:Y:S01]  /*0dd0*/  FMUL.FTZ R125, R96, R55 ;  /* 0x00000037607d7220 */ /* 0x000fe20000410000 */
[----:B------:R-:W-:Y:S01]  /*0de0*/  FADD.FTZ R57, -R2, R57 ;  /* 0x0000003902397221 */ /* 0x000fe20000010100 */
[----:B------:R-:W-:Y:S01]  /*0df0*/  PRMT R52, R32, 0x7632, R52 ;  /* 0x0000763220347816 */ /* 0x000fe20000000034 */
[----:B------:R-:W-:Y:S01]  /*0e00*/  FMUL.FTZ R55, R50, R49 ;  /* 0x0000003132377220 */ /* 0x000fe20000410000 */
[----:B------:R-:W-:Y:S01]  /*0e10*/  FFMA.FTZ R54, R125, R56, R54 ;  /* 0x000000387d367223 */ /* 0x000fe20000010036 */
[----:B------:R-:W-:Y:S01]  /*0e20*/  FMUL.FTZ R63, R96, R57 ;  /* 0x00000039603f7220 */ /* 0x000fe20000410000 */
[----:B------:R-:W-:Y:S01]  /*0e30*/  IMAD.U32 R59, R32, 0x10000, RZ ;  /* 0x00010000203b7824 */ /* 0x000fe200078e00ff */
[----:B------:R-:W-:-:S02]  /*0e40*/  SHF.L.U32 R115, R30, 0x10, RZ ;  /* 0x000000101e737819 */ /* 0x000fc400000006ff */
[----:B------:R-:W-:Y:S01]  /*0e50*/  FFMA.FTZ R57, R63, R55, R54 ;  /* 0x000000373f397223 */ /* 0x000fe20000010036 */
[----:B------:R-:W-:Y:S01]  /*0e60*/  PRMT R55, R30, 0x7632, R55 ;  /* 0x000076321e377816 */ /* 0x000fe20000000037 */
[----:B------:R-:W-:Y:S01]  /*0e70*/  FADD.FTZ R59, -R2, R59 ;  /* 0x0000003b023b7221 */ /* 0x000fe20000010100 */
[----:B------:R-:W-:Y:S01]  /*0e80*/  SHF.L.U32 R61, R52, 0x10, RZ ;  /* 0x00000010343d7819 */ /* 0x000fe200000006ff */
[----:B------:R-:W-:Y:S02]  /*0e90*/  FMUL.FTZ R52, R128, R115 ;  /* 0x0000007380347220 */ /* 0x000fe40000410000 */
[----:B------:R-:W-:Y:S01]  /*0ea0*/  FMUL.FTZ R124, R96, R59 ;  /* 0x0000003b607c7220 */ /* 0x000fe20000410000 */
[----:B------:R-:W-:Y:S02]  /*0eb0*/  IMAD.U32 R55, R55, 0x10000, RZ ;  /* 0x0001000037377824 */ /* 0x000fe400078e00ff */
[----:B------:R-:W-:Y:S01]  /*0ec0*/  FADD.FTZ R61, -R2, R61 ;  /* 0x0000003d023d7221 */ /* 0x000fe20000010100 */
[C---:B------:R-:W-:Y:S01]  /*0ed0*/  SHF.L.U32 R59, R33.reuse, 0x10, RZ ;  /* 0x00000010213b7819 */ /* 0x040fe200000006ff */
[----:B------:R-:W-:Y:S01]  /*0ee0*/  FFMA.FTZ R57, R124, R52, R57 ;  /* 0x000000347c397223 */ /* 0x000fe20000010039 */
[----:B------:R-:W-:Y:S01]  /*0ef0*/  FMUL.FTZ R54, R48, R55 ;  /* 0x0000003730367220 */ /* 0x000fe20000410000 */
[----:B------:R-:W-:Y:S01]  /*0f00*/  FMUL.FTZ R66, R96, R61 ;  /* 0x0000003d60427220 */ /* 0x000fe20000410000 */
[----:B------:R-:W-:Y:S01]  /*0f10*/  PRMT R52, R33, 0x7632, R52 ;  /* 0x0000763221347816 */ /* 0x000fe20000000034 */
[----:B------:R-:W-:Y:S01]  /*0f20*/  FADD.FTZ R59, -R2, R59 ;  /* 0x0000003b023b7221 */ /* 0x000fe20000010100 */
[C---:B------:R-:W-:Y:S01]  /*0f30*/  SHF.L.U32 R121, R31.reuse, 0x10, RZ ;  /* 0x000000101f797819 */ /* 0x040fe200000006ff */
[----:B------:R-:W-:Y:S01]  /*0f40*/  FFMA.FTZ R57, R66, R54, R57 ;  /* 0x0000003642397223 */ /* 0x000fe20000010039 */
[----:B------:R-:W-:Y:S01]  /*0f50*/  PRMT R54, R31, 0x7632, R54 ;  /* 0x000076321f367816 */ /* 0x000fe20000000036 */
[----:B------:R-:W-:-:S02]  /*0f60*/  IMAD.U32 R61, R52, 0x10000, RZ ;  /* 0x00010000343d7824 */ /* 0x000fc400078e00ff */
[----:B------:R-:W-:Y:S01]  /*0f70*/  FMUL.FTZ R122, R96, R59 ;  /* 0x0000003b607a7220 */ /* 0x000fe20000410000 */
[----:B------:R-:W-:Y:S01]  /*0f80*/  FMUL.FTZ R52, R126, R121 ;  /* 0x000000797e347220 */ /* 0x000fe20000410000 */
[----:B------:R-:W-:Y:S01]  /*0f90*/  SHF.L.U32 R54, R54, 0x10, RZ ;  /* 0x0000001036367819 */ /* 0x000fe200000006ff */
[----:B------:R-:W-:Y:S01]  /*0fa0*/  FADD.FTZ R61, -R2, R61 ;  /* 0x0000003d023d7221 */ /* 0x000fe20000010100 */
[----:B------:R-:W-:Y:S01]  /*0fb0*/  SHF.L.U32 R59, R28, 0x10, RZ ;  /* 0x000000101c3b7819 */ /* 0x000fe200000006ff */
[----:B------:R-:W-:Y:S01]  /*0fc0*/  FFMA.FTZ R56, R122, R52, R57 ;  /* 0x000000347a387223 */ /* 0x000fe20000010039 */
[----:B------:R-:W-:Y:S01]  /*0fd0*/  PRMT R52, R28, 0x7632, R52 ;  /* 0x000076321c347816 */ /* 0x000fe20000000034 */
[----:B------:R-:W-:Y:S01]  /*0fe0*/  FMUL.FTZ R57, R49, R54 ;  /* 0x0000003631397220 */ /* 0x000fe20000410000 */
[----:B------:R-:W-:Y:S01]  /*0ff0*/  FMUL.FTZ R67, R96, R61 ;  /* 0x0000003d60437220 */ /* 0x000fe20000410000 */
[----:B------:R-:W-:Y:S02]  /*1000*/  IMAD.U32 R95, R26, 0x10000, RZ ;  /* 0x000100001a5f7824 */ /* 0x000fe400078e00ff */
[----:B------:R-:W-:Y:S01]  /*1010*/  FADD.FTZ R59, -R2, R59 ;  /* 0x0000003b023b7221 */ /* 0x000fe20000010100 */
[----:B------:R-:W-:-:S02]  /*1020*/  PRMT R65, R26, 0x7632, R65 ;  /* 0x000076321a417816 */ /* 0x000fc40000000041 */
[----:B------:R-:W-:Y:S01]  /*1030*/  SHF.L.U32 R61, R52, 0x10, RZ ;  /* 0x00000010343d7819 */ /* 0x000fe200000006ff */
[----:B------:R-:W-:Y:S01]  /*1040*/  FFMA.FTZ R57, R67, R57, R56 ;  /* 0x0000003943397223 */ /* 0x000fe20000010038 */
[----:B------:R-:W-:Y:S01]  /*1050*/  FMUL.FTZ R52, R128, R95 ;  /* 0x0000005f80347220 */ /* 0x000fe20000410000 */
[----:B------:R-:W-:Y:S01]  /*1060*/  FMUL.FTZ R120, R96, R59 ;  /* 0x0000003b60787220 */ /* 0x000fe20000410000 */
[----:B------:R-:W-:Y:S01]  /*1070*/  SHF.L.U32 R65, R65, 0x10, RZ ;  /* 0x0000001041417819 */ /* 0x000fe200000006ff */
[----:B------:R-:W-:Y:S01]  /*1080*/  FADD.FTZ R61, -R2, R61 ;  /* 0x0000003d023d7221 */ /* 0x000fe20000010100 */
[C---:B------:R-:W-:Y:S02]  /*1090*/  IMAD.U32 R59, R29.reuse, 0x10000, RZ ;  /* 0x000100001d3b7824 */ /* 0x040fe400078e00ff */
[----:B------:R-:W-:Y:S01]  /*10a0*/  FFMA.FTZ R57, R120, R52, R57 ;  /* 0x0000003478397223 */ /* 0x000fe20000010039 */
[----:B------:R-:W-:Y:S01]  /*10b0*/  PRMT R52, R29, 0x7632, R52 ;  /* 0x000076321d347816 */ /* 0x000fe20000000034 */
[----:B------:R-:W-:Y:S01]  /*10c0*/  FMUL.FTZ R56, R48, R65 ;  /* 0x0000004130387220 */ /* 0x000fe20000410000 */
[C---:B------:R-:W-:Y:S01]  /*10d0*/  SHF.L.U32 R119, R27.reuse, 0x10, RZ ;  /* 0x000000101b777819 */ /* 0x040fe200000006ff */
[----:B------:R-:W-:Y:S01]  /*10e0*/  FMUL.FTZ R64, R96, R61 ;  /* 0x0000003d60407220 */ /* 0x000fe20000410000 */
[----:B------:R-:W-:Y:S01]  /*10f0*/  FADD.FTZ R59, -R2, R59 ;  /* 0x0000003b023b7221 */ /* 0x000fe20000010100 */
[----:B------:R-:W-:-:S02]  /*1100*/  PRMT R98, R27, 0x7632, R98 ;  /* 0x000076321b627816 */ /* 0x000fc40000000062 */
[----:B------:R-:W-:Y:S01]  /*1110*/  SHF.L.U32 R61, R52, 0x10, RZ ;  /* 0x00000010343d7819 */ /* 0x000fe200000006ff */
[----:B------:R-:W-:Y:S01]  /*1120*/  FFMA.FTZ R57, R64, R56, R57 ;  /* 0x0000003840397223 */ /* 0x000fe20000010039 */
[----:B------:R-:W-:Y:S01]  /*1130*/  FMUL.FTZ R52, R126, R119 ;  /* 0x000000777e347220 */ /* 0x000fe20000410000 */
[----:B------:R-:W-:Y:S01]  /*1140*/  FMUL.FTZ R118, R96, R59 ;  /* 0x0000003b60767220 */ /* 0x000fe20000410000 */
[----:B------:R-:W-:Y:S01]  /*1150*/  SHF.L.U32 R59, R24, 0x10, RZ ;  /* 0x00000010183b7819 */ /* 0x000fe200000006ff */
[----:B------:R-:W-:Y:S02]  /*1160*/  IMAD.U32 R98, R98, 0x10000, RZ ;  /* 0x0001000062627824 */ /* 0x000fe400078e00ff */
[----:B------:R-:W-:Y:S01]  /*1170*/  FADD.FTZ R61, -R2, R61 ;  /* 0x0000003d023d7221 */ /* 0x000fe20000010100 */
[----:B------:R-:W-:Y:S01]  /*1180*/  FFMA.FTZ R56, R118, R52, R57 ;  /* 0x0000003476387223 */ /* 0x000fe20000010039 */
[----:B------:R-:W-:Y:S01]  /*1190*/  PRMT R52, R24, 0x7632, R52 ;  /* 0x0000763218347816 */ /* 0x000fe20000000034 */
[----:B------:R-:W-:Y:S01]  /*11a0*/  FMUL.FTZ R57, R49, R98 ;  /* 0x0000006231397220 */ /* 0x000fe20000410000 */
[----:B------:R-:W-:Y:S01]  /*11b0*/  SHF.L.U32 R117, R22, 0x10, RZ ;  /* 0x0000001016757819 */ /* 0x000fe200000006ff */
[----:B------:R-:W-:Y:S01]  /*11c0*/  FMUL.FTZ R103, R96, R61 ;  /* 0x0000003d60677220 */ /* 0x000fe20000410000 */
[----:B------:R-:W-:Y:S01]  /*11d0*/  FADD.FTZ R59, -R2, R59 ;  /* 0x0000003b023b7221 */ /* 0x000fe20000010100 */
[----:B------:R-:W-:Y:S01]  /*11e0*/  IMAD.U32 R99, R52, 0x10000, RZ ;  /* 0x0001000034637824 */ /* 0x000fe200078e00ff */
[----:B------:R-:W-:Y:S01]  /*11f0*/  PRMT R61, R22, 0x7632, R61 ;  /* 0x00007632163d7816 */ /* 0x000fe2000000003d */
[----:B------:R-:W-:Y:S01]  /*1200*/  FFMA.FTZ R57, R103, R57, R56 ;  /* 0x0000003967397223 */ /* 0x000fe20000010038 */
[----:B------:R-:W-:Y:S01]  /*1210*/  FMUL.FTZ R52, R128, R117 ;  /* 0x0000007580347220 */ /* 0x000fe20000410000 */
[----:B------:R-:W-:Y:S01]  /*1220*/  FMUL.FTZ R116, R96, R59 ;  /* 0x0000003b60747220 */ /* 0x000fe20000410000 */
[----:B------:R-:W-:Y:S01]  /*1230*/  FADD.FTZ R59, -R2, R99 ;  /* 0x00000063023b7221 */ /* 0x000fe20000010100 */
[----:B------:R-:W-:-:S02]  /*1240*/  SHF.L.U32 R61, R61, 0x10, RZ ;  /* 0x000000103d3d7819 */ /* 0x000fc400000006ff */
[----:B------:R-:W-:Y:S01]  /*1250*/  FFMA.FTZ R56, R116, R52, R57 ;  /* 0x0000003474387223 */ /* 0x000fe20000010039 */
[C---:B------:R-:W-:Y:S02]  /*1260*/  SHF.L.U32 R99, R25.reuse, 0x10, RZ ;  /* 0x0000001019637819 */ /* 0x040fe400000006ff */
[----:B------:R-:W-:Y:S01]  /*1270*/  PRMT R52, R25, 0x7632, R52 ;  /* 0x0000763219347816 */ /* 0x000fe20000000034 */
[----:B------:R-:W-:Y:S01]  /*1280*/  FMUL.FTZ R57, R48, R61 ;  /* 0x0000003d30397220 */ /* 0x000fe20000410000 */
[----:B------:R-:W-:Y:S01]  /*1290*/  FMUL.FTZ R59, R96, R59 ;  /* 0x0000003b603b7220 */ /* 0x000fe20000410000 */
[C---:B------:R-:W-:Y:S02]  /*12a0*/  IMAD.U32 R113, R23.reuse, 0x10000, RZ ;  /* 0x0001000017717824 */ /* 0x040fe400078e00ff */
[----:B------:R-:W-:Y:S01]  /*12b0*/  FADD.FTZ R99, -R2, R99 ;  /* 0x0000006302637221 */ /* 0x000fe20000010100 */
[----:B------:R-:W-:Y:S02]  /*12c0*/  PRMT R62, R23, 0x7632, R62 ;  /* 0x00007632173e7816 */ /* 0x000fe4000000003e */
[----:B------:R-:W-:Y:S01]  /*12d0*/  SHF.L.U32 R101, R52, 0x10, RZ ;  /* 0x0000001034657819 */ /* 0x000fe200000006ff */
[----:B------:R-:W-:Y:S01]  /*12e0*/  FFMA.FTZ R57, R59, R57, R56 ;  /* 0x000000393b397223 */ /* 0x000fe20000010038 */
[----:B------:R-:W-:Y:S01]  /*12f0*/  FMUL.FTZ R52, R126, R113 ;  /* 0x000000717e347220 */ /* 0x000fe20000410000 */
[----:B------:R-:W-:Y:S01]  /*1300*/  FMUL.FTZ R114, R96, R99 ;  /* 0x0000006360727220 */ /* 0x000fe20000410000 */
[----:B------:R-:W-:Y:S01]  /*1310*/  SHF.L.U32 R62, R62, 0x10, RZ ;  /* 0x000000103e3e7819 */ /* 0x000fe200000006ff */
[----:B------:R-:W-:Y:S01]  /*1320*/  FADD.FTZ R101, -R2, R101 ;  /* 0x0000006502657221 */ /* 0x000fe20000010100 */
[----:B------:R-:W-:-:S02]  /*1330*/  IMAD.U32 R105, R20, 0x10000, RZ ;  /* 0x0001000014697824 */ /* 0x000fc400078e00ff */
[----:B------:R-:W-:Y:S01]  /*1340*/  FFMA.FTZ R56, R114, R52, R57 ;  /* 0x0000003472387223 */ /* 0x000fe20000010039 */
[----:B------:R-:W-:Y:S01]  /*1350*/  PRMT R52, R20, 0x7632, R52 ;  /* 0x0000763214347816 */ /* 0x000fe20000000034 */
[----:B------:R-:W-:Y:S01]  /*1360*/  FMUL.FTZ R57, R49, R62 ;  /* 0x0000003e31397220 */ /* 0x000fe20000410000 */
[----:B------:R-:W-:Y:S01]  /*1370*/  FMUL.FTZ R101, R96, R101 ;  /* 0x0000006560657220 */ /* 0x000fe20000410000 */
[----:B------:R-:W-:Y:S01]  /*1380*/  SHF.L.U32 R111, R18, 0x10, RZ ;  /* 0x00000010126f7819 */ /* 0x000fe200000006ff */
[----:B------:R-:W-:Y:S01]  /*1390*/  FADD.FTZ R105, -R2, R105 ;  /* 0x0000006902697221 */ /* 0x000fe20000010100 */
[----:B------:R-:W-:Y:S01]  /*13a0*/  SHF.L.U32 R107, R52, 0x10, RZ ;  /* 0x00000010346b7819 */ /* 0x000fe200000006ff */
[--C-:B------:R-:W-:Y:S01]  /*13b0*/  FFMA.FTZ R99, R101, R57, R56.reuse ;  /* 0x0000003965637223 */ /* 0x100fe20000010038 */
[----:B------:R-:W-:Y:S01]  /*13c0*/  PRMT R57, R18, 0x7632, R57 ;  /* 0x0000763212397816 */ /* 0x000fe20000000039 */
[----:B------:R-:W-:Y:S01]  /*13d0*/  FMUL.FTZ R112, R96, R105 ;  /* 0x0000006960707220 */ /* 0x000fe20000410000 */
[----:B------:R-:W-:Y:S01]  /*13e0*/  FMUL.FTZ R52, R128, R111 ;  /* 0x0000006f80347220 */ /* 0x000fe20000410000 */
[----:B------:R-:W-:Y:S01]  /*13f0*/  SHF.L.U32 R105, R21, 0x10, RZ ;  /* 0x0000001015697819 */ /* 0x000fe200000006ff */
[----:B------:R-:W-:Y:S01]  /*1400*/  FADD.FTZ R107, -R2, R107 ;  /* 0x0000006b026b7221 */ /* 0x000fe20000010100 */
[----:B------:R-:W-:Y:S01]  /*1410*/  IMAD.U32 R57, R57, 0x10000, RZ ;  /* 0x0001000039397824 */ /* 0x000fe200078e00ff */
[----:B------:R-:W-:Y:S01]  /*1420*/  PRMT R56, R21, 0x7632, R56 ;  /* 0x0000763215387816 */ /* 0x000fe20000000038 */
[----:B------:R-:W-:Y:S01]  /*1430*/  FFMA.FTZ R99, R112, R52, R99 ;  /* 0x0000003470637223 */ /* 0x000fe20000010063 */
[C---:B------:R-:W-:Y:S01]  /*1440*/  SHF.L.U32 R109, R19.reuse, 0x10, RZ ;  /* 0x00000010136d7819 */ /* 0x040fe200000006ff */
[----:B------:R-:W-:Y:S01]  /*1450*/  FMUL.FTZ R100, R48, R57 ;  /* 0x0000003930647220 */ /* 0x000fe20000410000 */
[----:B------:R-:W-:Y:S01]  /*1460*/  FMUL.FTZ R52, R96, R107 ;  /* 0x0000006b60347220 */ /* 0x000fe20000410000 */
[----:B------:R-:W-:Y:S01]  /*1470*/  PRMT R60, R19, 0x7632, R60 ;  /* 0x00007632133c7816 */ /* 0x000fe2000000003c */
[----:B------:R-:W-:Y:S01]  /*1480*/  FADD.FTZ R105, -R2, R105 ;  /* 0x0000006902697221 */ /* 0x000fe20000010100 */
[----:B------:R-:W-:-:S02]  /*1490*/  IMAD.U32 R107, R56, 0x10000, RZ ;  /* 0x00010000386b7824 */ /* 0x000fc400078e00ff */
[----:B------:R-:W-:Y:S01]  /*14a0*/  FFMA.FTZ R99, R52, R100, R99 ;  /* 0x0000006434637223 */ /* 0x000fe20000010063 */
[----:B------:R-:W-:Y:S01]  /*14b0*/  SHF.L.U32 R60, R60, 0x10, RZ ;  /* 0x000000103c3c7819 */ /* 0x000fe200000006ff */
[----:B------:R-:W-:Y:S01]  /*14c0*/  FMUL.FTZ R56, R126, R109 ;  /* 0x0000006d7e387220 */ /* 0x000fe20000410000 */
[----:B------:R-:W-:Y:S01]  /*14d0*/  FMUL.FTZ R110, R96, R105 ;  /* 0x00000069606e7220 */ /* 0x000fe20000410000 */
[----:B------:R-:W-:Y:S02]  /*14e0*/  FADD.FTZ R107, -R2, R107 ;  /* 0x0000006b026b7221 */ /* 0x000fe40000010100 */
[----:B------:R-:W-:Y:S01]  /*14f0*/  FMUL.FTZ R100, R49, R60 ;  /* 0x0000003c31647220 */ /* 0x000fe20000410000 */
[----:B------:R-:W-:Y:S01]  /*1500*/  FFMA.FTZ R99, R110, R56, R99 ;  /* 0x000000386e637223 */ /* 0x000fe20000010063 */
[----:B------:R-:W-:Y:S01]  /*1510*/  FMUL.FTZ R56, R96, R107 ;  /* 0x0000006b60387220 */ /* 0x000fe20000410000 */
[----:B------:R-:W-:-:S03]  /*1520*/  FFMA.FTZ R104, R3, R128, RZ ;  /* 0x0000008003687223 */ /* 0x000fc600000100ff */
[----:B------:R-:W-:Y:S01]  /*1530*/  FFMA.FTZ R105, R56, R100, R99 ;  /* 0x0000006438697223 */ /* 0x000fe20000010063 */
[C---:B------:R-:W-:Y:S01]  /*1540*/  PRMT R100, R16.reuse, 0x7632, R100 ;  /* 0x0000763210647816 */ /* 0x040fe20000000064 */
[C---:B------:R-:W-:Y:S01]  /*1550*/  FFMA.FTZ R104, R51.reuse, R48, R104 ;  /* 0x0000003033687223 */ /* 0x040fe20000010068 */
[----:B------:R-:W-:Y:S02]  /*1560*/  SHF.L.U32 R107, R16, 0x10, RZ ;  /* 0x00000010106b7819 */ /* 0x000fe400000006ff */
[----:B------:R-:W-:Y:S01]  /*1570*/  SHF.L.U32 R123, R100, 0x10, RZ ;  /* 0x00000010647b7819 */ /* 0x000fe200000006ff */
[----:B------:R-:W-:Y:S01]  /*1580*/  FADD.FTZ R100, R51, R45 ;  /* 0x0000002d33647221 */ /* 0x000fe20000010000 */
[----:B------:R-:W-:Y:S01]  /*1590*/  FFMA.FTZ R51, R53, R51, R44 ;  /* 0x0000003335337223 */ /* 0x000fe2000001002c */
[----:B------:R-:W-:Y:S01]  /*15a0*/  FFMA.FTZ R53, R97, R126, R104 ;  /* 0x0000007e61357223 */ /* 0x000fe20000010068 */
[C---:B------:R-:W-:Y:S01]  /*15b0*/  PRMT R102, R14.reuse, 0x7632, R102 ;  /* 0x000076320e667816 */ /* 0x040fe20000000066 */
[----:B------:R-:W-:-:S02]  /*15c0*/  IMAD.U32 R99, R14, 0x10000, RZ ;  /* 0x000100000e637824 */ /* 0x000fc400078e00ff */
[----:B------:R-:W-:Y:S01]  /*15d0*/  FADD.FTZ R107, -R2, R107 ;  /* 0x0000006b026b7221 */ /* 0x000fe20000010100 */
[----:B------:R-:W-:Y:S01]  /*15e0*/  FFMA.FTZ R53, R50, R49, R53 ;  /* 0x0000003132357223 */ /* 0x000fe20000010035 */
[----:B------:R-:W-:Y:S01]  /*15f0*/  FADD.FTZ R123, -R2, R123 ;  /* 0x0000007b027b7221 */ /* 0x000fe20000010100 */
[----:B------:R-:W-:Y:S01]  /*1600*/  SHF.L.U32 R45, R102, 0x10, RZ ;  /* 0x00000010662d7819 */ /* 0x000fe200000006ff */
[----:B------:R-:W-:Y:S01]  /*1610*/  FMUL.FTZ R106, R128, R99 ;  /* 0x00000063806a7220 */ /* 0x000fe20000410000 */
[----:B------:R-:W-:Y:S01]  /*1620*/  FMUL.FTZ R108, R96, R107 ;  /* 0x0000006b606c7220 */ /* 0x000fe20000410000 */
[----:B------:R-:W-:Y:S01]  /*1630*/  FFMA.FTZ R132, R63, R50, R42 ;  /* 0x000000323f847223 */ /* 0x000fe2000001002a */
[----:B------:R-:W-:Y:S01]  /*1640*/  FFMA.FTZ R53, R128, R115, R53 ;  /* 0x0000007380357223 */ /* 0x000fe20000010035 */
[----:B------:R-:W-:Y:S01]  /*1650*/  FMUL.FTZ R42, R96, R123 ;  /* 0x0000007b602a7220 */ /* 0x000fe20000410000 */
[----:B------:R-:W-:Y:S01]  /*1660*/  FFMA.FTZ R123, R66, R55, R51 ;  /* 0x00000037427b7223 */ /* 0x000fe20000010033 */
[----:B------:R-:W-:Y:S01]  /*1670*/  FADD.FTZ R63, R50, R43 ;  /* 0x0000002b323f7221 */ /* 0x000fe20000010000 */
[----:B------:R-:W-:-:S02]  /*1680*/  IMAD.U32 R51, R17, 0x10000, RZ ;  /* 0x0001000011337824 */ /* 0x000fc400078e00ff */
[----:B------:R-:W-:Y:S01]  /*1690*/  FFMA.FTZ R105, R108, R106, R105 ;  /* 0x0000006a6c697223 */ /* 0x000fe20000010069 */
[C---:B------:R-:W-:Y:S01]  /*16a0*/  FMUL.FTZ R43, R48.reuse, R45 ;  /* 0x0000002d302b7220 */ /* 0x040fe20000410000 */
[----:B------:R-:W-:Y:S01]  /*16b0*/  FFMA.FTZ R53, R48, R55, R53 ;  /* 0x0000003730357223 */ /* 0x000fe20000010035 */
[----:B------:R-:W-:Y:S02]  /*16c0*/  FADD.FTZ R51, -R2, R51 ;  /* 0x0000003302337221 */ /* 0x000fe40000010100 */
[----:B------:R-:W-:Y:S01]  /*16d0*/  FFMA.FTZ R105, R42, R43, R105 ;  /* 0x0000002b2a697223 */ /* 0x000fe20000010069 */
[----:B------:R-:W-:Y:S01]  /*16e0*/  FFMA.FTZ R50, R126, R121, R53 ;  /* 0x000000797e327223 */ /* 0x000fe20000010035 */
[----:B------:R-:W-:Y:S01]  /*16f0*/  PRMT R43, R17, 0x7632, R43 ;  /* 0x00007632112b7816 */ /* 0x000fe2000000002b */
[----:B------:R-:W-:Y:S01]  /*1700*/  FMUL.FTZ R106, R96, R51 ;  /* 0x00000033606a7220 */ /* 0x000fe20000410000 */
[----:B------:R-:W-:Y:S01]  /*1710*/  SHF.L.U32 R107, R15, 0x10, RZ ;  /* 0x000000100f6b7819 */ /* 0x000fe200000006ff */
[----:B------:R-:W-:Y:S01]  /*1720*/  FFMA.FTZ R51, R49, R54, R50 ;  /* 0x0000003631337223 */ /* 0x000fe20000010032 */
[----:B------:R-:W-:-:S03]  /*1730*/  SHF.L.U32 R127, R43, 0x10, RZ ;  /* 0x000000102b7f7819 */ /* 0x000fc600000006ff */
[----:B------:R-:W-:Y:S01]  /*1740*/  FFMA.FTZ R53, R128, R95, R51 ;  /* 0x0000005f80357223 */ /* 0x000fe20000010033 */
[----:B------:R-:W-:Y:S01]  /*1750*/  FMUL.FTZ R43, R126, R107 ;  /* 0x0000006b7e2b7220 */ /* 0x000fe20000410000 */
[----:B------:R-:W-:Y:S01]  /*1760*/  PRMT R44, R15, 0x7632, R44 ;  /* 0x000076320f2c7816 */ /* 0x000fe2000000002c */
[----:B------:R-:W-:Y:S01]  /*1770*/  FADD.FTZ R127, -R2, R127 ;  /* 0x0000007f027f7221 */ /* 0x000fe20000010100 */
[----:B------:R-:W-:Y:S01]  /*1780*/  PRMT R50, R12, 0x7632, R50 ;  /* 0x000076320c327816 */ /* 0x000fe20000000032 */
[----:B------:R-:W-:Y:S01]  /*1790*/  FFMA.FTZ R53, R48, R65, R53 ;  /* 0x0000004130357223 */ /* 0x000fe20000010035 */
[----:B------:R-:W-:Y:S01]  /*17a0*/  FFMA.FTZ R66, R106, R43, R105 ;  /* 0x0000002b6a427223 */ /* 0x000fe20000010069 */
[----:B------:R-:W-:Y:S01]  /*17b0*/  FFMA.FTZ R132, R67, R54, R132 ;  /* 0x0000003643847223 */ /* 0x000fe20000010084 */
[----:B------:R-:W-:Y:S01]  /*17c0*/  FMUL.FTZ R43, R96, R127 ;  /* 0x0000007f602b7220 */ /* 0x000fe20000410000 */
[----:B------:R-:W-:Y:S01]  /*17d0*/  SHF.L.U32 R67, R12, 0x10, RZ ;  /* 0x000000100c437819 */ /* 0x000fe200000006ff */
[----:B------:R-:W-:-:S02]  /*17e0*/  IMAD.U32 R44, R44, 0x10000, RZ ;  /* 0x000100002c2c7824 */ /* 0x000fc400078e00ff */
[----:B------:R-:W-:Y:S02]  /*17f0*/  IMAD.U32 R127, R50, 0x10000, RZ ;  /* 0x00010000327f7824 */ /* 0x000fe400078e00ff */
[----:B------:R-:W-:Y:S01]  /*1800*/  FFMA.FTZ R50, R126, R119, R53 ;  /* 0x000000777e327223 */ /* 0x000fe20000010035 */
[----:B------:R-:W-:Y:S01]  /*1810*/  FADD.FTZ R100, R100, R55 ;  /* 0x0000003764647221 */ /* 0x000fe20000010000 */
[----:B------:R-:W-:Y:S01]  /*1820*/  SHF.L.U32 R105, R10, 0x10, RZ ;  /* 0x000000100a697819 */ /* 0x000fe200000006ff */
[C---:B------:R-:W-:Y:S01]  /*1830*/  FMUL.FTZ R55, R49.reuse, R44 ;  /* 0x0000002c31377220 */ /* 0x040fe20000410000 */
[----:B------:R-:W-:Y:S01]  /*1840*/  FADD.FTZ R67, -R2, R67 ;  /* 0x0000004302437221 */ /* 0x000fe20000010100 */
        /* <DEDUP_REMOVED lines=9> */
[----:B------:R-:W-:Y:S01]  /*18e0*/  PRMT R51, R10, 0x7632, R51 ;  /* 0x000076320a337816 */ /* 0x000fe20000000033 */
[----:B------:R-:W-:Y:S01]  /*18f0*/  FFMA.FTZ R55, R48, R61, R53 ;  /* 0x0000003d30377223 */ /* 0x000fe20000010035 */
[----:B------:R-:W-:-:S02]  /*1900*/  FADD.FTZ R127, -R2, R127 ;  /* 0x0000007f027f7221 */ /* 0x000fc40000010100 */
[----:B------:R-:W-:Y:S01]  /*1910*/  SHF.L.U32 R51, R51, 0x10, RZ ;  /* 0x0000001033337819 */ /* 0x000fe200000006ff */
[----:B------:R-:W-:Y:S01]  /*1920*/  FFMA.FTZ R66, R126, R113, R55 ;  /* 0x000000717e427223 */ /* 0x000fe20000010037 */
[----:B------:R-:W-:Y:S01]  /*1930*/  FMUL.FTZ R50, R96, R127 ;  /* 0x0000007f60327220 */ /* 0x000fe20000410000 */
[----:B------:R-:W-:Y:S02]  /*1940*/  SHF.L.U32 R67, R13, 0x10, RZ ;  /* 0x000000100d437819 */ /* 0x000fe400000006ff */
[----:B------:R-:W-:Y:S01]  /*1950*/  FFMA.FTZ R55, R49, R62, R66 ;  /* 0x0000003e31377223 */ /* 0x000fe20000010042 */
[----:B------:R-:W-:Y:S01]  /*1960*/  FMUL.FTZ R54, R48, R51 ;  /* 0x0000003330367220 */ /* 0x000fe20000410000 */
[----:B------:R-:W-:Y:S01]  /*1970*/  PRMT R53, R13, 0x7632, R53 ;  /* 0x000076320d357816 */ /* 0x000fe20000000035 */
[----:B------:R-:W-:Y:S01]  /*1980*/  FFMA.FTZ R132, R103, R98, R132 ;  /* 0x0000006267847223 */ /* 0x000fe20000010084 */
[----:B------:R-:W-:Y:S01]  /*1990*/  FFMA.FTZ R55, R128, R111, R55 ;  /* 0x0000006f80377223 */ /* 0x000fe20000010037 */
[----:B------:R-:W-:Y:S01]  /*19a0*/  FFMA.FTZ R65, R50, R54, R65 ;  /* 0x0000003632417223 */ /* 0x000fe20000010041 */
[C---:B------:R-:W-:Y:S01]  /*19b0*/  IMAD.U32 R103, R11.reuse, 0x10000, RZ ;  /* 0x000100000b677824 */ /* 0x040fe200078e00ff */
[----:B------:R-:W-:Y:S01]  /*19c0*/  PRMT R54, R11, 0x7632, R54 ;  /* 0x000076320b367816 */ /* 0x000fe20000000036 */
[----:B------:R-:W-:Y:S01]  /*19d0*/  FADD.FTZ R67, -R2, R67 ;  /* 0x0000004302437221 */ /* 0x000fe20000010100 */
[----:B------:R-:W-:Y:S01]  /*19e0*/  SHF.L.U32 R123, R53, 0x10, RZ ;  /* 0x00000010357b7819 */ /* 0x000fe200000006ff */
[----:B------:R-:W-:Y:S01]  /*19f0*/  FFMA.FTZ R55, R48, R57, R55 ;  /* 0x0000003930377223 */ /* 0x000fe20000010037 */
[----:B------:R-:W-:Y:S01]  /*1a00*/  SHF.L.U32 R54, R54, 0x10, RZ ;  /* 0x0000001036367819 */ /* 0x000fe200000006ff */
[----:B------:R-:W-:Y:S01]  /*1a10*/  FMUL.FTZ R53, R126, R103 ;  /* 0x000000677e357220 */ /* 0x000fe20000410000 */
[----:B------:R-:W-:Y:S01]  /*1a20*/  FMUL.FTZ R102, R96, R67 ;  /* 0x0000004360667220 */ /* 0x000fe20000410000 */
[----:B------:R-:W-:Y:S01]  /*1a30*/  FADD.FTZ R66, R100, R61 ;  /* 0x0000003d64427221 */ /* 0x000fe20000010000 */
[----:B------:R-:W-:Y:S01]  /*1a40*/  FFMA.FTZ R61, R59, R61, R64 ;  /* 0x0000003d3b3d7223 */ /* 0x000fe20000010040 */
[----:B------:R-:W-:Y:S01]  /*1a50*/  FADD.FTZ R123, -R2, R123 ;  /* 0x0000007b027b7221 */ /* 0x000fe20000010100 */
[----:B------:R-:W-:Y:S01]  /*1a60*/  FFMA.FTZ R64, R126, R109, R55 ;  /* 0x0000006d7e407223 */ /* 0x000fe20000010037 */
[----:B------:R-:W-:Y:S01]  /*1a70*/  FADD.FTZ R63, R63, R98 ;  /* 0x000000623f3f7221 */ /* 0x000fe20000010000 */
[----:B------:R-:W-:Y:S01]  /*1a80*/  FFMA.FTZ R98, R102, R53, R65 ;  /* 0x0000003566627223 */ /* 0x000fe20000010041 */
[C---:B------:R-:W-:Y:S01]  /*1a90*/  FMUL.FTZ R67, R49.reuse, R54 ;  /* 0x0000003631437220 */ /* 0x040fe20000410000 */
[----:B------:R-:W-:Y:S01]  /*1aa0*/  FMUL.FTZ R53, R96, R123 ;  /* 0x0000007b60357220 */ /* 0x000fe20000410000 */
[----:B------:R-:W-:-:S03]  /*1ab0*/  FFMA.FTZ R59, R49, R60, R64 ;  /* 0x0000003c313b7223 */ /* 0x000fc60000010040 */
[----:B------:R-:W-:Y:S01]  /*1ac0*/  FFMA.FTZ R123, R53, R67, R98 ;  /* 0x00000043357b7223 */ /* 0x000fe20000010062 */
[----:B------:R-:W-:Y:S01]  /*1ad0*/  FFMA.FTZ R67, R128, R99, R59 ;  /* 0x0000006380437223 */ /* 0x000fe2000001003b */
[----:B------:R-:W-:-:S03]  /*1ae0*/  FADD.FTZ R65, R63, R62 ;  /* 0x0000003e3f417221 */ /* 0x000fc60000010000 */
[----:B------:R-:W-:Y:S01]  /*1af0*/  FFMA.FTZ R67, R48, R45, R67 ;  /* 0x0000002d30437223 */ /* 0x000fe20000010043 */
[----:B------:R-:W-:Y:S01]  /*1b00*/  FFMA.FTZ R63, R101, R62, R132 ;  /* 0x0000003e653f7223 */ /* 0x000fe20000010084 */
[----:B------:R-:W-:Y:S02]  /*1b10*/  PRMT R55, R8, 0x7632, R55 ;  /* 0x0000763208377816 */ /* 0x000fe40000000037 */
[----:B------:R-:W-:Y:S01]  /*1b20*/  FFMA.FTZ R62, R126, R107, R67 ;  /* 0x0000006b7e3e7223 */ /* 0x000fe20000010043 */
[----:B------:R-:W-:Y:S02]  /*1b30*/  IMAD.U32 R127, R8, 0x10000, RZ ;  /* 0x00010000087f7824 */ /* 0x000fe400078e00ff */
[----:B------:R-:W-:Y:S01]  /*1b40*/  FADD.FTZ R66, R66, R57 ;  /* 0x0000003942427221 */ /* 0x000fe20000010000 */
[----:B------:R-:W-:Y:S01]  /*1b50*/  FFMA.FTZ R61, R52, R57, R61 ;  /* 0x00000039343d7223 */ /* 0x000fe2000001003d */
[----:B------:R-:W-:Y:S01]  /*1b60*/  FFMA.FTZ R57, R49, R44, R62 ;  /* 0x0000002c31397223 */ /* 0x000fe2000001003e */
[----:B------:R-:W-:Y:S01]  /*1b70*/  PRMT R59, R6, 0x7632, R59 ;  /* 0x00007632063b7816 */ /* 0x000fe2000000003b */
[----:B------:R-:W-:Y:S01]  /*1b80*/  FADD.FTZ R127, -R2, R127 ;  /* 0x0000007f027f7221 */ /* 0x000fe20000010100 */
[----:B------:R-:W-:-:S02]  /*1b90*/  SHF.L.U32 R101, R6, 0x10, RZ ;  /* 0x0000001006657819 */ /* 0x000fc400000006ff */
[----:B------:R-:W-:Y:S01]  /*1ba0*/  SHF.L.U32 R131, R55, 0x10, RZ ;  /* 0x0000001037837819 */ /* 0x000fe200000006ff */
[----:B------:R-:W-:Y:S01]  /*1bb0*/  FFMA.FTZ R57, R128, R105, R57 ;  /* 0x0000006980397223 */ /* 0x000fe20000010039 */
[----:B------:R-:W-:Y:S01]  /*1bc0*/  FADD.FTZ R65, R65, R60 ;  /* 0x0000003c41417221 */ /* 0x000fe20000010000 */
[----:B------:R-:W-:Y:S02]  /*1bd0*/  IMAD.U32 R55, R59, 0x10000, RZ ;  /* 0x000100003b377824 */ /* 0x000fe400078e00ff */
[----:B------:R-:W-:Y:S01]  /*1be0*/  FFMA.FTZ R60, R56, R60, R63 ;  /* 0x0000003c383c7223 */ /* 0x000fe2000001003f */
[----:B------:R-:W-:Y:S01]  /*1bf0*/  FMUL.FTZ R59, R128, R101 ;  /* 0x00000065803b7220 */ /* 0x000fe20000410000 */
[----:B------:R-:W-:Y:S01]  /*1c00*/  FMUL.FTZ R100, R96, R127 ;  /* 0x0000007f60647220 */ /* 0x000fe20000410000 */
[----:B------:R-:W-:Y:S01]  /*1c10*/  FADD.FTZ R131, -R2, R131 ;  /* 0x0000008302837221 */ /* 0x000fe20000010100 */
[----:B------:R-:W-:Y:S01]  /*1c20*/  FFMA.FTZ R61, R42, R45, R61 ;  /* 0x0000002d2a3d7223 */ /* 0x000fe2000001003d */
[----:B------:R-:W-:Y:S01]  /*1c30*/  FFMA.FTZ R57, R48, R51, R57 ;  /* 0x0000003330397223 */ /* 0x000fe20000010039 */
[----:B------:R-:W-:Y:S01]  /*1c40*/  FADD.FTZ R65, R65, R44 ;  /* 0x0000002c41417221 */ /* 0x000fe20000010000 */
[----:B------:R-:W-:Y:S01]  /*1c50*/  FFMA.FTZ R60, R43, R44, R60 ;  /* 0x0000002c2b3c7223 */ /* 0x000fe2000001003c */
[----:B------:R-:W-:Y:S01]  /*1c60*/  FFMA.FTZ R59, R100, R59, R123 ;  /* 0x0000003b643b7223 */ /* 0x000fe2000001007b */
[----:B------:R-:W-:Y:S01]  /*1c70*/  FMUL.FTZ R52, R48, R55 ;  /* 0x0000003730347220 */ /* 0x000fe20000410000 */
[----:B------:R-:W-:Y:S01]  /*1c80*/  FMUL.FTZ R64, R96, R131 ;  /* 0x0000008360407220 */ /* 0x000fe20000410000 */
[----:B------:R-:W-:Y:S01]  /*1c90*/  FFMA.FTZ R44, R50, R51, R61 ;  /* 0x00000033322c7223 */ /* 0x000fe2000001003d */
[----:B------:R-:W-:Y:S01]  /*1ca0*/  FFMA.FTZ R62, R126, R103, R57 ;  /* 0x000000677e3e7223 */ /* 0x000fe20000010039 */
[----:B------:R-:W-:Y:S01]  /*1cb0*/  FADD.FTZ R50, R3, R41 ;  /* 0x0000002903327221 */ /* 0x000fe20000010000 */
[----:B------:R-:W-:Y:S01]  /*1cc0*/  FFMA.FTZ R41, R5, R3, R40 ;  /* 0x0000000305297223 */ /* 0x000fe20000010028 */
[----:B------:R-:W-:Y:S01]  /*1cd0*/  FADD.FTZ R40, R97, R39 ;  /* 0x0000002761287221 */ /* 0x000fe20000010000 */
[----:B------:R-:W-:Y:S01]  /*1ce0*/  FFMA.FTZ R59, R64, R52, R59 ;  /* 0x00000034403b7223 */ /* 0x000fe2000001003b */
[----:B------:R-:W-:Y:S01]  /*1cf0*/  FFMA.FTZ R39, R125, R97, R38 ;  /* 0x000000617d277223 */ /* 0x000fe20000010026 */
[----:B------:R-:W-:Y:S01]  /*1d00*/  PRMT R52, R9, 0x7632, R52 ;  /* 0x0000763209347816 */ /* 0x000fe20000000034 */
[----:B------:R-:W-:Y:S01]  /*1d10*/  FFMA.FTZ R57, R49, R54, R62 ;  /* 0x0000003631397223 */ /* 0x000fe2000001003e */
[----:B------:R-:W-:Y:S01]  /*1d20*/  SHF.L.U32 R63, R9, 0x10, RZ ;  /* 0x00000010093f7819 */ /* 0x000fe200000006ff */
[----:B------:R-:W-:Y:S01]  /*1d30*/  FADD.FTZ R40, R40, R121 ;  /* 0x0000007928287221 */ /* 0x000fe20000010000 */
[----:B------:R-:W-:Y:S01]  /*1d40*/  IADD3 R127, P0, R94, 0x10, RZ ;  /* 0x000000105e7f7810 */ /* 0x000fe20007f1e0ff */
[----:B------:R-:W-:Y:S01]  /*1d50*/  FADD.FTZ R50, R50, R115 ;  /* 0x0000007332327221 */ /* 0x000fe20000010000 */
[----:B------:R-:W-:Y:S01]  /*1d60*/  FFMA.FTZ R41, R124, R115, R41 ;  /* 0x000000737c297223 */ /* 0x000fe20000010029 */
[----:B------:R-:W-:Y:S01]  /*1d70*/  FFMA.FTZ R39, R122, R121, R39 ;  /* 0x000000797a277223 */ /* 0x000fe20000010027 */
[C---:B------:R-:W-:Y:S01]  /*1d80*/  SHF.L.U32 R123, R7.reuse, 0x10, RZ ;  /* 0x00000010077b7819 */ /* 0x040fe200000006ff */
[----:B------:R-:W-:Y:S01]  /*1d90*/  FFMA.FTZ R57, R128, R101, R57 ;  /* 0x0000006580397223 */ /* 0x000fe20000010039 */
[----:B------:R-:W-:Y:S01]  /*1da0*/  PRMT R56, R7, 0x7632, R56 ;  /* 0x0000763207387816 */ /* 0x000fe20000000038 */
[----:B------:R-:W-:-:S02]  /*1db0*/  IMAD.U32 R67, R52, 0x10000, RZ ;  /* 0x0001000034437824 */ /* 0x000fc400078e00ff */
[----:B------:R-:W-:Y:S01]  /*1dc0*/  FADD.FTZ R63, -R2, R63 ;  /* 0x0000003f023f7221 */ /* 0x000fe20000010100 */
[----:B------:R-:W-:Y:S01]  /*1dd0*/  FADD.FTZ R40, R40, R119 ;  /* 0x0000007728287221 */ /* 0x000fe20000010000 */
[----:B------:R-:W-:Y:S01]  /*1de0*/  IADD3.X R129, RZ, R129, RZ, P0, !PT ;  /* 0x00000081ff817210 */ /* 0x000fe200007fe4ff */
[----:B------:R-:W-:Y:S01]  /*1df0*/  FADD.FTZ R50, R50, R95 ;  /* 0x0000005f32327221 */ /* 0x000fe20000010000 */
[----:B------:R-:W-:Y:S01]  /*1e00*/  FFMA.FTZ R41, R120, R95, R41 ;  /* 0x0000005f78297223 */ /* 0x000fe20000010029 */
[----:B------:R-:W-:Y:S01]  /*1e10*/  FFMA.FTZ R39, R118, R119, R39 ;  /* 0x0000007776277223 */ /* 0x000fe20000010027 */
[----:B------:R-:W-:Y:S01]  /*1e20*/  SHF.L.U32 R56, R56, 0x10, RZ ;  /* 0x0000001038387819 */ /* 0x000fe200000006ff */
[----:B------:R-:W-:Y:S01]  /*1e30*/  FFMA.FTZ R57, R48, R55, R57 ;  /* 0x0000003730397223 */ /* 0x000fe20000010039 */
[----:B------:R-:W-:Y:S01]  /*1e40*/  ISETP.GE.U32.AND P0, PT, R127, UR10, PT ;  /* 0x0000000a7f007c0c */ /* 0x000fe2000bf06070 */
[----:B------:R-:W-:Y:S01]  /*1e50*/  FMUL.FTZ R52, R126, R123 ;  /* 0x0000007b7e347220 */ /* 0x000fe20000410000 */
[----:B------:R-:W-:Y:S01]  /*1e60*/  FMUL.FTZ R98, R96, R63 ;  /* 0x0000003f60627220 */ /* 0x000fe20000410000 */
[----:B------:R-:W-:Y:S01]  /*1e70*/  FADD.FTZ R67, -R2, R67 ;  /* 0x0000004302437221 */ /* 0x000fe20000010100 */
[----:B------:R-:W-:Y:S01]  /*1e80*/  FADD.FTZ R40, R40, R113 ;  /* 0x0000007128287221 */ /* 0x000fe20000010000 */
[----:B------:R-:W-:Y:S01]  /*1e90*/  FADD.FTZ R50, R50, R117 ;  /* 0x0000007532327221 */ /* 0x000fe20000010000 */
[----:B------:R-:W-:Y:S01]  /*1ea0*/  FFMA.FTZ R41, R116, R117, R41 ;  /* 0x0000007574297223 */ /* 0x000fe20000010029 */
[----:B------:R-:W-:Y:S01]  /*1eb0*/  FFMA.FTZ R39, R114, R113, R39 ;  /* 0x0000007172277223 */ /* 0x000fe20000010027 */
[----:B------:R-:W-:Y:S01]  /*1ec0*/  FFMA.FTZ R48, R126, R123, R57 ;  /* 0x0000007b7e307223 */ /* 0x000fe20000010039 */
[----:B------:R-:W-:Y:S01]  /*1ed0*/  ISETP.GE.AND.EX P0, PT, R129, UR6, PT, P0 ;  /* 0x0000000681007c0c */ /* 0x000fe2000bf06300 */
[----:B------:R-:W-:Y:S01]  /*1ee0*/  FFMA.FTZ R52, R98, R52, R59 ;  /* 0x0000003462347223 */ /* 0x000fe2000001003b */
[CC--:B------:R-:W-:Y:S01]  /*1ef0*/  FMUL.FTZ R42, R49.reuse, R56.reuse ;  /* 0x00000038312a7220 */ /* 0x0c0fe20000410000 */
[----:B------:R-:W-:Y:S01]  /*1f00*/  FMUL.FTZ R67, R96, R67 ;  /* 0x0000004360437220 */ /* 0x000fe20000410000 */
[----:B------:R-:W-:Y:S01]  /*1f10*/  FADD.FTZ R40, R40, R109 ;  /* 0x0000006d28287221 */ /* 0x000fe20000010000 */
[----:B------:R-:W-:Y:S01]  /*1f20*/  FADD.FTZ R50, R50, R111 ;  /* 0x0000006f32327221 */ /* 0x000fe20000010000 */
[----:B------:R-:W-:Y:S01]  /*1f30*/  FFMA.FTZ R41, R112, R111, R41 ;  /* 0x0000006f70297223 */ /* 0x000fe20000010029 */
[----:B------:R-:W-:Y:S01]  /*1f40*/  FFMA.FTZ R39, R110, R109, R39 ;  /* 0x0000006d6e277223 */ /* 0x000fe20000010027 */
[----:B------:R-:W-:Y:S01]  /*1f50*/  FFMA.FTZ R48, R49, R56, R48 ;  /* 0x0000003831307223 */ /* 0x000fe20000010030 */
[----:B------:R-:W-:Y:S01]  /*1f60*/  FFMA.FTZ R49, R67, R42, R52 ;  /* 0x0000002a43317223 */ /* 0x000fe20000010034 */
[----:B------:R-:W-:Y:S01]  /*1f70*/  FADD.FTZ R66, R66, R45 ;  /* 0x0000002d42427221 */ /* 0x000fe20000010000 */
[----:B------:R-:W-:Y:S01]  /*1f80*/  FADD.FTZ R40, R40, R107 ;  /* 0x0000006b28287221 */ /* 0x000fe20000010000 */
[----:B------:R-:W-:Y:S01]  /*1f90*/  FADD.FTZ R50, R50, R99 ;  /* 0x0000006332327221 */ /* 0x000fe20000010000 */
[----:B------:R-:W-:Y:S01]  /*1fa0*/  FFMA.FTZ R41, R108, R99, R41 ;  /* 0x000000636c297223 */ /* 0x000fe20000010029 */
[----:B------:R-:W-:Y:S01]  /*1fb0*/  FFMA.FTZ R39, R106, R107, R39 ;  /* 0x0000006b6a277223 */ /* 0x000fe20000010027 */
[----:B------:R-:W-:Y:S01]  /*1fc0*/  FADD.FTZ R66, R66, R51 ;  /* 0x0000003342427221 */ /* 0x000fe20000010000 */
[----:B------:R-:W-:Y:S01]  /*1fd0*/  FFMA.FTZ R60, R53, R54, R60 ;  /* 0x00000036353c7223 */ /* 0x000fe2000001003c */
[----:B------:R0:W-:Y:S01]  /*1fe0*/  STS.64 [R72], R48 ;  /* 0x0000003048007388 */ /* 0x0001e20000000a00 */
[----:B------:R-:W-:Y:S01]  /*1ff0*/  FADD.FTZ R40, R40, R103 ;  /* 0x0000006728287221 */ /* 0x000fe20000010000 */
[----:B------:R-:W-:Y:S01]  /*2000*/  FADD.FTZ R65, R65, R54 ;  /* 0x0000003641417221 */ /* 0x000fe20000010000 */
[----:B------:R-:W-:Y:S01]  /*2010*/  FADD.FTZ R50, R50, R105 ;  /* 0x0000006932327221 */ /* 0x000fe20000010000 */
[----:B------:R-:W-:Y:S01]  /*2020*/  FFMA.FTZ R51, R102, R103, R39 ;  /* 0x0000006766337223 */ /* 0x000fe20000010027 */
[----:B------:R-:W-:Y:S01]  /*2030*/  FADD.FTZ R45, R66, R55 ;  /* 0x00000037422d7221 */ /* 0x000fe20000010000 */
[----:B------:R-:W-:Y:S01]  /*2040*/  FFMA.FTZ R42, R67, R56, R60 ;  /* 0x00000038432a7223 */ /* 0x000fe2000001003c */
[----:B------:R-:W-:Y:S01]  /*2050*/  FADD.FTZ R39, R40, R123 ;  /* 0x0000007b28277221 */ /* 0x000fe20000010000 */
[----:B------:R-:W-:Y:S01]  /*2060*/  FFMA.FTZ R44, R64, R55, R44 ;  /* 0x00000037402c7223 */ /* 0x000fe2000001002c */
[----:B0-----:R-:W-:Y:S01]  /*2070*/  FFMA.FTZ R49, R104, R105, R41 ;  /* 0x0000006968317223 */ /* 0x001fe20000010029 */
[----:B------:R-:W-:Y:S01]  /*2080*/  FADD.FTZ R43, R65, R56 ;  /* 0x00000038412b7221 */ /* 0x000fe20000010000 */
[----:B------:R-:W-:Y:S01]  /*2090*/  BAR.SYNC.DEFER_BLOCKING 0x0 ;  /* 0x0000000000007b1d */ /* 0x000fe20000010000 */
[----:B------:R-:W-:-:S02]  /*20a0*/  ISETP.GT.U32.AND P1, PT, R69, 0x1f, PT ;  /* 0x0000001f4500780c */ /* 0x000fc40003f24070 */
[----:B------:R-:W-:Y:S01]  /*20b0*/  CS2R R66, SRZ ;  /* 0x0000000000427805 */ /* 0x000fe2000001ff00 */
[----:B------:R-:W-:Y:S01]  /*20c0*/  FADD.FTZ R41, R50, R101 ;  /* 0x0000006532297221 */ /* 0x000fe20000010000 */
[----:B------:R-:W-:Y:S01]  /*20d0*/  FFMA.FTZ R40, R100, R101, R49 ;  /* 0x0000006564287223 */ /* 0x000fe20000010031 */
[----:B------:R-:W-:Y:S01]  /*20e0*/  FFMA.FTZ R38, R98, R123, R51 ;  /* 0x0000007b62267223 */ /* 0x000fe20000010033 */
[----:B------:R-:W-:Y:S07]  /*20f0*/  @!P0 BRA `(.L_x_486) ;  /* 0x0000000000b08947 */ /* 0x000fee0003800000 */
[----:B------:R-:W0:Y:S01]  /*2100*/  S2UR UR7, SR_CgaCtaId ;  /* 0x00000000000779c3 */ /* 0x000e220000008800 */
[----:B------:R-:W-:Y:S01]  /*2110*/  UMOV UR5, 0x400 ;  /* 0x0000040000057882 */ /* 0x000fe20000000000 */
[----:B------:R-:W-:Y:S01]  /*2120*/  IMAD.SHL.U32 R48, R69, 0x2, RZ ;  /* 0x0000000245307824 */ /* 0x000fe200078e00ff */
[----:B------:R-:W-:-:S04]  /*2130*/  SHF.R.U32.HI R60, RZ, 0x2, R0 ;  /* 0x00000002ff3c7819 */ /* 0x000fc80000011600 */
[----:B------:R-:W-:Y:S01]  /*2140*/  LOP3.LUT R49, R48, 0x18, RZ, 0xc0, !PT ;  /* 0x0000001830317812 */ /* 0x000fe200078ec0ff */
[----:B------:R-:W-:-:S03]  /*2150*/  IMAD.SHL.U32 R61, R60, 0x8, RZ ;  /* 0x000000083c3d7824 */ /* 0x000fc600078e00ff */
[C---:B------:R-:W-:Y:S02]  /*2160*/  LOP3.LUT R51, R49.reuse, 0x8, RZ, 0x3c, !PT ;  /* 0x0000000831337812 */ /* 0x040fe400078e3cff */
[C---:B------:R-:W-:Y:S02]  /*2170*/  LOP3.LUT R53, R49.reuse, 0x10, RZ, 0x3c, !PT ;  /* 0x0000001031357812 */ /* 0x040fe400078e3cff */
[----:B------:R-:W-:Y:S02]  /*2180*/  LOP3.LUT R55, R49, 0x18, RZ, 0x3c, !PT ;  /* 0x0000001831377812 */ /* 0x000fe400078e3cff */
[----:B------:R-:W-:Y:S01]  /*2190*/  LOP3.LUT R60, R61, 0xfffffff8, R4, 0xe2, !PT ;  /* 0xfffffff83d3c7812 */ /* 0x000fe200078ee204 */
[----:B0-----:R-:W-:-:S06]  /*21a0*/  ULEA UR5, UR7, UR5, 0x18 ;  /* 0x0000000507057291 */ /* 0x001fcc000f8ec03f */
[----:B------:R-:W-:Y:S02]  /*21b0*/  LEA R48, R69, UR5, 0x5 ;  /* 0x0000000545307c11 */ /* 0x000fe4000f8e28ff */
[----:B------:R-:W-:Y:S02]  /*21c0*/  LEA R54, R130, UR5, 0x5 ;  /* 0x0000000582367c11 */ /* 0x000fe4000f8e28ff */
[C---:B------:R-:W-:Y:S01]  /*21d0*/  IADD3 R49, R48.reuse, R49, RZ ;  /* 0x0000003130317210 */ /* 0x040fe20007ffe0ff */
[C---:B------:R-:W-:Y:S01]  /*21e0*/  IMAD.IADD R57, R48.reuse, 0x1, R53 ;  /* 0x0000000130397824 */ /* 0x040fe200078e0235 */
[----:B------:R-:W-:Y:S01]  /*21f0*/  IADD3 R56, R48, R51, RZ ;  /* 0x0000003330387210 */ /* 0x000fe20007ffe0ff */
[----:B------:R-:W-:Y:S01]  /*2200*/  IMAD R52, R74, 0x8, R54 ;  /* 0x000000084a347824 */ /* 0x000fe200078e0236 */
[----:B------:R-:W-:Y:S01]  /*2210*/  IADD3 R59, R48, R55, RZ ;  /* 0x00000037303b7210 */ /* 0x000fe20007ffe0ff */
[----:B------:R-:W-:Y:S01]  /*2220*/  STS.64 [R49], R40 ;  /* 0x0000002831007388 */ /* 0x000fe20000000a00 */
[----:B------:R-:W-:-:S02]  /*2230*/  LEA R50, R73, R54, 0x3 ;  /* 0x0000003649327211 */ /* 0x000fc400078e18ff */
[-C--:B------:R-:W-:Y:S01]  /*2240*/  LEA R55, R75, R54.reuse, 0x3 ;  /* 0x000000364b377211 */ /* 0x080fe200078e18ff */
[----:B------:R-:W-:Y:S01]  /*2250*/  STS.64 [R56], R44 ;  /* 0x0000002c38007388 */ /* 0x000fe20000000a00 */
[----:B------:R-:W-:-:S03]  /*2260*/  LEA R48, R76, R54, 0x3 ;  /* 0x000000364c307211 */ /* 0x000fc600078e18ff */
[----:B------:R0:W-:Y:S04]  /*2270*/  STS.64 [R57], R38 ;  /* 0x0000002639007388 */ /* 0x0001e80000000a00 */
[----:B------:R1:W-:Y:S01]  /*2280*/  STS.64 [R59], R42 ;  /* 0x0000002a3b007388 */ /* 0x0003e20000000a00 */
[----:B------:R-:W-:Y:S08]  /*2290*/  BAR.SYNC.DEFER_BLOCKING 0x0 ;  /* 0x0000000000007b1d */ /* 0x000ff00000010000 */
[----:B0-----:R-:W0:Y:S01]  /*22a0*/  LDC.64 R56, c[0x0][0x260] ;  /* 0x00009800ff387b82 */ /* 0x001e220000000a00 */
[----:B-1----:R-:W-:-:S05]  /*22b0*/  IMAD R59, R60, 0x500, R69 ;  /* 0x000005003c3b7824 */ /* 0x002fca00078e0245 */
[----:B------:R-:W-:-:S04]  /*22c0*/  IADD3 R59, R58, R59, RZ ;  /* 0x0000003b3a3b7210 */ /* 0x000fc80007ffe0ff */
[----:B------:R-:W-:Y:S01]  /*22d0*/  SHF.L.U32 R59, R59, 0x1, RZ ;  /* 0x000000013b3b7819 */ /* 0x000fe200000006ff */
[----:B------:R-:W1:Y:S04]  /*22e0*/  LDS.64 R50, [R50] ;  /* 0x0000000032327984 */ /* 0x000e680000000a00 */
[----:B------:R-:W2:Y:S01]  /*22f0*/  LDS.64 R52, [R52+0xa00] ;  /* 0x000a000034347984 */ /* 0x000ea20000000a00 */
[----:B0-----:R-:W-:-:S03]  /*2300*/  IMAD.WIDE.U32 R56, R59, 0x4, R56 ;  /* 0x000000043b387825 */ /* 0x001fc600078e0038 */
[----:B------:R-:W0:Y:S04]  /*2310*/  LDS.64 R54, [R55+0x1400] ;  /* 0x0014000037367984 */ /* 0x000e280000000a00 */
[----:B------:R-:W3:Y:S01]  /*2320*/  LDS.64 R48, [R48+0x1e00] ;  /* 0x001e000030307984 */ /* 0x000ee20000000a00 */
[----:B-1----:R-:W-:Y:S01]  /*2330*/  FADD.FTZ R60, RZ, R51 ;  /* 0x00000033ff3c7221 */ /* 0x002fe20000010000 */
[----:B------:R-:W-:-:S03]  /*2340*/  FADD.FTZ R51, RZ, R50 ;  /* 0x00000032ff337221 */ /* 0x000fc60000010000 */
[----:B--2---:R-:W-:Y:S01]  /*2350*/  FADD.FTZ R60, R60, R53 ;  /* 0x000000353c3c7221 */ /* 0x004fe20000010000 */
[----:B------:R-:W-:-:S03]  /*2360*/  FADD.FTZ R51, R51, R52 ;  /* 0x0000003433337221 */ /* 0x000fc60000010000 */
[----:B0-----:R-:W-:Y:S01]  /*2370*/  FADD.FTZ R60, R60, R55 ;  /* 0x000000373c3c7221 */ /* 0x001fe20000010000 */
[----:B------:R-:W-:-:S03]  /*2380*/  FADD.FTZ R51, R51, R54 ;  /* 0x0000003633337221 */ /* 0x000fc60000010000 */
[----:B---3--:R-:W-:Y:S01]  /*2390*/  FADD.FTZ R49, R60, R49 ;  /* 0x000000313c317221 */ /* 0x008fe20000010000 */
[----:B------:R-:W-:-:S05]  /*23a0*/  FADD.FTZ R48, R51, R48 ;  /* 0x0000003033307221 */ /* 0x000fca0000010000 */
[----:B------:R0:W-:Y:S02]  /*23b0*/  STG.E.64 desc[UR8][R56.64+0x4000], R48 ;  /* 0x0040003038007986 */ /* 0x0001e4000c101b08 */
.L_x_486:
[----:B------:R-:W-:Y:S04]  /*23c0*/  BSSY B0, `(.L_x_487) ;  /* 0x0000061000007945 */ /* 0x000fe80003800000 */
[----:B------:R-:W-:Y:S05]  /*23d0*/  @P1 BRA `(.L_x_488) ;  /* 0x00000004007c1947 */ /* 0x000fea0003800000 */
[----:B0-----:R-:W-:-:S05]  /*23e0*/  IMAD.SHL.U32 R48, R94, 0x8, RZ ;  /* 0x000000085e307824 */ /* 0x001fca00078e00ff */
[----:B------:R-:W-:-:S04]  /*23f0*/  LOP3.LUT R48, R48, 0x18, RZ, 0xc0, !PT ;  /* 0x0000001830307812 */ /* 0x000fc800078ec0ff */
[----:B------:R-:W-:-:S05]  /*2400*/  LEA.HI R49, R69, R48, RZ, 0x1e ;  /* 0x0000003045317211 */ /* 0x000fca00078ff0ff */
[----:B------:R-:W-:-:S04]  /*2410*/  IMAD R49, R49, 0x28, -R58 ;  /* 0x0000002831317824 */ /* 0x000fc800078e0a3a */
[C---:B------:R-:W-:Y:S01]  /*2420*/  VIADD R53, R49.reuse, 0xc ;  /* 0x0000000c31357836 */ /* 0x040fe20000000000 */
[C---:B------:R-:W-:Y:S02]  /*2430*/  IADD3 R48, R49.reuse, 0x4, RZ ;  /* 0x0000000431307810 */ /* 0x040fe40007ffe0ff */
[C---:B------:R-:W-:Y:S02]  /*2440*/  IADD3 R52, R49.reuse, 0x8, RZ ;  /* 0x0000000831347810 */ /* 0x040fe40007ffe0ff */
[----:B------:R-:W-:Y:S02]  /*2450*/  SHF.R.S32.HI R51, RZ, 0x1f, R48 ;  /* 0x0000001fff337819 */ /* 0x000fe40000011430 */
[----:B------:R-:W-:Y:S02]  /*2460*/  IADD3 R55, R49, 0x10, RZ ;  /* 0x0000001031377810 */ /* 0x000fe40007ffe0ff */
[----:B------:R-:W-:Y:S02]  /*2470*/  LEA.HI R50, R51, R48, RZ, 0x2 ;  /* 0x0000003033327211 */ /* 0x000fe400078f10ff */
[----:B------:R-:W-:-:S02]  /*2480*/  SHF.R.S32.HI R51, RZ, 0x1f, R52 ;  /* 0x0000001fff337819 */ /* 0x000fc40000011434 */
[----:B------:R-:W-:Y:S02]  /*2490*/  SHF.R.S32.HI R48, RZ, 0x1f, R53 ;  /* 0x0000001fff307819 */ /* 0x000fe40000011435 */
[----:B------:R-:W-:Y:S01]  /*24a0*/  LEA.HI R52, R51, R52, RZ, 0x2 ;  /* 0x0000003433347211 */ /* 0x000fe200078f10ff */
[----:B------:R-:W-:Y:S01]  /*24b0*/  VIADD R51, R49, 0x18 ;  /* 0x0000001831337836 */ /* 0x000fe20000000000 */
[----:B------:R-:W-:Y:S02]  /*24c0*/  SHF.R.S32.HI R56, RZ, 0x1f, R55 ;  /* 0x0000001fff387819 */ /* 0x000fe40000011437 */
[----:B------:R-:W-:Y:S02]  /*24d0*/  LEA.HI R54, R48, R53, RZ, 0x2 ;  /* 0x0000003530367211 */ /* 0x000fe400078f10ff */
[----:B------:R-:W-:Y:S02]  /*24e0*/  SHF.R.S32.HI R48, RZ, 0x1f, R49 ;  /* 0x0000001fff307819 */ /* 0x000fe40000011431 */
[----:B------:R-:W-:-:S02]  /*24f0*/  LEA.HI R56, R56, R55, RZ, 0x2 ;  /* 0x0000003738387211 */ /* 0x000fc400078f10ff */
[C---:B------:R-:W-:Y:S02]  /*2500*/  IADD3 R55, R49.reuse, 0x20, RZ ;  /* 0x0000002031377810 */ /* 0x040fe40007ffe0ff */
[----:B------:R-:W-:Y:S02]  /*2510*/  SHF.R.S32.HI R60, RZ, 0x1f, R51 ;  /* 0x0000001fff3c7819 */ /* 0x000fe40000011433 */
[----:B------:R-:W-:Y:S02]  /*2520*/  LEA.HI R48, R48, R49, RZ, 0x2 ;  /* 0x0000003130307211 */ /* 0x000fe400078f10ff */
[----:B------:R-:W-:Y:S02]  /*2530*/  SHF.R.S32.HI R64, RZ, 0x1f, R55 ;  /* 0x0000001fff407819 */ /* 0x000fe40000011437 */
[----:B------:R-:W-:Y:S02]  /*2540*/  LEA.HI R60, R60, R51, RZ, 0x2 ;  /* 0x000000333c3c7211 */ /* 0x000fe400078f10ff */
[----:B------:R-:W-:-:S02]  /*2550*/  IADD3 R53, R49, 0x1c, RZ ;  /* 0x0000001c31357810 */ /* 0x000fc40007ffe0ff */
[----:B------:R-:W-:Y:S01]  /*2560*/  SHF.R.S32.HI R51, RZ, 0x2, R48 ;  /* 0x00000002ff337819 */ /* 0x000fe20000011430 */
[----:B------:R-:W-:Y:S01]  /*2570*/  IMAD.SHL.U32 R48, R69, 0x8, RZ ;  /* 0x0000000845307824 */ /* 0x000fe200078e00ff */
[----:B------:R-:W-:Y:S02]  /*2580*/  LEA.HI R65, R64, R55, RZ, 0x2 ;  /* 0x0000003740417211 */ /* 0x000fe400078f10ff */
[----:B------:R-:W-:Y:S01]  /*2590*/  IADD3 R57, R49, 0x14, RZ ;  /* 0x0000001431397810 */ /* 0x000fe20007ffe0ff */
[----:B------:R-:W-:Y:S01]  /*25a0*/  IMAD R51, R51, 0x28, R70 ;  /* 0x0000002833337824 */ /* 0x000fe200078e0246 */
[----:B------:R-:W-:Y:S02]  /*25b0*/  SHF.R.S32.HI R62, RZ, 0x1f, R53 ;  /* 0x0000001fff3e7819 */ /* 0x000fe40000011435 */
[----:B------:R-:W-:Y:S02]  /*25c0*/  IADD3 R55, R49, 0x24, RZ ;  /* 0x0000002431377810 */ /* 0x000fe40007ffe0ff */
[----:B------:R-:W-:-:S02]  /*25d0*/  SHF.R.S32.HI R49, RZ, 0x2, R50 ;  /* 0x00000002ff317819 */ /* 0x000fc40000011432 */
[----:B------:R-:W-:Y:S02]  /*25e0*/  LOP3.LUT R64, R48, 0x18, RZ, 0xc0, !PT ;  /* 0x0000001830407812 */ /* 0x000fe400078ec0ff */
[----:B------:R-:W-:Y:S01]  /*25f0*/  LEA.HI R62, R62, R53, RZ, 0x2 ;  /* 0x000000353e3e7211 */ /* 0x000fe200078f10ff */
[----:B------:R-:W-:Y:S01]  /*2600*/  IMAD R49, R49, 0x28, R70 ;  /* 0x0000002831317824 */ /* 0x000fe200078e0246 */
[----:B------:R-:W-:Y:S02]  /*2610*/  SHF.R.S32.HI R53, RZ, 0x2, R52 ;  /* 0x00000002ff357819 */ /* 0x000fe40000011434 */
[----:B------:R-:W-:Y:S02]  /*2620*/  SHF.R.S32.HI R50, RZ, 0x1f, R55 ;  /* 0x0000001fff327819 */ /* 0x000fe40000011437 */
[----:B------:R-:W-:Y:S01]  /*2630*/  IADD3 R48, R51, R64, RZ ;  /* 0x0000004033307210 */ /* 0x000fe20007ffe0ff */
[----:B------:R-:W-:Y:S01]  /*2640*/  IMAD R53, R53, 0x28, R70 ;  /* 0x0000002835357824 */ /* 0x000fe200078e0246 */
[----:B------:R-:W-:-:S02]  /*2650*/  SHF.R.S32.HI R58, RZ, 0x1f, R57 ;  /* 0x0000001fff3a7819 */ /* 0x000fc40000011439 */
[----:B------:R-:W-:Y:S02]  /*2660*/  SHF.R.S32.HI R51, RZ, 0x2, R54 ;  /* 0x00000002ff337819 */ /* 0x000fe40000011436 */
[----:B------:R-:W-:Y:S01]  /*2670*/  LEA.HI R66, R50, R55, RZ, 0x2 ;  /* 0x0000003732427211 */ /* 0x000fe200078f10ff */
[----:B------:R-:W-:Y:S01]  /*2680*/  IMAD.IADD R50, R64, 0x1, R49 ;  /* 0x0000000140327824 */ /* 0x000fe200078e0231 */
[----:B------:R-:W-:Y:S01]  /*2690*/  LEA.HI R58, R58, R57, RZ, 0x2 ;  /* 0x000000393a3a7211 */ /* 0x000fe200078f10ff */
[----:B------:R-:W0:Y:S01]  /*26a0*/  LDS.64 R48, [R48] ;  /* 0x0000000030307984 */ /* 0x000e220000000a00 */
[----:B------:R-:W-:Y:S01]  /*26b0*/  SHF.R.S32.HI R57, RZ, 0x2, R56 ;  /* 0x00000002ff397819 */ /* 0x000fe20000011438 */
[----:B------:R-:W-:Y:S01]  /*26c0*/  IMAD R55, R51, 0x28, R70 ;  /* 0x0000002833377824 */ /* 0x000fe200078e0246 */
[C---:B------:R-:W-:Y:S01]  /*26d0*/  IADD3 R53, R64.reuse, R53, RZ ;  /* 0x0000003540357210 */ /* 0x040fe20007ffe0ff */
[----:B------:R-:W1:Y:S01]  /*26e0*/  LDS.64 R50, [R50] ;  /* 0x0000000032327984 */ /* 0x000e620000000a00 */
[----:B------:R-:W-:Y:S01]  /*26f0*/  SHF.R.S32.HI R59, RZ, 0x2, R58 ;  /* 0x00000002ff3b7819 */ /* 0x000fe2000001143a */
[----:B------:R-:W-:Y:S01]  /*2700*/  IMAD R57, R57, 0x28, R70 ;  /* 0x0000002839397824 */ /* 0x000fe200078e0246 */
[----:B------:R-:W-:-:S02]  /*2710*/  IADD3 R55, R64, R55, RZ ;  /* 0x0000003740377210 */ /* 0x000fc40007ffe0ff */
[----:B------:R-:W2:Y:S01]  /*2720*/  LDS.64 R52, [R53] ;  /* 0x0000000035347984 */ /* 0x000ea20000000a00 */
[----:B------:R-:W-:Y:S01]  /*2730*/  SHF.R.S32.HI R61, RZ, 0x2, R60 ;  /* 0x00000002ff3d7819 */ /* 0x000fe2000001143c */
[----:B------:R-:W-:Y:S01]  /*2740*/  IMAD R59, R59, 0x28, R70 ;  /* 0x000000283b3b7824 */ /* 0x000fe200078e0246 */
[----:B------:R-:W-:Y:S01]  /*2750*/  SHF.R.S32.HI R63, RZ, 0x2, R62 ;  /* 0x00000002ff3f7819 */ /* 0x000fe2000001143e */
[C---:B------:R-:W-:Y:S01]  /*2760*/  IMAD.IADD R57, R64.reuse, 0x1, R57 ;  /* 0x0000000140397824 */ /* 0x040fe200078e0239 */
[----:B------:R-:W3:Y:S01]  /*2770*/  LDS.64 R54, [R55] ;  /* 0x0000000037367984 */ /* 0x000ee20000000a00 */
[--C-:B------:R-:W-:Y:S01]  /*2780*/  IMAD R61, R61, 0x28, R70.reuse ;  /* 0x000000283d3d7824 */ /* 0x100fe200078e0246 */
[C---:B------:R-:W-:Y:S01]  /*2790*/  IADD3 R59, R64.reuse, R59, RZ ;  /* 0x0000003b403b7210 */ /* 0x040fe20007ffe0ff */
[----:B------:R-:W-:Y:S01]  /*27a0*/  IMAD R63, R63, 0x28, R70 ;  /* 0x000000283f3f7824 */ /* 0x000fe200078e0246 */
[----:B------:R-:W-:Y:S01]  /*27b0*/  SHF.R.S32.HI R65, RZ, 0x2, R65 ;  /* 0x00000002ff417819 */ /* 0x000fe20000011441 */
[----:B------:R-:W4:Y:S01]  /*27c0*/  LDS.64 R56, [R57] ;  /* 0x0000000039387984 */ /* 0x000f220000000a00 */
[C---:B------:R-:W-:Y:S01]  /*27d0*/  IADD3 R61, R64.reuse, R61, RZ ;  /* 0x0000003d403d7210 */ /* 0x040fe20007ffe0ff */
[----:B------:R-:W-:Y:S01]  /*27e0*/  IMAD.IADD R63, R64, 0x1, R63 ;  /* 0x00000001403f7824 */ /* 0x000fe200078e023f */
[----:B------:R-:W-:Y:S01]  /*27f0*/  SHF.R.S32.HI R67, RZ, 0x2, R66 ;  /* 0x00000002ff437819 */ /* 0x000fe20000011442 */
[----:B------:R-:W5:Y:S01]  /*2800*/  LDS.64 R58, [R59] ;  /* 0x000000003b3a7984 */ /* 0x000f620000000a00 */
[----:B------:R-:W-:-:S03]  /*2810*/  IMAD R65, R65, 0x28, R70 ;  /* 0x0000002841417824 */ /* 0x000fc600078e0246 */
[----:B------:R-:W5:Y:S01]  /*2820*/  LDS.64 R60, [R61] ;  /* 0x000000003d3c7984 */ /* 0x000f620000000a00 */
[----:B------:R-:W-:Y:S01]  /*2830*/  IMAD R67, R67, 0x28, R70 ;  /* 0x0000002843437824 */ /* 0x000fe200078e0246 */
[C---:B------:R-:W-:Y:S02]  /*2840*/  IADD3 R65, R64.reuse, R65, RZ ;  /* 0x0000004140417210 */ /* 0x040fe40007ffe0ff */
[----:B------:R-:W5:Y:S02]  /*2850*/  LDS.64 R62, [R63] ;  /* 0x000000003f3e7984 */ /* 0x000f640000000a00 */
[----:B------:R-:W-:Y:S02]  /*2860*/  IADD3 R67, R64, R67, RZ ;  /* 0x0000004340437210 */ /* 0x000fe40007ffe0ff */
        /* <DEDUP_REMOVED lines=22> */
.L_x_488:
[----:B------:R-:W-:Y:S05]  /*29d0*/  BSYNC B0 ;  /* 0x0000000000007941 */ /* 0x000fea0003800000 */
.L_x_487:
[----:B0-----:R-:W0:Y:S01]  /*29e0*/  SHFL.BFLY PT, R49, R66, 0x2, 0x1f ;  /* 0x0c401f0042317f89 */ /* 0x001e2200000e0000 */
[----:B------:R-:W-:Y:S01]  /*29f0*/  LOP3.LUT P1, RZ, R69, 0xffffffe3, RZ, 0xc0, !PT ;  /* 0xffffffe345ff7812 */ /* 0x000fe2000782c0ff */
[----:B------:R-:W-:Y:S01]  /*2a00*/  BSSY B0, `(.L_x_489) ;  /* 0x0000015000007945 */ /* 0x000fe20003800000 */
[----:B------:R-:W-:Y:S01]  /*2a10*/  PRMT R50, R46, 0x7632, R50 ;  /* 0x000076322e327816 */ /* 0x000fe20000000032 */
[----:B------:R-:W1:Y:S01]  /*2a20*/  SHFL.BFLY PT, R48, R67, 0x2, 0x1f ;  /* 0x0c401f0043307f89 */ /* 0x000e6200000e0000 */
[----:B------:R-:W-:Y:S01]  /*2a30*/  PRMT R51, R47, 0x7632, R51 ;  /* 0x000076322f337816 */ /* 0x000fe20000000033 */
[----:B0-----:R-:W-:Y:S01]  /*2a40*/  FADD.FTZ R49, R49, R66 ;  /* 0x0000004231317221 */ /* 0x001fe20000010000 */
[----:B-1----:R-:W-:-:S04]  /*2a50*/  FADD.FTZ R48, R48, R67 ;  /* 0x0000004330307221 */ /* 0x002fc80000010000 */
[----:B------:R-:W0:Y:S04]  /*2a60*/  SHFL.BFLY PT, R52, R49, 0x1, 0x1f ;  /* 0x0c201f0031347f89 */ /* 0x000e2800000e0000 */
[----:B------:R-:W1:Y:S01]  /*2a70*/  SHFL.BFLY PT, R53, R48, 0x1, 0x1f ;  /* 0x0c201f0030357f89 */ /* 0x000e6200000e0000 */
[----:B0-----:R-:W-:Y:S01]  /*2a80*/  FADD.FTZ R46, R49, R52 ;  /* 0x00000034312e7221 */ /* 0x001fe20000010000 */
[----:B-1----:R-:W-:Y:S01]  /*2a90*/  FADD.FTZ R47, R48, R53 ;  /* 0x00000035302f7221 */ /* 0x002fe20000010000 */
[----:B------:R-:W-:Y:S06]  /*2aa0*/  @P1 BRA `(.L_x_490) ;  /* 0x0000000000281947 */ /* 0x000fec0003800000 */
[----:B------:R-:W0:Y:S01]  /*2ab0*/  LDC R53, c[0x0][0x10] ;  /* 0x00000400ff357b82 */ /* 0x000e220000000800 */
[----:B------:R-:W-:-:S05]  /*2ac0*/  SHF.R.U32.HI R52, RZ, 0x2, R69 ;  /* 0x00000002ff347819 */ /* 0x000fca0000011645 */
[----:B------:R-:W-:Y:S02]  /*2ad0*/  IMAD.SHL.U32 R55, R52, 0x8, RZ ;  /* 0x0000000834377824 */ /* 0x000fe400078e00ff */
[----:B------:R-:W1:Y:S01]  /*2ae0*/  LDC.64 R48, c[0x0][0x260] ;  /* 0x00009800ff307b82 */ /* 0x000e620000000a00 */
[----:B0-----:R-:W-:Y:S02]  /*2af0*/  IMAD R52, R53, UR4, R0 ;  /* 0x0000000435347c24 */ /* 0x001fe4000f8e0200 */
[----:B------:R-:W-:-:S04]  /*2b00*/  LOP3.LUT R53, R55, 0xfffffff8, R4, 0xe2, !PT ;  /* 0xfffffff837357812 */ /* 0x000fc800078ee204 */
[----:B------:R-:W-:-:S04]  /*2b10*/  LEA R52, R52, R53, 0x6 ;  /* 0x0000003534347211 */ /* 0x000fc800078e30ff */
[----:B------:R-:W-:-:S05]  /*2b20*/  SHF.L.U32 R53, R52, 0x1, RZ ;  /* 0x0000000134357819 */ /* 0x000fca00000006ff */
[----:B-1----:R-:W-:-:S05]  /*2b30*/  IMAD.WIDE.U32 R48, R53, 0x4, R48 ;  /* 0x0000000435307825 */ /* 0x002fca00078e0030 */
[----:B------:R0:W-:Y:S02]  /*2b40*/  STG.E.64 desc[UR8][R48.64], R46 ;  /* 0x0000002e30007986 */ /* 0x0001e4000c101b08 */
.L_x_490:
[----:B------:R-:W-:Y:S05]  /*2b50*/  BSYNC B0 ;  /* 0x0000000000007941 */ /* 0x000fea0003800000 */
.L_x_489:
[----:B------:R-:W-:Y:S02]  /*2b60*/  ISETP.GE.U32.AND P1, PT, R127, UR10, PT ;  /* 0x0000000a7f007c0c */ /* 0x000fe4000bf26070 */
[----:B0-----:R-:W-:Y:S02]  /*2b70*/  PRMT R49, R36, 0x7632, R49 ;  /* 0x0000763224317816 */ /* 0x001fe40000000031 */
        /* <DEDUP_REMOVED lines=45> */
.L_x_493:
[----:B------:R-:W2:Y:S04]  /*2e50*/  LD.E.STRONG.GPU R8, desc[UR8][R6.64] ;  /* 0x0000000806087980 */ /* 0x000ea8000c10f900 */
[----:B--2---:R-:W-:Y:S01]  /*2e60*/  CCTL.IVALL ;  /* 0x00000000ff00798f */ /* 0x004fe20002000000 */
[----:B------:R-:W-:Y:S05]  /*2e70*/  YIELD ;  /* 0x0000000000007946 */ /* 0x000fea0003800000 */
[----:B-----5:R-:W-:-:S04]  /*2e80*/  LOP3.LUT R8, R8, R9, RZ, 0x3c, !PT ;  /* 0x0000000908087212 */ /* 0x020fc800078e3cff */
[----:B------:R-:W-:-:S13]  /*2e90*/  ISETP.GT.AND P1, PT, R8, -0x1, PT ;  /* 0xffffffff0800780c */ /* 0x000fda0003f24270 */
[----:B------:R-:W-:Y:S05]  /*2ea0*/  @P1 BRA `(.L_x_493) ;  /* 0xfffffffc00e81947 */ /* 0x000fea000383ffff */
.L_x_492:
[----:B------:R-:W-:Y:S05]  /*2eb0*/  WARPSYNC.ALL ;  /* 0x0000000000007948 */ /* 0x000fea0003800000 */
[----:B------:R-:W-:Y:S06]  /*2ec0*/  BAR.SYNC.DEFER_BLOCKING 0x0 ;  /* 0x0000000000007b1d */ /* 0x000fec0000010000 */
[----:B------:R-:W-:Y:S05]  /*2ed0*/  BRA `(.L_x_494) ;  /* 0x0000000000607947 */ /* 0x000fea0003800000 */
.L_x_491:
[----:B------:R-:W-:Y:S01]  /*2ee0*/  BAR.SYNC.DEFER_BLOCKING 0x0 ;  /* 0x0000000000007b1d */ /* 0x000fe20000010000 */
[----:B------:R-:W-:-:S13]  /*2ef0*/  ISETP.NE.AND P1, PT, R69, RZ, PT ;  /* 0x000000ff4500720c */ /* 0x000fda0003f25270 */
[----:B------:R-:W-:Y:S05]  /*2f00*/  @P1 BRA `(.L_x_495) ;  /* 0x00000000004c1947 */ /* 0x000fea0003800000 */
[----:B------:R-:W0:Y:S01]  /*2f10*/  LDC.64 R6, c[0x0][0x268] ;  /* 0x00009a00ff067b82 */ /* 0x000e220000000a00 */
[----:B------:R-:W-:Y:S02]  /*2f20*/  SHF.R.U32.HI R9, RZ, 0x2, R0 ;  /* 0x00000002ff097819 */ /* 0x000fe40000011600 */
[----:B------:R-:W-:Y:S02]  /*2f30*/  LOP3.LUT R8, R0, 0x3, RZ, 0xc0, !PT ;  /* 0x0000000300087812 */ /* 0x000fe400078ec0ff */
[----:B------:R-:W-:Y:S02]  /*2f40*/  IADD3 R9, -R9, RZ, RZ ;  /* 0x000000ff09097210 */ /* 0x000fe40007ffe1ff */
[----:B------:R-:W-:Y:S02]  /*2f50*/  LOP3.LUT R53, R8, 0x10, RZ, 0xfc, !PT ;  /* 0x0000001008357812 */ /* 0x000fe400078efcff */
[----:B------:R-:W-:Y:S02]  /*2f60*/  ISETP.NE.AND P1, PT, R4, R9, PT ;  /* 0x000000090400720c */ /* 0x000fe40003f25270 */
[----:B------:R-:W-:-:S04]  /*2f70*/  MOV R9, 0x7fffffe1 ;  /* 0x7fffffe100097802 */ /* 0x000fc80000000f00 */
[----:B------:R-:W-:Y:S01]  /*2f80*/  SEL R9, R9, 0x1, !P1 ;  /* 0x0000000109097807 */ /* 0x000fe20004800000 */
[----:B0-----:R-:W-:Y:S01]  /*2f90*/  IMAD.WIDE.U32 R6, R53, 0x4, R6 ;  /* 0x0000000435067825 */ /* 0x001fe200078e0006 */
[----:B------:R-:W-:Y:S06]  /*2fa0*/  MEMBAR.ALL.GPU ;  /* 0x0000000000007992 */ /* 0x000fec000000a000 */
[----:B------:R-:W-:-:S00]  /*2fb0*/  ERRBAR ;  /* 0x00000000000079ab */ /* 0x000fc00000000000 */
[----:B------:R-:W-:Y:S06]  /*2fc0*/  CGAERRBAR ;  /* 0x00000000000075ab */ /* 0x000fec0000000000 */
[----:B------:R0:W5:Y:S02]  /*2fd0*/  ATOM.E.ADD.STRONG.GPU PT, R9, desc[UR8][R6.64], R9 ;  /* 0x000000090609798a */ /* 0x00016400081ee1c8 */
.L_x_496:
[----:B------:R-:W2:Y:S04]  /*2fe0*/  LD.E.STRONG.GPU R8, desc[UR8][R6.64] ;  /* 0x0000000806087980 */ /* 0x000ea8000c10f900 */
[----:B--2---:R-:W-:Y:S01]  /*2ff0*/  CCTL.IVALL ;  /* 0x00000000ff00798f */ /* 0x004fe20002000000 */
[----:B------:R-:W-:Y:S05]  /*3000*/  YIELD ;  /* 0x0000000000007946 */ /* 0x000fea0003800000 */
[----:B-----5:R-:W-:-:S04]  /*3010*/  LOP3.LUT R8, R8, R9, RZ, 0x3c, !PT ;  /* 0x0000000908087212 */ /* 0x020fc800078e3cff */
[----:B------:R-:W-:-:S13]  /*3020*/  ISETP.GT.AND P1, PT, R8, -0x1, PT ;  /* 0xffffffff0800780c */ /* 0x000fda0003f24270 */
[----:B------:R-:W-:Y:S05]  /*3030*/  @P1 BRA `(.L_x_496) ;  /* 0xfffffffc00e81947 */ /* 0x000fea000383ffff */
.L_x_495:
[----:B------:R-:W-:Y:S05]  /*3040*/  WARPSYNC.ALL ;  /* 0x0000000000007948 */ /* 0x000fea0003800000 */
[----:B------:R-:W-:Y:S06]  /*3050*/  BAR.SYNC.DEFER_BLOCKING 0x0 ;  /* 0x0000000000007b1d */ /* 0x000fec0000010000 */
.L_x_494:
[----:B------:R-:W-:Y:S01]  /*3060*/  ISETP.GT.U32.AND P1, PT, R69, 0x3f, PT ;  /* 0x0000003f4500780c */ /* 0x000fe20003f24070 */
[----:B------:R-:W1:Y:S01]  /*3070*/  S2UR UR7, SR_CgaCtaId ;  /* 0x00000000000779c3 */ /* 0x000e620000008800 */
[----:B------:R-:W-:Y:S01]  /*3080*/  UMOV UR5, 0x400 ;  /* 0x0000040000057882 */ /* 0x000fe20000000000 */
[----:B------:R-:W-:Y:S01]  /*3090*/  SHF.L.U32 R49, R49, 0x10, RZ ;  /* 0x0000001031317819 */ /* 0x000fe200000006ff */
[----:B------:R-:W-:Y:S01]  /*30a0*/  IMAD.U32 R67, R32, 0x10000, RZ ;  /* 0x0001000020437824 */ /* 0x000fe200078e00ff */
[----:B------:R-:W-:Y:S02]  /*30b0*/  SHF.L.U32 R47, R47, 0x10, RZ ;  /* 0x000000102f2f7819 */ /* 0x000fe400000006ff */
[----:B------:R-:W-:Y:S02]  /*30c0*/  SHF.L.U32 R33, R33, 0x10, RZ ;  /* 0x0000001021217819 */ /* 0x000fe400000006ff */
[----:B------:R-:W-:Y:S01]  /*30d0*/  SHF.L.U32 R135, R17, 0x10, RZ ;  /* 0x0000001011877819 */ /* 0x000fe200000006ff */
[----:B------:R-:W-:Y:S01]  /*30e0*/  IMAD.U32 R37, R37, 0x10000, RZ ;  /* 0x0001000025257824 */ /* 0x000fe200078e00ff */
[----:B------:R-:W-:Y:S01]  /*30f0*/  SHF.L.U32 R133, R16, 0x10, RZ ;  /* 0x0000001010857819 */ /* 0x000fe200000006ff */
[----:B------:R-:W-:Y:S01]  /*3100*/  IMAD.U32 R21, R21, 0x10000, RZ ;  /* 0x0001000015157824 */ /* 0x000fe200078e00ff */
[----:B------:R-:W2:Y:S01]  /*3110*/  @!P1 LDC R9, c[0x0][0x10] ;  /* 0x00000400ff099b82 */ /* 0x000ea20000000800 */
[----:B------:R-:W-:Y:S01]  /*3120*/  @!P1 LOP3.LUT R53, R69, 0x7, RZ, 0xc0, !PT ;  /* 0x0000000745359812 */ /* 0x000fe200078ec0ff */
[----:B------:R-:W-:Y:S01]  /*3130*/  IMAD.U32 R131, R20, 0x10000, RZ ;  /* 0x0001000014837824 */ /* 0x000fe200078e00ff */
[----:B------:R-:W-:Y:S01]  /*3140*/  SHF.L.U32 R59, R46, 0x10, RZ ;  /* 0x000000102e3b7819 */ /* 0x000fe200000006ff */
[----:B------:R-:W-:Y:S01]  /*3150*/  IMAD.U32 R63, R48, 0x10000, RZ ;  /* 0x00010000303f7824 */ /* 0x000fe200078e00ff */
[----:B------:R-:W-:-:S02]  /*3160*/  SHF.L.U32 R29, R29, 0x10, RZ ;  /* 0x000000101d1d7819 */ /* 0x000fc400000006ff */
[----:B------:R-:W-:Y:S01]  /*3170*/  SHF.L.U32 R25, R25, 0x10, RZ ;  /* 0x0000001019197819 */ /* 0x000fe200000006ff */
[----:B0-----:R-:W0:Y:S01]  /*3180*/  @!P1 LDC.64 R6, c[0x0][0x260] ;  /* 0x00009800ff069b82 */ /* 0x001e220000000a00 */
[----:B------:R-:W-:Y:S01]  /*3190*/  SHF.L.U32 R30, R30, 0x10, RZ ;  /* 0x000000101e1e7819 */ /* 0x000fe200000006ff */
[----:B------:R-:W-:Y:S01]  /*31a0*/  IMAD.U32 R35, R35, 0x10000, RZ ;  /* 0x0001000023237824 */ /* 0x000fe200078e00ff */
[----:B------:R-:W-:Y:S01]  /*31b0*/  SHF.L.U32 R137, R13, 0x10, RZ ;  /* 0x000000100d897819 */ /* 0x000fe200000006ff */
[----:B------:R-:W-:Y:S01]  /*31c0*/  IMAD.U32 R27, R27, 0x10000, RZ ;  /* 0x000100001b1b7824 */ /* 0x000fe200078e00ff */
[----:B------:R-:W-:Y:S01]  /*31d0*/  SHF.L.U32 R139, R12, 0x10, RZ ;  /* 0x000000100c8b7819 */ /* 0x000fe200000006ff */
[----:B------:R-:W-:Y:S01]  /*31e0*/  IMAD.U32 R15, R15, 0x10000, RZ ;  /* 0x000100000f0f7824 */ /* 0x000fe200078e00ff */
[----:B------:R-:W-:Y:S01]  /*31f0*/  SHF.L.U32 R51, R51, 0x10, RZ ;  /* 0x0000001033337819 */ /* 0x000fe200000006ff */
[----:B------:R-:W-:Y:S01]  /*3200*/  ULDC.64 UR12, c[0x0][0x210] ;  /* 0x00008400000c7ab9 */ /* 0x000fe20000000a00 */
[----:B--2---:R-:W-:Y:S01]  /*3210*/  @!P1 IMAD R8, R9, UR4, R0 ;  /* 0x0000000409089c24 */ /* 0x004fe2000f8e0200 */
[----:B------:R-:W-:-:S05]  /*3220*/  @!P1 LOP3.LUT R9, R69, 0x7ffffff8, RZ, 0xc0, !PT ;  /* 0x7ffffff845099812 */ /* 0x000fca00078ec0ff */
[----:B------:R-:W-:-:S05]  /*3230*/  @!P1 IMAD R8, R8, 0x40, R9 ;  /* 0x0000004008089824 */ /* 0x000fca00078e0209 */
[----:B------:R-:W-:-:S04]  /*3240*/  @!P1 IADD3 R8, R8, R53, RZ ;  /* 0x0000003508089210 */ /* 0x000fc80007ffe0ff */
[----:B------:R-:W-:-:S05]  /*3250*/  @!P1 SHF.L.U32 R9, R8, 0x1, RZ ;  /* 0x0000000108099819 */ /* 0x000fca00000006ff */
[----:B0-----:R-:W-:-:S06]  /*3260*/  @!P1 IMAD.WIDE.U32 R6, R9, 0x4, R6 ;  /* 0x0000000409069825 */ /* 0x001fcc00078e0006 */
[----:B------:R-:W2:Y:S01]  /*3270*/  @!P1 LDG.E.64 R6, desc[UR8][R6.64] ;  /* 0x0000000806069981 */ /* 0x000ea2000c1e1b00 */
[----:B------:R-:W-:Y:S01]  /*3280*/  CS2R R8, SRZ ;  /* 0x0000000000087805 */ /* 0x000fe2000001ff00 */
[----:B------:R-:W-:Y:S01]  /*3290*/  UIADD3 UR5, UR5, 0x3480, URZ ;  /* 0x0000348005057890 */ /* 0x000fe2000fffe03f */
[C---:B------:R-:W-:Y:S01]  /*32a0*/  FADD.FTZ R65, -R2.reuse, R49 ;  /* 0x0000003102417221 */ /* 0x040fe20000010100 */
[----:B------:R-:W-:Y:S01]  /*32b0*/  FADD.FTZ R49, -R2, R67 ;  /* 0x0000004302317221 */ /* 0x000fe20000010100 */
[----:B------:R-:W-:Y:S01]  /*32c0*/  SHF.L.U32 R67, R50, 0x10, RZ ;  /* 0x0000001032437819 */ /* 0x000fe200000006ff */
[----:B-1----:R-:W-:Y:S01]  /*32d0*/  ULEA UR5, UR7, UR5, 0x18 ;  /* 0x0000000507057291 */ /* 0x002fe2000f8ec03f */
[C---:B------:R-:W-:Y:S01]  /*32e0*/  FADD.FTZ R61, -R2.reuse, R47 ;  /* 0x0000002f023d7221 */ /* 0x040fe20000010100 */
[C---:B------:R-:W-:Y:S01]  /*32f0*/  FADD.FTZ R47, -R2.reuse, R135 ;  /* 0x00000087022f7221 */ /* 0x040fe20000010100 */
[----:B------:R-:W-:Y:S01]  /*3300*/  FADD.FTZ R57, -R2, R37 ;  /* 0x0000002502397221 */ /* 0x000fe20000010100 */
[----:B------:R-:W-:-:S02]  /*3310*/  IMAD.U32 R135, R14, 0x10000, RZ ;  /* 0x000100000e877824 */ /* 0x000fc400078e00ff */
[----:B------:R-:W-:Y:S01]  /*3320*/  FADD.FTZ R17, -R2, R133 ;  /* 0x0000008502117221 */ /* 0x000fe20000010100 */
[----:B------:R-:W-:Y:S01]  /*3330*/  SHF.L.U32 R133, R18, 0x10, RZ ;  /* 0x0000001012857819 */ /* 0x000fe200000006ff */
[C---:B------:R-:W-:Y:S01]  /*3340*/  FADD.FTZ R63, -R2.reuse, R63 ;  /* 0x0000003f023f7221 */ /* 0x040fe20000010100 */
[----:B------:R-:W-:Y:S01]  /*3350*/  SHF.L.U32 R31, R31, 0x10, RZ ;  /* 0x000000101f1f7819 */ /* 0x000fe200000006ff */
[C---:B------:R-:W-:Y:S01]  /*3360*/  FADD.FTZ R59, -R2.reuse, R59 ;  /* 0x0000003b023b7221 */ /* 0x040fe20000010100 */
[----:B------:R-:W-:Y:S01]  /*3370*/  SHF.L.U32 R23, R23, 0x10, RZ ;  /* 0x0000001017177819 */ /* 0x000fe200000006ff */
[C---:B------:R-:W-:Y:S01]  /*3380*/  FADD.FTZ R29, -R2.reuse, R29 ;  /* 0x0000001d021d7221 */ /* 0x040fe20000010100 */
[----:B------:R-:W-:Y:S01]  /*3390*/  SHF.L.U32 R19, R19, 0x10, RZ ;  /* 0x0000001013137819 */ /* 0x000fe200000006ff */
[----:B------:R-:W-:Y:S01]  /*33a0*/  FADD.FTZ R25, -R2, R25 ;  /* 0x0000001902197221 */ /* 0x000fe20000010100 */
[----:B------:R-:W-:Y:S01]  /*33b0*/  SHF.L.U32 R11, R11, 0x10, RZ ;  /* 0x000000100b0b7819 */ /* 0x000fe200000006ff */
[----:B------:R-:W-:Y:S01]  /*33c0*/  FMUL.FTZ R17, R96, R17 ;  /* 0x0000001160117220 */ /* 0x000fe20000410000 */
[----:B------:R-:W-:Y:S01]  /*33d0*/  ULOP3.LUT UR4, UR4, 0x1, URZ, 0x3c, !UPT ;  /* 0x0000000104047892 */ /* 0x000fe2000f8e3c3f */
[----:B--2---:R-:W-:Y:S01]  /*33e0*/  @!P1 FADD.FTZ R9, RZ, R6 ;  /* 0x00000006ff099221 */ /* 0x004fe20000010000 */
[----:B------:R-:W-:Y:S01]  /*33f0*/  @!P1 FADD.FTZ R8, RZ, R7 ;  /* 0x00000007ff089221 */ /* 0x000fe20000010000 */
[----:B------:R-:W-:-:S03]  /*3400*/  LOP3.LUT P1, RZ, R69, 0xffffffc7, RZ, 0xc0, !PT ;  /* 0xffffffc745ff7812 */ /* 0x000fc6000782c0ff */
[----:B------:R-:W0:Y:S04]  /*3410*/  SHFL.BFLY PT, R52, R9, 0x4, 0x1f ;  /* 0x0c801f0009347f89 */ /* 0x000e2800000e0000 */
[----:B------:R-:W1:Y:S01]  /*3420*/  SHFL.BFLY PT, R53, R8, 0x4, 0x1f ;  /* 0x0c801f0008357f89 */ /* 0x000e6200000e0000 */
[----:B0-----:R-:W-:Y:S01]  /*3430*/  FADD.FTZ R52, R52, R9 ;  /* 0x0000000934347221 */ /* 0x001fe20000010000 */
[----:B-1----:R-:W-:-:S04]  /*3440*/  FADD.FTZ R53, R53, R8 ;  /* 0x0000000835357221 */ /* 0x002fc80000010000 */
[----:B------:R-:W0:Y:S01]  /*3450*/  SHFL.BFLY PT, R55, R52, 0x2, 0x1f ;  /* 0x0c401f0034377f89 */ /* 0x000e2200000e0000 */
[----:B------:R-:W-:Y:S02]  /*3460*/  IMAD.SHL.U32 R8, R94, 0x8, RZ ;  /* 0x000000085e087824 */ /* 0x000fe400078e00ff */
[----:B------:R-:W-:Y:S01]  /*3470*/  IMAD.MOV.U32 R94, RZ, RZ, R127 ;  /* 0x000000ffff5e7224 */ /* 0x000fe200078e007f */
[----:B------:R-:W1:Y:S02]  /*3480*/  SHFL.BFLY PT, R54, R53, 0x2, 0x1f ;  /* 0x0c401f0035367f89 */ /* 0x000e6400000e0000 */
[----:B------:R-:W-:-:S04]  /*3490*/  LOP3.LUT R8, R8, 0x18, RZ, 0xc0, !PT ;  /* 0x0000001808087812 */ /* 0x000fc800078ec0ff */
[----:B------:R-:W-:-:S04]  /*34a0*/  IADD3 R93, -R8, R93, RZ ;  /* 0x0000005d085d7210 */ /* 0x000fc80007ffe1ff */
[----:B------:R-:W-:Y:S02]  /*34b0*/  LEA R8, R93, UR5, 0x3 ;  /* 0x000000055d087c11 */ /* 0x000fe4000f8e18ff */
[----:B------:R-:W-:Y:S01]  /*34c0*/  SHF.L.U32 R93, R24, 0x10, RZ ;  /* 0x00000010185d7819 */ /* 0x000fe200000006ff */
[----:B0-----:R-:W-:Y:S01]  /*34d0*/  FADD.FTZ R55, R52, R55 ;  /* 0x0000003734377221 */ /* 0x001fe20000010000 */
[----:B------:R-:W-:Y:S01]  /*34e0*/  @!P1 LOP3.LUT R52, R69, 0xfffffff8, RZ, 0xc0, !PT ;  /* 0xfffffff845349812 */ /* 0x000fe200078ec0ff */
[----:B-1----:R-:W-:-:S03]  /*34f0*/  FADD.FTZ R54, R53, R54 ;  /* 0x0000003635367221 */ /* 0x002fc60000010000 */
[----:B------:R-:W0:Y:S01]  /*3500*/  SHFL.BFLY PT, R6, R55, 0x1, 0x1f ;  /* 0x0c201f0037067f89 */ /* 0x000e2200000e0000 */
[C---:B------:R-:W-:Y:S01]  /*3510*/  FADD.FTZ R53, -R2.reuse, R33 ;  /* 0x0000002102357221 */ /* 0x040fe20000010100 */
[C---:B------:R-:W-:Y:S01]  /*3520*/  FADD.FTZ R33, -R2.reuse, R21 ;  /* 0x0000001502217221 */ /* 0x040fe20000010100 */
[----:B------:R-:W-:Y:S01]  /*3530*/  FADD.FTZ R21, -R2, R131 ;  /* 0x0000008302157221 */ /* 0x000fe20000010100 */
[----:B------:R-:W1:Y:S01]  /*3540*/  SHFL.BFLY PT, R7, R54, 0x1, 0x1f ;  /* 0x0c201f0036077f89 */ /* 0x000e6200000e0000 */
[----:B------:R-:W-:Y:S01]  /*3550*/  SHF.L.U32 R131, R22, 0x10, RZ ;  /* 0x0000001016837819 */ /* 0x000fe200000006ff */
[----:B------:R-:W-:Y:S01]  /*3560*/  FMUL.FTZ R33, R96, R33 ;  /* 0x0000002160217220 */ /* 0x000fe20000410000 */
[----:B0-----:R-:W-:Y:S01]  /*3570*/  FADD.FTZ R6, R55, R6 ;  /* 0x0000000637067221 */ /* 0x001fe20000010000 */
[----:B------:R-:W-:Y:S01]  /*3580*/  SHF.L.U32 R55, R36, 0x10, RZ ;  /* 0x0000001024377819 */ /* 0x000fe200000006ff */
[----:B-1----:R-:W-:Y:S02]  /*3590*/  FADD.FTZ R7, R54, R7 ;  /* 0x0000000736077221 */ /* 0x002fe40000010000 */
[----:B------:R-:W-:-:S02]  /*35a0*/  @!P1 FMUL.FTZ R6, R6, 9.7656251455191522837e-05 ;  /* 0x38cccccd06069820 */ /* 0x000fc40000410000 */
[----:B------:R-:W-:Y:S01]  /*35b0*/  FADD.FTZ R55, -R2, R55 ;  /* 0x0000003702377221 */ /* 0x000fe20000010100 */
[----:B------:R-:W-:-:S05]  /*35c0*/  @!P1 FMUL.FTZ R7, R7, 9.7656251455191522837e-05 ;  /* 0x38cccccd07079820 */ /* 0x000fca0000410000 */
[----:B------:R0:W-:Y:S01]  /*35d0*/  @!P1 STS.64 [R52+UR5], R6 ;  /* 0x0000000634009988 */ /* 0x0001e20008000a05 */
[----:B------:R-:W-:Y:S01]  /*35e0*/  BAR.SYNC.DEFER_BLOCKING 0x0 ;  /* 0x0000000000007b1d */ /* 0x000fe20000010000 */
[----:B0-----:R-:W-:-:S05]  /*35f0*/  SHF.L.U32 R7, R28, 0x10, RZ ;  /* 0x000000101c077819 */ /* 0x001fca00000006ff */
[C---:B------:R-:W-:Y:S01]  /*3600*/  FADD.FTZ R37, -R2.reuse, R7 ;  /* 0x0000000702257221 */ /* 0x040fe20000010100 */
[----:B------:R-:W-:Y:S01]  /*3610*/  FADD.FTZ R7, -R2, R93 ;  /* 0x0000005d02077221 */ /* 0x000fe20000010100 */
[----:B------:R-:W-:-:S03]  /*3620*/  IMAD.U32 R93, R26, 0x10000, RZ ;  /* 0x000100001a5d7824 */ /* 0x000fc600078e00ff */
[----:B------:R-:W-:Y:S01]  /*3630*/  FMUL.FTZ R7, R96, R7 ;  /* 0x0000000760077220 */ /* 0x000fe20000410000 */
[----:B------:R-:W0:Y:S02]  /*3640*/  LDS.64 R8, [R8] ;  /* 0x0000000008087984 */ /* 0x000e240000000a00 */
[--C-:B0-----:R-:W-:Y:S01]  /*3650*/  FFMA.FTZ R16, R3, R128, -R8.reuse ;  /* 0x0000008003107223 */ /* 0x101fe20000010808 */
[----:B------:R-:W-:Y:S02]  /*3660*/  IMAD.U32 R3, R34, 0x10000, RZ ;  /* 0x0001000022037824 */ /* 0x000fe400078e00ff */
[C-C-:B------:R-:W-:Y:S01]  /*3670*/  FFMA.FTZ R115, R128.reuse, R115, -R8.reuse ;  /* 0x0000007380737223 */ /* 0x140fe20000010808 */
[C-C-:B------:R-:W-:Y:S01]  /*3680*/  FFMA.FTZ R95, R128.reuse, R95, -R8.reuse ;  /* 0x0000005f805f7223 */ /* 0x140fe20000010808 */
[--C-:B------:R-:W-:Y:S01]  /*3690*/  FFMA.FTZ R117, R128, R117, -R8.reuse ;  /* 0x0000007580757223 */ /* 0x100fe20000010808 */
[--C-:B------:R-:W-:Y:S01]  /*36a0*/  FFMA.FTZ R14, R3, R67, -R8.reuse ;  /* 0x00000043030e7223 */ /* 0x100fe20000010808 */
[----:B------:R-:W-:Y:S01]  /*36b0*/  SHF.L.U32 R3, R10, 0x10, RZ ;  /* 0x000000100a037819 */ /* 0x000fe200000006ff */
[C-C-:B------:R-:W-:Y:S01]  /*36c0*/  FFMA.FTZ R111, R128.reuse, R111, -R8.reuse ;  /* 0x0000006f806f7223 */ /* 0x140fe20000010808 */
[C-C-:B------:R-:W-:Y:S01]  /*36d0*/  FFMA.FTZ R99, R128.reuse, R99, -R8.reuse ;  /* 0x0000006380637223 */ /* 0x140fe20000010808 */
[C-C-:B------:R-:W-:Y:S01]  /*36e0*/  FFMA.FTZ R105, R128.reuse, R105, -R8.reuse ;  /* 0x0000006980697223 */ /* 0x140fe20000010808 */
[--C-:B------:R-:W-:Y:S01]  /*36f0*/  FFMA.FTZ R101, R128, R101, -R8.reuse ;  /* 0x0000006580657223 */ /* 0x100fe20000010808 */
[C-C-:B------:R-:W-:Y:S01]  /*3700*/  FFMA.FTZ R13, R67.reuse, R30, -R8.reuse ;  /* 0x0000001e430d7223 */ /* 0x140fe20000010808 */
[C-C-:B------:R-:W-:Y:S01]  /*3710*/  FFMA.FTZ R93, R67.reuse, R93, -R8.reuse ;  /* 0x0000005d435d7223 */ /* 0x140fe20000010808 */
[C-C-:B------:R-:W-:Y:S01]  /*3720*/  FFMA.FTZ R131, R67.reuse, R131, -R8.reuse ;  /* 0x0000008343837223 */ /* 0x140fe20000010808 */
[C-C-:B------:R-:W-:Y:S01]  /*3730*/  FFMA.FTZ R133, R67.reuse, R133, -R8.reuse ;  /* 0x0000008543857223 */ /* 0x140fe20000010808 */
[C-C-:B------:R-:W-:Y:S01]  /*3740*/  FFMA.FTZ R12, R67.reuse, R135, -R8.reuse ;  /* 0x00000087430c7223 */ /* 0x140fe20000010808 */
[C-C-:B------:R-:W-:Y:S01]  /*3750*/  FFMA.FTZ R2, R67.reuse, R137, -R8.reuse ;  /* 0x0000008943027223 */ /* 0x140fe20000010808 */
[--C-:B------:R-:W-:Y:S01]  /*3760*/  FFMA.FTZ R6, R67, R139, -R8.reuse ;  /* 0x0000008b43067223 */ /* 0x100fe20000010808 */
        /* <DEDUP_REMOVED lines=15> */
[----:B------:R-:W-:Y:S01]  /*3860*/  FFMA.FTZ R20, R51, R3, -R8 ;  /* 0x0000000333147223 */ /* 0x000fe20000010808 */
[C---:B------:R-:W-:Y:S01]  /*3870*/  FMUL.FTZ R8, R96.reuse, R63 ;  /* 0x0000003f60087220 */ /* 0x040fe20000410000 */
[C---:B------:R-:W-:Y:S01]  /*3880*/  FMUL.FTZ R10, R96.reuse, R65 ;  /* 0x00000041600a7220 */ /* 0x040fe20000410000 */
[-C--:B------:R-:W-:Y:S01]  /*3890*/  FFMA.FTZ R5, R5, -R9.reuse, R16 ;  /* 0x8000000905057223 */ /* 0x080fe20000010010 */
[----:B------:R-:W-:Y:S01]  /*38a0*/  FFMA.FTZ R125, R125, -R9, R18 ;  /* 0x800000097d7d7223 */ /* 0x000fe20000010012 */
[C---:B------:R-:W-:Y:S01]  /*38b0*/  FFMA.FTZ R35, -R9.reuse, R8, R35 ;  /* 0x0000000809237223 */ /* 0x040fe20000010123 */
[C---:B------:R-:W-:Y:S01]  /*38c0*/  FMUL.FTZ R8, R96.reuse, R59 ;  /* 0x0000003b60087220 */ /* 0x040fe20000410000 */
[C---:B------:R-:W-:Y:S01]  /*38d0*/  FFMA.FTZ R3, -R9.reuse, R10, R14 ;  /* 0x0000000a09037223 */ /* 0x040fe2000001010e */
[C---:B------:R-:W-:Y:S01]  /*38e0*/  FMUL.FTZ R10, R96.reuse, R61 ;  /* 0x0000003d600a7220 */ /* 0x040fe20000410000 */
[C---:B------:R-:W-:Y:S01]  /*38f0*/  FFMA.FTZ R17, -R9.reuse, R17, R6 ;  /* 0x0000001109117223 */ /* 0x040fe20000010106 */
[C---:B------:R-:W-:Y:S01]  /*3900*/  FFMA.FTZ R31, -R9.reuse, R8, R31 ;  /* 0x00000008091f7223 */ /* 0x040fe2000001011f */
[C---:B------:R-:W-:Y:S01]  /*3910*/  FMUL.FTZ R8, R96.reuse, R55 ;  /* 0x0000003760087220 */ /* 0x040fe20000410000 */
[C---:B------:R-:W-:Y:S01]  /*3920*/  FFMA.FTZ R13, -R9.reuse, R10, R13 ;  /* 0x0000000a090d7223 */ /* 0x040fe2000001010d */
[C---:B------:R-:W-:Y:S01]  /*3930*/  FMUL.FTZ R10, R96.reuse, R57 ;  /* 0x00000039600a7220 */ /* 0x040fe20000410000 */
[C---:B------:R-:W-:Y:S01]  /*3940*/  FMUL.FTZ R5, R96.reuse, R5 ;  /* 0x0000000560057220 */ /* 0x040fe20000410000 */
        /* <DEDUP_REMOVED lines=14> */
[C---:B------:R-:W-:Y:S01]  /*3a30*/  FFMA.FTZ R7, -R9.reuse, R7, R2 ;  /* 0x0000000709077223 */ /* 0x040fe20000010102 */
[C---:B------:R-:W-:Y:S01]  /*3a40*/  FFMA.FTZ R15, -R9.reuse, R8, R15 ;  /* 0x00000008090f7223 */ /* 0x040fe2000001010f */
[----:B------:R-:W-:Y:S01]  /*3a50*/  FMUL.FTZ R8, R96, R21 ;  /* 0x0000001560087220 */ /* 0x000fe20000410000 */
[-C--:B------:R-:W-:Y:S01]  /*3a60*/  FFMA.FTZ R115, R124, -R9.reuse, R115 ;  /* 0x800000097c737223 */ /* 0x080fe20000010073 */
[----:B------:R-:W-:Y:S01]  /*3a70*/  FFMA.FTZ R121, R122, -R9, R121 ;  /* 0x800000097a797223 */ /* 0x000fe20000010079 */
[----:B------:R-:W-:Y:S01]  /*3a80*/  IADD3 R2, P1, R78, UR12, RZ ;  /* 0x0000000c4e027c10 */ /* 0x000fe2000ff3e0ff */
[C---:B------:R-:W-:Y:S01]  /*3a90*/  FFMA.FTZ R11, -R9.reuse, R8, R11 ;  /* 0x00000008090b7223 */ /* 0x040fe2000001010b */
[----:B------:R-:W-:Y:S01]  /*3aa0*/  FMUL.FTZ R8, R96, R35 ;  /* 0x0000002360087220 */ /* 0x000fe20000410000 */
[----:B------:R-:W-:Y:S01]  /*3ab0*/  F2FP.BF16.F32.PACK_AB R5, R6, R5 ;  /* 0x000000050605723e */ /* 0x000fe200000010ff */
[-C--:B------:R-:W-:Y:S01]  /*3ac0*/  FFMA.FTZ R95, R120, -R9.reuse, R95 ;  /* 0x80000009785f7223 */ /* 0x080fe2000001005f */
[-C--:B------:R-:W-:Y:S01]  /*3ad0*/  FFMA.FTZ R119, R118, -R9.reuse, R119 ;  /* 0x8000000976777223 */ /* 0x080fe20000010077 */
[-C--:B------:R-:W-:Y:S01]  /*3ae0*/  FFMA.FTZ R117, R116, -R9.reuse, R117 ;  /* 0x8000000974757223 */ /* 0x080fe20000010075 */
[-C--:B------:R-:W-:Y:S01]  /*3af0*/  FFMA.FTZ R113, R114, -R9.reuse, R113 ;  /* 0x8000000972717223 */ /* 0x080fe20000010071 */
[-C--:B------:R-:W-:Y:S01]  /*3b00*/  FFMA.FTZ R111, R112, -R9.reuse, R111 ;  /* 0x80000009706f7223 */ /* 0x080fe2000001006f */
[-C--:B------:R-:W-:Y:S01]  /*3b10*/  FFMA.FTZ R109, R110, -R9.reuse, R109 ;  /* 0x800000096e6d7223 */ /* 0x080fe2000001006d */
[----:B------:R-:W-:Y:S01]  /*3b20*/  FFMA.FTZ R99, R108, -R9, R99 ;  /* 0x800000096c637223 */ /* 0x000fe20000010063 */
[C---:B------:R-:W-:Y:S01]  /*3b30*/  FFMA.FTZ R33, -R9.reuse, R33, R12 ;  /* 0x0000002109217223 */ /* 0x040fe2000001010c */
[-C--:B------:R-:W-:Y:S01]  /*3b40*/  FFMA.FTZ R107, R106, -R9.reuse, R107 ;  /* 0x800000096a6b7223 */ /* 0x080fe2000001006b */
[-C--:B------:R-:W-:Y:S01]  /*3b50*/  FFMA.FTZ R105, R104, -R9.reuse, R105 ;  /* 0x8000000968697223 */ /* 0x080fe20000010069 */
        /* <DEDUP_REMOVED lines=11> */
[----:B------:R-:W-:Y:S01]  /*3c10*/  PRMT R7, R5, 0x7632, R7 ;  /* 0x0000763205077816 */ /* 0x000fe20000000007 */
        /* <DEDUP_REMOVED lines=23> */
[----:B------:R-:W-:Y:S01]  /*3d90*/  IADD3 R6, P1, R91, UR12, RZ ;  /* 0x0000000c5b067c10 */ /* 0x000fe2000ff3e0ff */
[----:B------:R0:W-:Y:S01]  /*3da0*/  STG.E.U16 desc[UR8][R2.64+0x2], R7 ;  /* 0x0000020702007986 */ /* 0x0001e2000c101508 */
[----:B------:R-:W-:-:S02]  /*3db0*/  PRMT R9, R125, 0x7632, R9 ;  /* 0x000076327d097816 */ /* 0x000fc40000000009 */
[----:B------:R-:W-:Y:S01]  /*3dc0*/  F2FP.BF16.F32.PACK_AB R115, R8, R115 ;  /* 0x000000730873723e */ /* 0x000fe200000010ff */
[----:B------:R1:W-:Y:S01]  /*3dd0*/  STG.E.U16 desc[UR8][R2.64], R5 ;  /* 0x0000000502007986 */ /* 0x0003e2000c101508 */
[----:B------:R-:W-:Y:S02]  /*3de0*/  F2FP.BF16.F32.PACK_AB R121, R10, R121 ;  /* 0x000000790a79723e */ /* 0x000fe400000010ff */
[----:B------:R-:W-:Y:S01]  /*3df0*/  PRMT R10, R115, 0x7632, R10 ;  /* 0x00007632730a7816 */ /* 0x000fe2000000000a */
[----:B------:R-:W-:Y:S01]  /*3e00*/  STG.E.U16 desc[UR8][R2.64+0x4], R125 ;  /* 0x0000047d02007986 */ /* 0x000fe2000c101508 */
[----:B------:R-:W-:Y:S02]  /*3e10*/  F2FP.BF16.F32.PACK_AB R95, R12, R95 ;  /* 0x0000005f0c5f723e */ /* 0x000fe400000010ff */
[----:B------:R-:W-:Y:S01]  /*3e20*/  F2FP.BF16.F32.PACK_AB R119, R14, R119 ;  /* 0x000000770e77723e */ /* 0x000fe200000010ff */
[----:B------:R2:W-:Y:S01]  /*3e30*/  STG.E.U16 desc[UR8][R2.64+0x6], R9 ;  /* 0x0000060902007986 */ /* 0x0005e2000c101508 */
[----:B0-----:R-:W-:-:S02]  /*3e40*/  IADD3.X R7, R90, UR13, RZ, P1, !PT ;  /* 0x0000000d5a077c10 */ /* 0x001fc40008ffe4ff */
[----:B------:R-:W-:Y:S02]  /*3e50*/  IADD3 R8, P1, R89, UR12, RZ ;  /* 0x0000000c59087c10 */ /* 0x000fe4000ff3e0ff */
[----:B-1----:R-:W-:Y:S01]  /*3e60*/  PRMT R5, R95, 0x7632, R5 ;  /* 0x000076325f057816 */ /* 0x002fe20000000005 */
[----:B------:R-:W-:Y:S01]  /*3e70*/  STG.E.U16 desc[UR8][R6.64], R115 ;  /* 0x0000007306007986 */ /* 0x000fe2000c101508 */
[----:B------:R-:W-:Y:S02]  /*3e80*/  F2FP.BF16.F32.PACK_AB R117, R16, R117 ;  /* 0x000000751075723e */ /* 0x000fe400000010ff */
[----:B------:R-:W-:Y:S01]  /*3e90*/  F2FP.BF16.F32.PACK_AB R113, R18, R113 ;  /* 0x000000711271723e */ /* 0x000fe200000010ff */
[----:B------:R0:W-:Y:S01]  /*3ea0*/  STG.E.U16 desc[UR8][R6.64+0x2], R10 ;  /* 0x0000020a06007986 */ /* 0x0001e2000c101508 */
[----:B------:R-:W-:Y:S02]  /*3eb0*/  F2FP.BF16.F32.PACK_AB R109, R22, R109 ;  /* 0x0000006d166d723e */ /* 0x000fe400000010ff */
[----:B--2---:R-:W-:Y:S01]  /*3ec0*/  PRMT R3, R121, 0x7632, R3 ;  /* 0x0000763279037816 */ /* 0x004fe20000000003 */
[----:B------:R-:W-:Y:S01]  /*3ed0*/  STG.E.U16 desc[UR8][R6.64+0x4], R121 ;  /* 0x0000047906007986 */ /* 0x000fe2000c101508 */
[----:B------:R-:W-:-:S02]  /*3ee0*/  IADD3.X R9, R88, UR13, RZ, P1, !PT ;  /* 0x0000000d58097c10 */ /* 0x000fc40008ffe4ff */
[----:B------:R-:W-:Y:S01]  /*3ef0*/  IADD3 R2, P1, R87, UR12, RZ ;  /* 0x0000000c57027c10 */ /* 0x000fe2000ff3e0ff */
[----:B------:R1:W-:Y:S01]  /*3f00*/  STG.E.U16 desc[UR8][R6.64+0x6], R3 ;  /* 0x0000060306007986 */ /* 0x0003e2000c101508 */
[----:B------:R-:W-:Y:S02]  /*3f10*/  F2FP.BF16.F32.PACK_AB R111, R20, R111 ;  /* 0x0000006f146f723e */ /* 0x000fe400000010ff */
[----:B------:R-:W-:Y:S01]  /*3f20*/  F2FP.BF16.F32.PACK_AB R99, R24, R99 ;  /* 0x000000631863723e */ /* 0x000fe200000010ff */
[----:B------:R2:W-:Y:S01]  /*3f30*/  STG.E.U16 desc[UR8][R8.64+0x2], R5 ;  /* 0x0000020508007986 */ /* 0x0005e2000c101508 */
[----:B0-----:R-:W-:Y:S02]  /*3f40*/  PRMT R10, R117, 0x7632, R10 ;  /* 0x00007632750a7816 */ /* 0x001fe4000000000a */
[----:B------:R-:W-:Y:S01]  /*3f50*/  F2FP.BF16.F32.PACK_AB R107, R26, R107 ;  /* 0x0000006b1a6b723e */ /* 0x000fe200000010ff */
[----:B------:R-:W-:Y:S01]  /*3f60*/  STG.E.U16 desc[UR8][R8.64], R95 ;  /* 0x0000005f08007986 */ /* 0x000fe2000c101508 */
[----:B------:R-:W-:-:S02]  /*3f70*/  F2FP.BF16.F32.PACK_AB R105, R28, R105 ;  /* 0x000000691c69723e */ /* 0x000fc400000010ff */
[----:B------:R-:W-:Y:S01]  /*3f80*/  F2FP.BF16.F32.PACK_AB R103, R30, R103 ;  /* 0x000000671e67723e */ /* 0x000fe200000010ff */
[----:B------:R-:W-:Y:S01]  /*3f90*/  STG.E.U16 desc[UR8][R8.64+0x4], R119 ;  /* 0x0000047708007986 */ /* 0x000fe2000c101508 */
[----:B-1----:R-:W-:Y:S02]  /*3fa0*/  PRMT R7, R119, 0x7632, R7 ;  /* 0x0000763277077816 */ /* 0x002fe40000000007 */
[----:B------:R-:W-:Y:S02]  /*3fb0*/  IADD3.X R3, R86, UR13, RZ, P1, !PT ;  /* 0x0000000d56037c10 */ /* 0x000fe40008ffe4ff */
[----:B------:R-:W-:Y:S01]  /*3fc0*/  IADD3 R6, P1, R85, UR12, RZ ;  /* 0x0000000c55067c10 */ /* 0x000fe2000ff3e0ff */
[----:B------:R0:W-:Y:S01]  /*3fd0*/  STG.E.U16 desc[UR8][R8.64+0x6], R7 ;  /* 0x0000060708007986 */ /* 0x0001e2000c101508 */
[----:B--2---:R-:W-:Y:S02]  /*3fe0*/  PRMT R5, R113, 0x7632, R5 ;  /* 0x0000763271057816 */ /* 0x004fe40000000005 */
[----:B------:R-:W-:Y:S01]  /*3ff0*/  F2FP.BF16.F32.PACK_AB R101, R32, R101 ;  /* 0x000000652065723e */ /* 0x000fe200000010ff */
[----:B------:R-:W-:Y:S01]  /*4000*/  STG.E.U16 desc[UR8][R2.64], R117 ;  /* 0x0000007502007986 */ /* 0x000fe2000c101508 */
[----:B------:R-:W-:-:S03]  /*4010*/  F2FP.BF16.F32.PACK_AB R123, R96, R123 ;  /* 0x0000007b607b723e */ /* 0x000fc600000010ff */
[----:B------:R-:W-:Y:S01]  /*4020*/  STG.E.U16 desc[UR8][R2.64+0x2], R10 ;  /* 0x0000020a02007986 */ /* 0x000fe2000c101508 */
[----:B0-----:R-:W-:-:S03]  /*4030*/  IADD3.X R7, R83, UR13, RZ, P1, !PT ;  /* 0x0000000d53077c10 */ /* 0x001fc60008ffe4ff */
[----:B------:R-:W-:Y:S01]  /*4040*/  STG.E.U16 desc[UR8][R2.64+0x4], R113 ;  /* 0x0000047102007986 */ /* 0x000fe2000c101508 */
[----:B------:R-:W-:Y:S02]  /*4050*/  IADD3 R84, P1, R84, UR12, RZ ;  /* 0x0000000c54547c10 */ /* 0x000fe4000ff3e0ff */
[----:B------:R-:W-:Y:S01]  /*4060*/  PRMT R8, R111, 0x7632, R8 ;  /* 0x000076326f087816 */ /* 0x000fe20000000008 */
[----:B------:R0:W-:Y:S01]  /*4070*/  STG.E.U16 desc[UR8][R2.64+0x6], R5 ;  /* 0x0000060502007986 */ /* 0x0001e2000c101508 */
[----:B------:R-:W-:Y:S02]  /*4080*/  IADD3.X R85, R79, UR13, RZ, P1, !PT ;  /* 0x0000000d4f557c10 */ /* 0x000fe40008ffe4ff */
[----:B------:R-:W-:Y:S01]  /*4090*/  IADD3 R82, P1, R82, UR12, RZ ;  /* 0x0000000c52527c10 */ /* 0x000fe2000ff3e0ff */
[----:B------:R-:W-:Y:S03]  /*40a0*/  STG.E.U16 desc[UR8][R6.64], R111 ;  /* 0x0000006f06007986 */ /* 0x000fe6000c101508 */
[----:B------:R-:W-:Y:S01]  /*40b0*/  IADD3.X R83, R77, UR13, RZ, P1, !PT ;  /* 0x0000000d4d537c10 */ /* 0x000fe20008ffe4ff */
[----:B------:R-:W-:Y:S01]  /*40c0*/  STG.E.U16 desc[UR8][R6.64+0x2], R8 ;  /* 0x0000020806007986 */ /* 0x000fe2000c101508 */
[----:B0-----:R-:W-:-:S03]  /*40d0*/  PRMT R3, R109, 0x7632, R3 ;  /* 0x000076326d037816 */ /* 0x001fc60000000003 */
[----:B------:R-:W-:Y:S01]  /*40e0*/  STG.E.U16 desc[UR8][R6.64+0x4], R109 ;  /* 0x0000046d06007986 */ /* 0x000fe2000c101508 */
[----:B------:R-:W-:Y:S02]  /*40f0*/  PRMT R2, R99, 0x7632, R2 ;  /* 0x0000763263027816 */ /* 0x000fe40000000002 */
[----:B------:R-:W-:Y:S01]  /*4100*/  PRMT R5, R107, 0x7632, R5 ;  /* 0x000076326b057816 */ /* 0x000fe20000000005 */
[----:B------:R0:W-:Y:S04]  /*4110*/  STG.E.U16 desc[UR8][R6.64+0x6], R3 ;  /* 0x0000060306007986 */ /* 0x0001e8000c101508 */
[----:B------:R1:W-:Y:S04]  /*4120*/  STG.E.U16 desc[UR8][R84.64+0x2], R2 ;  /* 0x0000020254007986 */ /* 0x0003e8000c101508 */
[----:B------:R-:W-:Y:S01]  /*4130*/  STG.E.U16 desc[UR8][R84.64], R99 ;  /* 0x0000006354007986 */ /* 0x000fe2000c101508 */
[----:B0-----:R-:W-:-:S03]  /*4140*/  PRMT R3, R105, 0x7632, R3 ;  /* 0x0000763269037816 */ /* 0x001fc60000000003 */
[----:B------:R-:W-:Y:S01]  /*4150*/  STG.E.U16 desc[UR8][R84.64+0x4], R107 ;  /* 0x0000046b54007986 */ /* 0x000fe2000c101508 */
[----:B------:R-:W-:Y:S02]  /*4160*/  PRMT R6, R103, 0x7632, R6 ;  /* 0x0000763267067816 */ /* 0x000fe40000000006 */
[----:B-1----:R-:W-:Y:S01]  /*4170*/  IADD3 R2, P1, R81, UR12, RZ ;  /* 0x0000000c51027c10 */ /* 0x002fe2000ff3e0ff */
[----:B------:R0:W-:Y:S01]  /*4180*/  STG.E.U16 desc[UR8][R84.64+0x6], R5 ;  /* 0x0000060554007986 */ /* 0x0001e2000c101508 */
[----:B------:R-:W-:-:S03]  /*4190*/  PRMT R7, R123, 0x7632, R7 ;  /* 0x000076327b077816 */ /* 0x000fc60000000007 */
[----:B------:R1:W-:Y:S04]  /*41a0*/  STG.E.U16 desc[UR8][R82.64+0x2], R3 ;  /* 0x0000020352007986 */ /* 0x0003e8000c101508 */
[----:B------:R2:W-:Y:S01]  /*41b0*/  STG.E.U16 desc[UR8][R82.64], R105 ;  /* 0x0000006952007986 */ /* 0x0005e2000c101508 */
[----:B0-----:R-:W-:-:S03]  /*41c0*/  PRMT R5, R101, 0x7632, R5 ;  /* 0x0000763265057816 */ /* 0x001fc60000000005 */
[----:B------:R2:W-:Y:S01]  /*41d0*/  STG.E.U16 desc[UR8][R82.64+0x4], R103 ;  /* 0x0000046752007986 */ /* 0x0005e2000c101508 */
[----:B-1----:R-:W-:-:S03]  /*41e0*/  IADD3.X R3, R80, UR13, RZ, P1, !PT ;  /* 0x0000000d50037c10 */ /* 0x002fc60008ffe4ff */
[----:B------:R2:W-:Y:S04]  /*41f0*/  STG.E.U16 desc[UR8][R82.64+0x6], R6 ;  /* 0x0000060652007986 */ /* 0x0005e8000c101508 */
[----:B------:R2:W-:Y:S04]  /*4200*/  STG.E.U16 desc[UR8][R2.64], R101 ;  /* 0x0000006502007986 */ /* 0x0005e8000c101508 */
[----:B------:R2:W-:Y:S04]  /*4210*/  STG.E.U16 desc[UR8][R2.64+0x2], R5 ;  /* 0x0000020502007986 */ /* 0x0005e8000c101508 */
[----:B------:R2:W-:Y:S04]  /*4220*/  STG.E.U16 desc[UR8][R2.64+0x4], R123 ;  /* 0x0000047b02007986 */ /* 0x0005e8000c101508 */
[----:B------:R2:W-:Y:S01]  /*4230*/  STG.E.U16 desc[UR8][R2.64+0x6], R7 ;  /* 0x0000060702007986 */ /* 0x0005e2000c101508 */
[----:B------:R-:W-:Y:S05]  /*4240*/  @!P0 BRA `(.L_x_497) ;  /* 0xffffffc000b08947 */ /* 0x000fea000383ffff */
.L_x_485:
[C---:B0-2---:R-:W-:Y:S02]  /*4250*/  SHF.L.U32 R2, R0.reuse, 0x1, RZ ;  /* 0x0000000100027819 */ /* 0x045fe400000006ff */
[----:B------:R-:W-:Y:S02]  /*4260*/  LOP3.LUT R0, R0, 0x3, RZ, 0xc0, !PT ;  /* 0x0000000300007812 */ /* 0x000fe400078ec0ff */
[----:B------:R-:W-:-:S03]  /*4270*/  LOP3.LUT R3, R2, 0x7fffff8, RZ, 0xc0, !PT ;  /* 0x07fffff802037812 */ /* 0x000fc600078ec0ff */
[----:B------:R-:W-:Y:S01]  /*4280*/  IMAD R2, R0, 0x140, RZ ;  /* 0x0000014000027824 */ /* 0x000fe200078e02ff */
[----:B------:R-:W-:-:S03]  /*4290*/  IADD3 R3, R3, R4, RZ ;  /* 0x0000000403037210 */ /* 0x000fc60007ffe0ff */
[----:B------:R-:W-:Y:S01]  /*42a0*/  VIADD R0, R2, 0x140 ;  /* 0x0000014002007836 */ /* 0x000fe20000000000 */
[----:B------:R-:W-:-:S04]  /*42b0*/  LEA R23, R3, R2, 0x5 ;  /* 0x0000000203177211 */ /* 0x000fc800078e28ff */
[----:B------:R-:W-:-:S13]  /*42c0*/  ISETP.GE.AND P0, PT, R23, R0, PT ;  /* 0x000000001700720c */ /* 0x000fda0003f06270 */
[----:B------:R-:W-:Y:S05]  /*42d0*/  @P0 EXIT ;  /* 0x000000000000094d */ /* 0x000fea0003800000 */
[----:B------:R-:W0:Y:S01]  /*42e0*/  LDC.64 R20, c[0x0][0x258] ;  /* 0x00009600ff147b82 */ /* 0x000e220000000a00 */
[----:B------:R-:W1:Y:S01]  /*42f0*/  S2R R7, SR_TID.X ;  /* 0x0000000000077919 */ /* 0x000e620000002100 */
[----:B------:R-:W-:-:S06]  /*4300*/  UMOV UR4, 0x400 ;  /* 0x0000040000047882 */ /* 0x000fcc0000000000 */
[----:B------:R-:W2:Y:S01]  /*4310*/  S2UR UR5, SR_CgaCtaId ;  /* 0x00000000000579c3 */ /* 0x000ea20000008800 */
[----:B0-----:R-:W-:Y:S02]  /*4320*/  LOP3.LUT R4, RZ, R20, RZ, 0x33, !PT ;  /* 0x00000014ff047212 */ /* 0x001fe400078e33ff */
[----:B------:R-:W-:Y:S02]  /*4330*/  LOP3.LUT R3, RZ, R21, RZ, 0x33, !PT ;  /* 0x00000015ff037212 */ /* 0x000fe400078e33ff */
[----:B------:R-:W-:-:S04]  /*4340*/  ISETP.GT.U32.AND P0, PT, R4, -0x5, PT ;  /* 0xfffffffb0400780c */ /* 0x000fc80003f04070 */
[C---:B------:R-:W-:Y:S01]  /*4350*/  ISETP.GT.AND.EX P0, PT, R3.reuse, -0x1, PT, P0 ;  /* 0xffffffff0300780c */ /* 0x040fe20003f04300 */
[----:B--2---:R-:W-:Y:S01]  /*4360*/  ULEA UR6, UR5, UR4, 0x18 ;  /* 0x0000000405067291 */ /* 0x004fe2000f8ec03f */
        /* <DEDUP_REMOVED lines=13> */
[----:B------:R-:W-:Y:S01]  /*4440*/  LEA R11, R6, UR6, 0x7 ;  /* 0x00000006060b7c11 */ /* 0x000fe2000f8e38ff */
[----:B------:R-:W-:Y:S01]  /*4450*/  IMAD.WIDE.U32 R8, R4, -0x33333333, RZ ;  /* 0xcccccccd04087825 */ /* 0x000fe200078e00ff */
[----:B------:R-:W-:Y:S02]  /*4460*/  IADD3 R2, R3, 0x14, RZ ;  /* 0x0000001403027810 */ /* 0x000fe40007ffe0ff */
[----:B------:R-:W-:Y:S02]  /*4470*/  LOP3.LUT R10, R10, 0x1f, R7, 0x78, !PT ;  /* 0x0000001f0a0a7812 */ /* 0x000fe400078e7807 */
[----:B------:R-:W-:Y:S01]  /*4480*/  LOP3.LUT R14, RZ, R3, RZ, 0x33, !PT ;  /* 0x00000003ff0e7212 */ /* 0x000fe200078e33ff */
[----:B------:R-:W-:Y:S01]  /*4490*/  IMAD.WIDE.U32 R12, P0, R5, -0x33333334, R8 ;  /* 0xcccccccc050c7825 */ /* 0x000fe20007800008 */
[----:B------:R-:W-:-:S02]  /*44a0*/  VIMNMX.U32 R9, R2, 0x20, !PT ;  /* 0x0000002002097848 */ /* 0x000fc40007fe0000 */
[----:B------:R-:W-:Y:S01]  /*44b0*/  IADD3 R39, P2, R6, 0x1e, RZ ;  /* 0x0000001e06277810 */ /* 0x000fe20007f5e0ff */
[----:B------:R-:W-:Y:S01]  /*44c0*/  IMAD R8, R10, 0x4, R11 ;  /* 0x000000040a087824 */ /* 0x000fe200078e020b */
[----:B------:R-:W-:Y:S01]  /*44d0*/  IADD3 R9, R9, R14, RZ ;  /* 0x0000000e09097210 */ /* 0x000fe20007ffe0ff */
[----:B------:R-:W-:Y:S01]  /*44e0*/  IMAD.WIDE.U32 R10, R5, -0x33333333, RZ ;  /* 0xcccccccd050a7825 */ /* 0x000fe200078e00ff */
[C---:B------:R-:W-:Y:S02]  /*44f0*/  SHF.L.U32 R14, R7.reuse, 0x1, RZ ;  /* 0x00000001070e7819 */ /* 0x040fe400000006ff */
[----:B------:R-:W-:Y:S01]  /*4500*/  IADD3.X R17, RZ, RZ, RZ, P0, !PT ;  /* 0x000000ffff117210 */ /* 0x000fe200007fe4ff */
[----:B------:R-:W-:Y:S01]  /*4510*/  IMAD.SHL.U32 R10, R7, 0x80, RZ ;  /* 0x00000080070a7824 */ /* 0x000fe200078e00ff */
[----:B------:R-:W-:Y:S02]  /*4520*/  IADD3 RZ, P1, R11, R12, RZ ;  /* 0x0000000c0bff7210 */ /* 0x000fe40007f3e0ff */
[----:B------:R-:W-:-:S02]  /*4530*/  LOP3.LUT R11, R14, 0x1e, RZ, 0xc0, !PT ;  /* 0x0000001e0e0b7812 */ /* 0x000fc400078ec0ff */
[----:B------:R-:W-:Y:S01]  /*4540*/  LOP3.LUT R12, R10, 0x780, RZ, 0xc0, !PT ;  /* 0x000007800a0c7812 */ /* 0x000fe200078ec0ff */
[C---:B------:R-:W-:Y:S01]  /*4550*/  VIADD R10, R3.reuse, 0x28 ;  /* 0x00000028030a7836 */ /* 0x040fe20000000000 */
[----:B------:R-:W-:Y:S02]  /*4560*/  MOV R16, R13 ;  /* 0x0000000d00107202 */ /* 0x000fe40000000f00 */
[----:B------:R-:W-:Y:S02]  /*4570*/  IADD3 R19, R12, UR6, RZ ;  /* 0x000000060c137c10 */ /* 0x000fe4000fffe0ff */
[-C--:B------:R-:W-:Y:S01]  /*4580*/  LOP3.LUT R14, R2, R11.reuse, RZ, 0x3c, !PT ;  /* 0x0000000b020e7212 */ /* 0x080fe200078e3cff */
[----:B------:R-:W-:Y:S01]  /*4590*/  IMAD.WIDE.U32.X R16, R4, -0x33333334, R16, P1 ;  /* 0xcccccccc04107825 */ /* 0x000fe200008e0410 */
[----:B------:R-:W-:Y:S02]  /*45a0*/  ISETP.LT.U32.AND P0, PT, R20, 0x4, PT ;  /* 0x000000041400780c */ /* 0x000fe40003f01070 */
[----:B------:R-:W-:Y:S01]  /*45b0*/  LOP3.LUT R12, R3, R11, RZ, 0x3c, !PT ;  /* 0x0000000b030c7212 */ /* 0x000fe200078e3cff */
[----:B------:R-:W-:Y:S01]  /*45c0*/  IMAD R13, R14, 0x4, R19 ;  /* 0x000000040e0d7824 */ /* 0x000fe200078e0213 */
[----:B------:R-:W-:Y:S01]  /*45d0*/  ISETP.LT.AND.EX P0, PT, R21, RZ, PT, P0 ;  /* 0x000000ff1500720c */ /* 0x000fe20003f01300 */
[----:B------:R-:W-:Y:S01]  /*45e0*/  IMAD.WIDE.U32 R14, R9, -0x33333333, RZ ;  /* 0xcccccccd090e7825 */ /* 0x000fe200078e00ff */
[----:B------:R-:W-:-:S02]  /*45f0*/  SHF.R.U64 R24, R16, 0x3, R17 ;  /* 0x0000000310187819 */ /* 0x000fc40000001211 */
[----:B------:R-:W-:Y:S02]  /*4600*/  SEL R16, R21, RZ, P0 ;  /* 0x000000ff15107207 */ /* 0x000fe40000000000 */
[----:B------:R-:W-:Y:S01]  /*4610*/  LEA.HI R25, R15, 0x1, RZ, 0x1c ;  /* 0x000000010f197811 */ /* 0x000fe200078fe0ff */
[----:B------:R-:W-:Y:S01]  /*4620*/  VIADD R24, R24, 0x1 ;  /* 0x0000000118187836 */ /* 0x000fe20000000000 */
[----:B------:R-:W-:Y:S02]  /*4630*/  SEL R15, R20, 0x4, P0 ;  /* 0x00000004140f7807 */ /* 0x000fe40000000000 */
[----:B------:R-:W-:Y:S02]  /*4640*/  LOP3.LUT R18, R10, R11, RZ, 0x3c, !PT ;  /* 0x0000000b0a127212 */ /* 0x000fe400078e3cff */
[C---:B------:R-:W-:Y:S02]  /*4650*/  IADD3 R21, P0, R6.reuse, 0xa, RZ ;  /* 0x0000000a06157810 */ /* 0x040fe40007f1e0ff */
[----:B------:R-:W-:-:S02]  /*4660*/  IADD3 R20, P1, R6, 0x14, RZ ;  /* 0x0000001406147810 */ /* 0x000fc40007f3e0ff */
[-C--:B------:R-:W-:Y:S02]  /*4670*/  LEA R12, R12, R19.reuse, 0x2 ;  /* 0x000000130c0c7211 */ /* 0x080fe400078e10ff */
[----:B------:R-:W-:Y:S01]  /*4680*/  LEA R14, R18, R19, 0x2 ;  /* 0x00000013120e7211 */ /* 0x000fe200078e10ff */
[----:B------:R-:W-:Y:S01]  /*4690*/  IMAD.X R18, RZ, RZ, RZ, P0 ;  /* 0x000000ffff127224 */ /* 0x000fe200000e06ff */
[----:B------:R-:W-:Y:S02]  /*46a0*/  SHF.L.U64.HI R16, R15, 0x3, R16 ;  /* 0x000000030f107819 */ /* 0x000fe40000010210 */
[C---:B------:R-:W-:Y:S02]  /*46b0*/  LOP3.LUT R22, R7.reuse, 0x1f, RZ, 0xc0, !PT ;  /* 0x0000001f07167812 */ /* 0x040fe400078ec0ff */
[----:B------:R-:W-:Y:S02]  /*46c0*/  LOP3.LUT R40, R7, 0xf, RZ, 0xc0, !PT ;  /* 0x0000000f07287812 */ /* 0x000fe400078ec0ff */
[----:B------:R-:W-:-:S02]  /*46d0*/  IADD3 R19, R3, 0x3c, RZ ;  /* 0x0000003c03137810 */ /* 0x000fc40007ffe0ff */
[----:B------:R-:W-:Y:S02]  /*46e0*/  IADD3.X R17, RZ, RZ, RZ, P1, !PT ;  /* 0x000000ffff117210 */ /* 0x000fe40000ffe4ff */
[----:B------:R-:W-:Y:S02]  /*46f0*/  IADD3.X R38, RZ, RZ, RZ, P2, !PT ;  /* 0x000000ffff267210 */ /* 0x000fe400017fe4ff */
[----:B------:R-:W-:Y:S02]  /*4700*/  SHF.L.U32 R15, R15, 0x3, RZ ;  /* 0x000000030f0f7819 */ /* 0x000fe400000006ff */
[----:B------:R-:W-:Y:S02]  /*4710*/  LOP3.LUT R25, R25, 0x3, RZ, 0xc0, !PT ;  /* 0x0000000319197812 */ /* 0x000fe400078ec0ff */
[----:B------:R-:W-:-:S07]  /*4720*/  LOP3.LUT R24, R24, 0x3, RZ, 0xc0, !PT ;  /* 0x0000000318187812 */ /* 0x000fce00078ec0ff */
.L_x_514:
[----:B------:R-:W-:Y:S01]  /*4730*/  ISETP.GT.U32.AND P0, PT, R15, R6, PT ;  /* 0x000000060f00720c */ /* 0x000fe20003f04070 */
[----:B------:R-:W-:Y:S01]  /*4740*/  BSSY B0, `(.L_x_498) ;  /* 0x00000a5000007945 */ /* 0x000fe20003800000 */
[----:B01234-:R-:W-:Y:S02]  /*4750*/  CS2R R30, SRZ ;  /* 0x00000000001e7805 */ /* 0x01ffe4000001ff00 */
[----:B------:R-:W-:-:S13]  /*4760*/  ISETP.GT.AND.EX P0, PT, R16, RZ, PT, P0 ;  /* 0x000000ff1000720c */ /* 0x000fda0003f04300 */
[----:B------:R-:W-:Y:S05]  /*4770*/  @!P0 BRA `(.L_x_499) ;  /* 0x0000000800848947 */ /* 0x000fea0003800000 */
[----:B------:R-:W-:Y:S01]  /*4780*/  ISETP.NE.U32.AND P1, PT, R24, RZ, PT ;  /* 0x000000ff1800720c */ /* 0x000fe20003f25070 */
[----:B------:R-:W-:Y:S01]  /*4790*/  BSSY B1, `(.L_x_500) ;  /* 0x0000022000017945 */ /* 0x000fe20003800000 */
[----:B------:R-:W-:Y:S02]  /*47a0*/  ISETP.GE.U32.AND P0, PT, R5, 0x1e, PT ;  /* 0x0000001e0500780c */ /* 0x000fe40003f06070 */
[----:B------:R-:W-:Y:S02]  /*47b0*/  CS2R R30, SRZ ;  /* 0x00000000001e7805 */ /* 0x000fe4000001ff00 */
[----:B------:R-:W-:Y:S01]  /*47c0*/  ISETP.NE.AND.EX P1, PT, RZ, RZ, PT, P1 ;  /* 0x000000ffff00720c */ /* 0x000fe20003f25310 */
[----:B------:R-:W-:Y:S01]  /*47d0*/  IMAD.MOV.U32 R67, RZ, RZ, RZ ;  /* 0x000000ffff437224 */ /* 0x000fe200078e00ff */
[----:B------:R-:W-:Y:S02]  /*47e0*/  IADD3 R26, P2, R22, R23, RZ ;  /* 0x00000017161a7210 */ /* 0x000fe40007f5e0ff */
[----:B------:R-:W-:-:S02]  /*47f0*/  ISETP.GE.U32.AND.EX P0, PT, R4, RZ, PT, P0 ;  /* 0x000000ff0400720c */ /* 0x000fc40003f06100 */
[----:B------:R-:W-:Y:S02]  /*4800*/  MOV R68, R6 ;  /* 0x0000000600447202 */ /* 0x000fe40000000f00 */
[----:B------:R-:W-:-:S05]  /*4810*/  LEA.HI.X.SX32 R27, R23, RZ, 0x1, P2 ;  /* 0x000000ff171b7211 */ /* 0x000fca00010f0eff */
[----:B------:R-:W-:Y:S05]  /*4820*/  @!P1 BRA `(.L_x_501) ;  /* 0x0000000000609947 */ /* 0x000fea0003800000 */
        /* <DEDUP_REMOVED lines=24> */
.L_x_501:
[----:B------:R-:W-:Y:S05]  /*49b0*/  BSYNC B1 ;  /* 0x0000000000017941 */ /* 0x000fea0003800000 */
.L_x_500:
[----:B------:R-:W-:Y:S05]  /*49c0*/  @!P0 BRA `(.L_x_499) ;  /* 0x0000000400f08947 */ /* 0x000fea0003800000 */
[C---:B------:R-:W-:Y:S01]  /*49d0*/  SHF.L.U64.HI R29, R26.reuse, 0x1, R27 ;  /* 0x000000011a1d7819 */ /* 0x040fe2000001021b */
[----:B------:R-:W-:Y:S01]  /*49e0*/  IMAD R27, R67, 0xa00, RZ ;  /* 0x00000a00431b7824 */ /* 0x000fe200078e02ff */
[----:B------:R-:W-:Y:S01]  /*49f0*/  SHF.L.U32 R28, R26, 0x1, RZ ;  /* 0x000000011a1c7819 */ /* 0x000fe200000006ff */
[----:B------:R-:W-:Y:S01]  /*4a00*/  BSSY B1, `(.L_x_502) ;  /* 0x0000045000017945 */ /* 0x000fe20003800000 */
[----:B------:R-:W-:-:S03]  /*4a10*/  IADD3 R26, P0, -R68, R15, RZ ;  /* 0x0000000f441a7210 */ /* 0x000fc60007f1e1ff */
[----:B------:R-:W-:Y:S01]  /*4a20*/  IMAD.WIDE.U32 R28, R68, 0xa00, R28 ;  /* 0x00000a00441c7825 */ /* 0x000fe200078e001c */
[----:B------:R-:W-:Y:S02]  /*4a30*/  ISETP.GT.U32.AND P1, PT, R26, 0x78, PT ;  /* 0x000000781a00780c */ /* 0x000fe40003f24070 */
[----:B------:R-:W-:Y:S01]  /*4a40*/  IADD3.X R32, ~R67, R16, RZ, P0, !PT ;  /* 0x0000001043207210 */ /* 0x000fe200007fe5ff */
[----:B------:R-:W-:Y:S01]  /*4a50*/  IMAD.IADD R27, R29, 0x1, R27 ;  /* 0x000000011d1b7824 */ /* 0x000fe200078e021b */
[----:B------:R-:W-:Y:S02]  /*4a60*/  LEA R26, P0, R28, UR4, 0x2 ;  /* 0x000000041c1a7c11 */ /* 0x000fe4000f8010ff */
[----:B------:R-:W-:Y:S02]  /*4a70*/  ISETP.GT.AND.EX P1, PT, R32, RZ, PT, P1 ;  /* 0x000000ff2000720c */ /* 0x000fe40003f24310 */
[----:B------:R-:W-:Y:S02]  /*4a80*/  LEA.HI.X R27, R28, UR5, R27, 0x2, P0 ;  /* 0x000000051c1b7c11 */ /* 0x000fe400080f141b */
[----:B------:R-:W-:-:S09]  /*4a90*/  PLOP3.LUT P0, PT, PT, PT, PT, 0x80, 0x0 ;  /* 0x000000000000781c */ /* 0x000fd20003f0f070 */
[----:B------:R-:W-:Y:S05]  /*4aa0*/  @!P1 BRA `(.L_x_503) ;  /* 0x0000000000e89947 */ /* 0x000fea0003800000 */
[----:B------:R-:W-:Y:S02]  /*4ab0*/  IADD3 R41, P1, R15, -0x78, RZ ;  /* 0xffffff880f297810 */ /* 0x000fe40007f3e0ff */
[----:B------:R-:W-:Y:S02]  /*4ac0*/  PLOP3.LUT P0, PT, PT, PT, PT, 0x8, 0x0 ;  /* 0x000000000000781c */ /* 0x000fe40003f0e170 */
[----:B------:R-:W-:-:S11]  /*4ad0*/  IADD3.X R66, R16, -0x1, RZ, P1, !PT ;  /* 0xffffffff10427810 */ /* 0x000fd60000ffe4ff */
.L_x_504:
        /* <DEDUP_REMOVED lines=55> */
.L_x_503:
[----:B------:R-:W-:Y:S05]  /*4e50*/  BSYNC B1 ;  /* 0x0000000000017941 */ /* 0x000fea0003800000 */
.L_x_502:
        /* <DEDUP_REMOVED lines=35> */
.L_x_506:
[----:B------:R-:W-:Y:S05]  /*5090*/  BSYNC B1 ;  /* 0x0000000000017941 */ /* 0x000fea0003800000 */
.L_x_505:
        /* <DEDUP_REMOVED lines=15> */
.L_x_499:
[----:B------:R-:W-:Y:S05]  /*5190*/  BSYNC B0 ;  /* 0x0000000000007941 */ /* 0x000fea0003800000 */
.L_x_498:
[----:B------:R-:W-:Y:S01]  /*51a0*/  ISETP.GT.U32.AND P0, PT, R7, 0x1ff, PT ;  /* 0x000001ff0700780c */ /* 0x000fe20003f04070 */
[----:B------:R0:W-:Y:S04]  /*51b0*/  STS [R8], R31 ;  /* 0x0000001f08007388 */ /* 0x0001e80000000800 */
[----:B------:R0:W-:Y:S01]  /*51c0*/  STS [R8+0x500], R30 ;  /* 0x0005001e08007388 */ /* 0x0001e20000000800 */
[----:B------:R-:W-:Y:S07]  /*51d0*/  BAR.SYNC.DEFER_BLOCKING 0x0 ;  /* 0x0000000000007b1d */ /* 0x000fee0000010000 */
[----:B------:R-:W-:Y:S05]  /*51e0*/  @P0 BRA `(.L_x_507) ;  /* 0x0000001000400947 */ /* 0x000fea0003800000 */
[----:B------:R-:W-:Y:S01]  /*51f0*/  ISETP.NE.AND P0, PT, R25, RZ, PT ;  /* 0x000000ff1900720c */ /* 0x000fe20003f05270 */
[----:B------:R-:W-:Y:S01]  /*5200*/  BSSY B0, `(.L_x_508) ;  /* 0x0000077000007945 */ /* 0x000fe20003800000 */
[----:B0-----:R-:W-:-:S11]  /*5210*/  IMAD.MOV.U32 R30, RZ, RZ, R3 ;  /* 0x000000ffff1e7224 */ /* 0x001fd600078e0003 */
[----:B------:R-:W-:Y:S05]  /*5220*/  @!P0 BRA `(.L_x_509) ;  /* 0x0000000400d08947 */ /* 0x000fea0003800000 */
[----:B------:R-:W-:Y:S02]  /*5230*/  ISETP.GT.U32.AND P0, PT, R40, 0x9, PT ;  /* 0x000000092800780c */ /* 0x000fe40003f04070 */
[----:B------:R-:W-:Y:S01]  /*5240*/  CS2R R26, SRZ ;  /* 0x00000000001a7805 */ /* 0x000fe2000001ff00 */
[----:B------:R-:W-:-:S10]  /*5250*/  UMOV UR7, 0xffff ;  /* 0x0000ffff00077882 */ /* 0x000fd40000000000 */
[----:B------:R0:W1:Y:S04]  /*5260*/  @!P0 LDS R26, [R12] ;  /* 0x000000000c1a8984 */ /* 0x0000680000000800 */
[----:B------:R0:W2:Y:S01]  /*5270*/  @!P0 LDS R27, [R12+0x500] ;  /* 0x000500000c1b8984 */ /* 0x0000a20000000800 */
[----:B------:R-:W-:Y:S05]  /*5280*/  BRA.DIV UR7, `(.L_x_510) ;  /* 0x0000001207307947 */ /* 0x000fea000b800000 */
[----:B------:R-:W-:Y:S01]  /*5290*/  MOV R33, 0xffff ;  /* 0x0000ffff00217802 */ /* 0x000fe20000000f00 */
[----:B------:R-:W-:Y:S01]  /*52a0*/  IMAD.MOV.U32 R34, RZ, RZ, 0xffff ;  /* 0x0000ffffff227424 */ /* 0x000fe200078e00ff */
[----:B------:R-:W-:Y:S02]  /*52b0*/  MOV R32, 0xffff ;  /* 0x0000ffff00207802 */ /* 0x000fe40000000f00 */
[----:B------:R-:W-:Y:S01]  /*52c0*/  MOV R35, 0xffff ;  /* 0x0000ffff00237802 */ /* 0x000fe20000000f00 */
[----:B-1----:R-:W1:Y:S01]  /*52d0*/  SHFL.BFLY PT, R29, R26, 0x8, 0x101f ;  /* 0x0d101f001a1d7f89 */ /* 0x002e6200000e0000 */
[----:B------:R-:W-:Y:S02]  /*52e0*/  MOV R37, 0xffff ;  /* 0x0000ffff00257802 */ /* 0x000fe40000000f00 */
[----:B------:R-:W-:Y:S01]  /*52f0*/  MOV R36, 0xffff ;  /* 0x0000ffff00247802 */ /* 0x000fe20000000f00 */
[----:B--2---:R-:W2:Y:S01]  /*5300*/  SHFL.BFLY PT, R28, R27, 0x8, 0x101f ;  /* 0x0d101f001b1c7f89 */ /* 0x004ea200000e0000 */
[----:B-1----:R-:W-:Y:S01]  /*5310*/  FADD.FTZ R29, R29, R26 ;  /* 0x0000001a1d1d7221 */ /* 0x002fe20000010000 */
[----:B------:R-:W-:-:S02]  /*5320*/  IMAD.MOV.U32 R26, RZ, RZ, 0xffff ;  /* 0x0000ffffff1a7424 */ /* 0x000fc400078e00ff */
[----:B--2---:R-:W-:Y:S02]  /*5330*/  FADD.FTZ R28, R28, R27 ;  /* 0x0000001b1c1c7221 */ /* 0x004fe40000010000 */
[----:B------:R-:W1:Y:S01]  /*5340*/  SHFL.BFLY PT, R30, R29, 0x4, 0x101f ;  /* 0x0c901f001d1e7f89 */ /* 0x000e6200000e0000 */
[----:B------:R-:W-:-:S03]  /*5350*/  MOV R27, 0xffff ;  /* 0x0000ffff001b7802 */ /* 0x000fc60000000f00 */
[----:B------:R-:W2:Y:S01]  /*5360*/  SHFL.BFLY PT, R31, R28, 0x4, 0x101f ;  /* 0x0c901f001c1f7f89 */ /* 0x000ea200000e0000 */
[----:B-1----:R-:W-:Y:S01]  /*5370*/  FADD.FTZ R30, R29, R30 ;  /* 0x0000001e1d1e7221 */ /* 0x002fe20000010000 */
[----:B--2---:R-:W-:-:S04]  /*5380*/  FADD.FTZ R31, R28, R31 ;  /* 0x0000001f1c1f7221 */ /* 0x004fc80000010000 */
[----:B------:R-:W1:Y:S04]  /*5390*/  SHFL.BFLY PT, R33, R30, 0x2, 0x101f ;  /* 0x0c501f001e217f89 */ /* 0x000e6800000e0000 */
[----:B------:R-:W2:Y:S01]  /*53a0*/  SHFL.BFLY PT, R26, R31, 0x2, 0x101f ;  /* 0x0c501f001f1a7f89 */ /* 0x000ea200000e0000 */
[----:B-1----:R-:W-:Y:S01]  /*53b0*/  FADD.FTZ R33, R30, R33 ;  /* 0x000000211e217221 */ /* 0x002fe20000010000 */
[----:B--2---:R-:W-:-:S04]  /*53c0*/  FADD.FTZ R32, R31, R26 ;  /* 0x0000001a1f207221 */ /* 0x004fc80000010000 */
[----:B------:R-:W1:Y:S04]  /*53d0*/  SHFL.BFLY PT, R34, R33, 0x1, 0x101f ;  /* 0x0c301f0021227f89 */ /* 0x000e6800000e0000 */
[----:B------:R2:W3:Y:S02]  /*53e0*/  SHFL.BFLY PT, R35, R32, 0x1, 0x101f ;  /* 0x0c301f0020237f89 */ /* 0x0004e400000e0000 */
[----:B-12---:R-:W-:-:S07]  /*53f0*/  FADD.FTZ R34, R33, R34 ;  /* 0x0000002221227221 */ /* 0x006fce0000010000 */
.L_x_523:
[----:B------:R-:W1:Y:S01]  /*5400*/  LDC.64 R26, c[0x0][0x218] ;  /* 0x00008600ff1a7b82 */ /* 0x000e620000000a00 */
[----:B------:R-:W-:Y:S01]  /*5410*/  ISETP.NE.AND P1, PT, R40, RZ, PT ;  /* 0x000000ff2800720c */ /* 0x000fe20003f25270 */
[----:B------:R-:W-:Y:S02]  /*5420*/  IMAD.IADD R31, R3, 0x1, R23 ;  /* 0x00000001031f7824 */ /* 0x000fe400078e0217 */
[----:B---3--:R-:W-:Y:S01]  /*5430*/  FADD.FTZ R32, R32, R35 ;  /* 0x0000002320207221 */ /* 0x008fe20000010000 */
[----:B------:R-:W-:-:S03]  /*5440*/  ISETP.NE.AND P2, PT, R25, 0x1, PT ;  /* 0x000000011900780c */ /* 0x000fc60003f45270 */
[----:B------:R-:W2:Y:S06]  /*5450*/  LDC.64 R28, c[0x0][0x220] ;  /* 0x00008800ff1c7b82 */ /* 0x000eac0000000a00 */
[----:B------:R-:W-:Y:S02]  /*5460*/  @!P1 F2FP.BF16.F32.PACK_AB R30, RZ, R34 ;  /* 0x00000022ff1e923e */ /* 0x000fe400000010ff */
[----:B------:R-:W-:Y:S01]  /*5470*/  @!P1 F2FP.BF16.F32.PACK_AB R32, RZ, R32 ;  /* 0x00000020ff20923e */ /* 0x000fe200000010ff */
[----:B-1----:R-:W-:-:S04]  /*5480*/  IMAD.WIDE R26, R31, 0x2, R26 ;  /* 0x000000021f1a7825 */ /* 0x002fc800078e021a */
[----:B--2---:R-:W-:Y:S01]  /*5490*/  IMAD.WIDE R28, R31, 0x2, R28 ;  /* 0x000000021f1c7825 */ /* 0x004fe200078e021c */
[----:B------:R-:W-:Y:S02]  /*54a0*/  PRMT R31, R30, 0x7610, R31 ;  /* 0x000076101e1f7816 */ /* 0x000fe4000000001f */
[----:B------:R-:W-:-:S03]  /*54b0*/  MOV R30, R2 ;  /* 0x00000002001e7202 */ /* 0x000fc60000000f00 */
[----:B------:R1:W-:Y:S04]  /*54c0*/  @!P1 STG.E.U16 desc[UR8][R26.64], R31 ;  /* 0x0000001f1a009986 */ /* 0x0003e8000c101508 */
[----:B------:R1:W-:Y:S01]  /*54d0*/  @!P1 STG.E.U16 desc[UR8][R28.64], R32 ;  /* 0x000000201c009986 */ /* 0x0003e2000c101508 */
[----:B------:R-:W-:Y:S05]  /*54e0*/  @!P2 BRA `(.L_x_509) ;  /* 0x000000040020a947 */ /* 0x000fea0003800000 */
[----:B-1----:R-:W-:Y:S01]  /*54f0*/  CS2R R30, SRZ ;  /* 0x00000000001e7805 */ /* 0x002fe2000001ff00 */
[----:B------:R-:W-:-:S05]  /*5500*/  UMOV UR7, 0xffff ;  /* 0x0000ffff00077882 */ /* 0x000fca0000000000 */
        /* <DEDUP_REMOVED lines=8> */
[----:B--2---:R-:W2:Y:S01]  /*5590*/  SHFL.BFLY PT, R33, R30, 0x8, 0x101f ;  /* 0x0d101f001e217f89 */ /* 0x004ea200000e0000 */
[----:B------:R-:W-:Y:S02]  /*55a0*/  MOV R44, 0xffff ;  /* 0x0000ffff002c7802 */ /* 0x000fe40000000f00 */
[----:B------:R-:W-:Y:S01]  /*55b0*/  MOV R46, 0xffff ;  /* 0x0000ffff002e7802 */ /* 0x000fe20000000f00 */
[----:B---3--:R-:W3:Y:S01]  /*55c0*/  SHFL.BFLY PT, R32, R31, 0x8, 0x101f ;  /* 0x0d101f001f207f89 */ /* 0x008ee200000e0000 */
[----:B--2---:R-:W-:Y:S01]  /*55d0*/  FADD.FTZ R33, R33, R30 ;  /* 0x0000001e21217221 */ /* 0x004fe20000010000 */
[----:B---3--:R-:W-:-:S04]  /*55e0*/  FADD.FTZ R32, R32, R31 ;  /* 0x0000001f20207221 */ /* 0x008fc80000010000 */
[----:B------:R-:W2:Y:S01]  /*55f0*/  SHFL.BFLY PT, R34, R33, 0x4, 0x101f ;  /* 0x0c901f0021227f89 */ /* 0x000ea200000e0000 */
[----:B------:R-:W-:-:S03]  /*5600*/  IMAD.MOV.U32 R31, RZ, RZ, 0xffff ;  /* 0x0000ffffff1f7424 */ /* 0x000fc600078e00ff */
        /* <DEDUP_REMOVED lines=10> */
.L_x_533:
[----:B----4-:R-:W-:Y:S01]  /*56b0*/  FADD.FTZ R31, R30, R31 ;  /* 0x0000001f1e1f7221 */ /* 0x010fe20000010000 */
[----:B------:R-:W-:Y:S02]  /*56c0*/  @!P1 F2FP.BF16.F32.PACK_AB R30, RZ, R36 ;  /* 0x00000024ff1e923e */ /* 0x000fe400000010ff */
[----:B------:R-:W-:Y:S02]  /*56d0*/  ISETP.NE.AND P2, PT, R25, 0x2, PT ;  /* 0x000000021900780c */ /* 0x000fe40003f45270 */
[----:B------:R-:W-:Y:S02]  /*56e0*/  PRMT R32, R30, 0x7610, R32 ;  /* 0x000076101e207816 */ /* 0x000fe40000000020 */
[----:B------:R-:W-:Y:S02]  /*56f0*/  @!P1 F2FP.BF16.F32.PACK_AB R31, RZ, R31 ;  /* 0x0000001fff1f923e */ /* 0x000fe400000010ff */
[----:B------:R-:W-:Y:S01]  /*5700*/  MOV R30, R10 ;  /* 0x0000000a001e7202 */ /* 0x000fe20000000f00 */
[----:B------:R2:W-:Y:S04]  /*5710*/  @!P1 STG.E.U16 desc[UR8][R26.64+0x28], R32 ;  /* 0x000028201a009986 */ /* 0x0005e8000c101508 */
[----:B------:R2:W-:Y:S02]  /*5720*/  @!P1 STG.E.U16 desc[UR8][R28.64+0x28], R31 ;  /* 0x0000281f1c009986 */ /* 0x0005e4000c101508 */
[----:B------:R-:W-:Y:S05]  /*5730*/  @!P2 BRA `(.L_x_509) ;  /* 0x00000000008ca947 */ /* 0x000fea0003800000 */
[----:B--2---:R-:W-:Y:S01]  /*5740*/  CS2R R30, SRZ ;  /* 0x00000000001e7805 */ /* 0x004fe2000001ff00 */
[----:B------:R-:W-:-:S05]  /*5750*/  UMOV UR7, 0xffff ;  /* 0x0000ffff00077882 */ /* 0x000fca0000000000 */
[----:B------:R2:W3:Y:S04]  /*5760*/  @!P0 LDS R30, [R14] ;  /* 0x000000000e1e8984 */ /* 0x0004e80000000800 */
[----:B------:R2:W4:Y:S01]  /*5770*/  @!P0 LDS R31, [R14+0x500] ;  /* 0x000500000e1f8984 */ /* 0x0005220000000800 */
[----:B------:R-:W-:Y:S05]  /*5780*/  BRA.DIV UR7, `(.L_x_512) ;  /* 0x0000001207b47947 */ /* 0x000fea000b800000 */
[----:B------:R-:W-:Y:S01]  /*5790*/  MOV R37, 0xffff ;  /* 0x0000ffff00257802 */ /* 0x000fe20000000f00 */
[----:B------:R-:W-:Y:S01]  /*57a0*/  IMAD.MOV.U32 R36, RZ, RZ, 0xffff ;  /* 0x0000ffffff247424 */ /* 0x000fe200078e00ff */
[----:B------:R-:W-:Y:S01]  /*57b0*/  MOV R42, 0xffff ;  /* 0x0000ffff002a7802 */ /* 0x000fe20000000f00 */
[----:B------:R-:W-:Y:S01]  /*57c0*/  IMAD.MOV.U32 R43, RZ, RZ, 0xffff ;  /* 0x0000ffffff2b7424 */ /* 0x000fe200078e00ff */
[----:B------:R-:W-:Y:S01]  /*57d0*/  MOV R41, 0xffff ;  /* 0x0000ffff00297802 */ /* 0x000fe20000000f00 */
[----:B---3--:R-:W3:Y:S01]  /*57e0*/  SHFL.BFLY PT, R33, R30, 0x8, 0x101f ;  /* 0x0d101f001e217f89 */ /* 0x008ee200000e0000 */
[----:B------:R-:W-:Y:S02]  /*57f0*/  MOV R44, 0xffff ;  /* 0x0000ffff002c7802 */ /* 0x000fe40000000f00 */
[----:B------:R-:W-:Y:S01]  /*5800*/  MOV R46, 0xffff ;  /* 0x0000ffff002e7802 */ /* 0x000fe20000000f00 */
[----:B----4-:R-:W4:Y:S01]  /*5810*/  SHFL.BFLY PT, R32, R31, 0x8, 0x101f ;  /* 0x0d101f001f207f89 */ /* 0x010f2200000e0000 */
[----:B---3--:R-:W-:Y:S01]  /*5820*/  FADD.FTZ R33, R33, R30 ;  /* 0x0000001e21217221 */ /* 0x008fe20000010000 */
[----:B----4-:R-:W-:-:S04]  /*5830*/  FADD.FTZ R32, R32, R31 ;  /* 0x0000001f20207221 */ /* 0x010fc80000010000 */
[----:B------:R-:W3:Y:S01]  /*5840*/  SHFL.BFLY PT, R34, R33, 0x4, 0x101f ;  /* 0x0c901f0021227f89 */ /* 0x000ee200000e0000 */
[----:B------:R-:W-:-:S03]  /*5850*/  IMAD.MOV.U32 R31, RZ, RZ, 0xffff ;  /* 0x0000ffffff1f7424 */ /* 0x000fc600078e00ff */
[----:B------:R-:W4:Y:S01]  /*5860*/  SHFL.BFLY PT, R35, R32, 0x4, 0x101f ;  /* 0x0c901f0020237f89 */ /* 0x000f2200000e0000 */
[----:B---3--:R-:W-:Y:S01]  /*5870*/  FADD.FTZ R34, R33, R34 ;  /* 0x0000002221227221 */ /* 0x008fe20000010000 */
[----:B----4-:R-:W-:-:S04]  /*5880*/  FADD.FTZ R35, R32, R35 ;  /* 0x0000002320237221 */ /* 0x010fc80000010000 */
[----:B------:R-:W3:Y:S04]  /*5890*/  SHFL.BFLY PT, R37, R34, 0x2, 0x101f ;  /* 0x0c501f0022257f89 */ /* 0x000ee800000e0000 */
[----:B------:R-:W4:Y:S01]  /*58a0*/  SHFL.BFLY PT, R30, R35, 0x2, 0x101f ;  /* 0x0c501f00231e7f89 */ /* 0x000f2200000e0000 */
[----:B---3--:R-:W-:Y:S01]  /*58b0*/  FADD.FTZ R37, R34, R37 ;  /* 0x0000002522257221 */ /* 0x008fe20000010000 */
[----:B----4-:R-:W-:-:S04]  /*58c0*/  FADD.FTZ R30, R35, R30 ;  /* 0x0000001e231e7221 */ /* 0x010fc80000010000 */
[----:B------:R-:W3:Y:S04]  /*58d0*/  SHFL.BFLY PT, R36, R37, 0x1, 0x101f ;  /* 0x0c301f0025247f89 */ /* 0x000ee800000e0000 */
[----:B------:R4:W0:Y:S02]  /*58e0*/  SHFL.BFLY PT, R31, R30, 0x1, 0x101f ;  /* 0x0c301f001e1f7f89 */ /* 0x00082400000e0000 */
[----:B---34-:R-:W-:-:S07]  /*58f0*/  FADD.FTZ R36, R37, R36 ;  /* 0x0000002425247221 */ /* 0x018fce0000010000 */
.L_x_543:
[----:B0-----:R-:W-:Y:S01]  /*5900*/  FADD.FTZ R31, R30, R31 ;  /* 0x0000001f1e1f7221 */ /* 0x001fe20000010000 */
[----:B------:R-:W-:-:S04]  /*5910*/  @!P1 F2FP.BF16.F32.PACK_AB R30, RZ, R36 ;  /* 0x00000024ff1e923e */ /* 0x000fc800000010ff */
[----:B------:R-:W-:Y:S02]  /*5920*/  PRMT R32, R30, 0x7610, R32 ;  /* 0x000076101e207816 */ /* 0x000fe40000000020 */
[----:B------:R-:W-:Y:S02]  /*5930*/  @!P1 F2FP.BF16.F32.PACK_AB R31, RZ, R31 ;  /* 0x0000001fff1f923e */ /* 0x000fe400000010ff */
[----:B------:R-:W-:Y:S01]  /*5940*/  MOV R30, R19 ;  /* 0x00000013001e7202 */ /* 0x000fe20000000f00 */
[----:B------:R3:W-:Y:S04]  /*5950*/  @!P1 STG.E.U16 desc[UR8][R26.64+0x50], R32 ;  /* 0x000050201a009986 */ /* 0x0007e8000c101508 */
[----:B------:R3:W-:Y:S02]  /*5960*/  @!P1 STG.E.U16 desc[UR8][R28.64+0x50], R31 ;  /* 0x0000501f1c009986 */ /* 0x0007e4000c101508 */
.L_x_509:
[----:B------:R-:W-:Y:S05]  /*5970*/  BSYNC B0 ;  /* 0x0000000000007941 */ /* 0x000fea0003800000 */
.L_x_508:
[----:B------:R-:W-:-:S13]  /*5980*/  ISETP.GE.U32.AND P0, PT, R9, 0x3c, PT ;  /* 0x0000003c0900780c */ /* 0x000fda0003f06070 */
[----:B------:R-:W-:Y:S05]  /*5990*/  @!P0 BRA `(.L_x_507) ;  /* 0x0000000800548947 */ /* 0x000fea0003800000 */
[----:B------:R-:W-:Y:S01]  /*59a0*/  ISETP.GT.U32.AND P0, PT, R40, 0x9, PT ;  /* 0x000000092800780c */ /* 0x000fe20003f04070 */
[----:B------:R-:W-:-:S12]  /*59b0*/  UMOV UR7, 0xffff ;  /* 0x0000ffff00077882 */ /* 0x000fd80000000000 */
[----:B-123--:R-:W-:Y:S02]  /*59c0*/  @!P0 LOP3.LUT R27, R30, R11, RZ, 0x3c, !PT ;  /* 0x0000000b1e1b8212 */ /* 0x00efe400078e3cff */
[----:B------:R-:W-:-:S04]  /*59d0*/  @!P0 LEA R28, R40, UR6, 0x7 ;  /* 0x00000006281c8c11 */ /* 0x000fc8000f8e38ff */
[----:B------:R-:W-:Y:S02]  /*59e0*/  @!P0 LEA R28, R27, R28, 0x2 ;  /* 0x0000001c1b1c8211 */ /* 0x000fe400078e10ff */
[----:B------:R-:W-:-:S06]  /*59f0*/  CS2R R26, SRZ ;  /* 0x00000000001a7805 */ /* 0x000fcc000001ff00 */
[----:B------:R1:W2:Y:S04]  /*5a00*/  @!P0 LDS R26, [R28] ;  /* 0x000000001c1a8984 */ /* 0x0002a80000000800 */
[----:B------:R1:W3:Y:S01]  /*5a10*/  @!P0 LDS R27, [R28+0x500] ;  /* 0x000500001c1b8984 */ /* 0x0002e20000000800 */
[----:B------:R-:W-:Y:S05]  /*5a20*/  BRA.DIV UR7, `(.L_x_513) ;  /* 0x0000001207f87947 */ /* 0x000fea000b800000 */
[C---:B-1----:R-:W-:Y:S01]  /*5a30*/  @!P0 IADD3 R28, R30.reuse, 0x28, RZ ;  /* 0x000000281e1c8810 */ /* 0x042fe20007ffe0ff */
[----:B------:R-:W-:Y:S01]  /*5a40*/  @!P0 VIADD R32, R30, 0x14 ;  /* 0x000000141e208836 */ /* 0x000fe20000000000 */
[----:B------:R-:W-:Y:S01]  /*5a50*/  @!P0 LEA R29, R40, UR6, 0x7 ;  /* 0x00000006281d8c11 */ /* 0x000fe2000f8e38ff */
[----:B------:R-:W-:Y:S01]  /*5a60*/  HFMA2.MMA R36, -RZ, RZ, 0, 0 ;  /* 0x00000000ff247435 */ /* 0x000fe200000001ff */
[-C--:B------:R-:W-:Y:S01]  /*5a70*/  @!P0 LOP3.LUT R28, R28, R11.reuse, RZ, 0x3c, !PT ;  /* 0x0000000b1c1c8212 */ /* 0x080fe200078e3cff */
[----:B------:R-:W-:Y:S01]  /*5a80*/  IMAD.MOV.U32 R35, RZ, RZ, RZ ;  /* 0x000000ffff237224 */ /* 0x000fe200078e00ff */
[----:B------:R-:W-:Y:S01]  /*5a90*/  @!P0 LEA R31, R40, UR6, 0x7 ;  /* 0x00000006281f8c11 */ /* 0x000fe2000f8e38ff */
[----:B------:R-:W-:Y:S01]  /*5aa0*/  IMAD.MOV.U32 R43, RZ, RZ, RZ ;  /* 0x000000ffff2b7224 */ /* 0x000fe200078e00ff */
[----:B------:R-:W-:Y:S01]  /*5ab0*/  @!P0 LOP3.LUT R32, R32, R11, RZ, 0x3c, !PT ;  /* 0x0000000b20208212 */ /* 0x000fe200078e3cff */
[----:B------:R-:W-:Y:S01]  /*5ac0*/  @!P0 IMAD R28, R28, 0x4, R29 ;  /* 0x000000041c1c8824 */ /* 0x000fe200078e021d */
[----:B------:R-:W-:Y:S01]  /*5ad0*/  @!P0 IADD3 R48, R30, 0x3c, RZ ;  /* 0x0000003c1e308810 */ /* 0x000fe20007ffe0ff */
[----:B------:R-:W-:Y:S01]  /*5ae0*/  IMAD.MOV.U32 R51, RZ, RZ, 0xffff ;  /* 0x0000ffffff337424 */ /* 0x000fe200078e00ff */
[----:B------:R-:W-:Y:S01]  /*5af0*/  @!P0 LEA R32, R32, R31, 0x2 ;  /* 0x0000001f20208211 */ /* 0x000fe200078e10ff */
[----:B------:R-:W-:Y:S01]  /*5b00*/  IMAD.MOV.U32 R47, RZ, RZ, RZ ;  /* 0x000000ffff2f7224 */ /* 0x000fe200078e00ff */
[----:B------:R-:W1:Y:S01]  /*5b10*/  @!P0 LDS R29, [R28] ;  /* 0x000000001c1d8984 */ /* 0x000e620000000800 */
[----:B------:R-:W-:-:S02]  /*5b20*/  @!P0 LEA R45, R40, UR6, 0x7 ;  /* 0x00000006282d8c11 */ /* 0x000fc4000f8e38ff */
[----:B------:R-:W-:Y:S01]  /*5b30*/  @!P0 LOP3.LUT R48, R48, R11, RZ, 0x3c, !PT ;  /* 0x0000000b30308212 */ /* 0x000fe200078e3cff */
[----:B------:R-:W4:Y:S01]  /*5b40*/  @!P0 LDS R34, [R32+0x500] ;  /* 0x0005000020228984 */ /* 0x000f220000000800 */
[----:B------:R-:W-:Y:S02]  /*5b50*/  MOV R31, 0xffff ;  /* 0x0000ffff001f7802 */ /* 0x000fe40000000f00 */
[----:B------:R-:W-:Y:S01]  /*5b60*/  @!P0 LEA R48, R48, R45, 0x2 ;  /* 0x0000002d30308211 */ /* 0x000fe200078e10ff */
[----:B------:R5:W0:Y:S01]  /*5b70*/  @!P0 LDS R33, [R32] ;  /* 0x0000000020218984 */ /* 0x000a220000000800 */
[----:B------:R-:W-:Y:S01]  /*5b80*/  MOV R41, RZ ;  /* 0x000000ff00297202 */ /* 0x000fe20000000f00 */
[----:B------:R-:W-:Y:S01]  /*5b90*/  HFMA2.MMA R45, -RZ, RZ, 0, 0 ;  /* 0x00000000ff2d7435 */ /* 0x000fe200000001ff */
[----:B------:R-:W-:Y:S01]  /*5ba0*/  MOV R54, 0xffff ;  /* 0x0000ffff00367802 */ /* 0x000fe20000000f00 */
[----:B------:R-:W-:Y:S01]  /*5bb0*/  @!P0 LDS R44, [R28+0x500] ;  /* 0x000500001c2c8984 */ /* 0x000fe20000000800 */
[----:B------:R-:W-:-:S03]  /*5bc0*/  MOV R52, 0xffff ;  /* 0x0000ffff00347802 */ /* 0x000fc60000000f00 */
[----:B------:R-:W-:Y:S01]  /*5bd0*/  @!P0 LDS R49, [R48] ;  /* 0x0000000030318984 */ /* 0x000fe20000000800 */
[----:B-----5:R-:W-:-:S03]  /*5be0*/  MOV R32, 0xffff ;  /* 0x0000ffff00207802 */ /* 0x020fc60000000f00 */
[----:B------:R-:W-:Y:S04]  /*5bf0*/  @!P0 LDS R50, [R48+0x500] ;  /* 0x0005000030328984 */ /* 0x000fe80000000800 */
[----:B---3--:R-:W3:Y:S01]  /*5c00*/  SHFL.BFLY PT, R28, R27, 0x8, 0x101f ;  /* 0x0d101f001b1c7f89 */ /* 0x008ee200000e0000 */
[----:B-1----:R-:W-:-:S03]  /*5c10*/  @!P0 MOV R41, R29 ;  /* 0x0000001d00298202 */ /* 0x002fc60000000f00 */
[----:B--2---:R-:W1:Y:S01]  /*5c20*/  SHFL.BFLY PT, R29, R26, 0x8, 0x101f ;  /* 0x0d101f001a1d7f89 */ /* 0x004e6200000e0000 */
[----:B----4-:R-:W-:Y:S02]  /*5c30*/  @!P0 MOV R36, R34 ;  /* 0x0000002200248202 */ /* 0x010fe40000000f00 */
[----:B------:R-:W-:Y:S02]  /*5c40*/  MOV R34, 0xffff ;  /* 0x0000ffff00227802 */ /* 0x000fe40000000f00 */
[----:B0-----:R-:W-:Y:S01]  /*5c50*/  @!P0 MOV R35, R33 ;  /* 0x0000002100238202 */ /* 0x001fe20000000f00 */
[----:B------:R-:W-:Y:S02]  /*5c60*/  IMAD.MOV.U32 R33, RZ, RZ, 0xffff ;  /* 0x0000ffffff217424 */ /* 0x000fe400078e00ff */
[----:B---3--:R-:W-:Y:S01]  /*5c70*/  FADD.FTZ R28, R28, R27 ;  /* 0x0000001b1c1c7221 */ /* 0x008fe20000010000 */
[----:B------:R-:W-:Y:S01]  /*5c80*/  @!P0 IMAD.MOV.U32 R43, RZ, RZ, R44 ;  /* 0x000000ffff2b8224 */ /* 0x000fe200078e002c */
[----:B------:R-:W0:Y:S01]  /*5c90*/  SHFL.BFLY PT, R42, R35, 0x8, 0x101f ;  /* 0x0d101f00232a7f89 */ /* 0x000e2200000e0000 */
[----:B------:R-:W-:-:S03]  /*5ca0*/  @!P0 MOV R45, R49 ;  /* 0x00000031002d8202 */ /* 0x000fc60000000f00 */
[----:B------:R-:W2:Y:S01]  /*5cb0*/  SHFL.BFLY PT, R37, R36, 0x8, 0x101f ;  /* 0x0d101f0024257f89 */ /* 0x000ea200000e0000 */
[----:B------:R-:W-:Y:S02]  /*5cc0*/  MOV R49, 0xffff ;  /* 0x0000ffff00317802 */ /* 0x000fe40000000f00 */
[----:B------:R-:W-:Y:S01]  /*5cd0*/  @!P0 MOV R47, R50 ;  /* 0x00000032002f8202 */ /* 0x000fe20000000f00 */
[----:B------:R-:W3:Y:S01]  /*5ce0*/  SHFL.BFLY PT, R46, R43, 0x8, 0x101f ;  /* 0x0d101f002b2e7f89 */ /* 0x000ee200000e0000 */
[----:B------:R-:W-:-:S03]  /*5cf0*/  ISETP.NE.AND P0, PT, R40, RZ, PT ;  /* 0x000000ff2800720c */ /* 0x000fc60003f05270 */
[----:B------:R-:W4:Y:S01]  /*5d00*/  SHFL.BFLY PT, R44, R41, 0x8, 0x101f ;  /* 0x0d101f00292c7f89 */ /* 0x000f2200000e0000 */
[----:B-1----:R-:W-:-:S03]  /*5d10*/  FADD.FTZ R29, R29, R26 ;  /* 0x0000001a1d1d7221 */ /* 0x002fc60000010000 */
[----:B------:R-:W1:Y:S04]  /*5d20*/  SHFL.BFLY PT, R27, R28, 0x4, 0x101f ;  /* 0x0c901f001c1b7f89 */ /* 0x000e6800000e0000 */
[----:B------:R-:W5:Y:S01]  /*5d30*/  SHFL.BFLY PT, R26, R29, 0x4, 0x101f ;  /* 0x0c901f001d1a7f89 */ /* 0x000f6200000e0000 */
[----:B0-----:R-:W-:-:S03]  /*5d40*/  FADD.FTZ R42, R42, R35 ;  /* 0x000000232a2a7221 */ /* 0x001fc60000010000 */
[----:B------:R-:W0:Y:S01]  /*5d50*/  SHFL.BFLY PT, R48, R45, 0x8, 0x101f ;  /* 0x0d101f002d307f89 */ /* 0x000e2200000e0000 */
[----:B--2---:R-:W-:-:S03]  /*5d60*/  FADD.FTZ R37, R37, R36 ;  /* 0x0000002425257221 */ /* 0x004fc60000010000 */
[----:B------:R-:W2:Y:S01]  /*5d70*/  SHFL.BFLY PT, R35, R42, 0x4, 0x101f ;  /* 0x0c901f002a237f89 */ /* 0x000ea200000e0000 */
[----:B---3--:R-:W-:-:S03]  /*5d80*/  FADD.FTZ R46, R46, R43 ;  /* 0x0000002b2e2e7221 */ /* 0x008fc60000010000 */
[----:B------:R-:W3:Y:S01]  /*5d90*/  SHFL.BFLY PT, R36, R37, 0x4, 0x101f ;  /* 0x0c901f0025247f89 */ /* 0x000ee200000e0000 */
[----:B----4-:R-:W-:-:S03]  /*5da0*/  FADD.FTZ R44, R44, R41 ;  /* 0x000000292c2c7221 */ /* 0x010fc60000010000 */
[----:B------:R-:W4:Y:S01]  /*5db0*/  SHFL.BFLY PT, R43, R46, 0x4, 0x101f ;  /* 0x0c901f002e2b7f89 */ /* 0x000f2200000e0000 */
[----:B-1----:R-:W-:-:S03]  /*5dc0*/  FADD.FTZ R27, R28, R27 ;  /* 0x0000001b1c1b7221 */ /* 0x002fc60000010000 */
[----:B------:R-:W1:Y:S01]  /*5dd0*/  SHFL.BFLY PT, R41, R44, 0x4, 0x101f ;  /* 0x0c901f002c297f89 */ /* 0x000e6200000e0000 */
[----:B------:R-:W-:Y:S01]  /*5de0*/  MOV R28, 0xffff ;  /* 0x0000ffff001c7802 */ /* 0x000fe20000000f00 */
[----:B-----5:R-:W-:Y:S02]  /*5df0*/  FADD.FTZ R26, R29, R26 ;  /* 0x0000001a1d1a7221 */ /* 0x020fe40000010000 */
[----:B------:R-:W5:Y:S01]  /*5e00*/  SHFL.BFLY PT, R50, R47, 0x8, 0x101f ;  /* 0x0d101f002f327f89 */ /* 0x000f6200000e0000 */
[----:B------:R-:W-:-:S03]  /*5e10*/  MOV R29, 0xffff ;  /* 0x0000ffff001d7802 */ /* 0x000fc60000000f00 */
[----:B------:R-:W5:Y:S01]  /*5e20*/  SHFL.BFLY PT, R28, R27, 0x2, 0x101f ;  /* 0x0c501f001b1c7f89 */ /* 0x000f6200000e0000 */
[----:B0-----:R-:W-:Y:S01]  /*5e30*/  FADD.FTZ R48, R48, R45 ;  /* 0x0000002d30307221 */ /* 0x001fe20000010000 */
[----:B------:R-:W-:Y:S02]  /*5e40*/  IMAD.MOV.U32 R45, RZ, RZ, 0xffff ;  /* 0x0000ffffff2d7424 */ /* 0x000fe400078e00ff */
[----:B------:R-:W0:Y:S01]  /*5e50*/  SHFL.BFLY PT, R29, R26, 0x2, 0x101f ;  /* 0x0c501f001a1d7f89 */ /* 0x000e2200000e0000 */
[----:B--2---:R-:W-:Y:S01]  /*5e60*/  FADD.FTZ R35, R42, R35 ;  /* 0x000000232a237221 */ /* 0x004fe20000010000 */
[----:B---3--:R-:W-:Y:S02]  /*5e70*/  FADD.FTZ R36, R37, R36 ;  /* 0x0000002425247221 */ /* 0x008fe40000010000 */
[----:B------:R-:W2:Y:S01]  /*5e80*/  SHFL.BFLY PT, R45, R48, 0x4, 0x101f ;  /* 0x0c901f00302d7f89 */ /* 0x000ea200000e0000 */
[----:B----4-:R-:W-:-:S03]  /*5e90*/  FADD.FTZ R43, R46, R43 ;  /* 0x0000002b2e2b7221 */ /* 0x010fc60000010000 */
[----:B------:R-:W3:Y:S01]  /*5ea0*/  SHFL.BFLY PT, R42, R35, 0x2, 0x101f ;  /* 0x0c501f00232a7f89 */ /* 0x000ee200000e0000 */
[----:B------:R-:W-:Y:S01]  /*5eb0*/  MOV R46, 0xffff ;  /* 0x0000ffff002e7802 */ /* 0x000fe20000000f00 */
[----:B-1----:R-:W-:Y:S02]  /*5ec0*/  FADD.FTZ R41, R44, R41 ;  /* 0x000000292c297221 */ /* 0x002fe40000010000 */
[----:B------:R-:W1:Y:S01]  /*5ed0*/  SHFL.BFLY PT, R37, R36, 0x2, 0x101f ;  /* 0x0c501f0024257f89 */ /* 0x000e6200000e0000 */
[----:B-----5:R-:W-:Y:S01]  /*5ee0*/  FADD.FTZ R50, R50, R47 ;  /* 0x0000002f32327221 */ /* 0x020fe20000010000 */
[----:B------:R-:W-:Y:S02]  /*5ef0*/  MOV R47, 0xffff ;  /* 0x0000ffff002f7802 */ /* 0x000fe40000000f00 */
[----:B------:R-:W4:Y:S01]  /*5f00*/  SHFL.BFLY PT, R44, R41, 0x2, 0x101f ;  /* 0x0c501f00292c7f89 */ /* 0x000f2200000e0000 */
[----:B------:R-:W-:-:S03]  /*5f10*/  FADD.FTZ R32, R27, R28 ;  /* 0x0000001c1b207221 */ /* 0x000fc60000010000 */
[----:B------:R-:W5:Y:S01]  /*5f20*/  SHFL.BFLY PT, R46, R43, 0x2, 0x101f ;  /* 0x0c501f002b2e7f89 */ /* 0x000f6200000e0000 */
[----:B0-----:R-:W-:-:S03]  /*5f30*/  FADD.FTZ R31, R26, R29 ;  /* 0x0000001d1a1f7221 */ /* 0x001fc60000010000 */
[----:B------:R-:W0:Y:S01]  /*5f40*/  SHFL.BFLY PT, R47, R50, 0x4, 0x101f ;  /* 0x0c901f00322f7f89 */ /* 0x000e2200000e0000 */
[----:B------:R-:W0:Y:S01]  /*5f50*/  LDC.64 R26, c[0x0][0x218] ;  /* 0x00008600ff1a7b82 */ /* 0x000e220000000a00 */
[----:B--2---:R-:W-:Y:S02]  /*5f60*/  FADD.FTZ R45, R48, R45 ;  /* 0x0000002d302d7221 */ /* 0x004fe40000010000 */
[----:B------:R-:W2:Y:S01]  /*5f70*/  SHFL.BFLY PT, R34, R31, 0x1, 0x101f ;  /* 0x0c301f001f227f89 */ /* 0x000ea200000e0000 */
[----:B------:R-:W-:Y:S01]  /*5f80*/  MOV R48, 0xffff ;  /* 0x0000ffff00307802 */ /* 0x000fe20000000f00 */
[----:B---3--:R-:W-:Y:S01]  /*5f90*/  FADD.FTZ R42, R35, R42 ;  /* 0x0000002a232a7221 */ /* 0x008fe20000010000 */
[----:B------:R-:W-:Y:S01]  /*5fa0*/  MOV R35, 0xffff ;  /* 0x0000ffff00237802 */ /* 0x000fe20000000f00 */
[----:B------:R-:W3:Y:S01]  /*5fb0*/  SHFL.BFLY PT, R33, R32, 0x1, 0x101f ;  /* 0x0c301f0020217f89 */ /* 0x000ee200000e0000 */
[----:B------:R-:W3:Y:S01]  /*5fc0*/  LDC.64 R28, c[0x0][0x220] ;  /* 0x00008800ff1c7b82 */ /* 0x000ee20000000a00 */
[----:B-1----:R-:W-:Y:S01]  /*5fd0*/  FADD.FTZ R37, R36, R37 ;  /* 0x0000002524257221 */ /* 0x002fe20000010000 */
[----:B------:R-:W-:Y:S01]  /*5fe0*/  MOV R36, 0xffff ;  /* 0x0000ffff00247802 */ /* 0x000fe20000000f00 */
[----:B------:R-:W1:Y:S01]  /*5ff0*/  SHFL.BFLY PT, R48, R45, 0x2, 0x101f ;  /* 0x0c501f002d307f89 */ /* 0x000e6200000e0000 */
[----:B----4-:R-:W-:Y:S01]  /*6000*/  FADD.FTZ R44, R41, R44 ;  /* 0x0000002c292c7221 */ /* 0x010fe20000010000 */
[----:B------:R-:W-:-:S02]  /*6010*/  IMAD.MOV.U32 R41, RZ, RZ, 0xffff ;  /* 0x0000ffffff297424 */ /* 0x000fc400078e00ff */
[----:B------:R-:W4:Y:S01]  /*6020*/  SHFL.BFLY PT, R35, R42, 0x1, 0x101f ;  /* 0x0c301f002a237f89 */ /* 0x000f2200000e0000 */
[----:B-----5:R-:W-:Y:S01]  /*6030*/  FADD.FTZ R43, R43, R46 ;  /* 0x0000002e2b2b7221 */ /* 0x020fe20000010000 */
[----:B------:R-:W-:Y:S02]  /*6040*/  MOV R46, 0xffff ;  /* 0x0000ffff002e7802 */ /* 0x000fe40000000f00 */
[----:B------:R-:W5:Y:S01]  /*6050*/  SHFL.BFLY PT, R36, R37, 0x1, 0x101f ;  /* 0x0c301f0025247f89 */ /* 0x000f6200000e0000 */
[----:B0-----:R-:W-:Y:S01]  /*6060*/  FADD.FTZ R47, R50, R47 ;  /* 0x0000002f322f7221 */ /* 0x001fe20000010000 */
[----:B------:R-:W-:Y:S02]  /*6070*/  MOV R50, 0xffff ;  /* 0x0000ffff00327802 */ /* 0x000fe40000000f00 */
[----:B------:R-:W0:Y:S01]  /*6080*/  SHFL.BFLY PT, R41, R44, 0x1, 0x101f ;  /* 0x0c301f002c297f89 */ /* 0x000e2200000e0000 */
[----:B--2---:R-:W-:Y:S01]  /*6090*/  FADD.FTZ R34, R31, R34 ;  /* 0x000000221f227221 */ /* 0x004fe20000010000 */
[----:B------:R-:W-:-:S02]  /*60a0*/  IMAD.IADD R31, R30, 0x1, R23 ;  /* 0x000000011e1f7824 */ /* 0x000fc400078e0217 */
[----:B------:R-:W2:Y:S02]  /*60b0*/  SHFL.BFLY PT, R46, R43, 0x1, 0x101f ;  /* 0x0c301f002b2e7f89 */ /* 0x000ea400000e0000 */
[----:B------:R-:W-:Y:S02]  /*60c0*/  @!P0 F2FP.BF16.F32.PACK_AB R30, RZ, R34 ;  /* 0x00000022ff1e823e */ /* 0x000fe400000010ff */
[----:B------:R-:W2:Y:S01]  /*60d0*/  SHFL.BFLY PT, R50, R47, 0x2, 0x101f ;  /* 0x0c501f002f327f89 */ /* 0x000ea200000e0000 */
[----:B---3--:R-:W-:Y:S01]  /*60e0*/  FADD.FTZ R32, R32, R33 ;  /* 0x0000002120207221 */ /* 0x008fe20000010000 */
[----:B------:R-:W-:Y:S01]  /*60f0*/  IMAD.WIDE R26, R31, 0x2, R26 ;  /* 0x000000021f1a7825 */ /* 0x000fe200078e021a */
[----:B------:R-:W-:-:S03]  /*6100*/  PRMT R49, R30, 0x7610, R49 ;  /* 0x000076101e317816 */ /* 0x000fc60000000031 */
[----:B-1----:R-:W-:Y:S01]  /*6110*/  FADD.FTZ R45, R45, R48 ;  /* 0x000000302d2d7221 */ /* 0x002fe20000010000 */
[----:B------:R-:W-:Y:S01]  /*6120*/  MOV R34, 0xffff ;  /* 0x0000ffff00227802 */ /* 0x000fe20000000f00 */
[----:B------:R-:W-:Y:S01]  /*6130*/  IMAD.WIDE R28, R31, 0x2, R28 ;  /* 0x000000021f1c7825 */ /* 0x000fe200078e021c */
[----:B------:R-:W-:-:S03]  /*6140*/  @!P0 F2FP.BF16.F32.PACK_AB R32, RZ, R32 ;  /* 0x00000020ff20823e */ /* 0x000fc600000010ff */
[----:B----4-:R-:W-:Y:S01]  /*6150*/  FADD.FTZ R30, R42, R35 ;  /* 0x000000232a1e7221 */ /* 0x010fe20000010000 */
[----:B------:R-:W-:Y:S01]  /*6160*/  @!P0 STG.E.U16 desc[UR8][R26.64], R49 ;  /* 0x000000311a008986 */ /* 0x000fe2000c101508 */
[----:B------:R-:W-:Y:S01]  /*6170*/  PRMT R51, R32, 0x7610, R51 ;  /* 0x0000761020337816 */ /* 0x000fe20000000033 */
[----:B-----5:R-:W-:Y:S02]  /*6180*/  FADD.FTZ R31, R37, R36 ;  /* 0x00000024251f7221 */ /* 0x020fe40000010000 */
[----:B------:R-:W-:Y:S01]  /*6190*/  @!P0 F2FP.BF16.F32.PACK_AB R30, RZ, R30 ;  /* 0x0000001eff1e823e */ /* 0x000fe200000010ff */
[----:B------:R-:W1:Y:S01]  /*61a0*/  SHFL.BFLY PT, R34, R45, 0x1, 0x101f ;  /* 0x0c301f002d227f89 */ /* 0x000e6200000e0000 */
[----:B0-----:R-:W-:Y:S02]  /*61b0*/  FADD.FTZ R32, R44, R41 ;  /* 0x000000292c207221 */ /* 0x001fe40000010000 */
[----:B------:R-:W-:Y:S01]  /*61c0*/  PRMT R35, R30, 0x7610, R35 ;  /* 0x000076101e237816 */ /* 0x000fe20000000023 */
[----:B------:R0:W-:Y:S01]  /*61d0*/  @!P0 STG.E.U16 desc[UR8][R28.64], R51 ;  /* 0x000000331c008986 */ /* 0x0001e2000c101508 */
[----:B------:R-:W-:Y:S01]  /*61e0*/  @!P0 F2FP.BF16.F32.PACK_AB R31, RZ, R31 ;  /* 0x0000001fff1f823e */ /* 0x000fe200000010ff */
[----:B--2---:R-:W-:Y:S01]  /*61f0*/  FADD.FTZ R33, R43, R46 ;  /* 0x0000002e2b217221 */ /* 0x004fe20000010000 */
[----:B------:R-:W-:Y:S01]  /*6200*/  @!P0 F2FP.BF16.F32.PACK_AB R32, RZ, R32 ;  /* 0x00000020ff20823e */ /* 0x000fe200000010ff */
[----:B------:R0:W-:Y:S01]  /*6210*/  @!P0 STG.E.U16 desc[UR8][R26.64+0x28], R35 ;  /* 0x000028231a008986 */ /* 0x0001e2000c101508 */
[----:B------:R-:W-:Y:S01]  /*6220*/  MOV R30, 0xffff ;  /* 0x0000ffff001e7802 */ /* 0x000fe20000000f00 */
[----:B------:R-:W-:Y:S01]  /*6230*/  FADD.FTZ R47, R47, R50 ;  /* 0x000000322f2f7221 */ /* 0x000fe20000010000 */
[----:B------:R-:W-:Y:S01]  /*6240*/  @!P0 F2FP.BF16.F32.PACK_AB R33, RZ, R33 ;  /* 0x00000021ff21823e */ /* 0x000fe200000010ff */
[----:B------:R0:W-:Y:S04]  /*6250*/  @!P0 STG.E.U16 desc[UR8][R28.64+0x28], R31 ;  /* 0x0000281f1c008986 */ /* 0x0001e8000c101508 */
[----:B------:R0:W-:Y:S04]  /*6260*/  @!P0 STG.E.U16 desc[UR8][R26.64+0x50], R32 ;  /* 0x000050201a008986 */ /* 0x0001e8000c101508 */
[----:B------:R0:W2:Y:S04]  /*6270*/  SHFL.BFLY PT, R30, R47, 0x1, 0x101f ;  /* 0x0c301f002f1e7f89 */ /* 0x0000a800000e0000 */
[----:B------:R0:W-:Y:S01]  /*6280*/  @!P0 STG.E.U16 desc[UR8][R28.64+0x50], R33 ;  /* 0x000050211c008986 */ /* 0x0001e2000c101508 */
[----:B-1----:R-:W-:-:S07]  /*6290*/  FADD.FTZ R34, R45, R34 ;  /* 0x000000222d227221 */ /* 0x002fce0000010000 */
.L_x_577:
[----:B0-2---:R-:W-:Y:S01]  /*62a0*/  FADD.FTZ R31, R47, R30 ;  /* 0x0000001e2f1f7221 */ /* 0x005fe20000010000 */
[----:B------:R-:W-:-:S04]  /*62b0*/  @!P0 F2FP.BF16.F32.PACK_AB R30, RZ, R34 ;  /* 0x00000022ff1e823e */ /* 0x000fc800000010ff */
[----:B------:R-:W-:Y:S01]  /*62c0*/  @!P0 F2FP.BF16.F32.PACK_AB R31, RZ, R31 ;  /* 0x0000001fff1f823e */ /* 0x000fe200000010ff */
[----:B------:R4:W-:Y:S04]  /*62d0*/  @!P0 STG.E.U16 desc[UR8][R26.64+0x78], R30 ;  /* 0x0000781e1a008986 */ /* 0x0009e8000c101508 */
[----:B------:R4:W-:Y:S02]  /*62e0*/  @!P0 STG.E.U16 desc[UR8][R28.64+0x78], R31 ;  /* 0x0000781f1c008986 */ /* 0x0009e4000c101508 */
.L_x_507:
[----:B------:R-:W-:Y:S05]  /*62f0*/  WARPSYNC.ALL ;  /* 0x0000000000007948 */ /* 0x000fea0003800000 */
[----:B------:R-:W-:Y:S01]  /*6300*/  IADD3 R23, R23, 0x400, RZ ;  /* 0x0000040017177810 */ /* 0x000fe20007ffe0ff */
[----:B------:R-:W-:Y:S03]  /*6310*/  BAR.SYNC.DEFER_BLOCKING 0x0 ;  /* 0x0000000000007b1d */ /* 0x000fe60000010000 */
[----:B------:R-:W-:-:S13]  /*6320*/  ISETP.GE.AND P0, PT, R23, R0, PT ;  /* 0x000000001700720c */ /* 0x000fda0003f06270 */
[----:B------:R-:W-:Y:S05]  /*6330*/  @!P0 BRA `(.L_x_514) ;  /* 0xffffffe000fc8947 */ /* 0x000fea000383ffff */
[----:B------:R-:W-:Y:S05]  /*6340*/  EXIT ;  /* 0x000000000000794d */ /* 0x000fea0003800000 */
.L_x_510:
[----:B------:R-:W-:Y:S01]  /*6350*/  HFMA2.MMA R53, -RZ, RZ, 0, 4.76837158203125e-07 ;  /* 0x00000008ff357435 */ /* 0x000fe200000001ff */
[----:B-1----:R-:W-:Y:S01]  /*6360*/  IMAD.MOV.U32 R54, RZ, RZ, R26 ;  /* 0x000000ffff367224 */ /* 0x002fe200078e001a */
[----:B------:R-:W-:Y:S02]  /*6370*/  MOV R56, 0x101f ;  /* 0x0000101f00387802 */ /* 0x000fe40000000f00 */
[----:B------:R-:W-:-:S07]  /*6380*/  MOV R51, 0xffff ;  /* 0x0000ffff00337802 */ /* 0x000fce0000000f00 */
[----:B0-2---:R-:W-:Y:S05]  /*6390*/  WARPSYNC.COLLECTIVE R51, `(.L_x_515) ;  /* 0x0000000033087348 */ /* 0x005fea0003c00000 */
[----:B------:R1:W3:Y:S02]  /*63a0*/  SHFL.BFLY P2, R52, R54, R53, R56 ;  /* 0x0c00003536347389 */ /* 0x0002e40000040038 */
[----:B0123--:R-:W-:Y:S01]  /*63b0*/  ENDCOLLECTIVE ;  /* 0x000000000000791b */ /* 0x00ffe20003800000 */
.L_x_515:
[----:B------:R-:W-:Y:S01]  /*63c0*/  MOV R54, R27 ;  /* 0x0000001b00367202 */ /* 0x000fe20000000f00 */
[----:B------:R-:W-:-:S07]  /*63d0*/  IMAD.MOV.U32 R29, RZ, RZ, R52 ;  /* 0x000000ffff1d7224 */ /* 0x000fce00078e0034 */
[----:B------:R-:W-:Y:S05]  /*63e0*/  WARPSYNC.COLLECTIVE R51, `(.L_x_516) ;  /* 0x0000000033087348 */ /* 0x000fea0003c00000 */
[----:B------:R0:W1:Y:S02]  /*63f0*/  SHFL.BFLY P2, R52, R54, R53, R56 ;  /* 0x0c00003536347389 */ /* 0x0000640000040038 */
[----:B01----:R-:W-:Y:S01]  /*6400*/  ENDCOLLECTIVE ;  /* 0x000000000000791b */ /* 0x003fe20003800000 */
.L_x_516:
[----:B------:R-:W-:-:S05]  /*6410*/  FADD.FTZ R29, R29, R26 ;  /* 0x0000001a1d1d7221 */ /* 0x000fca0000010000 */
[----:B------:R-:W-:Y:S01]  /*6420*/  MOV R54, R29 ;  /* 0x0000001d00367202 */ /* 0x000fe20000000f00 */
[----:B------:R-:W-:Y:S01]  /*6430*/  IMAD.MOV.U32 R53, RZ, RZ, 0x4 ;  /* 0x00000004ff357424 */ /* 0x000fe200078e00ff */
[----:B------:R-:W-:-:S07]  /*6440*/  MOV R28, R52 ;  /* 0x00000034001c7202 */ /* 0x000fce0000000f00 */
[----:B------:R-:W-:Y:S05]  /*6450*/  WARPSYNC.COLLECTIVE R51, `(.L_x_517) ;  /* 0x0000000033087348 */ /* 0x000fea0003c00000 */
[----:B------:R0:W1:Y:S02]  /*6460*/  SHFL.BFLY P2, R52, R54, R53, R56 ;  /* 0x0c00003536347389 */ /* 0x0000640000040038 */
[----:B01----:R-:W-:Y:S01]  /*6470*/  ENDCOLLECTIVE ;  /* 0x000000000000791b */ /* 0x003fe20003800000 */
.L_x_517:
[----:B------:R-:W-:-:S05]  /*6480*/  FADD.FTZ R28, R28, R27 ;  /* 0x0000001b1c1c7221 */ /* 0x000fca0000010000 */
[----:B------:R-:W-:Y:S02]  /*6490*/  MOV R54, R28 ;  /* 0x0000001c00367202 */ /* 0x000fe40000000f00 */
[----:B------:R-:W-:-:S07]  /*64a0*/  MOV R30, R52 ;  /* 0x00000034001e7202 */ /* 0x000fce0000000f00 */
[----:B------:R-:W-:Y:S05]  /*64b0*/  WARPSYNC.COLLECTIVE R51, `(.L_x_518) ;  /* 0x0000000033087348 */ /* 0x000fea0003c00000 */
[----:B------:R0:W1:Y:S02]  /*64c0*/  SHFL.BFLY P2, R52, R54, R53, R56 ;  /* 0x0c00003536347389 */ /* 0x0000640000040038 */
[----:B01----:R-:W-:Y:S01]  /*64d0*/  ENDCOLLECTIVE ;  /* 0x000000000000791b */ /* 0x003fe20003800000 */
.L_x_518:
[----:B------:R-:W-:Y:S01]  /*64e0*/  FADD.FTZ R30, R29, R30 ;  /* 0x0000001e1d1e7221 */ /* 0x000fe20000010000 */
[----:B------:R-:W-:-:S03]  /*64f0*/  HFMA2.MMA R53, -RZ, RZ, 0, 1.1920928955078125e-07 ;  /* 0x00000002ff357435 */ /* 0x000fc600000001ff */
[----:B------:R-:W-:Y:S01]  /*6500*/  IMAD.MOV.U32 R54, RZ, RZ, R30 ;  /* 0x000000ffff367224 */ /* 0x000fe200078e001e */
[----:B------:R-:W-:-:S07]  /*6510*/  MOV R31, R52 ;  /* 0x00000034001f7202 */ /* 0x000fce0000000f00 */
[----:B------:R-:W-:Y:S05]  /*6520*/  WARPSYNC.COLLECTIVE R51, `(.L_x_519) ;  /* 0x0000000033087348 */ /* 0x000fea0003c00000 */
[----:B------:R0:W1:Y:S02]  /*6530*/  SHFL.BFLY P2, R52, R54, R53, R56 ;  /* 0x0c00003536347389 */ /* 0x0000640000040038 */
[----:B01----:R-:W-:Y:S01]  /*6540*/  ENDCOLLECTIVE ;  /* 0x000000000000791b */ /* 0x003fe20003800000 */
.L_x_519:
[----:B------:R-:W-:-:S05]  /*6550*/  FADD.FTZ R31, R28, R31 ;  /* 0x0000001f1c1f7221 */ /* 0x000fca0000010000 */
[----:B------:R-:W-:Y:S02]  /*6560*/  MOV R54, R31 ;  /* 0x0000001f00367202 */ /* 0x000fe40000000f00 */
[----:B------:R-:W-:-:S07]  /*6570*/  MOV R33, R52 ;  /* 0x0000003400217202 */ /* 0x000fce0000000f00 */
[----:B------:R-:W-:Y:S05]  /*6580*/  WARPSYNC.COLLECTIVE R51, `(.L_x_520) ;  /* 0x0000000033087348 */ /* 0x000fea0003c00000 */
[----:B------:R0:W1:Y:S02]  /*6590*/  SHFL.BFLY P2, R52, R54, R53, R56 ;  /* 0x0c00003536347389 */ /* 0x0000640000040038 */
[----:B01----:R-:W-:Y:S01]  /*65a0*/  ENDCOLLECTIVE ;  /* 0x000000000000791b */ /* 0x003fe20003800000 */
.L_x_520:
[----:B------:R-:W-:Y:S01]  /*65b0*/  FADD.FTZ R33, R30, R33 ;  /* 0x000000211e217221 */ /* 0x000fe20000010000 */
[----:B------:R-:W-:-:S04]  /*65c0*/  HFMA2.MMA R53, -RZ, RZ, 0, 5.9604644775390625e-08 ;  /* 0x00000001ff357435 */ /* 0x000fc800000001ff */
[----:B------:R-:W-:Y:S01]  /*65d0*/  MOV R54, R33 ;  /* 0x0000002100367202 */ /* 0x000fe20000000f00 */
[----:B------:R-:W-:-:S07]  /*65e0*/  IMAD.MOV.U32 R26, RZ, RZ, R52 ;  /* 0x000000ffff1a7224 */ /* 0x000fce00078e0034 */
[----:B------:R-:W-:Y:S05]  /*65f0*/  WARPSYNC.COLLECTIVE R51, `(.L_x_521) ;  /* 0x0000000033087348 */ /* 0x000fea0003c00000 */
[----:B------:R0:W1:Y:S02]  /*6600*/  SHFL.BFLY P2, R52, R54, R53, R56 ;  /* 0x0c00003536347389 */ /* 0x0000640000040038 */
[----:B01----:R-:W-:Y:S01]  /*6610*/  ENDCOLLECTIVE ;  /* 0x000000000000791b */ /* 0x003fe20003800000 */
.L_x_521:
[----:B------:R-:W-:-:S04]  /*6620*/  FADD.FTZ R32, R31, R26 ;  /* 0x0000001a1f207221 */ /* 0x000fc80000010000 */
[----:B------:R-:W-:Y:S01]  /*6630*/  IMAD.MOV.U32 R54, RZ, RZ, R32 ;  /* 0x000000ffff367224 */ /* 0x000fe200078e0020 */
[----:B------:R-:W-:-:S07]  /*6640*/  MOV R34, R52 ;  /* 0x0000003400227202 */ /* 0x000fce0000000f00 */
[----:B------:R-:W-:Y:S05]  /*6650*/  WARPSYNC.COLLECTIVE R51, `(.L_x_522) ;  /* 0x0000000033087348 */ /* 0x000fea0003c00000 */
[----:B------:R0:W1:Y:S02]  /*6660*/  SHFL.BFLY P2, R52, R54, R53, R56 ;  /* 0x0c00003536347389 */ /* 0x0000640000040038 */
[----:B01----:R-:W-:Y:S01]  /*6670*/  ENDCOLLECTIVE ;  /* 0x000000000000791b */ /* 0x003fe20003800000 */
.L_x_522:
[----:B------:R-:W-:Y:S01]  /*6680*/  FADD.FTZ R34, R33, R34 ;  /* 0x0000002221227221 */ /* 0x000fe20000010000 */
[----:B------:R-:W-:Y:S01]  /*6690*/  MOV R35, R52 ;  /* 0x0000003400237202 */ /* 0x000fe20000000f00 */
[----:B------:R-:W-:Y:S06]  /*66a0*/  BRA `(.L_x_523) ;  /* 0xffffffec00547947 */ /* 0x000fec000383ffff */
.L_x_511:
[----:B------:R-:W-:Y:S01]  /*66b0*/  HFMA2.MMA R53, -RZ, RZ, 0, 4.76837158203125e-07 ;  /* 0x00000008ff357435 */ /* 0x000fe200000001ff */
[----:B------:R-:W-:Y:S01]  /*66c0*/  BSSY B1, `(.L_x_524) ;  /* 0x0000007000017945 */ /* 0x000fe20003800000 */
[----:B--2---:R-:W-:Y:S01]  /*66d0*/  MOV R54, R30 ;  /* 0x0000001e00367202 */ /* 0x004fe20000000f00 */
[----:B------:R-:W-:Y:S01]  /*66e0*/  IMAD.MOV.U32 R56, RZ, RZ, 0x101f ;  /* 0x0000101fff387424 */ /* 0x000fe200078e00ff */
[----:B------:R-:W-:-:S07]  /*66f0*/  MOV R51, 0xffff ;  /* 0x0000ffff00337802 */ /* 0x000fce0000000f00 */
[----:B01-3--:R-:W-:Y:S05]  /*6700*/  WARPSYNC.COLLECTIVE R51, `(.L_x_525) ;  /* 0x0000000033087348 */ /* 0x00bfea0003c00000 */
[----:B------:R2:W4:Y:S02]  /*6710*/  SHFL.BFLY P2, R52, R54, R53, R56 ;  /* 0x0c00003536347389 */ /* 0x0005240000040038 */
[----:B01234-:R-:W-:Y:S01]  /*6720*/  ENDCOLLECTIVE ;  /* 0x000000000000791b */ /* 0x01ffe20003800000 */
.L_x_525:
[----:B------:R-:W-:Y:S05]  /*6730*/  BSYNC B1 ;  /* 0x0000000000017941 */ /* 0x000fea0003800000 */
.L_x_524:
        /* <DEDUP_REMOVED lines=8> */
.L_x_526:
[----:B------:R-:W-:Y:S01]  /*67c0*/  FADD.FTZ R33, R33, R30 ;  /* 0x0000001e21217221 */ /* 0x000fe20000010000 */
[----:B------:R-:W-:-:S03]  /*67d0*/  HFMA2.MMA R53, -RZ, RZ, 0, 2.384185791015625e-07 ;  /* 0x00000004ff357435 */ /* 0x000fc600000001ff */
[----:B------:R-:W-:Y:S01]  /*67e0*/  IMAD.MOV.U32 R54, RZ, RZ, R33 ;  /* 0x000000ffff367224 */ /* 0x000fe200078e0021 */
[----:B------:R-:W-:-:S07]  /*67f0*/  MOV R32, R52 ;  /* 0x0000003400207202 */ /* 0x000fce0000000f00 */
[----:B------:R-:W-:Y:S05]  /*6800*/  WARPSYNC.COLLECTIVE R51, `(.L_x_527) ;  /* 0x0000000033087348 */ /* 0x000fea0003c00000 */
[----:B------:R0:W1:Y:S02]  /*6810*/  SHFL.BFLY P2, R52, R54, R53, R56 ;  /* 0x0c00003536347389 */ /* 0x0000640000040038 */
[----:B01----:R-:W-:Y:S01]  /*6820*/  ENDCOLLECTIVE ;  /* 0x000000000000791b */ /* 0x003fe20003800000 */
.L_x_527:
[----:B------:R-:W-:-:S05]  /*6830*/  FADD.FTZ R32, R32, R31 ;  /* 0x0000001f20207221 */ /* 0x000fca0000010000 */
[----:B------:R-:W-:Y:S02]  /*6840*/  MOV R54, R32 ;  /* 0x0000002000367202 */ /* 0x000fe40000000f00 */
[----:B------:R-:W-:-:S07]  /*6850*/  MOV R34, R52 ;  /* 0x0000003400227202 */ /* 0x000fce0000000f00 */
[----:B------:R-:W-:Y:S05]  /*6860*/  WARPSYNC.COLLECTIVE R51, `(.L_x_528) ;  /* 0x0000000033087348 */ /* 0x000fea0003c00000 */
[----:B------:R0:W1:Y:S02]  /*6870*/  SHFL.BFLY P2, R52, R54, R53, R56 ;  /* 0x0c00003536347389 */ /* 0x0000640000040038 */
[----:B01----:R-:W-:Y:S01]  /*6880*/  ENDCOLLECTIVE ;  /* 0x000000000000791b */ /* 0x003fe20003800000 */
.L_x_528:
[----:B------:R-:W-:Y:S01]  /*6890*/  FADD.FTZ R34, R33, R34 ;  /* 0x0000002221227221 */ /* 0x000fe20000010000 */
[----:B------:R-:W-:-:S04]  /*68a0*/  HFMA2.MMA R53, -RZ, RZ, 0, 1.1920928955078125e-07 ;  /* 0x00000002ff357435 */ /* 0x000fc800000001ff */
[----:B------:R-:W-:Y:S01]  /*68b0*/  MOV R54, R34 ;  /* 0x0000002200367202 */ /* 0x000fe20000000f00 */
[----:B------:R-:W-:-:S07]  /*68c0*/  IMAD.MOV.U32 R35, RZ, RZ, R52 ;  /* 0x000000ffff237224 */ /* 0x000fce00078e0034 */
[----:B------:R-:W-:Y:S05]  /*68d0*/  WARPSYNC.COLLECTIVE R51, `(.L_x_529) ;  /* 0x0000000033087348 */ /* 0x000fea0003c00000 */
[----:B------:R0:W1:Y:S02]  /*68e0*/  SHFL.BFLY P2, R52, R54, R53, R56 ;  /* 0x0c00003536347389 */ /* 0x0000640000040038 */
[----:B01----:R-:W-:Y:S01]  /*68f0*/  ENDCOLLECTIVE ;  /* 0x000000000000791b */ /* 0x003fe20003800000 */
.L_x_529:
[----:B------:R-:W-:-:S04]  /*6900*/  FADD.FTZ R35, R32, R35 ;  /* 0x0000002320237221 */ /* 0x000fc80000010000 */
[----:B------:R-:W-:Y:S01]  /*6910*/  IMAD.MOV.U32 R54, RZ, RZ, R35 ;  /* 0x000000ffff367224 */ /* 0x000fe200078e0023 */
[----:B------:R-:W-:-:S07]  /*6920*/  MOV R37, R52 ;  /* 0x0000003400257202 */ /* 0x000fce0000000f00 */
[----:B------:R-:W-:Y:S05]  /*6930*/  WARPSYNC.COLLECTIVE R51, `(.L_x_530) ;  /* 0x0000000033087348 */ /* 0x000fea0003c00000 */
[----:B------:R0:W1:Y:S02]  /*6940*/  SHFL.BFLY P2, R52, R54, R53, R56 ;  /* 0x0c00003536347389 */ /* 0x0000640000040038 */
[----:B01----:R-:W-:Y:S01]  /*6950*/  ENDCOLLECTIVE ;  /* 0x000000000000791b */ /* 0x003fe20003800000 */
.L_x_530:
[----:B------:R-:W-:Y:S01]  /*6960*/  FADD.FTZ R37, R34, R37 ;  /* 0x0000002522257221 */ /* 0x000fe20000010000 */
[----:B------:R-:W-:-:S04]  /*6970*/  HFMA2.MMA R53, -RZ, RZ, 0, 5.9604644775390625e-08 ;  /* 0x00000001ff357435 */ /* 0x000fc800000001ff */
[----:B------:R-:W-:Y:S02]  /*6980*/  MOV R54, R37 ;  /* 0x0000002500367202 */ /* 0x000fe40000000f00 */
[----:B------:R-:W-:-:S07]  /*6990*/  MOV R30, R52 ;  /* 0x00000034001e7202 */ /* 0x000fce0000000f00 */
[----:B------:R-:W-:Y:S05]  /*69a0*/  WARPSYNC.COLLECTIVE R51, `(.L_x_531) ;  /* 0x0000000033087348 */ /* 0x000fea0003c00000 */
[----:B------:R0:W1:Y:S02]  /*69b0*/  SHFL.BFLY P2, R52, R54, R53, R56 ;  /* 0x0c00003536347389 */ /* 0x0000640000040038 */
[----:B01----:R-:W-:Y:S01]  /*69c0*/  ENDCOLLECTIVE ;  /* 0x000000000000791b */ /* 0x003fe20003800000 */
.L_x_531:
[----:B------:R-:W-:-:S05]  /*69d0*/  FADD.FTZ R30, R35, R30 ;  /* 0x0000001e231e7221 */ /* 0x000fca0000010000 */
[----:B------:R-:W-:Y:S01]  /*69e0*/  MOV R54, R30 ;  /* 0x0000001e00367202 */ /* 0x000fe20000000f00 */
[----:B------:R-:W-:-:S07]  /*69f0*/  IMAD.MOV.U32 R36, RZ, RZ, R52 ;  /* 0x000000ffff247224 */ /* 0x000fce00078e0034 */
[----:B------:R-:W-:Y:S05]  /*6a00*/  WARPSYNC.COLLECTIVE R51, `(.L_x_532) ;  /* 0x0000000033087348 */ /* 0x000fea0003c00000 */
[----:B------:R0:W1:Y:S02]  /*6a10*/  SHFL.BFLY P2, R52, R54, R53, R56 ;  /* 0x0c00003536347389 */ /* 0x0000640000040038 */
[----:B01----:R-:W-:Y:S01]  /*6a20*/  ENDCOLLECTIVE ;  /* 0x000000000000791b */ /* 0x003fe20003800000 */
.L_x_532:
[----:B------:R-:W-:Y:S01]  /*6a30*/  FADD.FTZ R36, R37, R36 ;  /* 0x0000002425247221 */ /* 0x000fe20000010000 */
[----:B------:R-:W-:Y:S01]  /*6a40*/  MOV R31, R52 ;  /* 0x00000034001f7202 */ /* 0x000fe20000000f00 */
[----:B------:R-:W-:Y:S06]  /*6a50*/  BRA `(.L_x_533) ;  /* 0xffffffec00147947 */ /* 0x000fec000383ffff */
.L_x_512:
[----:B------:R-:W-:Y:S01]  /*6a60*/  HFMA2.MMA R56, -RZ, RZ, 0, 0.000503063201904296875 ;  /* 0x0000101fff387435 */ /* 0x000fe200000001ff */
[----:B------:R-:W-:Y:S01]  /*6a70*/  BSSY B1, `(.L_x_534) ;  /* 0x0000007000017945 */ /* 0x000fe20003800000 */
[----:B---3--:R-:W-:Y:S01]  /*6a80*/  MOV R54, R30 ;  /* 0x0000001e00367202 */ /* 0x008fe20000000f00 */
[----:B------:R-:W-:Y:S01]  /*6a90*/  IMAD.MOV.U32 R53, RZ, RZ, 0x8 ;  /* 0x00000008ff357424 */ /* 0x000fe200078e00ff */
[----:B------:R-:W-:-:S07]  /*6aa0*/  MOV R51, 0xffff ;  /* 0x0000ffff00337802 */ /* 0x000fce0000000f00 */
[----:B012-4-:R-:W-:Y:S05]  /*6ab0*/  WARPSYNC.COLLECTIVE R51, `(.L_x_535) ;  /* 0x0000000033087348 */ /* 0x017fea0003c00000 */
[----:B------:R3:W0:Y:S02]  /*6ac0*/  SHFL.BFLY P2, R52, R54, R53, R56 ;  /* 0x0c00003536347389 */ /* 0x0006240000040038 */
[----:B01234-:R-:W-:Y:S01]  /*6ad0*/  ENDCOLLECTIVE ;  /* 0x000000000000791b */ /* 0x01ffe20003800000 */
.L_x_535:
[----:B------:R-:W-:Y:S05]  /*6ae0*/  BSYNC B1 ;  /* 0x0000000000017941 */ /* 0x000fea0003800000 */
.L_x_534:
[----:B------:R-:W-:Y:S01]  /*6af0*/  HFMA2.MMA R53, -RZ, RZ, 0, 4.76837158203125e-07 ;  /* 0x00000008ff357435 */ /* 0x000fe200000001ff */
[----:B------:R-:W-:Y:S01]  /*6b00*/  IMAD.MOV.U32 R54, RZ, RZ, R31 ;  /* 0x000000ffff367224 */ /* 0x000fe200078e001f */
[----:B------:R-:W-:Y:S02]  /*6b10*/  MOV R56, 0x101f ;  /* 0x0000101f00387802 */ /* 0x000fe40000000f00 */
[----:B------:R-:W-:Y:S02]  /*6b20*/  MOV R51, 0xffff ;  /* 0x0000ffff00337802 */ /* 0x000fe40000000f00 */
[----:B------:R-:W-:-:S07]  /*6b30*/  MOV R33, R52 ;  /* 0x0000003400217202 */ /* 0x000fce0000000f00 */
[----:B------:R-:W-:Y:S05]  /*6b40*/  WARPSYNC.COLLECTIVE R51, `(.L_x_536) ;  /* 0x0000000033087348 */ /* 0x000fea0003c00000 */
[----:B------:R0:W1:Y:S02]  /*6b50*/  SHFL.BFLY P2, R52, R54, R53, R56 ;  /* 0x0c00003536347389 */ /* 0x0000640000040038 */
[----:B01----:R-:W-:Y:S01]  /*6b60*/  ENDCOLLECTIVE ;  /* 0x000000000000791b */ /* 0x003fe20003800000 */
.L_x_536:
[----:B------:R-:W-:Y:S01]  /*6b70*/  FADD.FTZ R33, R33, R30 ;  /* 0x0000001e21217221 */ /* 0x000fe20000010000 */
[----:B------:R-:W-:-:S04]  /*6b80*/  HFMA2.MMA R53, -RZ, RZ, 0, 2.384185791015625e-07 ;  /* 0x00000004ff357435 */ /* 0x000fc800000001ff */
[----:B------:R-:W-:Y:S01]  /*6b90*/  MOV R54, R33 ;  /* 0x0000002100367202 */ /* 0x000fe20000000f00 */
[----:B------:R-:W-:-:S07]  /*6ba0*/  IMAD.MOV.U32 R32, RZ, RZ, R52 ;  /* 0x000000ffff207224 */ /* 0x000fce00078e0034 */
[----:B------:R-:W-:Y:S05]  /*6bb0*/  WARPSYNC.COLLECTIVE R51, `(.L_x_537) ;  /* 0x0000000033087348 */ /* 0x000fea0003c00000 */
[----:B------:R0:W1:Y:S02]  /*6bc0*/  SHFL.BFLY P2, R52, R54, R53, R56 ;  /* 0x0c00003536347389 */ /* 0x0000640000040038 */
[----:B01----:R-:W-:Y:S01]  /*6bd0*/  ENDCOLLECTIVE ;  /* 0x000000000000791b */ /* 0x003fe20003800000 */
.L_x_537:
[----:B------:R-:W-:-:S04]  /*6be0*/  FADD.FTZ R32, R32, R31 ;  /* 0x0000001f20207221 */ /* 0x000fc80000010000 */
[----:B------:R-:W-:Y:S01]  /*6bf0*/  IMAD.MOV.U32 R54, RZ, RZ, R32 ;  /* 0x000000ffff367224 */ /* 0x000fe200078e0020 */
[----:B------:R-:W-:-:S07]  /*6c00*/  MOV R34, R52 ;  /* 0x0000003400227202 */ /* 0x000fce0000000f00 */
[----:B------:R-:W-:Y:S05]  /*6c10*/  WARPSYNC.COLLECTIVE R51, `(.L_x_538) ;  /* 0x0000000033087348 */ /* 0x000fea0003c00000 */
[----:B------:R0:W1:Y:S02]  /*6c20*/  SHFL.BFLY P2, R52, R54, R53, R56 ;  /* 0x0c00003536347389 */ /* 0x0000640000040038 */
[----:B01----:R-:W-:Y:S01]  /*6c30*/  ENDCOLLECTIVE ;  /* 0x000000000000791b */ /* 0x003fe20003800000 */
.L_x_538:
[----:B------:R-:W-:Y:S01]  /*6c40*/  FADD.FTZ R34, R33, R34 ;  /* 0x0000002221227221 */ /* 0x000fe20000010000 */
[----:B------:R-:W-:-:S04]  /*6c50*/  HFMA2.MMA R53, -RZ, RZ, 0, 1.1920928955078125e-07 ;  /* 0x00000002ff357435 */ /* 0x000fc800000001ff */
[----:B------:R-:W-:Y:S02]  /*6c60*/  MOV R54, R34 ;  /* 0x0000002200367202 */ /* 0x000fe40000000f00 */
[----:B------:R-:W-:-:S07]  /*6c70*/  MOV R35, R52 ;  /* 0x0000003400237202 */ /* 0x000fce0000000f00 */
[----:B------:R-:W-:Y:S05]  /*6c80*/  WARPSYNC.COLLECTIVE R51, `(.L_x_539) ;  /* 0x0000000033087348 */ /* 0x000fea0003c00000 */
[----:B------:R0:W1:Y:S02]  /*6c90*/  SHFL.BFLY P2, R52, R54, R53, R56 ;  /* 0x0c00003536347389 */ /* 0x0000640000040038 */
[----:B01----:R-:W-:Y:S01]  /*6ca0*/  ENDCOLLECTIVE ;  /* 0x000000000000791b */ /* 0x003fe20003800000 */
.L_x_539:
[----:B------:R-:W-:-:S05]  /*6cb0*/  FADD.FTZ R35, R32, R35 ;  /* 0x0000002320237221 */ /* 0x000fca0000010000 */
[----:B------:R-:W-:Y:S01]  /*6cc0*/  MOV R54, R35 ;  /* 0x0000002300367202 */ /* 0x000fe20000000f00 */
[----:B------:R-:W-:-:S07]  /*6cd0*/  IMAD.MOV.U32 R37, RZ, RZ, R52 ;  /* 0x000000ffff257224 */ /* 0x000fce00078e0034 */
[----:B------:R-:W-:Y:S05]  /*6ce0*/  WARPSYNC.COLLECTIVE R51, `(.L_x_540) ;  /* 0x0000000033087348 */ /* 0x000fea0003c00000 */
[----:B------:R0:W1:Y:S02]  /*6cf0*/  SHFL.BFLY P2, R52, R54, R53, R56 ;  /* 0x0c00003536347389 */ /* 0x0000640000040038 */
[----:B01----:R-:W-:Y:S01]  /*6d00*/  ENDCOLLECTIVE ;  /* 0x000000000000791b */ /* 0x003fe20003800000 */
.L_x_540:
[----:B------:R-:W-:-:S05]  /*6d10*/  FADD.FTZ R37, R34, R37 ;  /* 0x0000002522257221 */ /* 0x000fca0000010000 */
[----:B------:R-:W-:Y:S01]  /*6d20*/  MOV R54, R37 ;  /* 0x0000002500367202 */ /* 0x000fe20000000f00 */
[----:B------:R-:W-:Y:S01]  /*6d30*/  IMAD.MOV.U32 R53, RZ, RZ, 0x1 ;  /* 0x00000001ff357424 */ /* 0x000fe200078e00ff */
[----:B------:R-:W-:-:S07]  /*6d40*/  MOV R30, R52 ;  /* 0x00000034001e7202 */ /* 0x000fce0000000f00 */
[----:B------:R-:W-:Y:S05]  /*6d50*/  WARPSYNC.COLLECTIVE R51, `(.L_x_541) ;  /* 0x0000000033087348 */ /* 0x000fea0003c00000 */
[----:B------:R0:W1:Y:S02]  /*6d60*/  SHFL.BFLY P2, R52, R54, R53, R56 ;  /* 0x0c00003536347389 */ /* 0x0000640000040038 */
[----:B01----:R-:W-:Y:S01]  /*6d70*/  ENDCOLLECTIVE ;  /* 0x000000000000791b */ /* 0x003fe20003800000 */
.L_x_541:
[----:B------:R-:W-:-:S05]  /*6d80*/  FADD.FTZ R30, R35, R30 ;  /* 0x0000001e231e7221 */ /* 0x000fca0000010000 */
[----:B------:R-:W-:Y:S02]  /*6d90*/  MOV R54, R30 ;  /* 0x0000001e00367202 */ /* 0x000fe40000000f00 */
[----:B------:R-:W-:-:S07]  /*6da0*/  MOV R36, R52 ;  /* 0x0000003400247202 */ /* 0x000fce0000000f00 */
[----:B------:R-:W-:Y:S05]  /*6db0*/  WARPSYNC.COLLECTIVE R51, `(.L_x_542) ;  /* 0x0000000033087348 */ /* 0x000fea0003c00000 */
[----:B------:R0:W1:Y:S02]  /*6dc0*/  SHFL.BFLY P2, R52, R54, R53, R56 ;  /* 0x0c00003536347389 */ /* 0x0000640000040038 */
[----:B01----:R-:W-:Y:S01]  /*6dd0*/  ENDCOLLECTIVE ;  /* 0x000000000000791b */ /* 0x003fe20003800000 */
.L_x_542:
[----:B------:R-:W-:Y:S01]  /*6de0*/  FADD.FTZ R36, R37, R36 ;  /* 0x0000002425247221 */ /* 0x000fe20000010000 */
[----:B------:R-:W-:Y:S01]  /*6df0*/  MOV R31, R52 ;  /* 0x00000034001f7202 */ /* 0x000fe20000000f00 */
[----:B------:R-:W-:Y:S06]  /*6e00*/  BRA `(.L_x_543) ;  /* 0xffffffe800bc7947 */ /* 0x000fec000383ffff */
.L_x_513:
[----:B------:R-:W-:Y:S01]  /*6e10*/  HFMA2.MMA R53, -RZ, RZ, 0, 4.76837158203125e-07 ;  /* 0x00000008ff357435 */ /* 0x000fe200000001ff */
[----:B------:R-:W-:Y:S01]  /*6e20*/  BSSY B0, `(.L_x_544) ;  /* 0x0000007000007945 */ /* 0x000fe20003800000 */
[----:B--2---:R-:W-:Y:S01]  /*6e30*/  IMAD.MOV.U32 R54, RZ, RZ, R26 ;  /* 0x000000ffff367224 */ /* 0x004fe200078e001a */
[----:B------:R-:W-:Y:S02]  /*6e40*/  MOV R56, 0x101f ;  /* 0x0000101f00387802 */ /* 0x000fe40000000f00 */
[----:B------:R-:W-:-:S07]  /*6e50*/  MOV R51, 0xffff ;  /* 0x0000ffff00337802 */ /* 0x000fce0000000f00 */
[----:B01-3--:R-:W-:Y:S05]  /*6e60*/  WARPSYNC.COLLECTIVE R51, `(.L_x_545) ;  /* 0x0000000033087348 */ /* 0x00bfea0003c00000 */
[----:B------:R2:W4:Y:S02]  /*6e70*/  SHFL.BFLY P2, R52, R54, R53, R56 ;  /* 0x0c00003536347389 */ /* 0x0005240000040038 */
[----:B01234-:R-:W-:Y:S01]  /*6e80*/  ENDCOLLECTIVE ;  /* 0x000000000000791b */ /* 0x01ffe20003800000 */
.L_x_545:
[----:B------:R-:W-:Y:S05]  /*6e90*/  BSYNC B0 ;  /* 0x0000000000007941 */ /* 0x000fea0003800000 */
.L_x_544:
[----:B------:R-:W-:Y:S01]  /*6ea0*/  HFMA2.MMA R53, -RZ, RZ, 0, 4.76837158203125e-07 ;  /* 0x00000008ff357435 */ /* 0x000fe200000001ff */
[----:B------:R-:W-:Y:S01]  /*6eb0*/  MOV R54, R27 ;  /* 0x0000001b00367202 */ /* 0x000fe20000000f00 */
[----:B------:R-:W-:Y:S01]  /*6ec0*/  IMAD.MOV.U32 R51, RZ, RZ, 0xffff ;  /* 0x0000ffffff337424 */ /* 0x000fe200078e00ff */
[----:B------:R-:W-:Y:S01]  /*6ed0*/  MOV R56, 0x101f ;  /* 0x0000101f00387802 */ /* 0x000fe20000000f00 */
[----:B------:R-:W-:Y:S01]  /*6ee0*/  IMAD.MOV.U32 R29, RZ, RZ, R52 ;  /* 0x000000ffff1d7224 */ /* 0x000fe200078e0034 */
[----:B------:R-:W-:Y:S01]  /*6ef0*/  @!P0 IADD3 R32, R30, 0x14, RZ ;  /* 0x000000141e208810 */ /* 0x000fe20007ffe0ff */
[----:B------:R-:W-:Y:S01]  /*6f00*/  HFMA2.MMA R35, -RZ, RZ, 0, 0 ;  /* 0x00000000ff237435 */ /* 0x000fe200000001ff */
[----:B------:R-:W-:-:S10]  /*6f10*/  @!P0 LEA R31, R40, UR6, 0x7 ;  /* 0x00000006281f8c11 */ /* 0x000fd4000f8e38ff */
[----:B------:R-:W-:Y:S05]  /*6f20*/  WARPSYNC.COLLECTIVE R51, `(.L_x_546) ;  /* 0x0000000033087348 */ /* 0x000fea0003c00000 */
[----:B------:R0:W1:Y:S02]  /*6f30*/  SHFL.BFLY P2, R52, R54, R53, R56 ;  /* 0x0c00003536347389 */ /* 0x0000640000040038 */
[----:B01----:R-:W-:Y:S01]  /*6f40*/  ENDCOLLECTIVE ;  /* 0x000000000000791b */ /* 0x003fe20003800000 */
.L_x_546:
[----:B------:R-:W-:Y:S01]  /*6f50*/  FADD.FTZ R29, R29, R26 ;  /* 0x0000001a1d1d7221 */ /* 0x000fe20000010000 */
[-C--:B------:R-:W-:Y:S01]  /*6f60*/  @!P0 LOP3.LUT R32, R32, R11.reuse, RZ, 0x3c, !PT ;  /* 0x0000000b20208212 */ /* 0x080fe200078e3cff */
[----:B------:R-:W-:Y:S01]  /*6f70*/  IMAD.MOV.U32 R41, RZ, RZ, RZ ;  /* 0x000000ffff297224 */ /* 0x000fe200078e00ff */
[----:B------:R-:W-:Y:S01]  /*6f80*/  MOV R36, RZ ;  /* 0x000000ff00247202 */ /* 0x000fe20000000f00 */
[----:B------:R-:W-:Y:S01]  /*6f90*/  HFMA2.MMA R43, -RZ, RZ, 0, 0 ;  /* 0x00000000ff2b7435 */ /* 0x000fe200000001ff */
[----:B------:R-:W-:Y:S01]  /*6fa0*/  @!P0 IADD3 R48, R30, 0x3c, RZ ;  /* 0x0000003c1e308810 */ /* 0x000fe20007ffe0ff */
[----:B------:R-:W-:Y:S01]  /*6fb0*/  @!P0 IMAD R32, R32, 0x4, R31 ;  /* 0x0000000420208824 */ /* 0x000fe200078e021f */
[----:B------:R-:W-:Y:S01]  /*6fc0*/  @!P0 LEA R45, R40, UR6, 0x7 ;  /* 0x00000006282d8c11 */ /* 0x000fe2000f8e38ff */
[----:B------:R-:W-:Y:S01]  /*6fd0*/  IMAD.MOV.U32 R47, RZ, RZ, RZ ;  /* 0x000000ffff2f7224 */ /* 0x000fe200078e00ff */
[----:B------:R-:W-:Y:S02]  /*6fe0*/  @!P0 LOP3.LUT R48, R48, R11, RZ, 0x3c, !PT ;  /* 0x0000000b30308212 */ /* 0x000fe400078e3cff */
[----:B------:R0:W1:Y:S01]  /*6ff0*/  @!P0 LDS R34, [R32+0x500] ;  /* 0x0005000020228984 */ /* 0x0000620000000800 */
[----:B------:R-:W-:Y:S01]  /*7000*/  HFMA2.MMA R53, -RZ, RZ, 0, 2.384185791015625e-07 ;  /* 0x00000004ff357435 */ /* 0x000fe200000001ff */
[----:B------:R-:W-:-:S02]  /*7010*/  MOV R54, R29 ;  /* 0x0000001d00367202 */ /* 0x000fc40000000f00 */
[----:B------:R0:W2:Y:S01]  /*7020*/  @!P0 LDS R33, [R32] ;  /* 0x0000000020218984 */ /* 0x0000a20000000800 */
[----:B------:R-:W-:Y:S01]  /*7030*/  @!P0 IMAD R48, R48, 0x4, R45 ;  /* 0x0000000430308824 */ /* 0x000fe200078e022d */
[----:B------:R-:W-:-:S04]  /*7040*/  HFMA2.MMA R45, -RZ, RZ, 0, 0 ;  /* 0x00000000ff2d7435 */ /* 0x000fc800000001ff */
[----:B------:R0:W3:Y:S01]  /*7050*/  @!P0 LDS R49, [R48] ;  /* 0x0000000030318984 */ /* 0x0000e20000000800 */
[----:B------:R-:W-:-:S07]  /*7060*/  MOV R28, R52 ;  /* 0x00000034001c7202 */ /* 0x000fce0000000f00 */
[----:B0123--:R-:W-:Y:S05]  /*7070*/  WARPSYNC.COLLECTIVE R51, `(.L_x_547) ;  /* 0x0000000033087348 */ /* 0x00ffea0003c00000 */
[----:B------:R4:W0:Y:S02]  /*7080*/  SHFL.BFLY P2, R52, R54, R53, R56 ;  /* 0x0c00003536347389 */ /* 0x0008240000040038 */
[----:B01234-:R-:W-:Y:S01]  /*7090*/  ENDCOLLECTIVE ;  /* 0x000000000000791b */ /* 0x01ffe20003800000 */
.L_x_547:
[----:B------:R-:W-:Y:S01]  /*70a0*/  FADD.FTZ R28, R28, R27 ;  /* 0x0000001b1c1c7221 */ /* 0x000fe20000010000 */
[----:B------:R0:W1:Y:S04]  /*70b0*/  @!P0 LDS R50, [R48+0x500] ;  /* 0x0005000030328984 */ /* 0x0000680000000800 */
[----:B------:R-:W-:Y:S01]  /*70c0*/  MOV R54, R28 ;  /* 0x0000001c00367202 */ /* 0x000fe20000000f00 */
[----:B------:R-:W-:-:S07]  /*70d0*/  IMAD.MOV.U32 R26, RZ, RZ, R52 ;  /* 0x000000ffff1a7224 */ /* 0x000fce00078e0034 */
[----:B01----:R-:W-:Y:S05]  /*70e0*/  WARPSYNC.COLLECTIVE R51, `(.L_x_548) ;  /* 0x0000000033087348 */ /* 0x003fea0003c00000 */
[----:B------:R2:W3:Y:S02]  /*70f0*/  SHFL.BFLY P2, R52, R54, R53, R56 ;  /* 0x0c00003536347389 */ /* 0x0004e40000040038 */
[----:B0123--:R-:W-:Y:S01]  /*7100*/  ENDCOLLECTIVE ;  /* 0x000000000000791b */ /* 0x00ffe20003800000 */
.L_x_548:
[----:B------:R-:W-:Y:S01]  /*7110*/  @!P0 MOV R36, R34 ;  /* 0x0000002200248202 */ /* 0x000fe20000000f00 */
[----:B------:R-:W-:Y:S01]  /*7120*/  FADD.FTZ R26, R29, R26 ;  /* 0x0000001a1d1a7221 */ /* 0x000fe20000010000 */
[----:B------:R-:W-:Y:S01]  /*7130*/  @!P0 IMAD.MOV.U32 R35, RZ, RZ, R33 ;  /* 0x000000ffff238224 */ /* 0x000fe200078e0021 */
[----:B------:R-:W-:Y:S01]  /*7140*/  @!P0 MOV R45, R49 ;  /* 0x00000031002d8202 */ /* 0x000fe20000000f00 */
[----:B------:R-:W-:Y:S02]  /*7150*/  HFMA2.MMA R53, -RZ, RZ, 0, 1.1920928955078125e-07 ;  /* 0x00000002ff357435 */ /* 0x000fe400000001ff */
[----:B------:R-:W-:Y:S02]  /*7160*/  MOV R54, R26 ;  /* 0x0000001a00367202 */ /* 0x000fe40000000f00 */
[----:B------:R-:W-:Y:S02]  /*7170*/  @!P0 MOV R47, R50 ;  /* 0x00000032002f8202 */ /* 0x000fe40000000f00 */
[----:B------:R-:W-:-:S07]  /*7180*/  MOV R27, R52 ;  /* 0x00000034001b7202 */ /* 0x000fce0000000f00 */
[----:B------:R-:W-:Y:S05]  /*7190*/  WARPSYNC.COLLECTIVE R51, `(.L_x_549) ;  /* 0x0000000033087348 */ /* 0x000fea0003c00000 */
[----:B------:R0:W1:Y:S02]  /*71a0*/  SHFL.BFLY P2, R52, R54, R53, R56 ;  /* 0x0c00003536347389 */ /* 0x0000640000040038 */
[----:B01----:R-:W-:Y:S01]  /*71b0*/  ENDCOLLECTIVE ;  /* 0x000000000000791b */ /* 0x003fe20003800000 */
.L_x_549:
[----:B------:R-:W-:-:S04]  /*71c0*/  FADD.FTZ R27, R28, R27 ;  /* 0x0000001b1c1b7221 */ /* 0x000fc80000010000 */
[----:B------:R-:W-:Y:S01]  /*71d0*/  IMAD.MOV.U32 R54, RZ, RZ, R27 ;  /* 0x000000ffff367224 */ /* 0x000fe200078e001b */
[----:B------:R-:W-:-:S07]  /*71e0*/  MOV R29, R52 ;  /* 0x00000034001d7202 */ /* 0x000fce0000000f00 */
[----:B------:R-:W-:Y:S05]  /*71f0*/  WARPSYNC.COLLECTIVE R51, `(.L_x_550) ;  /* 0x0000000033087348 */ /* 0x000fea0003c00000 */
[----:B------:R0:W1:Y:S02]  /*7200*/  SHFL.BFLY P2, R52, R54, R53, R56 ;  /* 0x0c00003536347389 */ /* 0x0000640000040038 */
[----:B01----:R-:W-:Y:S01]  /*7210*/  ENDCOLLECTIVE ;  /* 0x000000000000791b */ /* 0x003fe20003800000 */
.L_x_550:
[----:B------:R-:W-:Y:S01]  /*7220*/  FADD.FTZ R31, R26, R29 ;  /* 0x0000001d1a1f7221 */ /* 0x000fe20000010000 */
[----:B------:R-:W-:Y:S01]  /*7230*/  @!P0 LEA R29, R40, UR6, 0x7 ;  /* 0x00000006281d8c11 */ /* 0x000fe2000f8e38ff */
[----:B------:R-:W-:-:S03]  /*7240*/  HFMA2.MMA R53, -RZ, RZ, 0, 5.9604644775390625e-08 ;  /* 0x00000001ff357435 */ /* 0x000fc600000001ff */
[----:B------:R-:W-:Y:S02]  /*7250*/  MOV R54, R31 ;  /* 0x0000001f00367202 */ /* 0x000fe40000000f00 */
[----:B------:R-:W-:-:S07]  /*7260*/  MOV R28, R52 ;  /* 0x00000034001c7202 */ /* 0x000fce0000000f00 */
[----:B------:R-:W-:Y:S05]  /*7270*/  WARPSYNC.COLLECTIVE R51, `(.L_x_551) ;  /* 0x0000000033087348 */ /* 0x000fea0003c00000 */
[----:B------:R0:W1:Y:S02]  /*7280*/  SHFL.BFLY P2, R52, R54, R53, R56 ;  /* 0x0c00003536347389 */ /* 0x0000640000040038 */
[----:B01----:R-:W-:Y:S01]  /*7290*/  ENDCOLLECTIVE ;  /* 0x000000000000791b */ /* 0x003fe20003800000 */
.L_x_551:
[----:B------:R-:W-:Y:S01]  /*72a0*/  FADD.FTZ R32, R27, R28 ;  /* 0x0000001c1b207221 */ /* 0x000fe20000010000 */
[----:B------:R-:W-:Y:S01]  /*72b0*/  @!P0 IADD3 R28, R30, 0x28, RZ ;  /* 0x000000281e1c8810 */ /* 0x000fe20007ffe0ff */
[----:B------:R-:W0:Y:S03]  /*72c0*/  LDC.64 R26, c[0x0][0x218] ;  /* 0x00008600ff1a7b82 */ /* 0x000e260000000a00 */
[----:B------:R-:W-:-:S04]  /*72d0*/  @!P0 LOP3.LUT R28, R28, R11, RZ, 0x3c, !PT ;  /* 0x0000000b1c1c8212 */ /* 0x000fc800078e3cff */
[----:B------:R-:W-:Y:S02]  /*72e0*/  @!P0 LEA R28, R28, R29, 0x2 ;  /* 0x0000001d1c1c8211 */ /* 0x000fe400078e10ff */
[----:B------:R-:W-:-:S03]  /*72f0*/  MOV R54, R32 ;  /* 0x0000002000367202 */ /* 0x000fc60000000f00 */
[----:B------:R1:W2:Y:S04]  /*7300*/  @!P0 LDS R29, [R28] ;  /* 0x000000001c1d8984 */ /* 0x0002a80000000800 */
[----:B------:R1:W3:Y:S01]  /*7310*/  @!P0 LDS R44, [R28+0x500] ;  /* 0x000500001c2c8984 */ /* 0x0002e20000000800 */
[----:B------:R-:W-:-:S07]  /*7320*/  IMAD.MOV.U32 R34, RZ, RZ, R52 ;  /* 0x000000ffff227224 */ /* 0x000fce00078e0034 */
[----:B0123--:R-:W-:Y:S05]  /*7330*/  WARPSYNC.COLLECTIVE R51, `(.L_x_552) ;  /* 0x0000000033087348 */ /* 0x00ffea0003c00000 */
[----:B------:R4:W0:Y:S02]  /*7340*/  SHFL.BFLY P2, R52, R54, R53, R56 ;  /* 0x0c00003536347389 */ /* 0x0008240000040038 */
[----:B01234-:R-:W-:Y:S01]  /*7350*/  ENDCOLLECTIVE ;  /* 0x000000000000791b */ /* 0x01ffe20003800000 */
.L_x_552:
[----:B------:R-:W-:Y:S01]  /*7360*/  FADD.FTZ R34, R31, R34 ;  /* 0x000000221f227221 */ /* 0x000fe20000010000 */
[----:B------:R-:W-:-:S04]  /*7370*/  IMAD.IADD R31, R30, 0x1, R23 ;  /* 0x000000011e1f7824 */ /* 0x000fc800078e0217 */
[----:B------:R-:W-:Y:S01]  /*7380*/  IMAD.WIDE R26, R31, 0x2, R26 ;  /* 0x000000021f1a7825 */ /* 0x000fe200078e021a */
[----:B------:R-:W-:-:S03]  /*7390*/  MOV R54, R35 ;  /* 0x0000002300367202 */ /* 0x000fc60000000f00 */
[----:B------:R-:W-:Y:S01]  /*73a0*/  IMAD.MOV.U32 R53, RZ, RZ, 0x8 ;  /* 0x00000008ff357424 */ /* 0x000fe200078e00ff */
[----:B------:R-:W-:-:S07]  /*73b0*/  MOV R33, R52 ;  /* 0x0000003400217202 */ /* 0x000fce0000000f00 */
[----:B------:R-:W-:Y:S05]  /*73c0*/  WARPSYNC.COLLECTIVE R51, `(.L_x_553) ;  /* 0x0000000033087348 */ /* 0x000fea0003c00000 */
[----:B------:R0:W1:Y:S02]  /*73d0*/  SHFL.BFLY P2, R52, R54, R53, R56 ;  /* 0x0c00003536347389 */ /* 0x0000640000040038 */
[----:B01----:R-:W-:Y:S01]  /*73e0*/  ENDCOLLECTIVE ;  /* 0x000000000000791b */ /* 0x003fe20003800000 */
.L_x_553:
[----:B------:R-:W-:Y:S01]  /*73f0*/  FADD.FTZ R32, R32, R33 ;  /* 0x0000002120207221 */ /* 0x000fe20000010000 */
[----:B------:R-:W-:Y:S02]  /*7400*/  @!P0 MOV R41, R29 ;  /* 0x0000001d00298202 */ /* 0x000fe40000000f00 */
[----:B------:R-:W0:Y:S01]  /*7410*/  LDC.64 R28, c[0x0][0x220] ;  /* 0x00008800ff1c7b82 */ /* 0x000e220000000a00 */
[----:B------:R-:W-:Y:S02]  /*7420*/  @!P0 MOV R43, R44 ;  /* 0x0000002c002b8202 */ /* 0x000fe40000000f00 */
[----:B------:R-:W-:Y:S02]  /*7430*/  ISETP.NE.AND P0, PT, R40, RZ, PT ;  /* 0x000000ff2800720c */ /* 0x000fe40003f05270 */
[----:B------:R-:W-:Y:S02]  /*7440*/  MOV R54, R36 ;  /* 0x0000002400367202 */ /* 0x000fe40000000f00 */
[----:B------:R-:W-:-:S09]  /*7450*/  MOV R42, R52 ;  /* 0x00000034002a7202 */ /* 0x000fd20000000f00 */
[----:B0-----:R-:W-:Y:S05]  /*7460*/  WARPSYNC.COLLECTIVE R51, `(.L_x_554) ;  /* 0x0000000033087348 */ /* 0x001fea0003c00000 */
[----:B------:R1:W2:Y:S02]  /*7470*/  SHFL.BFLY P2, R52, R54, R53, R56 ;  /* 0x0c00003536347389 */ /* 0x0002a40000040038 */
[----:B012---:R-:W-:Y:S01]  /*7480*/  ENDCOLLECTIVE ;  /* 0x000000000000791b */ /* 0x007fe20003800000 */
.L_x_554:
[----:B------:R-:W-:Y:S01]  /*7490*/  @!P0 F2FP.BF16.F32.PACK_AB R30, RZ, R34 ;  /* 0x00000022ff1e823e */ /* 0x000fe200000010ff */
[----:B------:R-:W-:Y:S01]  /*74a0*/  FADD.FTZ R42, R42, R35 ;  /* 0x000000232a2a7221 */ /* 0x000fe20000010000 */
[----:B------:R-:W-:Y:S01]  /*74b0*/  @!P0 F2FP.BF16.F32.PACK_AB R32, RZ, R32 ;  /* 0x00000020ff20823e */ /* 0x000fe200000010ff */
[----:B------:R-:W-:Y:S01]  /*74c0*/  IMAD.WIDE R28, R31, 0x2, R28 ;  /* 0x000000021f1c7825 */ /* 0x000fe200078e021c */
[----:B------:R-:W-:Y:S02]  /*74d0*/  PRMT R34, R30, 0x7610, R34 ;  /* 0x000076101e227816 */ /* 0x000fe40000000022 */
[----:B------:R-:W-:-:S03]  /*74e0*/  PRMT R49, R32, 0x7610, R49 ;  /* 0x0000761020317816 */ /* 0x000fc60000000031 */
[----:B------:R0:W-:Y:S01]  /*74f0*/  @!P0 STG.E.U16 desc[UR8][R26.64], R34 ;  /* 0x000000221a008986 */ /* 0x0001e2000c101508 */
[----:B------:R-:W-:Y:S01]  /*7500*/  HFMA2.MMA R53, -RZ, RZ, 0, 2.384185791015625e-07 ;  /* 0x00000004ff357435 */ /* 0x000fe200000001ff */
[----:B------:R-:W-:Y:S02]  /*7510*/  IMAD.MOV.U32 R54, RZ, RZ, R42 ;  /* 0x000000ffff367224 */ /* 0x000fe400078e002a */
[----:B------:R0:W-:Y:S01]  /*7520*/  @!P0 STG.E.U16 desc[UR8][R28.64], R49 ;  /* 0x000000311c008986 */ /* 0x0001e2000c101508 */
[----:B------:R-:W-:-:S07]  /*7530*/  MOV R37, R52 ;  /* 0x0000003400257202 */ /* 0x000fce0000000f00 */
[----:B0-----:R-:W-:Y:S05]  /*7540*/  WARPSYNC.COLLECTIVE R51, `(.L_x_555) ;  /* 0x0000000033087348 */ /* 0x001fea0003c00000 */
[----:B------:R1:W2:Y:S02]  /*7550*/  SHFL.BFLY P2, R52, R54, R53, R56 ;  /* 0x0c00003536347389 */ /* 0x0002a40000040038 */
[----:B012---:R-:W-:Y:S01]  /*7560*/  ENDCOLLECTIVE ;  /* 0x000000000000791b */ /* 0x007fe20003800000 */
.L_x_555:
[----:B------:R-:W-:-:S05]  /*7570*/  FADD.FTZ R37, R37, R36 ;  /* 0x0000002425257221 */ /* 0x000fca0000010000 */
[----:B------:R-:W-:Y:S02]  /*7580*/  MOV R54, R37 ;  /* 0x0000002500367202 */ /* 0x000fe40000000f00 */
[----:B------:R-:W-:-:S07]  /*7590*/  MOV R35, R52 ;  /* 0x0000003400237202 */ /* 0x000fce0000000f00 */
[----:B------:R-:W-:Y:S05]  /*75a0*/  WARPSYNC.COLLECTIVE R51, `(.L_x_556) ;  /* 0x0000000033087348 */ /* 0x000fea0003c00000 */
[----:B------:R0:W1:Y:S02]  /*75b0*/  SHFL.BFLY P2, R52, R54, R53, R56 ;  /* 0x0c00003536347389 */ /* 0x0000640000040038 */
[----:B01----:R-:W-:Y:S01]  /*75c0*/  ENDCOLLECTIVE ;  /* 0x000000000000791b */ /* 0x003fe20003800000 */
.L_x_556:
[----:B------:R-:W-:-:S05]  /*75d0*/  FADD.FTZ R35, R42, R35 ;  /* 0x000000232a237221 */ /* 0x000fca0000010000 */
[----:B------:R-:W-:Y:S01]  /*75e0*/  MOV R54, R35 ;  /* 0x0000002300367202 */ /* 0x000fe20000000f00 */
[----:B------:R-:W-:Y:S02]  /*75f0*/  IMAD.MOV.U32 R53, RZ, RZ, 0x2 ;  /* 0x00000002ff357424 */ /* 0x000fe400078e00ff */
[----:B------:R-:W-:-:S07]  /*7600*/  IMAD.MOV.U32 R36, RZ, RZ, R52 ;  /* 0x000000ffff247224 */ /* 0x000fce00078e0034 */
[----:B------:R-:W-:Y:S05]  /*7610*/  WARPSYNC.COLLECTIVE R51, `(.L_x_557) ;  /* 0x0000000033087348 */ /* 0x000fea0003c00000 */
[----:B------:R0:W1:Y:S02]  /*7620*/  SHFL.BFLY P2, R52, R54, R53, R56 ;  /* 0x0c00003536347389 */ /* 0x0000640000040038 */
[----:B01----:R-:W-:Y:S01]  /*7630*/  ENDCOLLECTIVE ;  /* 0x000000000000791b */ /* 0x003fe20003800000 */
.L_x_557:
[----:B------:R-:W-:-:S05]  /*7640*/  FADD.FTZ R36, R37, R36 ;  /* 0x0000002425247221 */ /* 0x000fca0000010000 */
[----:B------:R-:W-:Y:S02]  /*7650*/  MOV R54, R36 ;  /* 0x0000002400367202 */ /* 0x000fe40000000f00 */
[----:B------:R-:W-:-:S07]  /*7660*/  MOV R42, R52 ;  /* 0x00000034002a7202 */ /* 0x000fce0000000f00 */
[----:B------:R-:W-:Y:S05]  /*7670*/  WARPSYNC.COLLECTIVE R51, `(.L_x_558) ;  /* 0x0000000033087348 */ /* 0x000fea0003c00000 */
[----:B------:R0:W1:Y:S02]  /*7680*/  SHFL.BFLY P2, R52, R54, R53, R56 ;  /* 0x0c00003536347389 */ /* 0x0000640000040038 */
[----:B01----:R-:W-:Y:S01]  /*7690*/  ENDCOLLECTIVE ;  /* 0x000000000000791b */ /* 0x003fe20003800000 */
.L_x_558:
[----:B------:R-:W-:Y:S01]  /*76a0*/  FADD.FTZ R42, R35, R42 ;  /* 0x0000002a232a7221 */ /* 0x000fe20000010000 */
[----:B------:R-:W-:-:S03]  /*76b0*/  HFMA2.MMA R53, -RZ, RZ, 0, 5.9604644775390625e-08 ;  /* 0x00000001ff357435 */ /* 0x000fc600000001ff */
[----:B------:R-:W-:Y:S01]  /*76c0*/  IMAD.MOV.U32 R54, RZ, RZ, R42 ;  /* 0x000000ffff367224 */ /* 0x000fe200078e002a */
[----:B------:R-:W-:-:S07]  /*76d0*/  MOV R37, R52 ;  /* 0x0000003400257202 */ /* 0x000fce0000000f00 */
[----:B------:R-:W-:Y:S05]  /*76e0*/  WARPSYNC.COLLECTIVE R51, `(.L_x_559) ;  /* 0x0000000033087348 */ /* 0x000fea0003c00000 */
[----:B------:R0:W1:Y:S02]  /*76f0*/  SHFL.BFLY P2, R52, R54, R53, R56 ;  /* 0x0c00003536347389 */ /* 0x0000640000040038 */
[----:B01----:R-:W-:Y:S01]  /*7700*/  ENDCOLLECTIVE ;  /* 0x000000000000791b */ /* 0x003fe20003800000 */
.L_x_559:
[----:B------:R-:W-:-:S05]  /*7710*/  FADD.FTZ R37, R36, R37 ;  /* 0x0000002524257221 */ /* 0x000fca0000010000 */
[----:B------:R-:W-:Y:S02]  /*7720*/  MOV R54, R37 ;  /* 0x0000002500367202 */ /* 0x000fe40000000f00 */
[----:B------:R-:W-:-:S07]  /*7730*/  MOV R35, R52 ;  /* 0x0000003400237202 */ /* 0x000fce0000000f00 */
[----:B------:R-:W-:Y:S05]  /*7740*/  WARPSYNC.COLLECTIVE R51, `(.L_x_560) ;  /* 0x0000000033087348 */ /* 0x000fea0003c00000 */
[----:B------:R0:W1:Y:S02]  /*7750*/  SHFL.BFLY P2, R52, R54, R53, R56 ;  /* 0x0c00003536347389 */ /* 0x0000640000040038 */
[----:B01----:R-:W-:Y:S01]  /*7760*/  ENDCOLLECTIVE ;  /* 0x000000000000791b */ /* 0x003fe20003800000 */
.L_x_560:
[----:B------:R-:W-:-:S05]  /*7770*/  FADD.FTZ R30, R42, R35 ;  /* 0x000000232a1e7221 */ /* 0x000fca0000010000 */
[----:B------:R-:W-:-:S04]  /*7780*/  @!P0 F2FP.BF16.F32.PACK_AB R30, RZ, R30 ;  /* 0x0000001eff1e823e */ /* 0x000fc800000010ff */
[----:B------:R-:W-:Y:S01]  /*7790*/  PRMT R35, R30, 0x7610, R35 ;  /* 0x000076101e237816 */ /* 0x000fe20000000023 */
[----:B------:R-:W-:Y:S01]  /*77a0*/  HFMA2.MMA R53, -RZ, RZ, 0, 4.76837158203125e-07 ;  /* 0x00000008ff357435 */ /* 0x000fe200000001ff */
[----:B------:R-:W-:-:S03]  /*77b0*/  MOV R54, R41 ;  /* 0x0000002900367202 */ /* 0x000fc60000000f00 */
[----:B------:R0:W-:Y:S01]  /*77c0*/  @!P0 STG.E.U16 desc[UR8][R26.64+0x28], R35 ;  /* 0x000028231a008986 */ /* 0x0001e2000c101508 */
[----:B------:R-:W-:-:S07]  /*77d0*/  IMAD.MOV.U32 R36, RZ, RZ, R52 ;  /* 0x000000ffff247224 */ /* 0x000fce00078e0034 */
[----:B0-----:R-:W-:Y:S05]  /*77e0*/  WARPSYNC.COLLECTIVE R51, `(.L_x_561) ;  /* 0x0000000033087348 */ /* 0x001fea0003c00000 */
[----:B------:R1:W2:Y:S02]  /*77f0*/  SHFL.BFLY P2, R52, R54, R53, R56 ;  /* 0x0c00003536347389 */ /* 0x0002a40000040038 */
[----:B012---:R-:W-:Y:S01]  /*7800*/  ENDCOLLECTIVE ;  /* 0x000000000000791b */ /* 0x007fe20003800000 */
.L_x_561:
[----:B------:R-:W-:-:S05]  /*7810*/  FADD.FTZ R31, R37, R36 ;  /* 0x00000024251f7221 */ /* 0x000fca0000010000 */
[----:B------:R-:W-:-:S05]  /*7820*/  @!P0 F2FP.BF16.F32.PACK_AB R31, RZ, R31 ;  /* 0x0000001fff1f823e */ /* 0x000fca00000010ff */
[----:B------:R0:W-:Y:S01]  /*7830*/  @!P0 STG.E.U16 desc[UR8][R28.64+0x28], R31 ;  /* 0x0000281f1c008986 */ /* 0x0001e2000c101508 */
[----:B------:R-:W-:Y:S01]  /*7840*/  IMAD.MOV.U32 R54, RZ, RZ, R43 ;  /* 0x000000ffff367224 */ /* 0x000fe200078e002b */
[----:B------:R-:W-:-:S07]  /*7850*/  MOV R44, R52 ;  /* 0x00000034002c7202 */ /* 0x000fce0000000f00 */
[----:B0-----:R-:W-:Y:S05]  /*7860*/  WARPSYNC.COLLECTIVE R51, `(.L_x_562) ;  /* 0x0000000033087348 */ /* 0x001fea0003c00000 */
[----:B------:R1:W2:Y:S02]  /*7870*/  SHFL.BFLY P2, R52, R54, R53, R56 ;  /* 0x0c00003536347389 */ /* 0x0002a40000040038 */
[----:B012---:R-:W-:Y:S01]  /*7880*/  ENDCOLLECTIVE ;  /* 0x000000000000791b */ /* 0x007fe20003800000 */
.L_x_562:
[----:B------:R-:W-:Y:S01]  /*7890*/  FADD.FTZ R44, R44, R41 ;  /* 0x000000292c2c7221 */ /* 0x000fe20000010000 */
[----:B------:R-:W-:-:S04]  /*78a0*/  HFMA2.MMA R53, -RZ, RZ, 0, 2.384185791015625e-07 ;  /* 0x00000004ff357435 */ /* 0x000fc800000001ff */
[----:B------:R-:W-:Y:S02]  /*78b0*/  MOV R54, R44 ;  /* 0x0000002c00367202 */ /* 0x000fe40000000f00 */
[----:B------:R-:W-:-:S07]  /*78c0*/  MOV R46, R52 ;  /* 0x00000034002e7202 */ /* 0x000fce0000000f00 */
[----:B------:R-:W-:Y:S05]  /*78d0*/  WARPSYNC.COLLECTIVE R51, `(.L_x_563) ;  /* 0x0000000033087348 */ /* 0x000fea0003c00000 */
[----:B------:R0:W1:Y:S02]  /*78e0*/  SHFL.BFLY P2, R52, R54, R53, R56 ;  /* 0x0c00003536347389 */ /* 0x0000640000040038 */
[----:B01----:R-:W-:Y:S01]  /*78f0*/  ENDCOLLECTIVE ;  /* 0x000000000000791b */ /* 0x003fe20003800000 */
.L_x_563:
[----:B------:R-:W-:-:S05]  /*7900*/  FADD.FTZ R46, R46, R43 ;  /* 0x0000002b2e2e7221 */ /* 0x000fca0000010000 */
[----:B------:R-:W-:Y:S01]  /*7910*/  MOV R54, R46 ;  /* 0x0000002e00367202 */ /* 0x000fe20000000f00 */
[----:B------:R-:W-:-:S07]  /*7920*/  IMAD.MOV.U32 R41, RZ, RZ, R52 ;  /* 0x000000ffff297224 */ /* 0x000fce00078e0034 */
[----:B------:R-:W-:Y:S05]  /*7930*/  WARPSYNC.COLLECTIVE R51, `(.L_x_564) ;  /* 0x0000000033087348 */ /* 0x000fea0003c00000 */
[----:B------:R0:W1:Y:S02]  /*7940*/  SHFL.BFLY P2, R52, R54, R53, R56 ;  /* 0x0c00003536347389 */ /* 0x0000640000040038 */
[----:B01----:R-:W-:Y:S01]  /*7950*/  ENDCOLLECTIVE ;  /* 0x000000000000791b */ /* 0x003fe20003800000 */
.L_x_564:
[----:B------:R-:W-:Y:S01]  /*7960*/  FADD.FTZ R41, R44, R41 ;  /* 0x000000292c297221 */ /* 0x000fe20000010000 */
[----:B------:R-:W-:-:S04]  /*7970*/  HFMA2.MMA R53, -RZ, RZ, 0, 1.1920928955078125e-07 ;  /* 0x00000002ff357435 */ /* 0x000fc800000001ff */
[----:B------:R-:W-:Y:S02]  /*7980*/  MOV R54, R41 ;  /* 0x0000002900367202 */ /* 0x000fe40000000f00 */
[----:B------:R-:W-:-:S07]  /*7990*/  MOV R43, R52 ;  /* 0x00000034002b7202 */ /* 0x000fce0000000f00 */
[----:B------:R-:W-:Y:S05]  /*79a0*/  WARPSYNC.COLLECTIVE R51, `(.L_x_565) ;  /* 0x0000000033087348 */ /* 0x000fea0003c00000 */
[----:B------:R0:W1:Y:S02]  /*79b0*/  SHFL.BFLY P2, R52, R54, R53, R56 ;  /* 0x0c00003536347389 */ /* 0x0000640000040038 */
[----:B01----:R-:W-:Y:S01]  /*79c0*/  ENDCOLLECTIVE ;  /* 0x000000000000791b */ /* 0x003fe20003800000 */
.L_x_565:
[----:B------:R-:W-:-:S04]  /*79d0*/  FADD.FTZ R43, R46, R43 ;  /* 0x0000002b2e2b7221 */ /* 0x000fc80000010000 */
[----:B------:R-:W-:Y:S01]  /*79e0*/  IMAD.MOV.U32 R54, RZ, RZ, R43 ;  /* 0x000000ffff367224 */ /* 0x000fe200078e002b */
[----:B------:R-:W-:-:S07]  /*79f0*/  MOV R44, R52 ;  /* 0x00000034002c7202 */ /* 0x000fce0000000f00 */
[----:B------:R-:W-:Y:S05]  /*7a00*/  WARPSYNC.COLLECTIVE R51, `(.L_x_566) ;  /* 0x0000000033087348 */ /* 0x000fea0003c00000 */
[----:B------:R0:W1:Y:S02]  /*7a10*/  SHFL.BFLY P2, R52, R54, R53, R56 ;  /* 0x0c00003536347389 */ /* 0x0000640000040038 */
[----:B01----:R-:W-:Y:S01]  /*7a20*/  ENDCOLLECTIVE ;  /* 0x000000000000791b */ /* 0x003fe20003800000 */
.L_x_566:
[----:B------:R-:W-:Y:S01]  /*7a30*/  FADD.FTZ R44, R41, R44 ;  /* 0x0000002c292c7221 */ /* 0x000fe20000010000 */
[----:B------:R-:W-:-:S03]  /*7a40*/  HFMA2.MMA R53, -RZ, RZ, 0, 5.9604644775390625e-08 ;  /* 0x00000001ff357435 */ /* 0x000fc600000001ff */
[----:B------:R-:W-:Y:S01]  /*7a50*/  IMAD.MOV.U32 R54, RZ, RZ, R44 ;  /* 0x000000ffff367224 */ /* 0x000fe200078e002c */
[----:B------:R-:W-:-:S07]  /*7a60*/  MOV R46, R52 ;  /* 0x00000034002e7202 */ /* 0x000fce0000000f00 */
[----:B------:R-:W-:Y:S05]  /*7a70*/  WARPSYNC.COLLECTIVE R51, `(.L_x_567) ;  /* 0x0000000033087348 */ /* 0x000fea0003c00000 */
[----:B------:R0:W1:Y:S02]  /*7a80*/  SHFL.BFLY P2, R52, R54, R53, R56 ;  /* 0x0c00003536347389 */ /* 0x0000640000040038 */
[----:B01----:R-:W-:Y:S01]  /*7a90*/  ENDCOLLECTIVE ;  /* 0x000000000000791b */ /* 0x003fe20003800000 */
.L_x_567:
[----:B------:R-:W-:-:S05]  /*7aa0*/  FADD.FTZ R43, R43, R46 ;  /* 0x0000002e2b2b7221 */ /* 0x000fca0000010000 */
[----:B------:R-:W-:Y:S02]  /*7ab0*/  MOV R54, R43 ;  /* 0x0000002b00367202 */ /* 0x000fe40000000f00 */
[----:B------:R-:W-:-:S07]  /*7ac0*/  MOV R41, R52 ;  /* 0x0000003400297202 */ /* 0x000fce0000000f00 */
[----:B------:R-:W-:Y:S05]  /*7ad0*/  WARPSYNC.COLLECTIVE R51, `(.L_x_568) ;  /* 0x0000000033087348 */ /* 0x000fea0003c00000 */
[----:B------:R0:W1:Y:S02]  /*7ae0*/  SHFL.BFLY P2, R52, R54, R53, R56 ;  /* 0x0c00003536347389 */ /* 0x0000640000040038 */
[----:B01----:R-:W-:Y:S01]  /*7af0*/  ENDCOLLECTIVE ;  /* 0x000000000000791b */ /* 0x003fe20003800000 */
.L_x_568:
[----:B------:R-:W-:-:S05]  /*7b00*/  FADD.FTZ R32, R44, R41 ;  /* 0x000000292c207221 */ /* 0x000fca0000010000 */
[----:B------:R-:W-:-:S05]  /*7b10*/  @!P0 F2FP.BF16.F32.PACK_AB R32, RZ, R32 ;  /* 0x00000020ff20823e */ /* 0x000fca00000010ff */
[----:B------:R0:W-:Y:S01]  /*7b20*/  @!P0 STG.E.U16 desc[UR8][R26.64+0x50], R32 ;  /* 0x000050201a008986 */ /* 0x0001e2000c101508 */
[----:B------:R-:W-:Y:S01]  /*7b30*/  HFMA2.MMA R53, -RZ, RZ, 0, 4.76837158203125e-07 ;  /* 0x00000008ff357435 */ /* 0x000fe200000001ff */
[----:B------:R-:W-:Y:S01]  /*7b40*/  MOV R54, R45 ;  /* 0x0000002d00367202 */ /* 0x000fe20000000f00 */
[----:B------:R-:W-:-:S09]  /*7b50*/  IMAD.MOV.U32 R46, RZ, RZ, R52 ;  /* 0x000000ffff2e7224 */ /* 0x000fd200078e0034 */
[----:B0-----:R-:W-:Y:S05]  /*7b60*/  WARPSYNC.COLLECTIVE R51, `(.L_x_569) ;  /* 0x0000000033087348 */ /* 0x001fea0003c00000 */
[----:B------:R1:W2:Y:S02]  /*7b70*/  SHFL.BFLY P2, R52, R54, R53, R56 ;  /* 0x0c00003536347389 */ /* 0x0002a40000040038 */
[----:B012---:R-:W-:Y:S01]  /*7b80*/  ENDCOLLECTIVE ;  /* 0x000000000000791b */ /* 0x007fe20003800000 */
.L_x_569:
[----:B------:R-:W-:-:S05]  /*7b90*/  FADD.FTZ R33, R43, R46 ;  /* 0x0000002e2b217221 */ /* 0x000fca0000010000 */
[----:B------:R-:W-:-:S05]  /*7ba0*/  @!P0 F2FP.BF16.F32.PACK_AB R33, RZ, R33 ;  /* 0x00000021ff21823e */ /* 0x000fca00000010ff */
[----:B------:R0:W-:Y:S01]  /*7bb0*/  @!P0 STG.E.U16 desc[UR8][R28.64+0x50], R33 ;  /* 0x000050211c008986 */ /* 0x0001e2000c101508 */
[----:B------:R-:W-:Y:S02]  /*7bc0*/  MOV R54, R47 ;  /* 0x0000002f00367202 */ /* 0x000fe40000000f00 */
[----:B------:R-:W-:-:S07]  /*7bd0*/  MOV R48, R52 ;  /* 0x0000003400307202 */ /* 0x000fce0000000f00 */
[----:B0-----:R-:W-:Y:S05]  /*7be0*/  WARPSYNC.COLLECTIVE R51, `(.L_x_570) ;  /* 0x0000000033087348 */ /* 0x001fea0003c00000 */
[----:B------:R1:W2:Y:S02]  /*7bf0*/  SHFL.BFLY P2, R52, R54, R53, R56 ;  /* 0x0c00003536347389 */ /* 0x0002a40000040038 */
[----:B012---:R-:W-:Y:S01]  /*7c00*/  ENDCOLLECTIVE ;  /* 0x000000000000791b */ /* 0x007fe20003800000 */
.L_x_570:
[----:B------:R-:W-:Y:S01]  /*7c10*/  FADD.FTZ R48, R48, R45 ;  /* 0x0000002d30307221 */ /* 0x000fe20000010000 */
[----:B------:R-:W-:-:S03]  /*7c20*/  HFMA2.MMA R53, -RZ, RZ, 0, 2.384185791015625e-07 ;  /* 0x00000004ff357435 */ /* 0x000fc600000001ff */
[----:B------:R-:W-:Y:S01]  /*7c30*/  IMAD.MOV.U32 R54, RZ, RZ, R48 ;  /* 0x000000ffff367224 */ /* 0x000fe200078e0030 */
[----:B------:R-:W-:-:S07]  /*7c40*/  MOV R50, R52 ;  /* 0x0000003400327202 */ /* 0x000fce0000000f00 */
[----:B------:R-:W-:Y:S05]  /*7c50*/  WARPSYNC.COLLECTIVE R51, `(.L_x_571) ;  /* 0x0000000033087348 */ /* 0x000fea0003c00000 */
[----:B------:R0:W1:Y:S02]  /*7c60*/  SHFL.BFLY P2, R52, R54, R53, R56 ;  /* 0x0c00003536347389 */ /* 0x0000640000040038 */
[----:B01----:R-:W-:Y:S01]  /*7c70*/  ENDCOLLECTIVE ;  /* 0x000000000000791b */ /* 0x003fe20003800000 */
.L_x_571:
[----:B------:R-:W-:-:S05]  /*7c80*/  FADD.FTZ R50, R50, R47 ;  /* 0x0000002f32327221 */ /* 0x000fca0000010000 */
[----:B------:R-:W-:Y:S02]  /*7c90*/  MOV R54, R50 ;  /* 0x0000003200367202 */ /* 0x000fe40000000f00 */
[----:B------:R-:W-:-:S07]  /*7ca0*/  MOV R45, R52 ;  /* 0x00000034002d7202 */ /* 0x000fce0000000f00 */
[----:B------:R-:W-:Y:S05]  /*7cb0*/  WARPSYNC.COLLECTIVE R51, `(.L_x_572) ;  /* 0x0000000033087348 */ /* 0x000fea0003c00000 */
[----:B------:R0:W1:Y:S02]  /*7cc0*/  SHFL.BFLY P2, R52, R54, R53, R56 ;  /* 0x0c00003536347389 */ /* 0x0000640000040038 */
[----:B01----:R-:W-:Y:S01]  /*7cd0*/  ENDCOLLECTIVE ;  /* 0x000000000000791b */ /* 0x003fe20003800000 */
.L_x_572:
[----:B------:R-:W-:Y:S01]  /*7ce0*/  FADD.FTZ R45, R48, R45 ;  /* 0x0000002d302d7221 */ /* 0x000fe20000010000 */
[----:B------:R-:W-:-:S04]  /*7cf0*/  HFMA2.MMA R53, -RZ, RZ, 0, 1.1920928955078125e-07 ;  /* 0x00000002ff357435 */ /* 0x000fc800000001ff */
[----:B------:R-:W-:Y:S01]  /*7d00*/  MOV R54, R45 ;  /* 0x0000002d00367202 */ /* 0x000fe20000000f00 */
[----:B------:R-:W-:-:S07]  /*7d10*/  IMAD.MOV.U32 R47, RZ, RZ, R52 ;  /* 0x000000ffff2f7224 */ /* 0x000fce00078e0034 */
[----:B------:R-:W-:Y:S05]  /*7d20*/  WARPSYNC.COLLECTIVE R51, `(.L_x_573) ;  /* 0x0000000033087348 */ /* 0x000fea0003c00000 */
[----:B------:R0:W1:Y:S02]  /*7d30*/  SHFL.BFLY P2, R52, R54, R53, R56 ;  /* 0x0c00003536347389 */ /* 0x0000640000040038 */
[----:B01----:R-:W-:Y:S01]  /*7d40*/  ENDCOLLECTIVE ;  /* 0x000000000000791b */ /* 0x003fe20003800000 */
.L_x_573:
[----:B------:R-:W-:-:S05]  /*7d50*/  FADD.FTZ R47, R50, R47 ;  /* 0x0000002f322f7221 */ /* 0x000fca0000010000 */
[----:B------:R-:W-:Y:S02]  /*7d60*/  MOV R54, R47 ;  /* 0x0000002f00367202 */ /* 0x000fe40000000f00 */
[----:B------:R-:W-:-:S07]  /*7d70*/  MOV R48, R52 ;  /* 0x0000003400307202 */ /* 0x000fce0000000f00 */
[----:B------:R-:W-:Y:S05]  /*7d80*/  WARPSYNC.COLLECTIVE R51, `(.L_x_574) ;  /* 0x0000000033087348 */ /* 0x000fea0003c00000 */
[----:B------:R0:W1:Y:S02]  /*7d90*/  SHFL.BFLY P2, R52, R54, R53, R56 ;  /* 0x0c00003536347389 */ /* 0x0000640000040038 */
[----:B01----:R-:W-:Y:S01]  /*7da0*/  ENDCOLLECTIVE ;  /* 0x000000000000791b */ /* 0x003fe20003800000 */
.L_x_574:
[----:B------:R-:W-:-:S05]  /*7db0*/  FADD.FTZ R45, R45, R48 ;  /* 0x000000302d2d7221 */ /* 0x000fca0000010000 */
[----:B------:R-:W-:Y:S01]  /*7dc0*/  MOV R54, R45 ;  /* 0x0000002d00367202 */ /* 0x000fe20000000f00 */
[----:B------:R-:W-:Y:S01]  /*7dd0*/  IMAD.MOV.U32 R53, RZ, RZ, 0x1 ;  /* 0x00000001ff357424 */ /* 0x000fe200078e00ff */
[----:B------:R-:W-:-:S07]  /*7de0*/  MOV R50, R52 ;  /* 0x0000003400327202 */ /* 0x000fce0000000f00 */
[----:B------:R-:W-:Y:S05]  /*7df0*/  WARPSYNC.COLLECTIVE R51, `(.L_x_575) ;  /* 0x0000000033087348 */ /* 0x000fea0003c00000 */
[----:B------:R0:W1:Y:S02]  /*7e00*/  SHFL.BFLY P2, R52, R54, R53, R56 ;  /* 0x0c00003536347389 */ /* 0x0000640000040038 */
[----:B01----:R-:W-:Y:S01]  /*7e10*/  ENDCOLLECTIVE ;  /* 0x000000000000791b */ /* 0x003fe20003800000 */
.L_x_575:
[----:B------:R-:W-:-:S05]  /*7e20*/  FADD.FTZ R47, R47, R50 ;  /* 0x000000322f2f7221 */ /* 0x000fca0000010000 */
[----:B------:R-:W-:Y:S02]  /*7e30*/  MOV R54, R47 ;  /* 0x0000002f00367202 */ /* 0x000fe40000000f00 */
[----:B------:R-:W-:-:S07]  /*7e40*/  MOV R34, R52 ;  /* 0x0000003400227202 */ /* 0x000fce0000000f00 */
[----:B------:R-:W-:Y:S05]  /*7e50*/  WARPSYNC.COLLECTIVE R51, `(.L_x_576) ;  /* 0x0000000033087348 */ /* 0x000fea0003c00000 */
[----:B------:R0:W1:Y:S02]  /*7e60*/  SHFL.BFLY P2, R52, R54, R53, R56 ;  /* 0x0c00003536347389 */ /* 0x0000640000040038 */
[----:B01----:R-:W-:Y:S01]  /*7e70*/  ENDCOLLECTIVE ;  /* 0x000000000000791b */ /* 0x003fe20003800000 */
.L_x_576:
[----:B------:R-:W-:Y:S01]  /*7e80*/  FADD.FTZ R34, R45, R34 ;  /* 0x000000222d227221 */ /* 0x000fe20000010000 */
[----:B------:R-:W-:Y:S01]  /*7e90*/  MOV R30, R52 ;  /* 0x00000034001e7202 */ /* 0x000fe20000000f00 */
[----:B------:R-:W-:Y:S06]  /*7ea0*/  BRA `(.L_x_577) ;  /* 0xffffffe000fc7947 */ /* 0x000fec000383ffff */
.L_x_578:
        /* <DEDUP_REMOVED lines=13> */
.L_x_3765:


//--------------------- .text._ZN13group_norm_v218gn_bwd_cuda_kernelI13__nv_bfloat16Li320ELi1ELi32ELi40ELi256ELb0ELb1ELi64ELi320ELi320ELi4ELb1ELi36ELb0ELb0ELNS_15WgradSyncMethodE3ENS_16CompileConditionILi900EEEEEvPT_S6_S6_PKS5_S8_S8_S8_PKfflPfPj --------------------------
	.section	.text._ZN13group_norm_v218gn_bwd_cuda_kernelI13__nv_bfloat16Li320ELi1ELi32ELi40ELi256ELb0ELb1ELi64ELi320ELi320ELi4ELb1ELi36ELb0ELb0ELNS_15WgradSyncMethodE3ENS_16CompileConditionILi900EEEEEvPT_S6_S6_PKS5_S8_S8_S8_PKfflPfPj,"ax",@progbits
	.align	128
        .global         _ZN13group_norm_v218gn_bwd_cuda_kernelI13__nv_bfloat16Li320ELi1ELi32ELi40ELi256ELb0ELb1ELi64ELi320ELi320ELi4ELb1ELi36ELb0ELb0ELNS_15WgradSyncMethodE3ENS_16CompileConditionILi900EEEEEvPT_S6_S6_PKS5_S8_S8_S8_PKfflPfPj
        .type           _ZN13group_norm_v218gn_bwd_cuda_kernelI13__nv_bfloat16Li320ELi1ELi32ELi40ELi256ELb0ELb1ELi64ELi320ELi320ELi4ELb1ELi36ELb0ELb0ELNS_15WgradSyncMethodE3ENS_16CompileConditionILi900EEEEEvPT_S6_S6_PKS5_S8_S8_S8_PKfflPfPj,@function
        .size           _ZN13group_norm_v218gn_bwd_cuda_kernelI13__nv_bfloat16Li320ELi1ELi32ELi40ELi256ELb0ELb1ELi64ELi320ELi320ELi4ELb1ELi36ELb0ELb0ELNS_15WgradSyncMethodE3ENS_16CompileConditionILi900EEEEEvPT_S6_S6_PKS5_S8_S8_S8_PKfflPfPj,(.L_x_3766 - _ZN13group_norm_v218gn_bwd_cuda_kernelI13__nv_bfloat16Li320ELi1ELi32ELi40ELi256ELb0ELb1ELi64ELi320ELi320ELi4ELb1ELi36ELb0ELb0ELNS_15WgradSyncMethodE3ENS_16CompileConditionILi900EEEEEvPT_S6_S6_PKS5_S8_S8_S8_PKfflPfPj)
        .other          _ZN13group_norm_v218gn_bwd_cuda_kernelI13__nv_bfloat16Li320ELi1ELi32ELi40ELi256ELb0ELb1ELi64ELi320ELi320ELi4ELb1ELi36ELb0ELb0ELNS_15WgradSyncMethodE3ENS_16CompileConditionILi900EEEEEvPT_S6_S6_PKS5_S8_S8_S8_PKfflPfPj,@"STO_CUDA_ENTRY STV_DEFAULT"
_ZN13group_norm_v218gn_bwd_cuda_kernelI13__nv_bfloat16Li320ELi1ELi32ELi40ELi256ELb0ELb1ELi64ELi320ELi320ELi4ELb1ELi36ELb0ELb0ELNS_15WgradSyncMethodE3ENS_16CompileConditionILi900EEEEEvPT_S6_S6_PKS5_S8_S8_S8_PKfflPfPj:
.text._ZN13group_norm_v218gn_bwd_cuda_kernelI13__nv_bfloat16Li320ELi1ELi32ELi40ELi256ELb0ELb1ELi64ELi320ELi320ELi4ELb1ELi36ELb0ELb0ELNS_15WgradSyncMethodE3ENS_16CompileConditionILi900EEEEEvPT_S6_S6_PKS5_S8_S8_S8_PKfflPfPj:
        /* <DEDUP_REMOVED lines=10> */
[----:B------:R-:W-:Y:S02]  /*00a0*/  ULOP3.LUT UR23, UR10, 0x3, URZ, 0xc0, !UPT ;  /* 0x000000030a177892 */ /* 0x000fe4000f8ec03f */
        /* <DEDUP_REMOVED lines=11> */
[----:B------:R-:W-:Y:S02]  /*0160*/  IADD3 R0, RZ, -UR6, RZ ;  /* 0x80000006ff007c10 */ /* 0x000fe4000fffe0ff */
        /* <DEDUP_REMOVED lines=8> */
.L_x_581:
[----:B------:R-:W2:Y:S04]  /*01f0*/  LD.E.STRONG.GPU R0, desc[UR18][R2.64] ;  /* 0x0000001202007980 */ /* 0x000ea8000c10f900 */
[----:B--2---:R-:W-:Y:S01]  /*0200*/  CCTL.IVALL ;  /* 0x00000000ff00798f */ /* 0x004fe20002000000 */
[----:B------:R-:W-:Y:S05]  /*0210*/  YIELD ;  /* 0x0000000000007946 */ /* 0x000fea0003800000 */
[----:B-----5:R-:W-:-:S04]  /*0220*/  LOP3.LUT R0, R0, R5, RZ, 0x3c, !PT ;  /* 0x0000000500007212 */ /* 0x020fc800078e3cff */
[----:B------:R-:W-:-:S13]  /*0230*/  ISETP.GT.AND P0, PT, R0, -0x1, PT ;  /* 0xffffffff0000780c */ /* 0x000fda0003f04270 */
[----:B------:R-:W-:Y:S05]  /*0240*/  @P0 BRA `(.L_x_581) ;  /* 0xfffffffc00e80947 */ /* 0x000fea000383ffff */
.L_x_580:
[----:B------:R-:W-:Y:S05]  /*0250*/  WARPSYNC.ALL ;  /* 0x0000000000007948 */ /* 0x000fea0003800000 */
[----:B------:R-:W-:Y:S06]  /*0260*/  BAR.SYNC.DEFER_BLOCKING 0x0 ;  /* 0x0000000000007b1d */ /* 0x000fec0000010000 */
[----:B------:R-:W-:Y:S05]  /*0270*/  BRA `(.L_x_582) ;  /* 0x0000007000507947 */ /* 0x000fea0003800000 */
.L_x_579:
[----:B------:R-:W0:Y:S01]  /*0280*/  S2R R10, SR_TID.X ;  /* 0x00000000000a7919 */ /* 0x000e220000002100 */
[----:B------:R-:W1:Y:S01]  /*0290*/  S2UR UR16, SR_CgaCtaId ;  /* 0x00000000001079c3 */ /* 0x000e620000008800 */
[----:B------:R-:W-:Y:S01]  /*02a0*/  ULOP3.LUT UR13, UR10, 0xfffffffc, URZ, 0xc0, !UPT ;  /* 0xfffffffc0a0d7892 */ /* 0x000fe2000f8ec03f */
[----:B------:R-:W-:Y:S01]  /*02b0*/  CS2R R44, SRZ ;  /* 0x00000000002c7805 */ /* 0x000fe2000001ff00 */
[----:B------:R-:W-:Y:S01]  /*02c0*/  USHF.R.U32.HI UR15, URZ, 0x2, UR10 ;  /* 0x000000023f0f7899 */ /* 0x000fe2000801160a */
[----:B------:R-:W-:Y:S01]  /*02d0*/  CS2R R46, SRZ ;  /* 0x00000000002e7805 */ /* 0x000fe2000001ff00 */
[----:B------:R-:W-:Y:S01]  /*02e0*/  ULOP3.LUT UR24, UR22, 0x3, URZ, 0xc0, !UPT ;  /* 0x0000000316187892 */ /* 0x000fe2000f8ec03f */
[----:B------:R-:W-:Y:S01]  /*02f0*/  CS2R R48, SRZ ;  /* 0x0000000000307805 */ /* 0x000fe2000001ff00 */
[----:B------:R-:W-:Y:S01]  /*0300*/  UMOV UR4, 0x400 ;  /* 0x0000040000047882 */ /* 0x000fe20000000000 */
[----:B------:R-:W-:Y:S01]  /*0310*/  ULOP3.LUT UR14, UR13, 0x3, UR22, 0xf8, !UPT ;  /* 0x000000030d0e7892 */ /* 0x000fe2000f8ef816 */
[----:B------:R-:W-:Y:S01]  /*0320*/  CS2R R50, SRZ ;  /* 0x0000000000327805 */ /* 0x000fe2000001ff00 */
[----:B------:R-:W-:-:S02]  /*0330*/  UIADD3 UR17, -UR15, URZ, URZ ;  /* 0x0000003f0f117290 */ /* 0x000fc4000fffe13f */
[----:B------:R-:W-:Y:S01]  /*0340*/  ULOP3.LUT UR12, UR23, 0x24, URZ, 0xfc, !UPT ;  /* 0x00000024170c7892 */ /* 0x000fe2000f8efc3f */
[----:B------:R-:W-:Y:S01]  /*0350*/  ULDC.64 UR6, c[0x0][0x268] ;  /* 0x00009a0000067ab9 */ /* 0x000fe20000000a00 */
[----:B------:R-:W-:Y:S01]  /*0360*/  ULDC.64 UR8, c[0x0][0x268] ;  /* 0x00009a0000087ab9 */ /* 0x000fe20000000a00 */
[----:B------:R-:W-:Y:S02]  /*0370*/  ULEA UR6, UP0, UR10, UR6, 0x2 ;  /* 0x000000060a067291 */ /* 0x000fe4000f80103f */
[----:B------:R-:W-:Y:S02]  /*0380*/  UIMAD.WIDE.U32 UR8, UR12, 0x4, UR8 ;  /* 0x000000040c0878a5 */ /* 0x000fe4000f8e0008 */
[----:B------:R-:W-:Y:S02]  /*0390*/  UIADD3 UR12, UR4, 0x2800, URZ ;  /* 0x00002800040c7890 */ /* 0x000fe4000fffe03f */
[----:B------:R-:W-:Y:S02]  /*03a0*/  ULEA.HI.X UR7, UR10, UR7, UR5, 0x2, UP0 ;  /* 0x000000070a077291 */ /* 0x000fe400080f1405 */
[----:B-1----:R-:W-:-:S02]  /*03b0*/  ULEA UR15, UR16, UR4, 0x18 ;  /* 0x00000004100f7291 */ /* 0x002fc4000f8ec03f */
[----:B------:R-:W-:Y:S01]  /*03c0*/  UISETP.NE.AND UP0, UPT, UR22, UR17, UPT ;  /* 0x000000111600728c */ /* 0x000fe2000bf05270 */
[----:B------:R-:W-:Y:S01]  /*03d0*/  UMOV UR20, 0x7fffffdd ;  /* 0x7fffffdd00147882 */ /* 0x000fe20000000000 */
[----:B------:R-:W-:Y:S01]  /*03e0*/  ULEA UR13, UR16, UR12, 0x18 ;  /* 0x0000000c100d7291 */ /* 0x000fe2000f8ec03f */
[----:B0-----:R-:W-:Y:S01]  /*03f0*/  SHF.R.S32.HI R0, RZ, 0x1f, R10 ;  /* 0x0000001fff007819 */ /* 0x001fe2000001140a */
[----:B------:R-:W-:Y:S01]  /*0400*/  USEL UR20, UR20, 0x1, !UP0 ;  /* 0x0000000114147887 */ /* 0x000fe2000c000000 */
[----:B------:R-:W-:Y:S02]  /*0410*/  UMOV UR12, UR10 ;  /* 0x0000000a000c7c82 */ /* 0x000fe40008000000 */
[CC--:B------:R-:W-:Y:S01]  /*0420*/  LEA.HI R2, R0.reuse, R10.reuse, RZ, 0x2 ;  /* 0x0000000a00027211 */ /* 0x0c0fe200078f10ff */
[----:B------:R-:W-:Y:S01]  /*0430*/  UMOV UR4, URZ ;  /* 0x0000003f00047c82 */ /* 0x000fe20008000000 */
[----:B------:R-:W-:Y:S02]  /*0440*/  LEA.HI R0, R0, R10, RZ, 0x4 ;  /* 0x0000000a00007211 */ /* 0x000fe400078f20ff */
[----:B------:R-:W-:-:S02]  /*0450*/  SHF.R.S32.HI R6, RZ, 0x2, R2 ;  /* 0x00000002ff067819 */ /* 0x000fc40000011402 */
[----:B------:R-:W-:Y:S02]  /*0460*/  LOP3.LUT R2, R2, 0xfffffffc, RZ, 0xc0, !PT ;  /* 0xfffffffc02027812 */ /* 0x000fe400078ec0ff */
[C---:B------:R-:W-:Y:S01]  /*0470*/  IADD3 R5, R6.reuse, 0xa0, RZ ;  /* 0x000000a006057810 */ /* 0x040fe20007ffe0ff */
[C---:B------:R-:W-:Y:S01]  /*0480*/  VIADD R3, R6.reuse, 0x50 ;  /* 0x0000005006037836 */ /* 0x040fe20000000000 */
[----:B------:R-:W-:Y:S02]  /*0490*/  IADD3 R7, R6, 0xf0, RZ ;  /* 0x000000f006077810 */ /* 0x000fe40007ffe0ff */
[----:B------:R-:W-:Y:S02]  /*04a0*/  SHF.R.S32.HI R6, RZ, 0x1f, R5 ;  /* 0x0000001fff067819 */ /* 0x000fe40000011405 */
[----:B------:R-:W-:Y:S02]  /*04b0*/  SHF.R.S32.HI R4, RZ, 0x1f, R3 ;  /* 0x0000001fff047819 */ /* 0x000fe40000011403 */
[----:B------:R-:W-:-:S02]  /*04c0*/  SHF.R.S32.HI R8, RZ, 0x1f, R7 ;  /* 0x0000001fff087819 */ /* 0x000fc40000011407 */
[----:B------:R-:W-:Y:S02]  /*04d0*/  LEA.HI R4, R4, R3, RZ, 0x2 ;  /* 0x0000000304047211 */ /* 0x000fe400078f10ff */
[----:B------:R-:W-:Y:S02]  /*04e0*/  LEA.HI R6, R6, R5, RZ, 0x2 ;  /* 0x0000000506067211 */ /* 0x000fe400078f10ff */
[----:B------:R-:W-:Y:S02]  /*04f0*/  SHF.R.U32.HI R3, RZ, 0x4, R0 ;  /* 0x00000004ff037819 */ /* 0x000fe40000011600 */
[----:B------:R-:W-:Y:S02]  /*0500*/  IADD3 R2, -R2, R10, RZ ;  /* 0x0000000a02027210 */ /* 0x000fe40007ffe1ff */
[----:B------:R-:W-:Y:S02]  /*0510*/  LEA.HI R8, R8, R7, RZ, 0x2 ;  /* 0x0000000708087211 */ /* 0x000fe400078f10ff */
[----:B------:R-:W-:-:S02]  /*0520*/  SHF.R.U32.HI R5, RZ, 0x2, R4 ;  /* 0x00000002ff057819 */ /* 0x000fc40000011604 */
[----:B------:R-:W-:Y:S02]  /*0530*/  SHF.R.U32.HI R7, RZ, 0x2, R6 ;  /* 0x00000002ff077819 */ /* 0x000fe40000011606 */
[C---:B------:R-:W-:Y:S02]  /*0540*/  LOP3.LUT R0, R2.reuse, 0x3, R3, 0x78, !PT ;  /* 0x0000000302007812 */ /* 0x040fe400078e7803 */
[C---:B------:R-:W-:Y:S02]  /*0550*/  LOP3.LUT R4, R2.reuse, 0x3, R5, 0x78, !PT ;  /* 0x0000000302047812 */ /* 0x040fe400078e7805 */
[----:B------:R-:W-:Y:S01]  /*0560*/  SHF.R.U32.HI R9, RZ, 0x2, R8 ;  /* 0x00000002ff097819 */ /* 0x000fe20000011608 */
[----:B------:R0:W-:Y:S01]  /*0570*/  STL [R1+0x58], R0 ;  /* 0x0000580001007387 */ /* 0x0001e20000100800 */
[----:B------:R-:W-:Y:S02]  /*0580*/  LOP3.LUT R3, R2, 0x3, R7, 0x78, !PT ;  /* 0x0000000302037812 */ /* 0x000fe400078e7807 */
[----:B------:R-:W-:Y:S01]  /*0590*/  LEA R5, R10, UR15, 0x5 ;  /* 0x0000000f0a057c11 */ /* 0x000fe2000f8e28ff */
[----:B------:R1:W-:Y:S04]  /*05a0*/  STL [R1+0x54], R4 ;  /* 0x0000540401007387 */ /* 0x0003e80000100800 */
[----:B------:R2:W-:Y:S01]  /*05b0*/  STL [R1+0x50], R3 ;  /* 0x0000500301007387 */ /* 0x0005e20000100800 */
[----:B0-----:R-:W-:-:S02]  /*05c0*/  LOP3.LUT R0, R2, 0x3, R9, 0x78, !PT ;  /* 0x0000000302007812 */ /* 0x001fc400078e7809 */
[----:B-1----:R-:W-:-:S03]  /*05d0*/  MOV R4, UR14 ;  /* 0x0000000e00047c02 */ /* 0x002fc60008000f00 */
[----:B------:R0:W-:Y:S01]  /*05e0*/  STL [R1+0x4c], R0 ;  /* 0x00004c0001007387 */ /* 0x0001e20000100800 */
[----:B--2---:R-:W-:Y:S02]  /*05f0*/  IMAD.SHL.U32 R3, R10, 0x2, RZ ;  /* 0x000000020a037824 */ /* 0x004fe400078e00ff */
[----:B------:R-:W-:-:S03]  /*0600*/  IMAD R6, R4, 0x500, R10 ;  /* 0x0000050004067824 */ /* 0x000fc600078e020a */
[C---:B------:R-:W-:Y:S02]  /*0610*/  LOP3.LUT R2, R3.reuse, 0x18, RZ, 0xc0, !PT ;  /* 0x0000001803027812 */ /* 0x040fe400078ec0ff */
[----:B0-----:R-:W-:Y:S01]  /*0620*/  MOV R0, UR24 ;  /* 0x0000001800007c02 */ /* 0x001fe20008000f00 */
[----:B------:R0:W-:Y:S01]  /*0630*/  STL [R1+0x48], R6 ;  /* 0x0000480601007387 */ /* 0x0001e20000100800 */
[----:B------:R-:W-:Y:S02]  /*0640*/  LOP3.LUT R3, R3, 0x18, RZ, 0xc, !PT ;  /* 0x0000001803037812 */ /* 0x000fe400078e0cff */
[----:B------:R-:W-:Y:S02]  /*0650*/  LOP3.LUT R0, R0, 0x7ffffffc, R10, 0xf8, !PT ;  /* 0x7ffffffc00007812 */ /* 0x000fe400078ef80a */
[C---:B------:R-:W-:Y:S02]  /*0660*/  LOP3.LUT R0, R2.reuse, 0x8, RZ, 0x3c, !PT ;  /* 0x0000000802007812 */ /* 0x040fe400078e3cff */
[----:B------:R-:W-:-:S02]  /*0670*/  LOP3.LUT R2, R2, 0x10, RZ, 0x3c, !PT ;  /* 0x0000001002027812 */ /* 0x000fc400078e3cff */
[C---:B------:R-:W-:Y:S02]  /*0680*/  IADD3 R4, R5.reuse, R3, RZ ;  /* 0x0000000305047210 */ /* 0x040fe40007ffe0ff */
[C---:B------:R-:W-:Y:S02]  /*0690*/  IADD3 R3, R5.reuse, R0, RZ ;  /* 0x0000000005037210 */ /* 0x040fe40007ffe0ff */
[----:B------:R-:W-:-:S03]  /*06a0*/  IADD3 R0, R5, R2, RZ ;  /* 0x0000000205007210 */ /* 0x000fc60007ffe0ff */
[----:B------:R0:W-:Y:S04]  /*06b0*/  STL [R1+0x60], R3 ;  /* 0x0000600301007387 */ /* 0x0001e80000100800 */
[----:B------:R0:W-:Y:S02]  /*06c0*/  STL [R1+0x5c], R0 ;  /* 0x00005c0001007387 */ /* 0x0001e40000100800 */
.L_x_592:
[----:B0-2---:R-:W0:Y:S01]  /*06d0*/  S2R R0, SR_TID.X ;  /* 0x0000000000007919 */ /* 0x005e220000002100 */
[----:B------:R-:W-:Y:S01]  /*06e0*/  ULOP3.LUT UR14, UR10, 0x3, URZ, 0xc0, !UPT ;  /* 0x000000030a0e7892 */ /* 0x000fe2000f8ec03f */
[----:B------:R-:W1:Y:S01]  /*06f0*/  LDC.64 R52, c[0x0][0x238] ;  /* 0x00008e00ff347b82 */ /* 0x000e620000000a00 */
[----:B------:R-:W-:Y:S01]  /*0700*/  USHF.R.U64 UR16, UR10, 0x2, UR5 ;  /* 0x000000020a107899 */ /* 0x000fe20008001205 */
[----:B------:R-:W-:Y:S01]  /*0710*/  STL [R1+0x70], R45 ;  /* 0x0000702d01007387 */ /* 0x000fe20000100800 */
[----:B------:R-:W-:Y:S02]  /*0720*/  UIMAD UR17, UR14, 0x140, URZ ;  /* 0x000001400e1178a4 */ /* 0x000fe4000f8e023f */
[----:B------:R-:W-:Y:S01]  /*0730*/  USHF.L.U32 UR14, UR22, 0x6, URZ ;  /* 0x00000006160e7899 */ /* 0x000fe2000800063f */
[----:B------:R-:W-:Y:S01]  /*0740*/  STL [R1+0x6c], R44 ;  /* 0x00006c2c01007387 */ /* 0x000fe20000100800 */
[----:B------:R-:W-:Y:S02]  /*0750*/  USHF.R.U32.HI UR24, URZ, 0x2, UR5 ;  /* 0x000000023f187899 */ /* 0x000fe40008011605 */
[----:B------:R-:W-:Y:S01]  /*0760*/  ULOP3.LUT UR14, UR14, 0xc0, URZ, 0xc0, !UPT ;  /* 0x000000c00e0e7892 */ /* 0x000fe2000f8ec03f */
[----:B------:R-:W-:Y:S01]  /*0770*/  ULDC.64 UR26, c[0x0][0x248] ;  /* 0x00009200001a7ab9 */ /* 0x000fe20000000a00 */
[----:B0-----:R-:W-:Y:S01]  /*0780*/  IMAD.WIDE.U32 R2, R0, -0x33333333, RZ ;  /* 0xcccccccd00027825 */ /* 0x001fe200078e00ff */
[----:B------:R-:W-:Y:S04]  /*0790*/  STL [R1+0x68], R49 ;  /* 0x0000683101007387 */ /* 0x000fe80000100800 */
[----:B------:R-:W-:Y:S01]  /*07a0*/  SHF.R.U32.HI R4, RZ, 0x6, R3 ;  /* 0x00000006ff047819 */ /* 0x000fe20000011603 */
[----:B------:R-:W-:Y:S01]  /*07b0*/  IMAD.U32 R7, RZ, RZ, UR16 ;  /* 0x00000010ff077e24 */ /* 0x000fe2000f8e00ff */
[----:B------:R-:W-:Y:S01]  /*07c0*/  MOV R8, UR24 ;  /* 0x0000001800087c02 */ /* 0x000fe20008000f00 */
[----:B------:R-:W-:Y:S01]  /*07d0*/  UIMAD UR25, UR24, 0x50000, URZ ;  /* 0x00050000181978a4 */ /* 0x000fe2000f8e023f */
[----:B------:R-:W-:Y:S01]  /*07e0*/  STL [R1+0x64], R48 ;  /* 0x0000643001007387 */ /* 0x000fe20000100800 */
[----:B------:R-:W-:-:S05]  /*07f0*/  IMAD R6, R4, -0x50, R0 ;  /* 0xffffffb004067824 */ /* 0x000fca00078e0200 */
[----:B------:R-:W-:Y:S02]  /*0800*/  LEA R14, R6, UR17, 0x2 ;  /* 0x00000011060e7c11 */ /* 0x000fe4000f8e10ff */
[----:B------:R-:W-:Y:S01]  /*0810*/  IADD3 R0, R4, UR14, RZ ;  /* 0x0000000e04007c10 */ /* 0x000fe2000fffe0ff */
[----:B------:R-:W-:Y:S01]  /*0820*/  ULDC UR14, c[0x0][0x250] ;  /* 0x00009400000e7ab9 */ /* 0x000fe20000000800 */
[----:B------:R-:W-:Y:S01]  /*0830*/  SHF.R.S32.HI R15, RZ, 0x1f, R14 ;  /* 0x0000001fff0f7819 */ /* 0x000fe2000001140e */
[----:B------:R-:W-:-:S04]  /*0840*/  IMAD.WIDE.U32 R2, R14, -0x33333333, RZ ;  /* 0xcccccccd0e027825 */ /* 0x000fc800078e00ff */
[----:B-1----:R-:W-:Y:S01]  /*0850*/  IMAD.WIDE R52, R14, 0x2, R52 ;  /* 0x000000020e347825 */ /* 0x002fe200078e0234 */
[----:B------:R-:W-:-:S04]  /*0860*/  SHF.R.U32.HI R5, RZ, 0x5, R3 ;  /* 0x00000005ff057819 */ /* 0x000fc80000011603 */
[C---:B------:R-:W-:Y:S01]  /*0870*/  LEA R2, P0, R7.reuse, R5, 0x5 ;  /* 0x0000000507027211 */ /* 0x040fe200078028ff */
[C---:B------:R-:W-:Y:S01]  /*0880*/  IMAD.WIDE.U32 R14, R7.reuse, 0x50000, R14 ;  /* 0x00050000070e7825 */ /* 0x040fe200078e000e */
[----:B------:R-:W2:Y:S02]  /*0890*/  LDG.E.64.CONSTANT R52, desc[UR18][R52.64] ;  /* 0x0000001234347981 */ /* 0x000ea4000c1e9b00 */
[----:B------:R-:W-:Y:S01]  /*08a0*/  LEA.HI.X R7, R7, RZ, R8, 0x5, P0 ;  /* 0x000000ff07077211 */ /* 0x000fe200000f2c08 */
[----:B------:R-:W-:Y:S01]  /*08b0*/  IMAD R19, R0, 0x500, RZ ;  /* 0x0000050000137824 */ /* 0x000fe200078e02ff */
[----:B------:R-:W-:Y:S01]  /*08c0*/  LEA R54, P0, R2, UR26, 0x3 ;  /* 0x0000001a02367c11 */ /* 0x000fe2000f8018ff */
[----:B------:R0:W-:Y:S01]  /*08d0*/  STL [R1+0x44], R5 ;  /* 0x0000440501007387 */ /* 0x0001e20000100800 */
[----:B------:R-:W-:Y:S01]  /*08e0*/  IADD3 R3, R15, UR25, RZ ;  /* 0x000000190f037c10 */ /* 0x000fe2000fffe0ff */
[----:B------:R-:W-:Y:S01]  /*08f0*/  ULDC.64 UR24, c[0x0][0x230] ;  /* 0x00008c0000187ab9 */ /* 0x000fe20000000a00 */
[----:B------:R-:W-:-:S02]  /*0900*/  IADD3 R0, P1, R19, R14, RZ ;  /* 0x0000000e13007210 */ /* 0x000fc40007f3e0ff */
[----:B------:R-:W-:Y:S01]  /*0910*/  LEA.HI.X R55, R2, UR27, R7, 0x3, P0 ;  /* 0x0000001b02377c11 */ /* 0x000fe200080f1c07 */
[----:B------:R-:W-:Y:S02]  /*0920*/  ULDC.64 UR26, c[0x0][0x228] ;  /* 0x00008a00001a7ab9 */ /* 0x000fe40000000a00 */
[----:B------:R-:W-:Y:S01]  /*0930*/  IMAD.SHL.U32 R10, R0, 0x2, RZ ;  /* 0x00000002000a7824 */ /* 0x000fe200078e00ff */
[----:B0-----:R-:W-:Y:S02]  /*0940*/  IADD3.X R5, RZ, R3, RZ, P1, !PT ;  /* 0x00000003ff057210 */ /* 0x001fe40000ffe4ff */
[----:B------:R-:W3:Y:S02]  /*0950*/  LDG.E.64.CONSTANT R54, desc[UR18][R54.64] ;  /* 0x0000001236367981 */ /* 0x000ee4000c1e9b00 */
[----:B------:R-:W-:Y:S02]  /*0960*/  IADD3 R56, P0, R10, UR24, RZ ;  /* 0x000000180a387c10 */ /* 0x000fe4000ff1e0ff */
[----:B------:R-:W-:-:S02]  /*0970*/  SHF.L.U64.HI R9, R0, 0x1, R5 ;  /* 0x0000000100097819 */ /* 0x000fc40000010205 */
[----:B------:R-:W-:Y:S02]  /*0980*/  IADD3 R58, P1, R10, UR26, RZ ;  /* 0x0000001a0a3a7c10 */ /* 0x000fe4000ff3e0ff */
[C---:B------:R-:W-:Y:S02]  /*0990*/  IADD3.X R57, R9.reuse, UR25, RZ, P0, !PT ;  /* 0x0000001909397c10 */ /* 0x040fe400087fe4ff */
[----:B------:R-:W-:-:S04]  /*09a0*/  IADD3.X R59, R9, UR27, RZ, P1, !PT ;  /* 0x0000001b093b7c10 */ /* 0x000fc80008ffe4ff */
[----:B------:R-:W4:Y:S01]  /*09b0*/  LDG.E.64.CONSTANT R56, desc[UR18][R56.64] ;  /* 0x0000001238387981 */ /* 0x000f22000c1e9b00 */
[----:B------:R-:W-:-:S03]  /*09c0*/  IADD3 R5, R19, 0x1400, RZ ;  /* 0x0000140013057810 */ /* 0x000fc60007ffe0ff */
[----:B------:R-:W4:Y:S01]  /*09d0*/  LDG.E.64.CONSTANT R58, desc[UR18][R58.64] ;  /* 0x000000123a3a7981 */ /* 0x000f22000c1e9b00 */
[----:B------:R-:W-:-:S04]  /*09e0*/  IADD3 R5, P0, R5, R14, RZ ;  /* 0x0000000e05057210 */ /* 0x000fc80007f1e0ff */
[----:B------:R-:W-:Y:S02]  /*09f0*/  IADD3.X R0, RZ, R3, RZ, P0, !PT ;  /* 0x00000003ff007210 */ /* 0x000fe400007fe4ff */
[C---:B------:R-:W-:Y:S02]  /*0a00*/  SHF.L.U32 R7, R5.reuse, 0x1, RZ ;  /* 0x0000000105077819 */ /* 0x040fe400000006ff */
[----:B------:R-:W-:Y:S02]  /*0a10*/  SHF.L.U64.HI R2, R5, 0x1, R0 ;  /* 0x0000000105027819 */ /* 0x000fe40000010200 */
[----:B------:R-:W-:-:S04]  /*0a20*/  IADD3 R60, P0, R7, UR24, RZ ;  /* 0x00000018073c7c10 */ /* 0x000fc8000ff1e0ff */
[----:B------:R-:W-:Y:S02]  /*0a30*/  IADD3.X R61, R2, UR25, RZ, P0, !PT ;  /* 0x00000019023d7c10 */ /* 0x000fe400087fe4ff */
[----:B------:R-:W-:-:S04]  /*0a40*/  IADD3 R62, P0, R7, UR26, RZ ;  /* 0x0000001a073e7c10 */ /* 0x000fc8000ff1e0ff */
[----:B------:R-:W-:Y:S01]  /*0a50*/  IADD3.X R63, R2, UR27, RZ, P0, !PT ;  /* 0x0000001b023f7c10 */ /* 0x000fe200087fe4ff */
[----:B------:R-:W4:Y:S05]  /*0a60*/  LDG.E.64.CONSTANT R60, desc[UR18][R60.64] ;  /* 0x000000123c3c7981 */ /* 0x000f2a000c1e9b00 */
[----:B------:R-:W4:Y:S01]  /*0a70*/  LDG.E.64.CONSTANT R62, desc[UR18][R62.64] ;  /* 0x000000123e3e7981 */ /* 0x000f22000c1e9b00 */
[----:B------:R-:W-:-:S04]  /*0a80*/  IADD3 R5, R19, 0x2800, RZ ;  /* 0x0000280013057810 */ /* 0x000fc80007ffe0ff */
[----:B------:R-:W-:Y:S01]  /*0a90*/  IADD3 R5, P0, R5, R14, RZ ;  /* 0x0000000e05057210 */ /* 0x000fe20007f1e0ff */
[----:B------:R-:W-:Y:S04]  /*0aa0*/  STL [R1+0x40], R9 ;  /* 0x0000400901007387 */ /* 0x000fe80000100800 */
[----:B------:R-:W-:Y:S01]  /*0ab0*/  STL [R1+0x3c], R10 ;  /* 0x00003c0a01007387 */ /* 0x000fe20000100800 */
[----:B------:R-:W-:-:S03]  /*0ac0*/  IMAD.X R0, RZ, RZ, R3, P0 ;  /* 0x000000ffff007224 */ /* 0x000fc600000e0603 */
[----:B------:R0:W-:Y:S04]  /*0ad0*/  STL [R1+0x34], R7 ;  /* 0x0000340701007387 */ /* 0x0001e80000100800 */
[----:B------:R1:W-:Y:S01]  /*0ae0*/  STL [R1+0x38], R2 ;  /* 0x0000380201007387 */ /* 0x0003e20000100800 */
[C---:B0-----:R-:W-:Y:S02]  /*0af0*/  SHF.L.U32 R7, R5.reuse, 0x1, RZ ;  /* 0x0000000105077819 */ /* 0x041fe400000006ff */
[----:B-1----:R-:W-:Y:S02]  /*0b00*/  SHF.L.U64.HI R2, R5, 0x1, R0 ;  /* 0x0000000105027819 */ /* 0x002fe40000010200 */
[C---:B------:R-:W-:Y:S02]  /*0b10*/  IADD3 R64, P0, R7.reuse, UR24, RZ ;  /* 0x0000001807407c10 */ /* 0x040fe4000ff1e0ff */
[----:B------:R-:W-:-:S02]  /*0b20*/  IADD3 R66, P1, R7, UR26, RZ ;  /* 0x0000001a07427c10 */ /* 0x000fc4000ff3e0ff */
[C---:B------:R-:W-:Y:S02]  /*0b30*/  IADD3.X R65, R2.reuse, UR25, RZ, P0, !PT ;  /* 0x0000001902417c10 */ /* 0x040fe400087fe4ff */
[----:B------:R-:W-:-:S04]  /*0b40*/  IADD3.X R67, R2, UR27, RZ, P1, !PT ;  /* 0x0000001b02437c10 */ /* 0x000fc80008ffe4ff */
[----:B------:R-:W4:Y:S04]  /*0b50*/  LDG.E.64.CONSTANT R64, desc[UR18][R64.64] ;  /* 0x0000001240407981 */ /* 0x000f28000c1e9b00 */
[----:B------:R-:W4:Y:S01]  /*0b60*/  LDG.E.64.CONSTANT R66, desc[UR18][R66.64] ;  /* 0x0000001242427981 */ /* 0x000f22000c1e9b00 */
[----:B------:R-:W-:-:S04]  /*0b70*/  IADD3 R5, R19, 0x3c00, RZ ;  /* 0x00003c0013057810 */ /* 0x000fc80007ffe0ff */
[----:B------:R-:W-:Y:S01]  /*0b80*/  IADD3 R5, P0, R5, R14, RZ ;  /* 0x0000000e05057210 */ /* 0x000fe20007f1e0ff */
[----:B------:R0:W-:Y:S03]  /*0b90*/  STL [R1+0x2c], R7 ;  /* 0x00002c0701007387 */ /* 0x0001e60000100800 */
[----:B------:R-:W-:Y:S01]  /*0ba0*/  IADD3.X R0, RZ, R3, RZ, P0, !PT ;  /* 0x00000003ff007210 */ /* 0x000fe200007fe4ff */
[----:B------:R1:W-:Y:S01]  /*0bb0*/  STL [R1+0x30], R2 ;  /* 0x0000300201007387 */ /* 0x0003e20000100800 */
[C---:B0-----:R-:W-:Y:S02]  /*0bc0*/  SHF.L.U32 R7, R5.reuse, 0x1, RZ ;  /* 0x0000000105077819 */ /* 0x041fe400000006ff */
[----:B-1----:R-:W-:Y:S02]  /*0bd0*/  SHF.L.U64.HI R2, R5, 0x1, R0 ;  /* 0x0000000105027819 */ /* 0x002fe40000010200 */
[----:B------:R-:W-:-:S04]  /*0be0*/  IADD3 R68, P0, R7, UR24, RZ ;  /* 0x0000001807447c10 */ /* 0x000fc8000ff1e0ff */
[----:B------:R-:W-:Y:S02]  /*0bf0*/  IADD3.X R69, R2, UR25, RZ, P0, !PT ;  /* 0x0000001902457c10 */ /* 0x000fe400087fe4ff */
[----:B------:R-:W-:-:S04]  /*0c00*/  IADD3 R70, P1, R7, UR26, RZ ;  /* 0x0000001a07467c10 */ /* 0x000fc8000ff3e0ff */
[----:B------:R-:W4:Y:S01]  /*0c10*/  LDG.E.64.CONSTANT R68, desc[UR18][R68.64] ;  /* 0x0000001244447981 */ /* 0x000f22000c1e9b00 */
[----:B------:R-:W-:-:S06]  /*0c20*/  IADD3.X R71, R2, UR27, RZ, P1, !PT ;  /* 0x0000001b02477c10 */ /* 0x000fcc0008ffe4ff */
[----:B------:R-:W4:Y:S01]  /*0c30*/  LDG.E.64.CONSTANT R70, desc[UR18][R70.64] ;  /* 0x0000001246467981 */ /* 0x000f22000c1e9b00 */
[----:B------:R-:W-:-:S05]  /*0c40*/  VIADD R5, R19, 0x5000 ;  /* 0x0000500013057836 */ /* 0x000fca0000000000 */
[----:B------:R-:W-:Y:S01]  /*0c50*/  IADD3 R5, P0, R5, R14, RZ ;  /* 0x0000000e05057210 */ /* 0x000fe20007f1e0ff */
[----:B------:R0:W-:Y:S03]  /*0c60*/  STL [R1+0x24], R7 ;  /* 0x0000240701007387 */ /* 0x0001e60000100800 */
[----:B------:R-:W-:Y:S01]  /*0c70*/  IADD3.X R0, RZ, R3, RZ, P0, !PT ;  /* 0x00000003ff007210 */ /* 0x000fe200007fe4ff */
[----:B------:R1:W-:Y:S01]  /*0c80*/  STL [R1+0x28], R2 ;  /* 0x0000280201007387 */ /* 0x0003e20000100800 */
[C---:B0-----:R-:W-:Y:S02]  /*0c90*/  SHF.L.U32 R7, R5.reuse, 0x1, RZ ;  /* 0x0000000105077819 */ /* 0x041fe400000006ff */
[----:B-1----:R-:W-:Y:S02]  /*0ca0*/  SHF.L.U64.HI R2, R5, 0x1, R0 ;  /* 0x0000000105027819 */ /* 0x002fe40000010200 */
[----:B------:R-:W-:-:S02]  /*0cb0*/  IADD3 R72, P0, R7, UR24, RZ ;  /* 0x0000001807487c10 */ /* 0x000fc4000ff1e0ff */
[----:B------:R-:W-:Y:S02]  /*0cc0*/  IADD3 R74, P1, R7, UR26, RZ ;  /* 0x0000001a074a7c10 */ /* 0x000fe4000ff3e0ff */
[C---:B------:R-:W-:Y:S02]  /*0cd0*/  IADD3.X R73, R2.reuse, UR25, RZ, P0, !PT ;  /* 0x0000001902497c10 */ /* 0x040fe400087fe4ff */
[----:B------:R-:W-:-:S04]  /*0ce0*/  IADD3.X R75, R2, UR27, RZ, P1, !PT ;  /* 0x0000001b024b7c10 */ /* 0x000fc80008ffe4ff */
[----:B------:R-:W4:Y:S01]  /*0cf0*/  LDG.E.64.CONSTANT R72, desc[UR18][R72.64] ;  /* 0x0000001248487981 */ /* 0x000f22000c1e9b00 */
[----:B------:R-:W-:-:S03]  /*0d00*/  IADD3 R5, R19, 0x6400, RZ ;  /* 0x0000640013057810 */ /* 0x000fc60007ffe0ff */
[----:B------:R-:W4:Y:S01]  /*0d10*/  LDG.E.64.CONSTANT R74, desc[UR18][R74.64] ;  /* 0x000000124a4a7981 */ /* 0x000f22000c1e9b00 */
[----:B------:R-:W-:-:S03]  /*0d20*/  IADD3 R5, P0, R5, R14, RZ ;  /* 0x0000000e05057210 */ /* 0x000fc60007f1e0ff */
[----:B------:R0:W-:Y:S01]  /*0d30*/  STL [R1+0x1c], R7 ;  /* 0x00001c0701007387 */ /* 0x0001e20000100800 */
[----:B------:R-:W-:-:S03]  /*0d40*/  IADD3.X R0, RZ, R3, RZ, P0, !PT ;  /* 0x00000003ff007210 */ /* 0x000fc600007fe4ff */
[----:B------:R1:W-:Y:S01]  /*0d50*/  STL [R1+0x20], R2 ;  /* 0x0000200201007387 */ /* 0x0003e20000100800 */
[C---:B0-----:R-:W-:Y:S01]  /*0d60*/  IMAD.SHL.U32 R7, R5.reuse, 0x2, RZ ;  /* 0x0000000205077824 */ /* 0x041fe200078e00ff */
[----:B-1----:R-:W-:-:S04]  /*0d70*/  SHF.L.U64.HI R2, R5, 0x1, R0 ;  /* 0x0000000105027819 */ /* 0x002fc80000010200 */
[C---:B------:R-:W-:Y:S02]  /*0d80*/  IADD3 R76, P0, R7.reuse, UR24, RZ ;  /* 0x00000018074c7c10 */ /* 0x040fe4000ff1e0ff */
[----:B------:R-:W-:Y:S02]  /*0d90*/  IADD3 R78, P1, R7, UR26, RZ ;  /* 0x0000001a074e7c10 */ /* 0x000fe4000ff3e0ff */
[C---:B------:R-:W-:Y:S01]  /*0da0*/  IADD3.X R77, R2.reuse, UR25, RZ, P0, !PT ;  /* 0x00000019024d7c10 */ /* 0x040fe200087fe4ff */
[----:B------:R-:W-:Y:S01]  /*0db0*/  HFMA2.MMA R5, -RZ, RZ, 0, 2.384185791015625e-06 ;  /* 0x00000028ff057435 */ /* 0x000fe200000001ff */
[----:B------:R-:W-:-:S04]  /*0dc0*/  IADD3.X R79, R2, UR27, RZ, P1, !PT ;  /* 0x0000001b024f7c10 */ /* 0x000fc80008ffe4ff */
[----:B------:R-:W4:Y:S04]  /*0dd0*/  LDG.E.64.CONSTANT R76, desc[UR18][R76.64] ;  /* 0x000000124c4c7981 */ /* 0x000f28000c1e9b00 */
[----:B------:R-:W4:Y:S01]  /*0de0*/  LDG.E.64.CONSTANT R78, desc[UR18][R78.64] ;  /* 0x000000124e4e7981 */ /* 0x000f22000c1e9b00 */
[----:B------:R-:W-:-:S05]  /*0df0*/  IMAD R5, R6, R5, UR13 ;  /* 0x0000000d06057e24 */ /* 0x000fca000f8e0205 */
[----:B------:R-:W-:Y:S02]  /*0e00*/  LEA R0, R4, R5, 0x3 ;  /* 0x0000000504007211 */ /* 0x000fe400078e18ff */
[C---:B------:R-:W-:Y:S01]  /*0e10*/  IADD3 R5, R19.reuse, 0x7800, RZ ;  /* 0x0000780013057810 */ /* 0x040fe20007ffe0ff */
[----:B------:R-:W-:Y:S01]  /*0e20*/  VIADD R9, R19, 0xa000 ;  /* 0x0000a00013097836 */ /* 0x000fe20000000000 */
[----:B------:R0:W-:Y:S02]  /*0e30*/  STL [R1+0x14], R7 ;  /* 0x0000140701007387 */ /* 0x0001e40000100800 */
[-C--:B------:R-:W-:Y:S02]  /*0e40*/  IADD3 R5, P1, R5, R14.reuse, RZ ;  /* 0x0000000e05057210 */ /* 0x080fe40007f3e0ff */
[----:B------:R-:W-:Y:S01]  /*0e50*/  STL [R1+0x18], R2 ;  /* 0x0000180201007387 */ /* 0x000fe20000100800 */
[----:B------:R-:W-:-:S03]  /*0e60*/  IADD3 R9, P5, R9, R14, RZ ;  /* 0x0000000e09097210 */ /* 0x000fc60007fbe0ff */
[----:B------:R1:W-:Y:S01]  /*0e70*/  STL [R1+0x10], R0 ;  /* 0x0000100001007387 */ /* 0x0003e20000100800 */
[----:B0-----:R-:W-:Y:S02]  /*0e80*/  IADD3 R7, R19, 0x8c00, RZ ;  /* 0x00008c0013077810 */ /* 0x001fe40007ffe0ff */
[----:B------:R-:W-:Y:S02]  /*0e90*/  SHF.L.U32 R12, R5, 0x1, RZ ;  /* 0x00000001050c7819 */ /* 0x000fe400000006ff */
[----:B------:R-:W-:Y:S02]  /*0ea0*/  IADD3 R7, P6, R7, R14, RZ ;  /* 0x0000000e07077210 */ /* 0x000fe40007fde0ff */
[----:B-1----:R-:W-:-:S04]  /*0eb0*/  IADD3.X R0, RZ, R3, RZ, P1, !PT ;  /* 0x00000003ff007210 */ /* 0x002fc80000ffe4ff */
[----:B------:R-:W-:Y:S02]  /*0ec0*/  SHF.L.U64.HI R10, R5, 0x1, R0 ;  /* 0x00000001050a7819 */ /* 0x000fe40000010200 */
[----:B------:R-:W-:Y:S02]  /*0ed0*/  IADD3.X R0, RZ, R3, RZ, P5, !PT ;  /* 0x00000003ff007210 */ /* 0x000fe40002ffe4ff */
[C---:B------:R-:W-:Y:S01]  /*0ee0*/  IADD3 R80, P5, R12.reuse, UR24, RZ ;  /* 0x000000180c507c10 */ /* 0x040fe2000ffbe0ff */
[----:B------:R-:W-:Y:S01]  /*0ef0*/  IMAD.X R4, RZ, RZ, R3, P6 ;  /* 0x000000ffff047224 */ /* 0x000fe200030e0603 */
[----:B------:R-:W-:Y:S02]  /*0f00*/  IADD3 R82, P6, R12, UR26, RZ ;  /* 0x0000001a0c527c10 */ /* 0x000fe4000ffde0ff */
[C---:B------:R-:W-:Y:S02]  /*0f10*/  IADD3.X R81, R10.reuse, UR25, RZ, P5, !PT ;  /* 0x000000190a517c10 */ /* 0x040fe4000affe4ff */
[----:B------:R-:W-:-:S04]  /*0f20*/  IADD3.X R83, R10, UR27, RZ, P6, !PT ;  /* 0x0000001b0a537c10 */ /* 0x000fc8000b7fe4ff */
[----:B------:R-:W4:Y:S04]  /*0f30*/  LDG.E.64.CONSTANT R80, desc[UR18][R80.64] ;  /* 0x0000001250507981 */ /* 0x000f28000c1e9b00 */
[----:B------:R-:W4:Y:S01]  /*0f40*/  LDG.E.64.CONSTANT R82, desc[UR18][R82.64] ;  /* 0x0000001252527981 */ /* 0x000f22000c1e9b00 */
[C---:B------:R-:W-:Y:S02]  /*0f50*/  SHF.L.U64.HI R6, R7.reuse, 0x1, R4 ;  /* 0x0000000107067819 */ /* 0x040fe40000010204 */
[----:B------:R-:W-:Y:S02]  /*0f60*/  SHF.L.U32 R8, R7, 0x1, RZ ;  /* 0x0000000107087819 */ /* 0x000fe400000006ff */
[C---:B------:R-:W-:Y:S02]  /*0f70*/  SHF.L.U64.HI R165, R9.reuse, 0x1, R0 ;  /* 0x0000000109a57819 */ /* 0x040fe40000010200 */
[----:B------:R-:W-:-:S02]  /*0f80*/  SHF.L.U32 R162, R9, 0x1, RZ ;  /* 0x0000000109a27819 */ /* 0x000fc400000006ff */
[C---:B------:R-:W-:Y:S02]  /*0f90*/  IADD3 R84, P5, R8.reuse, UR24, RZ ;  /* 0x0000001808547c10 */ /* 0x040fe4000ffbe0ff */
[----:B------:R-:W-:Y:S02]  /*0fa0*/  IADD3 R86, P6, R8, UR26, RZ ;  /* 0x0000001a08567c10 */ /* 0x000fe4000ffde0ff */
[C---:B------:R-:W-:Y:S02]  /*0fb0*/  IADD3.X R85, R6.reuse, UR25, RZ, P5, !PT ;  /* 0x0000001906557c10 */ /* 0x040fe4000affe4ff */
[----:B------:R-:W-:Y:S02]  /*0fc0*/  IADD3.X R87, R6, UR27, RZ, P6, !PT ;  /* 0x0000001b06577c10 */ /* 0x000fe4000b7fe4ff */
[C---:B--2---:R-:W-:Y:S01]  /*0fd0*/  PRMT R121, R52.reuse, 0x7632, R121 ;  /* 0x0000763234797816 */ /* 0x044fe20000000079 */
[----:B---3--:R-:W-:Y:S01]  /*0fe0*/  FADD.FTZ R42, R55, UR14 ;  /* 0x0000000e372a7e21 */ /* 0x008fe20008010000 */
[----:B------:R-:W-:Y:S01]  /*0ff0*/  SHF.L.U32 R2, R52, 0x10, RZ ;  /* 0x0000001034027819 */ /* 0x000fe200000006ff */
[----:B------:R-:W-:Y:S04]  /*1000*/  STL [R1+0x74], R52 ;  /* 0x0000743401007387 */ /* 0x000fe80000100800 */
[----:B------:R-:W0:Y:S01]  /*1010*/  MUFU.RSQ R42, R42 ;  /* 0x0000002a002a7308 */ /* 0x000e220000001400 */
[----:B------:R-:W-:Y:S01]  /*1020*/  STL [R1+0xc], R10 ;  /* 0x00000c0a01007387 */ /* 0x000fe20000100800 */
[----:B----4-:R-:W-:-:S02]  /*1030*/  SHF.L.U32 R7, R56, 0x10, RZ ;  /* 0x0000001038077819 */ /* 0x010fc400000006ff */
[----:B------:R-:W-:Y:S02]  /*1040*/  PRMT R4, R56, 0x7632, R4 ;  /* 0x0000763238047816 */ /* 0x000fe40000000004 */
[----:B------:R-:W-:Y:S01]  /*1050*/  SHF.L.U32 R0, R58, 0x10, RZ ;  /* 0x000000103a007819 */ /* 0x000fe200000006ff */
[----:B------:R-:W-:Y:S01]  /*1060*/  FADD.FTZ R7, -R54, R7 ;  /* 0x0000000736077221 */ /* 0x000fe20000010100 */
[----:B------:R-:W-:Y:S01]  /*1070*/  PRMT R5, R58, 0x7632, R5 ;  /* 0x000076323a057816 */ /* 0x000fe20000000005 */
[----:B------:R-:W2:Y:S01]  /*1080*/  LDG.E.64.CONSTANT R84, desc[UR18][R84.64] ;  /* 0x0000001254547981 */ /* 0x000ea2000c1e9b00 */
[----:B------:R-:W-:Y:S01]  /*1090*/  SHF.L.U32 R9, R4, 0x10, RZ ;  /* 0x0000001004097819 */ /* 0x000fe200000006ff */
[----:B0-----:R-:W-:Y:S02]  /*10a0*/  FMUL.FTZ R161, R42, R7 ;  /* 0x000000072aa17220 */ /* 0x001fe40000410000 */
[----:B------:R-:W-:Y:S01]  /*10b0*/  STL [R1+0x8], R12 ;  /* 0x0000080c01007387 */ /* 0x000fe20000100800 */
[----:B------:R-:W-:-:S02]  /*10c0*/  IMAD.U32 R121, R121, 0x10000, RZ ;  /* 0x0001000079797824 */ /* 0x000fc400078e00ff */
[----:B------:R-:W-:Y:S01]  /*10d0*/  FMUL.FTZ R4, R0, R2 ;  /* 0x0000000200047220 */ /* 0x000fe20000410000 */
[----:B------:R0:W-:Y:S01]  /*10e0*/  STL [R1+0x4], R6 ;  /* 0x0000040601007387 */ /* 0x0001e20000100800 */
[----:B------:R-:W-:Y:S01]  /*10f0*/  FADD.FTZ R9, -R54, R9 ;  /* 0x0000000936097221 */ /* 0x000fe20000010100 */
[----:B------:R-:W-:Y:S01]  /*1100*/  IMAD.U32 R7, R57, 0x10000, RZ ;  /* 0x0001000039077824 */ /* 0x000fe200078e00ff */
[----:B------:R-:W-:Y:S01]  /*1110*/  SHF.L.U32 R41, R53, 0x10, RZ ;  /* 0x0000001035297819 */ /* 0x000fe200000006ff */
[----:B------:R-:W-:Y:S01]  /*1120*/  FFMA.FTZ R4, R161, R4, RZ ;  /* 0x00000004a1047223 */ /* 0x000fe200000100ff */
[----:B------:R-:W-:Y:S01]  /*1130*/  SHF.L.U32 R40, R59, 0x10, RZ ;  /* 0x000000103b287819 */ /* 0x000fe200000006ff */
[----:B------:R-:W3:Y:S01]  /*1140*/  LDG.E.64.CONSTANT R86, desc[UR18][R86.64] ;  /* 0x0000001256567981 */ /* 0x000ee2000c1e9b00 */
[----:B0-----:R-:W-:Y:S01]  /*1150*/  SHF.L.U32 R6, R5, 0x10, RZ ;  /* 0x0000001005067819 */ /* 0x001fe200000006ff */
[----:B------:R-:W-:Y:S01]  /*1160*/  FMUL.FTZ R9, R42, R9 ;  /* 0x000000092a097220 */ /* 0x000fe20000410000 */
[----:B------:R-:W-:-:S03]  /*1170*/  FADD.FTZ R7, -R54, R7 ;  /* 0x0000000736077221 */ /* 0x000fc60000010100 */
[----:B------:R-:W-:Y:S01]  /*1180*/  FMUL.FTZ R5, R6, R121 ;  /* 0x0000007906057220 */ /* 0x000fe20000410000 */
[----:B------:R0:W-:Y:S01]  /*1190*/  STL [R1], R8 ;  /* 0x0000000801007387 */ /* 0x0001e20000100800 */
[----:B------:R-:W-:Y:S02]  /*11a0*/  FMUL.FTZ R160, R42, R7 ;  /* 0x000000072aa07220 */ /* 0x000fe40000410000 */
[--C-:B------:R-:W-:Y:S01]  /*11b0*/  FFMA.FTZ R5, R9, R5, R4.reuse ;  /* 0x0000000509057223 */ /* 0x100fe20000010004 */
[----:B------:R-:W-:Y:S01]  /*11c0*/  PRMT R4, R57, 0x7632, R4 ;  /* 0x0000763239047816 */ /* 0x000fe20000000004 */
[----:B0-----:R-:W-:-:S03]  /*11d0*/  FMUL.FTZ R8, R40, R41 ;  /* 0x0000002928087220 */ /* 0x001fc60000410000 */
[----:B------:R-:W-:Y:S01]  /*11e0*/  SHF.L.U32 R7, R4, 0x10, RZ ;  /* 0x0000001004077819 */ /* 0x000fe200000006ff */
[--C-:B------:R-:W-:Y:S01]  /*11f0*/  FFMA.FTZ R8, R160, R8, R5.reuse ;  /* 0x00000008a0087223 */ /* 0x100fe20000010005 */
[----:B------:R-:W-:Y:S01]  /*1200*/  PRMT R5, R59, 0x7632, R5 ;  /* 0x000076323b057816 */ /* 0x000fe20000000005 */
[----:B------:R-:W-:Y:S01]  /*1210*/  FFMA.FTZ R4, R0, R2, RZ ;  /* 0x0000000200047223 */ /* 0x000fe200000100ff */
[----:B------:R-:W-:Y:S02]  /*1220*/  PRMT R120, R53, 0x7632, R120 ;  /* 0x0000763235787816 */ /* 0x000fe40000000078 */
[----:B------:R-:W-:Y:S01]  /*1230*/  IADD3 R13, R19, 0xf000, RZ ;  /* 0x0000f000130d7810 */ /* 0x000fe20007ffe0ff */
[----:B------:R-:W-:Y:S01]  /*1240*/  IMAD.U32 R10, R5, 0x10000, RZ ;  /* 0x00010000050a7824 */ /* 0x000fe200078e00ff */
[----:B------:R-:W-:Y:S01]  /*1250*/  IADD3 R11, R19, 0xc800, RZ ;  /* 0x0000c800130b7810 */ /* 0x000fe20007ffe0ff */
[----:B------:R-:W-:Y:S01]  /*1260*/  FADD.FTZ R5, -R54, R7 ;  /* 0x0000000736057221 */ /* 0x000fe20000010100 */
[----:B------:R-:W-:Y:S01]  /*1270*/  SHF.L.U32 R120, R120, 0x10, RZ ;  /* 0x0000001078787819 */ /* 0x000fe200000006ff */
[----:B------:R-:W-:Y:S01]  /*1280*/  FFMA.FTZ R7, R6, R121, R4 ;  /* 0x0000007906077223 */ /* 0x000fe20000010004 */
[----:B------:R-:W-:-:S02]  /*1290*/  IADD3 R26, P2, R13, R14, RZ ;  /* 0x0000000e0d1a7210 */ /* 0x000fc40007f5e0ff */
[C---:B------:R-:W-:Y:S02]  /*12a0*/  SHF.L.U32 R13, R60.reuse, 0x10, RZ ;  /* 0x000000103c0d7819 */ /* 0x040fe400000006ff */
[----:B------:R-:W-:Y:S01]  /*12b0*/  PRMT R4, R60, 0x7632, R4 ;  /* 0x000076323c047816 */ /* 0x000fe20000000004 */
[----:B------:R-:W-:Y:S01]  /*12c0*/  FADD.FTZ R47, R6, R47 ;  /* 0x0000002f062f7221 */ /* 0x000fe20000010000 */
[----:B------:R-:W-:Y:S01]  /*12d0*/  IADD3 R32, P4, R11, R14, RZ ;  /* 0x0000000e0b207210 */ /* 0x000fe20007f9e0ff */
[----:B------:R-:W-:Y:S01]  /*12e0*/  FMUL.FTZ R12, R10, R120 ;  /* 0x000000780a0c7220 */ /* 0x000fe20000410000 */
[----:B------:R-:W-:Y:S01]  /*12f0*/  FMUL.FTZ R11, R42, R5 ;  /* 0x000000052a0b7220 */ /* 0x000fe20000410000 */
[----:B------:R-:W-:Y:S01]  /*1300*/  FFMA.FTZ R6, R9, R6, R46 ;  /* 0x0000000609067223 */ /* 0x000fe2000001002e */
[----:B------:R-:W-:Y:S01]  /*1310*/  SHF.L.U32 R39, R62, 0x10, RZ ;  /* 0x000000103e277819 */ /* 0x000fe200000006ff */
[----:B------:R-:W-:Y:S01]  /*1320*/  FADD.FTZ R13, -R54, R13 ;  /* 0x0000000d360d7221 */ /* 0x000fe20000010100 */
[----:B------:R-:W-:-:S02]  /*1330*/  PRMT R5, R62, 0x7632, R5 ;  /* 0x000076323e057816 */ /* 0x000fc40000000005 */
[----:B------:R-:W-:Y:S01]  /*1340*/  SHF.L.U32 R9, R4, 0x10, RZ ;  /* 0x0000001004097819 */ /* 0x000fe200000006ff */
        /* <DEDUP_REMOVED lines=8> */
[----:B------:R-:W-:-:S03]  /*13d0*/  FFMA.FTZ R7, R40, R41, R7 ;  /* 0x0000002928077223 */ /* 0x000fc60000010007 */
[--C-:B------:R-:W-:Y:S01]  /*13e0*/  FFMA.FTZ R5, R9, R5, R4.reuse ;  /* 0x0000000509057223 */ /* 0x100fe20000010004 */
[----:B------:R-:W-:Y:S01]  /*13f0*/  PRMT R4, R61, 0x7632, R4 ;  /* 0x000076323d047816 */ /* 0x000fe20000000004 */
[----:B------:R-:W-:Y:S01]  /*1400*/  FFMA.FTZ R7, R10, R120, R7 ;  /* 0x000000780a077223 */ /* 0x000fe20000010007 */
[-C--:B------:R-:W-:Y:S01]  /*1410*/  FFMA.FTZ R6, R9, R12.reuse, R6 ;  /* 0x0000000c09067223 */ /* 0x080fe20000010006 */
[----:B------:R-:W-:Y:S02]  /*1420*/  SHF.L.U32 R9, R61, 0x10, RZ ;  /* 0x000000103d097819 */ /* 0x000fe400000006ff */
[----:B------:R-:W-:Y:S01]  /*1430*/  SHF.L.U32 R13, R4, 0x10, RZ ;  /* 0x00000010040d7819 */ /* 0x000fe200000006ff */
[----:B------:R-:W-:Y:S01]  /*1440*/  FFMA.FTZ R4, R2, R39, R7 ;  /* 0x0000002702047223 */ /* 0x000fe20000010007 */
[----:B------:R-:W-:Y:S01]  /*1450*/  SHF.L.U32 R36, R63, 0x10, RZ ;  /* 0x000000103f247819 */ /* 0x000fe200000006ff */
[----:B------:R-:W-:Y:S01]  /*1460*/  FADD.FTZ R47, R47, R12 ;  /* 0x0000000c2f2f7221 */ /* 0x000fe20000010000 */
[----:B------:R-:W-:Y:S01]  /*1470*/  FADD.FTZ R9, -R54, R9 ;  /* 0x0000000936097221 */ /* 0x000fe20000010100 */
[--C-:B------:R-:W-:Y:S01]  /*1480*/  FFMA.FTZ R12, R121, R12, R4.reuse ;  /* 0x0000000c790c7223 */ /* 0x100fe20000010004 */
[----:B------:R-:W-:Y:S01]  /*1490*/  PRMT R4, R63, 0x7632, R4 ;  /* 0x000076323f047816 */ /* 0x000fe20000000004 */
[----:B------:R-:W-:Y:S01]  /*14a0*/  FMUL.FTZ R7, R41, R36 ;  /* 0x0000002429077220 */ /* 0x000fe20000410000 */
[----:B------:R-:W-:Y:S01]  /*14b0*/  FMUL.FTZ R158, R42, R9 ;  /* 0x000000092a9e7220 */ /* 0x000fe20000410000 */
[----:B------:R-:W-:-:S02]  /*14c0*/  FADD.FTZ R13, -R54, R13 ;  /* 0x0000000d360d7221 */ /* 0x000fc40000010100 */
[----:B------:R-:W-:Y:S02]  /*14d0*/  IMAD.U32 R8, R4, 0x10000, RZ ;  /* 0x0001000004087824 */ /* 0x000fe400078e00ff */
[----:B------:R-:W-:Y:S01]  /*14e0*/  FFMA.FTZ R7, R158, R7, R5 ;  /* 0x000000079e077223 */ /* 0x000fe20000010005 */
[----:B------:R-:W-:Y:S01]  /*14f0*/  FFMA.FTZ R11, R11, R10, R50 ;  /* 0x0000000a0b0b7223 */ /* 0x000fe20000010032 */
[----:B------:R-:W-:Y:S01]  /*1500*/  FADD.FTZ R51, R10, R51 ;  /* 0x000000330a337221 */ /* 0x000fe20000010000 */
[----:B------:R-:W-:Y:S01]  /*1510*/  FFMA.FTZ R5, R41, R36, R12 ;  /* 0x0000002429057223 */ /* 0x000fe2000001000c */
[----:B------:R-:W-:Y:S01]  /*1520*/  FMUL.FTZ R4, R42, R13 ;  /* 0x0000000d2a047220 */ /* 0x000fe20000410000 */
[CC--:B------:R-:W-:Y:S02]  /*1530*/  FMUL.FTZ R10, R120.reuse, R8.reuse ;  /* 0x00000008780a7220 */ /* 0x0c0fe40000410000 */
[-C--:B------:R-:W-:Y:S01]  /*1540*/  FFMA.FTZ R9, R120, R8.reuse, R5 ;  /* 0x0000000878097223 */ /* 0x080fe20000010005 */
[C---:B------:R-:W-:Y:S01]  /*1550*/  FFMA.FTZ R11, R4.reuse, R8, R11 ;  /* 0x00000008040b7223 */ /* 0x040fe2000001000b */
[----:B------:R-:W-:Y:S01]  /*1560*/  FFMA.FTZ R10, R4, R10, R7 ;  /* 0x0000000a040a7223 */ /* 0x000fe20000010007 */
[----:B------:R-:W-:-:S02]  /*1570*/  SHF.L.U32 R5, R64, 0x10, RZ ;  /* 0x0000001040057819 */ /* 0x000fc400000006ff */
[----:B------:R-:W-:Y:S02]  /*1580*/  PRMT R4, R64, 0x7632, R4 ;  /* 0x0000763240047816 */ /* 0x000fe40000000004 */
[----:B------:R-:W-:Y:S01]  /*1590*/  IADD3 R88, P6, R162, UR24, RZ ;  /* 0x00000018a2587c10 */ /* 0x000fe2000ffde0ff */
[--C-:B------:R-:W-:Y:S01]  /*15a0*/  FADD.FTZ R157, -R54, R5.reuse ;  /* 0x00000005369d7221 */ /* 0x100fe20000010100 */
[----:B------:R-:W-:Y:S02]  /*15b0*/  SHF.L.U32 R7, R4, 0x10, RZ ;  /* 0x0000001004077819 */ /* 0x000fe400000006ff */
[----:B------:R-:W-:Y:S02]  /*15c0*/  IADD3 R37, R19, 0xb400, RZ ;  /* 0x0000b40013257810 */ /* 0x000fe40007ffe0ff */
[C---:B------:R-:W-:Y:S02]  /*15d0*/  SHF.L.U32 R35, R66.reuse, 0x10, RZ ;  /* 0x0000001042237819 */ /* 0x040fe400000006ff */
[----:B------:R-:W-:Y:S01]  /*15e0*/  PRMT R5, R66, 0x7632, R5 ;  /* 0x0000763242057816 */ /* 0x000fe20000000005 */
[----:B------:R-:W-:Y:S01]  /*15f0*/  FADD.FTZ R50, R51, R8 ;  /* 0x0000000833327221 */ /* 0x000fe20000010000 */
[----:B------:R-:W-:Y:S01]  /*1600*/  IADD3.X R89, R165, UR25, RZ, P6, !PT ;  /* 0x00000019a5597c10 */ /* 0x000fe2000b7fe4ff */
[----:B------:R-:W-:Y:S01]  /*1610*/  FADD.FTZ R7, -R54, R7 ;  /* 0x0000000736077221 */ /* 0x000fe20000010100 */
[----:B------:R-:W-:Y:S01]  /*1620*/  IADD3 R90, P6, R162, UR26, RZ ;  /* 0x0000001aa25a7c10 */ /* 0x000fe2000ffde0ff */
[----:B------:R-:W-:Y:S01]  /*1630*/  FMUL.FTZ R4, R2, R35 ;  /* 0x0000002302047220 */ /* 0x000fe20000410000 */
[----:B------:R-:W-:Y:S01]  /*1640*/  IADD3 R37, P0, R37, R14, RZ ;  /* 0x0000000e25257210 */ /* 0x000fe20007f1e0ff */
[C---:B------:R-:W-:Y:S01]  /*1650*/  FMUL.FTZ R157, R42.reuse, R157 ;  /* 0x0000009d2a9d7220 */ /* 0x040fe20000410000 */
[----:B------:R-:W-:Y:S01]  /*1660*/  SHF.L.U32 R8, R5, 0x10, RZ ;  /* 0x0000001005087819 */ /* 0x000fe200000006ff */
[----:B------:R-:W-:Y:S01]  /*1670*/  FMUL.FTZ R7, R42, R7 ;  /* 0x000000072a077220 */ /* 0x000fe20000410000 */
[----:B------:R-:W-:Y:S01]  /*1680*/  IADD3.X R91, R165, UR27, RZ, P6, !PT ;  /* 0x0000001ba55b7c10 */ /* 0x000fe2000b7fe4ff */
[----:B------:R-:W-:Y:S01]  /*1690*/  IMAD.X R38, RZ, RZ, R3, P0 ;  /* 0x000000ffff267224 */ /* 0x000fe200000e0603 */
[----:B------:R-:W4:Y:S01]  /*16a0*/  LDG.E.64.CONSTANT R88, desc[UR18][R88.64] ;  /* 0x0000001258587981 */ /* 0x000f22000c1e9b00 */
[----:B------:R-:W-:Y:S01]  /*16b0*/  FFMA.FTZ R10, R157, R4, R10 ;  /* 0x000000049d0a7223 */ /* 0x000fe2000001000a */
[-C--:B------:R-:W-:Y:S01]  /*16c0*/  FMUL.FTZ R5, R121, R8.reuse ;  /* 0x0000000879057220 */ /* 0x080fe20000410000 */
[----:B------:R-:W-:Y:S01]  /*16d0*/  FFMA.FTZ R4, R7, R8, R6 ;  /* 0x0000000807047223 */ /* 0x000fe20000010006 */
[----:B------:R-:W4:Y:S01]  /*16e0*/  LDG.E.64.CONSTANT R90, desc[UR18][R90.64] ;  /* 0x000000125a5a7981 */ /* 0x000f22000c1e9b00 */
[----:B------:R-:W-:Y:S01]  /*16f0*/  SHF.L.U64.HI R38, R37, 0x1, R38 ;  /* 0x0000000125267819 */ /* 0x000fe20000010226 */
[----:B------:R-:W-:Y:S01]  /*1700*/  FFMA.FTZ R7, R7, R5, R10 ;  /* 0x0000000507077223 */ /* 0x000fe2000001000a */
[----:B------:R-:W-:-:S02]  /*1710*/  PRMT R5, R65, 0x7632, R5 ;  /* 0x0000763241057816 */ /* 0x000fc40000000005 */
[----:B------:R-:W-:Y:S01]  /*1720*/  SHF.L.U32 R37, R37, 0x1, RZ ;  /* 0x0000000125257819 */ /* 0x000fe200000006ff */
[----:B------:R-:W-:Y:S01]  /*1730*/  FFMA.FTZ R6, R2, R35, R9 ;  /* 0x0000002302067223 */ /* 0x000fe20000010009 */
[----:B------:R-:W-:Y:S02]  /*1740*/  SHF.L.U32 R9, R5, 0x10, RZ ;  /* 0x0000001005097819 */ /* 0x000fe400000006ff */
[----:B------:R-:W-:Y:S02]  /*1750*/  IADD3 R92, P0, R37, UR24, RZ ;  /* 0x00000018255c7c10 */ /* 0x000fe4000ff1e0ff */
[----:B------:R-:W-:Y:S01]  /*1760*/  SHF.L.U32 R13, R65, 0x10, RZ ;  /* 0x00000010410d7819 */ /* 0x000fe200000006ff */
[----:B------:R-:W-:Y:S01]  /*1770*/  FADD.FTZ R9, -R54, R9 ;  /* 0x0000000936097221 */ /* 0x000fe20000010100 */
[----:B------:R-:W-:Y:S02]  /*1780*/  PRMT R5, R67, 0x7632, R5 ;  /* 0x0000763243057816 */ /* 0x000fe40000000005 */
[----:B------:R-:W-:-:S02]  /*1790*/  IADD3.X R93, R38, UR25, RZ, P0, !PT ;  /* 0x00000019265d7c10 */ /* 0x000fc400087fe4ff */
[----:B------:R-:W-:Y:S01]  /*17a0*/  IADD3 R94, P0, R37, UR26, RZ ;  /* 0x0000001a255e7c10 */ /* 0x000fe2000ff1e0ff */
[----:B------:R-:W-:Y:S01]  /*17b0*/  FADD.FTZ R47, R47, R8 ;  /* 0x000000082f2f7221 */ /* 0x000fe20000010000 */
[----:B------:R-:W-:Y:S01]  /*17c0*/  SHF.L.U32 R34, R67, 0x10, RZ ;  /* 0x0000001043227819 */ /* 0x000fe200000006ff */
[----:B------:R-:W-:Y:S01]  /*17d0*/  FFMA.FTZ R6, R121, R8, R6 ;  /* 0x0000000879067223 */ /* 0x000fe20000010006 */
[----:B------:R-:W-:Y:S01]  /*17e0*/  FADD.FTZ R13, -R54, R13 ;  /* 0x0000000d360d7221 */ /* 0x000fe20000010100 */
[----:B------:R-:W-:Y:S02]  /*17f0*/  IMAD.U32 R8, R5, 0x10000, RZ ;  /* 0x0001000005087824 */ /* 0x000fe400078e00ff */
[----:B------:R-:W-:Y:S01]  /*1800*/  FMUL.FTZ R9, R42, R9 ;  /* 0x000000092a097220 */ /* 0x000fe20000410000 */
[----:B------:R-:W-:Y:S01]  /*1810*/  IADD3.X R95, R38, UR27, RZ, P0, !PT ;  /* 0x0000001b265f7c10 */ /* 0x000fe200087fe4ff */
[----:B------:R-:W4:Y:S01]  /*1820*/  LDG.E.64.CONSTANT R92, desc[UR18][R92.64] ;  /* 0x000000125c5c7981 */ /* 0x000f22000c1e9b00 */
[----:B------:R-:W-:-:S02]  /*1830*/  IMAD.X R33, RZ, RZ, R3, P4 ;  /* 0x000000ffff217224 */ /* 0x000fc400020e0603 */
[----:B------:R-:W-:Y:S01]  /*1840*/  FMUL.FTZ R10, R41, R34 ;  /* 0x00000022290a7220 */ /* 0x000fe20000410000 */
[----:B------:R-:W-:Y:S01]  /*1850*/  FMUL.FTZ R156, R42, R13 ;  /* 0x0000000d2a9c7220 */ /* 0x000fe20000410000 */
[----:B------:R-:W-:Y:S01]  /*1860*/  FFMA.FTZ R5, R9, R8, R11 ;  /* 0x0000000809057223 */ /* 0x000fe2000001000b */
[----:B------:R-:W-:Y:S01]  /*1870*/  SHF.L.U32 R11, R68, 0x10, RZ ;  /* 0x00000010440b7819 */ /* 0x000fe200000006ff */
[----:B------:R-:W4:Y:S01]  /*1880*/  LDG.E.64.CONSTANT R94, desc[UR18][R94.64] ;  /* 0x000000125e5e7981 */ /* 0x000f22000c1e9b00 */
[----:B------:R-:W-:Y:S01]  /*1890*/  SHF.L.U64.HI R33, R32, 0x1, R33 ;  /* 0x0000000120217819 */ /* 0x000fe20000010221 */
[----:B------:R-:W-:Y:S01]  /*18a0*/  FFMA.FTZ R10, R156, R10, R7 ;  /* 0x0000000a9c0a7223 */ /* 0x000fe20000010007 */
[----:B------:R-:W-:Y:S01]  /*18b0*/  SHF.L.U32 R32, R32, 0x1, RZ ;  /* 0x0000000120207819 */ /* 0x000fe200000006ff */
[--C-:B------:R-:W-:Y:S01]  /*18c0*/  FFMA.FTZ R7, R41, R34, R6.reuse ;  /* 0x0000002229077223 */ /* 0x100fe20000010006 */
[----:B------:R-:W-:Y:S01]  /*18d0*/  FADD.FTZ R11, -R54, R11 ;  /* 0x0000000b360b7221 */ /* 0x000fe20000010100 */
[----:B------:R-:W-:-:S02]  /*18e0*/  PRMT R6, R68, 0x7632, R6 ;  /* 0x0000763244067816 */ /* 0x000fc40000000006 */
[----:B------:R-:W-:Y:S01]  /*18f0*/  IADD3 R96, P0, R32, UR24, RZ ;  /* 0x0000001820607c10 */ /* 0x000fe2000ff1e0ff */
[----:B------:R-:W-:Y:S01]  /*1900*/  FMUL.FTZ R155, R42, R11 ;  /* 0x0000000b2a9b7220 */ /* 0x000fe20000410000 */
[----:B------:R-:W-:Y:S01]  /*1910*/  IADD3 R29, R19, 0xdc00, RZ ;  /* 0x0000dc00131d7810 */ /* 0x000fe20007ffe0ff */
[----:B------:R-:W-:Y:S01]  /*1920*/  IMAD.U32 R11, R6, 0x10000, RZ ;  /* 0x00010000060b7824 */ /* 0x000fe200078e00ff */
[----:B------:R-:W-:Y:S01]  /*1930*/  IADD3 R98, P4, R32, UR26, RZ ;  /* 0x0000001a20627c10 */ /* 0x000fe2000ff9e0ff */
[----:B------:R-:W-:Y:S01]  /*1940*/  FADD.FTZ R50, R50, R8 ;  /* 0x0000000832327221 */ /* 0x000fe20000010000 */
[----:B------:R-:W-:Y:S01]  /*1950*/  IADD3.X R97, R33, UR25, RZ, P0, !PT ;  /* 0x0000001921617c10 */ /* 0x000fe200087fe4ff */
[CC--:B------:R-:W-:Y:S01]  /*1960*/  FFMA.FTZ R7, R120.reuse, R8.reuse, R7 ;  /* 0x0000000878077223 */ /* 0x0c0fe20000010007 */
[----:B------:R-:W-:Y:S01]  /*1970*/  FMUL.FTZ R8, R120, R8 ;  /* 0x0000000878087220 */ /* 0x000fe20000410000 */
[----:B------:R-:W-:Y:S01]  /*1980*/  SHF.L.U32 R31, R70, 0x10, RZ ;  /* 0x00000010461f7819 */ /* 0x000fe200000006ff */
[----:B------:R-:W-:Y:S01]  /*1990*/  FADD.FTZ R11, -R54, R11 ;  /* 0x0000000b360b7221 */ /* 0x000fe20000010100 */
[----:B------:R-:W-:Y:S01]  /*19a0*/  PRMT R6, R70, 0x7632, R6 ;  /* 0x0000763246067816 */ /* 0x000fe20000000006 */
[----:B------:R-:W-:Y:S01]  /*19b0*/  FFMA.FTZ R8, R9, R8, R10 ;  /* 0x0000000809087223 */ /* 0x000fe2000001000a */
[----:B------:R-:W-:Y:S01]  /*19c0*/  IADD3 R29, P3, R29, R14, RZ ;  /* 0x0000000e1d1d7210 */ /* 0x000fe20007f7e0ff */
[----:B------:R-:W4:Y:S01]  /*19d0*/  LDG.E.64.CONSTANT R96, desc[UR18][R96.64] ;  /* 0x0000001260607981 */ /* 0x000f22000c1e9b00 */
[----:B------:R-:W-:Y:S01]  /*19e0*/  IADD3.X R99, R33, UR27, RZ, P4, !PT ;  /* 0x0000001b21637c10 */ /* 0x000fe2000a7fe4ff */
[----:B------:R-:W-:Y:S01]  /*19f0*/  FMUL.FTZ R9, R2, R31 ;  /* 0x0000001f02097220 */ /* 0x000fe20000410000 */
[----:B------:R-:W-:Y:S01]  /*1a00*/  SHF.L.U32 R10, R6, 0x10, RZ ;  /* 0x00000010060a7819 */ /* 0x000fe200000006ff */
[----:B------:R-:W-:Y:S01]  /*1a10*/  FMUL.FTZ R11, R42, R11 ;  /* 0x0000000b2a0b7220 */ /* 0x000fe20000410000 */
[----:B------:R-:W-:Y:S01]  /*1a20*/  IADD3.X R30, RZ, R3, RZ, P3, !PT ;  /* 0x00000003ff1e7210 */ /* 0x000fe20001ffe4ff */
[----:B------:R-:W-:Y:S01]  /*1a30*/  FFMA.FTZ R6, R2, R31, R7 ;  /* 0x0000001f02067223 */ /* 0x000fe20000010007 */
[----:B------:R-:W4:Y:S01]  /*1a40*/  LDG.E.64.CONSTANT R98, desc[UR18][R98.64] ;  /* 0x0000001262627981 */ /* 0x000f22000c1e9b00 */
[----:B------:R-:W-:Y:S01]  /*1a50*/  FFMA.FTZ R8, R155, R9, R8 ;  /* 0x000000099b087223 */ /* 0x000fe20000010008 */
[-C--:B------:R-:W-:Y:S01]  /*1a60*/  FMUL.FTZ R7, R121, R10.reuse ;  /* 0x0000000a79077220 */ /* 0x080fe20000410000 */
[----:B------:R-:W-:Y:S01]  /*1a70*/  FADD.FTZ R130, R47, R10 ;  /* 0x0000000a2f827221 */ /* 0x000fe20000010000 */
[-C--:B------:R-:W-:Y:S01]  /*1a80*/  FFMA.FTZ R4, R11, R10.reuse, R4 ;  /* 0x0000000a0b047223 */ /* 0x080fe20000010004 */
[----:B------:R-:W-:Y:S01]  /*1a90*/  SHF.L.U64.HI R30, R29, 0x1, R30 ;  /* 0x000000011d1e7819 */ /* 0x000fe2000001021e */
[----:B------:R-:W-:Y:S01]  /*1aa0*/  FFMA.FTZ R10, R121, R10, R6 ;  /* 0x0000000a790a7223 */ /* 0x000fe20000010006 */
[----:B------:R-:W-:-:S02]  /*1ab0*/  SHF.L.U32 R9, R69, 0x10, RZ ;  /* 0x0000001045097819 */ /* 0x000fc400000006ff */
[----:B------:R-:W-:Y:S02]  /*1ac0*/  SHF.L.U32 R29, R29, 0x1, RZ ;  /* 0x000000011d1d7819 */ /* 0x000fe400000006ff */
[----:B------:R-:W-:Y:S01]  /*1ad0*/  PRMT R6, R69, 0x7632, R6 ;  /* 0x0000763245067816 */ /* 0x000fe20000000006 */
[----:B------:R-:W-:Y:S01]  /*1ae0*/  FFMA.FTZ R7, R11, R7, R8 ;  /* 0x000000070b077223 */ /* 0x000fe20000010008 */
[----:B------:R-:W-:Y:S01]  /*1af0*/  SHF.L.U32 R28, R71, 0x10, RZ ;  /* 0x00000010471c7819 */ /* 0x000fe200000006ff */
[----:B------:R-:W-:Y:S01]  /*1b00*/  FADD.FTZ R9, -R54, R9 ;  /* 0x0000000936097221 */ /* 0x000fe20000010100 */
[----:B------:R-:W-:Y:S02]  /*1b10*/  IADD3 R100, P0, R29, UR24, RZ ;  /* 0x000000181d647c10 */ /* 0x000fe4000ff1e0ff */
[----:B------:R-:W-:Y:S01]  /*1b20*/  SHF.L.U32 R11, R6, 0x10, RZ ;  /* 0x00000010060b7819 */ /* 0x000fe200000006ff */
[----:B------:R-:W-:Y:S01]  /*1b30*/  FMUL.FTZ R8, R41, R28 ;  /* 0x0000001c29087220 */ /* 0x000fe20000410000 */
[----:B------:R-:W-:Y:S01]  /*1b40*/  IADD3 R102, P3, R29, UR26, RZ ;  /* 0x0000001a1d667c10 */ /* 0x000fe2000ff7e0ff */
[----:B------:R-:W-:Y:S01]  /*1b50*/  FMUL.FTZ R154, R42, R9 ;  /* 0x000000092a9a7220 */ /* 0x000fe20000410000 */
[----:B------:R-:W-:Y:S01]  /*1b60*/  IADD3.X R101, R30, UR25, RZ, P0, !PT ;  /* 0x000000191e657c10 */ /* 0x000fe200087fe4ff */
[----:B------:R-:W-:Y:S01]  /*1b70*/  FADD.FTZ R11, -R54, R11 ;  /* 0x0000000b360b7221 */ /* 0x000fe20000010100 */
[----:B------:R-:W-:Y:S01]  /*1b80*/  PRMT R6, R71, 0x7632, R6 ;  /* 0x0000763247067816 */ /* 0x000fe20000000006 */
[----:B------:R-:W-:Y:S01]  /*1b90*/  FFMA.FTZ R8, R154, R8, R7 ;  /* 0x000000089a087223 */ /* 0x000fe20000010007 */
[----:B------:R-:W-:Y:S01]  /*1ba0*/  IADD3.X R103, R30, UR27, RZ, P3, !PT ;  /* 0x0000001b1e677c10 */ /* 0x000fe20009ffe4ff */
[----:B------:R-:W-:Y:S01]  /*1bb0*/  FMUL.FTZ R12, R42, R11 ;  /* 0x0000000b2a0c7220 */ /* 0x000fe20000410000 */
[----:B------:R-:W-:Y:S01]  /*1bc0*/  FFMA.FTZ R7, R41, R28, R10 ;  /* 0x0000001c29077223 */ /* 0x000fe2000001000a */
[----:B------:R-:W-:Y:S01]  /*1bd0*/  IMAD.U32 R9, R6, 0x10000, RZ ;  /* 0x0001000006097824 */ /* 0x000fe200078e00ff */
[----:B------:R-:W4:Y:S01]  /*1be0*/  LDG.E.64.CONSTANT R100, desc[UR18][R100.64] ;  /* 0x0000001264647981 */ /* 0x000f22000c1e9b00 */
[----:B------:R-:W-:-:S02]  /*1bf0*/  IADD3.X R27, RZ, R3, RZ, P2, !PT ;  /* 0x00000003ff1b7210 */ /* 0x000fc400017fe4ff */
[-C--:B------:R-:W-:Y:S01]  /*1c00*/  FMUL.FTZ R11, R120, R9.reuse ;  /* 0x00000009780b7220 */ /* 0x080fe20000410000 */
[----:B------:R-:W4:Y:S01]  /*1c10*/  LDG.E.64.CONSTANT R102, desc[UR18][R102.64] ;  /* 0x0000001266667981 */ /* 0x000f22000c1e9b00 */
[----:B------:R-:W-:Y:S01]  /*1c20*/  FADD.FTZ R50, R50, R9 ;  /* 0x0000000932327221 */ /* 0x000fe20000010000 */
[-C--:B------:R-:W-:Y:S01]  /*1c30*/  FFMA.FTZ R6, R12, R9.reuse, R5 ;  /* 0x000000090c067223 */ /* 0x080fe20000010005 */
[----:B------:R-:W-:Y:S01]  /*1c40*/  FFMA.FTZ R7, R120, R9, R7 ;  /* 0x0000000978077223 */ /* 0x000fe20000010007 */
[C---:B------:R-:W-:Y:S02]  /*1c50*/  SHF.L.U32 R9, R72.reuse, 0x10, RZ ;  /* 0x0000001048097819 */ /* 0x040fe400000006ff */
[----:B------:R-:W-:Y:S01]  /*1c60*/  PRMT R5, R72, 0x7632, R5 ;  /* 0x0000763248057816 */ /* 0x000fe20000000005 */
[--C-:B------:R-:W-:Y:S01]  /*1c70*/  FFMA.FTZ R12, R12, R11, R8.reuse ;  /* 0x0000000b0c0c7223 */ /* 0x100fe20000010008 */
[----:B------:R-:W-:Y:S01]  /*1c80*/  SHF.L.U64.HI R27, R26, 0x1, R27 ;  /* 0x000000011a1b7819 */ /* 0x000fe2000001021b */
[----:B------:R-:W-:Y:S01]  /*1c90*/  FADD.FTZ R9, -R54, R9 ;  /* 0x0000000936097221 */ /* 0x000fe20000010100 */
[C---:B------:R-:W-:Y:S01]  /*1ca0*/  SHF.L.U32 R25, R74.reuse, 0x10, RZ ;  /* 0x000000104a197819 */ /* 0x040fe200000006ff */
[----:B------:R-:W-:Y:S01]  /*1cb0*/  IMAD.U32 R11, R5, 0x10000, RZ ;  /* 0x00010000050b7824 */ /* 0x000fe200078e00ff */
[----:B------:R-:W-:-:S02]  /*1cc0*/  PRMT R8, R74, 0x7632, R8 ;  /* 0x000076324a087816 */ /* 0x000fc40000000008 */
[----:B------:R-:W-:Y:S01]  /*1cd0*/  SHF.L.U32 R26, R26, 0x1, RZ ;  /* 0x000000011a1a7819 */ /* 0x000fe200000006ff */
[----:B------:R-:W-:Y:S01]  /*1ce0*/  FMUL.FTZ R5, R2, R25 ;  /* 0x0000001902057220 */ /* 0x000fe20000410000 */
[----:B------:R-:W-:Y:S01]  /*1cf0*/  SHF.L.U32 R8, R8, 0x10, RZ ;  /* 0x0000001008087819 */ /* 0x000fe200000006ff */
[----:B------:R-:W-:Y:S01]  /*1d00*/  FMUL.FTZ R153, R42, R9 ;  /* 0x000000092a997220 */ /* 0x000fe20000410000 */
[----:B------:R-:W-:Y:S01]  /*1d10*/  IADD3 R104, P0, R26, UR24, RZ ;  /* 0x000000181a687c10 */ /* 0x000fe2000ff1e0ff */
[----:B------:R-:W-:Y:S01]  /*1d20*/  FADD.FTZ R11, -R54, R11 ;  /* 0x0000000b360b7221 */ /* 0x000fe20000010100 */
[----:B------:R-:W-:Y:S01]  /*1d30*/  IADD3 R106, P2, R26, UR26, RZ ;  /* 0x0000001a1a6a7c10 */ /* 0x000fe2000ff5e0ff */
[----:B------:R-:W-:Y:S01]  /*1d40*/  FFMA.FTZ R5, R153, R5, R12 ;  /* 0x0000000599057223 */ /* 0x000fe2000001000c */
[----:B------:R-:W-:Y:S01]  /*1d50*/  IADD3.X R105, R27, UR25, RZ, P0, !PT ;  /* 0x000000191b697c10 */ /* 0x000fe200087fe4ff */
[----:B------:R-:W-:Y:S01]  /*1d60*/  FMUL.FTZ R10, R121, R8 ;  /* 0x00000008790a7220 */ /* 0x000fe20000410000 */
[----:B------:R-:W-:Y:S01]  /*1d70*/  FMUL.FTZ R11, R42, R11 ;  /* 0x0000000b2a0b7220 */ /* 0x000fe20000410000 */
[----:B------:R-:W-:Y:S01]  /*1d80*/  VIADD R15, R19, 0x10400 ;  /* 0x00010400130f7836 */ /* 0x000fe20000000000 */
[----:B------:R-:W-:-:S02]  /*1d90*/  SHF.L.U32 R9, R73, 0x10, RZ ;  /* 0x0000001049097819 */ /* 0x000fc400000006ff */
[----:B------:R-:W-:Y:S01]  /*1da0*/  IADD3.X R107, R27, UR27, RZ, P2, !PT ;  /* 0x0000001b1b6b7c10 */ /* 0x000fe200097fe4ff */
[--C-:B------:R-:W-:Y:S01]  /*1db0*/  FFMA.FTZ R13, R11, R10, R5.reuse ;  /* 0x0000000a0b0d7223 */ /* 0x100fe20000010005 */
[----:B------:R-:W-:Y:S01]  /*1dc0*/  IADD3 R17, R19, 0x11800, RZ ;  /* 0x0001180013117810 */ /* 0x000fe20007ffe0ff */
[----:B------:R-:W4:Y:S01]  /*1dd0*/  LDG.E.64.CONSTANT R104, desc[UR18][R104.64] ;  /* 0x0000001268687981 */ /* 0x000f22000c1e9b00 */
[----:B------:R-:W-:Y:S02]  /*1de0*/  PRMT R5, R73, 0x7632, R5 ;  /* 0x0000763249057816 */ /* 0x000fe40000000005 */
[-C--:B------:R-:W-:Y:S01]  /*1df0*/  IADD3 R22, P1, R15, R14.reuse, RZ ;  /* 0x0000000e0f167210 */ /* 0x080fe20007f3e0ff */
[----:B------:R-:W-:Y:S01]  /*1e00*/  FADD.FTZ R15, -R54, R9 ;  /* 0x00000009360f7221 */ /* 0x000fe20000010100 */
[----:B------:R-:W-:Y:S01]  /*1e10*/  SHF.L.U32 R24, R75, 0x10, RZ ;  /* 0x000000104b187819 */ /* 0x000fe200000006ff */
[----:B------:R-:W4:Y:S01]  /*1e20*/  LDG.E.64.CONSTANT R106, desc[UR18][R106.64] ;  /* 0x000000126a6a7981 */ /* 0x000f22000c1e9b00 */
[----:B------:R-:W-:Y:S01]  /*1e30*/  IADD3 R18, P5, R17, R14, RZ ;  /* 0x0000000e11127210 */ /* 0x000fe20007fbe0ff */
[----:B------:R-:W-:-:S02]  /*1e40*/  IMAD.U32 R17, R5, 0x10000, RZ ;  /* 0x0001000005117824 */ /* 0x000fc400078e00ff */
[----:B------:R-:W-:Y:S01]  /*1e50*/  FMUL.FTZ R152, R42, R15 ;  /* 0x0000000f2a987220 */ /* 0x000fe20000410000 */
[----:B------:R-:W-:Y:S01]  /*1e60*/  FMUL.FTZ R5, R41, R24 ;  /* 0x0000001829057220 */ /* 0x000fe20000410000 */
[----:B------:R-:W-:Y:S02]  /*1e70*/  IADD3.X R23, RZ, R3, RZ, P1, !PT ;  /* 0x00000003ff177210 */ /* 0x000fe40000ffe4ff */
[----:B------:R-:W-:Y:S01]  /*1e80*/  PRMT R9, R75, 0x7632, R9 ;  /* 0x000076324b097816 */ /* 0x000fe20000000009 */
[----:B------:R-:W-:Y:S01]  /*1e90*/  FFMA.FTZ R13, R152, R5, R13 ;  /* 0x00000005980d7223 */ /* 0x000fe2000001000d */
[C---:B------:R-:W-:Y:S01]  /*1ea0*/  SHF.L.U64.HI R23, R22.reuse, 0x1, R23 ;  /* 0x0000000116177819 */ /* 0x040fe20000010217 */
[----:B------:R-:W-:Y:S01]  /*1eb0*/  FFMA.FTZ R5, R11, R8, R4 ;  /* 0x000000080b057223 */ /* 0x000fe20000010004 */
[----:B------:R-:W-:Y:S01]  /*1ec0*/  SHF.L.U32 R22, R22, 0x1, RZ ;  /* 0x0000000116167819 */ /* 0x000fe200000006ff */
[----:B------:R-:W-:Y:S01]  /*1ed0*/  FADD.FTZ R17, -R54, R17 ;  /* 0x0000001136117221 */ /* 0x000fe20000010100 */
[----:B------:R-:W-:-:S02]  /*1ee0*/  SHF.L.U32 R9, R9, 0x10, RZ ;  /* 0x0000001009097819 */ /* 0x000fc400000006ff */
[C---:B------:R-:W-:Y:S02]  /*1ef0*/  SHF.L.U32 R11, R76.reuse, 0x10, RZ ;  /* 0x000000104c0b7819 */ /* 0x040fe400000006ff */
[----:B------:R-:W-:Y:S01]  /*1f00*/  PRMT R4, R76, 0x7632, R4 ;  /* 0x000076324c047816 */ /* 0x000fe20000000004 */
[----:B------:R-:W-:Y:S01]  /*1f10*/  FMUL.FTZ R17, R42, R17 ;  /* 0x000000112a117220 */ /* 0x000fe20000410000 */
[----:B------:R-:W-:Y:S01]  /*1f20*/  IADD3 R108, P0, R22, UR24, RZ ;  /* 0x00000018166c7c10 */ /* 0x000fe2000ff1e0ff */
[----:B------:R-:W-:Y:S01]  /*1f30*/  FMUL.FTZ R10, R120, R9 ;  /* 0x00000009780a7220 */ /* 0x000fe20000410000 */
[----:B------:R-:W-:Y:S01]  /*1f40*/  SHF.L.U32 R21, R78, 0x10, RZ ;  /* 0x000000104e157819 */ /* 0x000fe200000006ff */
[----:B------:R-:W-:Y:S01]  /*1f50*/  FADD.FTZ R11, -R54, R11 ;  /* 0x0000000b360b7221 */ /* 0x000fe20000010100 */
[----:B------:R-:W-:Y:S02]  /*1f60*/  IMAD.U32 R15, R4, 0x10000, RZ ;  /* 0x00010000040f7824 */ /* 0x000fe400078e00ff */
[----:B------:R-:W-:Y:S01]  /*1f70*/  FFMA.FTZ R4, R2, R25, R7 ;  /* 0x0000001902047223 */ /* 0x000fe20000010007 */
[----:B------:R-:W-:Y:S01]  /*1f80*/  IADD3 R110, P1, R22, UR26, RZ ;  /* 0x0000001a166e7c10 */ /* 0x000fe2000ff3e0ff */
[----:B------:R-:W-:Y:S01]  /*1f90*/  FFMA.FTZ R13, R17, R10, R13 ;  /* 0x0000000a110d7223 */ /* 0x000fe2000001000d */
[----:B------:R-:W-:Y:S01]  /*1fa0*/  IADD3.X R109, R23, UR25, RZ, P0, !PT ;  /* 0x00000019176d7c10 */ /* 0x000fe200087fe4ff */
[----:B------:R-:W-:Y:S01]  /*1fb0*/  FMUL.FTZ R7, R2, R21 ;  /* 0x0000001502077220 */ /* 0x000fe20000410000 */
[----:B------:R-:W-:Y:S01]  /*1fc0*/  FMUL.FTZ R150, R42, R11 ;  /* 0x0000000b2a967220 */ /* 0x000fe20000410000 */
[----:B------:R-:W-:Y:S01]  /*1fd0*/  FADD.FTZ R130, R130, R8 ;  /* 0x0000000882827221 */ /* 0x000fe20000010000 */
[----:B------:R-:W-:Y:S01]  /*1fe0*/  FFMA.FTZ R8, R121, R8, R4 ;  /* 0x0000000879087223 */ /* 0x000fe20000010004 */
[----:B------:R-:W-:Y:S01]  /*1ff0*/  IADD3.X R111, R23, UR27, RZ, P1, !PT ;  /* 0x0000001b176f7c10 */ /* 0x000fe20008ffe4ff */
[----:B------:R-:W-:Y:S01]  /*2000*/  FFMA.FTZ R13, R150, R7, R13 ;  /* 0x00000007960d7223 */ /* 0x000fe2000001000d */
[----:B------:R-:W-:Y:S01]  /*2010*/  PRMT R10, R78, 0x7632, R10 ;  /* 0x000076324e0a7816 */ /* 0x000fe2000000000a */
[----:B------:R-:W-:Y:S01]  /*2020*/  FADD.FTZ R15, -R54, R15 ;  /* 0x0000000f360f7221 */ /* 0x000fe20000010100 */
[----:B------:R-:W4:Y:S01]  /*2030*/  LDG.E.64.CONSTANT R108, desc[UR18][R108.64] ;  /* 0x000000126c6c7981 */ /* 0x000f22000c1e9b00 */
[----:B------:R-:W-:Y:S01]  /*2040*/  FFMA.FTZ R7, R41, R24, R8 ;  /* 0x0000001829077223 */ /* 0x000fe20000010008 */
[----:B------:R-:W-:Y:S01]  /*2050*/  FFMA.FTZ R6, R17, R9, R6 ;  /* 0x0000000911067223 */ /* 0x000fe20000010006 */
[----:B------:R-:W-:Y:S01]  /*2060*/  SHF.L.U32 R4, R10, 0x10, RZ ;  /* 0x000000100a047819 */ /* 0x000fe200000006ff */
[----:B------:R-:W-:Y:S01]  /*2070*/  FMUL.FTZ R8, R42, R15 ;  /* 0x0000000f2a087220 */ /* 0x000fe20000410000 */
[----:B------:R-:W-:Y:S01]  /*2080*/  FADD.FTZ R50, R50, R9 ;  /* 0x0000000932327221 */ /* 0x000fe20000010000 */
[----:B------:R-:W4:Y:S01]  /*2090*/  LDG.E.64.CONSTANT R110, desc[UR18][R110.64] ;  /* 0x000000126e6e7981 */ /* 0x000f22000c1e9b00 */
[----:B------:R-:W-:Y:S01]  /*20a0*/  IADD3.X R15, RZ, R3, RZ, P5, !PT ;  /* 0x00000003ff0f7210 */ /* 0x000fe20002ffe4ff */
[--C-:B------:R-:W-:Y:S01]  /*20b0*/  FFMA.FTZ R9, R120, R9, R7.reuse ;  /* 0x0000000978097223 */ /* 0x100fe20000010007 */
[----:B------:R-:W-:Y:S01]  /*20c0*/  PRMT R7, R77, 0x7632, R7 ;  /* 0x000076324d077816 */ /* 0x000fe20000000007 */
[----:B------:R-:W-:Y:S01]  /*20d0*/  FMUL.FTZ R10, R121, R4 ;  /* 0x00000004790a7220 */ /* 0x000fe20000410000 */
[----:B------:R-:W-:-:S02]  /*20e0*/  IADD3 R19, R19, 0x12c00, RZ ;  /* 0x00012c0013137810 */ /* 0x000fc40007ffe0ff */
[----:B------:R-:W-:Y:S02]  /*20f0*/  SHF.L.U64.HI R20, R18, 0x1, R15 ;  /* 0x0000000112147819 */ /* 0x000fe4000001020f */
[----:B------:R-:W-:Y:S02]  /*2100*/  SHF.L.U32 R11, R77, 0x10, RZ ;  /* 0x000000104d0b7819 */ /* 0x000fe400000006ff */
[----:B------:R-:W-:Y:S01]  /*2110*/  SHF.L.U32 R15, R7, 0x10, RZ ;  /* 0x00000010070f7819 */ /* 0x000fe200000006ff */
[----:B------:R-:W-:Y:S01]  /*2120*/  FFMA.FTZ R12, R8, R10, R13 ;  /* 0x0000000a080c7223 */ /* 0x000fe2000001000d */
[----:B------:R-:W-:Y:S01]  /*2130*/  IADD3 R14, P6, R19, R14, RZ ;  /* 0x0000000e130e7210 */ /* 0x000fe20007fde0ff */
[C---:B------:R-:W-:Y:S01]  /*2140*/  FADD.FTZ R11, -R54.reuse, R11 ;  /* 0x0000000b360b7221 */ /* 0x040fe20000010100 */
[C---:B------:R-:W-:Y:S01]  /*2150*/  SHF.L.U32 R19, R79.reuse, 0x10, RZ ;  /* 0x000000104f137819 */ /* 0x040fe200000006ff */
[----:B------:R-:W-:Y:S01]  /*2160*/  FADD.FTZ R15, -R54, R15 ;  /* 0x0000000f360f7221 */ /* 0x000fe20000010100 */
[----:B------:R-:W-:Y:S01]  /*2170*/  PRMT R10, R79, 0x7632, R10 ;  /* 0x000076324f0a7816 */ /* 0x000fe2000000000a */
[----:B------:R-:W-:-:S02]  /*2180*/  FMUL.FTZ R149, R42, R11 ;  /* 0x0000000b2a957220 */ /* 0x000fc40000410000 */
[----:B------:R-:W-:Y:S01]  /*2190*/  FMUL.FTZ R13, R41, R19 ;  /* 0x00000013290d7220 */ /* 0x000fe20000410000 */
[----:B------:R-:W-:Y:S01]  /*21a0*/  SHF.L.U32 R7, R10, 0x10, RZ ;  /* 0x000000100a077819 */ /* 0x000fe200000006ff */
[----:B------:R-:W-:Y:S01]  /*21b0*/  FMUL.FTZ R15, R42, R15 ;  /* 0x0000000f2a0f7220 */ /* 0x000fe20000410000 */
[----:B------:R-:W-:Y:S02]  /*21c0*/  IMAD.SHL.U32 R18, R18, 0x2, RZ ;  /* 0x0000000212127824 */ /* 0x000fe400078e00ff */
[----:B------:R-:W-:Y:S01]  /*21d0*/  FFMA.FTZ R11, R149, R13, R12 ;  /* 0x0000000d950b7223 */ /* 0x000fe2000001000c */
[----:B------:R-:W-:Y:S01]  /*21e0*/  SHF.L.U32 R13, R80, 0x10, RZ ;  /* 0x00000010500d7819 */ /* 0x000fe200000006ff */
[CCC-:B------:R-:W-:Y:S01]  /*21f0*/  FFMA.FTZ R47, R15.reuse, R7.reuse, R6.reuse ;  /* 0x000000070f2f7223 */ /* 0x1c0fe20000010006 */
[----:B------:R-:W-:Y:S01]  /*2200*/  FMUL.FTZ R10, R120, R7 ;  /* 0x00000007780a7220 */ /* 0x000fe20000410000 */
[----:B------:R-:W-:Y:S02]  /*2210*/  PRMT R6, R80, 0x7632, R6 ;  /* 0x0000763250067816 */ /* 0x000fe40000000006 */
[----:B------:R-:W-:Y:S01]  /*2220*/  IADD3 R112, P0, R18, UR24, RZ ;  /* 0x0000001812707c10 */ /* 0x000fe2000ff1e0ff */
[----:B------:R-:W-:Y:S01]  /*2230*/  FFMA.FTZ R11, R15, R10, R11 ;  /* 0x0000000a0f0b7223 */ /* 0x000fe2000001000b */
[----:B------:R-:W-:Y:S01]  /*2240*/  SHF.L.U32 R17, R82, 0x10, RZ ;  /* 0x0000001052117819 */ /* 0x000fe200000006ff */
[----:B------:R-:W-:Y:S01]  /*2250*/  FADD.FTZ R13, -R54, R13 ;  /* 0x0000000d360d7221 */ /* 0x000fe20000010100 */
[----:B------:R-:W-:-:S02]  /*2260*/  IMAD.U32 R15, R6, 0x10000, RZ ;  /* 0x00010000060f7824 */ /* 0x000fc400078e00ff */
[----:B------:R-:W-:Y:S01]  /*2270*/  FFMA.FTZ R6, R2, R21, R9 ;  /* 0x0000001502067223 */ /* 0x000fe20000010009 */
[----:B------:R-:W-:Y:S02]  /*2280*/  IADD3 R114, P1, R18, UR26, RZ ;  /* 0x0000001a12727c10 */ /* 0x000fe4000ff3e0ff */
[----:B------:R-:W-:Y:S01]  /*2290*/  IADD3.X R113, R20, UR25, RZ, P0, !PT ;  /* 0x0000001914717c10 */ /* 0x000fe200087fe4ff */
[----:B------:R-:W-:Y:S01]  /*22a0*/  FMUL.FTZ R9, R2, R17 ;  /* 0x0000001102097220 */ /* 0x000fe20000410000 */
[----:B------:R-:W-:Y:S01]  /*22b0*/  FMUL.FTZ R148, R42, R13 ;  /* 0x0000000d2a947220 */ /* 0x000fe20000410000 */
[----:B------:R-:W-:Y:S01]  /*22c0*/  FFMA.FTZ R6, R121, R4, R6 ;  /* 0x0000000479067223 */ /* 0x000fe20000010006 */
[----:B------:R-:W-:Y:S01]  /*22d0*/  IADD3.X R115, R20, UR27, RZ, P1, !PT ;  /* 0x0000001b14737c10 */ /* 0x000fe20008ffe4ff */
[----:B------:R-:W-:Y:S01]  /*22e0*/  FADD.FTZ R15, -R54, R15 ;  /* 0x0000000f360f7221 */ /* 0x000fe20000010100 */
[----:B------:R-:W4:Y:S01]  /*22f0*/  LDG.E.64.CONSTANT R112, desc[UR18][R112.64] ;  /* 0x0000001270707981 */ /* 0x000f22000c1e9b00 */
[----:B------:R-:W-:Y:S01]  /*2300*/  FFMA.FTZ R11, R148, R9, R11 ;  /* 0x00000009940b7223 */ /* 0x000fe2000001000b */
[----:B------:R-:W-:Y:S01]  /*2310*/  FFMA.FTZ R9, R41, R19, R6 ;  /* 0x0000001329097223 */ /* 0x000fe20000010006 */
[----:B------:R-:W-:Y:S01]  /*2320*/  FMUL.FTZ R6, R42, R15 ;  /* 0x0000000f2a067220 */ /* 0x000fe20000410000 */
[----:B------:R-:W-:Y:S01]  /*2330*/  IMAD.X R15, RZ, RZ, R3, P6 ;  /* 0x000000ffff0f7224 */ /* 0x000fe200030e0603 */
[----:B------:R-:W4:Y:S04]  /*2340*/  LDG.E.64.CONSTANT R114, desc[UR18][R114.64] ;  /* 0x0000001272727981 */ /* 0x000f28000c1e9b00 */
[----:B------:R-:W-:-:S02]  /*2350*/  SHF.L.U64.HI R15, R14, 0x1, R15 ;  /* 0x000000010e0f7819 */ /* 0x000fc4000001020f */
[----:B------:R-:W-:-:S04]  /*2360*/  SHF.L.U32 R14, R14, 0x1, RZ ;  /* 0x000000010e0e7819 */ /* 0x000fc800000006ff */
[C---:B------:R-:W-:Y:S02]  /*2370*/  IADD3 R116, P0, R14.reuse, UR24, RZ ;  /* 0x000000180e747c10 */ /* 0x040fe4000ff1e0ff */
[----:B------:R-:W-:Y:S02]  /*2380*/  IADD3 R118, P1, R14, UR26, RZ ;  /* 0x0000001a0e767c10 */ /* 0x000fe4000ff3e0ff */
[C---:B------:R-:W-:Y:S02]  /*2390*/  IADD3.X R117, R15.reuse, UR25, RZ, P0, !PT ;  /* 0x000000190f757c10 */ /* 0x040fe400087fe4ff */
[----:B------:R-:W-:-:S04]  /*23a0*/  IADD3.X R119, R15, UR27, RZ, P1, !PT ;  /* 0x0000001b0f777c10 */ /* 0x000fc80008ffe4ff */
[----:B------:R-:W4:Y:S04]  /*23b0*/  LDG.E.64.CONSTANT R116, desc[UR18][R116.64] ;  /* 0x0000001274747981 */ /* 0x000f28000c1e9b00 */
[----:B------:R-:W4:Y:S01]  /*23c0*/  LDG.E.64.CONSTANT R118, desc[UR18][R118.64] ;  /* 0x0000001276767981 */ /* 0x000f22000c1e9b00 */
[----:B------:R-:W-:Y:S01]  /*23d0*/  FFMA.FTZ R5, R8, R4, R5 ;  /* 0x0000000408057223 */ /* 0x000fe20000010005 */
[----:B------:R-:W-:Y:S01]  /*23e0*/  PRMT R8, R82, 0x7632, R8 ;  /* 0x0000763252087816 */ /* 0x000fe20000000008 */
[----:B------:R-:W-:-:S03]  /*23f0*/  FADD.FTZ R130, R130, R4 ;  /* 0x0000000482827221 */ /* 0x000fc60000010000 */
[----:B------:R-:W-:-:S05]  /*2400*/  SHF.L.U32 R4, R8, 0x10, RZ ;  /* 0x0000001008047819 */ /* 0x000fca00000006ff */
[----:B------:R-:W-:Y:S01]  /*2410*/  FMUL.FTZ R8, R121, R4 ;  /* 0x0000000479087220 */ /* 0x000fe20000410000 */
[----:B------:R-:W-:-:S03]  /*2420*/  SHF.L.U32 R13, R81, 0x10, RZ ;  /* 0x00000010510d7819 */ /* 0x000fc600000006ff */
[----:B------:R-:W-:Y:S01]  /*2430*/  FFMA.FTZ R12, R6, R8, R11 ;  /* 0x00000008060c7223 */ /* 0x000fe2000001000b */
[----:B------:R-:W-:Y:S01]  /*2440*/  PRMT R8, R81, 0x7632, R8 ;  /* 0x0000763251087816 */ /* 0x000fe20000000008 */
[----:B------:R-:W-:Y:S01]  /*2450*/  FADD.FTZ R13, -R54, R13 ;  /* 0x0000000d360d7221 */ /* 0x000fe20000010100 */
[C---:B------:R-:W-:Y:S02]  /*2460*/  SHF.L.U32 R16, R83.reuse, 0x10, RZ ;  /* 0x0000001053107819 */ /* 0x040fe400000006ff */
[----:B------:R-:W-:Y:S02]  /*2470*/  PRMT R10, R83, 0x7632, R10 ;  /* 0x00007632530a7816 */ /* 0x000fe4000000000a */
[----:B------:R-:W-:Y:S01]  /*2480*/  SHF.L.U32 R11, R8, 0x10, RZ ;  /* 0x00000010080b7819 */ /* 0x000fe200000006ff */
[----:B------:R-:W-:Y:S01]  /*2490*/  FADD.FTZ R50, R50, R7 ;  /* 0x0000000732327221 */ /* 0x000fe20000010000 */
[----:B------:R-:W-:Y:S01]  /*24a0*/  FFMA.FTZ R5, R6, R4, R5 ;  /* 0x0000000406057223 */ /* 0x000fe20000010005 */
[----:B------:R-:W-:Y:S01]  /*24b0*/  FFMA.FTZ R7, R120, R7, R9 ;  /* 0x0000000778077223 */ /* 0x000fe20000010009 */
[----:B------:R-:W-:Y:S01]  /*24c0*/  SHF.L.U32 R6, R10, 0x10, RZ ;  /* 0x000000100a067819 */ /* 0x000fe200000006ff */
[----:B------:R-:W-:Y:S01]  /*24d0*/  FMUL.FTZ R9, R41, R16 ;  /* 0x0000001029097220 */ /* 0x000fe20000410000 */
[----:B--2---:R-:W-:Y:S01]  /*24e0*/  SHF.L.U32 R3, R84, 0x10, RZ ;  /* 0x0000001054037819 */ /* 0x004fe200000006ff */
[----:B------:R-:W-:Y:S01]  /*24f0*/  FMUL.FTZ R147, R42, R13 ;  /* 0x0000000d2a937220 */ /* 0x000fe20000410000 */
[----:B------:R-:W-:Y:S01]  /*2500*/  FADD.FTZ R11, -R54, R11 ;  /* 0x0000000b360b7221 */ /* 0x000fe20000010100 */
[----:B---3--:R-:W-:Y:S01]  /*2510*/  SHF.L.U32 R13, R86, 0x10, RZ ;  /* 0x00000010560d7819 */ /* 0x008fe200000006ff */
[----:B------:R-:W-:Y:S01]  /*2520*/  FMUL.FTZ R10, R120, R6 ;  /* 0x00000006780a7220 */ /* 0x000fe20000410000 */
[----:B------:R-:W-:Y:S01]  /*2530*/  FFMA.FTZ R9, R147, R9, R12 ;  /* 0x0000000993097223 */ /* 0x000fe2000001000c */
[----:B------:R-:W-:Y:S01]  /*2540*/  FMUL.FTZ R8, R42, R11 ;  /* 0x0000000b2a087220 */ /* 0x000fe20000410000 */
[----:B------:R-:W-:Y:S01]  /*2550*/  FADD.FTZ R3, -R54, R3 ;  /* 0x0000000336037221 */ /* 0x000fe20000010100 */
[----:B------:R-:W-:-:S02]  /*2560*/  FMUL.FTZ R46, R2, R13 ;  /* 0x0000000d022e7220 */ /* 0x000fc40000410000 */
[----:B------:R-:W-:Y:S01]  /*2570*/  FFMA.FTZ R9, R8, R10, R9 ;  /* 0x0000000a08097223 */ /* 0x000fe20000010009 */
[----:B------:R-:W-:Y:S01]  /*2580*/  FMUL.FTZ R146, R42, R3 ;  /* 0x000000032a927220 */ /* 0x000fe20000410000 */
[----:B------:R-:W-:-:S03]  /*2590*/  PRMT R3, R84, 0x7632, R3 ;  /* 0x0000763254037816 */ /* 0x000fc60000000003 */
[--C-:B------:R-:W-:Y:S01]  /*25a0*/  FFMA.FTZ R46, R146, R46, R9.reuse ;  /* 0x0000002e922e7223 */ /* 0x100fe20000010009 */
[----:B------:R-:W-:Y:S01]  /*25b0*/  PRMT R9, R86, 0x7632, R9 ;  /* 0x0000763256097816 */ /* 0x000fe20000000009 */
[----:B------:R-:W-:-:S03]  /*25c0*/  IMAD.U32 R3, R3, 0x10000, RZ ;  /* 0x0001000003037824 */ /* 0x000fc600078e00ff */
[----:B------:R-:W-:Y:S01]  /*25d0*/  SHF.L.U32 R9, R9, 0x10, RZ ;  /* 0x0000001009097819 */ /* 0x000fe200000006ff */
[----:B------:R-:W-:Y:S01]  /*25e0*/  FADD.FTZ R3, -R54, R3 ;  /* 0x0000000336037221 */ /* 0x000fe20000010100 */
[----:B------:R-:W-:Y:S01]  /*25f0*/  FFMA.FTZ R47, R8, R6, R47 ;  /* 0x00000006082f7223 */ /* 0x000fe2000001002f */
[----:B------:R-:W-:Y:S02]  /*2600*/  SHF.L.U32 R145, R85, 0x10, RZ ;  /* 0x0000001055917819 */ /* 0x000fe400000006ff */
[----:B------:R-:W-:Y:S01]  /*2610*/  FMUL.FTZ R8, R121, R9 ;  /* 0x0000000979087220 */ /* 0x000fe20000410000 */
[----:B------:R-:W-:Y:S01]  /*2620*/  FMUL.FTZ R3, R42, R3 ;  /* 0x000000032a037220 */ /* 0x000fe20000410000 */
[----:B------:R-:W-:Y:S01]  /*2630*/  PRMT R10, R85, 0x7632, R10 ;  /* 0x00007632550a7816 */ /* 0x000fe2000000000a */
[----:B------:R-:W-:Y:S01]  /*2640*/  FFMA.FTZ R7, R2, R17, R7 ;  /* 0x0000001102077223 */ /* 0x000fe20000010007 */
[----:B------:R-:W-:Y:S01]  /*2650*/  SHF.L.U32 R12, R87, 0x10, RZ ;  /* 0x00000010570c7819 */ /* 0x000fe200000006ff */
[----:B------:R-:W-:Y:S01]  /*2660*/  FFMA.FTZ R46, R3, R8, R46 ;  /* 0x00000008032e7223 */ /* 0x000fe2000001002e */
[----:B------:R-:W-:Y:S01]  /*2670*/  PRMT R8, R87, 0x7632, R8 ;  /* 0x0000763257087816 */ /* 0x000fe20000000008 */
[----:B------:R-:W-:Y:S01]  /*2680*/  FADD.FTZ R145, -R54, R145 ;  /* 0x0000009136917221 */ /* 0x000fe20000010100 */
[----:B------:R-:W-:Y:S01]  /*2690*/  SHF.L.U32 R10, R10, 0x10, RZ ;  /* 0x000000100a0a7819 */ /* 0x000fe200000006ff */
[----:B------:R-:W-:Y:S01]  /*26a0*/  FFMA.FTZ R7, R121, R4, R7 ;  /* 0x0000000479077223 */ /* 0x000fe20000010007 */
[----:B------:R-:W-:Y:S01]  /*26b0*/  FADD.FTZ R130, R130, R4 ;  /* 0x0000000482827221 */ /* 0x000fe20000010000 */
[----:B------:R-:W-:Y:S01]  /*26c0*/  FMUL.FTZ R4, R41, R12 ;  /* 0x0000000c29047220 */ /* 0x000fe20000410000 */
[----:B------:R-:W-:Y:S01]  /*26d0*/  FMUL.FTZ R145, R42, R145 ;  /* 0x000000912a917220 */ /* 0x000fe20000410000 */
[----:B------:R-:W-:-:S02]  /*26e0*/  IMAD.U32 R8, R8, 0x10000, RZ ;  /* 0x0001000008087824 */ /* 0x000fc400078e00ff */
[----:B------:R-:W-:Y:S01]  /*26f0*/  FFMA.FTZ R7, R41, R16, R7 ;  /* 0x0000001029077223 */ /* 0x000fe20000010007 */
[----:B------:R-:W-:Y:S01]  /*2700*/  FADD.FTZ R10, -R54, R10 ;  /* 0x0000000a360a7221 */ /* 0x000fe20000010100 */
[C---:B----4-:R-:W-:Y:S01]  /*2710*/  SHF.L.U32 R144, R88.reuse, 0x10, RZ ;  /* 0x0000001058907819 */ /* 0x050fe200000006ff */
[----:B------:R-:W-:Y:S01]  /*2720*/  FFMA.FTZ R5, R3, R9, R5 ;  /* 0x0000000903057223 */ /* 0x000fe20000010005 */
[----:B------:R-:W-:Y:S01]  /*2730*/  PRMT R3, R88, 0x7632, R3 ;  /* 0x0000763258037816 */ /* 0x000fe20000000003 */
[----:B------:R-:W-:Y:S01]  /*2740*/  FADD.FTZ R50, R50, R6 ;  /* 0x0000000632327221 */ /* 0x000fe20000010000 */
[----:B------:R-:W-:Y:S01]  /*2750*/  FFMA.FTZ R46, R145, R4, R46 ;  /* 0x00000004912e7223 */ /* 0x000fe2000001002e */
[C-C-:B------:R-:W-:Y:S01]  /*2760*/  FFMA.FTZ R6, R120.reuse, R6, R7.reuse ;  /* 0x0000000678067223 */ /* 0x140fe20000010007 */
[----:B------:R-:W-:Y:S01]  /*2770*/  FMUL.FTZ R4, R120, R8 ;  /* 0x0000000878047220 */ /* 0x000fe20000410000 */
[----:B------:R-:W-:Y:S01]  /*2780*/  FMUL.FTZ R10, R42, R10 ;  /* 0x0000000a2a0a7220 */ /* 0x000fe20000410000 */
[----:B------:R-:W-:Y:S01]  /*2790*/  SHF.L.U32 R11, R90, 0x10, RZ ;  /* 0x000000105a0b7819 */ /* 0x000fe200000006ff */
        /* <DEDUP_REMOVED lines=8> */
[----:B------:R-:W-:Y:S01]  /*2820*/  FFMA.FTZ R6, R2, R13, R6 ;  /* 0x0000000d02067223 */ /* 0x000fe20000010006 */
[C---:B------:R-:W-:Y:S01]  /*2830*/  IMAD.U32 R143, R89.reuse, 0x10000, RZ ;  /* 0x00010000598f7824 */ /* 0x040fe200078e00ff */
[----:B------:R-:W-:Y:S01]  /*2840*/  PRMT R43, R89, 0x7632, R43 ;  /* 0x00007632592b7816 */ /* 0x000fe2000000002b */
[----:B------:R-:W-:Y:S01]  /*2850*/  FFMA.FTZ R47, R10, R8, R47 ;  /* 0x000000080a2f7223 */ /* 0x000fe2000001002f */
[----:B------:R-:W-:Y:S01]  /*2860*/  FFMA.FTZ R46, R144, R4, R46 ;  /* 0x00000004902e7223 */ /* 0x000fe2000001002e */
[----:B------:R-:W-:Y:S01]  /*2870*/  FADD.FTZ R130, R130, R9 ;  /* 0x0000000982827221 */ /* 0x000fe20000010000 */
[C---:B------:R-:W-:Y:S01]  /*2880*/  FMUL.FTZ R4, R121.reuse, R7 ;  /* 0x0000000779047220 */ /* 0x040fe20000410000 */
[----:B------:R-:W-:Y:S01]  /*2890*/  FMUL.FTZ R3, R42, R3 ;  /* 0x000000032a037220 */ /* 0x000fe20000410000 */
[--C-:B------:R-:W-:Y:S01]  /*28a0*/  FFMA.FTZ R9, R121, R9, R6.reuse ;  /* 0x0000000979097223 */ /* 0x100fe20000010006 */
[C---:B------:R-:W-:Y:S01]  /*28b0*/  SHF.L.U32 R10, R91.reuse, 0x10, RZ ;  /* 0x000000105b0a7819 */ /* 0x040fe200000006ff */
[----:B------:R-:W-:Y:S01]  /*28c0*/  FADD.FTZ R143, -R54, R143 ;  /* 0x0000008f368f7221 */ /* 0x000fe20000010100 */
[----:B------:R-:W-:-:S02]  /*28d0*/  PRMT R6, R91, 0x7632, R6 ;  /* 0x000076325b067816 */ /* 0x000fc40000000006 */
[----:B------:R-:W-:Y:S01]  /*28e0*/  SHF.L.U32 R43, R43, 0x10, RZ ;  /* 0x000000102b2b7819 */ /* 0x000fe200000006ff */
[----:B------:R-:W-:Y:S01]  /*28f0*/  FFMA.FTZ R46, R3, R4, R46 ;  /* 0x00000004032e7223 */ /* 0x000fe2000001002e */
[----:B------:R-:W-:Y:S01]  /*2900*/  SHF.L.U32 R6, R6, 0x10, RZ ;  /* 0x0000001006067819 */ /* 0x000fe200000006ff */
[C---:B------:R-:W-:Y:S01]  /*2910*/  FMUL.FTZ R4, R41.reuse, R10 ;  /* 0x0000000a29047220 */ /* 0x040fe20000410000 */
[----:B------:R-:W-:Y:S01]  /*2920*/  FMUL.FTZ R143, R42, R143 ;  /* 0x0000008f2a8f7220 */ /* 0x000fe20000410000 */
[----:B------:R-:W-:Y:S01]  /*2930*/  FFMA.FTZ R9, R41, R12, R9 ;  /* 0x0000000c29097223 */ /* 0x000fe20000010009 */
[----:B------:R-:W-:Y:S01]  /*2940*/  FADD.FTZ R43, -R54, R43 ;  /* 0x0000002b362b7221 */ /* 0x000fe20000010100 */
[C---:B------:R-:W-:Y:S01]  /*2950*/  SHF.L.U32 R142, R92.reuse, 0x10, RZ ;  /* 0x000000105c8e7819 */ /* 0x040fe200000006ff */
[----:B------:R-:W-:Y:S01]  /*2960*/  FFMA.FTZ R5, R3, R7, R5 ;  /* 0x0000000703057223 */ /* 0x000fe20000010005 */
[----:B------:R-:W-:Y:S01]  /*2970*/  PRMT R3, R92, 0x7632, R3 ;  /* 0x000076325c037816 */ /* 0x000fe20000000003 */
[----:B------:R-:W-:Y:S01]  /*2980*/  FADD.FTZ R50, R50, R8 ;  /* 0x0000000832327221 */ /* 0x000fe20000010000 */
[----:B------:R-:W-:Y:S01]  /*2990*/  FFMA.FTZ R46, R143, R4, R46 ;  /* 0x000000048f2e7223 */ /* 0x000fe2000001002e */
[C---:B------:R-:W-:Y:S01]  /*29a0*/  FFMA.FTZ R8, R120.reuse, R8, R9 ;  /* 0x0000000878087223 */ /* 0x040fe20000010009 */
[----:B------:R-:W-:Y:S01]  /*29b0*/  FMUL.FTZ R4, R120, R6 ;  /* 0x0000000678047220 */ /* 0x000fe20000410000 */
[----:B------:R-:W-:Y:S01]  /*29c0*/  FMUL.FTZ R43, R42, R43 ;  /* 0x0000002b2a2b7220 */ /* 0x000fe20000410000 */
[----:B------:R-:W-:-:S02]  /*29d0*/  IMAD.U32 R9, R94, 0x10000, RZ ;  /* 0x000100005e097824 */ /* 0x000fc400078e00ff */
[----:B------:R-:W-:Y:S01]  /*29e0*/  FADD.FTZ R142, -R54, R142 ;  /* 0x0000008e368e7221 */ /* 0x000fe20000010100 */
[----:B------:R-:W-:Y:S02]  /*29f0*/  PRMT R123, R94, 0x7632, R123 ;  /* 0x000076325e7b7816 */ /* 0x000fe4000000007b */
[----:B------:R-:W-:Y:S01]  /*2a00*/  SHF.L.U32 R3, R3, 0x10, RZ ;  /* 0x0000001003037819 */ /* 0x000fe200000006ff */
[----:B------:R-:W-:Y:S01]  /*2a10*/  FFMA.FTZ R46, R43, R4, R46 ;  /* 0x000000042b2e7223 */ /* 0x000fe2000001002e */
[----:B------:R-:W-:Y:S01]  /*2a20*/  FMUL.FTZ R4, R2, R9 ;  /* 0x0000000902047220 */ /* 0x000fe20000410000 */
[----:B------:R-:W-:Y:S01]  /*2a30*/  FMUL.FTZ R142, R42, R142 ;  /* 0x0000008e2a8e7220 */ /* 0x000fe20000410000 */
[----:B------:R-:W-:Y:S01]  /*2a40*/  SHF.L.U32 R123, R123, 0x10, RZ ;  /* 0x000000107b7b7819 */ /* 0x000fe200000006ff */
[----:B------:R-:W-:Y:S01]  /*2a50*/  FFMA.FTZ R8, R2, R11, R8 ;  /* 0x0000000b02087223 */ /* 0x000fe20000010008 */
[----:B------:R-:W-:Y:S01]  /*2a60*/  FADD.FTZ R3, -R54, R3 ;  /* 0x0000000336037221 */ /* 0x000fe20000010100 */
[C---:B------:R-:W-:Y:S01]  /*2a70*/  SHF.L.U32 R141, R93.reuse, 0x10, RZ ;  /* 0x000000105d8d7819 */ /* 0x040fe200000006ff */
[----:B------:R-:W-:Y:S01]  /*2a80*/  FADD.FTZ R130, R130, R7 ;  /* 0x0000000782827221 */ /* 0x000fe20000010000 */
[----:B------:R-:W-:Y:S01]  /*2a90*/  PRMT R55, R93, 0x7632, R55 ;  /* 0x000076325d377816 */ /* 0x000fe20000000037 */
[----:B------:R-:W-:Y:S01]  /*2aa0*/  FFMA.FTZ R46, R142, R4, R46 ;  /* 0x000000048e2e7223 */ /* 0x000fe2000001002e */
[----:B------:R-:W-:Y:S01]  /*2ab0*/  FFMA.FTZ R7, R121, R7, R8 ;  /* 0x0000000779077223 */ /* 0x000fe20000010008 */
[----:B------:R-:W-:Y:S01]  /*2ac0*/  FFMA.FTZ R47, R43, R6, R47 ;  /* 0x000000062b2f7223 */ /* 0x000fe2000001002f */
[----:B------:R-:W-:Y:S01]  /*2ad0*/  FMUL.FTZ R4, R121, R123 ;  /* 0x0000007b79047220 */ /* 0x000fe20000410000 */
[----:B------:R-:W-:Y:S01]  /*2ae0*/  FMUL.FTZ R3, R42, R3 ;  /* 0x000000032a037220 */ /* 0x000fe20000410000 */
[C---:B------:R-:W-:Y:S01]  /*2af0*/  SHF.L.U32 R8, R95.reuse, 0x10, RZ ;  /* 0x000000105f087819 */ /* 0x040fe200000006ff */
[----:B------:R-:W-:Y:S01]  /*2b00*/  FADD.FTZ R141, -R54, R141 ;  /* 0x0000008d368d7221 */ /* 0x000fe20000010100 */
[----:B------:R-:W-:Y:S01]  /*2b10*/  PRMT R43, R95, 0x7632, R43 ;  /* 0x000076325f2b7816 */ /* 0x000fe2000000002b */
[----:B------:R-:W-:-:S02]  /*2b20*/  IMAD.U32 R55, R55, 0x10000, RZ ;  /* 0x0001000037377824 */ /* 0x000fc400078e00ff */
[----:B------:R-:W-:Y:S01]  /*2b30*/  FFMA.FTZ R46, R3, R4, R46 ;  /* 0x00000004032e7223 */ /* 0x000fe2000001002e */
[----:B------:R-:W-:Y:S01]  /*2b40*/  FFMA.FTZ R7, R41, R10, R7 ;  /* 0x0000000a29077223 */ /* 0x000fe20000010007 */
[----:B------:R-:W-:Y:S01]  /*2b50*/  SHF.L.U32 R43, R43, 0x10, RZ ;  /* 0x000000102b2b7819 */ /* 0x000fe200000006ff */
[----:B------:R-:W-:Y:S01]  /*2b60*/  FMUL.FTZ R4, R41, R8 ;  /* 0x0000000829047220 */ /* 0x000fe20000410000 */
[----:B------:R-:W-:Y:S01]  /*2b70*/  FMUL.FTZ R141, R42, R141 ;  /* 0x0000008d2a8d7220 */ /* 0x000fe20000410000 */
[----:B------:R-:W-:Y:S01]  /*2b80*/  FADD.FTZ R55, -R54, R55 ;  /* 0x0000003736377221 */ /* 0x000fe20000010100 */
[C---:B------:R-:W-:Y:S01]  /*2b90*/  SHF.L.U32 R140, R96.reuse, 0x10, RZ ;  /* 0x00000010608c7819 */ /* 0x040fe200000006ff */
[----:B------:R-:W-:Y:S01]  /*2ba0*/  FFMA.FTZ R5, R3, R123, R5 ;  /* 0x0000007b03057223 */ /* 0x000fe20000010005 */
[----:B------:R-:W-:Y:S01]  /*2bb0*/  PRMT R3, R96, 0x7632, R3 ;  /* 0x0000763260037816 */ /* 0x000fe20000000003 */
[----:B------:R-:W-:Y:S01]  /*2bc0*/  FADD.FTZ R50, R50, R6 ;  /* 0x0000000632327221 */ /* 0x000fe20000010000 */
[C---:B------:R-:W-:Y:S01]  /*2bd0*/  FFMA.FTZ R6, R120.reuse, R6, R7 ;  /* 0x0000000678067223 */ /* 0x040fe20000010007 */
[----:B------:R-:W-:Y:S01]  /*2be0*/  FFMA.FTZ R46, R141, R4, R46 ;  /* 0x000000048d2e7223 */ /* 0x000fe2000001002e */
[----:B------:R-:W-:Y:S01]  /*2bf0*/  FMUL.FTZ R4, R120, R43 ;  /* 0x0000002b78047220 */ /* 0x000fe20000410000 */
[----:B------:R-:W-:Y:S01]  /*2c00*/  FMUL.FTZ R55, R42, R55 ;  /* 0x000000372a377220 */ /* 0x000fe20000410000 */
[----:B------:R-:W-:Y:S01]  /*2c10*/  SHF.L.U32 R7, R98, 0x10, RZ ;  /* 0x0000001062077819 */ /* 0x000fe200000006ff */
[----:B------:R-:W-:Y:S01]  /*2c20*/  FADD.FTZ R140, -R54, R140 ;  /* 0x0000008c368c7221 */ /* 0x000fe20000010100 */
[----:B------:R-:W-:-:S02]  /*2c30*/  PRMT R122, R98, 0x7632, R122 ;  /* 0x00007632627a7816 */ /* 0x000fc4000000007a */
[----:B------:R-:W-:Y:S01]  /*2c40*/  SHF.L.U32 R3, R3, 0x10, RZ ;  /* 0x0000001003037819 */ /* 0x000fe200000006ff */
[C---:B------:R-:W-:Y:S01]  /*2c50*/  FFMA.FTZ R46, R55.reuse, R4, R46 ;  /* 0x00000004372e7223 */ /* 0x040fe2000001002e */
[C---:B------:R-:W-:Y:S01]  /*2c60*/  FFMA.FTZ R6, R2.reuse, R9, R6 ;  /* 0x0000000902067223 */ /* 0x040fe20000010006 */
[----:B------:R-:W-:Y:S01]  /*2c70*/  FMUL.FTZ R4, R2, R7 ;  /* 0x0000000702047220 */ /* 0x000fe20000410000 */
[----:B------:R-:W-:Y:S01]  /*2c80*/  FMUL.FTZ R140, R42, R140 ;  /* 0x0000008c2a8c7220 */ /* 0x000fe20000410000 */
[----:B------:R-:W-:Y:S02]  /*2c90*/  IMAD.U32 R122, R122, 0x10000, RZ ;  /* 0x000100007a7a7824 */ /* 0x000fe400078e00ff */
[----:B------:R-:W-:Y:S01]  /*2ca0*/  FFMA.FTZ R55, R55, R43, R47 ;  /* 0x0000002b37377223 */ /* 0x000fe2000001002f */
[----:B------:R-:W-:Y:S01]  /*2cb0*/  FADD.FTZ R3, -R54, R3 ;  /* 0x0000000336037221 */ /* 0x000fe20000010100 */
[C---:B------:R-:W-:Y:S01]  /*2cc0*/  SHF.L.U32 R139, R97.reuse, 0x10, RZ ;  /* 0x00000010618b7819 */ /* 0x040fe200000006ff */
[----:B------:R-:W-:Y:S01]  /*2cd0*/  FADD.FTZ R130, R130, R123 ;  /* 0x0000007b82827221 */ /* 0x000fe20000010000 */
[----:B------:R-:W-:Y:S01]  /*2ce0*/  PRMT R47, R97, 0x7632, R47 ;  /* 0x00007632612f7816 */ /* 0x000fe2000000002f */
[C---:B------:R-:W-:Y:S01]  /*2cf0*/  FFMA.FTZ R123, R121.reuse, R123, R6 ;  /* 0x0000007b797b7223 */ /* 0x040fe20000010006 */
[----:B------:R-:W-:Y:S01]  /*2d00*/  FFMA.FTZ R46, R140, R4, R46 ;  /* 0x000000048c2e7223 */ /* 0x000fe2000001002e */
[----:B------:R-:W-:Y:S01]  /*2d10*/  FMUL.FTZ R4, R121, R122 ;  /* 0x0000007a79047220 */ /* 0x000fe20000410000 */
[----:B------:R-:W-:Y:S01]  /*2d20*/  FMUL.FTZ R3, R42, R3 ;  /* 0x000000032a037220 */ /* 0x000fe20000410000 */
[C---:B------:R-:W-:Y:S01]  /*2d30*/  SHF.L.U32 R6, R99.reuse, 0x10, RZ ;  /* 0x0000001063067819 */ /* 0x040fe200000006ff */
[----:B------:R-:W-:Y:S01]  /*2d40*/  FADD.FTZ R139, -R54, R139 ;  /* 0x0000008b368b7221 */ /* 0x000fe20000010100 */
[----:B------:R-:W-:Y:S01]  /*2d50*/  PRMT R51, R99, 0x7632, R51 ;  /* 0x0000763263337816 */ /* 0x000fe20000000033 */
[----:B------:R-:W-:Y:S01]  /*2d60*/  FFMA.FTZ R123, R41, R8, R123 ;  /* 0x00000008297b7223 */ /* 0x000fe2000001007b */
        /* <DEDUP_REMOVED lines=8> */
[C---:B------:R-:W-:Y:S01]  /*2df0*/  IMAD.U32 R138, R100.reuse, 0x10000, RZ ;  /* 0x00010000648a7824 */ /* 0x040fe200078e00ff */
[----:B------:R-:W-:Y:S01]  /*2e00*/  PRMT R123, R100, 0x7632, R123 ;  /* 0x00007632647b7816 */ /* 0x000fe2000000007b */
[----:B------:R-:W-:Y:S01]  /*2e10*/  FFMA.FTZ R46, R139, R4, R46 ;  /* 0x000000048b2e7223 */ /* 0x000fe2000001002e */
[----:B------:R-:W-:Y:S01]  /*2e20*/  FFMA.FTZ R3, R3, R122, R5 ;  /* 0x0000007a03037223 */ /* 0x000fe20000010005 */
        /* <DEDUP_REMOVED lines=12> */
[----:B------:R-:W-:Y:S01]  /*2ef0*/  FFMA.FTZ R46, R138, R4, R46 ;  /* 0x000000048a2e7223 */ /* 0x000fe2000001002e */
[----:B------:R-:W-:Y:S01]  /*2f00*/  SHF.L.U32 R137, R101, 0x10, RZ ;  /* 0x0000001065897819 */ /* 0x000fe200000006ff */
[----:B------:R-:W-:Y:S01]  /*2f10*/  FMUL.FTZ R4, R121, R128 ;  /* 0x0000008079047220 */ /* 0x000fe20000410000 */
[----:B------:R-:W-:Y:S01]  /*2f20*/  FMUL.FTZ R123, R42, R123 ;  /* 0x0000007b2a7b7220 */ /* 0x000fe20000410000 */
[----:B------:R-:W-:Y:S01]  /*2f30*/  PRMT R127, R101, 0x7632, R127 ;  /* 0x00007632657f7816 */ /* 0x000fe2000000007f */
[----:B------:R-:W-:Y:S01]  /*2f40*/  FADD.FTZ R130, R130, R122 ;  /* 0x0000007a82827221 */ /* 0x000fe20000010000 */
[----:B------:R-:W-:Y:S01]  /*2f50*/  FFMA.FTZ R122, R121, R122, R43 ;  /* 0x0000007a797a7223 */ /* 0x000fe2000001002b */
[----:B------:R-:W-:Y:S01]  /*2f60*/  FFMA.FTZ R55, R47, R51, R55 ;  /* 0x000000332f377223 */ /* 0x000fe20000010037 */
[----:B------:R-:W-:Y:S01]  /*2f70*/  FFMA.FTZ R46, R123, R4, R46 ;  /* 0x000000047b2e7223 */ /* 0x000fe2000001002e */
[C---:B------:R-:W-:Y:S01]  /*2f80*/  PRMT R47, R103.reuse, 0x7632, R47 ;  /* 0x00007632672f7816 */ /* 0x040fe2000000002f */
[----:B------:R-:W-:-:S02]  /*2f90*/  IMAD.U32 R4, R103, 0x10000, RZ ;  /* 0x0001000067047824 */ /* 0x000fc400078e00ff */
[----:B------:R-:W-:Y:S01]  /*2fa0*/  FADD.FTZ R137, -R54, R137 ;  /* 0x0000008936897221 */ /* 0x000fe20000010100 */
[----:B------:R-:W-:Y:S01]  /*2fb0*/  SHF.L.U32 R127, R127, 0x10, RZ ;  /* 0x000000107f7f7819 */ /* 0x000fe200000006ff */
[----:B------:R-:W-:Y:S01]  /*2fc0*/  FFMA.FTZ R122, R41, R6, R122 ;  /* 0x00000006297a7223 */ /* 0x000fe2000001007a */
[----:B------:R-:W-:Y:S01]  /*2fd0*/  SHF.L.U32 R47, R47, 0x10, RZ ;  /* 0x000000102f2f7819 */ /* 0x000fe200000006ff */
[----:B------:R-:W-:Y:S01]  /*2fe0*/  FMUL.FTZ R43, R41, R4 ;  /* 0x00000004292b7220 */ /* 0x000fe20000410000 */
[----:B------:R-:W-:Y:S01]  /*2ff0*/  FMUL.FTZ R137, R42, R137 ;  /* 0x000000892a897220 */ /* 0x000fe20000410000 */
[----:B------:R-:W-:Y:S01]  /*3000*/  FADD.FTZ R50, R50, R51 ;  /* 0x0000003332327221 */ /* 0x000fe20000010000 */
[----:B------:R-:W-:Y:S01]  /*3010*/  FADD.FTZ R127, -R54, R127 ;  /* 0x0000007f367f7221 */ /* 0x000fe20000010100 */
[----:B------:R-:W-:Y:S01]  /*3020*/  SHF.L.U32 R136, R104, 0x10, RZ ;  /* 0x0000001068887819 */ /* 0x000fe200000006ff */
[----:B------:R-:W-:Y:S01]  /*3030*/  FFMA.FTZ R51, R120, R51, R122 ;  /* 0x0000003378337223 */ /* 0x000fe2000001007a */
[----:B------:R-:W-:Y:S01]  /*3040*/  PRMT R125, R104, 0x7632, R125 ;  /* 0x00007632687d7816 */ /* 0x000fe2000000007d */
[----:B------:R-:W-:Y:S01]  /*3050*/  FFMA.FTZ R46, R137, R43, R46 ;  /* 0x0000002b892e7223 */ /* 0x000fe2000001002e */
[----:B------:R-:W-:Y:S01]  /*3060*/  FFMA.FTZ R123, R123, R128, R3 ;  /* 0x000000807b7b7223 */ /* 0x000fe20000010003 */
[----:B------:R-:W-:Y:S01]  /*3070*/  FMUL.FTZ R43, R120, R47 ;  /* 0x0000002f782b7220 */ /* 0x000fe20000410000 */
[----:B------:R-:W-:Y:S01]  /*3080*/  FMUL.FTZ R127, R42, R127 ;  /* 0x0000007f2a7f7220 */ /* 0x000fe20000410000 */
[----:B------:R-:W-:Y:S01]  /*3090*/  SHF.L.U32 R3, R106, 0x10, RZ ;  /* 0x000000106a037819 */ /* 0x000fe200000006ff */
[----:B------:R-:W-:Y:S01]  /*30a0*/  FADD.FTZ R136, -R54, R136 ;  /* 0x0000008836887221 */ /* 0x000fe20000010100 */
[----:B------:R-:W-:Y:S01]  /*30b0*/  PRMT R126, R106, 0x7632, R126 ;  /* 0x000076326a7e7816 */ /* 0x000fe2000000007e */
[----:B------:R-:W-:Y:S01]  /*30c0*/  FFMA.FTZ R51, R2, R5, R51 ;  /* 0x0000000502337223 */ /* 0x000fe20000010033 */
[----:B------:R-:W-:-:S02]  /*30d0*/  IMAD.U32 R125, R125, 0x10000, RZ ;  /* 0x000100007d7d7824 */ /* 0x000fc400078e00ff */
[----:B------:R-:W-:Y:S01]  /*30e0*/  FFMA.FTZ R46, R127, R43, R46 ;  /* 0x0000002b7f2e7223 */ /* 0x000fe2000001002e */
[----:B------:R-:W-:Y:S01]  /*30f0*/  FADD.FTZ R130, R130, R128 ;  /* 0x0000008082827221 */ /* 0x000fe20000010000 */
[----:B------:R-:W-:Y:S01]  /*3100*/  FMUL.FTZ R43, R2, R3 ;  /* 0x00000003022b7220 */ /* 0x000fe20000410000 */
[----:B------:R-:W-:Y:S01]  /*3110*/  FMUL.FTZ R136, R42, R136 ;  /* 0x000000882a887220 */ /* 0x000fe20000410000 */
[----:B------:R-:W-:Y:S01]  /*3120*/  SHF.L.U32 R126, R126, 0x10, RZ ;  /* 0x000000107e7e7819 */ /* 0x000fe200000006ff */
[----:B------:R-:W-:Y:S01]  /*3130*/  FFMA.FTZ R128, R121, R128, R51 ;  /* 0x0000008079807223 */ /* 0x000fe20000010033 */
[----:B------:R-:W-:Y:S01]  /*3140*/  FADD.FTZ R125, -R54, R125 ;  /* 0x0000007d367d7221 */ /* 0x000fe20000010100 */
[----:B------:R-:W-:Y:S01]  /*3150*/  PRMT R122, R105, 0x7632, R122 ;  /* 0x00007632697a7816 */ /* 0x000fe2000000007a */
[----:B------:R-:W-:Y:S01]  /*3160*/  FFMA.FTZ R46, R136, R43, R46 ;  /* 0x0000002b882e7223 */ /* 0x000fe2000001002e */
[----:B------:R-:W-:Y:S01]  /*3170*/  FFMA.FTZ R128, R41, R4, R128 ;  /* 0x0000000429807223 */ /* 0x000fe20000010080 */
[----:B------:R-:W-:Y:S01]  /*3180*/  FFMA.FTZ R127, R127, R47, R55 ;  /* 0x0000002f7f7f7223 */ /* 0x000fe20000010037 */
[-C--:B------:R-:W-:Y:S01]  /*3190*/  FMUL.FTZ R43, R121, R126.reuse ;  /* 0x0000007e792b7220 */ /* 0x080fe20000410000 */
[----:B------:R-:W-:Y:S01]  /*31a0*/  FMUL.FTZ R125, R42, R125 ;  /* 0x0000007d2a7d7220 */ /* 0x000fe20000410000 */
[----:B------:R-:W-:Y:S01]  /*31b0*/  SHF.L.U32 R55, R105, 0x10, RZ ;  /* 0x0000001069377819 */ /* 0x000fe200000006ff */
[----:B------:R-:W-:Y:S01]  /*31c0*/  FADD.FTZ R50, R50, R47 ;  /* 0x0000002f32327221 */ /* 0x000fe20000010000 */
[----:B------:R-:W-:Y:S01]  /*31d0*/  SHF.L.U32 R122, R122, 0x10, RZ ;  /* 0x000000107a7a7819 */ /* 0x000fe200000006ff */
[----:B------:R-:W-:Y:S01]  /*31e0*/  FFMA.FTZ R47, R120, R47, R128 ;  /* 0x0000002f782f7223 */ /* 0x000fe20000010080 */
[----:B------:R-:W-:Y:S01]  /*31f0*/  FFMA.FTZ R46, R125, R43, R46 ;  /* 0x0000002b7d2e7223 */ /* 0x000fe2000001002e */
[C---:B------:R-:W-:Y:S01]  /*3200*/  SHF.L.U32 R43, R107.reuse, 0x10, RZ ;  /* 0x000000106b2b7819 */ /* 0x040fe200000006ff */
[C---:B------:R-:W-:Y:S01]  /*3210*/  FADD.FTZ R55, -R54.reuse, R55 ;  /* 0x0000003736377221 */ /* 0x040fe20000010100 */
[----:B------:R-:W-:Y:S01]  /*3220*/  PRMT R51, R107, 0x7632, R51 ;  /* 0x000076326b337816 */ /* 0x000fe20000000033 */
[----:B------:R-:W-:Y:S01]  /*3230*/  FADD.FTZ R128, -R54, R122 ;  /* 0x0000007a36807221 */ /* 0x000fe20000010100 */
[----:B------:R-:W-:Y:S01]  /*3240*/  FFMA.FTZ R122, R2, R3, R47 ;  /* 0x00000003027a7223 */ /* 0x000fe2000001002f */
[----:B------:R-:W-:Y:S01]  /*3250*/  FMUL.FTZ R124, R41, R43 ;  /* 0x0000002b297c7220 */ /* 0x000fe20000410000 */
[----:B------:R-:W-:Y:S01]  /*3260*/  FMUL.FTZ R55, R42, R55 ;  /* 0x000000372a377220 */ /* 0x000fe20000410000 */
[-C--:B------:R-:W-:Y:S01]  /*3270*/  FFMA.FTZ R123, R125, R126.reuse, R123 ;  /* 0x0000007e7d7b7223 */ /* 0x080fe2000001007b */
[----:B------:R-:W-:Y:S01]  /*3280*/  FADD.FTZ R130, R130, R126 ;  /* 0x0000007e82827221 */ /* 0x000fe20000010000 */
[----:B------:R-:W-:Y:S01]  /*3290*/  IMAD.U32 R51, R51, 0x10000, RZ ;  /* 0x0001000033337824 */ /* 0x000fe200078e00ff */
[C---:B------:R-:W-:Y:S01]  /*32a0*/  SHF.L.U32 R125, R108.reuse, 0x10, RZ ;  /* 0x000000106c7d7819 */ /* 0x040fe200000006ff */
[--C-:B------:R-:W-:Y:S01]  /*32b0*/  FFMA.FTZ R126, R121, R126, R122.reuse ;  /* 0x0000007e797e7223 */ /* 0x100fe2000001007a */
[----:B------:R-:W-:Y:S01]  /*32c0*/  PRMT R122, R108, 0x7632, R122 ;  /* 0x000076326c7a7816 */ /* 0x000fe2000000007a */
        /* <DEDUP_REMOVED lines=11> */
[----:B------:R-:W-:Y:S02]  /*3380*/  FADD.FTZ R122, -R54, R122 ;  /* 0x0000007a367a7221 */ /* 0x000fe40000010100 */
[----:B------:R-:W-:Y:S02]  /*3390*/  FFMA.FTZ R46, R125, R47, R46 ;  /* 0x0000002f7d2e7223 */ /* 0x000fe4000001002e */
[----:B------:R-:W-:Y:S01]  /*33a0*/  FMUL.FTZ R47, R121, R129 ;  /* 0x00000081792f7220 */ /* 0x000fe20000410000 */
[----:B------:R-:W-:Y:S01]  /*33b0*/  FMUL.FTZ R122, R42, R122 ;  /* 0x0000007a2a7a7220 */ /* 0x000fe20000410000 */
[----:B------:R-:W-:Y:S01]  /*33c0*/  FFMA.FTZ R126, R41, R43, R126 ;  /* 0x0000002b297e7223 */ /* 0x000fe2000001007e */
[----:B------:R-:W-:Y:S01]  /*33d0*/  FFMA.FTZ R128, R128, R51, R127 ;  /* 0x0000003380807223 */ /* 0x000fe2000001007f */
[----:B------:R-:W-:-:S02]  /*33e0*/  IMAD.U32 R127, R109, 0x10000, RZ ;  /* 0x000100006d7f7824 */ /* 0x000fc400078e00ff */
[C---:B------:R-:W-:Y:S01]  /*33f0*/  FFMA.FTZ R45, R122.reuse, R129, R123 ;  /* 0x000000817a2d7223 */ /* 0x040fe2000001007b */
[----:B------:R-:W-:Y:S01]  /*3400*/  FFMA.FTZ R46, R122, R47, R46 ;  /* 0x0000002f7a2e7223 */ /* 0x000fe2000001002e */
[----:B------:R-:W-:Y:S01]  /*3410*/  PRMT R122, R109, 0x7632, R122 ;  /* 0x000076326d7a7816 */ /* 0x000fe2000000007a */
[----:B------:R-:W-:Y:S01]  /*3420*/  FADD.FTZ R50, R50, R51 ;  /* 0x0000003332327221 */ /* 0x000fe20000010000 */
[----:B------:R-:W-:Y:S01]  /*3430*/  FFMA.FTZ R51, R120, R51, R126 ;  /* 0x0000003378337223 */ /* 0x000fe2000001007e */
[C---:B------:R-:W-:Y:S01]  /*3440*/  SHF.L.U32 R126, R111.reuse, 0x10, RZ ;  /* 0x000000106f7e7819 */ /* 0x040fe200000006ff */
[----:B------:R-:W-:Y:S01]  /*3450*/  FADD.FTZ R127, -R54, R127 ;  /* 0x0000007f367f7221 */ /* 0x000fe20000010100 */
[----:B------:R-:W-:Y:S02]  /*3460*/  PRMT R47, R111, 0x7632, R47 ;  /* 0x000076326f2f7816 */ /* 0x000fe4000000002f */
[----:B------:R-:W-:Y:S01]  /*3470*/  SHF.L.U32 R122, R122, 0x10, RZ ;  /* 0x000000107a7a7819 */ /* 0x000fe200000006ff */
[----:B------:R-:W-:Y:S01]  /*3480*/  FMUL.FTZ R127, R42, R127 ;  /* 0x0000007f2a7f7220 */ /* 0x000fe20000410000 */
[----:B------:R-:W-:Y:S01]  /*3490*/  SHF.L.U32 R47, R47, 0x10, RZ ;  /* 0x000000102f2f7819 */ /* 0x000fe200000006ff */
[----:B------:R-:W-:-:S02]  /*34a0*/  FMUL.FTZ R123, R41, R126 ;  /* 0x0000007e297b7220 */ /* 0x000fc40000410000 */
[----:B------:R-:W-:Y:S01]  /*34b0*/  FADD.FTZ R122, -R54, R122 ;  /* 0x0000007a367a7221 */ /* 0x000fe20000010100 */
[----:B------:R-:W-:Y:S01]  /*34c0*/  FFMA.FTZ R51, R2, R124, R51 ;  /* 0x0000007c02337223 */ /* 0x000fe20000010033 */
[----:B------:R-:W-:Y:S01]  /*34d0*/  FFMA.FTZ R46, R127, R123, R46 ;  /* 0x0000007b7f2e7223 */ /* 0x000fe2000001002e */
[----:B------:R-:W-:Y:S01]  /*34e0*/  FMUL.FTZ R123, R120, R47 ;  /* 0x0000002f787b7220 */ /* 0x000fe20000410000 */
[----:B------:R-:W-:Y:S01]  /*34f0*/  FMUL.FTZ R122, R42, R122 ;  /* 0x0000007a2a7a7220 */ /* 0x000fe20000410000 */
[----:B------:R-:W-:Y:S01]  /*3500*/  FFMA.FTZ R51, R121, R129, R51 ;  /* 0x0000008179337223 */ /* 0x000fe20000010033 */
[----:B------:R-:W-:Y:S01]  /*3510*/  FADD.FTZ R44, R130, R129 ;  /* 0x00000081822c7221 */ /* 0x000fe20000010000 */
[----:B------:R-:W-:Y:S01]  /*3520*/  SHF.L.U32 R129, R112, 0x10, RZ ;  /* 0x0000001070817819 */ /* 0x000fe200000006ff */
[----:B------:R-:W-:Y:S01]  /*3530*/  FFMA.FTZ R46, R122, R123, R46 ;  /* 0x0000007b7a2e7223 */ /* 0x000fe2000001002e */
[----:B------:R-:W-:Y:S01]  /*3540*/  PRMT R123, R112, 0x7632, R123 ;  /* 0x00007632707b7816 */ /* 0x000fe2000000007b */
[----:B------:R-:W-:Y:S01]  /*3550*/  FFMA.FTZ R49, R122, R47, R128 ;  /* 0x0000002f7a317223 */ /* 0x000fe20000010080 */
[----:B------:R-:W-:Y:S01]  /*3560*/  SHF.L.U32 R128, R114, 0x10, RZ ;  /* 0x0000001072807819 */ /* 0x000fe200000006ff */
[----:B------:R-:W-:Y:S01]  /*3570*/  FADD.FTZ R129, -R54, R129 ;  /* 0x0000008136817221 */ /* 0x000fe20000010100 */
[----:B------:R-:W-:Y:S01]  /*3580*/  PRMT R122, R114, 0x7632, R122 ;  /* 0x00007632727a7816 */ /* 0x000fe2000000007a */
[----:B------:R-:W-:-:S02]  /*3590*/  IMAD.U32 R123, R123, 0x10000, RZ ;  /* 0x000100007b7b7824 */ /* 0x000fc400078e00ff */
[----:B------:R-:W-:Y:S01]  /*35a0*/  FADD.FTZ R48, R50, R47 ;  /* 0x0000002f32307221 */ /* 0x000fe20000010000 */
[----:B------:R-:W-:Y:S01]  /*35b0*/  FMUL.FTZ R129, R42, R129 ;  /* 0x000000812a817220 */ /* 0x000fe20000410000 */
[----:B------:R-:W-:Y:S01]  /*35c0*/  SHF.L.U32 R122, R122, 0x10, RZ ;  /* 0x000000107a7a7819 */ /* 0x000fe200000006ff */
[----:B------:R-:W-:Y:S01]  /*35d0*/  FMUL.FTZ R50, R2, R128 ;  /* 0x0000008002327220 */ /* 0x000fe20000410000 */
[----:B------:R-:W-:Y:S01]  /*35e0*/  FADD.FTZ R123, -R54, R123 ;  /* 0x0000007b367b7221 */ /* 0x000fe20000010100 */
[C---:B------:R-:W-:Y:S02]  /*35f0*/  SHF.L.U32 R131, R113.reuse, 0x10, RZ ;  /* 0x0000001071837819 */ /* 0x040fe400000006ff */
[----:B------:R-:W-:Y:S01]  /*3600*/  PRMT R163, R113, 0x7632, R163 ;  /* 0x0000763271a37816 */ /* 0x000fe200000000a3 */
[----:B------:R-:W-:Y:S01]  /*3610*/  FFMA.FTZ R51, R41, R126, R51 ;  /* 0x0000007e29337223 */ /* 0x000fe20000010033 */
[----:B------:R-:W-:Y:S01]  /*3620*/  FFMA.FTZ R46, R129, R50, R46 ;  /* 0x00000032812e7223 */ /* 0x000fe2000001002e */
[----:B------:R-:W-:Y:S01]  /*3630*/  FMUL.FTZ R123, R42, R123 ;  /* 0x0000007b2a7b7220 */ /* 0x000fe20000410000 */
[----:B------:R-:W-:Y:S01]  /*3640*/  FMUL.FTZ R50, R121, R122 ;  /* 0x0000007a79327220 */ /* 0x000fe20000410000 */
[----:B------:R-:W-:Y:S01]  /*3650*/  FADD.FTZ R131, -R54, R131 ;  /* 0x0000008336837221 */ /* 0x000fe20000010100 */
[----:B------:R-:W-:Y:S01]  /*3660*/  SHF.L.U32 R163, R163, 0x10, RZ ;  /* 0x00000010a3a37819 */ /* 0x000fe200000006ff */
[C---:B------:R-:W-:Y:S01]  /*3670*/  IMAD.U32 R130, R115.reuse, 0x10000, RZ ;  /* 0x0001000073827824 */ /* 0x040fe200078e00ff */
[----:B------:R-:W-:Y:S01]  /*3680*/  PRMT R151, R115, 0x7632, R151 ;  /* 0x0000763273977816 */ /* 0x000fe20000000097 */
[----:B------:R-:W-:Y:S01]  /*3690*/  FFMA.FTZ R47, R120, R47, R51 ;  /* 0x0000002f782f7223 */ /* 0x000fe20000010033 */
[----:B------:R-:W-:Y:S01]  /*36a0*/  FFMA.FTZ R46, R123, R50, R46 ;  /* 0x000000327b2e7223 */ /* 0x000fe2000001002e */
[----:B------:R-:W-:Y:S01]  /*36b0*/  FMUL.FTZ R131, R42, R131 ;  /* 0x000000832a837220 */ /* 0x000fe20000410000 */
[----:B------:R-:W-:Y:S01]  /*36c0*/  SHF.L.U32 R151, R151, 0x10, RZ ;  /* 0x0000001097977819 */ /* 0x000fe200000006ff */
[----:B------:R-:W-:Y:S01]  /*36d0*/  FMUL.FTZ R50, R41, R130 ;  /* 0x0000008229327220 */ /* 0x000fe20000410000 */
[----:B------:R-:W-:Y:S01]  /*36e0*/  FADD.FTZ R163, -R54, R163 ;  /* 0x000000a336a37221 */ /* 0x000fe20000010100 */
[----:B------:R-:W-:Y:S01]  /*36f0*/  FFMA.FTZ R47, R2, R128, R47 ;  /* 0x00000080022f7223 */ /* 0x000fe2000001002f */
[----:B------:R-:W-:Y:S01]  /*3700*/  SHF.L.U32 R133, R116, 0x10, RZ ;  /* 0x0000001074857819 */ /* 0x000fe200000006ff */
[----:B------:R-:W-:Y:S01]  /*3710*/  FFMA.FTZ R46, R131, R50, R46 ;  /* 0x00000032832e7223 */ /* 0x000fe2000001002e */
[----:B------:R-:W-:Y:S01]  /*3720*/  FMUL.FTZ R163, R42, R163 ;  /* 0x000000a32aa37220 */ /* 0x000fe20000410000 */
[----:B------:R-:W-:Y:S01]  /*3730*/  FMUL.FTZ R50, R120, R151 ;  /* 0x0000009778327220 */ /* 0x000fe20000410000 */
[----:B------:R-:W-:Y:S01]  /*3740*/  PRMT R164, R116, 0x7632, R164 ;  /* 0x0000763274a47816 */ /* 0x000fe200000000a4 */
[----:B------:R-:W-:Y:S01]  /*3750*/  FFMA.FTZ R47, R121, R122, R47 ;  /* 0x0000007a792f7223 */ /* 0x000fe2000001002f */
[----:B------:R-:W-:Y:S01]  /*3760*/  FADD.FTZ R133, -R54, R133 ;  /* 0x0000008536857221 */ /* 0x000fe20000010100 */
[----:B------:R-:W-:Y:S01]  /*3770*/  FFMA.FTZ R46, R163, R50, R46 ;  /* 0x00000032a32e7223 */ /* 0x000fe2000001002e */
[C---:B------:R-:W-:Y:S01]  /*3780*/  IMAD.U32 R132, R118.reuse, 0x10000, RZ ;  /* 0x0001000076847824 */ /* 0x040fe200078e00ff */
[----:B------:R-:W-:Y:S01]  /*3790*/  PRMT R50, R118, 0x7632, R50 ;  /* 0x0000763276327816 */ /* 0x000fe20000000032 */
[----:B------:R-:W-:Y:S01]  /*37a0*/  FFMA.FTZ R47, R41, R130, R47 ;  /* 0x00000082292f7223 */ /* 0x000fe2000001002f */
[----:B------:R-:W-:Y:S01]  /*37b0*/  SHF.L.U32 R164, R164, 0x10, RZ ;  /* 0x00000010a4a47819 */ /* 0x000fe200000006ff */
[----:B------:R-:W-:Y:S01]  /*37c0*/  FMUL.FTZ R133, R42, R133 ;  /* 0x000000852a857220 */ /* 0x000fe20000410000 */
[-C--:B------:R-:W-:Y:S01]  /*37d0*/  FMUL.FTZ R51, R2, R132.reuse ;  /* 0x0000008402337220 */ /* 0x080fe20000410000 */
[----:B------:R-:W-:Y:S01]  /*37e0*/  SHF.L.U32 R50, R50, 0x10, RZ ;  /* 0x0000001032327819 */ /* 0x000fe200000006ff */
[----:B------:R-:W-:Y:S01]  /*37f0*/  FFMA.FTZ R47, R120, R151, R47 ;  /* 0x00000097782f7223 */ /* 0x000fe2000001002f */
[----:B------:R-:W-:Y:S01]  /*3800*/  FADD.FTZ R164, -R54, R164 ;  /* 0x000000a436a47221 */ /* 0x000fe20000010100 */
[----:B------:R-:W-:Y:S01]  /*3810*/  SHF.L.U32 R135, R117, 0x10, RZ ;  /* 0x0000001075877819 */ /* 0x000fe200000006ff */
[----:B------:R-:W-:Y:S01]  /*3820*/  FFMA.FTZ R46, R133, R51, R46 ;  /* 0x00000033852e7223 */ /* 0x000fe2000001002e */
[----:B------:R-:W-:Y:S01]  /*3830*/  FFMA.FTZ R51, R2, R132, R47 ;  /* 0x0000008402337223 */ /* 0x000fe2000001002f */
[----:B------:R-:W-:Y:S01]  /*3840*/  FMUL.FTZ R164, R42, R164 ;  /* 0x000000a42aa47220 */ /* 0x000fe20000410000 */
[----:B------:R-:W-:Y:S01]  /*3850*/  FMUL.FTZ R47, R121, R50 ;  /* 0x00000032792f7220 */ /* 0x000fe20000410000 */
[----:B------:R-:W-:Y:S01]  /*3860*/  SHF.L.U32 R134, R119, 0x10, RZ ;  /* 0x0000001077867819 */ /* 0x000fe200000006ff */
[----:B------:R-:W-:-:S02]  /*3870*/  FADD.FTZ R135, -R54, R135 ;  /* 0x0000008736877221 */ /* 0x000fc40000010100 */
[----:B------:R-:W-:Y:S02]  /*3880*/  FFMA.FTZ R46, R164, R47, R46 ;  /* 0x0000002fa42e7223 */ /* 0x000fe4000001002e */
[----:B------:R-:W-:Y:S01]  /*3890*/  FMUL.FTZ R135, R42, R135 ;  /* 0x000000872a877220 */ /* 0x000fe20000410000 */
[----:B------:R-:W-:Y:S01]  /*38a0*/  FMUL.FTZ R47, R41, R134 ;  /* 0x00000086292f7220 */ /* 0x000fe20000410000 */
[----:B------:R-:W-:-:S03]  /*38b0*/  FFMA.FTZ R121, R121, R50, R51 ;  /* 0x0000003279797223 */ /* 0x000fc60000010033 */
[--C-:B------:R-:W-:Y:S01]  /*38c0*/  FFMA.FTZ R52, R135, R47, R46.reuse ;  /* 0x0000002f87347223 */ /* 0x100fe2000001002e */
[----:B------:R-:W-:Y:S02]  /*38d0*/  PRMT R46, R117, 0x7632, R46 ;  /* 0x00007632752e7816 */ /* 0x000fe4000000002e */
[----:B------:R-:W-:Y:S02]  /*38e0*/  PRMT R51, R119, 0x7632, R51 ;  /* 0x0000763277337816 */ /* 0x000fe40000000033 */
[----:B------:R-:W-:Y:S01]  /*38f0*/  SHF.L.U32 R46, R46, 0x10, RZ ;  /* 0x000000102e2e7819 */ /* 0x000fe200000006ff */
[----:B------:R-:W-:Y:S01]  /*3900*/  FFMA.FTZ R47, R41, R134, R121 ;  /* 0x00000086292f7223 */ /* 0x000fe20000010079 */
[----:B------:R-:W-:-:S03]  /*3910*/  SHF.L.U32 R51, R51, 0x10, RZ ;  /* 0x0000001033337819 */ /* 0x000fc600000006ff */
[----:B------:R-:W-:Y:S02]  /*3920*/  FADD.FTZ R121, -R54, R46 ;  /* 0x0000002e36797221 */ /* 0x000fe40000010100 */
[CC--:B------:R-:W-:Y:S01]  /*3930*/  FFMA.FTZ R46, R120.reuse, R51.reuse, R47 ;  /* 0x00000033782e7223 */ /* 0x0c0fe2000001002f */
[----:B------:R-:W-:Y:S01]  /*3940*/  FMUL.FTZ R47, R120, R51 ;  /* 0x00000033782f7220 */ /* 0x000fe20000410000 */
[----:B------:R-:W-:Y:S02]  /*3950*/  FMUL.FTZ R120, R42, R121 ;  /* 0x000000792a787220 */ /* 0x000fe40000410000 */
[----:B------:R-:W2:Y:S02]  /*3960*/  LDL.LU R121, [R1+0x10] ;  /* 0x0000100001797983 */ /* 0x000ea40000300800 */
[----:B------:R-:W-:Y:S02]  /*3970*/  FFMA.FTZ R47, R120, R47, R52 ;  /* 0x0000002f782f7223 */ /* 0x000fe40000010034 */
[----:B------:R0:W5:Y:S01]  /*3980*/  LDL.LU R52, [R1+0x74] ;  /* 0x0000740001347983 */ /* 0x0001620000300800 */
[----:B------:R-:W-:Y:S01]  /*3990*/  FFMA.FTZ R163, R163, R151, R49 ;  /* 0x00000097a3a37223 */ /* 0x000fe20000010031 */
[----:B------:R-:W-:-:S02]  /*39a0*/  FADD.FTZ R151, R48, R151 ;  /* 0x0000009730977221 */ /* 0x000fc40000010000 */
[----:B--2---:R1:W-:Y:S02]  /*39b0*/  STS.64 [R121], R46 ;  /* 0x0000002e79007388 */ /* 0x0043e40000000a00 */
[----:B-1----:R-:W-:Y:S01]  /*39c0*/  FFMA.FTZ R46, R123, R122, R45 ;  /* 0x0000007a7b2e7223 */ /* 0x002fe2000001002d */
[----:B------:R-:W-:Y:S01]  /*39d0*/  FADD.FTZ R47, R44, R122 ;  /* 0x0000007a2c2f7221 */ /* 0x000fe20000010000 */
[----:B------:R-:W2:Y:S04]  /*39e0*/  LDL.LU R45, [R1+0x70] ;  /* 0x00007000012d7983 */ /* 0x000ea80000300800 */
[----:B------:R-:W3:Y:S04]  /*39f0*/  LDL.LU R44, [R1+0x6c] ;  /* 0x00006c00012c7983 */ /* 0x000ee80000300800 */
[----:B------:R-:W4:Y:S04]  /*3a00*/  LDL.LU R49, [R1+0x68] ;  /* 0x0000680001317983 */ /* 0x000f280000300800 */
[----:B------:R-:W4:Y:S01]  /*3a10*/  LDL.LU R48, [R1+0x64] ;  /* 0x0000640001307983 */ /* 0x000f220000300800 */
[----:B------:R-:W-:Y:S01]  /*3a20*/  FFMA.FTZ R46, R164, R50, R46 ;  /* 0x00000032a42e7223 */ /* 0x000fe2000001002e */
[----:B------:R-:W-:Y:S01]  /*3a30*/  UIADD3 UR14, UP0, UR10, 0x24, URZ ;  /* 0x000000240a0e7890 */ /* 0x000fe2000ff1e03f */
[----:B------:R-:W1:Y:S03]  /*3a40*/  S2R R164, SR_TID.X ;  /* 0x0000000000a47919 */ /* 0x000e660000002100 */
[----:B------:R-:W-:-:S02]  /*3a50*/  UIADD3.X UR16, URZ, UR5, URZ, UP0, !UPT ;  /* 0x000000053f107290 */ /* 0x000fc400087fe43f */
[----:B------:R-:W-:-:S04]  /*3a60*/  UISETP.GE.U32.AND UP0, UPT, UR14, UR21, UPT ;  /* 0x000000150e00728c */ /* 0x000fc8000bf06070 */
[----:B------:R-:W-:Y:S01]  /*3a70*/  UISETP.GE.AND.EX UP0, UPT, UR16, UR11, UPT, UP0 ;  /* 0x0000000b1000728c */ /* 0x000fe2000bf06300 */
[----:B------:R-:W-:Y:S05]  /*3a80*/  BAR.SYNC.DEFER_BLOCKING 0x0 ;  /* 0x0000000000007b1d */ /* 0x000fea0000010000 */
[----:B------:R-:W-:Y:S01]  /*3a90*/  PLOP3.LUT P0, PT, PT, PT, UP0, 0x80, 0x0 ;  /* 0x000000000000781c */ /* 0x000fe20003f0f008 */
[----:B------:R-:W-:Y:S01]  /*3aa0*/  FADD.FTZ R47, R47, R50 ;  /* 0x000000322f2f7221 */ /* 0x000fe20000010000 */
[----:B------:R-:W-:Y:S01]  /*3ab0*/  FFMA.FTZ R50, R120, R51, R163 ;  /* 0x0000003378327223 */ /* 0x000fe200000100a3 */
[----:B------:R-:W-:Y:S01]  /*3ac0*/  FADD.FTZ R51, R151, R51 ;  /* 0x0000003397337221 */ /* 0x000fe20000010000 */
[----:B-1----:R-:W-:Y:S01]  /*3ad0*/  ISETP.GT.U32.AND P1, PT, R164, 0x1f, PT ;  /* 0x0000001fa400780c */ /* 0x002fe20003f24070 */
[----:B--2---:R-:W-:Y:S01]  /*3ae0*/  FADD.FTZ R45, R0, R45 ;  /* 0x0000002d002d7221 */ /* 0x004fe20000010000 */
[----:B---3--:R-:W-:Y:S01]  /*3af0*/  FFMA.FTZ R44, R161, R0, R44 ;  /* 0x00000000a12c7223 */ /* 0x008fe2000001002c */
[----:B----4-:R-:W-:Y:S01]  /*3b00*/  FADD.FTZ R49, R40, R49 ;  /* 0x0000003128317221 */ /* 0x010fe20000010000 */
[----:B------:R-:W-:Y:S01]  /*3b10*/  FFMA.FTZ R48, R160, R40, R48 ;  /* 0x00000028a0307223 */ /* 0x000fe20000010030 */
[----:B------:R-:W-:-:S02]  /*3b20*/  FADD.FTZ R45, R45, R39 ;  /* 0x000000272d2d7221 */ /* 0x000fc40000010000 */
        /* <DEDUP_REMOVED lines=59> */
[----:B0-----:R-:W-:Y:S06]  /*3ee0*/  @!P0 BRA `(.L_x_583) ;  /* 0x0000000000c88947 */ /* 0x001fec0003800000 */
[----:B------:R-:W2:Y:S04]  /*3ef0*/  LDL R163, [R1+0x58] ;  /* 0x0000580001a37983 */ /* 0x000ea80000100800 */
[----:B------:R-:W3:Y:S01]  /*3f00*/  LDL R121, [R1+0x54] ;  /* 0x0000540001797983 */ /* 0x000ee20000100800 */
[----:B------:R-:W0:Y:S03]  /*3f10*/  S2R R122, SR_TID.X ;  /* 0x00000000007a7919 */ /* 0x000e260000002100 */
[----:B------:R1:W-:Y:S04]  /*3f20*/  STL.64 [R1+0x68], R2 ;  /* 0x0000680201007387 */ /* 0x0003e80000100a00 */
[----:B-1----:R-:W4:Y:S04]  /*3f30*/  LDL R2, [R1+0x60] ;  /* 0x0000600001027983 */ /* 0x002f280000100800 */
[----:B------:R-:W3:Y:S01]  /*3f40*/  LDL R3, [R1+0x50] ;  /* 0x0000500001037983 */ /* 0x000ee20000100800 */
[C---:B0-----:R-:W-:Y:S01]  /*3f50*/  IMAD.SHL.U32 R123, R122.reuse, 0x2, RZ ;  /* 0x000000027a7b7824 */ /* 0x041fe200078e00ff */
[----:B------:R-:W-:-:S04]  /*3f60*/  LEA R122, R122, UR15, 0x5 ;  /* 0x0000000f7a7a7c11 */ /* 0x000fc8000f8e28ff */
[----:B------:R-:W-:-:S04]  /*3f70*/  LOP3.LUT R120, R123, 0x18, RZ, 0xc0, !PT ;  /* 0x000000187b787812 */ /* 0x000fc800078ec0ff */
[----:B------:R-:W-:-:S05]  /*3f80*/  IADD3 R120, R122, R120, RZ ;  /* 0x000000787a787210 */ /* 0x000fca0007ffe0ff */
[----:B------:R0:W-:Y:S04]  /*3f90*/  STS.64 [R120], R44 ;  /* 0x0000002c78007388 */ /* 0x0001e80000000a00 */
[----:B0-----:R-:W2:Y:S01]  /*3fa0*/  LDL R120, [R1+0x5c] ;  /* 0x00005c0001787983 */ /* 0x001ea20000100800 */
[----:B------:R-:W0:Y:S02]  /*3fb0*/  S2R R123, SR_TID.X ;  /* 0x00000000007b7919 */ /* 0x000e240000002100 */
[----:B0-----:R-:W-:-:S04]  /*3fc0*/  SHF.R.S32.HI R151, RZ, 0x1f, R123 ;  /* 0x0000001fff977819 */ /* 0x001fc8000001147b */
[----:B------:R-:W-:-:S04]  /*3fd0*/  LEA.HI R151, R151, R123, RZ, 0x2 ;  /* 0x0000007b97977211 */ /* 0x000fc800078f10ff */
[----:B------:R-:W-:-:S04]  /*3fe0*/  SHF.R.S32.HI R151, RZ, 0x2, R151 ;  /* 0x00000002ff977819 */ /* 0x000fc80000011497 */
[----:B------:R-:W-:Y:S01]  /*3ff0*/  LEA R151, R151, UR15, 0x5 ;  /* 0x0000000f97977c11 */ /* 0x000fe2000f8e28ff */
[----:B------:R-:W0:Y:S01]  /*4000*/  S2R R122, SR_TID.X ;  /* 0x00000000007a7919 */ /* 0x000e220000002100 */
[----:B------:R-:W-:-:S04]  /*4010*/  SHF.L.U32 R123, R123, 0x1, RZ ;  /* 0x000000017b7b7819 */ /* 0x000fc800000006ff */
[----:B------:R-:W-:Y:S02]  /*4020*/  LOP3.LUT R123, R123, 0x18, RZ, 0xc, !PT ;  /* 0x000000187b7b7812 */ /* 0x000fe400078e0cff */
[----:B0-----:R-:W-:Y:S01]  /*4030*/  LEA R122, R122, UR15, 0x5 ;  /* 0x0000000f7a7a7c11 */ /* 0x001fe2000f8e28ff */
[----:B----4-:R0:W-:Y:S04]  /*4040*/  STS.64 [R2], R46 ;  /* 0x0000002e02007388 */ /* 0x0101e80000000a00 */
[----:B0-----:R-:W4:Y:S04]  /*4050*/  LDL R2, [R1+0x4c] ;  /* 0x00004c0001027983 */ /* 0x001f280000100800 */
[----:B--2---:R0:W-:Y:S02]  /*4060*/  STS.64 [R120], R48 ;  /* 0x0000003078007388 */ /* 0x0041e40000000a00 */
[----:B0-----:R-:W-:-:S02]  /*4070*/  LEA R120, R163, R151, 0x3 ;  /* 0x00000097a3787211 */ /* 0x001fc400078e18ff */
[----:B------:R-:W2:Y:S01]  /*4080*/  LDL R163, [R1+0x48] ;  /* 0x0000480001a37983 */ /* 0x000ea20000100800 */
[----:B------:R-:W-:-:S05]  /*4090*/  IADD3 R122, R122, R123, RZ ;  /* 0x0000007b7a7a7210 */ /* 0x000fca0007ffe0ff */
[----:B------:R3:W-:Y:S02]  /*40a0*/  STS.64 [R122], R50 ;  /* 0x000000327a007388 */ /* 0x0007e40000000a00 */
[----:B---3--:R-:W-:Y:S01]  /*40b0*/  IMAD R122, R121, 0x8, R151 ;  /* 0x00000008797a7824 */ /* 0x008fe200078e0297 */
[----:B------:R-:W-:Y:S06]  /*40c0*/  BAR.SYNC.DEFER_BLOCKING 0x0 ;  /* 0x0000000000007b1d */ /* 0x000fec0000010000 */
[----:B------:R-:W0:Y:S04]  /*40d0*/  LDS.64 R120, [R120] ;  /* 0x0000000078787984 */ /* 0x000e280000000a00 */
[----:B------:R-:W1:Y:S01]  /*40e0*/  LDS.64 R122, [R122+0xa00] ;  /* 0x000a00007a7a7984 */ /* 0x000e620000000a00 */
[----:B0-----:R-:W-:Y:S01]  /*40f0*/  FADD.FTZ R120, RZ, R120 ;  /* 0x00000078ff787221 */ /* 0x001fe20000010000 */
[----:B------:R-:W-:-:S03]  /*4100*/  FADD.FTZ R121, RZ, R121 ;  /* 0x00000079ff797221 */ /* 0x000fc60000010000 */
[----:B-1----:R-:W-:Y:S01]  /*4110*/  FADD.FTZ R122, R120, R122 ;  /* 0x0000007a787a7221 */ /* 0x002fe20000010000 */
[----:B------:R-:W-:Y:S01]  /*4120*/  LEA R120, R3, R151, 0x3 ;  /* 0x0000009703787211 */ /* 0x000fe200078e18ff */
[----:B------:R-:W-:-:S05]  /*4130*/  FADD.FTZ R123, R121, R123 ;  /* 0x0000007b797b7221 */ /* 0x000fca0000010000 */
[----:B------:R-:W0:Y:S02]  /*4140*/  LDS.64 R120, [R120+0x1400] ;  /* 0x0014000078787984 */ /* 0x000e240000000a00 */
[----:B0-----:R-:W-:Y:S01]  /*4150*/  FADD.FTZ R122, R122, R120 ;  /* 0x000000787a7a7221 */ /* 0x001fe20000010000 */
[----:B------:R-:W-:Y:S01]  /*4160*/  FADD.FTZ R123, R123, R121 ;  /* 0x000000797b7b7221 */ /* 0x000fe20000010000 */
[----:B----4-:R-:W-:Y:S02]  /*4170*/  LEA R120, R2, R151, 0x3 ;  /* 0x0000009702787211 */ /* 0x010fe400078e18ff */
[----:B------:R-:W0:Y:S04]  /*4180*/  LDC.64 R2, c[0x0][0x260] ;  /* 0x00009800ff027b82 */ /* 0x000e280000000a00 */
[----:B------:R-:W1:Y:S02]  /*4190*/  LDS.64 R120, [R120+0x1e00] ;  /* 0x001e000078787984 */ /* 0x000e640000000a00 */
[----:B-1----:R-:W-:Y:S01]  /*41a0*/  FADD.FTZ R120, R122, R120 ;  /* 0x000000787a787221 */ /* 0x002fe20000010000 */
[----:B--2---:R-:W-:-:S04]  /*41b0*/  IADD3 R122, R163, UR17, RZ ;  /* 0x00000011a37a7c10 */ /* 0x004fc8000fffe0ff */
[----:B------:R-:W-:Y:S01]  /*41c0*/  SHF.L.U32 R122, R122, 0x1, RZ ;  /* 0x000000017a7a7819 */ /* 0x000fe200000006ff */
[----:B------:R-:W-:-:S04]  /*41d0*/  FADD.FTZ R121, R123, R121 ;  /* 0x000000797b797221 */ /* 0x000fc80000010000 */
[----:B0-----:R-:W-:Y:S02]  /*41e0*/  IMAD.WIDE.U32 R122, R122, 0x4, R2 ;  /* 0x000000047a7a7825 */ /* 0x001fe400078e0002 */
[----:B------:R0:W5:Y:S04]  /*41f0*/  LDL.LU.64 R2, [R1+0x68] ;  /* 0x0000680001027983 */ /* 0x0001680000300a00 */
[----:B------:R0:W-:Y:S02]  /*4200*/  STG.E.64 desc[UR18][R122.64+0x4800], R120 ;  /* 0x004800787a007986 */ /* 0x0001e4000c101b12 */
.L_x_583:
[----:B------:R-:W-:Y:S01]  /*4210*/  BSSY B0, `(.L_x_584) ;  /* 0x000006d000007945 */ /* 0x000fe20003800000 */
[----:B0-----:R-:W-:-:S03]  /*4220*/  CS2R R120, SRZ ;  /* 0x0000000000787805 */ /* 0x001fc6000001ff00 */
[----:B------:R-:W-:Y:S05]  /*4230*/  @P1 BRA `(.L_x_585) ;  /* 0x0000000400a81947 */ /* 0x000fea0003800000 */
[----:B------:R-:W-:Y:S01]  /*4240*/  USHF.L.U32 UR5, UR10, 0x3, URZ ;  /* 0x000000030a057899 */ /* 0x000fe2000800063f */
[----:B------:R-:W-:Y:S01]  /*4250*/  IMAD.MOV.U32 R120, RZ, RZ, 0x28 ;  /* 0x00000028ff787424 */ /* 0x000fe200078e00ff */
[----:B------:R-:W-:Y:S02]  /*4260*/  MOV R121, 0x28 ;  /* 0x0000002800797802 */ /* 0x000fe40000000f00 */
[----:B------:R-:W-:Y:S01]  /*4270*/  ULOP3.LUT UR5, UR5, 0x18, URZ, 0xc0, !UPT ;  /* 0x0000001805057892 */ /* 0x000fe2000f8ec03f */
[----:B------:R-:W-:-:S04]  /*4280*/  SHF.L.U32 R163, R164, 0x3, RZ ;  /* 0x00000003a4a37819 */ /* 0x000fc800000006ff */
[----:B------:R-:W-:Y:S02]  /*4290*/  LOP3.LUT R163, R163, 0x18, RZ, 0xc0, !PT ;  /* 0x00000018a3a37812 */ /* 0x000fe400078ec0ff */
[----:B------:R-:W-:-:S05]  /*42a0*/  LEA.HI R151, R164, UR5, RZ, 0x1e ;  /* 0x00000005a4977c11 */ /* 0x000fca000f8ff0ff */
[----:B------:R-:W-:-:S05]  /*42b0*/  IMAD R151, R151, R120, -UR17 ;  /* 0x8000001197977e24 */ /* 0x000fca000f8e0278 */
[----:B------:R-:W-:-:S04]  /*42c0*/  SHF.R.S32.HI R120, RZ, 0x1f, R151 ;  /* 0x0000001fff787819 */ /* 0x000fc80000011497 */
[----:B------:R-:W-:-:S04]  /*42d0*/  LEA.HI R120, R120, R151, RZ, 0x2 ;  /* 0x0000009778787211 */ /* 0x000fc800078f10ff */
[----:B------:R-:W-:-:S05]  /*42e0*/  SHF.R.S32.HI R120, RZ, 0x2, R120 ;  /* 0x00000002ff787819 */ /* 0x000fca0000011478 */
[----:B------:R-:W-:Y:S01]  /*42f0*/  IMAD R120, R120, R121, UR13 ;  /* 0x0000000d78787e24 */ /* 0x000fe2000f8e0279 */
[----:B------:R-:W-:-:S03]  /*4300*/  IADD3 R121, R151, 0x4, RZ ;  /* 0x0000000497797810 */ /* 0x000fc60007ffe0ff */
[----:B------:R-:W-:Y:S01]  /*4310*/  IMAD.IADD R120, R120, 0x1, R163 ;  /* 0x0000000178787824 */ /* 0x000fe200078e02a3 */
[----:B------:R-:W-:-:S04]  /*4320*/  SHF.R.S32.HI R122, RZ, 0x1f, R121 ;  /* 0x0000001fff7a7819 */ /* 0x000fc80000011479 */
[----:B------:R-:W-:Y:S01]  /*4330*/  LEA.HI R122, R122, R121, RZ, 0x2 ;  /* 0x000000797a7a7211 */ /* 0x000fe200078f10ff */
[----:B------:R-:W-:-:S03]  /*4340*/  HFMA2.MMA R121, -RZ, RZ, 0, 2.384185791015625e-06 ;  /* 0x00000028ff797435 */ /* 0x000fc600000001ff */
[----:B------:R-:W-:-:S07]  /*4350*/  SHF.R.S32.HI R122, RZ, 0x2, R122 ;  /* 0x00000002ff7a7819 */ /* 0x000fce000001147a */
[----:B------:R-:W-:Y:S02]  /*4360*/  IMAD R122, R122, R121, UR13 ;  /* 0x0000000d7a7a7e24 */ /* 0x000fe4000f8e0279 */
[----:B------:R-:W0:Y:S03]  /*4370*/  LDS.64 R120, [R120] ;  /* 0x0000000078787984 */ /* 0x000e260000000a00 */
[----:B------:R-:W-:-:S06]  /*4380*/  IADD3 R122, R163, R122, RZ ;  /* 0x0000007aa37a7210 */ /* 0x000fcc0007ffe0ff */
[----:B------:R-:W1:Y:S01]  /*4390*/  LDS.64 R122, [R122] ;  /* 0x000000007a7a7984 */ /* 0x000e620000000a00 */
[----:B0-----:R-:W-:Y:S01]  /*43a0*/  FADD.FTZ R120, RZ, R120 ;  /* 0x00000078ff787221 */ /* 0x001fe20000010000 */
[----:B------:R-:W-:-:S03]  /*43b0*/  FADD.FTZ R121, RZ, R121 ;  /* 0x00000079ff797221 */ /* 0x000fc60000010000 */
[----:B-1----:R-:W-:Y:S01]  /*43c0*/  FADD.FTZ R122, R120, R122 ;  /* 0x0000007a787a7221 */ /* 0x002fe20000010000 */
[----:B------:R-:W-:Y:S01]  /*43d0*/  IADD3 R120, R151, 0x8, RZ ;  /* 0x0000000897787810 */ /* 0x000fe20007ffe0ff */
        /* <DEDUP_REMOVED lines=19> */
[----:B------:R-:W-:Y:S01]  /*4510*/  IADD3 R120, R151, 0x10, RZ ;  /* 0x0000001097787810 */ /* 0x000fe20007ffe0ff */
[----:B------:R-:W-:-:S03]  /*4520*/  FADD.FTZ R123, R123, R121 ;  /* 0x000000797b7b7221 */ /* 0x000fc60000010000 */
[----:B------:R-:W-:-:S04]  /*4530*/  SHF.R.S32.HI R121, RZ, 0x1f, R120 ;  /* 0x0000001fff797819 */ /* 0x000fc80000011478 */
[----:B------:R-:W-:Y:S02]  /*4540*/  LEA.HI R121, R121, R120, RZ, 0x2 ;  /* 0x0000007879797211 */ /* 0x000fe400078f10ff */
[----:B------:R-:W-:Y:S02]  /*4550*/  MOV R120, 0x28 ;  /* 0x0000002800787802 */ /* 0x000fe40000000f00 */
[----:B------:R-:W-:-:S05]  /*4560*/  SHF.R.S32.HI R121, RZ, 0x2, R121 ;  /* 0x00000002ff797819 */ /* 0x000fca0000011479 */
[----:B------:R-:W-:-:S04]  /*4570*/  IMAD R121, R121, R120, UR13 ;  /* 0x0000000d79797e24 */ /* 0x000fc8000f8e0278 */
[----:B------:R-:W-:-:S06]  /*4580*/  IMAD.IADD R121, R163, 0x1, R121 ;  /* 0x00000001a3797824 */ /* 0x000fcc00078e0279 */
[----:B------:R-:W0:Y:S02]  /*4590*/  LDS.64 R120, [R121] ;  /* 0x0000000079787984 */ /* 0x000e240000000a00 */
[----:B0-----:R-:W-:Y:S01]  /*45a0*/  FADD.FTZ R122, R122, R120 ;  /* 0x000000787a7a7221 */ /* 0x001fe20000010000 */
[----:B------:R-:W-:Y:S01]  /*45b0*/  IADD3 R120, R151, 0x14, RZ ;  /* 0x0000001497787810 */ /* 0x000fe20007ffe0ff */
        /* <DEDUP_REMOVED lines=12> */
[----:B------:R-:W-:Y:S01]  /*4680*/  LEA.HI R121, R121, R120, RZ, 0x2 ;  /* 0x0000007879797211 */ /* 0x000fe200078f10ff */
[----:B------:R-:W-:-:S03]  /*4690*/  IMAD.MOV.U32 R120, RZ, RZ, 0x28 ;  /* 0x00000028ff787424 */ /* 0x000fc600078e00ff */
[----:B------:R-:W-:-:S05]  /*46a0*/  SHF.R.S32.HI R121, RZ, 0x2, R121 ;  /* 0x00000002ff797819 */ /* 0x000fca0000011479 */
        /* <DEDUP_REMOVED lines=14> */
[----:B------:R-:W-:Y:S01]  /*4790*/  IADD3 R120, R151, 0x20, RZ ;  /* 0x0000002097787810 */ /* 0x000fe20007ffe0ff */
[----:B------:R-:W-:Y:S01]  /*47a0*/  FADD.FTZ R123, R123, R121 ;  /* 0x000000797b7b7221 */ /* 0x000fe20000010000 */
[----:B------:R-:W-:Y:S02]  /*47b0*/  IADD3 R151, R151, 0x24, RZ ;  /* 0x0000002497977810 */ /* 0x000fe40007ffe0ff */
        /* <DEDUP_REMOVED lines=8> */
[----:B------:R-:W-:Y:S01]  /*4840*/  SHF.R.S32.HI R120, RZ, 0x1f, R151 ;  /* 0x0000001fff787819 */ /* 0x000fe20000011497 */
[----:B------:R-:W-:Y:S01]  /*4850*/  FADD.FTZ R123, R123, R121 ;  /* 0x000000797b7b7221 */ /* 0x000fe20000010000 */
[----:B------:R-:W-:Y:S02]  /*4860*/  HFMA2.MMA R121, -RZ, RZ, 0, 2.384185791015625e-06 ;  /* 0x00000028ff797435 */ /* 0x000fe400000001ff */
[----:B------:R-:W-:-:S04]  /*4870*/  LEA.HI R120, R120, R151, RZ, 0x2 ;  /* 0x0000009778787211 */ /* 0x000fc800078f10ff */
[----:B------:R-:W-:-:S05]  /*4880*/  SHF.R.S32.HI R120, RZ, 0x2, R120 ;  /* 0x00000002ff787819 */ /* 0x000fca0000011478 */
[----:B------:R-:W-:-:S05]  /*4890*/  IMAD R120, R120, R121, UR13 ;  /* 0x0000000d78787e24 */ /* 0x000fca000f8e0279 */
[----:B------:R-:W-:-:S06]  /*48a0*/  IADD3 R120, R163, R120, RZ ;  /* 0x00000078a3787210 */ /* 0x000fcc0007ffe0ff */
[----:B------:R-:W0:Y:S02]  /*48b0*/  LDS.64 R120, [R120] ;  /* 0x0000000078787984 */ /* 0x000e240000000a00 */
[----:B0-----:R-:W-:Y:S01]  /*48c0*/  FADD.FTZ R120, R122, R120 ;  /* 0x000000787a787221 */ /* 0x001fe20000010000 */
[----:B------:R-:W-:-:S07]  /*48d0*/  FADD.FTZ R121, R123, R121 ;  /* 0x000000797b797221 */ /* 0x000fce0000010000 */
.L_x_585:
[----:B------:R-:W-:Y:S05]  /*48e0*/  BSYNC B0 ;  /* 0x0000000000007941 */ /* 0x000fea0003800000 */
.L_x_584:
[----:B------:R-:W-:Y:S01]  /*48f0*/  LOP3.LUT P2, RZ, R164, 0xffffffe3, RZ, 0xc0, !PT ;  /* 0xffffffe3a4ff7812 */ /* 0x000fe2000784c0ff */
[----:B------:R-:W0:Y:S01]  /*4900*/  SHFL.BFLY PT, R123, R121, 0x2, 0x1f ;  /* 0x0c401f00797b7f89 */ /* 0x000e2200000e0000 */
[----:B------:R-:W-:-:S03]  /*4910*/  ULOP3.LUT UR5, UR22, 0x3, URZ, 0xc0, !UPT ;  /* 0x0000000316057892 */ /* 0x000fc6000f8ec03f */
[----:B------:R1:W-:Y:S04]  /*4920*/  STL [R1+0x70], R0 ;  /* 0x0000700001007387 */ /* 0x0003e80000100800 */
[----:B-----5:R2:W-:Y:S04]  /*4930*/  STL.64 [R1+0x68], R2 ;  /* 0x0000680201007387 */ /* 0x0205e80000100a00 */
[----:B------:R-:W3:Y:S01]  /*4940*/  @!P2 LDC R122, c[0x0][0x10] ;  /* 0x00000400ff7aab82 */ /* 0x000ee20000000800 */
[----:B------:R-:W4:Y:S01]  /*4950*/  SHFL.BFLY PT, R151, R120, 0x2, 0x1f ;  /* 0x0c401f0078977f89 */ /* 0x000f2200000e0000 */
[----:B-1----:R-:W1:Y:S06]  /*4960*/  S2R R0, SR_TID.X ;  /* 0x0000000000007919 */ /* 0x002e6c0000002100 */
[----:B--2---:R-:W2:Y:S01]  /*4970*/  @!P2 LDC.64 R2, c[0x0][0x260] ;  /* 0x00009800ff02ab82 */ /* 0x004ea20000000a00 */
[----:B0-----:R-:W-:Y:S01]  /*4980*/  FADD.FTZ R121, R123, R121 ;  /* 0x000000797b797221 */ /* 0x001fe20000010000 */
[----:B------:R-:W-:-:S04]  /*4990*/  MOV R123, UR4 ;  /* 0x00000004007b7c02 */ /* 0x000fc80008000f00 */
[----:B------:R-:W-:Y:S01]  /*49a0*/  SHFL.BFLY PT, R163, R121, 0x1, 0x1f ;  /* 0x0c201f0079a37f89 */ /* 0x000fe200000e0000 */
[----:B---3--:R-:W-:Y:S02]  /*49b0*/  @!P2 IMAD R122, R122, R123, UR12 ;  /* 0x0000000c7a7aae24 */ /* 0x008fe4000f8e027b */
[----:B----4-:R-:W-:Y:S01]  /*49c0*/  FADD.FTZ R120, R151, R120 ;  /* 0x0000007897787221 */ /* 0x010fe20000010000 */
[----:B------:R-:W-:-:S04]  /*49d0*/  IMAD.U32 R123, RZ, RZ, UR5 ;  /* 0x00000005ff7b7e24 */ /* 0x000fc8000f8e00ff */
[----:B------:R-:W0:Y:S01]  /*49e0*/  SHFL.BFLY PT, R151, R120, 0x1, 0x1f ;  /* 0x0c201f0078977f89 */ /* 0x000e2200000e0000 */
[----:B-1----:R-:W-:-:S03]  /*49f0*/  LOP3.LUT R123, R123, 0x7ffffffc, R0, 0xf8, !PT ;  /* 0x7ffffffc7b7b7812 */ /* 0x002fc600078ef800 */
[----:B------:R1:W5:Y:S01]  /*4a00*/  LDL.LU R0, [R1+0x70] ;  /* 0x0000700001007983 */ /* 0x0003620000300800 */
[----:B------:R-:W-:-:S04]  /*4a10*/  @!P2 LEA R122, R122, R123, 0x5 ;  /* 0x0000007b7a7aa211 */ /* 0x000fc800078e28ff */
[----:B------:R-:W-:-:S05]  /*4a20*/  @!P2 SHF.L.U32 R122, R122, 0x1, RZ ;  /* 0x000000017a7aa819 */ /* 0x000fca00000006ff */
[----:B--2---:R-:W-:Y:S02]  /*4a30*/  @!P2 IMAD.WIDE.U32 R122, R122, 0x4, R2 ;  /* 0x000000047a7aa825 */ /* 0x004fe400078e0002 */
[----:B------:R1:W5:Y:S01]  /*4a40*/  LDL.LU.64 R2, [R1+0x68] ;  /* 0x0000680001027983 */ /* 0x0003620000300a00 */
[----:B------:R-:W-:Y:S01]  /*4a50*/  UISETP.GE.U32.AND UP0, UPT, UR14, UR21, UPT ;  /* 0x000000150e00728c */ /* 0x000fe2000bf06070 */
[----:B0-----:R-:W-:Y:S01]  /*4a60*/  FADD.FTZ R120, R120, R151 ;  /* 0x0000009778787221 */ /* 0x001fe20000010000 */
[----:B------:R-:W-:Y:S01]  /*4a70*/  FADD.FTZ R121, R121, R163 ;  /* 0x000000a379797221 */ /* 0x000fe20000010000 */
[----:B------:R-:W-:Y:S01]  /*4a80*/  PRMT R58, R58, 0x7632, R58 ;  /* 0x000076323a3a7816 */ /* 0x000fe2000000003a */
[----:B------:R-:W-:Y:S01]  /*4a90*/  UISETP.GE.AND.EX UP0, UPT, UR16, UR11, UPT, UP0 ;  /* 0x0000000b1000728c */ /* 0x000fe2000bf06300 */
[----:B------:R-:W-:Y:S02]  /*4aa0*/  PRMT R59, R59, 0x7632, R59 ;  /* 0x000076323b3b7816 */ /* 0x000fe4000000003b */
[----:B------:R0:W-:Y:S01]  /*4ab0*/  @!P2 STG.E.64 desc[UR18][R122.64], R120 ;  /* 0x000000787a00a986 */ /* 0x0001e2000c101b12 */
[----:B------:R-:W-:-:S02]  /*4ac0*/  PRMT R60, R60, 0x7632, R60 ;  /* 0x000076323c3c7816 */ /* 0x000fc4000000003c */
[----:B------:R-:W-:Y:S02]  /*4ad0*/  PLOP3.LUT P3, PT, PT, PT, UP0, 0x80, 0x0 ;  /* 0x000000000000781c */ /* 0x000fe40003f6f008 */
[----:B------:R-:W-:Y:S02]  /*4ae0*/  PRMT R61, R61, 0x7632, R61 ;  /* 0x000076323d3d7816 */ /* 0x000fe4000000003d */
[----:B------:R-:W-:Y:S02]  /*4af0*/  PRMT R62, R62, 0x7632, R62 ;  /* 0x000076323e3e7816 */ /* 0x000fe4000000003e */
[----:B------:R-:W-:Y:S02]  /*4b00*/  PRMT R63, R63, 0x7632, R63 ;  /* 0x000076323f3f7816 */ /* 0x000fe4000000003f */
[----:B------:R-:W-:Y:S02]  /*4b10*/  PRMT R64, R64, 0x7632, R64 ;  /* 0x0000763240407816 */ /* 0x000fe40000000040 */
[----:B------:R-:W-:-:S02]  /*4b20*/  PRMT R65, R65, 0x7632, R65 ;  /* 0x0000763241417816 */ /* 0x000fc40000000041 */
[----:B0-----:R-:W-:Y:S02]  /*4b30*/  PRMT R123, R52, 0x7632, R123 ;  /* 0x00007632347b7816 */ /* 0x001fe4000000007b */
        /* <DEDUP_REMOVED lines=57> */
[----:B-1----:R-:W-:Y:S06]  /*4ed0*/  @P3 BRA `(.L_x_586) ;  /* 0x00000000005c3947 */ /* 0x002fec0003800000 */
[----:B------:R-:W-:Y:S01]  /*4ee0*/  BAR.SYNC.DEFER_BLOCKING 0x0 ;  /* 0x0000000000007b1d */ /* 0x000fe20000010000 */
[----:B------:R-:W-:-:S13]  /*4ef0*/  ISETP.NE.AND P3, PT, R164, RZ, PT ;  /* 0x000000ffa400720c */ /* 0x000fda0003f65270 */
[----:B------:R-:W-:Y:S05]  /*4f00*/  @P3 BRA `(.L_x_587) ;  /* 0x0000000000443947 */ /* 0x000fea0003800000 */
[----:B------:R-:W-:Y:S02]  /*4f10*/  ISETP.NE.AND P3, PT, RZ, UR22, PT ;  /* 0x00000016ff007c0c */ /* 0x000fe4000bf65270 */
[----:B------:R-:W-:Y:S02]  /*4f20*/  MOV R56, 0x7ffffffd ;  /* 0x7ffffffd00387802 */ /* 0x000fe40000000f00 */
[----:B------:R-:W-:Y:S02]  /*4f30*/  MOV R52, UR6 ;  /* 0x0000000600347c02 */ /* 0x000fe40008000f00 */
[----:B------:R-:W-:Y:S02]  /*4f40*/  SEL R56, R56, 0x1, !P3 ;  /* 0x0000000138387807 */ /* 0x000fe40005800000 */
[----:B------:R-:W-:Y:S01]  /*4f50*/  MOV R53, UR7 ;  /* 0x0000000700357c02 */ /* 0x000fe20008000f00 */
[----:B------:R-:W-:Y:S06]  /*4f60*/  MEMBAR.ALL.GPU ;  /* 0x0000000000007992 */ /* 0x000fec000000a000 */
[----:B------:R-:W-:-:S00]  /*4f70*/  ERRBAR ;  /* 0x00000000000079ab */ /* 0x000fc00000000000 */
[----:B------:R-:W-:Y:S06]  /*4f80*/  CGAERRBAR ;  /* 0x00000000000075ab */ /* 0x000fec0000000000 */
[----:B------:R0:W5:Y:S02]  /*4f90*/  ATOM.E.ADD.STRONG.GPU PT, R56, desc[UR18][R52.64], R56 ;  /* 0x000000383438798a */ /* 0x00016400081ee1d2 */
.L_x_588:
[----:B0-----:R-:W-:Y:S01]  /*4fa0*/  IMAD.U32 R52, RZ, RZ, UR6 ;  /* 0x00000006ff347e24 */ /* 0x001fe2000f8e00ff */
[----:B------:R-:W-:-:S05]  /*4fb0*/  MOV R53, UR7 ;  /* 0x0000000700357c02 */ /* 0x000fca0008000f00 */
[----:B------:R-:W2:Y:S04]  /*4fc0*/  LD.E.STRONG.GPU R52, desc[UR18][R52.64] ;  /* 0x0000001234347980 */ /* 0x000ea8000c10f900 */
[----:B--2---:R-:W-:Y:S01]  /*4fd0*/  CCTL.IVALL ;  /* 0x00000000ff00798f */ /* 0x004fe20002000000 */
[----:B------:R-:W-:Y:S05]  /*4fe0*/  YIELD ;  /* 0x0000000000007946 */ /* 0x000fea0003800000 */
[----:B-----5:R-:W-:-:S04]  /*4ff0*/  LOP3.LUT R52, R52, R56, RZ, 0x3c, !PT ;  /* 0x0000003834347212 */ /* 0x020fc800078e3cff */
[----:B------:R-:W-:-:S13]  /*5000*/  ISETP.GT.AND P3, PT, R52, -0x1, PT ;  /* 0xffffffff3400780c */ /* 0x000fda0003f64270 */
[----:B------:R-:W-:Y:S05]  /*5010*/  @P3 BRA `(.L_x_588) ;  /* 0xfffffffc00e03947 */ /* 0x000fea000383ffff */
.L_x_587:
[----:B------:R-:W-:Y:S05]  /*5020*/  WARPSYNC.ALL ;  /* 0x0000000000007948 */ /* 0x000fea0003800000 */
[----:B------:R-:W-:Y:S06]  /*5030*/  BAR.SYNC.DEFER_BLOCKING 0x0 ;  /* 0x0000000000007b1d */ /* 0x000fec0000010000 */
[----:B------:R-:W-:Y:S05]  /*5040*/  BRA `(.L_x_589) ;  /* 0x0000000000547947 */ /* 0x000fea0003800000 */
.L_x_586:
[----:B------:R-:W0:Y:S01]  /*5050*/  S2R R52, SR_TID.X ;  /* 0x0000000000347919 */ /* 0x000e220000002100 */
[----:B------:R-:W-:Y:S01]  /*5060*/  BAR.SYNC.DEFER_BLOCKING 0x0 ;  /* 0x0000000000007b1d */ /* 0x000fe20000010000 */
[----:B0-----:R-:W-:-:S13]  /*5070*/  ISETP.NE.AND P3, PT, R52, RZ, PT ;  /* 0x000000ff3400720c */ /* 0x001fda0003f65270 */
[----:B------:R-:W-:Y:S05]  /*5080*/  @P3 BRA `(.L_x_590) ;  /* 0x00000000003c3947 */ /* 0x000fea0003800000 */
[----:B------:R-:W-:Y:S02]  /*5090*/  MOV R56, UR20 ;  /* 0x0000001400387c02 */ /* 0x000fe40008000f00 */
[----:B------:R-:W-:Y:S02]  /*50a0*/  MOV R52, UR8 ;  /* 0x0000000800347c02 */ /* 0x000fe40008000f00 */
[----:B------:R-:W-:Y:S01]  /*50b0*/  MOV R53, UR9 ;  /* 0x0000000900357c02 */ /* 0x000fe20008000f00 */
[----:B------:R-:W-:Y:S06]  /*50c0*/  MEMBAR.ALL.GPU ;  /* 0x0000000000007992 */ /* 0x000fec000000a000 */
[----:B------:R-:W-:-:S00]  /*50d0*/  ERRBAR ;  /* 0x00000000000079ab */ /* 0x000fc00000000000 */
[----:B------:R-:W-:Y:S06]  /*50e0*/  CGAERRBAR ;  /* 0x00000000000075ab */ /* 0x000fec0000000000 */
[----:B------:R0:W5:Y:S02]  /*50f0*/  ATOM.E.ADD.STRONG.GPU PT, R56, desc[UR18][R52.64], R56 ;  /* 0x000000383438798a */ /* 0x00016400081ee1d2 */
.L_x_591:
[----:B0-----:R-:W-:Y:S01]  /*5100*/  MOV R52, UR8 ;  /* 0x0000000800347c02 */ /* 0x001fe20008000f00 */
[----:B------:R-:W-:-:S05]  /*5110*/  IMAD.U32 R53, RZ, RZ, UR9 ;  /* 0x00000009ff357e24 */ /* 0x000fca000f8e00ff */
[----:B------:R-:W2:Y:S04]  /*5120*/  LD.E.STRONG.GPU R52, desc[UR18][R52.64] ;  /* 0x0000001234347980 */ /* 0x000ea8000c10f900 */
[----:B--2---:R-:W-:Y:S01]  /*5130*/  CCTL.IVALL ;  /* 0x00000000ff00798f */ /* 0x004fe20002000000 */
[----:B------:R-:W-:Y:S05]  /*5140*/  YIELD ;  /* 0x0000000000007946 */ /* 0x000fea0003800000 */
[----:B-----5:R-:W-:-:S04]  /*5150*/  LOP3.LUT R52, R52, R56, RZ, 0x3c, !PT ;  /* 0x0000003834347212 */ /* 0x020fc800078e3cff */
[----:B------:R-:W-:-:S13]  /*5160*/  ISETP.GT.AND P3, PT, R52, -0x1, PT ;  /* 0xffffffff3400780c */ /* 0x000fda0003f64270 */
[----:B------:R-:W-:Y:S05]  /*5170*/  @P3 BRA `(.L_x_591) ;  /* 0xfffffffc00e03947 */ /* 0x000fea000383ffff */
.L_x_590:
[----:B------:R-:W-:Y:S05]  /*5180*/  WARPSYNC.ALL ;  /* 0x0000000000007948 */ /* 0x000fea0003800000 */
[----:B------:R-:W-:Y:S06]  /*5190*/  BAR.SYNC.DEFER_BLOCKING 0x0 ;  /* 0x0000000000007b1d */ /* 0x000fec0000010000 */
.L_x_589:
[----:B------:R-:W0:Y:S01]  /*51a0*/  S2R R52, SR_TID.X ;  /* 0x0000000000347919 */ /* 0x000e220000002100 */
[----:B------:R-:W-:Y:S01]  /*51b0*/  VOTEU.ALL UP0, P1 ;  /* 0x00000000003f7886 */ /* 0x000fe20000800000 */
[----:B------:R-:W1:Y:S01]  /*51c0*/  @!P1 LDC.64 R56, c[0x0][0x260] ;  /* 0x00009800ff389b82 */ /* 0x000e620000000a00 */
[----:B------:R-:W2:Y:S01]  /*51d0*/  S2R R163, SR_TID.X ;  /* 0x0000000000a37919 */ /* 0x000ea20000002100 */
[----:B------:R-:W3:Y:S02]  /*51e0*/  LDL.LU R151, [R1+0x44] ;  /* 0x0000440001977983 */ /* 0x000ee40000300800 */
[----:B------:R-:W-:-:S04]  /*51f0*/  @!UP0 ULDC UR5, c[0x0][0x10] ;  /* 0x0000040000058ab9 */ /* 0x000fc80000000800 */
[----:B------:R-:W4:Y:S01]  /*5200*/  S2UR UR17, SR_CgaCtaId ;  /* 0x00000000001179c3 */ /* 0x000f220000008800 */
[----:B------:R-:W-:Y:S02]  /*5210*/  @!UP0 UIMAD UR5, UR5, UR4, UR12 ;  /* 0x00000004050582a4 */ /* 0x000fe4000f8e020c */
[----:B------:R-:W-:Y:S01]  /*5220*/  USHF.L.U32 UR10, UR10, 0x3, URZ ;  /* 0x000000030a0a7899 */ /* 0x000fe2000800063f */
[----:B------:R-:W-:Y:S02]  /*5230*/  SHF.L.U32 R105, R105, 0x10, RZ ;  /* 0x0000001069697819 */ /* 0x000fe400000006ff */
[----:B------:R-:W-:Y:S02]  /*5240*/  SHF.L.U32 R122, R122, 0x10, RZ ;  /* 0x000000107a7a7819 */ /* 0x000fe400000006ff */
[----:B------:R-:W-:Y:S02]  /*5250*/  SHF.L.U32 R107, R107, 0x10, RZ ;  /* 0x000000106b6b7819 */ /* 0x000fe400000006ff */
[----:B------:R-:W-:-:S02]  /*5260*/  SHF.L.U32 R109, R109, 0x10, RZ ;  /* 0x000000106d6d7819 */ /* 0x000fc400000006ff */
[----:B------:R-:W-:Y:S02]  /*5270*/  SHF.L.U32 R120, R120, 0x10, RZ ;  /* 0x0000001078787819 */ /* 0x000fe400000006ff */
[----:B------:R-:W-:Y:S01]  /*5280*/  SHF.L.U32 R111, R111, 0x10, RZ ;  /* 0x000000106f6f7819 */ /* 0x000fe200000006ff */
[----:B------:R-:W-:Y:S01]  /*5290*/  IMAD.U32 R113, R113, 0x10000, RZ ;  /* 0x0001000071717824 */ /* 0x000fe200078e00ff */
[----:B------:R-:W-:Y:S01]  /*52a0*/  SHF.L.U32 R59, R59, 0x10, RZ ;  /* 0x000000103b3b7819 */ /* 0x000fe200000006ff */
[----:B------:R-:W-:Y:S01]  /*52b0*/  IMAD.U32 R77, R77, 0x10000, RZ ;  /* 0x000100004d4d7824 */ /* 0x000fe200078e00ff */
[----:B------:R-:W-:Y:S02]  /*52c0*/  SHF.L.U32 R96, R96, 0x10, RZ ;  /* 0x0000001060607819 */ /* 0x000fe400000006ff */
[----:B------:R-:W-:Y:S02]  /*52d0*/  SHF.L.U32 R115, R115, 0x10, RZ ;  /* 0x0000001073737819 */ /* 0x000fe400000006ff */
[----:B------:R-:W-:-:S02]  /*52e0*/  SHF.L.U32 R123, R123, 0x10, RZ ;  /* 0x000000107b7b7819 */ /* 0x000fc400000006ff */
[----:B------:R-:W-:Y:S02]  /*52f0*/  SHF.L.U32 R98, R98, 0x10, RZ ;  /* 0x0000001062627819 */ /* 0x000fe400000006ff */
[----:B------:R-:W-:Y:S02]  /*5300*/  SHF.L.U32 R73, R73, 0x10, RZ ;  /* 0x0000001049497819 */ /* 0x000fe400000006ff */
[----:B------:R-:W-:Y:S02]  /*5310*/  SHF.L.U32 R61, R61, 0x10, RZ ;  /* 0x000000103d3d7819 */ /* 0x000fe400000006ff */
[----:B------:R-:W-:Y:S02]  /*5320*/  SHF.L.U32 R75, R75, 0x10, RZ ;  /* 0x000000104b4b7819 */ /* 0x000fe400000006ff */
[----:B------:R-:W-:Y:S02]  /*5330*/  SHF.L.U32 R63, R63, 0x10, RZ ;  /* 0x000000103f3f7819 */ /* 0x000fe400000006ff */
[----:B------:R-:W-:-:S02]  /*5340*/  SHF.L.U32 R92, R92, 0x10, RZ ;  /* 0x000000105c5c7819 */ /* 0x000fc400000006ff */
[----:B------:R-:W-:Y:S02]  /*5350*/  SHF.L.U32 R80, R80, 0x10, RZ ;  /* 0x0000001050507819 */ /* 0x000fe400000006ff */
[----:B------:R-:W-:Y:S02]  /*5360*/  SHF.L.U32 R94, R94, 0x10, RZ ;  /* 0x000000105e5e7819 */ /* 0x000fe400000006ff */
[----:B------:R-:W-:Y:S02]  /*5370*/  SHF.L.U32 R82, R82, 0x10, RZ ;  /* 0x0000001052527819 */ /* 0x000fe400000006ff */
[----:B------:R-:W-:Y:S01]  /*5380*/  SHF.L.U32 R93, R93, 0x10, RZ ;  /* 0x000000105d5d7819 */ /* 0x000fe200000006ff */
[----:B------:R-:W-:Y:S01]  /*5390*/  IMAD.U32 R95, R95, 0x10000, RZ ;  /* 0x000100005f5f7824 */ /* 0x000fe200078e00ff */
[----:B0-----:R-:W-:Y:S02]  /*53a0*/  LOP3.LUT R53, R52, 0x7ffffffc, RZ, 0xc0, !PT ;  /* 0x7ffffffc34357812 */ /* 0x001fe400078ec0ff */
[----:B------:R-:W-:-:S02]  /*53b0*/  SHF.L.U32 R121, R121, 0x10, RZ ;  /* 0x0000001079797819 */ /* 0x000fc400000006ff */
[----:B------:R-:W-:Y:S01]  /*53c0*/  SHF.L.U32 R58, R58, 0x10, RZ ;  /* 0x000000103a3a7819 */ /* 0x000fe200000006ff */
[----:B------:R-:W-:Y:S01]  /*53d0*/  IMAD.U32 R65, R65, 0x10000, RZ ;  /* 0x0001000041417824 */ /* 0x000fe200078e00ff */
[----:B------:R-:W-:Y:S01]  /*53e0*/  MOV R52, UR5 ;  /* 0x0000000500347c02 */ /* 0x000fe20008000f00 */
[----:B------:R-:W-:Y:S01]  /*53f0*/  IMAD.U32 R101, R101, 0x10000, RZ ;  /* 0x0001000065657824 */ /* 0x000fe200078e00ff */
[----:B------:R-:W-:Y:S02]  /*5400*/  SHF.L.U32 R60, R60, 0x10, RZ ;  /* 0x000000103c3c7819 */ /* 0x000fe400000006ff */
[----:B------:R-:W-:Y:S02]  /*5410*/  SHF.L.U32 R69, R69, 0x10, RZ ;  /* 0x0000001045457819 */ /* 0x000fe400000006ff */
[----:B------:R-:W-:Y:S02]  /*5420*/  SHF.L.U32 R85, R85, 0x10, RZ ;  /* 0x0000001055557819 */ /* 0x000fe400000006ff */
[----:B------:R-:W-:Y:S01]  /*5430*/  SHF.L.U32 R79, R79, 0x10, RZ ;  /* 0x000000104f4f7819 */ /* 0x000fe200000006ff */
[----:B------:R-:W-:Y:S01]  /*5440*/  IMAD.U32 R71, R71, 0x10000, RZ ;  /* 0x0001000047477824 */ /* 0x000fe200078e00ff */
[----:B------:R-:W-:Y:S01]  /*5450*/  @!P1 LEA R52, R52, R53, 0x5 ;  /* 0x0000003534349211 */ /* 0x000fe200078e28ff */
[----:B------:R-:W-:Y:S01]  /*5460*/  IMAD.U32 R89, R89, 0x10000, RZ ;  /* 0x0001000059597824 */ /* 0x000fe200078e00ff */
[----:B--2---:R-:W-:-:S02]  /*5470*/  @!P1 LOP3.LUT R53, R163, 0x3, RZ, 0xc0, !PT ;  /* 0x00000003a3359812 */ /* 0x004fc400078ec0ff */
[----:B------:R-:W-:Y:S02]  /*5480*/  SHF.L.U32 R62, R62, 0x10, RZ ;  /* 0x000000103e3e7819 */ /* 0x000fe400000006ff */
[----:B------:R-:W-:Y:S02]  /*5490*/  SHF.L.U32 R67, R67, 0x10, RZ ;  /* 0x0000001043437819 */ /* 0x000fe400000006ff */
[----:B------:R-:W-:Y:S01]  /*54a0*/  SHF.L.U32 R103, R103, 0x10, RZ ;  /* 0x0000001067677819 */ /* 0x000fe200000006ff */
[----:B------:R-:W-:Y:S01]  /*54b0*/  IMAD.U32 R66, R66, 0x10000, RZ ;  /* 0x0001000042427824 */ /* 0x000fe200078e00ff */
[----:B------:R-:W-:Y:S01]  /*54c0*/  @!P1 IADD3 R52, R52, R53, RZ ;  /* 0x0000003534349210 */ /* 0x000fe20007ffe0ff */
[----:B------:R-:W-:Y:S01]  /*54d0*/  IMAD.U32 R90, R90, 0x10000, RZ ;  /* 0x000100005a5a7824 */ /* 0x000fe200078e00ff */
[----:B------:R-:W-:Y:S01]  /*54e0*/  SHF.L.U32 R81, R81, 0x10, RZ ;  /* 0x0000001051517819 */ /* 0x000fe200000006ff */
[----:B------:R-:W-:Y:S01]  /*54f0*/  IMAD.U32 R114, R114, 0x10000, RZ ;  /* 0x0001000072727824 */ /* 0x000fe200078e00ff */
[----:B------:R-:W-:Y:S01]  /*5500*/  @!P1 SHF.L.U32 R52, R52, 0x1, RZ ;  /* 0x0000000134349819 */ /* 0x000fe200000006ff */
[----:B------:R-:W-:Y:S01]  /*5510*/  IMAD.U32 R119, R119, 0x10000, RZ ;  /* 0x0001000077777824 */ /* 0x000fe200078e00ff */
[----:B------:R-:W-:Y:S01]  /*5520*/  SHF.L.U32 R97, R97, 0x10, RZ ;  /* 0x0000001061617819 */ /* 0x000fe200000006ff */
[----:B------:R-:W-:-:S02]  /*5530*/  ULDC.64 UR24, c[0x0][0x210] ;  /* 0x0000840000187ab9 */ /* 0x000fc40000000a00 */
[----:B-1----:R-:W-:-:S06]  /*5540*/  @!P1 IMAD.WIDE.U32 R52, R52, 0x4, R56 ;  /* 0x0000000434349825 */ /* 0x002fcc00078e0038 */
[----:B------:R-:W2:Y:S01]  /*5550*/  @!P1 LDG.E.64 R52, desc[UR18][R52.64] ;  /* 0x0000001234349981 */ /* 0x000ea2000c1e1b00 */
[----:B------:R-:W-:Y:S01]  /*5560*/  HFMA2.MMA R56, -RZ, RZ, 0, 0 ;  /* 0x00000000ff387435 */ /* 0x000fe200000001ff */
[----:B------:R-:W-:Y:S02]  /*5570*/  UMOV UR5, 0x400 ;  /* 0x0000040000057882 */ /* 0x000fe40000000000 */
[----:B------:R-:W-:Y:S01]  /*5580*/  UIADD3 UR5, UR5, 0x3480, URZ ;  /* 0x0000348005057890 */ /* 0x000fe2000fffe03f */
[----:B------:R-:W-:-:S03]  /*5590*/  SHF.L.U32 R163, R163, 0x1, RZ ;  /* 0x00000001a3a37819 */ /* 0x000fc600000006ff */
[----:B----4-:R-:W-:Y:S02]  /*55a0*/  ULEA UR5, UR17, UR5, 0x18 ;  /* 0x0000000511057291 */ /* 0x010fe4000f8ec03f */
[----:B------:R-:W-:Y:S01]  /*55b0*/  ULOP3.LUT UR10, UR10, 0x18, URZ, 0xc0, !UPT ;  /* 0x000000180a0a7892 */ /* 0x000fe2000f8ec03f */
[C---:B------:R-:W-:Y:S01]  /*55c0*/  FADD.FTZ R105, -R54.reuse, R105 ;  /* 0x0000006936697221 */ /* 0x040fe20000010100 */
[C---:B------:R-:W-:Y:S01]  /*55d0*/  FADD.FTZ R109, -R54.reuse, R109 ;  /* 0x0000006d366d7221 */ /* 0x040fe20000010100 */
[C---:B------:R-:W-:Y:S01]  /*55e0*/  FADD.FTZ R120, -R54.reuse, R120 ;  /* 0x0000007836787221 */ /* 0x040fe20000010100 */
[C---:B------:R-:W-:Y:S01]  /*55f0*/  FADD.FTZ R113, -R54.reuse, R113 ;  /* 0x0000007136717221 */ /* 0x040fe20000010100 */
[C---:B------:R-:W-:Y:S01]  /*5600*/  FADD.FTZ R77, -R54.reuse, R77 ;  /* 0x0000004d364d7221 */ /* 0x040fe20000010100 */
[----:B------:R-:W-:Y:S01]  /*5610*/  FADD.FTZ R96, -R54, R96 ;  /* 0x0000006036607221 */ /* 0x000fe20000010100 */
[----:B------:R-:W-:Y:S01]  /*5620*/  FMUL.FTZ R120, R42, R120 ;  /* 0x000000782a787220 */ /* 0x000fe20000410000 */
[C---:B------:R-:W-:Y:S01]  /*5630*/  FADD.FTZ R73, -R54.reuse, R73 ;  /* 0x0000004936497221 */ /* 0x040fe20000010100 */
[C---:B------:R-:W-:Y:S01]  /*5640*/  FADD.FTZ R61, -R54.reuse, R61 ;  /* 0x0000003d363d7221 */ /* 0x040fe20000010100 */
[----:B------:R-:W-:-:S02]  /*5650*/  FADD.FTZ R92, -R54, R92 ;  /* 0x0000005c365c7221 */ /* 0x000fc40000010100 */
[C---:B------:R-:W-:Y:S01]  /*5660*/  FMUL.FTZ R73, R42.reuse, R73 ;  /* 0x000000492a497220 */ /* 0x040fe20000410000 */
[----:B------:R-:W-:Y:S01]  /*5670*/  FMUL.FTZ R61, R42, R61 ;  /* 0x0000003d2a3d7220 */ /* 0x000fe20000410000 */
[C---:B------:R-:W-:Y:S01]  /*5680*/  FADD.FTZ R80, -R54.reuse, R80 ;  /* 0x0000005036507221 */ /* 0x040fe20000010100 */
[----:B------:R-:W-:Y:S01]  /*5690*/  FADD.FTZ R93, -R54, R93 ;  /* 0x0000005d365d7221 */ /* 0x000fe20000010100 */
[----:B--2---:R-:W-:Y:S01]  /*56a0*/  @!P1 FADD.FTZ R56, RZ, R52 ;  /* 0x00000034ff389221 */ /* 0x004fe20000010000 */
[----:B------:R-:W-:Y:S02]  /*56b0*/  IMAD.MOV.U32 R52, RZ, RZ, RZ ;  /* 0x000000ffff347224 */ /* 0x000fe400078e00ff */
[----:B------:R-:W-:Y:S02]  /*56c0*/  @!P1 FADD.FTZ R52, RZ, R53 ;  /* 0x00000035ff349221 */ /* 0x000fe40000010000 */
[----:B------:R-:W0:Y:S02]  /*56d0*/  SHFL.BFLY PT, R53, R56, 0x2, 0x1f ;  /* 0x0c401f0038357f89 */ /* 0x000e2400000e0000 */
[----:B0-----:R-:W-:-:S02]  /*56e0*/  FADD.FTZ R53, R53, R56 ;  /* 0x0000003835357221 */ /* 0x001fc40000010000 */
[----:B------:R-:W0:Y:S02]  /*56f0*/  SHFL.BFLY PT, R56, R52, 0x2, 0x1f ;  /* 0x0c401f0034387f89 */ /* 0x000e2400000e0000 */
[----:B0-----:R-:W-:Y:S02]  /*5700*/  FADD.FTZ R56, R56, R52 ;  /* 0x0000003438387221 */ /* 0x001fe40000010000 */
[----:B------:R-:W0:Y:S02]  /*5710*/  SHFL.BFLY PT, R52, R53, 0x1, 0x1f ;  /* 0x0c201f0035347f89 */ /* 0x000e2400000e0000 */
[----:B0-----:R-:W-:Y:S02]  /*5720*/  FADD.FTZ R52, R53, R52 ;  /* 0x0000003435347221 */ /* 0x001fe40000010000 */
[----:B------:R-:W0:Y:S02]  /*5730*/  SHFL.BFLY PT, R53, R56, 0x1, 0x1f ;  /* 0x0c201f0038357f89 */ /* 0x000e2400000e0000 */
[----:B------:R-:W-:Y:S01]  /*5740*/  @!P2 FMUL.FTZ R52, R52, 9.7656251455191522837e-05 ;  /* 0x38cccccd3434a820 */ /* 0x000fe20000410000 */
[----:B0-----:R-:W-:Y:S01]  /*5750*/  FADD.FTZ R53, R56, R53 ;  /* 0x0000003538357221 */ /* 0x001fe20000010000 */
[----:B------:R-:W-:-:S02]  /*5760*/  @!P2 LOP3.LUT R56, R163, 0xfffffff8, RZ, 0xc0, !PT ;  /* 0xfffffff8a338a812 */ /* 0x000fc400078ec0ff */
[----:B------:R-:W2:Y:S01]  /*5770*/  LDL.LU R163, [R1+0x3c] ;  /* 0x00003c0001a37983 */ /* 0x000ea20000300800 */
[----:B------:R-:W-:-:S05]  /*5780*/  @!P2 FMUL.FTZ R53, R53, 9.7656251455191522837e-05 ;  /* 0x38cccccd3535a820 */ /* 0x000fca0000410000 */
[----:B------:R3:W-:Y:S02]  /*5790*/  @!P2 STS.64 [R56+UR5], R52 ;  /* 0x000000343800a988 */ /* 0x0007e40008000a05 */
[----:B---3--:R-:W-:Y:S02]  /*57a0*/  IADD3 R52, R151, -UR10, RZ ;  /* 0x8000000a97347c10 */ /* 0x008fe4000fffe0ff */
[----:B------:R-:W3:Y:S02]  /*57b0*/  LDL.LU R151, [R1+0x40] ;  /* 0x0000400001977983 */ /* 0x000ee40000300800 */
[----:B------:R-:W-:Y:S01]  /*57c0*/  LEA R52, R52, UR5, 0x3 ;  /* 0x0000000534347c11 */ /* 0x000fe2000f8e18ff */
[----:B------:R-:W-:Y:S06]  /*57d0*/  BAR.SYNC.DEFER_BLOCKING 0x0 ;  /* 0x0000000000007b1d */ /* 0x000fec0000010000 */
[----:B------:R0:W1:Y:S02]  /*57e0*/  LDS.64 R56, [R52] ;  /* 0x0000000034387984 */ /* 0x0000640000000a00 */
[C---:B0-----:R-:W-:Y:S01]  /*57f0*/  FMUL.FTZ R52, R42.reuse, R77 ;  /* 0x0000004d2a347220 */ /* 0x041fe20000410000 */
[----:B------:R-:W-:Y:S01]  /*5800*/  FMUL.FTZ R77, R42, R96 ;  /* 0x000000602a4d7220 */ /* 0x000fe20000410000 */
[--C-:B-1----:R-:W-:Y:S01]  /*5810*/  FFMA.FTZ R4, R41, R4, -R56.reuse ;  /* 0x0000000429047223 */ /* 0x102fe20000010838 */
[----:B------:R-:W-:-:S03]  /*5820*/  FFMA.FTZ R107, R122, R107, -R56 ;  /* 0x0000006b7a6b7223 */ /* 0x000fc60000010838 */
[----:B------:R-:W-:Y:S01]  /*5830*/  FFMA.FTZ R137, R137, -R57, R4 ;  /* 0x8000003989897223 */ /* 0x000fe20000010004 */
[----:B------:R-:W-:Y:S01]  /*5840*/  FMUL.FTZ R4, R42, R105 ;  /* 0x000000692a047220 */ /* 0x000fe20000410000 */
[----:B------:R-:W-:-:S03]  /*5850*/  FFMA.FTZ R111, R122, R111, -R56 ;  /* 0x0000006f7a6f7223 */ /* 0x000fc60000010838 */
[----:B------:R-:W-:Y:S01]  /*5860*/  FFMA.FTZ R107, -R57, R4, R107 ;  /* 0x00000004396b7223 */ /* 0x000fe2000001016b */
[----:B------:R-:W-:Y:S01]  /*5870*/  FMUL.FTZ R4, R42, R109 ;  /* 0x0000006d2a047220 */ /* 0x000fe20000410000 */
[--C-:B-----5:R-:W-:Y:S01]  /*5880*/  FFMA.FTZ R0, R0, R2, -R56.reuse ;  /* 0x0000000200007223 */ /* 0x120fe20000010838 */
[--C-:B------:R-:W-:Y:S01]  /*5890*/  FFMA.FTZ R40, R40, R41, -R56.reuse ;  /* 0x0000002928287223 */ /* 0x100fe20000010838 */
[--C-:B------:R-:W-:Y:S01]  /*58a0*/  FFMA.FTZ R59, R59, R122, -R56.reuse ;  /* 0x0000007a3b3b7223 */ /* 0x100fe20000010838 */
[----:B------:R-:W-:Y:S01]  /*58b0*/  FFMA.FTZ R111, -R57, R4, R111 ;  /* 0x00000004396f7223 */ /* 0x000fe2000001016f */
[--C-:B------:R-:W-:Y:S01]  /*58c0*/  FFMA.FTZ R115, R122, R115, -R56.reuse ;  /* 0x000000737a737223 */ /* 0x100fe20000010838 */
[----:B------:R-:W-:Y:S01]  /*58d0*/  FMUL.FTZ R4, R42, R113 ;  /* 0x000000712a047220 */ /* 0x000fe20000410000 */
[----:B------:R-:W-:Y:S01]  /*58e0*/  FFMA.FTZ R98, R123, R98, -R56 ;  /* 0x000000627b627223 */ /* 0x000fe20000010838 */
[-C--:B------:R-:W-:Y:S01]  /*58f0*/  FFMA.FTZ R0, R161, -R57.reuse, R0 ;  /* 0x80000039a1007223 */ /* 0x080fe20000010000 */
[----:B------:R-:W-:Y:S01]  /*5900*/  FFMA.FTZ R40, R160, -R57, R40 ;  /* 0x80000039a0287223 */ /* 0x000fe20000010028 */
[C---:B------:R-:W-:Y:S01]  /*5910*/  FFMA.FTZ R59, -R57.reuse, R120, R59 ;  /* 0x00000078393b7223 */ /* 0x040fe2000001013b */
[C---:B------:R-:W-:Y:S01]  /*5920*/  FFMA.FTZ R115, -R57.reuse, R4, R115 ;  /* 0x0000000439737223 */ /* 0x040fe20000010173 */
[----:B------:R-:W-:Y:S01]  /*5930*/  FMUL.FTZ R4, R42, R0 ;  /* 0x000000002a047220 */ /* 0x000fe20000410000 */
[----:B------:R-:W-:Y:S01]  /*5940*/  FFMA.FTZ R75, R122, R75, -R56 ;  /* 0x0000004b7a4b7223 */ /* 0x000fe20000010838 */
[----:B------:R-:W-:Y:S01]  /*5950*/  FFMA.FTZ R77, -R57, R77, R98 ;  /* 0x0000004d394d7223 */ /* 0x000fe20000010162 */
[C---:B------:R-:W-:Y:S01]  /*5960*/  FMUL.FTZ R0, R42.reuse, R40 ;  /* 0x000000282a007220 */ /* 0x040fe20000410000 */
[----:B------:R-:W-:Y:S01]  /*5970*/  FMUL.FTZ R59, R42, R59 ;  /* 0x0000003b2a3b7220 */ /* 0x000fe20000410000 */
[--C-:B------:R-:W-:Y:S01]  /*5980*/  FFMA.FTZ R63, R122, R63, -R56.reuse ;  /* 0x0000003f7a3f7223 */ /* 0x100fe20000010838 */
[----:B------:R-:W4:Y:S01]  /*5990*/  LDL.LU R98, [R1+0x34] ;  /* 0x0000340001627983 */ /* 0x000f220000300800 */
[--C-:B------:R-:W-:Y:S01]  /*59a0*/  FFMA.FTZ R94, R123, R94, -R56.reuse ;  /* 0x0000005e7b5e7223 */ /* 0x100fe20000010838 */
[----:B------:R-:W-:Y:S01]  /*59b0*/  FFMA.FTZ R73, -R57, R73, R75 ;  /* 0x0000004939497223 */ /* 0x000fe2000001014b */
[--C-:B------:R-:W-:Y:S01]  /*59c0*/  FFMA.FTZ R10, R41, R10, -R56.reuse ;  /* 0x0000000a290a7223 */ /* 0x100fe20000010838 */
[----:B------:R-:W-:Y:S01]  /*59d0*/  FFMA.FTZ R61, -R57, R61, R63 ;  /* 0x0000003d393d7223 */ /* 0x000fe2000001013f */
[C---:B------:R-:W-:Y:S01]  /*59e0*/  FMUL.FTZ R75, R42.reuse, R92 ;  /* 0x0000005c2a4b7220 */ /* 0x040fe20000410000 */
[----:B------:R-:W-:Y:S01]  /*59f0*/  F2FP.BF16.F32.PACK_AB R0, R59, R0 ;  /* 0x000000003b00723e */ /* 0x000fe200000010ff */
[----:B------:R-:W4:Y:S01]  /*5a00*/  LDL.LU R96, [R1+0x38] ;  /* 0x0000380001607983 */ /* 0x000f220000300800 */
[----:B------:R-:W-:Y:S01]  /*5a10*/  FFMA.FTZ R82, R123, R82, -R56 ;  /* 0x000000527b527223 */ /* 0x000fe20000010838 */
[----:B------:R-:W-:-:S02]  /*5a20*/  FMUL.FTZ R63, R42, R80 ;  /* 0x000000502a3f7220 */ /* 0x000fc40000410000 */
[----:B------:R-:W4:Y:S01]  /*5a30*/  LDL.LU R59, [R1+0x2c] ;  /* 0x00002c00013b7983 */ /* 0x000f220000300800 */
[----:B------:R-:W-:Y:S01]  /*5a40*/  FFMA.FTZ R143, R143, -R57, R10 ;  /* 0x800000398f8f7223 */ /* 0x000fe2000001000a */
[C---:B------:R-:W-:Y:S01]  /*5a50*/  FFMA.FTZ R75, -R57.reuse, R75, R94 ;  /* 0x0000004b394b7223 */ /* 0x040fe2000001015e */
[----:B------:R-:W-:Y:S01]  /*5a60*/  FFMA.FTZ R95, R122, R95, -R56 ;  /* 0x0000005f7a5f7223 */ /* 0x000fe20000010838 */
[C---:B------:R-:W-:Y:S01]  /*5a70*/  FFMA.FTZ R63, -R57.reuse, R63, R82 ;  /* 0x0000003f393f7223 */ /* 0x040fe20000010152 */
[C---:B------:R-:W-:Y:S01]  /*5a80*/  FMUL.FTZ R10, R42.reuse, R93 ;  /* 0x0000005d2a0a7220 */ /* 0x040fe20000410000 */
[----:B------:R-:W4:Y:S04]  /*5a90*/  LDL.LU R94, [R1+0x30] ;  /* 0x00003000015e7983 */ /* 0x000f280000300800 */
[----:B------:R-:W4:Y:S01]  /*5aa0*/  LDL.LU R92, [R1+0x24] ;  /* 0x00002400015c7983 */ /* 0x000f220000300800 */
[----:B------:R-:W-:Y:S01]  /*5ab0*/  FFMA.FTZ R95, -R57, R10, R95 ;  /* 0x0000000a395f7223 */ /* 0x000fe2000001015f */
[----:B------:R-:W-:-:S02]  /*5ac0*/  FMUL.FTZ R10, R42, R63 ;  /* 0x0000003f2a0a7220 */ /* 0x000fc40000410000 */
[----:B------:R-:W4:Y:S01]  /*5ad0*/  LDL.LU R63, [R1+0x28] ;  /* 0x00002800013f7983 */ /* 0x000f220000300800 */
[----:B------:R-:W-:Y:S01]  /*5ae0*/  FADD.FTZ R121, -R54, R121 ;  /* 0x0000007936797221 */ /* 0x000fe20000010100 */
[--C-:B------:R-:W-:Y:S01]  /*5af0*/  FFMA.FTZ R58, R58, R123, -R56.reuse ;  /* 0x0000007b3a3a7223 */ /* 0x100fe20000010838 */
[C-C-:B------:R-:W-:Y:S01]  /*5b00*/  FFMA.FTZ R16, R41.reuse, R16, -R56.reuse ;  /* 0x0000001029107223 */ /* 0x140fe20000010838 */
[----:B------:R-:W-:Y:S01]  /*5b10*/  FFMA.FTZ R6, R41, R6, -R56 ;  /* 0x0000000629067223 */ /* 0x000fe20000010838 */
[----:B------:R-:W-:Y:S01]  /*5b20*/  FMUL.FTZ R121, R42, R121 ;  /* 0x000000792a797220 */ /* 0x000fe20000410000 */
[----:B------:R-:W-:Y:S01]  /*5b30*/  SHF.L.U32 R64, R64, 0x10, RZ ;  /* 0x0000001040407819 */ /* 0x000fe200000006ff */
[----:B------:R-:W-:Y:S01]  /*5b40*/  FADD.FTZ R60, -R54, R60 ;  /* 0x0000003c363c7221 */ /* 0x000fe20000010100 */
        /* <DEDUP_REMOVED lines=9> */
[----:B------:R-:W-:Y:S01]  /*5be0*/  FFMA.FTZ R3, R2, R3, -R56 ;  /* 0x0000000302037223 */ /* 0x000fe20000010838 */
[----:B------:R-:W-:-:S02]  /*5bf0*/  SHF.L.U32 R100, R100, 0x10, RZ ;  /* 0x0000001064647819 */ /* 0x000fc400000006ff */
[----:B------:R-:W-:Y:S02]  /*5c00*/  SHF.L.U32 R104, R104, 0x10, RZ ;  /* 0x0000001068687819 */ /* 0x000fe400000006ff */
[----:B------:R-:W-:Y:S02]  /*5c10*/  SHF.L.U32 R108, R108, 0x10, RZ ;  /* 0x000000106c6c7819 */ /* 0x000fe400000006ff */
[----:B------:R-:W-:Y:S02]  /*5c20*/  SHF.L.U32 R112, R112, 0x10, RZ ;  /* 0x0000001070707819 */ /* 0x000fe400000006ff */
[----:B------:R-:W-:Y:S02]  /*5c30*/  SHF.L.U32 R116, R116, 0x10, RZ ;  /* 0x0000001074747819 */ /* 0x000fe400000006ff */
[----:B------:R-:W-:Y:S01]  /*5c40*/  SHF.L.U32 R117, R117, 0x10, RZ ;  /* 0x0000001075757819 */ /* 0x000fe200000006ff */
[----:B------:R-:W-:Y:S01]  /*5c50*/  FFMA.FTZ R58, -R57, R121, R58 ;  /* 0x00000079393a7223 */ /* 0x000fe2000001013a */
[C-C-:B------:R-:W-:Y:S01]  /*5c60*/  FFMA.FTZ R12, R41.reuse, R12, -R56.reuse ;  /* 0x0000000c290c7223 */ /* 0x140fe20000010838 */
[--C-:B------:R-:W-:Y:S01]  /*5c70*/  FFMA.FTZ R8, R41, R8, -R56.reuse ;  /* 0x0000000829087223 */ /* 0x100fe20000010838 */
[----:B------:R-:W-:Y:S01]  /*5c80*/  FFMA.FTZ R79, R122, R79, -R56 ;  /* 0x0000004f7a4f7223 */ /* 0x000fe20000010838 */
[-C--:B------:R-:W-:Y:S01]  /*5c90*/  FFMA.FTZ R147, R147, -R57.reuse, R16 ;  /* 0x8000003993937223 */ /* 0x080fe20000010010 */
[----:B------:R-:W-:Y:S01]  /*5ca0*/  FFMA.FTZ R139, R139, -R57, R6 ;  /* 0x800000398b8b7223 */ /* 0x000fe20000010006 */
[--C-:B------:R-:W-:Y:S01]  /*5cb0*/  FFMA.FTZ R39, R2, R39, -R56.reuse ;  /* 0x0000002702277223 */ /* 0x100fe20000010838 */
[----:B------:R-:W-:Y:S01]  /*5cc0*/  SHF.L.U32 R70, R70, 0x10, RZ ;  /* 0x0000001046467819 */ /* 0x000fe200000006ff */
        /* <DEDUP_REMOVED lines=10> */
[----:B------:R-:W-:Y:S01]  /*5d70*/  FADD.FTZ R81, -R54, R81 ;  /* 0x0000005136517221 */ /* 0x000fe20000010100 */
[----:B------:R-:W-:Y:S01]  /*5d80*/  SHF.L.U32 R110, R110, 0x10, RZ ;  /* 0x000000106e6e7819 */ /* 0x000fe200000006ff */
[----:B------:R-:W-:Y:S01]  /*5d90*/  FADD.FTZ R89, -R54, R89 ;  /* 0x0000005936597221 */ /* 0x000fe20000010100 */
[----:B------:R-:W-:Y:S01]  /*5da0*/  SHF.L.U32 R118, R118, 0x10, RZ ;  /* 0x0000001076767819 */ /* 0x000fe200000006ff */
[----:B------:R-:W-:Y:S01]  /*5db0*/  FADD.FTZ R97, -R54, R97 ;  /* 0x0000006136617221 */ /* 0x000fe20000010100 */
[----:B------:R-:W-:Y:S01]  /*5dc0*/  SHF.L.U32 R83, R83, 0x10, RZ ;  /* 0x0000001053537819 */ /* 0x000fe200000006ff */
[C---:B------:R-:W-:Y:S01]  /*5dd0*/  FMUL.FTZ R60, R42.reuse, R60 ;  /* 0x0000003c2a3c7220 */ /* 0x040fe20000410000 */
[----:B------:R-:W-:Y:S01]  /*5de0*/  SHF.L.U32 R87, R87, 0x10, RZ ;  /* 0x0000001057577819 */ /* 0x000fe200000006ff */
[C---:B------:R-:W-:Y:S01]  /*5df0*/  FMUL.FTZ R65, R42.reuse, R65 ;  /* 0x000000412a417220 */ /* 0x040fe20000410000 */
[----:B------:R-:W-:Y:S01]  /*5e00*/  SHF.L.U32 R91, R91, 0x10, RZ ;  /* 0x000000105b5b7819 */ /* 0x000fe200000006ff */
[C---:B------:R-:W-:Y:S01]  /*5e10*/  FMUL.FTZ R69, R42.reuse, R69 ;  /* 0x000000452a457220 */ /* 0x040fe20000410000 */
[----:B------:R-:W-:Y:S01]  /*5e20*/  SHF.L.U32 R99, R99, 0x10, RZ ;  /* 0x0000001063637819 */ /* 0x000fe200000006ff */
[C---:B------:R-:W-:Y:S01]  /*5e30*/  FMUL.FTZ R16, R42.reuse, R85 ;  /* 0x000000552a107220 */ /* 0x040fe20000410000 */
[----:B------:R-:W-:Y:S01]  /*5e40*/  FMUL.FTZ R6, R42, R101 ;  /* 0x000000652a067220 */ /* 0x000fe20000410000 */
[C-C-:B------:R-:W-:Y:S01]  /*5e50*/  FFMA.FTZ R35, R2.reuse, R35, -R56.reuse ;  /* 0x0000002302237223 */ /* 0x140fe20000010838 */
        /* <DEDUP_REMOVED lines=10> */
[----:B------:R-:W-:Y:S01]  /*5f00*/  FFMA.FTZ R128, R2, R128, -R56 ;  /* 0x0000008002807223 */ /* 0x000fe20000010838 */
[C---:B------:R-:W-:Y:S01]  /*5f10*/  FADD.FTZ R64, -R54.reuse, R64 ;  /* 0x0000004036407221 */ /* 0x040fe20000010100 */
        /* <DEDUP_REMOVED lines=10> */
[----:B------:R-:W-:Y:S01]  /*5fc0*/  FADD.FTZ R117, -R54, R117 ;  /* 0x0000007536757221 */ /* 0x000fe20000010100 */
[-C--:B------:R-:W-:Y:S01]  /*5fd0*/  FFMA.FTZ R85, R136, -R57.reuse, R3 ;  /* 0x8000003988557223 */ /* 0x080fe20000010003 */
[----:B------:R-:W-:Y:S01]  /*5fe0*/  FFMA.FTZ R2, R2, R132, -R56 ;  /* 0x0000008402027223 */ /* 0x000fe20000010838 */
[C---:B------:R-:W-:Y:S01]  /*5ff0*/  FMUL.FTZ R3, R42.reuse, R58 ;  /* 0x0000003a2a037220 */ /* 0x040fe20000410000 */
[----:B------:R-:W-:Y:S01]  /*6000*/  FFMA.FTZ R79, -R57, R52, R79 ;  /* 0x00000034394f7223 */ /* 0x000fe2000001014f */
[-C--:B------:R-:W-:Y:S01]  /*6010*/  FFMA.FTZ R145, R145, -R57.reuse, R12 ;  /* 0x8000003991917223 */ /* 0x080fe2000001000c */
[----:B------:R-:W-:Y:S01]  /*6020*/  FFMA.FTZ R141, R141, -R57, R8 ;  /* 0x800000398d8d7223 */ /* 0x000fe20000010008 */
[C-C-:B------:R-:W-:Y:S01]  /*6030*/  FFMA.FTZ R36, R41.reuse, R36, -R56.reuse ;  /* 0x0000002429247223 */ /* 0x140fe20000010838 */
[C-C-:B------:R-:W-:Y:S01]  /*6040*/  FFMA.FTZ R34, R41.reuse, R34, -R56.reuse ;  /* 0x0000002229227223 */ /* 0x140fe20000010838 */
[C-C-:B------:R-:W-:Y:S01]  /*6050*/  FFMA.FTZ R28, R41.reuse, R28, -R56.reuse ;  /* 0x0000001c291c7223 */ /* 0x140fe20000010838 */
[C-C-:B------:R-:W-:Y:S01]  /*6060*/  FFMA.FTZ R24, R41.reuse, R24, -R56.reuse ;  /* 0x0000001829187223 */ /* 0x140fe20000010838 */
[C-C-:B------:R-:W-:Y:S01]  /*6070*/  FFMA.FTZ R19, R41.reuse, R19, -R56.reuse ;  /* 0x0000001329137223 */ /* 0x140fe20000010838 */
[C-C-:B------:R-:W-:Y:S01]  /*6080*/  FFMA.FTZ R126, R41.reuse, R126, -R56.reuse ;  /* 0x0000007e297e7223 */ /* 0x140fe20000010838 */
[----:B------:R-:W-:Y:S01]  /*6090*/  FFMA.FTZ R130, R41, R130, -R56 ;  /* 0x0000008229827223 */ /* 0x000fe20000010838 */
[----:B------:R-:W-:Y:S01]  /*60a0*/  FFMA.FTZ R39, R159, -R57, R39 ;  /* 0x800000399f277223 */ /* 0x000fe20000010027 */
[C---:B------:R-:W-:Y:S01]  /*60b0*/  FFMA.FTZ R60, -R57.reuse, R60, R62 ;  /* 0x0000003c393c7223 */ /* 0x040fe2000001013e */
[C---:B------:R-:W-:Y:S01]  /*60c0*/  FFMA.FTZ R65, -R57.reuse, R65, R67 ;  /* 0x0000004139417223 */ /* 0x040fe20000010143 */
[C---:B------:R-:W-:Y:S01]  /*60d0*/  FFMA.FTZ R69, -R57.reuse, R69, R71 ;  /* 0x0000004539457223 */ /* 0x040fe20000010147 */
[C---:B------:R-:W-:Y:S01]  /*60e0*/  FMUL.FTZ R52, R42.reuse, R81 ;  /* 0x000000512a347220 */ /* 0x040fe20000410000 */
[C---:B------:R-:W-:Y:S01]  /*60f0*/  FMUL.FTZ R12, R42.reuse, R89 ;  /* 0x000000592a0c7220 */ /* 0x040fe20000410000 */
[----:B------:R-:W-:Y:S01]  /*6100*/  FMUL.FTZ R8, R42, R97 ;  /* 0x000000612a087220 */ /* 0x000fe20000410000 */
[----:B------:R-:W-:Y:S01]  /*6110*/  FFMA.FTZ R103, -R57, R6, R103 ;  /* 0x0000000639677223 */ /* 0x000fe20000010167 */
[----:B------:R-:W-:Y:S01]  /*6120*/  FFMA.FTZ R43, R55, -R57, R43 ;  /* 0x80000039372b7223 */ /* 0x000fe2000001002b */
        /* <DEDUP_REMOVED lines=16> */
[----:B------:R-:W-:Y:S01]  /*6230*/  FFMA.FTZ R119, R122, R119, -R56 ;  /* 0x000000777a777223 */ /* 0x000fe20000010838 */
        /* <DEDUP_REMOVED lines=12> */
[-C--:B------:R-:W-:Y:S01]  /*6300*/  FFMA.FTZ R5, R138, -R57.reuse, R5 ;  /* 0x800000398a057223 */ /* 0x080fe20000010005 */
[-C--:B------:R-:W-:Y:S01]  /*6310*/  FFMA.FTZ R133, R133, -R57.reuse, R2 ;  /* 0x8000003985857223 */ /* 0x080fe20000010002 */
[----:B------:R-:W-:Y:S01]  /*6320*/  F2FP.BF16.F32.PACK_AB R4, R3, R4 ;  /* 0x000000040304723e */ /* 0x000fe200000010ff */
[----:B------:R-:W-:Y:S01]  /*6330*/  FFMA.FTZ R36, R158, -R57, R36 ;  /* 0x800000399e247223 */ /* 0x000fe20000010024 */
[C---:B------:R-:W-:Y:S01]  /*6340*/  FMUL.FTZ R39, R42.reuse, R39 ;  /* 0x000000272a277220 */ /* 0x040fe20000410000 */
[----:B------:R-:W-:Y:S01]  /*6350*/  FMUL.FTZ R60, R42, R60 ;  /* 0x0000003c2a3c7220 */ /* 0x000fe20000410000 */
[-C--:B------:R-:W-:Y:S01]  /*6360*/  FFMA.FTZ R35, R157, -R57.reuse, R35 ;  /* 0x800000399d237223 */ /* 0x080fe20000010023 */
[----:B------:R-:W-:Y:S01]  /*6370*/  FFMA.FTZ R64, -R57, R64, R66 ;  /* 0x0000004039407223 */ /* 0x000fe20000010142 */
[-C--:B------:R-:W-:Y:S01]  /*6380*/  FFMA.FTZ R34, R156, -R57.reuse, R34 ;  /* 0x800000399c227223 */ /* 0x080fe20000010022 */
[-C--:B------:R-:W-:Y:S01]  /*6390*/  FFMA.FTZ R31, R155, -R57.reuse, R31 ;  /* 0x800000399b1f7223 */ /* 0x080fe2000001001f */
[----:B------:R-:W-:Y:S01]  /*63a0*/  FFMA.FTZ R68, -R57, R68, R70 ;  /* 0x0000004439447223 */ /* 0x000fe20000010146 */
[-C--:B------:R-:W-:Y:S01]  /*63b0*/  FFMA.FTZ R28, R154, -R57.reuse, R28 ;  /* 0x800000399a1c7223 */ /* 0x080fe2000001001c */
[-C--:B------:R-:W-:Y:S01]  /*63c0*/  FFMA.FTZ R25, R153, -R57.reuse, R25 ;  /* 0x8000003999197223 */ /* 0x080fe20000010019 */
[C---:B------:R-:W-:Y:S01]  /*63d0*/  FFMA.FTZ R72, -R57.reuse, R72, R74 ;  /* 0x0000004839487223 */ /* 0x040fe2000001014a */
[-C--:B------:R-:W-:Y:S01]  /*63e0*/  FFMA.FTZ R24, R152, -R57.reuse, R24 ;  /* 0x8000003998187223 */ /* 0x080fe20000010018 */
[-C--:B------:R-:W-:Y:S01]  /*63f0*/  FFMA.FTZ R21, R150, -R57.reuse, R21 ;  /* 0x8000003996157223 */ /* 0x080fe20000010015 */
[----:B------:R-:W-:Y:S01]  /*6400*/  FFMA.FTZ R53, -R57, R76, R78 ;  /* 0x0000004c39357223 */ /* 0x000fe2000001014e */
[-C--:B------:R-:W-:Y:S01]  /*6410*/  FFMA.FTZ R19, R149, -R57.reuse, R19 ;  /* 0x8000003995137223 */ /* 0x080fe20000010013 */
[-C--:B------:R-:W-:Y:S01]  /*6420*/  FFMA.FTZ R17, R148, -R57.reuse, R17 ;  /* 0x8000003994117223 */ /* 0x080fe20000010011 */
[C---:B------:R-:W-:Y:S01]  /*6430*/  FFMA.FTZ R83, -R57.reuse, R52, R83 ;  /* 0x0000003439537223 */ /* 0x040fe20000010153 */
[----:B------:R-:W-:Y:S01]  /*6440*/  FFMA.FTZ R13, R146, -R57, R13 ;  /* 0x80000039920d7223 */ /* 0x000fe2000001000d */
[----:B------:R-:W-:Y:S01]  /*6450*/  FFMA.FTZ R67, -R57, R67, R86 ;  /* 0x0000004339437223 */ /* 0x000fe20000010156 */
[----:B--2---:R-:W-:Y:S01]  /*6460*/  IADD3 R2, P1, R163, UR24, RZ ;  /* 0x00000018a3027c10 */ /* 0x004fe2000ff3e0ff */
[C---:B------:R-:W-:Y:S01]  /*6470*/  FFMA.FTZ R87, -R57.reuse, R16, R87 ;  /* 0x0000001039577223 */ /* 0x040fe20000010157 */
[----:B------:R-:W-:Y:S01]  /*6480*/  FFMA.FTZ R11, R144, -R57, R11 ;  /* 0x80000039900b7223 */ /* 0x000fe2000001000b */
[C---:B------:R-:W-:Y:S01]  /*6490*/  FFMA.FTZ R71, -R57.reuse, R71, R90 ;  /* 0x0000004739477223 */ /* 0x040fe2000001015a */
[C---:B------:R-:W-:Y:S01]  /*64a0*/  FFMA.FTZ R91, -R57.reuse, R12, R91 ;  /* 0x0000000c395b7223 */ /* 0x040fe2000001015b */
[-C--:B------:R-:W-:Y:S01]  /*64b0*/  FFMA.FTZ R9, R142, -R57.reuse, R9 ;  /* 0x800000398e097223 */ /* 0x080fe20000010009 */
[----:B------:R-:W-:Y:S01]  /*64c0*/  FFMA.FTZ R7, R140, -R57, R7 ;  /* 0x800000398c077223 */ /* 0x000fe20000010007 */
[C---:B------:R-:W-:Y:S01]  /*64d0*/  FFMA.FTZ R99, -R57.reuse, R8, R99 ;  /* 0x0000000839637223 */ /* 0x040fe20000010163 */
[C---:B------:R-:W-:Y:S01]  /*64e0*/  FFMA.FTZ R81, -R57.reuse, R81, R102 ;  /* 0x0000005139517223 */ /* 0x040fe20000010166 */
[----:B------:R-:W-:Y:S01]  /*64f0*/  FFMA.FTZ R89, -R57, R89, R106 ;  /* 0x0000005939597223 */ /* 0x000fe2000001016a */
[----:B------:R-:W-:Y:S01]  /*6500*/  FFMA.FTZ R125, R125, -R57, R124 ;  /* 0x800000397d7d7223 */ /* 0x000fe2000001007c */
[----:B------:R-:W-:Y:S01]  /*6510*/  FFMA.FTZ R55, -R57, R55, R110 ;  /* 0x0000003739377223 */ /* 0x000fe2000001016e */
[-C--:B------:R-:W-:Y:S01]  /*6520*/  FFMA.FTZ R127, R127, -R57.reuse, R126 ;  /* 0x800000397f7f7223 */ /* 0x080fe2000001007e */
[----:B------:R-:W-:Y:S01]  /*6530*/  FFMA.FTZ R129, R129, -R57, R128 ;  /* 0x8000003981817223 */ /* 0x000fe20000010080 */
[----:B------:R-:W-:Y:S01]  /*6540*/  FFMA.FTZ R93, -R57, R93, R114 ;  /* 0x0000005d395d7223 */ /* 0x000fe20000010172 */
[----:B------:R-:W-:Y:S01]  /*6550*/  FFMA.FTZ R131, R131, -R57, R130 ;  /* 0x8000003983837223 */ /* 0x000fe20000010082 */
[----:B------:R-:W-:Y:S01]  /*6560*/  FFMA.FTZ R97, -R57, R97, R118 ;  /* 0x0000006139617223 */ /* 0x000fe20000010176 */
[----:B------:R-:W-:Y:S01]  /*6570*/  FFMA.FTZ R41, R135, -R57, R41 ;  /* 0x8000003987297223 */ /* 0x000fe20000010029 */
[----:B------:R-:W-:Y:S01]  /*6580*/  FFMA.FTZ R119, -R57, R6, R119 ;  /* 0x0000000639777223 */ /* 0x000fe20000010177 */
[C---:B------:R-:W-:Y:S01]  /*6590*/  FMUL.FTZ R57, R42.reuse, R5 ;  /* 0x000000052a397220 */ /* 0x040fe20000410000 */
[----:B---3--:R-:W-:Y:S01]  /*65a0*/  IADD3.X R3, R151, UR25, RZ, P1, !PT ;  /* 0x0000001997037c10 */ /* 0x008fe20008ffe4ff */
[----:B------:R-:W-:Y:S01]  /*65b0*/  FMUL.FTZ R36, R42, R36 ;  /* 0x000000242a247220 */ /* 0x000fe20000410000 */
[----:B------:R-:W-:Y:S01]  /*65c0*/  PRMT R5, R4, 0x7610, R5 ;  /* 0x0000761004057816 */ /* 0x000fe20000000005 */
[----:B------:R-:W-:Y:S01]  /*65d0*/  FMUL.FTZ R61, R42, R61 ;  /* 0x0000003d2a3d7220 */ /* 0x000fe20000410000 */
[----:B------:R-:W-:Y:S01]  /*65e0*/  PRMT R6, R4, 0x7632, R6 ;  /* 0x0000763204067816 */ /* 0x000fe20000000006 */
[C---:B------:R-:W-:Y:S01]  /*65f0*/  FMUL.FTZ R35, R42.reuse, R35 ;  /* 0x000000232a237220 */ /* 0x040fe20000410000 */
[----:B------:R-:W-:Y:S01]  /*6600*/  FMUL.FTZ R64, R42, R64 ;  /* 0x000000402a407220 */ /* 0x000fe20000410000 */
[----:B------:R-:W-:Y:S01]  /*6610*/  F2FP.BF16.F32.PACK_AB R39, R60, R39 ;  /* 0x000000273c27723e */ /* 0x000fe200000010ff */
[C---:B------:R-:W-:Y:S01]  /*6620*/  FMUL.FTZ R8, R42.reuse, R53 ;  /* 0x000000352a087220 */ /* 0x040fe20000410000 */
[C---:B------:R-:W-:Y:S01]  /*6630*/  FMUL.FTZ R53, R42.reuse, R7 ;  /* 0x000000072a357220 */ /* 0x040fe20000410000 */
[----:B------:R-:W-:Y:S01]  /*6640*/  FMUL.FTZ R80, R42, R55 ;  /* 0x000000372a507220 */ /* 0x000fe20000410000 */
[----:B------:R-:W-:Y:S01]  /*6650*/  STG.E.U16 desc[UR18][R2.64], R5 ;  /* 0x0000000502007986 */ /* 0x000fe2000c101512 */
[----:B------:R-:W-:Y:S01]  /*6660*/  PRMT R7, R0, 0x7632, R7 ;  /* 0x0000763200077816 */ /* 0x000fe20000000007 */
[C---:B------:R-:W-:Y:S01]  /*6670*/  FMUL.FTZ R34, R42.reuse, R34 ;  /* 0x000000222a227220 */ /* 0x040fe20000410000 */
[----:B------:R-:W-:Y:S01]  /*6680*/  F2FP.BF16.F32.PACK_AB R36, R61, R36 ;  /* 0x000000243d24723e */ /* 0x000fe200000010ff */
[----:B------:R-:W-:Y:S01]  /*6690*/  STG.E.U16 desc[UR18][R2.64+0x2], R6 ;  /* 0x0000020602007986 */ /* 0x000fe2000c101512 */
[----:B------:R-:W-:Y:S01]  /*66a0*/  PRMT R55, R39, 0x7632, R55 ;  /* 0x0000763227377816 */ /* 0x000fe20000000037 */
[----:B------:R-:W-:Y:S01]  /*66b0*/  FMUL.FTZ R65, R42, R65 ;  /* 0x000000412a417220 */ /* 0x000fe20000410000 */
[----:B------:R-:W-:Y:S01]  /*66c0*/  F2FP.BF16.F32.PACK_AB R35, R64, R35 ;  /* 0x000000234023723e */ /* 0x000fe200000010ff */
[----:B------:R-:W2:Y:S01]  /*66d0*/  LDL.LU R60, [R1+0x1c] ;  /* 0x00001c00013c7983 */ /* 0x000ea20000300800 */
[----:B------:R-:W-:-:S03]  /*66e0*/  FMUL.FTZ R31, R42, R31 ;  /* 0x0000001f2a1f7220 */ /* 0x000fc60000410000 */
[----:B------:R0:W-:Y:S01]  /*66f0*/  STG.E.U16 desc[UR18][R2.64+0x4], R0 ;  /* 0x0000040002007986 */ /* 0x0001e2000c101512 */
[C---:B------:R-:W-:Y:S01]  /*6700*/  FMUL.FTZ R68, R42.reuse, R68 ;  /* 0x000000442a447220 */ /* 0x040fe20000410000 */
[----:B------:R-:W-:Y:S02]  /*6710*/  F2FP.BF16.F32.PACK_AB R34, R65, R34 ;  /* 0x000000224122723e */ /* 0x000fe400000010ff */
[----:B------:R1:W-:Y:S01]  /*6720*/  STG.E.U16 desc[UR18][R2.64+0x6], R7 ;  /* 0x0000060702007986 */ /* 0x0003e2000c101512 */
[C---:B------:R-:W-:Y:S01]  /*6730*/  FMUL.FTZ R28, R42.reuse, R28 ;  /* 0x0000001c2a1c7220 */ /* 0x040fe20000410000 */
[----:B------:R-:W-:Y:S01]  /*6740*/  FMUL.FTZ R69, R42, R69 ;  /* 0x000000452a457220 */ /* 0x000fe20000410000 */
[----:B0-----:R-:W-:Y:S02]  /*6750*/  PRMT R0, R36, 0x7632, R0 ;  /* 0x0000763224007816 */ /* 0x001fe40000000000 */
[----:B-1----:R-:W-:Y:S02]  /*6760*/  PRMT R3, R35, 0x7632, R3 ;  /* 0x0000763223037816 */ /* 0x002fe40000000003 */
[----:B------:R-:W-:-:S02]  /*6770*/  F2FP.BF16.F32.PACK_AB R31, R68, R31 ;  /* 0x0000001f441f723e */ /* 0x000fc400000010ff */
[----:B------:R-:W-:Y:S02]  /*6780*/  F2FP.BF16.F32.PACK_AB R28, R69, R28 ;  /* 0x0000001c451c723e */ /* 0x000fe400000010ff */
[----:B----4-:R-:W-:-:S04]  /*6790*/  IADD3 R4, P1, R98, UR24, RZ ;  /* 0x0000001862047c10 */ /* 0x010fc8000ff3e0ff */
[----:B------:R-:W-:Y:S02]  /*67a0*/  IADD3.X R5, R96, UR25, RZ, P1, !PT ;  /* 0x0000001960057c10 */ /* 0x000fe40008ffe4ff */
[----:B------:R-:W-:-:S03]  /*67b0*/  IADD3 R6, P1, R59, UR24, RZ ;  /* 0x000000183b067c10 */ /* 0x000fc6000ff3e0ff */
[----:B------:R0:W-:Y:S04]  /*67c0*/  STG.E.U16 desc[UR18][R4.64+0x2], R55 ;  /* 0x0000023704007986 */ /* 0x0001e8000c101512 */
[----:B------:R-:W3:Y:S01]  /*67d0*/  LDL.LU R59, [R1+0x20] ;  /* 0x00002000013b7983 */ /* 0x000ee20000300800 */
[----:B------:R-:W-:Y:S02]  /*67e0*/  IADD3.X R7, R94, UR25, RZ, P1, !PT ;  /* 0x000000195e077c10 */ /* 0x000fe40008ffe4ff */
[----:B------:R-:W-:Y:S01]  /*67f0*/  IADD3 R2, P1, R92, UR24, RZ ;  /* 0x000000185c027c10 */ /* 0x000fe2000ff3e0ff */
[----:B0-----:R-:W4:Y:S04]  /*6800*/  LDL.LU R55, [R1+0x14] ;  /* 0x0000140001377983 */ /* 0x001f280000300800 */
[----:B------:R0:W-:Y:S04]  /*6810*/  STG.E.U16 desc[UR18][R4.64], R39 ;  /* 0x0000002704007986 */ /* 0x0001e8000c101512 */
[----:B------:R-:W-:Y:S04]  /*6820*/  STG.E.U16 desc[UR18][R4.64+0x4], R36 ;  /* 0x0000042404007986 */ /* 0x000fe8000c101512 */
[----:B------:R1:W-:Y:S04]  /*6830*/  STG.E.U16 desc[UR18][R4.64+0x6], R0 ;  /* 0x0000060004007986 */ /* 0x0003e8000c101512 */
[----:B------:R1:W-:Y:S04]  /*6840*/  STG.E.U16 desc[UR18][R6.64], R35 ;  /* 0x0000002306007986 */ /* 0x0003e8000c101512 */
[----:B------:R1:W-:Y:S04]  /*6850*/  STG.E.U16 desc[UR18][R6.64+0x2], R3 ;  /* 0x0000020306007986 */ /* 0x0003e8000c101512 */
[----:B0-----:R-:W4:Y:S01]  /*6860*/  LDL.LU R39, [R1+0x18] ;  /* 0x0000180001277983 */ /* 0x001f220000300800 */
[----:B-1----:R-:W-:-:S03]  /*6870*/  PRMT R5, R34, 0x7632, R5 ;  /* 0x0000763222057816 */ /* 0x002fc60000000005 */
[----:B------:R-:W4:Y:S01]  /*6880*/  LDL.LU R35, [R1+0x8] ;  /* 0x0000080001237983 */ /* 0x000f220000300800 */
[----:B------:R-:W-:-:S03]  /*6890*/  IADD3.X R3, R63, UR25, RZ, P1, !PT ;  /* 0x000000193f037c10 */ /* 0x000fc60008ffe4ff */
[----:B------:R0:W-:Y:S01]  /*68a0*/  STG.E.U16 desc[UR18][R6.64+0x4], R34 ;  /* 0x0000042206007986 */ /* 0x0001e2000c101512 */
[----:B------:R-:W-:-:S03]  /*68b0*/  PRMT R36, R31, 0x7632, R36 ;  /* 0x000076321f247816 */ /* 0x000fc60000000024 */
[----:B------:R-:W-:Y:S04]  /*68c0*/  STG.E.U16 desc[UR18][R6.64+0x6], R5 ;  /* 0x0000060506007986 */ /* 0x000fe8000c101512 */
[----:B------:R1:W-:Y:S04]  /*68d0*/  STG.E.U16 desc[UR18][R2.64], R31 ;  /* 0x0000001f02007986 */ /* 0x0003e8000c101512 */
[----:B0-----:R-:W4:Y:S01]  /*68e0*/  LDL.LU R34, [R1+0xc] ;  /* 0x00000c0001227983 */ /* 0x001f220000300800 */
[----:B------:R-:W-:-:S03]  /*68f0*/  PRMT R0, R28, 0x7632, R0 ;  /* 0x000076321c007816 */ /* 0x000fc60000000000 */
[----:B------:R0:W-:Y:S04]  /*6900*/  STG.E.U16 desc[UR18][R2.64+0x4], R28 ;  /* 0x0000041c02007986 */ /* 0x0001e8000c101512 */
[----:B-1----:R-:W4:Y:S04]  /*6910*/  LDL.LU R31, [R1] ;  /* 0x00000000011f7983 */ /* 0x002f280000300800 */
[----:B0-----:R-:W4:Y:S01]  /*6920*/  LDL.LU R28, [R1+0x4] ;  /* 0x00000400011c7983 */ /* 0x001f220000300800 */
[C---:B------:R-:W-:Y:S01]  /*6930*/  FMUL.FTZ R25, R42.reuse, R25 ;  /* 0x000000192a197220 */ /* 0x040fe20000410000 */
[C---:B------:R-:W-:Y:S01]  /*6940*/  FMUL.FTZ R72, R42.reuse, R72 ;  /* 0x000000482a487220 */ /* 0x040fe20000410000 */
[C---:B------:R-:W-:Y:S01]  /*6950*/  FMUL.FTZ R24, R42.reuse, R24 ;  /* 0x000000182a187220 */ /* 0x040fe20000410000 */
[----:B------:R-:W-:-:S03]  /*6960*/  FMUL.FTZ R73, R42, R73 ;  /* 0x000000492a497220 */ /* 0x000fc60000410000 */
[----:B------:R-:W-:Y:S01]  /*6970*/  F2FP.BF16.F32.PACK_AB R25, R72, R25 ;  /* 0x000000194819723e */ /* 0x000fe200000010ff */
[C---:B------:R-:W-:Y:S01]  /*6980*/  FMUL.FTZ R21, R42.reuse, R21 ;  /* 0x000000152a157220 */ /* 0x040fe20000410000 */
[C---:B------:R-:W-:Y:S01]  /*6990*/  FMUL.FTZ R19, R42.reuse, R19 ;  /* 0x000000132a137220 */ /* 0x040fe20000410000 */
[C---:B------:R-:W-:Y:S01]  /*69a0*/  FMUL.FTZ R12, R42.reuse, R79 ;  /* 0x0000004f2a0c7220 */ /* 0x040fe20000410000 */
[----:B------:R-:W-:Y:S01]  /*69b0*/  PRMT R7, R25, 0x7632, R7 ;  /* 0x0000763219077816 */ /* 0x000fe20000000007 */
[----:B------:R-:W-:Y:S01]  /*69c0*/  FMUL.FTZ R17, R42, R17 ;  /* 0x000000112a117220 */ /* 0x000fe20000410000 */
[----:B------:R-:W-:Y:S01]  /*69d0*/  F2FP.BF16.F32.PACK_AB R24, R73, R24 ;  /* 0x000000184918723e */ /* 0x000fe200000010ff */
[----:B------:R-:W-:Y:S01]  /*69e0*/  STG.E.U16 desc[UR18][R2.64+0x2], R36 ;  /* 0x0000022402007986 */ /* 0x000fe2000c101512 */
[----:B------:R-:W-:-:S03]  /*69f0*/  F2FP.BF16.F32.PACK_AB R8, R8, R21 ;  /* 0x000000150808723e */ /* 0x000fc600000010ff */
[----:B------:R0:W-:Y:S01]  /*6a00*/  STG.E.U16 desc[UR18][R2.64+0x6], R0 ;  /* 0x0000060002007986 */ /* 0x0001e2000c101512 */
[----:B------:R-:W-:Y:S01]  /*6a10*/  F2FP.BF16.F32.PACK_AB R12, R12, R19 ;  /* 0x000000130c0c723e */ /* 0x000fe200000010ff */
[----:B------:R-:W-:Y:S01]  /*6a20*/  FMUL.FTZ R147, R42, R147 ;  /* 0x000000932a937220 */ /* 0x000fe20000410000 */
[----:B------:R-:W-:Y:S01]  /*6a30*/  F2FP.BF16.F32.PACK_AB R10, R10, R17 ;  /* 0x000000110a0a723e */ /* 0x000fe200000010ff */
[----:B------:R-:W-:Y:S01]  /*6a40*/  FMUL.FTZ R16, R42, R83 ;  /* 0x000000532a107220 */ /* 0x000fe20000410000 */
[----:B------:R-:W-:Y:S02]  /*6a50*/  PRMT R19, R8, 0x7632, R19 ;  /* 0x0000763208137816 */ /* 0x000fe40000000013 */
[----:B0-----:R-:W-:Y:S02]  /*6a60*/  PRMT R3, R24, 0x7632, R3 ;  /* 0x0000763218037816 */ /* 0x001fe40000000003 */
[----:B------:R-:W-:Y:S02]  /*6a70*/  PRMT R0, R12, 0x7632, R0 ;  /* 0x000076320c007816 */ /* 0x000fe40000000000 */
[----:B------:R-:W-:Y:S01]  /*6a80*/  F2FP.BF16.F32.PACK_AB R16, R16, R147 ;  /* 0x000000931010723e */ /* 0x000fe200000010ff */
[C---:B------:R-:W-:Y:S01]  /*6a90*/  FMUL.FTZ R13, R42.reuse, R13 ;  /* 0x0000000d2a0d7220 */ /* 0x040fe20000410000 */
[C---:B------:R-:W-:Y:S01]  /*6aa0*/  FMUL.FTZ R40, R42.reuse, R67 ;  /* 0x000000432a287220 */ /* 0x040fe20000410000 */
[C---:B------:R-:W-:Y:S01]  /*6ab0*/  FMUL.FTZ R145, R42.reuse, R145 ;  /* 0x000000912a917220 */ /* 0x040fe20000410000 */
[C---:B------:R-:W-:Y:S01]  /*6ac0*/  FMUL.FTZ R54, R42.reuse, R87 ;  /* 0x000000572a367220 */ /* 0x040fe20000410000 */
[C---:B------:R-:W-:Y:S01]  /*6ad0*/  FMUL.FTZ R143, R42.reuse, R143 ;  /* 0x0000008f2a8f7220 */ /* 0x040fe20000410000 */
[----:B------:R-:W-:Y:S01]  /*6ae0*/  FMUL.FTZ R58, R42, R91 ;  /* 0x0000005b2a3a7220 */ /* 0x000fe20000410000 */
[----:B------:R-:W-:-:S02]  /*6af0*/  F2FP.BF16.F32.PACK_AB R13, R40, R13 ;  /* 0x0000000d280d723e */ /* 0x000fc400000010ff */
[----:B------:R-:W-:Y:S01]  /*6b00*/  F2FP.BF16.F32.PACK_AB R54, R54, R145 ;  /* 0x000000913636723e */ /* 0x000fe200000010ff */
[----:B------:R-:W-:Y:S01]  /*6b10*/  FMUL.FTZ R11, R42, R11 ;  /* 0x0000000b2a0b7220 */ /* 0x000fe20000410000 */
[----:B------:R-:W-:Y:S01]  /*6b20*/  F2FP.BF16.F32.PACK_AB R58, R58, R143 ;  /* 0x0000008f3a3a723e */ /* 0x000fe200000010ff */
[C---:B------:R-:W-:Y:S01]  /*6b30*/  FMUL.FTZ R52, R42.reuse, R71 ;  /* 0x000000472a347220 */ /* 0x040fe20000410000 */
[C---:B------:R-:W-:Y:S01]  /*6b40*/  FMUL.FTZ R9, R42.reuse, R9 ;  /* 0x000000092a097220 */ /* 0x040fe20000410000 */
[C---:B------:R-:W-:Y:S01]  /*6b50*/  FMUL.FTZ R56, R42.reuse, R75 ;  /* 0x0000004b2a387220 */ /* 0x040fe20000410000 */
[C---:B------:R-:W-:Y:S01]  /*6b60*/  FMUL.FTZ R141, R42.reuse, R141 ;  /* 0x0000008d2a8d7220 */ /* 0x040fe20000410000 */
[----:B------:R-:W-:Y:S01]  /*6b70*/  FMUL.FTZ R66, R42, R95 ;  /* 0x0000005f2a427220 */ /* 0x000fe20000410000 */
[----:B------:R-:W-:Y:S01]  /*6b80*/  F2FP.BF16.F32.PACK_AB R11, R52, R11 ;  /* 0x0000000b340b723e */ /* 0x000fe200000010ff */
[----:B------:R-:W-:Y:S01]  /*6b90*/  FMUL.FTZ R62, R42, R77 ;  /* 0x0000004d2a3e7220 */ /* 0x000fe20000410000 */
[----:B------:R-:W-:Y:S01]  /*6ba0*/  F2FP.BF16.F32.PACK_AB R9, R56, R9 ;  /* 0x000000093809723e */ /* 0x000fe200000010ff */
[----:B------:R-:W-:Y:S01]  /*6bb0*/  FMUL.FTZ R139, R42, R139 ;  /* 0x0000008b2a8b7220 */ /* 0x000fe20000410000 */
[----:B------:R-:W-:Y:S01]  /*6bc0*/  F2FP.BF16.F32.PACK_AB R66, R66, R141 ;  /* 0x0000008d4242723e */ /* 0x000fe200000010ff */
[C---:B------:R-:W-:Y:S01]  /*6bd0*/  FMUL.FTZ R74, R42.reuse, R99 ;  /* 0x000000632a4a7220 */ /* 0x040fe20000410000 */
[C---:B------:R-:W-:Y:S01]  /*6be0*/  FMUL.FTZ R70, R42.reuse, R81 ;  /* 0x000000512a467220 */ /* 0x040fe20000410000 */
[C---:B------:R-:W-:Y:S01]  /*6bf0*/  FMUL.FTZ R137, R42.reuse, R137 ;  /* 0x000000892a897220 */ /* 0x040fe20000410000 */
[C---:B------:R-:W-:Y:S01]  /*6c00*/  FMUL.FTZ R78, R42.reuse, R103 ;  /* 0x000000672a4e7220 */ /* 0x040fe20000410000 */
[----:B------:R-:W-:Y:S01]  /*6c10*/  PRMT R81, R11, 0x7632, R81 ;  /* 0x000076320b517816 */ /* 0x000fe20000000051 */
[----:B------:R-:W-:Y:S01]  /*6c20*/  FMUL.FTZ R85, R42, R85 ;  /* 0x000000552a557220 */ /* 0x000fe20000410000 */
[----:B------:R-:W-:Y:S01]  /*6c30*/  F2FP.BF16.F32.PACK_AB R53, R62, R53 ;  /* 0x000000353e35723e */ /* 0x000fe200000010ff */
[----:B------:R-:W-:Y:S01]  /*6c40*/  FMUL.FTZ R76, R42, R89 ;  /* 0x000000592a4c7220 */ /* 0x000fe20000410000 */
[----:B------:R-:W-:Y:S01]  /*6c50*/  F2FP.BF16.F32.PACK_AB R74, R74, R139 ;  /* 0x0000008b4a4a723e */ /* 0x000fe200000010ff */
[C---:B------:R-:W-:Y:S01]  /*6c60*/  FMUL.FTZ R43, R42.reuse, R43 ;  /* 0x0000002b2a2b7220 */ /* 0x040fe20000410000 */
[----:B------:R-:W-:Y:S01]  /*6c70*/  FMUL.FTZ R82, R42, R107 ;  /* 0x0000006b2a527220 */ /* 0x000fe20000410000 */
[----:B------:R-:W-:Y:S01]  /*6c80*/  F2FP.BF16.F32.PACK_AB R78, R78, R137 ;  /* 0x000000894e4e723e */ /* 0x000fe200000010ff */
        /* <DEDUP_REMOVED lines=11> */
[C---:B------:R-:W-:Y:S01]  /*6d40*/  FMUL.FTZ R86, R42.reuse, R97 ;  /* 0x000000612a567220 */ /* 0x040fe20000410000 */
[----:B------:R-:W-:Y:S01]  /*6d50*/  FMUL.FTZ R41, R42, R41 ;  /* 0x000000292a297220 */ /* 0x000fe20000410000 */
[----:B------:R-:W-:Y:S01]  /*6d60*/  F2FP.BF16.F32.PACK_AB R84, R84, R127 ;  /* 0x0000007f5454723e */ /* 0x000fe200000010ff */
[----:B------:R-:W-:Y:S01]  /*6d70*/  FMUL.FTZ R42, R42, R119 ;  /* 0x000000772a2a7220 */ /* 0x000fe20000410000 */
[----:B------:R-:W-:-:S02]  /*6d80*/  F2FP.BF16.F32.PACK_AB R80, R80, R125 ;  /* 0x0000007d5050723e */ /* 0x000fc400000010ff */
[----:B--2---:R-:W-:Y:S02]  /*6d90*/  IADD3 R4, P1, R60, UR24, RZ ;  /* 0x000000183c047c10 */ /* 0x004fe4000ff3e0ff */
[----:B------:R-:W-:Y:S02]  /*6da0*/  F2FP.BF16.F32.PACK_AB R90, R90, R129 ;  /* 0x000000815a5a723e */ /* 0x000fe400000010ff */
[----:B------:R-:W-:Y:S02]  /*6db0*/  F2FP.BF16.F32.PACK_AB R88, R88, R131 ;  /* 0x000000835858723e */ /* 0x000fe400000010ff */
[----:B------:R-:W-:Y:S02]  /*6dc0*/  F2FP.BF16.F32.PACK_AB R86, R86, R133 ;  /* 0x000000855656723e */ /* 0x000fe400000010ff */
[----:B------:R-:W-:Y:S01]  /*6dd0*/  F2FP.BF16.F32.PACK_AB R41, R42, R41 ;  /* 0x000000292a29723e */ /* 0x000fe200000010ff */
[----:B------:R-:W-:Y:S01]  /*6de0*/  ULOP3.LUT UR4, UR4, 0x1, URZ, 0x3c, !UPT ;  /* 0x0000000104047892 */ /* 0x000fe2000f8e3c3f */
[----:B------:R-:W-:Y:S01]  /*6df0*/  UMOV UR5, UR16 ;  /* 0x0000001000057c82 */ /* 0x000fe20008000000 */
[----:B------:R-:W-:Y:S01]  /*6e00*/  UMOV UR10, UR14 ;  /* 0x0000000e000a7c82 */ /* 0x000fe20008000000 */
[----:B---3--:R-:W-:-:S05]  /*6e10*/  IADD3.X R5, R59, UR25, RZ, P1, !PT ;  /* 0x000000193b057c10 */ /* 0x008fca0008ffe4ff */
[----:B------:R0:W-:Y:S01]  /*6e20*/  STG.E.U16 desc[UR18][R4.64+0x2], R7 ;  /* 0x0000020704007986 */ /* 0x0001e2000c101512 */
[----:B----4-:R-:W-:-:S03]  /*6e30*/  IADD3 R6, P1, R55, UR24, RZ ;  /* 0x0000001837067c10 */ /* 0x010fc6000ff3e0ff */
[----:B------:R-:W-:Y:S04]  /*6e40*/  STG.E.U16 desc[UR18][R4.64], R25 ;  /* 0x0000001904007986 */ /* 0x000fe8000c101512 */
[----:B------:R-:W-:Y:S04]  /*6e50*/  STG.E.U16 desc[UR18][R4.64+0x4], R24 ;  /* 0x0000041804007986 */ /* 0x000fe8000c101512 */
[----:B------:R1:W-:Y:S01]  /*6e60*/  STG.E.U16 desc[UR18][R4.64+0x6], R3 ;  /* 0x0000060304007986 */ /* 0x0003e2000c101512 */
[----:B0-----:R-:W-:Y:S02]  /*6e70*/  IADD3.X R7, R39, UR25, RZ, P1, !PT ;  /* 0x0000001927077c10 */ /* 0x001fe40008ffe4ff */
[----:B------:R-:W-:-:S02]  /*6e80*/  IADD3 R2, P1, R35, UR24, RZ ;  /* 0x0000001823027c10 */ /* 0x000fc4000ff3e0ff */
[----:B-1----:R-:W-:Y:S01]  /*6e90*/  PRMT R5, R10, 0x7632, R5 ;  /* 0x000076320a057816 */ /* 0x002fe20000000005 */
[----:B------:R-:W-:Y:S04]  /*6ea0*/  STG.E.U16 desc[UR18][R6.64], R8 ;  /* 0x0000000806007986 */ /* 0x000fe8000c101512 */
[----:B------:R-:W-:Y:S04]  /*6eb0*/  STG.E.U16 desc[UR18][R6.64+0x2], R19 ;  /* 0x0000021306007986 */ /* 0x000fe8000c101512 */
[----:B------:R-:W-:Y:S01]  /*6ec0*/  STG.E.U16 desc[UR18][R6.64+0x4], R12 ;  /* 0x0000040c06007986 */ /* 0x000fe2000c101512 */
[----:B------:R-:W-:-:S03]  /*6ed0*/  IADD3.X R3, R34, UR25, RZ, P1, !PT ;  /* 0x0000001922037c10 */ /* 0x000fc60008ffe4ff */
[----:B------:R0:W-:Y:S04]  /*6ee0*/  STG.E.U16 desc[UR18][R6.64+0x6], R0 ;  /* 0x0000060006007986 */ /* 0x0001e8000c101512 */
[----:B------:R1:W-:Y:S01]  /*6ef0*/  STG.E.U16 desc[UR18][R2.64+0x2], R5 ;  /* 0x0000020502007986 */ /* 0x0003e2000c101512 */
[----:B------:R-:W-:Y:S02]  /*6f00*/  IADD3 R4, P1, R31, UR24, RZ ;  /* 0x000000181f047c10 */ /* 0x000fe4000ff3e0ff */
[----:B0-----:R-:W-:Y:S02]  /*6f10*/  PRMT R7, R16, 0x7632, R7 ;  /* 0x0000763210077816 */ /* 0x001fe40000000007 */
[----:B-1----:R-:W-:Y:S02]  /*6f20*/  IADD3.X R5, R28, UR25, RZ, P1, !PT ;  /* 0x000000191c057c10 */ /* 0x002fe40008ffe4ff */
[----:B------:R-:W-:Y:S01]  /*6f30*/  IADD3 R162, P1, R162, UR24, RZ ;  /* 0x00000018a2a27c10 */ /* 0x000fe2000ff3e0ff */
[----:B------:R-:W-:Y:S03]  /*6f40*/  STG.E.U16 desc[UR18][R2.64], R10 ;  /* 0x0000000a02007986 */ /* 0x000fe6000c101512 */
[----:B------:R-:W-:Y:S01]  /*6f50*/  IADD3.X R163, R165, UR25, RZ, P1, !PT ;  /* 0x00000019a5a37c10 */ /* 0x000fe20008ffe4ff */
[----:B------:R-:W-:Y:S01]  /*6f60*/  STG.E.U16 desc[UR18][R2.64+0x4], R16 ;  /* 0x0000041002007986 */ /* 0x000fe2000c101512 */
[----:B------:R-:W-:-:S03]  /*6f70*/  PRMT R8, R13, 0x7632, R8 ;  /* 0x000076320d087816 */ /* 0x000fc60000000008 */
[----:B------:R0:W-:Y:S01]  /*6f80*/  STG.E.U16 desc[UR18][R2.64+0x6], R7 ;  /* 0x0000060702007986 */ /* 0x0001e2000c101512 */
[----:B------:R-:W-:-:S03]  /*6f90*/  PRMT R0, R54, 0x7632, R0 ;  /* 0x0000763236007816 */ /* 0x000fc60000000000 */
[----:B------:R-:W-:Y:S01]  /*6fa0*/  STG.E.U16 desc[UR18][R4.64], R13 ;  /* 0x0000000d04007986 */ /* 0x000fe2000c101512 */
[----:B0-----:R-:W-:-:S03]  /*6fb0*/  IADD3 R2, P1, R37, UR24, RZ ;  /* 0x0000001825027c10 */ /* 0x001fc6000ff3e0ff */
[----:B------:R-:W-:Y:S01]  /*6fc0*/  STG.E.U16 desc[UR18][R4.64+0x2], R8 ;  /* 0x0000020804007986 */ /* 0x000fe2000c101512 */
[----:B------:R-:W-:Y:S02]  /*6fd0*/  IADD3.X R3, R38, UR25, RZ, P1, !PT ;  /* 0x0000001926037c10 */ /* 0x000fe40008ffe4ff */
[----:B------:R-:W-:Y:S01]  /*6fe0*/  IADD3 R32, P1, R32, UR24, RZ ;  /* 0x0000001820207c10 */ /* 0x000fe2000ff3e0ff */
[----:B------:R-:W-:Y:S04]  /*6ff0*/  STG.E.U16 desc[UR18][R4.64+0x4], R54 ;  /* 0x0000043604007986 */ /* 0x000fe8000c101512 */
[----:B------:R0:W-:Y:S01]  /*7000*/  STG.E.U16 desc[UR18][R4.64+0x6], R0 ;  /* 0x0000060004007986 */ /* 0x0001e2000c101512 */
[----:B------:R-:W-:Y:S02]  /*7010*/  IADD3.X R33, R33, UR25, RZ, P1, !PT ;  /* 0x0000001921217c10 */ /* 0x000fe40008ffe4ff */
[----:B------:R-:W-:-:S02]  /*7020*/  PRMT R6, R9, 0x7632, R6 ;  /* 0x0000763209067816 */ /* 0x000fc40000000006 */
[----:B0-----:R-:W-:Y:S02]  /*7030*/  PRMT R5, R58, 0x7632, R5 ;  /* 0x000076323a057816 */ /* 0x001fe40000000005 */
[----:B------:R-:W-:-:S03]  /*7040*/  IADD3 R4, P1, R29, UR24, RZ ;  /* 0x000000181d047c10 */ /* 0x000fc6000ff3e0ff */
[----:B------:R0:W-:Y:S01]  /*7050*/  STG.E.U16 desc[UR18][R162.64+0x6], R5 ;  /* 0x00000605a2007986 */ /* 0x0001e2000c101512 */
[----:B------:R-:W-:-:S03]  /*7060*/  PRMT R0, R66, 0x7632, R0 ;  /* 0x0000763242007816 */ /* 0x000fc60000000000 */
[----:B------:R-:W-:Y:S01]  /*7070*/  STG.E.U16 desc[UR18][R162.64], R11 ;  /* 0x0000000ba2007986 */ /* 0x000fe2000c101512 */
[----:B------:R-:W-:Y:S02]  /*7080*/  PRMT R16, R53, 0x7632, R16 ;  /* 0x0000763235107816 */ /* 0x000fe40000000010 */
[----:B0-----:R-:W-:Y:S02]  /*7090*/  IADD3.X R5, R30, UR25, RZ, P1, !PT ;  /* 0x000000191e057c10 */ /* 0x001fe40008ffe4ff */
[----:B------:R-:W-:Y:S01]  /*70a0*/  IADD3 R26, P1, R26, UR24, RZ ;  /* 0x000000181a1a7c10 */ /* 0x000fe2000ff3e0ff */
[----:B------:R-:W-:Y:S03]  /*70b0*/  STG.E.U16 desc[UR18][R162.64+0x2], R81 ;  /* 0x00000251a2007986 */ /* 0x000fe6000c101512 */
[----:B------:R-:W-:Y:S01]  /*70c0*/  IADD3.X R27, R27, UR25, RZ, P1, !PT ;  /* 0x000000191b1b7c10 */ /* 0x000fe20008ffe4ff */
[----:B------:R-:W-:Y:S01]  /*70d0*/  STG.E.U16 desc[UR18][R162.64+0x4], R58 ;  /* 0x0000043aa2007986 */ /* 0x000fe2000c101512 */
[----:B------:R-:W-:-:S03]  /*70e0*/  IADD3 R22, P1, R22, UR24, RZ ;  /* 0x0000001816167c10 */ /* 0x000fc6000ff3e0ff */
[----:B------:R-:W-:Y:S04]  /*70f0*/  STG.E.U16 desc[UR18][R2.64], R9 ;  /* 0x0000000902007986 */ /* 0x000fe8000c101512 */
[----:B------:R0:W-:Y:S04]  /*7100*/  STG.E.U16 desc[UR18][R2.64+0x2], R6 ;  /* 0x0000020602007986 */ /* 0x0001e8000c101512 */
[----:B------:R-:W-:Y:S04]  /*7110*/  STG.E.U16 desc[UR18][R2.64+0x4], R66 ;  /* 0x0000044202007986 */ /* 0x000fe8000c101512 */
[----:B------:R1:W-:Y:S01]  /*7120*/  STG.E.U16 desc[UR18][R2.64+0x6], R0 ;  /* 0x0000060002007986 */ /* 0x0003e2000c101512 */
[----:B------:R-:W-:-:S02]  /*7130*/  IADD3.X R23, R23, UR25, RZ, P1, !PT ;  /* 0x0000001917177c10 */ /* 0x000fc40008ffe4ff */
[----:B------:R-:W-:Y:S01]  /*7140*/  IADD3 R18, P1, R18, UR24, RZ ;  /* 0x0000001812127c10 */ /* 0x000fe2000ff3e0ff */
[----:B------:R-:W-:Y:S01]  /*7150*/  STG.E.U16 desc[UR18][R32.64], R53 ;  /* 0x0000003520007986 */ /* 0x000fe2000c101512 */
[----:B0-----:R-:W-:Y:S02]  /*7160*/  PRMT R6, R57, 0x7632, R6 ;  /* 0x0000763239067816 */ /* 0x001fe40000000006 */
[----:B-1----:R-:W-:Y:S02]  /*7170*/  PRMT R3, R74, 0x7632, R3 ;  /* 0x000076324a037816 */ /* 0x002fe40000000003 */
[----:B------:R-:W-:Y:S01]  /*7180*/  PRMT R2, R78, 0x7632, R2 ;  /* 0x000076324e027816 */ /* 0x000fe20000000002 */
[----:B------:R-:W-:Y:S01]  /*7190*/  STG.E.U16 desc[UR18][R32.64+0x2], R16 ;  /* 0x0000021020007986 */ /* 0x000fe2000c101512 */
[----:B------:R-:W-:Y:S02]  /*71a0*/  PRMT R13, R76, 0x7632, R13 ;  /* 0x000076324c0d7816 */ /* 0x000fe4000000000d */
[----:B------:R-:W-:Y:S01]  /*71b0*/  PRMT R0, R43, 0x7632, R0 ;  /* 0x000076322b007816 */ /* 0x000fe20000000000 */
[----:B------:R-:W-:Y:S01]  /*71c0*/  STG.E.U16 desc[UR18][R32.64+0x4], R74 ;  /* 0x0000044a20007986 */ /* 0x000fe2000c101512 */
[----:B------:R-:W-:-:S03]  /*71d0*/  IADD3.X R19, R20, UR25, RZ, P1, !PT ;  /* 0x0000001914137c10 */ /* 0x000fc60008ffe4ff */
[----:B------:R-:W-:Y:S01]  /*71e0*/  STG.E.U16 desc[UR18][R32.64+0x6], R3 ;  /* 0x0000060320007986 */ /* 0x000fe2000c101512 */
[----:B------:R-:W-:-:S03]  /*71f0*/  IADD3 R14, P1, R14, UR24, RZ ;  /* 0x000000180e0e7c10 */ /* 0x000fc6000ff3e0ff */
[----:B------:R0:W-:Y:S01]  /*7200*/  STG.E.U16 desc[UR18][R4.64+0x6], R2 ;  /* 0x0000060204007986 */ /* 0x0001e2000c101512 */
[----:B------:R-:W-:-:S03]  /*7210*/  PRMT R11, R80, 0x7632, R11 ;  /* 0x00007632500b7816 */ /* 0x000fc6000000000b */
[----:B------:R-:W-:Y:S01]  /*7220*/  STG.E.U16 desc[UR18][R4.64], R57 ;  /* 0x0000003904007986 */ /* 0x000fe2000c101512 */
[----:B------:R-:W-:-:S03]  /*7230*/  PRMT R9, R90, 0x7632, R9 ;  /* 0x000076325a097816 */ /* 0x000fc60000000009 */
[----:B------:R-:W-:Y:S01]  /*7240*/  STG.E.U16 desc[UR18][R4.64+0x2], R6 ;  /* 0x0000020604007986 */ /* 0x000fe2000c101512 */
[----:B0-----:R-:W-:-:S03]  /*7250*/  PRMT R2, R84, 0x7632, R2 ;  /* 0x0000763254027816 */ /* 0x001fc60000000002 */
[----:B------:R-:W-:Y:S01]  /*7260*/  STG.E.U16 desc[UR18][R4.64+0x4], R78 ;  /* 0x0000044e04007986 */ /* 0x000fe2000c101512 */
[----:B------:R-:W-:-:S03]  /*7270*/  IADD3.X R15, R15, UR25, RZ, P1, !PT ;  /* 0x000000190f0f7c10 */ /* 0x000fc60008ffe4ff */
[----:B------:R-:W-:Y:S01]  /*7280*/  STG.E.U16 desc[UR18][R26.64], R76 ;  /* 0x0000004c1a007986 */ /* 0x000fe2000c101512 */
[----:B------:R-:W-:-:S03]  /*7290*/  PRMT R7, R86, 0x7632, R7 ;  /* 0x0000763256077816 */ /* 0x000fc60000000007 */
[----:B------:R-:W-:Y:S04]  /*72a0*/  STG.E.U16 desc[UR18][R26.64+0x2], R13 ;  /* 0x0000020d1a007986 */ /* 0x000fe8000c101512 */
[----:B------:R-:W-:Y:S04]  /*72b0*/  STG.E.U16 desc[UR18][R26.64+0x4], R43 ;  /* 0x0000042b1a007986 */ /* 0x000fe8000c101512 */
[----:B------:R0:W-:Y:S04]  /*72c0*/  STG.E.U16 desc[UR18][R26.64+0x6], R0 ;  /* 0x000006001a007986 */ /* 0x0001e8000c101512 */
[----:B------:R1:W-:Y:S04]  /*72d0*/  STG.E.U16 desc[UR18][R22.64+0x6], R2 ;  /* 0x0000060216007986 */ /* 0x0003e8000c101512 */
[----:B------:R2:W-:Y:S01]  /*72e0*/  STG.E.U16 desc[UR18][R22.64], R80 ;  /* 0x0000005016007986 */ /* 0x0005e2000c101512 */
[----:B0-----:R-:W-:-:S03]  /*72f0*/  PRMT R0, R88, 0x7632, R0 ;  /* 0x0000763258007816 */ /* 0x001fc60000000000 */
[----:B------:R2:W-:Y:S01]  /*7300*/  STG.E.U16 desc[UR18][R22.64+0x2], R11 ;  /* 0x0000020b16007986 */ /* 0x0005e2000c101512 */
[----:B-1----:R-:W-:-:S03]  /*7310*/  PRMT R2, R41, 0x7632, R2 ;  /* 0x0000763229027816 */ /* 0x002fc60000000002 */
        /* <DEDUP_REMOVED lines=10> */
.L_x_582:
[----:B------:R-:W1:Y:S02]  /*73c0*/  S2UR UR16, SR_CTAID.Y ;  /* 0x00000000001079c3 */ /* 0x000e640000002600 */
[----:B-1----:R-:W-:Y:S02]  /*73d0*/  ULOP3.LUT UR14, UR16, 0x3, URZ, 0xc0, !UPT ;  /* 0x00000003100e7892 */ /* 0x002fe4000f8ec03f */
[----:B------:R-:W-:Y:S02]  /*73e0*/  ULOP3.LUT UR16, UR16, 0x7fffffc, URZ, 0xc0, !UPT ;  /* 0x07fffffc10107892 */ /* 0x000fe4000f8ec03f */
[----:B------:R-:W-:Y:S02]  /*73f0*/  UIMAD UR14, UR14, 0x140, URZ ;  /* 0x000001400e0e78a4 */ /* 0x000fe4000f8e023f */
[----:B------:R-:W-:-:S04]  /*7400*/  UIADD3 UR16, UR16, UR22, URZ ;  /* 0x0000001610107290 */ /* 0x000fc8000fffe03f */
[----:B------:R-:W-:Y:S02]  /*7410*/  ULEA UR16, UR16, UR14, 0x5 ;  /* 0x0000000e10107291 */ /* 0x000fe4000f8e283f */
[----:B------:R-:W-:-:S04]  /*7420*/  UIADD3 UR14, UR14, 0x140, URZ ;  /* 0x000001400e0e7890 */ /* 0x000fc8000fffe03f */
[----:B------:R-:W-:-:S06]  /*7430*/  UISETP.GE.AND UP0, UPT, UR16, UR14, UPT ;  /* 0x0000000e1000728c */ /* 0x000fcc000bf06270 */
[----:B------:R-:W-:-:S13]  /*7440*/  PLOP3.LUT P0, PT, PT, PT, UP0, 0x80, 0x0 ;  /* 0x000000000000781c */ /* 0x000fda0003f0f008 */
[----:B------:R-:W-:Y:S05]  /*7450*/  @P0 EXIT ;  /* 0x000000000000094d */ /* 0x000fea0003800000 */
[----:B------:R-:W0:Y:S01]  /*7460*/  LDC.64 R20, c[0x0][0x258] ;  /* 0x00009600ff147b82 */ /* 0x000e220000000a00 */
[----:B------:R-:W1:Y:S01]  /*7470*/  S2R R6, SR_TID.X ;  /* 0x0000000000067919 */ /* 0x000e620000002100 */
[----:B------:R-:W-:Y:S01]  /*7480*/  UMOV UR4, 0x400 ;  /* 0x0000040000047882 */ /* 0x000fe20000000000 */
[----:B--2---:R-:W-:-:S05]  /*7490*/  IMAD.U32 R22, RZ, RZ, UR16 ;  /* 0x00000010ff167e24 */ /* 0x004fca000f8e00ff */
        /* <DEDUP_REMOVED lines=13> */
[----:B------:R-:W-:Y:S01]  /*7570*/  UIADD3.X UR5, URZ, UR5, URZ, UP0, !UPT ;  /* 0x000000053f057290 */ /* 0x000fe200087fe43f */
[----:B------:R-:W-:-:S02]  /*7580*/  MOV R0, 0xffffffff ;  /* 0xffffffff00007802 */ /* 0x000fc40000000f00 */
[----:B------:R-:W-:Y:S02]  /*7590*/  IADD3 R4, P0, P1, -R4, -0x5, -R5 ;  /* 0xfffffffb04047810 */ /* 0x000fe4000791e905 */
[----:B------:R-:W-:Y:S02]  /*75a0*/  SHF.R.U32.HI R2, RZ, 0x4, R6 ;  /* 0x00000004ff027819 */ /* 0x000fe40000011606 */
[----:B------:R-:W-:Y:S02]  /*75b0*/  IADD3.X R3, ~R3, -0x1, R0, P0, P1 ;  /* 0xffffffff03037810 */ /* 0x000fe400007e2500 */
[C---:B------:R-:W-:Y:S01]  /*75c0*/  SHF.L.U32 R7, R5.reuse, 0x1, RZ ;  /* 0x0000000105077819 */ /* 0x040fe200000006ff */
[----:B------:R-:W-:Y:S01]  /*75d0*/  VIADD R0, R2, 0x14 ;  /* 0x0000001402007836 */ /* 0x000fe20000000000 */
[----:B------:R-:W-:Y:S01]  /*75e0*/  LEA R12, R5, UR6, 0x7 ;  /* 0x00000006050c7c11 */ /* 0x000fe2000f8e38ff */
[----:B------:R-:W-:Y:S01]  /*75f0*/  IMAD.WIDE.U32 R8, R3, -0x33333333, RZ ;  /* 0xcccccccd03087825 */ /* 0x000fe200078e00ff */
[----:B------:R-:W-:-:S02]  /*7600*/  LOP3.LUT R7, R7, 0x1f, R6, 0x78, !PT ;  /* 0x0000001f07077812 */ /* 0x000fc400078e7806 */
[----:B------:R-:W-:Y:S02]  /*7610*/  LOP3.LUT R14, RZ, R2, RZ, 0x33, !PT ;  /* 0x00000002ff0e7212 */ /* 0x000fe400078e33ff */
[----:B------:R-:W-:Y:S01]  /*7620*/  VIMNMX.U32 R13, R0, 0x20, !PT ;  /* 0x00000020000d7848 */ /* 0x000fe20007fe0000 */
[----:B------:R-:W-:Y:S01]  /*7630*/  IMAD.WIDE.U32 R10, P0, R4, -0x33333334, R8 ;  /* 0xcccccccc040a7825 */ /* 0x000fe20007800008 */
[----:B------:R-:W-:Y:S02]  /*7640*/  LEA R7, R7, R12, 0x2 ;  /* 0x0000000c07077211 */ /* 0x000fe400078e10ff */
[----:B------:R-:W-:Y:S01]  /*7650*/  SHF.L.U32 R12, R6, 0x7, RZ ;  /* 0x00000007060c7819 */ /* 0x000fe200000006ff */
[----:B------:R-:W-:Y:S01]  /*7660*/  IMAD.WIDE.U32 R8, R4, -0x33333333, RZ ;  /* 0xcccccccd04087825 */ /* 0x000fe200078e00ff */
[----:B------:R-:W-:Y:S02]  /*7670*/  IADD3.X R17, RZ, RZ, RZ, P0, !PT ;  /* 0x000000ffff117210 */ /* 0x000fe400007fe4ff */
[----:B------:R-:W-:Y:S01]  /*7680*/  IADD3 R8, R13, R14, RZ ;  /* 0x0000000e0d087210 */ /* 0x000fe20007ffe0ff */
[----:B------:R-:W-:Y:S01]  /*7690*/  IMAD.MOV.U32 R16, RZ, RZ, R11 ;  /* 0x000000ffff107224 */ /* 0x000fe200078e000b */
[----:B------:R-:W-:-:S02]  /*76a0*/  IADD3 RZ, P1, R9, R10, RZ ;  /* 0x0000000a09ff7210 */ /* 0x000fc40007f3e0ff */
[----:B------:R-:W-:Y:S01]  /*76b0*/  SHF.L.U32 R13, R6, 0x1, RZ ;  /* 0x00000001060d7819 */ /* 0x000fe200000006ff */
[----:B------:R-:W-:Y:S01]  /*76c0*/  IMAD.WIDE.U32 R14, R8, -0x33333333, RZ ;  /* 0xcccccccd080e7825 */ /* 0x000fe200078e00ff */
[----:B------:R-:W-:Y:S02]  /*76d0*/  ISETP.LT.U32.AND P0, PT, R20, 0x9, PT ;  /* 0x000000091400780c */ /* 0x000fe40003f01070 */
[----:B------:R-:W-:Y:S01]  /*76e0*/  LOP3.LUT R12, R12, 0x780, RZ, 0xc0, !PT ;  /* 0x000007800c0c7812 */ /* 0x000fe200078ec0ff */
[----:B------:R-:W-:Y:S01]  /*76f0*/  IMAD.WIDE.U32.X R16, R3, -0x33333334, R16, P1 ;  /* 0xcccccccc03107825 */ /* 0x000fe200008e0410 */
[----:B------:R-:W-:Y:S02]  /*7700*/  LOP3.LUT R11, R13, 0x1e, RZ, 0xc0, !PT ;  /* 0x0000001e0d0b7812 */ /* 0x000fe400078ec0ff */
[----:B------:R-:W-:Y:S02]  /*7710*/  IADD3 R9, R2, 0x28, RZ ;  /* 0x0000002802097810 */ /* 0x000fe40007ffe0ff */
[----:B------:R-:W-:-:S02]  /*7720*/  ISETP.LT.AND.EX P0, PT, R21, RZ, PT, P0 ;  /* 0x000000ff1500720c */ /* 0x000fc40003f01300 */
[----:B------:R-:W-:Y:S02]  /*7730*/  SHF.R.U64 R23, R16, 0x3, R17 ;  /* 0x0000000310177819 */ /* 0x000fe40000001211 */
[----:B------:R-:W-:Y:S02]  /*7740*/  IADD3 R13, R12, UR6, RZ ;  /* 0x000000060c0d7c10 */ /* 0x000fe4000fffe0ff */
[-C--:B------:R-:W-:Y:S02]  /*7750*/  LOP3.LUT R10, R2, R11.reuse, RZ, 0x3c, !PT ;  /* 0x0000000b020a7212 */ /* 0x080fe400078e3cff */
[-C--:B------:R-:W-:Y:S02]  /*7760*/  LOP3.LUT R12, R0, R11.reuse, RZ, 0x3c, !PT ;  /* 0x0000000b000c7212 */ /* 0x080fe400078e3cff */
[----:B------:R-:W-:Y:S02]  /*7770*/  LEA.HI R24, R15, 0x1, RZ, 0x1c ;  /* 0x000000010f187811 */ /* 0x000fe400078fe0ff */
[----:B------:R-:W-:-:S02]  /*7780*/  LOP3.LUT R18, R9, R11, RZ, 0x3c, !PT ;  /* 0x0000000b09127212 */ /* 0x000fc400078e3cff */
[----:B------:R-:W-:Y:S02]  /*7790*/  SEL R14, R20, 0x9, P0 ;  /* 0x00000009140e7807 */ /* 0x000fe40000000000 */
[----:B------:R-:W-:Y:S02]  /*77a0*/  SEL R15, R21, RZ, P0 ;  /* 0x000000ff150f7207 */ /* 0x000fe40000000000 */
[C---:B------:R-:W-:Y:S02]  /*77b0*/  IADD3 R20, P0, R5.reuse, 0xa, RZ ;  /* 0x0000000a05147810 */ /* 0x040fe40007f1e0ff */
[C---:B------:R-:W-:Y:S02]  /*77c0*/  IADD3 R19, P1, R5.reuse, 0x14, RZ ;  /* 0x0000001405137810 */ /* 0x040fe40007f3e0ff */
[----:B------:R-:W-:Y:S02]  /*77d0*/  IADD3 R39, P2, R5, 0x1e, RZ ;  /* 0x0000001e05277810 */ /* 0x000fe40007f5e0ff */
[----:B------:R-:W-:-:S02]  /*77e0*/  IADD3 R23, R23, 0x1, RZ ;  /* 0x0000000117177810 */ /* 0x000fc40007ffe0ff */
[-C--:B------:R-:W-:Y:S02]  /*77f0*/  LEA R10, R10, R13.reuse, 0x2 ;  /* 0x0000000d0a0a7211 */ /* 0x080fe400078e10ff */
[-C--:B------:R-:W-:Y:S02]  /*7800*/  LEA R12, R12, R13.reuse, 0x2 ;  /* 0x0000000d0c0c7211 */ /* 0x080fe400078e10ff */
[----:B------:R-:W-:Y:S02]  /*7810*/  LEA R13, R18, R13, 0x2 ;  /* 0x0000000d120d7211 */ /* 0x000fe400078e10ff */
[C---:B------:R-:W-:Y:S01]  /*7820*/  SHF.L.U64.HI R15, R14.reuse, 0x2, R15 ;  /* 0x000000020e0f7819 */ /* 0x040fe2000001020f */
[----:B------:R-:W-:Y:S01]  /*7830*/  IMAD.SHL.U32 R14, R14, 0x4, RZ ;  /* 0x000000040e0e7824 */ /* 0x000fe200078e00ff */
[C---:B------:R-:W-:Y:S02]  /*7840*/  LOP3.LUT R21, R6.reuse, 0x1f, RZ, 0xc0, !PT ;  /* 0x0000001f06157812 */ /* 0x040fe400078ec0ff */
[----:B------:R-:W-:-:S02]  /*7850*/  LOP3.LUT R40, R6, 0xf, RZ, 0xc0, !PT ;  /* 0x0000000f06287812 */ /* 0x000fc400078ec0ff */
[----:B------:R-:W-:Y:S02]  /*7860*/  IADD3 R18, R2, 0x3c, RZ ;  /* 0x0000003c02127810 */ /* 0x000fe40007ffe0ff */
[----:B------:R-:W-:Y:S02]  /*7870*/  IADD3.X R17, RZ, RZ, RZ, P0, !PT ;  /* 0x000000ffff117210 */ /* 0x000fe400007fe4ff */
[----:B------:R-:W-:Y:S02]  /*7880*/  IADD3.X R16, RZ, RZ, RZ, P1, !PT ;  /* 0x000000ffff107210 */ /* 0x000fe40000ffe4ff */
[----:B------:R-:W-:Y:S02]  /*7890*/  IADD3.X R38, RZ, RZ, RZ, P2, !PT ;  /* 0x000000ffff267210 */ /* 0x000fe400017fe4ff */
[----:B------:R-:W-:Y:S02]  /*78a0*/  LOP3.LUT R24, R24, 0x3, RZ, 0xc0, !PT ;  /* 0x0000000318187812 */ /* 0x000fe400078ec0ff */
[----:B------:R-:W-:-:S07]  /*78b0*/  LOP3.LUT R23, R23, 0x3, RZ, 0xc0, !PT ;  /* 0x0000000317177812 */ /* 0x000fce00078ec0ff */
.L_x_609:
[----:B------:R-:W-:Y:S01]  /*78c0*/  ISETP.GT.U32.AND P0, PT, R14, R5, PT ;  /* 0x000000050e00720c */ /* 0x000fe20003f04070 */
[----:B------:R-:W-:Y:S01]  /*78d0*/  BSSY B0, `(.L_x_593) ;  /* 0x00000a7000007945 */ /* 0x000fe20003800000 */
[----:B0---4-:R-:W-:Y:S01]  /*78e0*/  HFMA2.MMA R25, -RZ, RZ, 0, 0 ;  /* 0x00000000ff197435 */ /* 0x011fe200000001ff */
[----:B-123--:R-:W-:Y:S02]  /*78f0*/  MOV R30, RZ ;  /* 0x000000ff001e7202 */ /* 0x00efe40000000f00 */
[----:B------:R-:W-:-:S13]  /*7900*/  ISETP.GT.AND.EX P0, PT, R15, RZ, PT, P0 ;  /* 0x000000ff0f00720c */ /* 0x000fda0003f04300 */
[----:B------:R-:W-:Y:S05]  /*7910*/  @!P0 BRA `(.L_x_594) ;  /* 0x0000000800888947 */ /* 0x000fea0003800000 */
[----:B------:R-:W-:Y:S01]  /*7920*/  ISETP.NE.U32.AND P1, PT, R23, RZ, PT ;  /* 0x000000ff1700720c */ /* 0x000fe20003f25070 */
[----:B------:R-:W-:Y:S01]  /*7930*/  BSSY B1, `(.L_x_595) ;  /* 0x0000023000017945 */ /* 0x000fe20003800000 */
[----:B------:R-:W-:Y:S01]  /*7940*/  ISETP.GE.U32.AND P0, PT, R4, 0x1e, PT ;  /* 0x0000001e0400780c */ /* 0x000fe20003f06070 */
[----:B------:R-:W-:Y:S01]  /*7950*/  IMAD.MOV.U32 R25, RZ, RZ, RZ ;  /* 0x000000ffff197224 */ /* 0x000fe200078e00ff */
[----:B------:R-:W-:Y:S02]  /*7960*/  ISETP.NE.AND.EX P1, PT, RZ, RZ, PT, P1 ;  /* 0x000000ffff00720c */ /* 0x000fe40003f25310 */
[----:B------:R-:W-:Y:S02]  /*7970*/  IADD3 R26, P2, R21, R22, RZ ;  /* 0x00000016151a7210 */ /* 0x000fe40007f5e0ff */
[----:B------:R-:W-:Y:S02]  /*7980*/  ISETP.GE.U32.AND.EX P0, PT, R3, RZ, PT, P0 ;  /* 0x000000ff0300720c */ /* 0x000fe40003f06100 */
[----:B------:R-:W-:-:S02]  /*7990*/  MOV R30, RZ ;  /* 0x000000ff001e7202 */ /* 0x000fc40000000f00 */
        /* <DEDUP_REMOVED lines=20> */
[----:B------:R-:W-:Y:S02]  /*7ae0*/  MOV R67, R19 ;  /* 0x0000001300437202 */ /* 0x000fe40000000f00 */
[----:B------:R-:W-:Y:S01]  /*7af0*/  MOV R66, R16 ;  /* 0x0000001000427202 */ /* 0x000fe20000000f00 */
[----:B------:R-:W-:Y:S01]  /*7b00*/  @P1 IMAD.MOV.U32 R66, RZ, RZ, R38 ;  /* 0x000000ffff421224 */ /* 0x000fe200078e0026 */
[----:B------:R-:W-:Y:S01]  /*7b10*/  @P1 MOV R67, R39 ;  /* 0x0000002700431202 */ /* 0x000fe20000000f00 */
[----:B--2---:R-:W-:Y:S01]  /*7b20*/  FADD.FTZ R25, R25, R32 ;  /* 0x0000002019197221 */ /* 0x004fe20000010000 */
[----:B------:R-:W-:-:S03]  /*7b30*/  FADD.FTZ R30, R30, R33 ;  /* 0x000000211e1e7221 */ /* 0x000fc60000010000 */
[----:B---3--:R-:W-:Y:S01]  /*7b40*/  @P1 FADD.FTZ R25, R25, R34 ;  /* 0x0000002219191221 */ /* 0x008fe20000010000 */
[----:B------:R-:W-:-:S07]  /*7b50*/  @P1 FADD.FTZ R30, R30, R35 ;  /* 0x000000231e1e1221 */ /* 0x000fce0000010000 */
.L_x_596:
[----:B------:R-:W-:Y:S05]  /*7b60*/  BSYNC B1 ;  /* 0x0000000000017941 */ /* 0x000fea0003800000 */
.L_x_595:
[----:B------:R-:W-:Y:S05]  /*7b70*/  @!P0 BRA `(.L_x_594) ;  /* 0x0000000400f08947 */ /* 0x000fea0003800000 */
[----:B------:R-:W-:Y:S01]  /*7b80*/  SHF.L.U64.HI R29, R26, 0x1, R27 ;  /* 0x000000011a1d7819 */ /* 0x000fe2000001021b */
[----:B------:R-:W-:Y:S01]  /*7b90*/  IMAD R27, R66, 0xa00, RZ ;  /* 0x00000a00421b7824 */ /* 0x000fe200078e02ff */
[----:B------:R-:W-:Y:S01]  /*7ba0*/  SHF.L.U32 R28, R26, 0x1, RZ ;  /* 0x000000011a1c7819 */ /* 0x000fe200000006ff */
[----:B------:R-:W-:Y:S01]  /*7bb0*/  BSSY B1, `(.L_x_597) ;  /* 0x0000045000017945 */ /* 0x000fe20003800000 */
[----:B------:R-:W-:-:S03]  /*7bc0*/  IADD3 R26, P0, -R67, R14, RZ ;  /* 0x0000000e431a7210 */ /* 0x000fc60007f1e1ff */
[----:B------:R-:W-:Y:S01]  /*7bd0*/  IMAD.WIDE.U32 R28, R67, 0xa00, R28 ;  /* 0x00000a00431c7825 */ /* 0x000fe200078e001c */
[----:B------:R-:W-:Y:S02]  /*7be0*/  ISETP.GT.U32.AND P1, PT, R26, 0x78, PT ;  /* 0x000000781a00780c */ /* 0x000fe40003f24070 */
[----:B------:R-:W-:Y:S02]  /*7bf0*/  IADD3.X R31, ~R66, R15, RZ, P0, !PT ;  /* 0x0000000f421f7210 */ /* 0x000fe400007fe5ff */
[----:B------:R-:W-:Y:S02]  /*7c00*/  IADD3 R27, R29, R27, RZ ;  /* 0x0000001b1d1b7210 */ /* 0x000fe40007ffe0ff */
[----:B------:R-:W-:Y:S02]  /*7c10*/  ISETP.GT.AND.EX P1, PT, R31, RZ, PT, P1 ;  /* 0x000000ff1f00720c */ /* 0x000fe40003f24310 */
[----:B------:R-:W-:-:S04]  /*7c20*/  LEA R26, P0, R28, UR4, 0x2 ;  /* 0x000000041c1a7c11 */ /* 0x000fc8000f8010ff */
[----:B------:R-:W-:Y:S02]  /*7c30*/  LEA.HI.X R27, R28, UR5, R27, 0x2, P0 ;  /* 0x000000051c1b7c11 */ /* 0x000fe400080f141b */
[----:B------:R-:W-:-:S05]  /*7c40*/  PLOP3.LUT P0, PT, PT, PT, PT, 0x80, 0x0 ;  /* 0x000000000000781c */ /* 0x000fca0003f0f070 */
[----:B------:R-:W-:Y:S08]  /*7c50*/  @!P1 BRA `(.L_x_598) ;  /* 0x0000000000e89947 */ /* 0x000ff00003800000 */
[----:B------:R-:W-:Y:S02]  /*7c60*/  IADD3 R31, P1, R14, -0x78, RZ ;  /* 0xffffff880e1f7810 */ /* 0x000fe40007f3e0ff */
[----:B------:R-:W-:Y:S02]  /*7c70*/  PLOP3.LUT P0, PT, PT, PT, PT, 0x8, 0x0 ;  /* 0x000000000000781c */ /* 0x000fe40003f0e170 */
[----:B------:R-:W-:-:S11]  /*7c80*/  IADD3.X R41, R15, -0x1, RZ, P1, !PT ;  /* 0xffffffff0f297810 */ /* 0x000fd60000ffe4ff */
.L_x_599:
        /* <DEDUP_REMOVED lines=55> */
.L_x_598:
[----:B------:R-:W-:Y:S05]  /*8000*/  BSYNC B1 ;  /* 0x0000000000017941 */ /* 0x000fea0003800000 */
.L_x_597:
        /* <DEDUP_REMOVED lines=35> */
.L_x_601:
[----:B------:R-:W-:Y:S05]  /*8240*/  BSYNC B1 ;  /* 0x0000000000017941 */ /* 0x000fea0003800000 */
.L_x_600:
        /* <DEDUP_REMOVED lines=15> */
.L_x_594:
[----:B------:R-:W-:Y:S05]  /*8340*/  BSYNC B0 ;  /* 0x0000000000007941 */ /* 0x000fea0003800000 */
.L_x_593:
[----:B------:R-:W-:Y:S01]  /*8350*/  ISETP.GT.U32.AND P0, PT, R6, 0x1ff, PT ;  /* 0x000001ff0600780c */ /* 0x000fe20003f04070 */
[----:B------:R0:W-:Y:S04]  /*8360*/  STS [R7], R25 ;  /* 0x0000001907007388 */ /* 0x0001e80000000800 */
[----:B------:R0:W-:Y:S01]  /*8370*/  STS [R7+0x500], R30 ;  /* 0x0005001e07007388 */ /* 0x0001e20000000800 */
[----:B------:R-:W-:Y:S07]  /*8380*/  BAR.SYNC.DEFER_BLOCKING 0x0 ;  /* 0x0000000000007b1d */ /* 0x000fee0000010000 */
[----:B------:R-:W-:Y:S05]  /*8390*/  @P0 BRA `(.L_x_602) ;  /* 0x0000001000440947 */ /* 0x000fea0003800000 */
[----:B------:R-:W-:Y:S01]  /*83a0*/  ISETP.NE.AND P0, PT, R24, RZ, PT ;  /* 0x000000ff1800720c */ /* 0x000fe20003f05270 */
[----:B------:R-:W-:Y:S01]  /*83b0*/  BSSY B0, `(.L_x_603) ;  /* 0x0000079000007945 */ /* 0x000fe20003800000 */
[----:B0-----:R-:W-:-:S11]  /*83c0*/  MOV R25, R2 ;  /* 0x0000000200197202 */ /* 0x001fd60000000f00 */
[----:B------:R-:W-:Y:S05]  /*83d0*/  @!P0 BRA `(.L_x_604) ;  /* 0x0000000400d88947 */ /* 0x000fea0003800000 */
[----:B------:R-:W-:Y:S01]  /*83e0*/  ISETP.GT.U32.AND P1, PT, R40, 0x9, PT ;  /* 0x000000092800780c */ /* 0x000fe20003f24070 */
[----:B------:R-:W-:Y:S01]  /*83f0*/  HFMA2.MMA R25, -RZ, RZ, 0, 0 ;  /* 0x00000000ff197435 */ /* 0x000fe200000001ff */
[----:B------:R-:W-:Y:S01]  /*8400*/  MOV R26, RZ ;  /* 0x000000ff001a7202 */ /* 0x000fe20000000f00 */
[----:B------:R-:W-:-:S10]  /*8410*/  UMOV UR7, 0xffff ;  /* 0x0000ffff00077882 */ /* 0x000fd40000000000 */
[----:B------:R0:W1:Y:S04]  /*8420*/  @!P1 LDS R25, [R10] ;  /* 0x000000000a199984 */ /* 0x0000680000000800 */
[----:B------:R0:W2:Y:S01]  /*8430*/  @!P1 LDS R26, [R10+0x500] ;  /* 0x000500000a1a9984 */ /* 0x0000a20000000800 */
[----:B------:R-:W-:Y:S05]  /*8440*/  BRA.DIV UR7, `(.L_x_605) ;  /* 0x0000001207307947 */ /* 0x000fea000b800000 */
[----:B------:R-:W-:Y:S01]  /*8450*/  IMAD.MOV.U32 R32, RZ, RZ, 0xffff ;  /* 0x0000ffffff207424 */ /* 0x000fe200078e00ff */
[----:B------:R-:W-:Y:S01]  /*8460*/  MOV R31, 0xffff ;  /* 0x0000ffff001f7802 */ /* 0x000fe20000000f00 */
[----:B------:R-:W-:Y:S01]  /*8470*/  IMAD.MOV.U32 R37, RZ, RZ, 0xffff ;  /* 0x0000ffffff257424 */ /* 0x000fe200078e00ff */
[----:B------:R-:W-:Y:S01]  /*8480*/  MOV R33, 0xffff ;  /* 0x0000ffff00217802 */ /* 0x000fe20000000f00 */
[----:B-1----:R-:W1:Y:S01]  /*8490*/  SHFL.BFLY PT, R28, R25, 0x8, 0x101f ;  /* 0x0d101f00191c7f89 */ /* 0x002e6200000e0000 */
[----:B------:R-:W-:Y:S02]  /*84a0*/  MOV R34, 0xffff ;  /* 0x0000ffff00227802 */ /* 0x000fe40000000f00 */
[----:B------:R-:W-:Y:S01]  /*84b0*/  MOV R36, 0xffff ;  /* 0x0000ffff00247802 */ /* 0x000fe20000000f00 */
[----:B--2---:R-:W2:Y:S01]  /*84c0*/  SHFL.BFLY PT, R27, R26, 0x8, 0x101f ;  /* 0x0d101f001a1b7f89 */ /* 0x004ea200000e0000 */
[----:B------:R-:W-:Y:S01]  /*84d0*/  MOV R35, 0xffff ;  /* 0x0000ffff00237802 */ /* 0x000fe20000000f00 */
[----:B-1----:R-:W-:Y:S01]  /*84e0*/  FADD.FTZ R28, R28, R25 ;  /* 0x000000191c1c7221 */ /* 0x002fe20000010000 */
[----:B--2---:R-:W-:-:S04]  /*84f0*/  FADD.FTZ R27, R27, R26 ;  /* 0x0000001a1b1b7221 */ /* 0x004fc80000010000 */
        /* <DEDUP_REMOVED lines=12> */
.L_x_618:
[----:B------:R-:W1:Y:S01]  /*85c0*/  LDC.64 R26, c[0x0][0x218] ;  /* 0x00008600ff1a7b82 */ /* 0x000e620000000a00 */
[----:B------:R-:W-:Y:S01]  /*85d0*/  ISETP.NE.AND P2, PT, R40, RZ, PT ;  /* 0x000000ff2800720c */ /* 0x000fe20003f45270 */
[----:B---3--:R-:W-:Y:S01]  /*85e0*/  FADD.FTZ R34, R25, R34 ;  /* 0x0000002219227221 */ /* 0x008fe20000010000 */
[----:B------:R-:W-:Y:S02]  /*85f0*/  IADD3 R25, R2, R22, RZ ;  /* 0x0000001602197210 */ /* 0x000fe40007ffe0ff */
[----:B------:R-:W-:-:S03]  /*8600*/  ISETP.NE.AND P0, PT, R24, 0x1, PT ;  /* 0x000000011800780c */ /* 0x000fc60003f05270 */
[----:B------:R-:W2:Y:S06]  /*8610*/  LDC.64 R28, c[0x0][0x220] ;  /* 0x00008800ff1c7b82 */ /* 0x000eac0000000a00 */
[----:B------:R-:W-:Y:S02]  /*8620*/  @!P2 F2FP.BF16.F32.PACK_AB R30, RZ, R31 ;  /* 0x0000001fff1ea23e */ /* 0x000fe400000010ff */
[----:B------:R-:W-:Y:S01]  /*8630*/  @!P2 F2FP.BF16.F32.PACK_AB R31, RZ, R34 ;  /* 0x00000022ff1fa23e */ /* 0x000fe200000010ff */
[----:B-1----:R-:W-:-:S05]  /*8640*/  IMAD.WIDE R26, R25, 0x2, R26 ;  /* 0x00000002191a7825 */ /* 0x002fca00078e021a */
[----:B------:R1:W-:Y:S01]  /*8650*/  @!P2 STG.E.U16 desc[UR18][R26.64], R30 ;  /* 0x0000001e1a00a986 */ /* 0x0003e2000c101512 */
[----:B--2---:R-:W-:Y:S01]  /*8660*/  IMAD.WIDE R28, R25, 0x2, R28 ;  /* 0x00000002191c7825 */ /* 0x004fe200078e021c */
[----:B------:R-:W-:-:S04]  /*8670*/  MOV R25, R0 ;  /* 0x0000000000197202 */ /* 0x000fc80000000f00 */
[----:B------:R1:W-:Y:S01]  /*8680*/  @!P2 STG.E.U16 desc[UR18][R28.64], R31 ;  /* 0x0000001f1c00a986 */ /* 0x0003e2000c101512 */
[----:B------:R-:W-:Y:S05]  /*8690*/  @!P0 BRA `(.L_x_604) ;  /* 0x0000000400288947 */ /* 0x000fea0003800000 */
[----:B------:R-:W-:Y:S01]  /*86a0*/  HFMA2.MMA R25, -RZ, RZ, 0, 0 ;  /* 0x00000000ff197435 */ /* 0x000fe200000001ff */
[----:B-1----:R-:W-:Y:S01]  /*86b0*/  MOV R30, RZ ;  /* 0x000000ff001e7202 */ /* 0x002fe20000000f00 */
[----:B------:R-:W-:-:S05]  /*86c0*/  UMOV UR7, 0xffff ;  /* 0x0000ffff00077882 */ /* 0x000fca0000000000 */
[----:B------:R1:W2:Y:S04]  /*86d0*/  @!P1 LDS R30, [R12+0x500] ;  /* 0x000500000c1e9984 */ /* 0x0002a80000000800 */
[----:B------:R1:W3:Y:S01]  /*86e0*/  @!P1 LDS R25, [R12] ;  /* 0x000000000c199984 */ /* 0x0002e20000000800 */
[----:B------:R-:W-:Y:S05]  /*86f0*/  BRA.DIV UR7, `(.L_x_606) ;  /* 0x00000012075c7947 */ /* 0x000fea000b800000 */
[----:B------:R-:W-:Y:S01]  /*8700*/  IMAD.MOV.U32 R36, RZ, RZ, 0xffff ;  /* 0x0000ffffff247424 */ /* 0x000fe200078e00ff */
[----:B------:R-:W-:Y:S01]  /*8710*/  MOV R35, 0xffff ;  /* 0x0000ffff00237802 */ /* 0x000fe20000000f00 */
[----:B------:R-:W-:Y:S01]  /*8720*/  IMAD.MOV.U32 R43, RZ, RZ, 0xffff ;  /* 0x0000ffffff2b7424 */ /* 0x000fe200078e00ff */
[----:B------:R-:W-:Y:S01]  /*8730*/  MOV R37, 0xffff ;  /* 0x0000ffff00257802 */ /* 0x000fe20000000f00 */
[----:B---3--:R-:W3:Y:S01]  /*8740*/  SHFL.BFLY PT, R32, R25, 0x8, 0x101f ;  /* 0x0d101f0019207f89 */ /* 0x008ee200000e0000 */
[----:B------:R-:W-:Y:S02]  /*8750*/  MOV R42, 0xffff ;  /* 0x0000ffff002a7802 */ /* 0x000fe40000000f00 */
[----:B------:R-:W-:Y:S01]  /*8760*/  MOV R44, 0xffff ;  /* 0x0000ffff002c7802 */ /* 0x000fe20000000f00 */
[----:B--2---:R-:W2:Y:S01]  /*8770*/  SHFL.BFLY PT, R31, R30, 0x8, 0x101f ;  /* 0x0d101f001e1f7f89 */ /* 0x004ea200000e0000 */
[----:B------:R-:W-:Y:S01]  /*8780*/  MOV R41, 0xffff ;  /* 0x0000ffff00297802 */ /* 0x000fe20000000f00 */
[----:B---3--:R-:W-:Y:S01]  /*8790*/  FADD.FTZ R32, R32, R25 ;  /* 0x0000001920207221 */ /* 0x008fe20000010000 */
[----:B--2---:R-:W-:-:S04]  /*87a0*/  FADD.FTZ R31, R31, R30 ;  /* 0x0000001e1f1f7221 */ /* 0x004fc80000010000 */
        /* <DEDUP_REMOVED lines=12> */
.L_x_628:
        /* <DEDUP_REMOVED lines=9> */
[----:B------:R-:W-:Y:S01]  /*8900*/  HFMA2.MMA R25, -RZ, RZ, 0, 0 ;  /* 0x00000000ff197435 */ /* 0x000fe200000001ff */
[----:B--2---:R-:W-:Y:S01]  /*8910*/  MOV R30, RZ ;  /* 0x000000ff001e7202 */ /* 0x004fe20000000f00 */
[----:B------:R-:W-:-:S05]  /*8920*/  UMOV UR7, 0xffff ;  /* 0x0000ffff00077882 */ /* 0x000fca0000000000 */
[----:B------:R2:W3:Y:S04]  /*8930*/  @!P1 LDS R30, [R13+0x500] ;  /* 0x000500000d1e9984 */ /* 0x0004e80000000800 */
[----:B------:R2:W4:Y:S01]  /*8940*/  @!P1 LDS R25, [R13] ;  /* 0x000000000d199984 */ /* 0x0005220000000800 */
[----:B------:R-:W-:Y:S05]  /*8950*/  BRA.DIV UR7, `(.L_x_607) ;  /* 0x0000001207b07947 */ /* 0x000fea000b800000 */
[----:B------:R-:W-:Y:S01]  /*8960*/  MOV R36, 0xffff ;  /* 0x0000ffff00247802 */ /* 0x000fe20000000f00 */
[----:B------:R-:W-:Y:S01]  /*8970*/  IMAD.MOV.U32 R35, RZ, RZ, 0xffff ;  /* 0x0000ffffff237424 */ /* 0x000fe200078e00ff */
[----:B------:R-:W-:Y:S02]  /*8980*/  MOV R37, 0xffff ;  /* 0x0000ffff00257802 */ /* 0x000fe40000000f00 */
[----:B------:R-:W-:Y:S01]  /*8990*/  MOV R42, 0xffff ;  /* 0x0000ffff002a7802 */ /* 0x000fe20000000f00 */
[----:B----4-:R-:W4:Y:S01]  /*89a0*/  SHFL.BFLY PT, R32, R25, 0x8, 0x101f ;  /* 0x0d101f0019207f89 */ /* 0x010f2200000e0000 */
[----:B------:R-:W-:Y:S02]  /*89b0*/  MOV R44, 0xffff ;  /* 0x0000ffff002c7802 */ /* 0x000fe40000000f00 */
[----:B------:R-:W-:Y:S01]  /*89c0*/  MOV R41, 0xffff ;  /* 0x0000ffff00297802 */ /* 0x000fe20000000f00 */
[----:B---3--:R-:W3:Y:S01]  /*89d0*/  SHFL.BFLY PT, R31, R30, 0x8, 0x101f ;  /* 0x0d101f001e1f7f89 */ /* 0x008ee200000e0000 */
[----:B------:R-:W-:Y:S01]  /*89e0*/  MOV R43, 0xffff ;  /* 0x0000ffff002b7802 */ /* 0x000fe20000000f00 */
[----:B----4-:R-:W-:Y:S01]  /*89f0*/  FADD.FTZ R32, R32, R25 ;  /* 0x0000001920207221 */ /* 0x010fe20000010000 */
[----:B---3--:R-:W-:-:S04]  /*8a00*/  FADD.FTZ R31, R31, R30 ;  /* 0x0000001e1f1f7221 */ /* 0x008fc80000010000 */
        /* <DEDUP_REMOVED lines=12> */
.L_x_638:
[----:B0-----:R-:W-:Y:S01]  /*8ad0*/  FADD.FTZ R30, R25, R30 ;  /* 0x0000001e191e7221 */ /* 0x001fe20000010000 */
[----:B------:R-:W-:-:S04]  /*8ae0*/  @!P2 F2FP.BF16.F32.PACK_AB R25, RZ, R35 ;  /* 0x00000023ff19a23e */ /* 0x000fc800000010ff */
[----:B------:R-:W-:Y:S02]  /*8af0*/  PRMT R31, R25, 0x7610, R31 ;  /* 0x00007610191f7816 */ /* 0x000fe4000000001f */
[----:B------:R-:W-:Y:S02]  /*8b00*/  @!P2 F2FP.BF16.F32.PACK_AB R30, RZ, R30 ;  /* 0x0000001eff1ea23e */ /* 0x000fe400000010ff */
[----:B------:R-:W-:Y:S01]  /*8b10*/  MOV R25, R18 ;  /* 0x0000001200197202 */ /* 0x000fe20000000f00 */
[----:B------:R3:W-:Y:S04]  /*8b20*/  @!P2 STG.E.U16 desc[UR18][R26.64+0x50], R31 ;  /* 0x0000501f1a00a986 */ /* 0x0007e8000c101512 */
[----:B------:R3:W-:Y:S02]  /*8b30*/  @!P2 STG.E.U16 desc[UR18][R28.64+0x50], R30 ;  /* 0x0000501e1c00a986 */ /* 0x0007e4000c101512 */
.L_x_604:
[----:B------:R-:W-:Y:S05]  /*8b40*/  BSYNC B0 ;  /* 0x0000000000007941 */ /* 0x000fea0003800000 */
.L_x_603:
        /* <DEDUP_REMOVED lines=12> */
[----:B------:R-:W-:Y:S01]  /*8c10*/  HFMA2.MMA R41, -RZ, RZ, 0, 0 ;  /* 0x00000000ff297435 */ /* 0x000fe200000001ff */
[----:B------:R-:W-:Y:S02]  /*8c20*/  @!P0 IADD3 R30, R25, 0x14, RZ ;  /* 0x00000014191e8810 */ /* 0x000fe40007ffe0ff */
[----:B------:R-:W-:Y:S02]  /*8c30*/  CS2R R34, SRZ ;  /* 0x0000000000227805 */ /* 0x000fe4000001ff00 */
[----:B------:R-:W-:Y:S02]  /*8c40*/  @!P0 LEA R29, R40, UR6, 0x7 ;  /* 0x00000006281d8c11 */ /* 0x000fe4000f8e38ff */
[----:B------:R-:W-:Y:S02]  /*8c50*/  @!P0 LOP3.LUT R28, R28, R11, RZ, 0x3c, !PT ;  /* 0x0000000b1c1c8212 */ /* 0x000fe400078e3cff */
[----:B------:R-:W-:-:S02]  /*8c60*/  @!P0 LEA R31, R40, UR6, 0x7 ;  /* 0x00000006281f8c11 */ /* 0x000fc4000f8e38ff */
[----:B------:R-:W-:Y:S01]  /*8c70*/  @!P0 LOP3.LUT R30, R30, R11, RZ, 0x3c, !PT ;  /* 0x0000000b1e1e8212 */ /* 0x000fe200078e3cff */
[----:B------:R-:W-:Y:S01]  /*8c80*/  @!P0 IMAD R28, R28, 0x4, R29 ;  /* 0x000000041c1c8824 */ /* 0x000fe200078e021d */
[----:B------:R-:W-:Y:S02]  /*8c90*/  @!P0 IADD3 R46, R25, 0x3c, RZ ;  /* 0x0000003c192e8810 */ /* 0x000fe40007ffe0ff */
[----:B------:R-:W-:Y:S02]  /*8ca0*/  @!P0 LEA R30, R30, R31, 0x2 ;  /* 0x0000001f1e1e8211 */ /* 0x000fe400078e10ff */
[----:B------:R-:W1:Y:S01]  /*8cb0*/  @!P0 LDS R29, [R28] ;  /* 0x000000001c1d8984 */ /* 0x000e620000000800 */
[----:B------:R-:W-:Y:S02]  /*8cc0*/  @!P0 LEA R45, R40, UR6, 0x7 ;  /* 0x00000006282d8c11 */ /* 0x000fe4000f8e38ff */
[----:B------:R-:W-:Y:S01]  /*8cd0*/  @!P0 LOP3.LUT R46, R46, R11, RZ, 0x3c, !PT ;  /* 0x0000000b2e2e8212 */ /* 0x000fe200078e3cff */
[----:B------:R-:W4:Y:S01]  /*8ce0*/  @!P0 LDS R33, [R30+0x500] ;  /* 0x000500001e218984 */ /* 0x000f220000000800 */
[----:B------:R-:W-:-:S02]  /*8cf0*/  MOV R31, 0xffff ;  /* 0x0000ffff001f7802 */ /* 0x000fc40000000f00 */
[----:B------:R-:W-:Y:S01]  /*8d00*/  @!P0 LEA R46, R46, R45, 0x2 ;  /* 0x0000002d2e2e8211 */ /* 0x000fe200078e10ff */
[----:B------:R5:W0:Y:S01]  /*8d10*/  @!P0 LDS R32, [R30] ;  /* 0x000000001e208984 */ /* 0x000a220000000800 */
[----:B------:R-:W-:Y:S01]  /*8d20*/  MOV R42, RZ ;  /* 0x000000ff002a7202 */ /* 0x000fe20000000f00 */
[----:B------:R-:W-:Y:S01]  /*8d30*/  HFMA2.MMA R45, -RZ, RZ, 0, 0 ;  /* 0x00000000ff2d7435 */ /* 0x000fe200000001ff */
[----:B------:R-:W-:Y:S01]  /*8d40*/  MOV R49, 0xffff ;  /* 0x0000ffff00317802 */ /* 0x000fe20000000f00 */
[----:B------:R-:W-:Y:S01]  /*8d50*/  @!P0 LDS R43, [R28+0x500] ;  /* 0x000500001c2b8984 */ /* 0x000fe20000000800 */
[----:B------:R-:W-:Y:S02]  /*8d60*/  MOV R50, 0xffff ;  /* 0x0000ffff00327802 */ /* 0x000fe40000000f00 */
[----:B------:R-:W-:Y:S01]  /*8d70*/  MOV R52, 0xffff ;  /* 0x0000ffff00347802 */ /* 0x000fe20000000f00 */
[----:B------:R-:W-:Y:S01]  /*8d80*/  @!P0 LDS R48, [R46+0x500] ;  /* 0x000500002e308984 */ /* 0x000fe20000000800 */
[----:B-----5:R-:W-:-:S02]  /*8d90*/  MOV R30, 0xffff ;  /* 0x0000ffff001e7802 */ /* 0x020fc40000000f00 */
[----:B------:R-:W-:Y:S01]  /*8da0*/  MOV R51, 0xffff ;  /* 0x0000ffff00337802 */ /* 0x000fe20000000f00 */
[----:B------:R5:W-:Y:S01]  /*8db0*/  @!P0 LDS R47, [R46] ;  /* 0x000000002e2f8984 */ /* 0x000be20000000800 */
[----:B------:R-:W-:-:S03]  /*8dc0*/  IADD3 R25, R25, R22, RZ ;  /* 0x0000001619197210 */ /* 0x000fc60007ffe0ff */
[----:B---3--:R-:W3:Y:S01]  /*8dd0*/  SHFL.BFLY PT, R28, R27, 0x8, 0x101f ;  /* 0x0d101f001b1c7f89 */ /* 0x008ee200000e0000 */
[----:B-----5:R-:W-:Y:S02]  /*8de0*/  MOV R46, RZ ;  /* 0x000000ff002e7202 */ /* 0x020fe40000000f00 */
[----:B-1----:R-:W-:Y:S02]  /*8df0*/  @!P0 MOV R41, R29 ;  /* 0x0000001d00298202 */ /* 0x002fe40000000f00 */
[----:B--2---:R-:W1:Y:S01]  /*8e00*/  SHFL.BFLY PT, R29, R26, 0x8, 0x101f ;  /* 0x0d101f001a1d7f89 */ /* 0x004e6200000e0000 */
[----:B----4-:R-:W-:Y:S01]  /*8e10*/  @!P0 IMAD.MOV.U32 R35, RZ, RZ, R33 ;  /* 0x000000ffff238224 */ /* 0x010fe200078e0021 */
[----:B------:R-:W-:Y:S02]  /*8e20*/  MOV R33, 0xffff ;  /* 0x0000ffff00217802 */ /* 0x000fe40000000f00 */
[----:B------:R-:W2:Y:S01]  /*8e30*/  SHFL.BFLY PT, R44, R41, 0x8, 0x101f ;  /* 0x0d101f00292c7f89 */ /* 0x000ea200000e0000 */
[----:B0-----:R-:W-:Y:S01]  /*8e40*/  @!P0 MOV R34, R32 ;  /* 0x0000002000228202 */ /* 0x001fe20000000f00 */
[----:B------:R-:W-:-:S02]  /*8e50*/  IMAD.MOV.U32 R32, RZ, RZ, 0xffff ;  /* 0x0000ffffff207424 */ /* 0x000fc400078e00ff */
[----:B---3--:R-:W-:Y:S01]  /*8e60*/  FADD.FTZ R28, R28, R27 ;  /* 0x0000001b1c1c7221 */ /* 0x008fe20000010000 */
[----:B------:R-:W-:Y:S01]  /*8e70*/  @!P0 MOV R42, R43 ;  /* 0x0000002b002a8202 */ /* 0x000fe20000000f00 */
[----:B------:R-:W0:Y:S01]  /*8e80*/  SHFL.BFLY PT, R37, R34, 0x8, 0x101f ;  /* 0x0d101f0022257f89 */ /* 0x000e2200000e0000 */
[----:B------:R-:W-:-:S03]  /*8e90*/  @!P0 IMAD.MOV.U32 R46, RZ, RZ, R48 ;  /* 0x000000ffff2e8224 */ /* 0x000fc600078e0030 */
[----:B------:R-:W3:Y:S01]  /*8ea0*/  SHFL.BFLY PT, R36, R35, 0x8, 0x101f ;  /* 0x0d101f0023247f89 */ /* 0x000ee200000e0000 */
[----:B------:R-:W-:Y:S02]  /*8eb0*/  MOV R48, 0xffff ;  /* 0x0000ffff00307802 */ /* 0x000fe40000000f00 */
[----:B------:R-:W-:Y:S01]  /*8ec0*/  @!P0 MOV R45, R47 ;  /* 0x0000002f002d8202 */ /* 0x000fe20000000f00 */
[----:B------:R-:W4:Y:S01]  /*8ed0*/  SHFL.BFLY PT, R43, R42, 0x8, 0x101f ;  /* 0x0d101f002a2b7f89 */ /* 0x000f2200000e0000 */
[----:B------:R-:W-:-:S03]  /*8ee0*/  ISETP.NE.AND P0, PT, R40, RZ, PT ;  /* 0x000000ff2800720c */ /* 0x000fc60003f05270 */
[----:B------:R-:W5:Y:S01]  /*8ef0*/  SHFL.BFLY PT, R27, R28, 0x4, 0x101f ;  /* 0x0c901f001c1b7f89 */ /* 0x000f6200000e0000 */
[----:B-1----:R-:W-:-:S03]  /*8f00*/  FADD.FTZ R29, R29, R26 ;  /* 0x0000001a1d1d7221 */ /* 0x002fc60000010000 */
[----:B------:R-:W1:Y:S01]  /*8f10*/  SHFL.BFLY PT, R50, R45, 0x8, 0x101f ;  /* 0x0d101f002d327f89 */ /* 0x000e6200000e0000 */
[----:B--2---:R-:W-:-:S03]  /*8f20*/  FADD.FTZ R44, R44, R41 ;  /* 0x000000292c2c7221 */ /* 0x004fc60000010000 */
[----:B------:R-:W2:Y:S01]  /*8f30*/  SHFL.BFLY PT, R26, R29, 0x4, 0x101f ;  /* 0x0c901f001d1a7f89 */ /* 0x000ea200000e0000 */
[----:B0-----:R-:W-:-:S03]  /*8f40*/  FADD.FTZ R37, R37, R34 ;  /* 0x0000002225257221 */ /* 0x001fc60000010000 */
[----:B------:R-:W0:Y:S01]  /*8f50*/  SHFL.BFLY PT, R41, R44, 0x4, 0x101f ;  /* 0x0c901f002c297f89 */ /* 0x000e2200000e0000 */
[----:B---3--:R-:W-:-:S03]  /*8f60*/  FADD.FTZ R36, R36, R35 ;  /* 0x0000002324247221 */ /* 0x008fc60000010000 */
[----:B------:R-:W3:Y:S01]  /*8f70*/  SHFL.BFLY PT, R34, R37, 0x4, 0x101f ;  /* 0x0c901f0025227f89 */ /* 0x000ee200000e0000 */
[----:B----4-:R-:W-:-:S03]  /*8f80*/  FADD.FTZ R43, R43, R42 ;  /* 0x0000002a2b2b7221 */ /* 0x010fc60000010000 */
[----:B------:R-:W4:Y:S01]  /*8f90*/  SHFL.BFLY PT, R35, R36, 0x4, 0x101f ;  /* 0x0c901f0024237f89 */ /* 0x000f2200000e0000 */
[----:B-----5:R-:W-:-:S03]  /*8fa0*/  FADD.FTZ R27, R28, R27 ;  /* 0x0000001b1c1b7221 */ /* 0x020fc60000010000 */
[----:B------:R-:W5:Y:S01]  /*8fb0*/  SHFL.BFLY PT, R42, R43, 0x4, 0x101f ;  /* 0x0c901f002b2a7f89 */ /* 0x000f6200000e0000 */
[----:B------:R-:W-:Y:S01]  /*8fc0*/  MOV R28, 0xffff ;  /* 0x0000ffff001c7802 */ /* 0x000fe20000000f00 */
[----:B-1----:R-:W-:Y:S02]  /*8fd0*/  FADD.FTZ R50, R50, R45 ;  /* 0x0000002d32327221 */ /* 0x002fe40000010000 */
[----:B------:R-:W1:Y:S01]  /*8fe0*/  SHFL.BFLY PT, R47, R46, 0x8, 0x101f ;  /* 0x0d101f002e2f7f89 */ /* 0x000e6200000e0000 */
[----:B------:R-:W-:Y:S01]  /*8ff0*/  MOV R45, 0xffff ;  /* 0x0000ffff002d7802 */ /* 0x000fe20000000f00 */
[----:B--2---:R-:W-:Y:S01]  /*9000*/  FADD.FTZ R26, R29, R26 ;  /* 0x0000001a1d1a7221 */ /* 0x004fe20000010000 */
[----:B------:R-:W-:Y:S01]  /*9010*/  MOV R29, 0xffff ;  /* 0x0000ffff001d7802 */ /* 0x000fe20000000f00 */
[----:B------:R-:W2:Y:S01]  /*9020*/  SHFL.BFLY PT, R28, R27, 0x2, 0x101f ;  /* 0x0c501f001b1c7f89 */ /* 0x000ea200000e0000 */
[----:B0-----:R-:W-:-:S03]  /*9030*/  FADD.FTZ R41, R44, R41 ;  /* 0x000000292c297221 */ /* 0x001fc60000010000 */
[----:B------:R-:W0:Y:S01]  /*9040*/  SHFL.BFLY PT, R45, R50, 0x4, 0x101f ;  /* 0x0c901f00322d7f89 */ /* 0x000e2200000e0000 */
[----:B---3--:R-:W-:-:S03]  /*9050*/  FADD.FTZ R34, R37, R34 ;  /* 0x0000002225227221 */ /* 0x008fc60000010000 */
[----:B------:R-:W3:Y:S01]  /*9060*/  SHFL.BFLY PT, R29, R26, 0x2, 0x101f ;  /* 0x0c501f001a1d7f89 */ /* 0x000ee200000e0000 */
[----:B----4-:R-:W-:-:S03]  /*9070*/  FADD.FTZ R35, R36, R35 ;  /* 0x0000002324237221 */ /* 0x010fc60000010000 */
[----:B------:R-:W4:Y:S01]  /*9080*/  SHFL.BFLY PT, R37, R34, 0x2, 0x101f ;  /* 0x0c501f0022257f89 */ /* 0x000f2200000e0000 */
[----:B-----5:R-:W-:Y:S01]  /*9090*/  FADD.FTZ R42, R43, R42 ;  /* 0x0000002a2b2a7221 */ /* 0x020fe20000010000 */
[----:B------:R-:W-:Y:S02]  /*90a0*/  IMAD.MOV.U32 R43, RZ, RZ, 0xffff ;  /* 0x0000ffffff2b7424 */ /* 0x000fe400078e00ff */
[----:B------:R-:W5:Y:S01]  /*90b0*/  SHFL.BFLY PT, R36, R35, 0x2, 0x101f ;  /* 0x0c501f0023247f89 */ /* 0x000f6200000e0000 */
[----:B-1----:R-:W-:Y:S01]  /*90c0*/  FADD.FTZ R47, R47, R46 ;  /* 0x0000002e2f2f7221 */ /* 0x002fe20000010000 */
[----:B------:R-:W-:Y:S02]  /*90d0*/  MOV R46, 0xffff ;  /* 0x0000ffff002e7802 */ /* 0x000fe40000000f00 */
[----:B------:R-:W1:Y:S01]  /*90e0*/  SHFL.BFLY PT, R44, R41, 0x2, 0x101f ;  /* 0x0c501f00292c7f89 */ /* 0x000e6200000e0000 */
[----:B--2---:R-:W-:-:S03]  /*90f0*/  FADD.FTZ R31, R27, R28 ;  /* 0x0000001c1b1f7221 */ /* 0x004fc60000010000 */
[----:B------:R-:W2:Y:S01]  /*9100*/  SHFL.BFLY PT, R43, R42, 0x2, 0x101f ;  /* 0x0c501f002a2b7f89 */ /* 0x000ea200000e0000 */
[----:B0-----:R-:W-:-:S03]  /*9110*/  FADD.FTZ R45, R50, R45 ;  /* 0x0000002d322d7221 */ /* 0x001fc60000010000 */
[----:B------:R-:W0:Y:S01]  /*9120*/  SHFL.BFLY PT, R46, R47, 0x4, 0x101f ;  /* 0x0c901f002f2e7f89 */ /* 0x000e2200000e0000 */
[----:B---3--:R-:W-:-:S03]  /*9130*/  FADD.FTZ R30, R26, R29 ;  /* 0x0000001d1a1e7221 */ /* 0x008fc60000010000 */
[----:B------:R-:W3:Y:S01]  /*9140*/  SHFL.BFLY PT, R32, R31, 0x1, 0x101f ;  /* 0x0c301f001f207f89 */ /* 0x000ee200000e0000 */
[----:B------:R-:W3:Y:S01]  /*9150*/  LDC.64 R26, c[0x0][0x218] ;  /* 0x00008600ff1a7b82 */ /* 0x000ee20000000a00 */
[----:B----4-:R-:W-:Y:S02]  /*9160*/  FADD.FTZ R37, R34, R37 ;  /* 0x0000002522257221 */ /* 0x010fe40000010000 */
[----:B------:R-:W4:Y:S01]  /*9170*/  SHFL.BFLY PT, R33, R30, 0x1, 0x101f ;  /* 0x0c301f001e217f89 */ /* 0x000f2200000e0000 */
[----:B------:R-:W-:Y:S01]  /*9180*/  MOV R34, 0xffff ;  /* 0x0000ffff00227802 */ /* 0x000fe20000000f00 */
[----:B-----5:R-:W-:Y:S01]  /*9190*/  FADD.FTZ R36, R35, R36 ;  /* 0x0000002423247221 */ /* 0x020fe20000010000 */
[----:B------:R-:W-:Y:S02]  /*91a0*/  MOV R35, 0xffff ;  /* 0x0000ffff00237802 */ /* 0x000fe40000000f00 */
[----:B------:R-:W5:Y:S02]  /*91b0*/  LDC.64 R28, c[0x0][0x220] ;  /* 0x00008800ff1c7b82 */ /* 0x000f640000000a00 */
[----:B------:R-:W5:Y:S01]  /*91c0*/  SHFL.BFLY PT, R34, R37, 0x1, 0x101f ;  /* 0x0c301f0025227f89 */ /* 0x000f6200000e0000 */
[----:B-1----:R-:W-:Y:S01]  /*91d0*/  FADD.FTZ R44, R41, R44 ;  /* 0x0000002c292c7221 */ /* 0x002fe20000010000 */
[----:B------:R-:W-:-:S02]  /*91e0*/  MOV R41, 0xffff ;  /* 0x0000ffff00297802 */ /* 0x000fc40000000f00 */
[----:B------:R-:W1:Y:S01]  /*91f0*/  SHFL.BFLY PT, R35, R36, 0x1, 0x101f ;  /* 0x0c301f0024237f89 */ /* 0x000e6200000e0000 */
[----:B--2---:R-:W-:Y:S01]  /*9200*/  FADD.FTZ R42, R42, R43 ;  /* 0x0000002b2a2a7221 */ /* 0x004fe20000010000 */
[----:B------:R-:W-:Y:S02]  /*9210*/  IMAD.MOV.U32 R43, RZ, RZ, 0xffff ;  /* 0x0000ffffff2b7424 */ /* 0x000fe400078e00ff */
[----:B------:R-:W2:Y:S01]  /*9220*/  SHFL.BFLY PT, R41, R44, 0x1, 0x101f ;  /* 0x0c301f002c297f89 */ /* 0x000ea200000e0000 */
[----:B0-----:R-:W-:Y:S01]  /*9230*/  FADD.FTZ R46, R47, R46 ;  /* 0x0000002e2f2e7221 */ /* 0x001fe20000010000 */
[----:B------:R-:W-:Y:S02]  /*9240*/  MOV R47, 0xffff ;  /* 0x0000ffff002f7802 */ /* 0x000fe40000000f00 */
[----:B------:R-:W0:Y:S01]  /*9250*/  SHFL.BFLY PT, R43, R42, 0x1, 0x101f ;  /* 0x0c301f002a2b7f89 */ /* 0x000e2200000e0000 */
[----:B---3--:R-:W-:Y:S01]  /*9260*/  FADD.FTZ R31, R31, R32 ;  /* 0x000000201f1f7221 */ /* 0x008fe20000010000 */
[----:B------:R-:W-:-:S02]  /*9270*/  IMAD.WIDE R26, R25, 0x2, R26 ;  /* 0x00000002191a7825 */ /* 0x000fc400078e021a */
[----:B------:R-:W3:Y:S02]  /*9280*/  SHFL.BFLY PT, R48, R45, 0x2, 0x101f ;  /* 0x0c501f002d307f89 */ /* 0x000ee400000e0000 */
[----:B----4-:R-:W-:Y:S01]  /*9290*/  FADD.FTZ R30, R30, R33 ;  /* 0x000000211e1e7221 */ /* 0x010fe20000010000 */
[----:B------:R-:W-:Y:S01]  /*92a0*/  @!P0 F2FP.BF16.F32.PACK_AB R31, RZ, R31 ;  /* 0x0000001fff1f823e */ /* 0x000fe200000010ff */
[----:B------:R-:W4:Y:S03]  /*92b0*/  SHFL.BFLY PT, R47, R46, 0x2, 0x101f ;  /* 0x0c501f002e2f7f89 */ /* 0x000f2600000e0000 */
[----:B------:R-:W-:Y:S01]  /*92c0*/  @!P0 F2FP.BF16.F32.PACK_AB R30, RZ, R30 ;  /* 0x0000001eff1e823e */ /* 0x000fe200000010ff */
[----:B-----5:R-:W-:-:S04]  /*92d0*/  IMAD.WIDE R28, R25, 0x2, R28 ;  /* 0x00000002191c7825 */ /* 0x020fc800078e021c */
[----:B------:R-:W-:Y:S01]  /*92e0*/  FADD.FTZ R25, R37, R34 ;  /* 0x0000002225197221 */ /* 0x000fe20000010000 */
[----:B------:R-:W-:Y:S02]  /*92f0*/  PRMT R49, R31, 0x7610, R49 ;  /* 0x000076101f317816 */ /* 0x000fe40000000031 */
[----:B------:R-:W-:Y:S01]  /*9300*/  PRMT R33, R30, 0x7610, R33 ;  /* 0x000076101e217816 */ /* 0x000fe20000000021 */
[----:B-1----:R-:W-:Y:S01]  /*9310*/  FADD.FTZ R30, R36, R35 ;  /* 0x00000023241e7221 */ /* 0x002fe20000010000 */
[----:B------:R-:W-:Y:S02]  /*9320*/  @!P0 F2FP.BF16.F32.PACK_AB R25, RZ, R25 ;  /* 0x00000019ff19823e */ /* 0x000fe400000010ff */
[----:B------:R-:W-:Y:S01]  /*9330*/  MOV R34, 0xffff ;  /* 0x0000ffff00227802 */ /* 0x000fe20000000f00 */
[----:B--2---:R-:W-:Y:S01]  /*9340*/  FADD.FTZ R31, R44, R41 ;  /* 0x000000292c1f7221 */ /* 0x004fe20000010000 */
[----:B------:R1:W-:Y:S01]  /*9350*/  @!P0 STG.E.U16 desc[UR18][R26.64], R33 ;  /* 0x000000211a008986 */ /* 0x0003e2000c101512 */
[----:B------:R-:W-:Y:S01]  /*9360*/  @!P0 F2FP.BF16.F32.PACK_AB R30, RZ, R30 ;  /* 0x0000001eff1e823e */ /* 0x000fe200000010ff */
[----:B0-----:R-:W-:-:S02]  /*9370*/  FADD.FTZ R32, R42, R43 ;  /* 0x0000002b2a207221 */ /* 0x001fc40000010000 */
[----:B------:R-:W-:Y:S01]  /*9380*/  @!P0 F2FP.BF16.F32.PACK_AB R31, RZ, R31 ;  /* 0x0000001fff1f823e */ /* 0x000fe200000010ff */
[----:B------:R-:W-:Y:S01]  /*9390*/  @!P0 STG.E.U16 desc[UR18][R28.64], R49 ;  /* 0x000000311c008986 */ /* 0x000fe2000c101512 */
[----:B---3--:R-:W-:Y:S01]  /*93a0*/  FADD.FTZ R45, R45, R48 ;  /* 0x000000302d2d7221 */ /* 0x008fe20000010000 */
[----:B------:R-:W-:Y:S01]  /*93b0*/  @!P0 F2FP.BF16.F32.PACK_AB R32, RZ, R32 ;  /* 0x00000020ff20823e */ /* 0x000fe200000010ff */
[----:B----4-:R-:W-:Y:S01]  /*93c0*/  FADD.FTZ R46, R46, R47 ;  /* 0x0000002f2e2e7221 */ /* 0x010fe20000010000 */
[----:B-1----:R-:W-:Y:S02]  /*93d0*/  PRMT R33, R25, 0x7610, R33 ;  /* 0x0000761019217816 */ /* 0x002fe40000000021 */
[----:B------:R-:W0:Y:S01]  /*93e0*/  SHFL.BFLY PT, R34, R45, 0x1, 0x101f ;  /* 0x0c301f002d227f89 */ /* 0x000e2200000e0000 */
[----:B------:R-:W-:-:S03]  /*93f0*/  MOV R25, 0xffff ;  /* 0x0000ffff00197802 */ /* 0x000fc60000000f00 */
[----:B------:R1:W-:Y:S04]  /*9400*/  @!P0 STG.E.U16 desc[UR18][R26.64+0x28], R33 ;  /* 0x000028211a008986 */ /* 0x0003e8000c101512 */
[----:B------:R1:W-:Y:S04]  /*9410*/  @!P0 STG.E.U16 desc[UR18][R28.64+0x28], R30 ;  /* 0x0000281e1c008986 */ /* 0x0003e8000c101512 */
[----:B------:R1:W-:Y:S04]  /*9420*/  @!P0 STG.E.U16 desc[UR18][R26.64+0x50], R31 ;  /* 0x0000501f1a008986 */ /* 0x0003e8000c101512 */
[----:B------:R1:W2:Y:S04]  /*9430*/  SHFL.BFLY PT, R25, R46, 0x1, 0x101f ;  /* 0x0c301f002e197f89 */ /* 0x0002a800000e0000 */
[----:B------:R1:W-:Y:S01]  /*9440*/  @!P0 STG.E.U16 desc[UR18][R28.64+0x50], R32 ;  /* 0x000050201c008986 */ /* 0x0003e2000c101512 */
[----:B0-----:R-:W-:-:S07]  /*9450*/  FADD.FTZ R34, R45, R34 ;  /* 0x000000222d227221 */ /* 0x001fce0000010000 */
.L_x_672:
[----:B-12---:R-:W-:Y:S01]  /*9460*/  FADD.FTZ R30, R46, R25 ;  /* 0x000000192e1e7221 */ /* 0x006fe20000010000 */
[----:B------:R-:W-:-:S04]  /*9470*/  @!P0 F2FP.BF16.F32.PACK_AB R25, RZ, R34 ;  /* 0x00000022ff19823e */ /* 0x000fc800000010ff */
[----:B------:R-:W-:Y:S01]  /*9480*/  @!P0 F2FP.BF16.F32.PACK_AB R30, RZ, R30 ;  /* 0x0000001eff1e823e */ /* 0x000fe200000010ff */
[----:B------:R4:W-:Y:S04]  /*9490*/  @!P0 STG.E.U16 desc[UR18][R26.64+0x78], R25 ;  /* 0x000078191a008986 */ /* 0x0009e8000c101512 */
[----:B------:R4:W-:Y:S02]  /*94a0*/  @!P0 STG.E.U16 desc[UR18][R28.64+0x78], R30 ;  /* 0x0000781e1c008986 */ /* 0x0009e4000c101512 */
.L_x_602:
[----:B------:R-:W-:Y:S05]  /*94b0*/  WARPSYNC.ALL ;  /* 0x0000000000007948 */ /* 0x000fea0003800000 */
[----:B------:R-:W-:Y:S01]  /*94c0*/  IADD3 R22, R22, 0x480, RZ ;  /* 0x0000048016167810 */ /* 0x000fe20007ffe0ff */
[----:B------:R-:W-:Y:S03]  /*94d0*/  BAR.SYNC.DEFER_BLOCKING 0x0 ;  /* 0x0000000000007b1d */ /* 0x000fe60000010000 */
[----:B------:R-:W-:-:S13]  /*94e0*/  ISETP.GE.AND P0, PT, R22, UR14, PT ;  /* 0x0000000e16007c0c */ /* 0x000fda000bf06270 */
[----:B------:R-:W-:Y:S05]  /*94f0*/  @!P0 BRA `(.L_x_609) ;  /* 0xffffffe000f08947 */ /* 0x000fea000383ffff */
[----:B------:R-:W-:Y:S05]  /*9500*/  EXIT ;  /* 0x000000000000794d */ /* 0x000fea0003800000 */
.L_x_605:
[----:B-1----:R-:W-:Y:S01]  /*9510*/  IMAD.MOV.U32 R52, RZ, RZ, R25 ;  /* 0x000000ffff347224 */ /* 0x002fe200078e0019 */
[----:B------:R-:W-:Y:S02]  /*9520*/  MOV R53, 0x8 ;  /* 0x0000000800357802 */ /* 0x000fe40000000f00 */
[----:B------:R-:W-:Y:S02]  /*9530*/  MOV R54, 0x101f ;  /* 0x0000101f00367802 */ /* 0x000fe40000000f00 */
[----:B------:R-:W-:-:S07]  /*9540*/  MOV R51, 0xffff ;  /* 0x0000ffff00337802 */ /* 0x000fce0000000f00 */
[----:B0-2---:R-:W-:Y:S05]  /*9550*/  WARPSYNC.COLLECTIVE R51, `(.L_x_610) ;  /* 0x0000000033087348 */ /* 0x005fea0003c00000 */
[----:B------:R1:W3:Y:S02]  /*9560*/  SHFL.BFLY P3, R49, R52, R53, R54 ;  /* 0x0c00003534317389 */ /* 0x0002e40000060036 */
[----:B0123--:R-:W-:Y:S01]  /*9570*/  ENDCOLLECTIVE ;  /* 0x000000000000791b */ /* 0x00ffe20003800000 */
.L_x_610:
[----:B------:R-:W-:Y:S02]  /*9580*/  MOV R52, R26 ;  /* 0x0000001a00347202 */ /* 0x000fe40000000f00 */
[----:B------:R-:W-:-:S07]  /*9590*/  MOV R28, R49 ;  /* 0x00000031001c7202 */ /* 0x000fce0000000f00 */
[----:B------:R-:W-:Y:S05]  /*95a0*/  WARPSYNC.COLLECTIVE R51, `(.L_x_611) ;  /* 0x0000000033087348 */ /* 0x000fea0003c00000 */
[----:B------:R0:W1:Y:S02]  /*95b0*/  SHFL.BFLY P3, R49, R52, R53, R54 ;  /* 0x0c00003534317389 */ /* 0x0000640000060036 */
[----:B01----:R-:W-:Y:S01]  /*95c0*/  ENDCOLLECTIVE ;  /* 0x000000000000791b */ /* 0x003fe20003800000 */
.L_x_611:
[----:B------:R-:W-:-:S05]  /*95d0*/  FADD.FTZ R28, R28, R25 ;  /* 0x000000191c1c7221 */ /* 0x000fca0000010000 */
[----:B------:R-:W-:Y:S02]  /*95e0*/  MOV R52, R28 ;  /* 0x0000001c00347202 */ /* 0x000fe40000000f00 */
[----:B------:R-:W-:Y:S01]  /*95f0*/  MOV R53, 0x4 ;  /* 0x0000000400357802 */ /* 0x000fe20000000f00 */
[----:B------:R-:W-:-:S07]  /*9600*/  IMAD.MOV.U32 R27, RZ, RZ, R49 ;  /* 0x000000ffff1b7224 */ /* 0x000fce00078e0031 */
[----:B------:R-:W-:Y:S05]  /*9610*/  WARPSYNC.COLLECTIVE R51, `(.L_x_612) ;  /* 0x0000000033087348 */ /* 0x000fea0003c00000 */
[----:B------:R0:W1:Y:S02]  /*9620*/  SHFL.BFLY P3, R49, R52, R53, R54 ;  /* 0x0c00003534317389 */ /* 0x0000640000060036 */
[----:B01----:R-:W-:Y:S01]  /*9630*/  ENDCOLLECTIVE ;  /* 0x000000000000791b */ /* 0x003fe20003800000 */
.L_x_612:
[----:B------:R-:W-:-:S05]  /*9640*/  FADD.FTZ R27, R27, R26 ;  /* 0x0000001a1b1b7221 */ /* 0x000fca0000010000 */
[----:B------:R-:W-:Y:S02]  /*9650*/  MOV R52, R27 ;  /* 0x0000001b00347202 */ /* 0x000fe40000000f00 */
[----:B------:R-:W-:-:S07]  /*9660*/  MOV R29, R49 ;  /* 0x00000031001d7202 */ /* 0x000fce0000000f00 */
[----:B------:R-:W-:Y:S05]  /*9670*/  WARPSYNC.COLLECTIVE R51, `(.L_x_613) ;  /* 0x0000000033087348 */ /* 0x000fea0003c00000 */
[----:B------:R0:W1:Y:S02]  /*9680*/  SHFL.BFLY P3, R49, R52, R53, R54 ;  /* 0x0c00003534317389 */ /* 0x0000640000060036 */
[----:B01----:R-:W-:Y:S01]  /*9690*/  ENDCOLLECTIVE ;  /* 0x000000000000791b */ /* 0x003fe20003800000 */
.L_x_613:
[----:B------:R-:W-:-:S04]  /*96a0*/  FADD.FTZ R29, R28, R29 ;  /* 0x0000001d1c1d7221 */ /* 0x000fc80000010000 */
[----:B------:R-:W-:Y:S01]  /*96b0*/  IMAD.MOV.U32 R52, RZ, RZ, R29 ;  /* 0x000000ffff347224 */ /* 0x000fe200078e001d */
[----:B------:R-:W-:Y:S02]  /*96c0*/  MOV R53, 0x2 ;  /* 0x0000000200357802 */ /* 0x000fe40000000f00 */
[----:B------:R-:W-:-:S07]  /*96d0*/  MOV R30, R49 ;  /* 0x00000031001e7202 */ /* 0x000fce0000000f00 */
[----:B------:R-:W-:Y:S05]  /*96e0*/  WARPSYNC.COLLECTIVE R51, `(.L_x_614) ;  /* 0x0000000033087348 */ /* 0x000fea0003c00000 */
[----:B------:R0:W1:Y:S02]  /*96f0*/  SHFL.BFLY P3, R49, R52, R53, R54 ;  /* 0x0c00003534317389 */ /* 0x0000640000060036 */
[----:B01----:R-:W-:Y:S01]  /*9700*/  ENDCOLLECTIVE ;  /* 0x000000000000791b */ /* 0x003fe20003800000 */
.L_x_614:
[----:B------:R-:W-:-:S05]  /*9710*/  FADD.FTZ R30, R27, R30 ;  /* 0x0000001e1b1e7221 */ /* 0x000fca0000010000 */
[----:B------:R-:W-:Y:S02]  /*9720*/  MOV R52, R30 ;  /* 0x0000001e00347202 */ /* 0x000fe40000000f00 */
[----:B------:R-:W-:-:S07]  /*9730*/  MOV R32, R49 ;  /* 0x0000003100207202 */ /* 0x000fce0000000f00 */
[----:B------:R-:W-:Y:S05]  /*9740*/  WARPSYNC.COLLECTIVE R51, `(.L_x_615) ;  /* 0x0000000033087348 */ /* 0x000fea0003c00000 */
[----:B------:R0:W1:Y:S02]  /*9750*/  SHFL.BFLY P3, R49, R52, R53, R54 ;  /* 0x0c00003534317389 */ /* 0x0000640000060036 */
[----:B01----:R-:W-:Y:S01]  /*9760*/  ENDCOLLECTIVE ;  /* 0x000000000000791b */ /* 0x003fe20003800000 */
.L_x_615:
[----:B------:R-:W-:-:S05]  /*9770*/  FADD.FTZ R32, R29, R32 ;  /* 0x000000201d207221 */ /* 0x000fca0000010000 */
[----:B------:R-:W-:Y:S01]  /*9780*/  MOV R52, R32 ;  /* 0x0000002000347202 */ /* 0x000fe20000000f00 */
[----:B------:R-:W-:Y:S01]  /*9790*/  IMAD.MOV.U32 R53, RZ, RZ, 0x1 ;  /* 0x00000001ff357424 */ /* 0x000fe200078e00ff */
[----:B------:R-:W-:-:S07]  /*97a0*/  MOV R25, R49 ;  /* 0x0000003100197202 */ /* 0x000fce0000000f00 */
[----:B------:R-:W-:Y:S05]  /*97b0*/  WARPSYNC.COLLECTIVE R51, `(.L_x_616) ;  /* 0x0000000033087348 */ /* 0x000fea0003c00000 */
[----:B------:R0:W1:Y:S02]  /*97c0*/  SHFL.BFLY P3, R49, R52, R53, R54 ;  /* 0x0c00003534317389 */ /* 0x0000640000060036 */
[----:B01----:R-:W-:Y:S01]  /*97d0*/  ENDCOLLECTIVE ;  /* 0x000000000000791b */ /* 0x003fe20003800000 */
.L_x_616:
[----:B------:R-:W-:-:S05]  /*97e0*/  FADD.FTZ R25, R30, R25 ;  /* 0x000000191e197221 */ /* 0x000fca0000010000 */
[----:B------:R-:W-:Y:S02]  /*97f0*/  MOV R52, R25 ;  /* 0x0000001900347202 */ /* 0x000fe40000000f00 */
[----:B------:R-:W-:-:S07]  /*9800*/  MOV R31, R49 ;  /* 0x00000031001f7202 */ /* 0x000fce0000000f00 */
[----:B------:R-:W-:Y:S05]  /*9810*/  WARPSYNC.COLLECTIVE R51, `(.L_x_617) ;  /* 0x0000000033087348 */ /* 0x000fea0003c00000 */
[----:B------:R0:W1:Y:S02]  /*9820*/  SHFL.BFLY P3, R49, R52, R53, R54 ;  /* 0x0c00003534317389 */ /* 0x0000640000060036 */
[----:B01----:R-:W-:Y:S01]  /*9830*/  ENDCOLLECTIVE ;  /* 0x000000000000791b */ /* 0x003fe20003800000 */
.L_x_617:
[----:B------:R-:W-:Y:S01]  /*9840*/  FADD.FTZ R31, R32, R31 ;  /* 0x0000001f201f7221 */ /* 0x000fe20000010000 */
[----:B------:R-:W-:Y:S01]  /*9850*/  MOV R34, R49 ;  /* 0x0000003100227202 */ /* 0x000fe20000000f00 */
[----:B------:R-:W-:Y:S06]  /*9860*/  BRA `(.L_x_618) ;  /* 0xffffffec00547947 */ /* 0x000fec000383ffff */
.L_x_606:
[----:B------:R-:W-:Y:S01]  /*9870*/  BSSY B1, `(.L_x_619) ;  /* 0x0000008000017945 */ /* 0x000fe20003800000 */
[----:B---3--:R-:W-:Y:S01]  /*9880*/  MOV R52, R25 ;  /* 0x0000001900347202 */ /* 0x008fe20000000f00 */
[----:B------:R-:W-:Y:S01]  /*9890*/  IMAD.MOV.U32 R54, RZ, RZ, 0x101f ;  /* 0x0000101fff367424 */ /* 0x000fe200078e00ff */
[----:B------:R-:W-:Y:S02]  /*98a0*/  MOV R53, 0x8 ;  /* 0x0000000800357802 */ /* 0x000fe40000000f00 */
[----:B------:R-:W-:-:S07]  /*98b0*/  MOV R51, 0xffff ;  /* 0x0000ffff00337802 */ /* 0x000fce0000000f00 */
[----:B012---:R-:W-:Y:S05]  /*98c0*/  WARPSYNC.COLLECTIVE R51, `(.L_x_620) ;  /* 0x0000000033087348 */ /* 0x007fea0003c00000 */
[----:B------:R3:W4:Y:S02]  /*98d0*/  SHFL.BFLY P3, R49, R52, R53, R54 ;  /* 0x0c00003534317389 */ /* 0x0007240000060036 */
[----:B01234-:R-:W-:Y:S01]  /*98e0*/  ENDCOLLECTIVE ;  /* 0x000000000000791b */ /* 0x01ffe20003800000 */
.L_x_620:
[----:B------:R-:W-:Y:S05]  /*98f0*/  BSYNC B1 ;  /* 0x0000000000017941 */ /* 0x000fea0003800000 */
.L_x_619:
[----:B------:R-:W-:Y:S01]  /*9900*/  HFMA2.MMA R53, -RZ, RZ, 0, 4.76837158203125e-07 ;  /* 0x00000008ff357435 */ /* 0x000fe200000001ff */
[----:B------:R-:W-:Y:S01]  /*9910*/  MOV R52, R30 ;  /* 0x0000001e00347202 */ /* 0x000fe20000000f00 */
[----:B------:R-:W-:Y:S01]  /*9920*/  IMAD.MOV.U32 R51, RZ, RZ, 0xffff ;  /* 0x0000ffffff337424 */ /* 0x000fe200078e00ff */
[----:B------:R-:W-:Y:S02]  /*9930*/  MOV R54, 0x101f ;  /* 0x0000101f00367802 */ /* 0x000fe40000000f00 */
[----:B------:R-:W-:-:S07]  /*9940*/  MOV R32, R49 ;  /* 0x0000003100207202 */ /* 0x000fce0000000f00 */
[----:B------:R-:W-:Y:S05]  /*9950*/  WARPSYNC.COLLECTIVE R51, `(.L_x_621) ;  /* 0x0000000033087348 */ /* 0x000fea0003c00000 */
[----:B------:R0:W1:Y:S02]  /*9960*/  SHFL.BFLY P3, R49, R52, R53, R54 ;  /* 0x0c00003534317389 */ /* 0x0000640000060036 */
[----:B01----:R-:W-:Y:S01]  /*9970*/  ENDCOLLECTIVE ;  /* 0x000000000000791b */ /* 0x003fe20003800000 */
.L_x_621:
[----:B------:R-:W-:Y:S01]  /*9980*/  FADD.FTZ R32, R32, R25 ;  /* 0x0000001920207221 */ /* 0x000fe20000010000 */
[----:B------:R-:W-:-:S04]  /*9990*/  HFMA2.MMA R53, -RZ, RZ, 0, 2.384185791015625e-07 ;  /* 0x00000004ff357435 */ /* 0x000fc800000001ff */
[----:B------:R-:W-:Y:S02]  /*99a0*/  MOV R52, R32 ;  /* 0x0000002000347202 */ /* 0x000fe40000000f00 */
[----:B------:R-:W-:-:S07]  /*99b0*/  MOV R31, R49 ;  /* 0x00000031001f7202 */ /* 0x000fce0000000f00 */
[----:B------:R-:W-:Y:S05]  /*99c0*/  WARPSYNC.COLLECTIVE R51, `(.L_x_622) ;  /* 0x0000000033087348 */ /* 0x000fea0003c00000 */
[----:B------:R0:W1:Y:S02]  /*99d0*/  SHFL.BFLY P3, R49, R52, R53, R54 ;  /* 0x0c00003534317389 */ /* 0x0000640000060036 */
[----:B01----:R-:W-:Y:S01]  /*99e0*/  ENDCOLLECTIVE ;  /* 0x000000000000791b */ /* 0x003fe20003800000 */
.L_x_622:
[----:B------:R-:W-:-:S05]  /*99f0*/  FADD.FTZ R31, R31, R30 ;  /* 0x0000001e1f1f7221 */ /* 0x000fca0000010000 */
[----:B------:R-:W-:Y:S02]  /*9a00*/  MOV R52, R31 ;  /* 0x0000001f00347202 */ /* 0x000fe40000000f00 */
[----:B------:R-:W-:-:S07]  /*9a10*/  MOV R33, R49 ;  /* 0x0000003100217202 */ /* 0x000fce0000000f00 */
[----:B------:R-:W-:Y:S05]  /*9a20*/  WARPSYNC.COLLECTIVE R51, `(.L_x_623) ;  /* 0x0000000033087348 */ /* 0x000fea0003c00000 */
[----:B------:R0:W1:Y:S02]  /*9a30*/  SHFL.BFLY P3, R49, R52, R53, R54 ;  /* 0x0c00003534317389 */ /* 0x0000640000060036 */
[----:B01----:R-:W-:Y:S01]  /*9a40*/  ENDCOLLECTIVE ;  /* 0x000000000000791b */ /* 0x003fe20003800000 */
.L_x_623:
[----:B------:R-:W-:Y:S01]  /*9a50*/  FADD.FTZ R33, R32, R33 ;  /* 0x0000002120217221 */ /* 0x000fe20000010000 */
[----:B------:R-:W-:-:S04]  /*9a60*/  HFMA2.MMA R53, -RZ, RZ, 0, 1.1920928955078125e-07 ;  /* 0x00000002ff357435 */ /* 0x000fc800000001ff */
[----:B------:R-:W-:Y:S01]  /*9a70*/  MOV R52, R33 ;  /* 0x0000002100347202 */ /* 0x000fe20000000f00 */
[----:B------:R-:W-:-:S07]  /*9a80*/  IMAD.MOV.U32 R34, RZ, RZ, R49 ;  /* 0x000000ffff227224 */ /* 0x000fce00078e0031 */
[----:B------:R-:W-:Y:S05]  /*9a90*/  WARPSYNC.COLLECTIVE R51, `(.L_x_624) ;  /* 0x0000000033087348 */ /* 0x000fea0003c00000 */
[----:B------:R0:W1:Y:S02]  /*9aa0*/  SHFL.BFLY P3, R49, R52, R53, R54 ;  /* 0x0c00003534317389 */ /* 0x0000640000060036 */
[----:B01----:R-:W-:Y:S01]  /*9ab0*/  ENDCOLLECTIVE ;  /* 0x000000000000791b */ /* 0x003fe20003800000 */
.L_x_624:
[----:B------:R-:W-:-:S05]  /*9ac0*/  FADD.FTZ R34, R31, R34 ;  /* 0x000000221f227221 */ /* 0x000fca0000010000 */
[----:B------:R-:W-:Y:S02]  /*9ad0*/  MOV R52, R34 ;  /* 0x0000002200347202 */ /* 0x000fe40000000f00 */
[----:B------:R-:W-:-:S07]  /*9ae0*/  MOV R36, R49 ;  /* 0x0000003100247202 */ /* 0x000fce0000000f00 */
[----:B------:R-:W-:Y:S05]  /*9af0*/  WARPSYNC.COLLECTIVE R51, `(.L_x_625) ;  /* 0x0000000033087348 */ /* 0x000fea0003c00000 */
[----:B------:R0:W1:Y:S02]  /*9b00*/  SHFL.BFLY P3, R49, R52, R53, R54 ;  /* 0x0c00003534317389 */ /* 0x0000640000060036 */
[----:B01----:R-:W-:Y:S01]  /*9b10*/  ENDCOLLECTIVE ;  /* 0x000000000000791b */ /* 0x003fe20003800000 */
.L_x_625:
[----:B------:R-:W-:Y:S01]  /*9b20*/  FADD.FTZ R36, R33, R36 ;  /* 0x0000002421247221 */ /* 0x000fe20000010000 */
[----:B------:R-:W-:-:S03]  /*9b30*/  HFMA2.MMA R53, -RZ, RZ, 0, 5.9604644775390625e-08 ;  /* 0x00000001ff357435 */ /* 0x000fc600000001ff */
[----:B------:R-:W-:Y:S01]  /*9b40*/  IMAD.MOV.U32 R52, RZ, RZ, R36 ;  /* 0x000000ffff347224 */ /* 0x000fe200078e0024 */
[----:B------:R-:W-:-:S07]  /*9b50*/  MOV R25, R49 ;  /* 0x0000003100197202 */ /* 0x000fce0000000f00 */
[----:B------:R-:W-:Y:S05]  /*9b60*/  WARPSYNC.COLLECTIVE R51, `(.L_x_626) ;  /* 0x0000000033087348 */ /* 0x000fea0003c00000 */
[----:B------:R0:W1:Y:S02]  /*9b70*/  SHFL.BFLY P3, R49, R52, R53, R54 ;  /* 0x0c00003534317389 */ /* 0x0000640000060036 */
[----:B01----:R-:W-:Y:S01]  /*9b80*/  ENDCOLLECTIVE ;  /* 0x000000000000791b */ /* 0x003fe20003800000 */
.L_x_626:
[----:B------:R-:W-:-:S05]  /*9b90*/  FADD.FTZ R25, R34, R25 ;  /* 0x0000001922197221 */ /* 0x000fca0000010000 */
[----:B------:R-:W-:Y:S02]  /*9ba0*/  MOV R52, R25 ;  /* 0x0000001900347202 */ /* 0x000fe40000000f00 */
[----:B------:R-:W-:-:S07]  /*9bb0*/  MOV R35, R49 ;  /* 0x0000003100237202 */ /* 0x000fce0000000f00 */
[----:B------:R-:W-:Y:S05]  /*9bc0*/  WARPSYNC.COLLECTIVE R51, `(.L_x_627) ;  /* 0x0000000033087348 */ /* 0x000fea0003c00000 */
[----:B------:R0:W1:Y:S02]  /*9bd0*/  SHFL.BFLY P3, R49, R52, R53, R54 ;  /* 0x0c00003534317389 */ /* 0x0000640000060036 */
[----:B01----:R-:W-:Y:S01]  /*9be0*/  ENDCOLLECTIVE ;  /* 0x000000000000791b */ /* 0x003fe20003800000 */
.L_x_627:
[----:B------:R-:W-:Y:S01]  /*9bf0*/  FADD.FTZ R35, R36, R35 ;  /* 0x0000002324237221 */ /* 0x000fe20000010000 */
[----:B------:R-:W-:Y:S01]  /*9c00*/  MOV R30, R49 ;  /* 0x00000031001e7202 */ /* 0x000fe20000000f00 */
[----:B------:R-:W-:Y:S06]  /*9c10*/  BRA `(.L_x_628) ;  /* 0xffffffec00147947 */ /* 0x000fec000383ffff */
.L_x_607:
[----:B------:R-:W-:Y:S01]  /*9c20*/  BSSY B1, `(.L_x_629) ;  /* 0x0000008000017945 */ /* 0x000fe20003800000 */
[----:B----4-:R-:W-:Y:S01]  /*9c30*/  MOV R52, R25 ;  /* 0x0000001900347202 */ /* 0x010fe20000000f00 */
[----:B------:R-:W-:Y:S01]  /*9c40*/  IMAD.MOV.U32 R53, RZ, RZ, 0x8 ;  /* 0x00000008ff357424 */ /* 0x000fe200078e00ff */
[----:B------:R-:W-:Y:S02]  /*9c50*/  MOV R54, 0x101f ;  /* 0x0000101f00367802 */ /* 0x000fe40000000f00 */
[----:B------:R-:W-:-:S07]  /*9c60*/  MOV R51, 0xffff ;  /* 0x0000ffff00337802 */ /* 0x000fce0000000f00 */
[----:B0123--:R-:W-:Y:S05]  /*9c70*/  WARPSYNC.COLLECTIVE R51, `(.L_x_630) ;  /* 0x0000000033087348 */ /* 0x00ffea0003c00000 */
[----:B------:R4:W0:Y:S02]  /*9c80*/  SHFL.BFLY P3, R49, R52, R53, R54 ;  /* 0x0c00003534317389 */ /* 0x0008240000060036 */
[----:B01234-:R-:W-:Y:S01]  /*9c90*/  ENDCOLLECTIVE ;  /* 0x000000000000791b */ /* 0x01ffe20003800000 */
.L_x_630:
[----:B------:R-:W-:Y:S05]  /*9ca0*/  BSYNC B1 ;  /* 0x0000000000017941 */ /* 0x000fea0003800000 */
.L_x_629:
        /* <DEDUP_REMOVED lines=8> */
.L_x_631:
[----:B------:R-:W-:Y:S01]  /*9d30*/  FADD.FTZ R32, R32, R25 ;  /* 0x0000001920207221 */ /* 0x000fe20000010000 */
[----:B------:R-:W-:-:S04]  /*9d40*/  HFMA2.MMA R53, -RZ, RZ, 0, 2.384185791015625e-07 ;  /* 0x00000004ff357435 */ /* 0x000fc800000001ff */
[----:B------:R-:W-:Y:S02]  /*9d50*/  MOV R52, R32 ;  /* 0x0000002000347202 */ /* 0x000fe40000000f00 */
[----:B------:R-:W-:-:S07]  /*9d60*/  MOV R31, R49 ;  /* 0x00000031001f7202 */ /* 0x000fce0000000f00 */
[----:B------:R-:W-:Y:S05]  /*9d70*/  WARPSYNC.COLLECTIVE R51, `(.L_x_632) ;  /* 0x0000000033087348 */ /* 0x000fea0003c00000 */
[----:B------:R0:W1:Y:S02]  /*9d80*/  SHFL.BFLY P3, R49, R52, R53, R54 ;  /* 0x0c00003534317389 */ /* 0x0000640000060036 */
[----:B01----:R-:W-:Y:S01]  /*9d90*/  ENDCOLLECTIVE ;  /* 0x000000000000791b */ /* 0x003fe20003800000 */
.L_x_632:
[----:B------:R-:W-:-:S04]  /*9da0*/  FADD.FTZ R31, R31, R30 ;  /* 0x0000001e1f1f7221 */ /* 0x000fc80000010000 */
[----:B------:R-:W-:Y:S01]  /*9db0*/  IMAD.MOV.U32 R52, RZ, RZ, R31 ;  /* 0x000000ffff347224 */ /* 0x000fe200078e001f */
[----:B------:R-:W-:-:S07]  /*9dc0*/  MOV R33, R49 ;  /* 0x0000003100217202 */ /* 0x000fce0000000f00 */
[----:B------:R-:W-:Y:S05]  /*9dd0*/  WARPSYNC.COLLECTIVE R51, `(.L_x_633) ;  /* 0x0000000033087348 */ /* 0x000fea0003c00000 */
[----:B------:R0:W1:Y:S02]  /*9de0*/  SHFL.BFLY P3, R49, R52, R53, R54 ;  /* 0x0c00003534317389 */ /* 0x0000640000060036 */
[----:B01----:R-:W-:Y:S01]  /*9df0*/  ENDCOLLECTIVE ;  /* 0x000000000000791b */ /* 0x003fe20003800000 */
.L_x_633:
[----:B------:R-:W-:Y:S01]  /*9e00*/  FADD.FTZ R33, R32, R33 ;  /* 0x0000002120217221 */ /* 0x000fe20000010000 */
[----:B------:R-:W-:-:S04]  /*9e10*/  HFMA2.MMA R53, -RZ, RZ, 0, 1.1920928955078125e-07 ;  /* 0x00000002ff357435 */ /* 0x000fc800000001ff */
[----:B------:R-:W-:Y:S02]  /*9e20*/  MOV R52, R33 ;  /* 0x0000002100347202 */ /* 0x000fe40000000f00 */
[----:B------:R-:W-:-:S07]  /*9e30*/  MOV R34, R49 ;  /* 0x0000003100227202 */ /* 0x000fce0000000f00 */
[----:B------:R-:W-:Y:S05]  /*9e40*/  WARPSYNC.COLLECTIVE R51, `(.L_x_634) ;  /* 0x0000000033087348 */ /* 0x000fea0003c00000 */
[----:B------:R0:W1:Y:S02]  /*9e50*/  SHFL.BFLY P3, R49, R52, R53, R54 ;  /* 0x0c00003534317389 */ /* 0x0000640000060036 */
[----:B01----:R-:W-:Y:S01]  /*9e60*/  ENDCOLLECTIVE ;  /* 0x000000000000791b */ /* 0x003fe20003800000 */
.L_x_634:
[----:B------:R-:W-:-:S05]  /*9e70*/  FADD.FTZ R34, R31, R34 ;  /* 0x000000221f227221 */ /* 0x000fca0000010000 */
[----:B------:R-:W-:Y:S02]  /*9e80*/  MOV R52, R34 ;  /* 0x0000002200347202 */ /* 0x000fe40000000f00 */
[----:B------:R-:W-:-:S07]  /*9e90*/  MOV R36, R49 ;  /* 0x0000003100247202 */ /* 0x000fce0000000f00 */
[----:B------:R-:W-:Y:S05]  /*9ea0*/  WARPSYNC.COLLECTIVE R51, `(.L_x_635) ;  /* 0x0000000033087348 */ /* 0x000fea0003c00000 */
[----:B------:R0:W1:Y:S02]  /*9eb0*/  SHFL.BFLY P3, R49, R52, R53, R54 ;  /* 0x0c00003534317389 */ /* 0x0000640000060036 */
[----:B01----:R-:W-:Y:S01]  /*9ec0*/  ENDCOLLECTIVE ;  /* 0x000000000000791b */ /* 0x003fe20003800000 */
.L_x_635:
[----:B------:R-:W-:Y:S01]  /*9ed0*/  FADD.FTZ R36, R33, R36 ;  /* 0x0000002421247221 */ /* 0x000fe20000010000 */
[----:B------:R-:W-:-:S04]  /*9ee0*/  HFMA2.MMA R53, -RZ, RZ, 0, 5.9604644775390625e-08 ;  /* 0x00000001ff357435 */ /* 0x000fc800000001ff */
[----:B------:R-:W-:Y:S01]  /*9ef0*/  MOV R52, R36 ;  /* 0x0000002400347202 */ /* 0x000fe20000000f00 */
[----:B------:R-:W-:-:S07]  /*9f00*/  IMAD.MOV.U32 R25, RZ, RZ, R49 ;  /* 0x000000ffff197224 */ /* 0x000fce00078e0031 */
[----:B------:R-:W-:Y:S05]  /*9f10*/  WARPSYNC.COLLECTIVE R51, `(.L_x_636) ;  /* 0x0000000033087348 */ /* 0x000fea0003c00000 */
[----:B------:R0:W1:Y:S02]  /*9f20*/  SHFL.BFLY P3, R49, R52, R53, R54 ;  /* 0x0c00003534317389 */ /* 0x0000640000060036 */
[----:B01----:R-:W-:Y:S01]  /*9f30*/  ENDCOLLECTIVE ;  /* 0x000000000000791b */ /* 0x003fe20003800000 */
.L_x_636:
[----:B------:R-:W-:-:S05]  /*9f40*/  FADD.FTZ R25, R34, R25 ;  /* 0x0000001922197221 */ /* 0x000fca0000010000 */
[----:B------:R-:W-:Y:S02]  /*9f50*/  MOV R52, R25 ;  /* 0x0000001900347202 */ /* 0x000fe40000000f00 */
[----:B------:R-:W-:-:S07]  /*9f60*/  MOV R35, R49 ;  /* 0x0000003100237202 */ /* 0x000fce0000000f00 */
[----:B------:R-:W-:Y:S05]  /*9f70*/  WARPSYNC.COLLECTIVE R51, `(.L_x_637) ;  /* 0x0000000033087348 */ /* 0x000fea0003c00000 */
[----:B------:R0:W1:Y:S02]  /*9f80*/  SHFL.BFLY P3, R49, R52, R53, R54 ;  /* 0x0c00003534317389 */ /* 0x0000640000060036 */
[----:B01----:R-:W-:Y:S01]  /*9f90*/  ENDCOLLECTIVE ;  /* 0x000000000000791b */ /* 0x003fe20003800000 */
.L_x_637:
[----:B------:R-:W-:Y:S01]  /*9fa0*/  FADD.FTZ R35, R36, R35 ;  /* 0x0000002324237221 */ /* 0x000fe20000010000 */
[----:B------:R-:W-:Y:S01]  /*9fb0*/  MOV R30, R49 ;  /* 0x00000031001e7202 */ /* 0x000fe20000000f00 */
[----:B------:R-:W-:Y:S06]  /*9fc0*/  BRA `(.L_x_638) ;  /* 0xffffffe800c07947 */ /* 0x000fec000383ffff */
.L_x_608:
        /* <DEDUP_REMOVED lines=8> */
.L_x_640:
[----:B------:R-:W-:Y:S05]  /*a050*/  BSYNC B0 ;  /* 0x0000000000007941 */ /* 0x000fea0003800000 */
.L_x_639:
[----:B------:R-:W-:Y:S01]  /*a060*/  HFMA2.MMA R54, -RZ, RZ, 0, 0.000503063201904296875 ;  /* 0x0000101fff367435 */ /* 0x000fe200000001ff */
[----:B------:R-:W-:Y:S01]  /*a070*/  MOV R52, R27 ;  /* 0x0000001b00347202 */ /* 0x000fe20000000f00 */
[----:B------:R-:W-:Y:S01]  /*a080*/  IMAD.MOV.U32 R53, RZ, RZ, 0x8 ;  /* 0x00000008ff357424 */ /* 0x000fe200078e00ff */
[----:B------:R-:W-:Y:S02]  /*a090*/  MOV R51, 0xffff ;  /* 0x0000ffff00337802 */ /* 0x000fe40000000f00 */
[----:B------:R-:W-:Y:S02]  /*a0a0*/  CS2R R34, SRZ ;  /* 0x0000000000227805 */ /* 0x000fe4000001ff00 */
[----:B------:R-:W-:Y:S01]  /*a0b0*/  MOV R29, R49 ;  /* 0x00000031001d7202 */ /* 0x000fe20000000f00 */
[----:B------:R-:W-:Y:S01]  /*a0c0*/  HFMA2.MMA R41, -RZ, RZ, 0, 0 ;  /* 0x00000000ff297435 */ /* 0x000fe200000001ff */
[----:B------:R-:W-:-:S10]  /*a0d0*/  @!P0 IADD3 R30, R25, 0x14, RZ ;  /* 0x00000014191e8810 */ /* 0x000fd40007ffe0ff */
[----:B------:R-:W-:Y:S05]  /*a0e0*/  WARPSYNC.COLLECTIVE R51, `(.L_x_641) ;  /* 0x0000000033087348 */ /* 0x000fea0003c00000 */
[----:B------:R0:W1:Y:S02]  /*a0f0*/  SHFL.BFLY P3, R49, R52, R53, R54 ;  /* 0x0c00003534317389 */ /* 0x0000640000060036 */
[----:B01----:R-:W-:Y:S01]  /*a100*/  ENDCOLLECTIVE ;  /* 0x000000000000791b */ /* 0x003fe20003800000 */
.L_x_641:
[----:B------:R-:W-:Y:S01]  /*a110*/  @!P0 LEA R31, R40, UR6, 0x7 ;  /* 0x00000006281f8c11 */ /* 0x000fe2000f8e38ff */
[----:B------:R-:W-:Y:S01]  /*a120*/  FADD.FTZ R29, R29, R26 ;  /* 0x0000001a1d1d7221 */ /* 0x000fe20000010000 */
[----:B------:R-:W-:Y:S02]  /*a130*/  @!P0 LOP3.LUT R30, R30, R11, RZ, 0x3c, !PT ;  /* 0x0000000b1e1e8212 */ /* 0x000fe400078e3cff */
[----:B------:R-:W-:Y:S02]  /*a140*/  MOV R42, RZ ;  /* 0x000000ff002a7202 */ /* 0x000fe40000000f00 */
[----:B------:R-:W-:Y:S02]  /*a150*/  @!P0 LEA R30, R30, R31, 0x2 ;  /* 0x0000001f1e1e8211 */ /* 0x000fe400078e10ff */
[----:B------:R-:W-:Y:S02]  /*a160*/  @!P0 IADD3 R46, R25, 0x3c, RZ ;  /* 0x0000003c192e8810 */ /* 0x000fe40007ffe0ff */
[----:B------:R-:W-:Y:S01]  /*a170*/  @!P0 LEA R45, R40, UR6, 0x7 ;  /* 0x00000006282d8c11 */ /* 0x000fe2000f8e38ff */
[----:B------:R0:W1:Y:S01]  /*a180*/  @!P0 LDS R33, [R30+0x500] ;  /* 0x000500001e218984 */ /* 0x0000620000000800 */
[----:B------:R-:W-:Y:S01]  /*a190*/  @!P0 LOP3.LUT R46, R46, R11, RZ, 0x3c, !PT ;  /* 0x0000000b2e2e8212 */ /* 0x000fe200078e3cff */
[----:B------:R-:W-:Y:S01]  /*a1a0*/  HFMA2.MMA R53, -RZ, RZ, 0, 2.384185791015625e-07 ;  /* 0x00000004ff357435 */ /* 0x000fe200000001ff */
[----:B------:R-:W-:Y:S01]  /*a1b0*/  MOV R52, R29 ;  /* 0x0000001d00347202 */ /* 0x000fe20000000f00 */
[----:B------:R0:W2:Y:S02]  /*a1c0*/  @!P0 LDS R32, [R30] ;  /* 0x000000001e208984 */ /* 0x0000a40000000800 */
[----:B------:R-:W-:-:S02]  /*a1d0*/  @!P0 IMAD R46, R46, 0x4, R45 ;  /* 0x000000042e2e8824 */ /* 0x000fc400078e022d */
[----:B------:R-:W-:-:S03]  /*a1e0*/  IMAD.MOV.U32 R45, RZ, RZ, RZ ;  /* 0x000000ffff2d7224 */ /* 0x000fc600078e00ff */
[----:B------:R0:W3:Y:S01]  /*a1f0*/  @!P0 LDS R47, [R46] ;  /* 0x000000002e2f8984 */ /* 0x0000e20000000800 */
[----:B------:R-:W-:-:S07]  /*a200*/  MOV R28, R49 ;  /* 0x00000031001c7202 */ /* 0x000fce0000000f00 */
[----:B0123--:R-:W-:Y:S05]  /*a210*/  WARPSYNC.COLLECTIVE R51, `(.L_x_642) ;  /* 0x0000000033087348 */ /* 0x00ffea0003c00000 */
[----:B------:R4:W0:Y:S02]  /*a220*/  SHFL.BFLY P3, R49, R52, R53, R54 ;  /* 0x0c00003534317389 */ /* 0x0008240000060036 */
[----:B01234-:R-:W-:Y:S01]  /*a230*/  ENDCOLLECTIVE ;  /* 0x000000000000791b */ /* 0x01ffe20003800000 */
.L_x_642:
[----:B------:R-:W-:Y:S01]  /*a240*/  FADD.FTZ R28, R28, R27 ;  /* 0x0000001b1c1c7221 */ /* 0x000fe20000010000 */
[----:B------:R0:W1:Y:S02]  /*a250*/  @!P0 LDS R48, [R46+0x500] ;  /* 0x000500002e308984 */ /* 0x0000640000000800 */
[----:B0-----:R-:W-:Y:S02]  /*a260*/  HFMA2.MMA R46, -RZ, RZ, 0, 0 ;  /* 0x00000000ff2e7435 */ /* 0x001fe400000001ff */
[----:B------:R-:W-:Y:S01]  /*a270*/  MOV R52, R28 ;  /* 0x0000001c00347202 */ /* 0x000fe20000000f00 */
[----:B------:R-:W-:Y:S01]  /*a280*/  IMAD.MOV.U32 R26, RZ, RZ, R49 ;  /* 0x000000ffff1a7224 */ /* 0x000fe200078e0031 */
[----:B------:R-:W-:-:S07]  /*a290*/  @!P0 MOV R35, R33 ;  /* 0x0000002100238202 */ /* 0x000fce0000000f00 */
[----:B-1----:R-:W-:Y:S05]  /*a2a0*/  WARPSYNC.COLLECTIVE R51, `(.L_x_643) ;  /* 0x0000000033087348 */ /* 0x002fea0003c00000 */
[----:B------:R0:W2:Y:S02]  /*a2b0*/  SHFL.BFLY P3, R49, R52, R53, R54 ;  /* 0x0c00003534317389 */ /* 0x0000a40000060036 */
[----:B012---:R-:W-:Y:S01]  /*a2c0*/  ENDCOLLECTIVE ;  /* 0x000000000000791b */ /* 0x007fe20003800000 */
.L_x_643:
[----:B------:R-:W-:Y:S01]  /*a2d0*/  FADD.FTZ R26, R29, R26 ;  /* 0x0000001a1d1a7221 */ /* 0x000fe20000010000 */
[----:B------:R-:W-:Y:S02]  /*a2e0*/  @!P0 MOV R34, R32 ;  /* 0x0000002000228202 */ /* 0x000fe40000000f00 */
[----:B------:R-:W-:Y:S02]  /*a2f0*/  @!P0 MOV R45, R47 ;  /* 0x0000002f002d8202 */ /* 0x000fe40000000f00 */
[----:B------:R-:W-:Y:S01]  /*a300*/  MOV R52, R26 ;  /* 0x0000001a00347202 */ /* 0x000fe20000000f00 */
[----:B------:R-:W-:Y:S01]  /*a310*/  IMAD.MOV.U32 R53, RZ, RZ, 0x2 ;  /* 0x00000002ff357424 */ /* 0x000fe200078e00ff */
[----:B------:R-:W-:Y:S02]  /*a320*/  @!P0 MOV R46, R48 ;  /* 0x00000030002e8202 */ /* 0x000fe40000000f00 */
[----:B------:R-:W-:-:S07]  /*a330*/  MOV R27, R49 ;  /* 0x00000031001b7202 */ /* 0x000fce0000000f00 */
[----:B------:R-:W-:Y:S05]  /*a340*/  WARPSYNC.COLLECTIVE R51, `(.L_x_644) ;  /* 0x0000000033087348 */ /* 0x000fea0003c00000 */
[----:B------:R0:W1:Y:S02]  /*a350*/  SHFL.BFLY P3, R49, R52, R53, R54 ;  /* 0x0c00003534317389 */ /* 0x0000640000060036 */
[----:B01----:R-:W-:Y:S01]  /*a360*/  ENDCOLLECTIVE ;  /* 0x000000000000791b */ /* 0x003fe20003800000 */
.L_x_644:
[----:B------:R-:W-:-:S05]  /*a370*/  FADD.FTZ R27, R28, R27 ;  /* 0x0000001b1c1b7221 */ /* 0x000fca0000010000 */
[----:B------:R-:W-:Y:S02]  /*a380*/  MOV R52, R27 ;  /* 0x0000001b00347202 */ /* 0x000fe40000000f00 */
[----:B------:R-:W-:-:S07]  /*a390*/  MOV R29, R49 ;  /* 0x00000031001d7202 */ /* 0x000fce0000000f00 */
[----:B------:R-:W-:Y:S05]  /*a3a0*/  WARPSYNC.COLLECTIVE R51, `(.L_x_645) ;  /* 0x0000000033087348 */ /* 0x000fea0003c00000 */
[----:B------:R0:W1:Y:S02]  /*a3b0*/  SHFL.BFLY P3, R49, R52, R53, R54 ;  /* 0x0c00003534317389 */ /* 0x0000640000060036 */
[----:B01----:R-:W-:Y:S01]  /*a3c0*/  ENDCOLLECTIVE ;  /* 0x000000000000791b */ /* 0x003fe20003800000 */
.L_x_645:
[----:B------:R-:W-:Y:S01]  /*a3d0*/  FADD.FTZ R30, R26, R29 ;  /* 0x0000001d1a1e7221 */ /* 0x000fe20000010000 */
[----:B------:R-:W-:Y:S01]  /*a3e0*/  @!P0 LEA R29, R40, UR6, 0x7 ;  /* 0x00000006281d8c11 */ /* 0x000fe2000f8e38ff */
[----:B------:R-:W-:Y:S02]  /*a3f0*/  HFMA2.MMA R53, -RZ, RZ, 0, 5.9604644775390625e-08 ;  /* 0x00000001ff357435 */ /* 0x000fe400000001ff */
[----:B------:R-:W-:Y:S01]  /*a400*/  IMAD.MOV.U32 R52, RZ, RZ, R30 ;  /* 0x000000ffff347224 */ /* 0x000fe200078e001e */
[----:B------:R-:W-:-:S08]  /*a410*/  MOV R28, R49 ;  /* 0x00000031001c7202 */ /* 0x000fd00000000f00 */
[----:B------:R-:W-:Y:S05]  /*a420*/  WARPSYNC.COLLECTIVE R51, `(.L_x_646) ;  /* 0x0000000033087348 */ /* 0x000fea0003c00000 */
[----:B------:R0:W1:Y:S02]  /*a430*/  SHFL.BFLY P3, R49, R52, R53, R54 ;  /* 0x0c00003534317389 */ /* 0x0000640000060036 */
[----:B01----:R-:W-:Y:S01]  /*a440*/  ENDCOLLECTIVE ;  /* 0x000000000000791b */ /* 0x003fe20003800000 */
.L_x_646:
[----:B------:R-:W-:Y:S01]  /*a450*/  FADD.FTZ R31, R27, R28 ;  /* 0x0000001c1b1f7221 */ /* 0x000fe20000010000 */
[C---:B------:R-:W-:Y:S01]  /*a460*/  @!P0 IADD3 R28, R25.reuse, 0x28, RZ ;  /* 0x00000028191c8810 */ /* 0x040fe20007ffe0ff */
[----:B------:R-:W0:Y:S01]  /*a470*/  LDC.64 R26, c[0x0][0x218] ;  /* 0x00008600ff1a7b82 */ /* 0x000e220000000a00 */
[----:B------:R-:W-:Y:S02]  /*a480*/  IADD3 R25, R25, R22, RZ ;  /* 0x0000001619197210 */ /* 0x000fe40007ffe0ff */
[----:B------:R-:W-:-:S04]  /*a490*/  @!P0 LOP3.LUT R28, R28, R11, RZ, 0x3c, !PT ;  /* 0x0000000b1c1c8212 */ /* 0x000fc800078e3cff */
[----:B------:R-:W-:Y:S02]  /*a4a0*/  @!P0 LEA R28, R28, R29, 0x2 ;  /* 0x0000001d1c1c8211 */ /* 0x000fe400078e10ff */
[----:B------:R-:W-:-:S03]  /*a4b0*/  MOV R52, R31 ;  /* 0x0000001f00347202 */ /* 0x000fc60000000f00 */
[----:B------:R1:W2:Y:S04]  /*a4c0*/  @!P0 LDS R29, [R28] ;  /* 0x000000001c1d8984 */ /* 0x0002a80000000800 */
[----:B------:R1:W3:Y:S01]  /*a4d0*/  @!P0 LDS R43, [R28+0x500] ;  /* 0x000500001c2b8984 */ /* 0x0002e20000000800 */
[----:B------:R-:W-:-:S07]  /*a4e0*/  MOV R33, R49 ;  /* 0x0000003100217202 */ /* 0x000fce0000000f00 */
[----:B0123--:R-:W-:Y:S05]  /*a4f0*/  WARPSYNC.COLLECTIVE R51, `(.L_x_647) ;  /* 0x0000000033087348 */ /* 0x00ffea0003c00000 */
[----:B------:R4:W0:Y:S02]  /*a500*/  SHFL.BFLY P3, R49, R52, R53, R54 ;  /* 0x0c00003534317389 */ /* 0x0008240000060036 */
[----:B01234-:R-:W-:Y:S01]  /*a510*/  ENDCOLLECTIVE ;  /* 0x000000000000791b */ /* 0x01ffe20003800000 */
.L_x_647:
        /* <DEDUP_REMOVED lines=8> */
.L_x_648:
[----:B------:R-:W-:Y:S01]  /*a5a0*/  FADD.FTZ R31, R31, R32 ;  /* 0x000000201f1f7221 */ /* 0x000fe20000010000 */
[----:B------:R-:W-:Y:S02]  /*a5b0*/  @!P0 IMAD.MOV.U32 R41, RZ, RZ, R29 ;  /* 0x000000ffff298224 */ /* 0x000fe400078e001d */
        /* <DEDUP_REMOVED lines=8> */
.L_x_649:
[----:B------:R-:W-:Y:S01]  /*a640*/  @!P0 F2FP.BF16.F32.PACK_AB R30, RZ, R30 ;  /* 0x0000001eff1e823e */ /* 0x000fe200000010ff */
[----:B------:R-:W-:Y:S01]  /*a650*/  FADD.FTZ R37, R37, R34 ;  /* 0x0000002225257221 */ /* 0x000fe20000010000 */
[----:B------:R-:W-:Y:S01]  /*a660*/  @!P0 F2FP.BF16.F32.PACK_AB R31, RZ, R31 ;  /* 0x0000001fff1f823e */ /* 0x000fe200000010ff */
[----:B------:R-:W-:Y:S01]  /*a670*/  IMAD.WIDE R28, R25, 0x2, R28 ;  /* 0x00000002191c7825 */ /* 0x000fe200078e021c */
[----:B------:R-:W-:-:S05]  /*a680*/  PRMT R33, R30, 0x7610, R33 ;  /* 0x000076101e217816 */ /* 0x000fca0000000021 */
[----:B------:R0:W-:Y:S01]  /*a690*/  @!P0 STG.E.U16 desc[UR18][R26.64], R33 ;  /* 0x000000211a008986 */ /* 0x0001e2000c101512 */
[----:B------:R-:W-:Y:S01]  /*a6a0*/  HFMA2.MMA R53, -RZ, RZ, 0, 2.384185791015625e-07 ;  /* 0x00000004ff357435 */ /* 0x000fe200000001ff */
[----:B------:R-:W-:Y:S02]  /*a6b0*/  MOV R52, R37 ;  /* 0x0000002500347202 */ /* 0x000fe40000000f00 */
[----:B------:R-:W-:-:S08]  /*a6c0*/  MOV R36, R49 ;  /* 0x0000003100247202 */ /* 0x000fd00000000f00 */
[----:B0-----:R-:W-:Y:S05]  /*a6d0*/  WARPSYNC.COLLECTIVE R51, `(.L_x_650) ;  /* 0x0000000033087348 */ /* 0x001fea0003c00000 */
[----:B------:R1:W2:Y:S02]  /*a6e0*/  SHFL.BFLY P3, R49, R52, R53, R54 ;  /* 0x0c00003534317389 */ /* 0x0002a40000060036 */
[----:B012---:R-:W-:Y:S01]  /*a6f0*/  ENDCOLLECTIVE ;  /* 0x000000000000791b */ /* 0x007fe20003800000 */
.L_x_650:
[----:B------:R-:W-:-:S05]  /*a700*/  FADD.FTZ R36, R36, R35 ;  /* 0x0000002324247221 */ /* 0x000fca0000010000 */
[----:B------:R-:W-:Y:S01]  /*a710*/  MOV R52, R36 ;  /* 0x0000002400347202 */ /* 0x000fe20000000f00 */
[----:B------:R-:W-:-:S07]  /*a720*/  IMAD.MOV.U32 R34, RZ, RZ, R49 ;  /* 0x000000ffff227224 */ /* 0x000fce00078e0031 */
[----:B------:R-:W-:Y:S05]  /*a730*/  WARPSYNC.COLLECTIVE R51, `(.L_x_651) ;  /* 0x0000000033087348 */ /* 0x000fea0003c00000 */
[----:B------:R0:W1:Y:S02]  /*a740*/  SHFL.BFLY P3, R49, R52, R53, R54 ;  /* 0x0c00003534317389 */ /* 0x0000640000060036 */
[----:B01----:R-:W-:Y:S01]  /*a750*/  ENDCOLLECTIVE ;  /* 0x000000000000791b */ /* 0x003fe20003800000 */
.L_x_651:
[----:B------:R-:W-:-:S05]  /*a760*/  FADD.FTZ R34, R37, R34 ;  /* 0x0000002225227221 */ /* 0x000fca0000010000 */
[----:B------:R-:W-:Y:S01]  /*a770*/  MOV R52, R34 ;  /* 0x0000002200347202 */ /* 0x000fe20000000f00 */
[----:B------:R-:W-:Y:S01]  /*a780*/  IMAD.MOV.U32 R53, RZ, RZ, 0x2 ;  /* 0x00000002ff357424 */ /* 0x000fe200078e00ff */
[----:B------:R-:W-:-:S07]  /*a790*/  MOV R35, R49 ;  /* 0x0000003100237202 */ /* 0x000fce0000000f00 */
[----:B------:R-:W-:Y:S05]  /*a7a0*/  WARPSYNC.COLLECTIVE R51, `(.L_x_652) ;  /* 0x0000000033087348 */ /* 0x000fea0003c00000 */
[----:B------:R0:W1:Y:S02]  /*a7b0*/  SHFL.BFLY P3, R49, R52, R53, R54 ;  /* 0x0c00003534317389 */ /* 0x0000640000060036 */
[----:B01----:R-:W-:Y:S01]  /*a7c0*/  ENDCOLLECTIVE ;  /* 0x000000000000791b */ /* 0x003fe20003800000 */
.L_x_652:
[----:B------:R-:W-:-:S05]  /*a7d0*/  FADD.FTZ R35, R36, R35 ;  /* 0x0000002324237221 */ /* 0x000fca0000010000 */
[----:B------:R-:W-:Y:S02]  /*a7e0*/  MOV R52, R35 ;  /* 0x0000002300347202 */ /* 0x000fe40000000f00 */
[----:B------:R-:W-:-:S07]  /*a7f0*/  MOV R37, R49 ;  /* 0x0000003100257202 */ /* 0x000fce0000000f00 */
[----:B------:R-:W-:Y:S05]  /*a800*/  WARPSYNC.COLLECTIVE R51, `(.L_x_653) ;  /* 0x0000000033087348 */ /* 0x000fea0003c00000 */
[----:B------:R0:W1:Y:S02]  /*a810*/  SHFL.BFLY P3, R49, R52, R53, R54 ;  /* 0x0c00003534317389 */ /* 0x0000640000060036 */
[----:B01----:R-:W-:Y:S01]  /*a820*/  ENDCOLLECTIVE ;  /* 0x000000000000791b */ /* 0x003fe20003800000 */
.L_x_653:
[----:B------:R-:W-:Y:S01]  /*a830*/  FADD.FTZ R37, R34, R37 ;  /* 0x0000002522257221 */ /* 0x000fe20000010000 */
[----:B------:R-:W-:-:S04]  /*a840*/  HFMA2.MMA R53, -RZ, RZ, 0, 5.9604644775390625e-08 ;  /* 0x00000001ff357435 */ /* 0x000fc800000001ff */
[----:B------:R-:W-:Y:S02]  /*a850*/  MOV R52, R37 ;  /* 0x0000002500347202 */ /* 0x000fe40000000f00 */
[----:B------:R-:W-:-:S07]  /*a860*/  MOV R36, R49 ;  /* 0x0000003100247202 */ /* 0x000fce0000000f00 */
[----:B------:R-:W-:Y:S05]  /*a870*/  WARPSYNC.COLLECTIVE R51, `(.L_x_654) ;  /* 0x0000000033087348 */ /* 0x000fea0003c00000 */
[----:B------:R0:W1:Y:S02]  /*a880*/  SHFL.BFLY P3, R49, R52, R53, R54 ;  /* 0x0c00003534317389 */ /* 0x0000640000060036 */
[----:B01----:R-:W-:Y:S01]  /*a890*/  ENDCOLLECTIVE ;  /* 0x000000000000791b */ /* 0x003fe20003800000 */
.L_x_654:
[----:B------:R-:W-:-:S05]  /*a8a0*/  FADD.FTZ R36, R35, R36 ;  /* 0x0000002423247221 */ /* 0x000fca0000010000 */
[----:B------:R-:W-:Y:S02]  /*a8b0*/  MOV R52, R36 ;  /* 0x0000002400347202 */ /* 0x000fe40000000f00 */
[----:B------:R-:W-:-:S07]  /*a8c0*/  MOV R34, R49 ;  /* 0x0000003100227202 */ /* 0x000fce0000000f00 */
[----:B------:R-:W-:Y:S05]  /*a8d0*/  WARPSYNC.COLLECTIVE R51, `(.L_x_655) ;  /* 0x0000000033087348 */ /* 0x000fea0003c00000 */
[----:B------:R0:W1:Y:S02]  /*a8e0*/  SHFL.BFLY P3, R49, R52, R53, R54 ;  /* 0x0c00003534317389 */ /* 0x0000640000060036 */
[----:B01----:R-:W-:Y:S01]  /*a8f0*/  ENDCOLLECTIVE ;  /* 0x000000000000791b */ /* 0x003fe20003800000 */
.L_x_655:
[----:B------:R-:W-:-:S05]  /*a900*/  FADD.FTZ R25, R37, R34 ;  /* 0x0000002225197221 */ /* 0x000fca0000010000 */
[----:B------:R-:W-:Y:S01]  /*a910*/  @!P0 F2FP.BF16.F32.PACK_AB R25, RZ, R25 ;  /* 0x00000019ff19823e */ /* 0x000fe200000010ff */
[----:B------:R-:W-:Y:S01]  /*a920*/  HFMA2.MMA R53, -RZ, RZ, 0, 4.76837158203125e-07 ;  /* 0x00000008ff357435 */ /* 0x000fe200000001ff */
[----:B------:R-:W-:Y:S01]  /*a930*/  MOV R52, R41 ;  /* 0x0000002900347202 */ /* 0x000fe20000000f00 */
[----:B------:R-:W-:-:S09]  /*a940*/  IMAD.MOV.U32 R35, RZ, RZ, R49 ;  /* 0x000000ffff237224 */ /* 0x000fd200078e0031 */
[----:B------:R-:W-:Y:S05]  /*a950*/  WARPSYNC.COLLECTIVE R51, `(.L_x_656) ;  /* 0x0000000033087348 */ /* 0x000fea0003c00000 */
[----:B------:R0:W1:Y:S02]  /*a960*/  SHFL.BFLY P3, R49, R52, R53, R54 ;  /* 0x0c00003534317389 */ /* 0x0000640000060036 */
[----:B01----:R-:W-:Y:S01]  /*a970*/  ENDCOLLECTIVE ;  /* 0x000000000000791b */ /* 0x003fe20003800000 */
.L_x_656:
[--C-:B------:R-:W-:Y:S01]  /*a980*/  FADD.FTZ R30, R36, R35.reuse ;  /* 0x00000023241e7221 */ /* 0x100fe20000010000 */
[----:B------:R-:W-:-:S04]  /*a990*/  PRMT R35, R25, 0x7610, R35 ;  /* 0x0000761019237816 */ /* 0x000fc80000000023 */
[----:B------:R-:W-:Y:S02]  /*a9a0*/  @!P0 F2FP.BF16.F32.PACK_AB R30, RZ, R30 ;  /* 0x0000001eff1e823e */ /* 0x000fe400000010ff */
[----:B------:R-:W-:Y:S02]  /*a9b0*/  MOV R52, R42 ;  /* 0x0000002a00347202 */ /* 0x000fe40000000f00 */
[----:B------:R-:W-:-:S07]  /*a9c0*/  MOV R44, R49 ;  /* 0x00000031002c7202 */ /* 0x000fce0000000f00 */
[----:B------:R-:W-:Y:S05]  /*a9d0*/  WARPSYNC.COLLECTIVE R51, `(.L_x_657) ;  /* 0x0000000033087348 */ /* 0x000fea0003c00000 */
[----:B------:R0:W1:Y:S02]  /*a9e0*/  SHFL.BFLY P3, R49, R52, R53, R54 ;  /* 0x0c00003534317389 */ /* 0x0000640000060036 */
[----:B01----:R-:W-:Y:S01]  /*a9f0*/  ENDCOLLECTIVE ;  /* 0x000000000000791b */ /* 0x003fe20003800000 */
.L_x_657:
[----:B------:R-:W-:Y:S01]  /*aa00*/  FADD.FTZ R44, R44, R41 ;  /* 0x000000292c2c7221 */ /* 0x000fe20000010000 */
[----:B------:R-:W-:-:S03]  /*aa10*/  HFMA2.MMA R53, -RZ, RZ, 0, 2.384185791015625e-07 ;  /* 0x00000004ff357435 */ /* 0x000fc600000001ff */
[----:B------:R-:W-:Y:S01]  /*aa20*/  IMAD.MOV.U32 R52, RZ, RZ, R44 ;  /* 0x000000ffff347224 */ /* 0x000fe200078e002c */
[----:B------:R-:W-:-:S07]  /*aa30*/  MOV R43, R49 ;  /* 0x00000031002b7202 */ /* 0x000fce0000000f00 */
[----:B------:R-:W-:Y:S05]  /*aa40*/  WARPSYNC.COLLECTIVE R51, `(.L_x_658) ;  /* 0x0000000033087348 */ /* 0x000fea0003c00000 */
[----:B------:R0:W1:Y:S02]  /*aa50*/  SHFL.BFLY P3, R49, R52, R53, R54 ;  /* 0x0c00003534317389 */ /* 0x0000640000060036 */
[----:B01----:R-:W-:Y:S01]  /*aa60*/  ENDCOLLECTIVE ;  /* 0x000000000000791b */ /* 0x003fe20003800000 */
.L_x_658:
[----:B------:R-:W-:-:S05]  /*aa70*/  FADD.FTZ R43, R43, R42 ;  /* 0x0000002a2b2b7221 */ /* 0x000fca0000010000 */
[----:B------:R-:W-:Y:S02]  /*aa80*/  MOV R52, R43 ;  /* 0x0000002b00347202 */ /* 0x000fe40000000f00 */
[----:B------:R-:W-:-:S07]  /*aa90*/  MOV R41, R49 ;  /* 0x0000003100297202 */ /* 0x000fce0000000f00 */
[----:B------:R-:W-:Y:S05]  /*aaa0*/  WARPSYNC.COLLECTIVE R51, `(.L_x_659) ;  /* 0x0000000033087348 */ /* 0x000fea0003c00000 */
[----:B------:R0:W1:Y:S02]  /*aab0*/  SHFL.BFLY P3, R49, R52, R53, R54 ;  /* 0x0c00003534317389 */ /* 0x0000640000060036 */
[----:B01----:R-:W-:Y:S01]  /*aac0*/  ENDCOLLECTIVE ;  /* 0x000000000000791b */ /* 0x003fe20003800000 */
.L_x_659:
[----:B------:R-:W-:Y:S01]  /*aad0*/  FADD.FTZ R41, R44, R41 ;  /* 0x000000292c297221 */ /* 0x000fe20000010000 */
[----:B------:R-:W-:-:S04]  /*aae0*/  HFMA2.MMA R53, -RZ, RZ, 0, 1.1920928955078125e-07 ;  /* 0x00000002ff357435 */ /* 0x000fc800000001ff */
[----:B------:R-:W-:Y:S02]  /*aaf0*/  MOV R52, R41 ;  /* 0x0000002900347202 */ /* 0x000fe40000000f00 */
[----:B------:R-:W-:-:S07]  /*ab00*/  MOV R42, R49 ;  /* 0x00000031002a7202 */ /* 0x000fce0000000f00 */
[----:B------:R-:W-:Y:S05]  /*ab10*/  WARPSYNC.COLLECTIVE R51, `(.L_x_660) ;  /* 0x0000000033087348 */ /* 0x000fea0003c00000 */
[----:B------:R0:W1:Y:S02]  /*ab20*/  SHFL.BFLY P3, R49, R52, R53, R54 ;  /* 0x0c00003534317389 */ /* 0x0000640000060036 */
[----:B01----:R-:W-:Y:S01]  /*ab30*/  ENDCOLLECTIVE ;  /* 0x000000000000791b */ /* 0x003fe20003800000 */
.L_x_660:
[----:B------:R-:W-:-:S05]  /*ab40*/  FADD.FTZ R42, R43, R42 ;  /* 0x0000002a2b2a7221 */ /* 0x000fca0000010000 */
[----:B------:R-:W-:Y:S02]  /*ab50*/  MOV R52, R42 ;  /* 0x0000002a00347202 */ /* 0x000fe40000000f00 */
[----:B------:R-:W-:-:S07]  /*ab60*/  MOV R44, R49 ;  /* 0x00000031002c7202 */ /* 0x000fce0000000f00 */
[----:B------:R-:W-:Y:S05]  /*ab70*/  WARPSYNC.COLLECTIVE R51, `(.L_x_661) ;  /* 0x0000000033087348 */ /* 0x000fea0003c00000 */
[----:B------:R0:W1:Y:S02]  /*ab80*/  SHFL.BFLY P3, R49, R52, R53, R54 ;  /* 0x0c00003534317389 */ /* 0x0000640000060036 */
[----:B01----:R-:W-:Y:S01]  /*ab90*/  ENDCOLLECTIVE ;  /* 0x000000000000791b */ /* 0x003fe20003800000 */
.L_x_661:
[----:B------:R-:W-:Y:S01]  /*aba0*/  FADD.FTZ R44, R41, R44 ;  /* 0x0000002c292c7221 */ /* 0x000fe20000010000 */
[----:B------:R-:W-:-:S04]  /*abb0*/  HFMA2.MMA R53, -RZ, RZ, 0, 5.9604644775390625e-08 ;  /* 0x00000001ff357435 */ /* 0x000fc800000001ff */
[----:B------:R-:W-:Y:S02]  /*abc0*/  MOV R52, R44 ;  /* 0x0000002c00347202 */ /* 0x000fe40000000f00 */
[----:B------:R-:W-:-:S07]  /*abd0*/  MOV R43, R49 ;  /* 0x00000031002b7202 */ /* 0x000fce0000000f00 */
[----:B------:R-:W-:Y:S05]  /*abe0*/  WARPSYNC.COLLECTIVE R51, `(.L_x_662) ;  /* 0x0000000033087348 */ /* 0x000fea0003c00000 */
[----:B------:R0:W1:Y:S02]  /*abf0*/  SHFL.BFLY P3, R49, R52, R53, R54 ;  /* 0x0c00003534317389 */ /* 0x0000640000060036 */
[----:B01----:R-:W-:Y:S01]  /*ac00*/  ENDCOLLECTIVE ;  /* 0x000000000000791b */ /* 0x003fe20003800000 */
.L_x_662:
[----:B------:R-:W-:-:S05]  /*ac10*/  FADD.FTZ R42, R42, R43 ;  /* 0x0000002b2a2a7221 */ /* 0x000fca0000010000 */
[----:B------:R-:W-:Y:S02]  /*ac20*/  MOV R52, R42 ;  /* 0x0000002a00347202 */ /* 0x000fe40000000f00 */
[----:B------:R-:W-:-:S07]  /*ac30*/  MOV R41, R49 ;  /* 0x0000003100297202 */ /* 0x000fce0000000f00 */
[----:B------:R-:W-:Y:S05]  /*ac40*/  WARPSYNC.COLLECTIVE R51, `(.L_x_663) ;  /* 0x0000000033087348 */ /* 0x000fea0003c00000 */
[----:B------:R0:W1:Y:S02]  /*ac50*/  SHFL.BFLY P3, R49, R52, R53, R54 ;  /* 0x0c00003534317389 */ /* 0x0000640000060036 */
[----:B01----:R-:W-:Y:S01]  /*ac60*/  ENDCOLLECTIVE ;  /* 0x000000000000791b */ /* 0x003fe20003800000 */
.L_x_663:
[----:B------:R-:W-:Y:S01]  /*ac70*/  HFMA2.MMA R53, -RZ, RZ, 0, 4.76837158203125e-07 ;  /* 0x00000008ff357435 */ /* 0x000fe200000001ff */
[----:B------:R-:W-:Y:S01]  /*ac80*/  MOV R52, R45 ;  /* 0x0000002d00347202 */ /* 0x000fe20000000f00 */
[----:B------:R-:W-:-:S09]  /*ac90*/  IMAD.MOV.U32 R43, RZ, RZ, R49 ;  /* 0x000000ffff2b7224 */ /* 0x000fd200078e0031 */
[----:B------:R-:W-:Y:S05]  /*aca0*/  WARPSYNC.COLLECTIVE R51, `(.L_x_664) ;  /* 0x0000000033087348 */ /* 0x000fea0003c00000 */
[----:B------:R0:W1:Y:S02]  /*acb0*/  SHFL.BFLY P3, R49, R52, R53, R54 ;  /* 0x0c00003534317389 */ /* 0x0000640000060036 */
[----:B01----:R-:W-:Y:S01]  /*acc0*/  ENDCOLLECTIVE ;  /* 0x000000000000791b */ /* 0x003fe20003800000 */
.L_x_664:
[----:B------:R-:W-:-:S05]  /*acd0*/  FADD.FTZ R32, R42, R43 ;  /* 0x0000002b2a207221 */ /* 0x000fca0000010000 */
[----:B------:R-:W-:Y:S01]  /*ace0*/  @!P0 F2FP.BF16.F32.PACK_AB R32, RZ, R32 ;  /* 0x00000020ff20823e */ /* 0x000fe200000010ff */
[----:B------:R-:W-:Y:S01]  /*acf0*/  IMAD.MOV.U32 R52, RZ, RZ, R46 ;  /* 0x000000ffff347224 */ /* 0x000fe200078e002e */
[----:B------:R-:W-:-:S07]  /*ad00*/  MOV R50, R49 ;  /* 0x0000003100327202 */ /* 0x000fce0000000f00 */
[----:B------:R-:W-:Y:S05]  /*ad10*/  WARPSYNC.COLLECTIVE R51, `(.L_x_665) ;  /* 0x0000000033087348 */ /* 0x000fea0003c00000 */
[----:B------:R0:W1:Y:S02]  /*ad20*/  SHFL.BFLY P3, R49, R52, R53, R54 ;  /* 0x0c00003534317389 */ /* 0x0000640000060036 */
[----:B01----:R-:W-:Y:S01]  /*ad30*/  ENDCOLLECTIVE ;  /* 0x000000000000791b */ /* 0x003fe20003800000 */
.L_x_665:
[----:B------:R-:W-:Y:S01]  /*ad40*/  FADD.FTZ R50, R50, R45 ;  /* 0x0000002d32327221 */ /* 0x000fe20000010000 */
[----:B------:R-:W-:-:S04]  /*ad50*/  HFMA2.MMA R53, -RZ, RZ, 0, 2.384185791015625e-07 ;  /* 0x00000004ff357435 */ /* 0x000fc800000001ff */
[----:B------:R-:W-:Y:S02]  /*ad60*/  MOV R52, R50 ;  /* 0x0000003200347202 */ /* 0x000fe40000000f00 */
[----:B------:R-:W-:-:S07]  /*ad70*/  MOV R47, R49 ;  /* 0x00000031002f7202 */ /* 0x000fce0000000f00 */
[----:B------:R-:W-:Y:S05]  /*ad80*/  WARPSYNC.COLLECTIVE R51, `(.L_x_666) ;  /* 0x0000000033087348 */ /* 0x000fea0003c00000 */
[----:B------:R0:W1:Y:S02]  /*ad90*/  SHFL.BFLY P3, R49, R52, R53, R54 ;  /* 0x0c00003534317389 */ /* 0x0000640000060036 */
[----:B01----:R-:W-:Y:S01]  /*ada0*/  ENDCOLLECTIVE ;  /* 0x000000000000791b */ /* 0x003fe20003800000 */
.L_x_666:
[----:B------:R-:W-:-:S05]  /*adb0*/  FADD.FTZ R47, R47, R46 ;  /* 0x0000002e2f2f7221 */ /* 0x000fca0000010000 */
[----:B------:R-:W-:Y:S02]  /*adc0*/  MOV R52, R47 ;  /* 0x0000002f00347202 */ /* 0x000fe40000000f00 */
[----:B------:R-:W-:-:S07]  /*add0*/  MOV R45, R49 ;  /* 0x00000031002d7202 */ /* 0x000fce0000000f00 */
[----:B------:R-:W-:Y:S05]  /*ade0*/  WARPSYNC.COLLECTIVE R51, `(.L_x_667) ;  /* 0x0000000033087348 */ /* 0x000fea0003c00000 */
[----:B------:R0:W1:Y:S02]  /*adf0*/  SHFL.BFLY P3, R49, R52, R53, R54 ;  /* 0x0c00003534317389 */ /* 0x0000640000060036 */
[----:B01----:R-:W-:Y:S01]  /*ae00*/  ENDCOLLECTIVE ;  /* 0x000000000000791b */ /* 0x003fe20003800000 */
.L_x_667:
[----:B------:R-:W-:Y:S01]  /*ae10*/  FADD.FTZ R45, R50, R45 ;  /* 0x0000002d322d7221 */ /* 0x000fe20000010000 */
[----:B------:R-:W-:-:S04]  /*ae20*/  HFMA2.MMA R53, -RZ, RZ, 0, 1.1920928955078125e-07 ;  /* 0x00000002ff357435 */ /* 0x000fc800000001ff */
[----:B------:R-:W-:Y:S01]  /*ae30*/  MOV R52, R45 ;  /* 0x0000002d00347202 */ /* 0x000fe20000000f00 */
[----:B------:R-:W-:-:S07]  /*ae40*/  IMAD.MOV.U32 R46, RZ, RZ, R49 ;  /* 0x000000ffff2e7224 */ /* 0x000fce00078e0031 */
[----:B------:R-:W-:Y:S05]  /*ae50*/  WARPSYNC.COLLECTIVE R51, `(.L_x_668) ;  /* 0x0000000033087348 */ /* 0x000fea0003c00000 */
[----:B------:R0:W1:Y:S02]  /*ae60*/  SHFL.BFLY P3, R49, R52, R53, R54 ;  /* 0x0c00003534317389 */ /* 0x0000640000060036 */
[----:B01----:R-:W-:Y:S01]  /*ae70*/  ENDCOLLECTIVE ;  /* 0x000000000000791b */ /* 0x003fe20003800000 */
.L_x_668:
[----:B------:R-:W-:-:S05]  /*ae80*/  FADD.FTZ R46, R47, R46 ;  /* 0x0000002e2f2e7221 */ /* 0x000fca0000010000 */
[----:B------:R-:W-:Y:S02]  /*ae90*/  MOV R52, R46 ;  /* 0x0000002e00347202 */ /* 0x000fe40000000f00 */
[----:B------:R-:W-:-:S07]  /*aea0*/  MOV R48, R49 ;  /* 0x0000003100307202 */ /* 0x000fce0000000f00 */
[----:B------:R-:W-:Y:S05]  /*aeb0*/  WARPSYNC.COLLECTIVE R51, `(.L_x_669) ;  /* 0x0000000033087348 */ /* 0x000fea0003c00000 */
[----:B------:R0:W1:Y:S02]  /*aec0*/  SHFL.BFLY P3, R49, R52, R53, R54 ;  /* 0x0c00003534317389 */ /* 0x0000640000060036 */
[----:B01----:R-:W-:Y:S01]  /*aed0*/  ENDCOLLECTIVE ;  /* 0x000000000000791b */ /* 0x003fe20003800000 */
.L_x_669:
[----:B------:R-:W-:Y:S01]  /*aee0*/  FADD.FTZ R45, R45, R48 ;  /* 0x000000302d2d7221 */ /* 0x000fe20000010000 */
[----:B------:R-:W-:-:S04]  /*aef0*/  HFMA2.MMA R53, -RZ, RZ, 0, 5.9604644775390625e-08 ;  /* 0x00000001ff357435 */ /* 0x000fc800000001ff */
[----:B------:R-:W-:Y:S01]  /*af00*/  MOV R52, R45 ;  /* 0x0000002d00347202 */ /* 0x000fe20000000f00 */
[--C-:B------:R-:W-:Y:S01]  /*af10*/  IMAD.MOV.U32 R47, RZ, RZ, R49.reuse ;  /* 0x000000ffff2f7224 */ /* 0x100fe200078e0031 */
[----:B------:R-:W-:Y:S01]  /*af20*/  PRMT R49, R31, 0x7610, R49 ;  /* 0x000076101f317816 */ /* 0x000fe20000000031 */
[----:B------:R-:W-:Y:S02]  /*af30*/  FADD.FTZ R31, R44, R41 ;  /* 0x000000292c1f7221 */ /* 0x000fe40000010000 */
[----:B------:R-:W-:Y:S02]  /*af40*/  FADD.FTZ R46, R46, R47 ;  /* 0x0000002f2e2e7221 */ /* 0x000fe40000010000 */
[----:B------:R0:W-:Y:S01]  /*af50*/  @!P0 STG.E.U16 desc[UR18][R28.64], R49 ;  /* 0x000000311c008986 */ /* 0x0001e2000c101512 */
[----:B------:R-:W-:-:S07]  /*af60*/  @!P0 F2FP.BF16.F32.PACK_AB R31, RZ, R31 ;  /* 0x0000001fff1f823e */ /* 0x000fce00000010ff */
[----:B0-----:R-:W-:Y:S05]  /*af70*/  WARPSYNC.COLLECTIVE R51, `(.L_x_670) ;  /* 0x0000000033087348 */ /* 0x001fea0003c00000 */
[----:B0-----:R0:W1:Y:S02]  /*af80*/  SHFL.BFLY P3, R49, R52, R53, R54 ;  /* 0x0c00003534317389 */ /* 0x0010640000060036 */
[----:B01----:R-:W-:Y:S01]  /*af90*/  ENDCOLLECTIVE ;  /* 0x000000000000791b */ /* 0x003fe20003800000 */
.L_x_670:
[----:B------:R0:W-:Y:S04]  /*afa0*/  @!P0 STG.E.U16 desc[UR18][R26.64+0x28], R35 ;  /* 0x000028231a008986 */ /* 0x0001e8000c101512 */
[----:B------:R0:W-:Y:S04]  /*afb0*/  @!P0 STG.E.U16 desc[UR18][R28.64+0x28], R30 ;  /* 0x0000281e1c008986 */ /* 0x0001e8000c101512 */
[----:B------:R0:W-:Y:S01]  /*afc0*/  @!P0 STG.E.U16 desc[UR18][R26.64+0x50], R31 ;  /* 0x0000501f1a008986 */ /* 0x0001e2000c101512 */
[----:B------:R-:W-:-:S03]  /*afd0*/  MOV R52, R46 ;  /* 0x0000002e00347202 */ /* 0x000fc60000000f00 */
[----:B------:R0:W-:Y:S01]  /*afe0*/  @!P0 STG.E.U16 desc[UR18][R28.64+0x50], R32 ;  /* 0x000050201c008986 */ /* 0x0001e2000c101512 */
[----:B------:R-:W-:-:S07]  /*aff0*/  MOV R34, R49 ;  /* 0x0000003100227202 */ /* 0x000fce0000000f00 */
[----:B0-----:R-:W-:Y:S05]  /*b000*/  WARPSYNC.COLLECTIVE R51, `(.L_x_671) ;  /* 0x0000000033087348 */ /* 0x001fea0003c00000 */
[----:B------:R1:W2:Y:S02]  /*b010*/  SHFL.BFLY P3, R49, R52, R53, R54 ;  /* 0x0c00003534317389 */ /* 0x0002a40000060036 */
[----:B012---:R-:W-:Y:S01]  /*b020*/  ENDCOLLECTIVE ;  /* 0x000000000000791b */ /* 0x007fe20003800000 */
.L_x_671:
[----:B------:R-:W-:Y:S01]  /*b030*/  FADD.FTZ R34, R45, R34 ;  /* 0x000000222d227221 */ /* 0x000fe20000010000 */
[----:B------:R-:W-:Y:S01]  /*b040*/  MOV R25, R49 ;  /* 0x0000003100197202 */ /* 0x000fe20000000f00 */
[----:B------:R-:W-:Y:S06]  /*b050*/  BRA `(.L_x_672) ;  /* 0xffffffe400007947 */ /* 0x000fec000383ffff */
.L_x_673:
        /* <DEDUP_REMOVED lines=10> */
.L_x_3766:


//--------------------- .text._ZN13group_norm_v218gn_bwd_cuda_kernelI13__nv_bfloat16Li320ELi3ELi32ELi40ELi256ELb0ELb1ELi32ELi320ELi320ELi4ELb1ELi40ELb0ELb0ELNS_15WgradSyncMethodE3ENS_16CompileConditionILi900EEEEEvPT_S6_S6_PKS5_S8_S8_S8_PKfflPfPj --------------------------
	.section	.text._ZN13group_norm_v218gn_bwd_cuda_kernelI13__nv_bfloat16Li320ELi3ELi32ELi40ELi256ELb0ELb1ELi32ELi320ELi320ELi4ELb1ELi40ELb0ELb0ELNS_15WgradSyncMethodE3ENS_16CompileConditionILi900EEEEEvPT_S6_S6_PKS5_S8_S8_S8_PKfflPfPj,"ax",@progbits
	.align	128
        .global         _ZN13group_norm_v218gn_bwd_cuda_kernelI13__nv_bfloat16Li320ELi3ELi32ELi40ELi256ELb0ELb1ELi32ELi320ELi320ELi4ELb1ELi40ELb0ELb0ELNS_15WgradSyncMethodE3ENS_16CompileConditionILi900EEEEEvPT_S6_S6_PKS5_S8_S8_S8_PKfflPfPj
        .type           _ZN13group_norm_v218gn_bwd_cuda_kernelI13__nv_bfloat16Li320ELi3ELi32ELi40ELi256ELb0ELb1ELi32ELi320ELi320ELi4ELb1ELi40ELb0ELb0ELNS_15WgradSyncMethodE3ENS_16CompileConditionILi900EEEEEvPT_S6_S6_PKS5_S8_S8_S8_PKfflPfPj,@function
        .size           _ZN13group_norm_v218gn_bwd_cuda_kernelI13__nv_bfloat16Li320ELi3ELi32ELi40ELi256ELb0ELb1ELi32ELi320ELi320ELi4ELb1ELi40ELb0ELb0ELNS_15WgradSyncMethodE3ENS_16CompileConditionILi900EEEEEvPT_S6_S6_PKS5_S8_S8_S8_PKfflPfPj,(.L_x_3767 - _ZN13group_norm_v218gn_bwd_cuda_kernelI13__nv_bfloat16Li320ELi3ELi32ELi40ELi256ELb0ELb1ELi32ELi320ELi320ELi4ELb1ELi40ELb0ELb0ELNS_15WgradSyncMethodE3ENS_16CompileConditionILi900EEEEEvPT_S6_S6_PKS5_S8_S8_S8_PKfflPfPj)
        .other          _ZN13group_norm_v218gn_bwd_cuda_kernelI13__nv_bfloat16Li320ELi3ELi32ELi40ELi256ELb0ELb1ELi32ELi320ELi320ELi4ELb1ELi40ELb0ELb0ELNS_15WgradSyncMethodE3ENS_16CompileConditionILi900EEEEEvPT_S6_S6_PKS5_S8_S8_S8_PKfflPfPj,@"STO_CUDA_ENTRY STV_DEFAULT"
_ZN13group_norm_v218gn_bwd_cuda_kernelI13__nv_bfloat16Li320ELi3ELi32ELi40ELi256ELb0ELb1ELi32ELi320ELi320ELi4ELb1ELi40ELb0ELb0ELNS_15WgradSyncMethodE3ENS_16CompileConditionILi900EEEEEvPT_S6_S6_PKS5_S8_S8_S8_PKfflPfPj:
.text._ZN13group_norm_v218gn_bwd_cuda_kernelI13__nv_bfloat16Li320ELi3ELi32ELi40ELi256ELb0ELb1ELi32ELi320ELi320ELi4ELb1ELi40ELb0ELb0ELNS_15WgradSyncMethodE3ENS_16CompileConditionILi900EEEEEvPT_S6_S6_PKS5_S8_S8_S8_PKfflPfPj:
        /* <DEDUP_REMOVED lines=32> */
.L_x_676:
[----:B------:R-:W2:Y:S04]  /*0200*/  LD.E.STRONG.GPU R0, desc[UR12][R2.64] ;  /* 0x0000000c02007980 */ /* 0x000ea8000c10f900 */
[----:B--2---:R-:W-:Y:S01]  /*0210*/  CCTL.IVALL ;  /* 0x00000000ff00798f */ /* 0x004fe20002000000 */
[----:B------:R-:W-:Y:S05]  /*0220*/  YIELD ;  /* 0x0000000000007946 */ /* 0x000fea0003800000 */
[----:B-----5:R-:W-:-:S04]  /*0230*/  LOP3.LUT R0, R0, R5, RZ, 0x3c, !PT ;  /* 0x0000000500007212 */ /* 0x020fc800078e3cff */
[----:B------:R-:W-:-:S13]  /*0240*/  ISETP.GT.AND P0, PT, R0, -0x1, PT ;  /* 0xffffffff0000780c */ /* 0x000fda0003f04270 */
[----:B------:R-:W-:Y:S05]  /*0250*/  @P0 BRA `(.L_x_676) ;  /* 0xfffffffc00e80947 */ /* 0x000fea000383ffff */
.L_x_675:
[----:B------:R-:W-:Y:S05]  /*0260*/  WARPSYNC.ALL ;  /* 0x0000000000007948 */ /* 0x000fea0003800000 */
[----:B------:R-:W-:Y:S06]  /*0270*/  BAR.SYNC.DEFER_BLOCKING 0x0 ;  /* 0x0000000000007b1d */ /* 0x000fec0000010000 */
[----:B------:R-:W-:Y:S05]  /*0280*/  BRA `(.L_x_677) ;  /* 0x0000004c00107947 */ /* 0x000fea0003800000 */
.L_x_674:
[----:B------:R-:W0:Y:S01]  /*0290*/  S2R R9, SR_TID.X ;  /* 0x0000000000097919 */ /* 0x000e220000002100 */
[----:B------:R-:W1:Y:S01]  /*02a0*/  S2UR UR8, SR_CgaCtaId ;  /* 0x00000000000879c3 */ /* 0x000e620000008800 */
[----:B------:R-:W-:Y:S01]  /*02b0*/  UMOV UR4, 0x400 ;  /* 0x0000040000047882 */ /* 0x000fe20000000000 */
[----:B------:R-:W-:Y:S01]  /*02c0*/  CS2R R10, SRZ ;  /* 0x00000000000a7805 */ /* 0x000fe2000001ff00 */
[----:B------:R-:W-:Y:S01]  /*02d0*/  UIADD3 UR4, UR4, 0x2800, URZ ;  /* 0x0000280004047890 */ /* 0x000fe2000fffe03f */
[----:B------:R-:W-:-:S03]  /*02e0*/  CS2R R12, SRZ ;  /* 0x00000000000c7805 */ /* 0x000fc6000001ff00 */
        /* <DEDUP_REMOVED lines=9> */
[----:B------:R-:W-:-:S02]  /*0380*/  IADD3 R7, R6, 0xf0, RZ ;  /* 0x000000f006077810 */ /* 0x000fc40007ffe0ff */
[----:B------:R-:W-:Y:S02]  /*0390*/  SHF.R.S32.HI R4, RZ, 0x1f, R3 ;  /* 0x0000001fff047819 */ /* 0x000fe40000011403 */
[----:B------:R-:W-:Y:S02]  /*03a0*/  SHF.R.S32.HI R6, RZ, 0x1f, R5 ;  /* 0x0000001fff067819 */ /* 0x000fe40000011405 */
[----:B------:R-:W-:Y:S02]  /*03b0*/  SHF.R.S32.HI R8, RZ, 0x1f, R7 ;  /* 0x0000001fff087819 */ /* 0x000fe40000011407 */
[----:B------:R-:W-:Y:S02]  /*03c0*/  LEA.HI R4, R4, R3, RZ, 0x2 ;  /* 0x0000000304047211 */ /* 0x000fe400078f10ff */
[----:B------:R-:W-:Y:S02]  /*03d0*/  SHF.R.U32.HI R3, RZ, 0x4, R0 ;  /* 0x00000004ff037819 */ /* 0x000fe40000011600 */
[----:B------:R-:W-:-:S02]  /*03e0*/  IADD3 R2, -R2, R9, RZ ;  /* 0x0000000902027210 */ /* 0x000fc40007ffe1ff */
[----:B------:R-:W-:Y:S02]  /*03f0*/  LEA.HI R6, R6, R5, RZ, 0x2 ;  /* 0x0000000506067211 */ /* 0x000fe400078f10ff */
[----:B------:R-:W-:Y:S02]  /*0400*/  LEA.HI R8, R8, R7, RZ, 0x2 ;  /* 0x0000000708087211 */ /* 0x000fe400078f10ff */
[----:B------:R-:W-:Y:S02]  /*0410*/  SHF.R.U32.HI R5, RZ, 0x2, R4 ;  /* 0x00000002ff057819 */ /* 0x000fe40000011604 */
[C---:B------:R-:W-:Y:S02]  /*0420*/  LOP3.LUT R0, R2.reuse, 0x3, R3, 0x78, !PT ;  /* 0x0000000302007812 */ /* 0x040fe400078e7803 */
[----:B------:R-:W-:Y:S02]  /*0430*/  SHF.R.U32.HI R7, RZ, 0x2, R6 ;  /* 0x00000002ff077819 */ /* 0x000fe40000011606 */
[----:B------:R-:W-:Y:S01]  /*0440*/  SHF.R.U32.HI R9, RZ, 0x2, R8 ;  /* 0x00000002ff097819 */ /* 0x000fe20000011608 */
[----:B------:R0:W-:Y:S01]  /*0450*/  STL [R1+0xb4], R0 ;  /* 0x0000b40001007387 */ /* 0x0001e20000100800 */
[----:B------:R-:W-:-:S02]  /*0460*/  LOP3.LUT R4, R2, 0x3, R5, 0x78, !PT ;  /* 0x0000000302047812 */ /* 0x000fc400078e7805 */
[----:B------:R-:W-:-:S03]  /*0470*/  LOP3.LUT R3, R2, 0x3, R7, 0x78, !PT ;  /* 0x0000000302037812 */ /* 0x000fc600078e7807 */
[----:B------:R1:W-:Y:S01]  /*0480*/  STL [R1+0xb0], R4 ;  /* 0x0000b00401007387 */ /* 0x0003e20000100800 */
[----:B0-----:R-:W-:-:S03]  /*0490*/  LOP3.LUT R0, R2, 0x3, R9, 0x78, !PT ;  /* 0x0000000302007812 */ /* 0x001fc600078e7809 */
[----:B------:R1:W-:Y:S04]  /*04a0*/  STL [R1+0xac], R3 ;  /* 0x0000ac0301007387 */ /* 0x0003e80000100800 */
[----:B------:R1:W-:Y:S04]  /*04b0*/  STL [R1+0xa8], R0 ;  /* 0x0000a80001007387 */ /* 0x0003e80000100800 */
[----:B------:R1:W-:Y:S04]  /*04c0*/  STL [R1+0x18], RZ ;  /* 0x000018ff01007387 */ /* 0x0003e80000100800 */
[----:B------:R1:W-:Y:S04]  /*04d0*/  STL [R1+0x30], RZ ;  /* 0x000030ff01007387 */ /* 0x0003e80000100800 */
[----:B------:R1:W-:Y:S04]  /*04e0*/  STL [R1+0x14], RZ ;  /* 0x000014ff01007387 */ /* 0x0003e80000100800 */
[----:B------:R1:W-:Y:S02]  /*04f0*/  STL [R1+0x2c], RZ ;  /* 0x00002cff01007387 */ /* 0x0003e40000100800 */
.L_x_689:
[----:B-12---:R-:W0:Y:S01]  /*0500*/  S2R R0, SR_TID.X ;  /* 0x0000000000007919 */ /* 0x006e220000002100 */
[----:B------:R-:W-:Y:S01]  /*0510*/  ULOP3.LUT UR9, UR11, 0x3, URZ, 0xc0, !UPT ;  /* 0x000000030b097892 */ /* 0x000fe2000f8ec03f */
[----:B------:R-:W1:Y:S01]  /*0520*/  LDC.64 R4, c[0x0][0x238] ;  /* 0x00008e00ff047b82 */ /* 0x000e620000000a00 */
[----:B------:R-:W-:Y:S02]  /*0530*/  USHF.R.U64 UR10, UR11, 0x2, UR5 ;  /* 0x000000020b0a7899 */ /* 0x000fe40008001205 */
[----:B------:R-:W-:Y:S02]  /*0540*/  UIMAD UR14, UR9, 0x140, URZ ;  /* 0x00000140090e78a4 */ /* 0x000fe4000f8e023f */
[----:B------:R-:W-:Y:S02]  /*0550*/  USHF.L.U32 UR9, UR17, 0x5, URZ ;  /* 0x0000000511097899 */ /* 0x000fe4000800063f */
[----:B------:R-:W-:Y:S01]  /*0560*/  USHF.R.U32.HI UR15, URZ, 0x2, UR5 ;  /* 0x000000023f0f7899 */ /* 0x000fe20008011605 */
[----:B------:R-:W-:Y:S01]  /*0570*/  IMAD.U32 R9, RZ, RZ, UR10 ;  /* 0x0000000aff097e24 */ /* 0x000fe2000f8e00ff */
[----:B------:R-:W-:Y:S01]  /*0580*/  ULOP3.LUT UR9, UR9, 0xe0, URZ, 0xc0, !UPT ;  /* 0x000000e009097892 */ /* 0x000fe2000f8ec03f */
[----:B------:R-:W-:Y:S01]  /*0590*/  ULDC.64 UR18, c[0x0][0x248] ;  /* 0x0000920000127ab9 */ /* 0x000fe20000000a00 */
[----:B------:R-:W-:-:S02]  /*05a0*/  ULDC.64 UR20, c[0x0][0x228] ;  /* 0x00008a0000147ab9 */ /* 0x000fc40000000a00 */
[----:B------:R-:W-:Y:S01]  /*05b0*/  MOV R18, UR15 ;  /* 0x0000000f00127c02 */ /* 0x000fe20008000f00 */
[----:B0-----:R-:W-:-:S05]  /*05c0*/  IMAD.WIDE.U32 R6, R0, -0x33333333, RZ ;  /* 0xcccccccd00067825 */ /* 0x001fca00078e00ff */
[----:B------:R-:W-:-:S05]  /*05d0*/  SHF.R.U32.HI R6, RZ, 0x6, R7 ;  /* 0x00000006ff067819 */ /* 0x000fca0000011607 */
[C---:B------:R-:W-:Y:S01]  /*05e0*/  IMAD R7, R6.reuse, -0x50, R0 ;  /* 0xffffffb006077824 */ /* 0x040fe200078e0200 */
[----:B------:R-:W-:Y:S01]  /*05f0*/  IADD3 R0, R6, UR9, RZ ;  /* 0x0000000906007c10 */ /* 0x000fe2000fffe0ff */
[----:B------:R-:W-:-:S03]  /*0600*/  UIMAD UR9, UR15, 0x50000, URZ ;  /* 0x000500000f0978a4 */ /* 0x000fc6000f8e023f */
[----:B------:R-:W-:Y:S01]  /*0610*/  LEA R16, R7, UR14, 0x2 ;  /* 0x0000000e07107c11 */ /* 0x000fe2000f8e10ff */
[----:B------:R-:W-:-:S03]  /*0620*/  IMAD R0, R0, 0x500, RZ ;  /* 0x0000050000007824 */ /* 0x000fc600078e02ff */
[----:B------:R-:W-:Y:S01]  /*0630*/  SHF.R.S32.HI R17, RZ, 0x1f, R16 ;  /* 0x0000001fff117819 */ /* 0x000fe20000011410 */
[----:B------:R-:W-:-:S05]  /*0640*/  IMAD.WIDE.U32 R2, R16, -0x33333333, RZ ;  /* 0xcccccccd10027825 */ /* 0x000fca00078e00ff */
[----:B------:R-:W-:Y:S01]  /*0650*/  SHF.R.U32.HI R8, RZ, 0x5, R3 ;  /* 0x00000005ff087819 */ /* 0x000fe20000011603 */
[----:B------:R-:W-:-:S03]  /*0660*/  IMAD.WIDE.U32 R2, R9, 0x50000, R16 ;  /* 0x0005000009027825 */ /* 0x000fc600078e0010 */
[----:B------:R-:W-:Y:S01]  /*0670*/  LEA R15, P0, R9, R8, 0x5 ;  /* 0x00000008090f7211 */ /* 0x000fe200078028ff */
[----:B------:R0:W-:Y:S01]  /*0680*/  STL [R1+0xa4], R8 ;  /* 0x0000a40801007387 */ /* 0x0001e20000100800 */
[----:B------:R-:W-:Y:S01]  /*0690*/  VIADD R3, R3, UR9 ;  /* 0x0000000903037c36 */ /* 0x000fe20008000000 */
[----:B------:R-:W-:Y:S01]  /*06a0*/  ULDC UR9, c[0x0][0x250] ;  /* 0x0000940000097ab9 */ /* 0x000fe20000000800 */
[----:B------:R-:W-:Y:S01]  /*06b0*/  LEA.HI.X R18, R9, RZ, R18, 0x5, P0 ;  /* 0x000000ff09127211 */ /* 0x000fe200000f2c12 */
[----:B-1----:R-:W-:Y:S01]  /*06c0*/  IMAD.WIDE R16, R16, 0x2, R4 ;  /* 0x0000000210107825 */ /* 0x002fe200078e0204 */
[----:B------:R-:W-:-:S04]  /*06d0*/  LEA R14, P0, R15, UR18, 0x3 ;  /* 0x000000120f0e7c11 */ /* 0x000fc8000f8018ff */
[----:B------:R-:W-:Y:S01]  /*06e0*/  LEA.HI.X R15, R15, UR19, R18, 0x3, P0 ;  /* 0x000000130f0f7c11 */ /* 0x000fe200080f1c12 */
[----:B------:R-:W-:Y:S01]  /*06f0*/  ULDC.64 UR18, c[0x0][0x230] ;  /* 0x00008c0000127ab9 */ /* 0x000fe20000000a00 */
[----:B0-----:R-:W-:Y:S01]  /*0700*/  IADD3 R8, P1, R0, R2, RZ ;  /* 0x0000000200087210 */ /* 0x001fe20007f3e0ff */
[----:B------:R-:W2:Y:S03]  /*0710*/  LDG.E.64.CONSTANT R16, desc[UR12][R16.64] ;  /* 0x0000000c10107981 */ /* 0x000ea6000c1e9b00 */
[----:B------:R-:W-:Y:S01]  /*0720*/  IADD3.X R9, RZ, R3, RZ, P1, !PT ;  /* 0x00000003ff097210 */ /* 0x000fe20000ffe4ff */
[----:B------:R-:W3:Y:S01]  /*0730*/  LDG.E.64.CONSTANT R14, desc[UR12][R14.64] ;  /* 0x0000000c0e0e7981 */ /* 0x000ee2000c1e9b00 */
[C---:B------:R-:W-:Y:S02]  /*0740*/  SHF.L.U32 R20, R8.reuse, 0x1, RZ ;  /* 0x0000000108147819 */ /* 0x040fe400000006ff */
[----:B------:R-:W-:-:S02]  /*0750*/  SHF.L.U64.HI R22, R8, 0x1, R9 ;  /* 0x0000000108167819 */ /* 0x000fc40000010209 */
[----:B------:R-:W-:-:S03]  /*0760*/  IADD3 R18, P0, R20, UR18, RZ ;  /* 0x0000001214127c10 */ /* 0x000fc6000ff1e0ff */
[----:B------:R-:W-:Y:S01]  /*0770*/  STL [R1+0xa0], R22 ;  /* 0x0000a01601007387 */ /* 0x000fe20000100800 */
[----:B------:R-:W-:-:S03]  /*0780*/  IADD3.X R19, R22, UR19, RZ, P0, !PT ;  /* 0x0000001316137c10 */ /* 0x000fc600087fe4ff */
[----:B------:R0:W-:Y:S04]  /*0790*/  STL [R1+0x78], R20 ;  /* 0x0000781401007387 */ /* 0x0001e80000100800 */
[----:B------:R-:W4:Y:S01]  /*07a0*/  LDG.E.64.CONSTANT R18, desc[UR12][R18.64] ;  /* 0x0000000c12127981 */ /* 0x000f22000c1e9b00 */
[----:B0-----:R-:W-:-:S04]  /*07b0*/  IADD3 R20, P1, R20, UR20, RZ ;  /* 0x0000001414147c10 */ /* 0x001fc8000ff3e0ff */
[----:B------:R-:W-:Y:S01]  /*07c0*/  IADD3.X R21, R22, UR21, RZ, P1, !PT ;  /* 0x0000001516157c10 */ /* 0x000fe20008ffe4ff */
[----:B------:R-:W-:-:S05]  /*07d0*/  VIADD R5, R0, 0x1400 ;  /* 0x0000140000057836 */ /* 0x000fca0000000000 */
[----:B------:R-:W4:Y:S01]  /*07e0*/  LDG.E.64.CONSTANT R20, desc[UR12][R20.64] ;  /* 0x0000000c14147981 */ /* 0x000f22000c1e9b00 */
[----:B------:R-:W-:-:S04]  /*07f0*/  IADD3 R5, P0, R5, R2, RZ ;  /* 0x0000000205057210 */ /* 0x000fc80007f1e0ff */
[----:B------:R-:W-:Y:S02]  /*0800*/  IADD3.X R4, RZ, R3, RZ, P0, !PT ;  /* 0x00000003ff047210 */ /* 0x000fe400007fe4ff */
[C---:B------:R-:W-:Y:S02]  /*0810*/  SHF.L.U32 R24, R5.reuse, 0x1, RZ ;  /* 0x0000000105187819 */ /* 0x040fe400000006ff */
[----:B------:R-:W-:Y:S02]  /*0820*/  SHF.L.U64.HI R9, R5, 0x1, R4 ;  /* 0x0000000105097819 */ /* 0x000fe40000010204 */
[----:B------:R-:W-:Y:S01]  /*0830*/  IADD3 R22, P0, R24, UR18, RZ ;  /* 0x0000001218167c10 */ /* 0x000fe2000ff1e0ff */
[----:B------:R0:W-:Y:S03]  /*0840*/  STL [R1+0x98], R24 ;  /* 0x0000981801007387 */ /* 0x0001e60000100800 */
[----:B------:R-:W-:Y:S01]  /*0850*/  IADD3.X R23, R9, UR19, RZ, P0, !PT ;  /* 0x0000001309177c10 */ /* 0x000fe200087fe4ff */
[----:B------:R-:W-:-:S05]  /*0860*/  VIADD R5, R0, 0x2800 ;  /* 0x0000280000057836 */ /* 0x000fca0000000000 */
[----:B------:R-:W4:Y:S01]  /*0870*/  LDG.E.64.CONSTANT R22, desc[UR12][R22.64] ;  /* 0x0000000c16167981 */ /* 0x000f22000c1e9b00 */
[----:B0-----:R-:W-:-:S04]  /*0880*/  IADD3 R24, P0, R24, UR20, RZ ;  /* 0x0000001418187c10 */ /* 0x001fc8000ff1e0ff */
[----:B------:R-:W-:Y:S02]  /*0890*/  IADD3.X R25, R9, UR21, RZ, P0, !PT ;  /* 0x0000001509197c10 */ /* 0x000fe400087fe4ff */
[----:B------:R-:W-:-:S04]  /*08a0*/  IADD3 R5, P0, R5, R2, RZ ;  /* 0x0000000205057210 */ /* 0x000fc80007f1e0ff */
[----:B------:R-:W4:Y:S01]  /*08b0*/  LDG.E.64.CONSTANT R24, desc[UR12][R24.64] ;  /* 0x0000000c18187981 */ /* 0x000f22000c1e9b00 */
[----:B------:R-:W-:Y:S02]  /*08c0*/  IADD3.X R4, RZ, R3, RZ, P0, !PT ;  /* 0x00000003ff047210 */ /* 0x000fe400007fe4ff */
[C---:B------:R-:W-:Y:S01]  /*08d0*/  SHF.L.U32 R28, R5.reuse, 0x1, RZ ;  /* 0x00000001051c7819 */ /* 0x040fe200000006ff */
[----:B------:R0:W-:Y:S03]  /*08e0*/  STL [R1+0x9c], R9 ;  /* 0x00009c0901007387 */ /* 0x0001e60000100800 */
[----:B------:R-:W-:Y:S01]  /*08f0*/  IADD3 R26, P0, R28, UR18, RZ ;  /* 0x000000121c1a7c10 */ /* 0x000fe2000ff1e0ff */
[----:B------:R1:W-:Y:S01]  /*0900*/  STL [R1+0x90], R28 ;  /* 0x0000901c01007387 */ /* 0x0003e20000100800 */
[----:B0-----:R-:W-:-:S04]  /*0910*/  SHF.L.U64.HI R9, R5, 0x1, R4 ;  /* 0x0000000105097819 */ /* 0x001fc80000010204 */
[----:B------:R-:W-:Y:S02]  /*0920*/  IADD3.X R27, R9, UR19, RZ, P0, !PT ;  /* 0x00000013091b7c10 */ /* 0x000fe400087fe4ff */
[----:B-1----:R-:W-:-:S04]  /*0930*/  IADD3 R28, P1, R28, UR20, RZ ;  /* 0x000000141c1c7c10 */ /* 0x002fc8000ff3e0ff */
[----:B------:R-:W-:Y:S01]  /*0940*/  IADD3.X R29, R9, UR21, RZ, P1, !PT ;  /* 0x00000015091d7c10 */ /* 0x000fe20008ffe4ff */
[----:B------:R-:W4:Y:S05]  /*0950*/  LDG.E.64.CONSTANT R26, desc[UR12][R26.64] ;  /* 0x0000000c1a1a7981 */ /* 0x000f2a000c1e9b00 */
[----:B------:R-:W4:Y:S01]  /*0960*/  LDG.E.64.CONSTANT R28, desc[UR12][R28.64] ;  /* 0x0000000c1c1c7981 */ /* 0x000f22000c1e9b00 */
[----:B------:R-:W-:-:S05]  /*0970*/  VIADD R5, R0, 0x3c00 ;  /* 0x00003c0000057836 */ /* 0x000fca0000000000 */
[----:B------:R-:W-:Y:S01]  /*0980*/  IADD3 R5, P0, R5, R2, RZ ;  /* 0x0000000205057210 */ /* 0x000fe20007f1e0ff */
[----:B------:R0:W-:Y:S03]  /*0990*/  STL [R1+0x94], R9 ;  /* 0x0000940901007387 */ /* 0x0001e60000100800 */
[----:B------:R-:W-:Y:S02]  /*09a0*/  IADD3.X R4, RZ, R3, RZ, P0, !PT ;  /* 0x00000003ff047210 */ /* 0x000fe400007fe4ff */
[----:B------:R-:W-:-:S04]  /*09b0*/  SHF.L.U32 R32, R5, 0x1, RZ ;  /* 0x0000000105207819 */ /* 0x000fc800000006ff */
[----:B------:R-:W-:Y:S02]  /*09c0*/  IADD3 R30, P0, R32, UR18, RZ ;  /* 0x00000012201e7c10 */ /* 0x000fe4000ff1e0ff */
[----:B0-----:R-:W-:Y:S01]  /*09d0*/  SHF.L.U64.HI R9, R5, 0x1, R4 ;  /* 0x0000000105097819 */ /* 0x001fe20000010204 */
[----:B------:R-:W-:-:S03]  /*09e0*/  VIADD R5, R0, 0x5000 ;  /* 0x0000500000057836 */ /* 0x000fc60000000000 */
[----:B------:R-:W-:Y:S02]  /*09f0*/  IADD3.X R31, R9, UR19, RZ, P0, !PT ;  /* 0x00000013091f7c10 */ /* 0x000fe400087fe4ff */
[----:B------:R-:W-:Y:S01]  /*0a00*/  IADD3 R5, P0, R5, R2, RZ ;  /* 0x0000000205057210 */ /* 0x000fe20007f1e0ff */
[----:B------:R0:W-:Y:S03]  /*0a10*/  STL [R1+0x88], R32 ;  /* 0x0000882001007387 */ /* 0x0001e60000100800 */
[----:B------:R-:W-:Y:S01]  /*0a20*/  IADD3.X R4, RZ, R3, RZ, P0, !PT ;  /* 0x00000003ff047210 */ /* 0x000fe200007fe4ff */
[----:B------:R-:W-:Y:S01]  /*0a30*/  IMAD.MOV.U32 R53, RZ, RZ, 0x28 ;  /* 0x00000028ff357424 */ /* 0x000fe200078e00ff */
[----:B------:R-:W-:Y:S01]  /*0a40*/  SHF.L.U32 R36, R5, 0x1, RZ ;  /* 0x0000000105247819 */ /* 0x000fe200000006ff */
[----:B------:R1:W-:Y:S01]  /*0a50*/  STL [R1+0x8c], R9 ;  /* 0x00008c0901007387 */ /* 0x0003e20000100800 */
[----:B0-----:R-:W-:-:S03]  /*0a60*/  IADD3 R32, P1, R32, UR20, RZ ;  /* 0x0000001420207c10 */ /* 0x001fc6000ff3e0ff */
[----:B------:R-:W4:Y:S01]  /*0a70*/  LDG.E.64.CONSTANT R30, desc[UR12][R30.64] ;  /* 0x0000000c1e1e7981 */ /* 0x000f22000c1e9b00 */
[----:B------:R-:W-:Y:S02]  /*0a80*/  IADD3 R34, P0, R36, UR18, RZ ;  /* 0x0000001224227c10 */ /* 0x000fe4000ff1e0ff */
[----:B------:R-:W-:Y:S02]  /*0a90*/  IADD3.X R33, R9, UR21, RZ, P1, !PT ;  /* 0x0000001509217c10 */ /* 0x000fe40008ffe4ff */
[----:B-1----:R-:W-:Y:S01]  /*0aa0*/  SHF.L.U64.HI R9, R5, 0x1, R4 ;  /* 0x0000000105097819 */ /* 0x002fe20000010204 */
[----:B------:R-:W-:-:S03]  /*0ab0*/  VIADD R5, R0, 0x6400 ;  /* 0x0000640000057836 */ /* 0x000fc60000000000 */
[----:B------:R-:W-:Y:S01]  /*0ac0*/  IADD3.X R35, R9, UR19, RZ, P0, !PT ;  /* 0x0000001309237c10 */ /* 0x000fe200087fe4ff */
[----:B------:R0:W-:Y:S01]  /*0ad0*/  STL [R1+0x80], R36 ;  /* 0x0000802401007387 */ /* 0x0001e20000100800 */
[----:B------:R-:W-:Y:S01]  /*0ae0*/  IADD3 R5, P0, R5, R2, RZ ;  /* 0x0000000205057210 */ /* 0x000fe20007f1e0ff */
[----:B------:R-:W-:Y:S02]  /*0af0*/  IMAD R7, R7, R53, UR8 ;  /* 0x0000000807077e24 */ /* 0x000fe4000f8e0235 */
[----:B------:R-:W4:Y:S01]  /*0b00*/  LDG.E.64.CONSTANT R32, desc[UR12][R32.64] ;  /* 0x0000000c20207981 */ /* 0x000f22000c1e9b00 */
[----:B------:R-:W-:Y:S02]  /*0b10*/  IADD3.X R4, RZ, R3, RZ, P0, !PT ;  /* 0x00000003ff047210 */ /* 0x000fe400007fe4ff */
[----:B------:R-:W-:Y:S01]  /*0b20*/  SHF.L.U32 R40, R5, 0x1, RZ ;  /* 0x0000000105287819 */ /* 0x000fe200000006ff */
[----:B------:R-:W4:Y:S01]  /*0b30*/  LDG.E.64.CONSTANT R34, desc[UR12][R34.64] ;  /* 0x0000000c22227981 */ /* 0x000f22000c1e9b00 */
[----:B0-----:R-:W-:-:S03]  /*0b40*/  IADD3 R36, P1, R36, UR20, RZ ;  /* 0x0000001424247c10 */ /* 0x001fc6000ff3e0ff */
[----:B------:R0:W-:Y:S01]  /*0b50*/  STL [R1+0x84], R9 ;  /* 0x0000840901007387 */ /* 0x0001e20000100800 */
[----:B------:R-:W-:Y:S02]  /*0b60*/  IADD3.X R37, R9, UR21, RZ, P1, !PT ;  /* 0x0000001509257c10 */ /* 0x000fe40008ffe4ff */
[----:B------:R-:W-:Y:S01]  /*0b70*/  IADD3 R38, P0, R40, UR18, RZ ;  /* 0x0000001228267c10 */ /* 0x000fe2000ff1e0ff */
[----:B------:R1:W-:Y:S01]  /*0b80*/  STL [R1+0x74], R40 ;  /* 0x0000742801007387 */ /* 0x0003e20000100800 */
[----:B------:R-:W-:-:S03]  /*0b90*/  LEA R6, R6, R7, 0x3 ;  /* 0x0000000706067211 */ /* 0x000fc600078e18ff */
[----:B------:R-:W4:Y:S01]  /*0ba0*/  LDG.E.64.CONSTANT R36, desc[UR12][R36.64] ;  /* 0x0000000c24247981 */ /* 0x000f22000c1e9b00 */
[----:B0-----:R-:W-:Y:S01]  /*0bb0*/  SHF.L.U64.HI R9, R5, 0x1, R4 ;  /* 0x0000000105097819 */ /* 0x001fe20000010204 */
[----:B------:R-:W-:-:S03]  /*0bc0*/  VIADD R4, R0, 0x7800 ;  /* 0x0000780000047836 */ /* 0x000fc60000000000 */
[C---:B------:R-:W-:Y:S02]  /*0bd0*/  IADD3.X R39, R9.reuse, UR19, RZ, P0, !PT ;  /* 0x0000001309277c10 */ /* 0x040fe400087fe4ff */
[----:B------:R-:W-:Y:S02]  /*0be0*/  IADD3 R4, P0, R4, R2, RZ ;  /* 0x0000000204047210 */ /* 0x000fe40007f1e0ff */
[----:B-1----:R-:W-:Y:S02]  /*0bf0*/  IADD3 R40, P1, R40, UR20, RZ ;  /* 0x0000001428287c10 */ /* 0x002fe4000ff3e0ff */
[----:B------:R-:W-:Y:S01]  /*0c00*/  IADD3.X R5, RZ, R3, RZ, P0, !PT ;  /* 0x00000003ff057210 */ /* 0x000fe200007fe4ff */
[----:B------:R0:W-:Y:S01]  /*0c10*/  STL [R1+0x7c], R9 ;  /* 0x00007c0901007387 */ /* 0x0001e20000100800 */
[----:B------:R-:W-:Y:S01]  /*0c20*/  SHF.L.U32 R44, R4, 0x1, RZ ;  /* 0x00000001042c7819 */ /* 0x000fe200000006ff */
[----:B------:R-:W-:Y:S01]  /*0c30*/  VIADD R0, R0, 0x8c00 ;  /* 0x00008c0000007836 */ /* 0x000fe20000000000 */
[----:B------:R-:W-:Y:S01]  /*0c40*/  IADD3.X R41, R9, UR21, RZ, P1, !PT ;  /* 0x0000001509297c10 */ /* 0x000fe20008ffe4ff */
[----:B------:R-:W4:Y:S01]  /*0c50*/  LDG.E.64.CONSTANT R38, desc[UR12][R38.64] ;  /* 0x0000000c26267981 */ /* 0x000f22000c1e9b00 */
[----:B------:R-:W-:-:S03]  /*0c60*/  IADD3 R42, P0, R44, UR18, RZ ;  /* 0x000000122c2a7c10 */ /* 0x000fc6000ff1e0ff */
[----:B------:R1:W-:Y:S01]  /*0c70*/  STL [R1+0x6c], R44 ;  /* 0x00006c2c01007387 */ /* 0x0003e20000100800 */
[----:B0-----:R-:W-:-:S03]  /*0c80*/  SHF.L.U64.HI R9, R4, 0x1, R5 ;  /* 0x0000000104097819 */ /* 0x001fc60000010205 */
[----:B------:R-:W4:Y:S01]  /*0c90*/  LDG.E.64.CONSTANT R40, desc[UR12][R40.64] ;  /* 0x0000000c28287981 */ /* 0x000f22000c1e9b00 */
[----:B------:R-:W-:Y:S02]  /*0ca0*/  IADD3.X R43, R9, UR19, RZ, P0, !PT ;  /* 0x00000013092b7c10 */ /* 0x000fe400087fe4ff */
[----:B------:R-:W-:-:S04]  /*0cb0*/  IADD3 R0, P0, R0, R2, RZ ;  /* 0x0000000200007210 */ /* 0x000fc80007f1e0ff */
[----:B------:R-:W-:Y:S02]  /*0cc0*/  IADD3.X R3, RZ, R3, RZ, P0, !PT ;  /* 0x00000003ff037210 */ /* 0x000fe400007fe4ff */
[----:B-1----:R-:W-:Y:S01]  /*0cd0*/  IADD3 R44, P1, R44, UR20, RZ ;  /* 0x000000142c2c7c10 */ /* 0x002fe2000ff3e0ff */
[----:B------:R0:W-:Y:S01]  /*0ce0*/  STL [R1+0x70], R9 ;  /* 0x0000700901007387 */ /* 0x0001e20000100800 */
[C---:B------:R-:W-:Y:S02]  /*0cf0*/  SHF.L.U32 R5, R0.reuse, 0x1, RZ ;  /* 0x0000000100057819 */ /* 0x040fe400000006ff */
[----:B------:R-:W-:Y:S01]  /*0d00*/  SHF.L.U64.HI R4, R0, 0x1, R3 ;  /* 0x0000000100047819 */ /* 0x000fe20000010203 */
[----:B------:R-:W4:Y:S01]  /*0d10*/  LDG.E.64.CONSTANT R42, desc[UR12][R42.64] ;  /* 0x0000000c2a2a7981 */ /* 0x000f22000c1e9b00 */
[----:B------:R-:W-:Y:S02]  /*0d20*/  IADD3.X R45, R9, UR21, RZ, P1, !PT ;  /* 0x00000015092d7c10 */ /* 0x000fe40008ffe4ff */
[C---:B------:R-:W-:Y:S01]  /*0d30*/  IADD3 R46, P0, R5.reuse, UR18, RZ ;  /* 0x00000012052e7c10 */ /* 0x040fe2000ff1e0ff */
[----:B------:R1:W-:Y:S01]  /*0d40*/  STL [R1+0x64], R5 ;  /* 0x0000640501007387 */ /* 0x0003e20000100800 */
[----:B------:R-:W-:-:S02]  /*0d50*/  IADD3 R48, P1, R5, UR20, RZ ;  /* 0x0000001405307c10 */ /* 0x000fc4000ff3e0ff */
[C---:B------:R-:W-:Y:S01]  /*0d60*/  IADD3.X R47, R4.reuse, UR19, RZ, P0, !PT ;  /* 0x00000013042f7c10 */ /* 0x040fe200087fe4ff */
[----:B------:R1:W-:Y:S01]  /*0d70*/  STL [R1+0x68], R4 ;  /* 0x0000680401007387 */ /* 0x0003e20000100800 */
[----:B------:R-:W-:-:S03]  /*0d80*/  IADD3.X R49, R4, UR21, RZ, P1, !PT ;  /* 0x0000001504317c10 */ /* 0x000fc60008ffe4ff */
[----:B------:R-:W4:Y:S04]  /*0d90*/  LDG.E.64.CONSTANT R44, desc[UR12][R44.64] ;  /* 0x0000000c2c2c7981 */ /* 0x000f28000c1e9b00 */
[----:B------:R-:W4:Y:S04]  /*0da0*/  LDG.E.64.CONSTANT R46, desc[UR12][R46.64] ;  /* 0x0000000c2e2e7981 */ /* 0x000f28000c1e9b00 */
[----:B------:R-:W4:Y:S01]  /*0db0*/  LDG.E.64.CONSTANT R48, desc[UR12][R48.64] ;  /* 0x0000000c30307981 */ /* 0x000f22000c1e9b00 */
[----:B---3--:R-:W-:-:S06]  /*0dc0*/  FADD.FTZ R2, R15, UR9 ;  /* 0x000000090f027e21 */ /* 0x008fcc0008010000 */
[----:B------:R-:W3:Y:S01]  /*0dd0*/  MUFU.RSQ R2, R2 ;  /* 0x0000000200027308 */ /* 0x000ee20000001400 */
[C---:B--2---:R-:W-:Y:S02]  /*0de0*/  PRMT R8, R16.reuse, 0x7632, R8 ;  /* 0x0000763210087816 */ /* 0x044fe40000000008 */
[----:B------:R-:W-:Y:S02]  /*0df0*/  SHF.L.U32 R3, R16, 0x10, RZ ;  /* 0x0000001010037819 */ /* 0x000fe400000006ff */
[C---:B----4-:R-:W-:Y:S02]  /*0e00*/  PRMT R52, R18.reuse, 0x7632, R52 ;  /* 0x0000763212347816 */ /* 0x050fe40000000034 */
[----:B------:R-:W-:-:S03]  /*0e10*/  SHF.L.U32 R15, R18, 0x10, RZ ;  /* 0x00000010120f7819 */ /* 0x000fc600000006ff */
[----:B------:R-:W-:Y:S02]  /*0e20*/  IMAD.U32 R52, R52, 0x10000, RZ ;  /* 0x0001000034347824 */ /* 0x000fe400078e00ff */
[----:B------:R-:W-:Y:S01]  /*0e30*/  FADD.FTZ R15, -R14, R15 ;  /* 0x0000000f0e0f7221 */ /* 0x000fe20000010100 */
[----:B------:R-:W-:Y:S01]  /*0e40*/  IMAD.U32 R8, R8, 0x10000, RZ ;  /* 0x0001000008087824 */ /* 0x000fe200078e00ff */
[----:B0-----:R-:W-:Y:S01]  /*0e50*/  SHF.L.U32 R9, R19, 0x10, RZ ;  /* 0x0000001013097819 */ /* 0x001fe200000006ff */
[----:B------:R-:W-:Y:S01]  /*0e60*/  FADD.FTZ R52, -R14, R52 ;  /* 0x000000340e347221 */ /* 0x000fe20000010100 */
[----:B---3--:R-:W-:Y:S01]  /*0e70*/  FMUL.FTZ R56, R2, R15 ;  /* 0x0000000f02387220 */ /* 0x008fe20000410000 */
[C---:B------:R-:W-:Y:S02]  /*0e80*/  SHF.L.U32 R0, R20.reuse, 0x10, RZ ;  /* 0x0000001014007819 */ /* 0x040fe400000006ff */
[----:B------:R-:W-:-:S03]  /*0e90*/  PRMT R51, R20, 0x7632, R51 ;  /* 0x0000763214337816 */ /* 0x000fc60000000033 */
[----:B-1----:R-:W-:Y:S01]  /*0ea0*/  FMUL.FTZ R5, R0, R3 ;  /* 0x0000000300057220 */ /* 0x002fe20000410000 */
[----:B------:R-:W-:Y:S01]  /*0eb0*/  SHF.L.U32 R51, R51, 0x10, RZ ;  /* 0x0000001033337819 */ /* 0x000fe200000006ff */
[----:B------:R-:W-:Y:S01]  /*0ec0*/  FMUL.FTZ R52, R2, R52 ;  /* 0x0000003402347220 */ /* 0x000fe20000410000 */
[----:B------:R-:W-:Y:S01]  /*0ed0*/  SHF.L.U32 R4, R17, 0x10, RZ ;  /* 0x0000001011047819 */ /* 0x000fe200000006ff */
[----:B------:R-:W-:Y:S01]  /*0ee0*/  FFMA.FTZ R5, R56, R5, RZ ;  /* 0x0000000538057223 */ /* 0x000fe200000100ff */
[----:B------:R-:W-:Y:S02]  /*0ef0*/  IMAD.U32 R54, R21, 0x10000, RZ ;  /* 0x0001000015367824 */ /* 0x000fe400078e00ff */
[----:B------:R-:W-:Y:S01]  /*0f00*/  FMUL.FTZ R50, R51, R8 ;  /* 0x0000000833327220 */ /* 0x000fe20000410000 */
[----:B------:R-:W-:Y:S01]  /*0f10*/  FADD.FTZ R9, -R14, R9 ;  /* 0x000000090e097221 */ /* 0x000fe20000010100 */
[----:B------:R0:W-:Y:S02]  /*0f20*/  STL [R1+0xb8], R16 ;  /* 0x0000b81001007387 */ /* 0x0001e40000100800 */
[----:B------:R-:W-:Y:S01]  /*0f30*/  FFMA.FTZ R50, R52, R50, R5 ;  /* 0x0000003234327223 */ /* 0x000fe20000010005 */
[----:B------:R-:W-:Y:S01]  /*0f40*/  FMUL.FTZ R5, R54, R4 ;  /* 0x0000000436057220 */ /* 0x000fe20000410000 */
[----:B------:R-:W-:Y:S01]  /*0f50*/  PRMT R15, R19, 0x7632, R15 ;  /* 0x00007632130f7816 */ /* 0x000fe2000000000f */
[----:B0-----:R-:W-:Y:S01]  /*0f60*/  FMUL.FTZ R16, R2, R9 ;  /* 0x0000000902107220 */ /* 0x001fe20000410000 */
[----:B------:R-:W-:Y:S01]  /*0f70*/  PRMT R9, R17, 0x7632, R9 ;  /* 0x0000763211097816 */ /* 0x000fe20000000009 */
[----:B------:R-:W-:Y:S01]  /*0f80*/  STL [R1+0xc0], R18 ;  /* 0x0000c01201007387 */ /* 0x000fe20000100800 */
[----:B------:R-:W-:Y:S01]  /*0f90*/  SHF.L.U32 R15, R15, 0x10, RZ ;  /* 0x000000100f0f7819 */ /* 0x000fe200000006ff */
[----:B------:R-:W-:Y:S01]  /*0fa0*/  FFMA.FTZ R50, R16, R5, R50 ;  /* 0x0000000510327223 */ /* 0x000fe20000010032 */
[----:B------:R-:W-:Y:S01]  /*0fb0*/  PRMT R5, R21, 0x7632, R5 ;  /* 0x0000763215057816 */ /* 0x000fe20000000005 */
[----:B------:R-:W-:Y:S01]  /*0fc0*/  STL [R1+0xc4], R20 ;  /* 0x0000c41401007387 */ /* 0x000fe20000100800 */
[----:B------:R-:W-:Y:S01]  /*0fd0*/  IMAD.U32 R9, R9, 0x10000, RZ ;  /* 0x0001000009097824 */ /* 0x000fe200078e00ff */
[----:B------:R-:W-:-:S02]  /*0fe0*/  SHF.L.U32 R53, R22, 0x10, RZ ;  /* 0x0000001016357819 */ /* 0x000fc400000006ff */
[----:B------:R-:W-:Y:S01]  /*0ff0*/  STL [R1+0x54], R56 ;  /* 0x0000543801007387 */ /* 0x000fe20000100800 */
[----:B------:R-:W-:Y:S01]  /*1000*/  SHF.L.U32 R5, R5, 0x10, RZ ;  /* 0x0000001005057819 */ /* 0x000fe200000006ff */
[----:B------:R-:W-:Y:S02]  /*1010*/  FADD.FTZ R15, -R14, R15 ;  /* 0x0000000f0e0f7221 */ /* 0x000fe40000010100 */
[----:B------:R-:W-:Y:S01]  /*1020*/  STL [R1+0x8], R54 ;  /* 0x0000083601007387 */ /* 0x000fe20000100800 */
[----:B------:R-:W-:-:S03]  /*1030*/  FFMA.FTZ R10, R52, R51, R10 ;  /* 0x00000033340a7223 */ /* 0x000fc6000001000a */
[----:B------:R-:W-:Y:S01]  /*1040*/  STL [R1+0xc8], R19 ;  /* 0x0000c81301007387 */ /* 0x000fe20000100800 */
[----:B------:R-:W-:-:S03]  /*1050*/  PRMT R52, R22, 0x7632, R52 ;  /* 0x0000763216347816 */ /* 0x000fc60000000034 */
[----:B------:R0:W-:Y:S01]  /*1060*/  STL [R1+0x40], R6 ;  /* 0x0000400601007387 */ /* 0x0001e20000100800 */
[----:B------:R-:W-:Y:S01]  /*1070*/  FMUL.FTZ R7, R5, R9 ;  /* 0x0000000905077220 */ /* 0x000fe20000410000 */
[----:B------:R-:W-:Y:S01]  /*1080*/  FMUL.FTZ R15, R2, R15 ;  /* 0x0000000f020f7220 */ /* 0x000fe20000410000 */
[----:B------:R-:W-:Y:S01]  /*1090*/  FADD.FTZ R53, -R14, R53 ;  /* 0x000000350e357221 */ /* 0x000fe20000010100 */
[----:B------:R1:W-:Y:S01]  /*10a0*/  STL [R1+0x60], R16 ;  /* 0x0000601001007387 */ /* 0x0003e20000100800 */
[C---:B------:R-:W-:Y:S01]  /*10b0*/  FADD.FTZ R11, R51.reuse, R11 ;  /* 0x0000000b330b7221 */ /* 0x040fe20000010000 */
[----:B0-----:R-:W-:Y:S01]  /*10c0*/  FFMA.FTZ R6, R0, R3, RZ ;  /* 0x0000000300067223 */ /* 0x001fe200000100ff */
[----:B------:R-:W-:Y:S01]  /*10d0*/  SHF.L.U32 R52, R52, 0x10, RZ ;  /* 0x0000001034347819 */ /* 0x000fe200000006ff */
[C---:B-1----:R-:W-:Y:S02]  /*10e0*/  IMAD.U32 R16, R24.reuse, 0x10000, RZ ;  /* 0x0001000018107824 */ /* 0x042fe400078e00ff */
[----:B------:R-:W-:Y:S01]  /*10f0*/  FFMA.FTZ R6, R51, R8, R6 ;  /* 0x0000000833067223 */ /* 0x000fe20000010006 */
[----:B------:R-:W-:Y:S01]  /*1100*/  PRMT R51, R24, 0x7632, R51 ;  /* 0x0000763218337816 */ /* 0x000fe20000000033 */
[----:B------:R0:W-:Y:S01]  /*1110*/  STL [R1+0xcc], R17 ;  /* 0x0000cc1101007387 */ /* 0x0001e20000100800 */
[----:B------:R-:W-:Y:S01]  /*1120*/  FFMA.FTZ R50, R15, R7, R50 ;  /* 0x000000070f327223 */ /* 0x000fe20000010032 */
[----:B------:R-:W-:Y:S01]  /*1130*/  FMUL.FTZ R7, R3, R16 ;  /* 0x0000001003077220 */ /* 0x000fe20000410000 */
[----:B------:R-:W-:Y:S01]  /*1140*/  SHF.L.U32 R51, R51, 0x10, RZ ;  /* 0x0000001033337819 */ /* 0x000fe200000006ff */
[----:B------:R-:W-:Y:S01]  /*1150*/  FADD.FTZ R52, -R14, R52 ;  /* 0x000000340e347221 */ /* 0x000fe20000010100 */
[----:B------:R-:W-:Y:S01]  /*1160*/  STL [R1+0xd0], R21 ;  /* 0x0000d01501007387 */ /* 0x000fe20000100800 */
[----:B0-----:R-:W-:-:S03]  /*1170*/  FMUL.FTZ R17, R2, R53 ;  /* 0x0000003502117220 */ /* 0x001fc60000410000 */
[----:B------:R0:W-:Y:S01]  /*1180*/  STL [R1+0x108], R0 ;  /* 0x0001080001007387 */ /* 0x0001e20000100800 */
[----:B------:R-:W-:Y:S01]  /*1190*/  FFMA.FTZ R50, R17, R7, R50 ;  /* 0x0000000711327223 */ /* 0x000fe20000010032 */
[C---:B------:R-:W-:Y:S02]  /*11a0*/  IMAD.U32 R7, R23.reuse, 0x10000, RZ ;  /* 0x0001000017077824 */ /* 0x040fe400078e00ff */
[----:B------:R-:W-:Y:S01]  /*11b0*/  STL [R1+0xd4], R22 ;  /* 0x0000d41601007387 */ /* 0x000fe20000100800 */
[----:B------:R-:W-:Y:S01]  /*11c0*/  FMUL.FTZ R53, R8, R51 ;  /* 0x0000003308357220 */ /* 0x000fe20000410000 */
[----:B------:R-:W-:Y:S01]  /*11d0*/  FMUL.FTZ R52, R2, R52 ;  /* 0x0000003402347220 */ /* 0x000fe20000410000 */
[----:B------:R-:W-:Y:S01]  /*11e0*/  PRMT R55, R23, 0x7632, R55 ;  /* 0x0000763217377816 */ /* 0x000fe20000000037 */
[----:B------:R-:W-:Y:S01]  /*11f0*/  STL [R1+0x4], R16 ;  /* 0x0000041001007387 */ /* 0x000fe20000100800 */
[----:B0-----:R-:W-:Y:S01]  /*1200*/  SHF.L.U32 R0, R25, 0x10, RZ ;  /* 0x0000001019007819 */ /* 0x001fe200000006ff */
[----:B------:R-:W-:-:S02]  /*1210*/  FADD.FTZ R7, -R14, R7 ;  /* 0x000000070e077221 */ /* 0x000fc40000010100 */
[----:B------:R-:W-:Y:S01]  /*1220*/  STL [R1+0xd8], R24 ;  /* 0x0000d81801007387 */ /* 0x000fe20000100800 */
[--C-:B------:R-:W-:Y:S01]  /*1230*/  FFMA.FTZ R15, R15, R5, R12.reuse ;  /* 0x000000050f0f7223 */ /* 0x100fe2000001000c */
[----:B------:R-:W-:Y:S02]  /*1240*/  PRMT R12, R25, 0x7632, R12 ;  /* 0x00007632190c7816 */ /* 0x000fe4000000000c */
[----:B------:R-:W-:Y:S01]  /*1250*/  STL [R1+0x5c], R17 ;  /* 0x00005c1101007387 */ /* 0x000fe20000100800 */
[----:B------:R-:W-:Y:S01]  /*1260*/  FFMA.FTZ R50, R52, R53, R50 ;  /* 0x0000003534327223 */ /* 0x000fe20000010032 */
[----:B------:R-:W-:Y:S01]  /*1270*/  SHF.L.U32 R55, R55, 0x10, RZ ;  /* 0x0000001037377819 */ /* 0x000fe200000006ff */
[----:B------:R-:W-:Y:S01]  /*1280*/  FFMA.FTZ R54, R54, R4, R6 ;  /* 0x0000000436367223 */ /* 0x000fe20000010006 */
[----:B------:R-:W-:Y:S01]  /*1290*/  STL [R1+0xdc], R23 ;  /* 0x0000dc1701007387 */ /* 0x000fe20000100800 */
[----:B------:R-:W-:-:S03]  /*12a0*/  FMUL.FTZ R53, R4, R0 ;  /* 0x0000000004357220 */ /* 0x000fc60000410000 */
[----:B------:R-:W-:Y:S04]  /*12b0*/  STL [R1+0xe0], R25 ;  /* 0x0000e01901007387 */ /* 0x000fe80000100800 */
[----:B------:R0:W-:Y:S01]  /*12c0*/  STL [R1], R0 ;  /* 0x0000000001007387 */ /* 0x0001e20000100800 */
[----:B------:R-:W-:Y:S02]  /*12d0*/  IMAD.U32 R12, R12, 0x10000, RZ ;  /* 0x000100000c0c7824 */ /* 0x000fe400078e00ff */
[----:B------:R-:W-:Y:S01]  /*12e0*/  FADD.FTZ R6, -R14, R55 ;  /* 0x000000370e067221 */ /* 0x000fe20000010100 */
[----:B0-----:R-:W-:Y:S01]  /*12f0*/  FMUL.FTZ R0, R2, R7 ;  /* 0x0000000702007220 */ /* 0x001fe20000410000 */
[C---:B------:R-:W-:Y:S01]  /*1300*/  FADD.FTZ R7, R5.reuse, R13 ;  /* 0x0000000d05077221 */ /* 0x040fe20000010000 */
[----:B------:R-:W-:Y:S01]  /*1310*/  FFMA.FTZ R13, R5, R9, R54 ;  /* 0x00000009050d7223 */ /* 0x000fe20000010036 */
[----:B------:R-:W-:Y:S01]  /*1320*/  FFMA.FTZ R5, R52, R51, R10 ;  /* 0x0000003334057223 */ /* 0x000fe2000001000a */
[----:B------:R-:W-:Y:S01]  /*1330*/  SHF.L.U32 R10, R26, 0x10, RZ ;  /* 0x000000101a0a7819 */ /* 0x000fe200000006ff */
[----:B------:R-:W-:Y:S01]  /*1340*/  FFMA.FTZ R50, R0, R53, R50 ;  /* 0x0000003500327223 */ /* 0x000fe20000010032 */
[----:B------:R-:W-:Y:S01]  /*1350*/  FMUL.FTZ R53, R2, R6 ;  /* 0x0000000602357220 */ /* 0x000fe20000410000 */
[-C--:B------:R-:W-:Y:S01]  /*1360*/  FMUL.FTZ R54, R9, R12.reuse ;  /* 0x0000000c09367220 */ /* 0x080fe20000410000 */
[----:B------:R-:W-:Y:S01]  /*1370*/  STL [R1+0x58], R0 ;  /* 0x0000580001007387 */ /* 0x000fe20000100800 */
[----:B------:R-:W-:Y:S01]  /*1380*/  FADD.FTZ R10, -R14, R10 ;  /* 0x0000000a0e0a7221 */ /* 0x000fe20000010100 */
[C---:B------:R-:W-:Y:S01]  /*1390*/  SHF.L.U32 R60, R28.reuse, 0x10, RZ ;  /* 0x000000101c3c7819 */ /* 0x040fe200000006ff */
[C---:B------:R-:W-:Y:S01]  /*13a0*/  FFMA.FTZ R6, R53.reuse, R12, R15 ;  /* 0x0000000c35067223 */ /* 0x040fe2000001000f */
[----:B------:R-:W-:Y:S01]  /*13b0*/  FFMA.FTZ R50, R53, R54, R50 ;  /* 0x0000003635327223 */ /* 0x000fe20000010032 */
[----:B------:R-:W-:Y:S01]  /*13c0*/  STL [R1+0xe4], R26 ;  /* 0x0000e41a01007387 */ /* 0x000fe20000100800 */
[----:B------:R-:W-:Y:S01]  /*13d0*/  PRMT R53, R28, 0x7632, R53 ;  /* 0x000076321c357816 */ /* 0x000fe20000000035 */
[----:B------:R-:W-:-:S02]  /*13e0*/  FFMA.FTZ R52, R3, R16, R13 ;  /* 0x0000001003347223 */ /* 0x000fc4000001000d */
[----:B------:R0:W-:Y:S01]  /*13f0*/  STL [R1+0xe8], R28 ;  /* 0x0000e81c01007387 */ /* 0x0001e20000100800 */
[----:B------:R-:W-:Y:S01]  /*1400*/  FMUL.FTZ R13, R3, R60 ;  /* 0x0000003c030d7220 */ /* 0x000fe20000410000 */
[----:B------:R-:W-:Y:S01]  /*1410*/  PRMT R54, R27, 0x7632, R54 ;  /* 0x000076321b367816 */ /* 0x000fe20000000036 */
[----:B0-----:R-:W-:Y:S01]  /*1420*/  FMUL.FTZ R28, R2, R10 ;  /* 0x0000000a021c7220 */ /* 0x001fe20000410000 */
[----:B------:R-:W-:Y:S01]  /*1430*/  FADD.FTZ R10, R11, R51 ;  /* 0x000000330b0a7221 */ /* 0x000fe20000010000 */
[----:B------:R-:W-:Y:S02]  /*1440*/  SHF.L.U32 R11, R27, 0x10, RZ ;  /* 0x000000101b0b7819 */ /* 0x000fe400000006ff */
[----:B------:R-:W-:Y:S01]  /*1450*/  FFMA.FTZ R13, R28, R13, R50 ;  /* 0x0000000d1c0d7223 */ /* 0x000fe20000010032 */
[----:B------:R-:W-:Y:S04]  /*1460*/  STL [R1+0x50], R28 ;  /* 0x0000501c01007387 */ /* 0x000fe80000100800 */
[----:B------:R0:W-:Y:S04]  /*1470*/  STL [R1+0xec], R28 ;  /* 0x0000ec1c01007387 */ /* 0x0001e80000100800 */
[----:B0-----:R-:W2:Y:S04]  /*1480*/  LDL R28, [R1] ;  /* 0x00000000011c7983 */ /* 0x001ea80000100800 */
[----:B------:R0:W-:Y:S04]  /*1490*/  STL [R1+0xf0], R27 ;  /* 0x0000f01b01007387 */ /* 0x0001e80000100800 */
[----:B0-----:R-:W3:Y:S04]  /*14a0*/  LDL R27, [R1+0x4] ;  /* 0x00000400011b7983 */ /* 0x001ee80000100800 */
[----:B---3--:R0:W-:Y:S04]  /*14b0*/  STL [R1+0xfc], R27 ;  /* 0x0000fc1b01007387 */ /* 0x0081e80000100800 */
[----:B0-----:R-:W3:Y:S01]  /*14c0*/  LDL R27, [R1+0x8] ;  /* 0x00000800011b7983 */ /* 0x001ee20000100800 */
[----:B------:R-:W-:Y:S01]  /*14d0*/  PRMT R15, R26, 0x7632, R15 ;  /* 0x000076321a0f7816 */ /* 0x000fe2000000000f */
[----:B------:R-:W-:-:S04]  /*14e0*/  FFMA.FTZ R51, R8, R51, R52 ;  /* 0x0000003308337223 */ /* 0x000fc80000010034 */
[----:B------:R-:W-:Y:S01]  /*14f0*/  IMAD.U32 R15, R15, 0x10000, RZ ;  /* 0x000100000f0f7824 */ /* 0x000fe200078e00ff */
[----:B---3--:R0:W-:Y:S04]  /*1500*/  STL [R1+0x104], R27 ;  /* 0x0001041b01007387 */ /* 0x0081e80000100800 */
[----:B0-----:R-:W3:Y:S01]  /*1510*/  LDL.LU R27, [R1+0x14] ;  /* 0x00001400011b7983 */ /* 0x001ee20000300800 */
[----:B------:R-:W-:Y:S01]  /*1520*/  FADD.FTZ R52, -R14, R15 ;  /* 0x0000000f0e347221 */ /* 0x000fe20000010100 */
[----:B------:R-:W-:-:S03]  /*1530*/  IMAD.U32 R59, R29, 0x10000, RZ ;  /* 0x000100001d3b7824 */ /* 0x000fc600078e00ff */
[----:B------:R-:W-:Y:S01]  /*1540*/  FMUL.FTZ R50, R2, R52 ;  /* 0x0000003402327220 */ /* 0x000fe20000410000 */
[----:B------:R-:W-:Y:S01]  /*1550*/  PRMT R52, R29, 0x7632, R52 ;  /* 0x000076321d347816 */ /* 0x000fe20000000034 */
[----:B---3--:R-:W-:Y:S04]  /*1560*/  STL [R1+0x10c], R27 ;  /* 0x00010c1b01007387 */ /* 0x008fe80000100800 */
[----:B------:R0:W-:Y:S04]  /*1570*/  STL [R1+0xf4], R29 ;  /* 0x0000f41d01007387 */ /* 0x0001e80000100800 */
[----:B0-----:R-:W3:Y:S01]  /*1580*/  LDL R29, [R1+0x54] ;  /* 0x00005400011d7983 */ /* 0x001ee20000100800 */
[----:B--2---:R-:W-:Y:S01]  /*1590*/  FFMA.FTZ R51, R4, R28, R51 ;  /* 0x0000001c04337223 */ /* 0x004fe20000010033 */
[----:B------:R-:W-:Y:S01]  /*15a0*/  SHF.L.U32 R53, R53, 0x10, RZ ;  /* 0x0000001035357819 */ /* 0x000fe200000006ff */
[----:B------:R-:W-:Y:S01]  /*15b0*/  FADD.FTZ R11, -R14, R11 ;  /* 0x0000000b0e0b7221 */ /* 0x000fe20000010100 */
[----:B---3--:R-:W-:Y:S04]  /*15c0*/  STL [R1+0x114], R29 ;  /* 0x0001141d01007387 */ /* 0x008fe80000100800 */
[----:B------:R0:W-:Y:S04]  /*15d0*/  STL [R1+0x100], R28 ;  /* 0x0001001c01007387 */ /* 0x0001e80000100800 */
[----:B0-----:R-:W2:Y:S01]  /*15e0*/  LDL.LU R28, [R1+0x2c] ;  /* 0x00002c00011c7983 */ /* 0x001ea20000300800 */
[----:B------:R-:W-:Y:S01]  /*15f0*/  FMUL.FTZ R15, R8, R53 ;  /* 0x00000035080f7220 */ /* 0x000fe20000410000 */
[----:B------:R-:W-:-:S03]  /*1600*/  FMUL.FTZ R26, R2, R11 ;  /* 0x0000000b021a7220 */ /* 0x000fc60000410000 */
[----:B------:R-:W-:Y:S01]  /*1610*/  FFMA.FTZ R13, R50, R15, R13 ;  /* 0x0000000f320d7223 */ /* 0x000fe2000001000d */
[----:B------:R-:W-:-:S04]  /*1620*/  FMUL.FTZ R15, R4, R59 ;  /* 0x0000003b040f7220 */ /* 0x000fc80000410000 */
[----:B------:R-:W-:Y:S01]  /*1630*/  FFMA.FTZ R13, R26, R15, R13 ;  /* 0x0000000f1a0d7223 */ /* 0x000fe2000001000d */
[----:B------:R-:W-:Y:S01]  /*1640*/  SHF.L.U32 R54, R54, 0x10, RZ ;  /* 0x0000001036367819 */ /* 0x000fe200000006ff */
[----:B------:R-:W-:Y:S01]  /*1650*/  FFMA.FTZ R5, R50, R53, R5 ;  /* 0x0000003532057223 */ /* 0x000fe20000010005 */
[----:B------:R-:W-:Y:S01]  /*1660*/  SHF.L.U32 R52, R52, 0x10, RZ ;  /* 0x0000001034347819 */ /* 0x000fe200000006ff */
[----:B------:R-:W-:Y:S02]  /*1670*/  IMAD.U32 R50, R30, 0x10000, RZ ;  /* 0x000100001e327824 */ /* 0x000fe400078e00ff */
[----:B------:R-:W-:Y:S01]  /*1680*/  FADD.FTZ R11, -R14, R54 ;  /* 0x000000360e0b7221 */ /* 0x000fe20000010100 */
[----:B------:R-:W-:Y:S01]  /*1690*/  FADD.FTZ R7, R7, R12 ;  /* 0x0000000c07077221 */ /* 0x000fe20000010000 */
[C-C-:B------:R-:W-:Y:S01]  /*16a0*/  FFMA.FTZ R12, R9.reuse, R12, R51.reuse ;  /* 0x0000000c090c7223 */ /* 0x140fe20000010033 */
[-C--:B------:R-:W-:Y:S01]  /*16b0*/  FMUL.FTZ R15, R9, R52.reuse ;  /* 0x00000034090f7220 */ /* 0x080fe20000410000 */
[----:B------:R-:W-:Y:S01]  /*16c0*/  FMUL.FTZ R11, R2, R11 ;  /* 0x0000000b020b7220 */ /* 0x000fe20000410000 */
[----:B------:R-:W-:Y:S01]  /*16d0*/  SHF.L.U32 R58, R32, 0x10, RZ ;  /* 0x00000010203a7819 */ /* 0x000fe200000006ff */
[----:B------:R-:W-:Y:S01]  /*16e0*/  FADD.FTZ R50, -R14, R50 ;  /* 0x000000320e327221 */ /* 0x000fe20000010100 */
[----:B------:R-:W-:Y:S01]  /*16f0*/  PRMT R51, R30, 0x7632, R51 ;  /* 0x000076321e337816 */ /* 0x000fe20000000033 */
[C---:B------:R-:W-:Y:S01]  /*1700*/  FFMA.FTZ R6, R11.reuse, R52, R6 ;  /* 0x000000340b067223 */ /* 0x040fe20000010006 */
[----:B------:R-:W-:Y:S01]  /*1710*/  FFMA.FTZ R13, R11, R15, R13 ;  /* 0x0000000f0b0d7223 */ /* 0x000fe2000001000d */
[----:B------:R-:W-:Y:S01]  /*1720*/  PRMT R15, R32, 0x7632, R15 ;  /* 0x00007632200f7816 */ /* 0x000fe2000000000f */
[----:B------:R-:W-:Y:S01]  /*1730*/  FMUL.FTZ R11, R3, R58 ;  /* 0x0000003a030b7220 */ /* 0x000fe20000410000 */
[----:B------:R-:W-:Y:S01]  /*1740*/  SHF.L.U32 R51, R51, 0x10, RZ ;  /* 0x0000001033337819 */ /* 0x000fe200000006ff */
[----:B------:R-:W-:Y:S01]  /*1750*/  FMUL.FTZ R25, R2, R50 ;  /* 0x0000003202197220 */ /* 0x000fe20000410000 */
[----:B------:R-:W-:Y:S01]  /*1760*/  FFMA.FTZ R12, R3, R60, R12 ;  /* 0x0000003c030c7223 */ /* 0x000fe2000001000c */
[----:B------:R-:W-:-:S02]  /*1770*/  IMAD.U32 R15, R15, 0x10000, RZ ;  /* 0x000100000f0f7824 */ /* 0x000fc400078e00ff */
[----:B------:R-:W-:Y:S01]  /*1780*/  FFMA.FTZ R13, R25, R11, R13 ;  /* 0x0000000b190d7223 */ /* 0x000fe2000001000d */
[----:B------:R-:W-:Y:S01]  /*1790*/  FADD.FTZ R51, -R14, R51 ;  /* 0x000000330e337221 */ /* 0x000fe20000010100 */
[C---:B------:R-:W-:Y:S02]  /*17a0*/  SHF.L.U32 R11, R31.reuse, 0x10, RZ ;  /* 0x000000101f0b7819 */ /* 0x040fe400000006ff */
[----:B------:R-:W-:Y:S01]  /*17b0*/  PRMT R54, R31, 0x7632, R54 ;  /* 0x000076321f367816 */ /* 0x000fe20000000036 */
[----:B------:R-:W-:Y:S01]  /*17c0*/  FADD.FTZ R10, R10, R53 ;  /* 0x000000350a0a7221 */ /* 0x000fe20000010000 */
[C-C-:B------:R-:W-:Y:S01]  /*17d0*/  FFMA.FTZ R53, R8.reuse, R53, R12.reuse ;  /* 0x0000003508357223 */ /* 0x140fe2000001000c */
[----:B------:R-:W-:Y:S01]  /*17e0*/  FMUL.FTZ R50, R8, R15 ;  /* 0x0000000f08327220 */ /* 0x000fe20000410000 */
[----:B------:R-:W-:Y:S01]  /*17f0*/  FMUL.FTZ R51, R2, R51 ;  /* 0x0000003302337220 */ /* 0x000fe20000410000 */
[C---:B------:R-:W-:Y:S01]  /*1800*/  SHF.L.U32 R57, R33.reuse, 0x10, RZ ;  /* 0x0000001021397819 */ /* 0x040fe200000006ff */
[----:B------:R-:W-:Y:S01]  /*1810*/  FADD.FTZ R11, -R14, R11 ;  /* 0x0000000b0e0b7221 */ /* 0x000fe20000010100 */
[----:B------:R-:W-:Y:S01]  /*1820*/  PRMT R12, R33, 0x7632, R12 ;  /* 0x00007632210c7816 */ /* 0x000fe2000000000c */
[----:B------:R-:W-:Y:S01]  /*1830*/  IMAD.U32 R54, R54, 0x10000, RZ ;  /* 0x0001000036367824 */ /* 0x000fe200078e00ff */
[----:B--2---:R-:W-:Y:S04]  /*1840*/  STL [R1+0x110], R28 ;  /* 0x0001101c01007387 */ /* 0x004fe80000100800 */
[----:B------:R-:W-:Y:S04]  /*1850*/  STL [R1+0x4c], R26 ;  /* 0x00004c1a01007387 */ /* 0x000fe80000100800 */
[----:B------:R0:W-:Y:S04]  /*1860*/  STL [R1+0xf8], R26 ;  /* 0x0000f81a01007387 */ /* 0x0001e80000100800 */
[----:B0-----:R-:W2:Y:S01]  /*1870*/  LDL.LU R26, [R1+0x18] ;  /* 0x00001800011a7983 */ /* 0x001ea20000300800 */
[----:B------:R-:W-:Y:S01]  /*1880*/  FFMA.FTZ R13, R51, R50, R13 ;  /* 0x00000032330d7223 */ /* 0x000fe2000001000d */
[----:B------:R-:W-:Y:S01]  /*1890*/  SHF.L.U32 R12, R12, 0x10, RZ ;  /* 0x000000100c0c7819 */ /* 0x000fe200000006ff */
[----:B------:R-:W-:Y:S01]  /*18a0*/  FMUL.FTZ R50, R4, R57 ;  /* 0x0000003904327220 */ /* 0x000fe20000410000 */
[----:B------:R-:W-:Y:S01]  /*18b0*/  FMUL.FTZ R23, R2, R11 ;  /* 0x0000000b02177220 */ /* 0x000fe20000410000 */
[----:B------:R-:W-:Y:S01]  /*18c0*/  FADD.FTZ R11, -R14, R54 ;  /* 0x000000360e0b7221 */ /* 0x000fe20000010100 */
[----:B------:R-:W-:-:S02]  /*18d0*/  FFMA.FTZ R53, R4, R59, R53 ;  /* 0x0000003b04357223 */ /* 0x000fc40000010035 */
[----:B------:R-:W-:Y:S01]  /*18e0*/  FFMA.FTZ R13, R23, R50, R13 ;  /* 0x00000032170d7223 */ /* 0x000fe2000001000d */
[----:B------:R-:W-:Y:S01]  /*18f0*/  FMUL.FTZ R11, R2, R11 ;  /* 0x0000000b020b7220 */ /* 0x000fe20000410000 */
[----:B------:R-:W-:Y:S01]  /*1900*/  FMUL.FTZ R50, R9, R12 ;  /* 0x0000000c09327220 */ /* 0x000fe20000410000 */
[----:B------:R-:W-:Y:S01]  /*1910*/  FADD.FTZ R7, R7, R52 ;  /* 0x0000003407077221 */ /* 0x000fe20000010000 */
[----:B------:R-:W-:Y:S01]  /*1920*/  FFMA.FTZ R52, R9, R52, R53 ;  /* 0x0000003409347223 */ /* 0x000fe20000010035 */
[C---:B------:R-:W-:Y:S01]  /*1930*/  SHF.L.U32 R53, R34.reuse, 0x10, RZ ;  /* 0x0000001022357819 */ /* 0x040fe200000006ff */
[C---:B------:R-:W-:Y:S01]  /*1940*/  FFMA.FTZ R6, R11.reuse, R12, R6 ;  /* 0x0000000c0b067223 */ /* 0x040fe20000010006 */
[----:B------:R-:W-:Y:S01]  /*1950*/  FFMA.FTZ R13, R11, R50, R13 ;  /* 0x000000320b0d7223 */ /* 0x000fe2000001000d */
[----:B------:R-:W-:Y:S01]  /*1960*/  PRMT R11, R34, 0x7632, R11 ;  /* 0x00007632220b7816 */ /* 0x000fe2000000000b */
[C---:B------:R-:W-:Y:S01]  /*1970*/  IMAD.U32 R56, R36.reuse, 0x10000, RZ ;  /* 0x0001000024387824 */ /* 0x040fe200078e00ff */
[----:B------:R-:W-:Y:S01]  /*1980*/  PRMT R50, R36, 0x7632, R50 ;  /* 0x0000763224327816 */ /* 0x000fe20000000032 */
[----:B------:R-:W-:Y:S01]  /*1990*/  FADD.FTZ R53, -R14, R53 ;  /* 0x000000350e357221 */ /* 0x000fe20000010100 */
[----:B------:R-:W-:Y:S01]  /*19a0*/  SHF.L.U32 R11, R11, 0x10, RZ ;  /* 0x000000100b0b7819 */ /* 0x000fe200000006ff */
[----:B------:R-:W-:Y:S01]  /*19b0*/  FFMA.FTZ R52, R3, R58, R52 ;  /* 0x0000003a03347223 */ /* 0x000fe20000010034 */
[----:B------:R-:W-:Y:S01]  /*19c0*/  FFMA.FTZ R5, R51, R15, R5 ;  /* 0x0000000f33057223 */ /* 0x000fe20000010005 */
[----:B------:R-:W-:Y:S01]  /*19d0*/  FADD.FTZ R10, R10, R15 ;  /* 0x0000000f0a0a7221 */ /* 0x000fe20000010000 */
[----:B------:R-:W-:Y:S01]  /*19e0*/  FMUL.FTZ R51, R3, R56 ;  /* 0x0000003803337220 */ /* 0x000fe20000410000 */
[----:B------:R-:W-:Y:S01]  /*19f0*/  FMUL.FTZ R24, R2, R53 ;  /* 0x0000003502187220 */ /* 0x000fe20000410000 */
[----:B------:R-:W-:Y:S01]  /*1a00*/  FFMA.FTZ R15, R8, R15, R52 ;  /* 0x0000000f080f7223 */ /* 0x000fe20000010034 */
[----:B------:R-:W-:Y:S01]  /*1a10*/  SHF.L.U32 R50, R50, 0x10, RZ ;  /* 0x0000001032327819 */ /* 0x000fe200000006ff */
[----:B------:R-:W-:Y:S01]  /*1a20*/  FADD.FTZ R52, -R14, R11 ;  /* 0x0000000b0e347221 */ /* 0x000fe20000010100 */
[----:B------:R-:W-:-:S02]  /*1a30*/  IMAD.U32 R11, R35, 0x10000, RZ ;  /* 0x00010000230b7824 */ /* 0x000fc400078e00ff */
[----:B------:R-:W-:Y:S01]  /*1a40*/  FFMA.FTZ R13, R24, R51, R13 ;  /* 0x00000033180d7223 */ /* 0x000fe2000001000d */
[----:B------:R-:W-:Y:S01]  /*1a50*/  SHF.L.U32 R55, R37, 0x10, RZ ;  /* 0x0000001025377819 */ /* 0x000fe200000006ff */
[----:B------:R-:W-:Y:S01]  /*1a60*/  FMUL.FTZ R51, R8, R50 ;  /* 0x0000003208337220 */ /* 0x000fe20000410000 */
[----:B------:R-:W-:Y:S01]  /*1a70*/  FMUL.FTZ R52, R2, R52 ;  /* 0x0000003402347220 */ /* 0x000fe20000410000 */
[----:B------:R-:W-:Y:S01]  /*1a80*/  FADD.FTZ R11, -R14, R11 ;  /* 0x0000000b0e0b7221 */ /* 0x000fe20000010100 */
[----:B------:R-:W-:Y:S01]  /*1a90*/  FFMA.FTZ R15, R4, R57, R15 ;  /* 0x00000039040f7223 */ /* 0x000fe2000001000f */
[----:B------:R-:W-:Y:S01]  /*1aa0*/  FADD.FTZ R7, R7, R12 ;  /* 0x0000000c07077221 */ /* 0x000fe20000010000 */
[----:B------:R-:W-:Y:S01]  /*1ab0*/  FFMA.FTZ R13, R52, R51, R13 ;  /* 0x00000033340d7223 */ /* 0x000fe2000001000d */
[----:B------:R-:W-:Y:S01]  /*1ac0*/  FMUL.FTZ R51, R4, R55 ;  /* 0x0000003704337220 */ /* 0x000fe20000410000 */
[----:B------:R-:W-:Y:S01]  /*1ad0*/  FMUL.FTZ R22, R2, R11 ;  /* 0x0000000b02167220 */ /* 0x000fe20000410000 */
[----:B------:R-:W-:-:S03]  /*1ae0*/  FFMA.FTZ R12, R9, R12, R15 ;  /* 0x0000000c090c7223 */ /* 0x000fc6000001000f */
[----:B------:R-:W-:Y:S01]  /*1af0*/  FFMA.FTZ R13, R22, R51, R13 ;  /* 0x00000033160d7223 */ /* 0x000fe2000001000d */
[----:B------:R-:W-:Y:S01]  /*1b00*/  FFMA.FTZ R51, R3, R56, R12 ;  /* 0x0000003803337223 */ /* 0x000fe2000001000c */
[-C--:B------:R-:W-:Y:S01]  /*1b10*/  FFMA.FTZ R5, R52, R50.reuse, R5 ;  /* 0x0000003234057223 */ /* 0x080fe20000010005 */
[----:B------:R-:W-:Y:S02]  /*1b20*/  FADD.FTZ R10, R10, R50 ;  /* 0x000000320a0a7221 */ /* 0x000fe40000010000 */
[----:B------:R-:W-:Y:S01]  /*1b30*/  FFMA.FTZ R50, R8, R50, R51 ;  /* 0x0000003208327223 */ /* 0x000fe20000010033 */
[----:B------:R-:W-:-:S05]  /*1b40*/  SHF.L.U32 R51, R38, 0x10, RZ ;  /* 0x0000001026337819 */ /* 0x000fca00000006ff */
[----:B------:R-:W-:-:S04]  /*1b50*/  FADD.FTZ R51, -R14, R51 ;  /* 0x000000330e337221 */ /* 0x000fc80000010100 */
[----:B------:R-:W-:Y:S01]  /*1b60*/  FMUL.FTZ R21, R2, R51 ;  /* 0x0000003302157220 */ /* 0x000fe20000410000 */
[----:B------:R-:W-:Y:S02]  /*1b70*/  PRMT R15, R35, 0x7632, R15 ;  /* 0x00007632230f7816 */ /* 0x000fe4000000000f */
[----:B------:R-:W-:Y:S02]  /*1b80*/  PRMT R53, R37, 0x7632, R53 ;  /* 0x0000763225357816 */ /* 0x000fe40000000035 */
[----:B------:R-:W-:-:S03]  /*1b90*/  SHF.L.U32 R15, R15, 0x10, RZ ;  /* 0x000000100f0f7819 */ /* 0x000fc600000006ff */
[----:B------:R-:W-:Y:S02]  /*1ba0*/  IMAD.U32 R11, R53, 0x10000, RZ ;  /* 0x00010000350b7824 */ /* 0x000fe400078e00ff */
[----:B------:R-:W-:Y:S01]  /*1bb0*/  FADD.FTZ R15, -R14, R15 ;  /* 0x0000000f0e0f7221 */ /* 0x000fe20000010100 */
[----:B------:R-:W-:Y:S01]  /*1bc0*/  PRMT R52, R38, 0x7632, R52 ;  /* 0x0000763226347816 */ /* 0x000fe20000000034 */
[----:B------:R-:W-:Y:S02]  /*1bd0*/  FMUL.FTZ R12, R9, R11 ;  /* 0x0000000b090c7220 */ /* 0x000fe40000410000 */
[----:B------:R-:W-:Y:S01]  /*1be0*/  FMUL.FTZ R15, R2, R15 ;  /* 0x0000000f020f7220 */ /* 0x000fe20000410000 */
[----:B------:R-:W-:Y:S01]  /*1bf0*/  SHF.L.U32 R54, R40, 0x10, RZ ;  /* 0x0000001028367819 */ /* 0x000fe200000006ff */
[----:B------:R-:W-:Y:S01]  /*1c00*/  FFMA.FTZ R50, R4, R55, R50 ;  /* 0x0000003704327223 */ /* 0x000fe20000010032 */
[----:B------:R-:W-:Y:S02]  /*1c10*/  IMAD.U32 R52, R52, 0x10000, RZ ;  /* 0x0001000034347824 */ /* 0x000fe400078e00ff */
[C---:B------:R-:W-:Y:S01]  /*1c20*/  FFMA.FTZ R13, R15.reuse, R12, R13 ;  /* 0x0000000c0f0d7223 */ /* 0x040fe2000001000d */
[----:B------:R-:W-:Y:S01]  /*1c30*/  PRMT R12, R40, 0x7632, R12 ;  /* 0x00007632280c7816 */ /* 0x000fe2000000000c */
[-C--:B------:R-:W-:Y:S01]  /*1c40*/  FFMA.FTZ R6, R15, R11.reuse, R6 ;  /* 0x0000000b0f067223 */ /* 0x080fe20000010006 */
[----:B------:R-:W-:Y:S01]  /*1c50*/  FADD.FTZ R7, R7, R11 ;  /* 0x0000000b07077221 */ /* 0x000fe20000010000 */
[----:B------:R-:W-:Y:S01]  /*1c60*/  FFMA.FTZ R11, R9, R11, R50 ;  /* 0x0000000b090b7223 */ /* 0x000fe20000010032 */
[----:B------:R-:W-:Y:S01]  /*1c70*/  FMUL.FTZ R15, R3, R54 ;  /* 0x00000036030f7220 */ /* 0x000fe20000410000 */
[----:B------:R-:W-:Y:S01]  /*1c80*/  SHF.L.U32 R12, R12, 0x10, RZ ;  /* 0x000000100c0c7819 */ /* 0x000fe200000006ff */
[----:B------:R-:W-:Y:S01]  /*1c90*/  FADD.FTZ R52, -R14, R52 ;  /* 0x000000340e347221 */ /* 0x000fe20000010100 */
[----:B------:R-:W-:-:S02]  /*1ca0*/  SHF.L.U32 R50, R39, 0x10, RZ ;  /* 0x0000001027327819 */ /* 0x000fc400000006ff */
[----:B------:R-:W-:Y:S01]  /*1cb0*/  PRMT R51, R39, 0x7632, R51 ;  /* 0x0000763227337816 */ /* 0x000fe20000000033 */
[----:B------:R-:W-:Y:S01]  /*1cc0*/  FFMA.FTZ R13, R21, R15, R13 ;  /* 0x0000000f150d7223 */ /* 0x000fe2000001000d */
[----:B--2---:R-:W-:Y:S04]  /*1cd0*/  STL [R1+0x118], R26 ;  /* 0x0001181a01007387 */ /* 0x004fe80000100800 */
[----:B------:R-:W-:Y:S04]  /*1ce0*/  STL [R1+0x11c], R30 ;  /* 0x00011c1e01007387 */ /* 0x000fe80000100800 */
[----:B------:R-:W-:Y:S04]  /*1cf0*/  STL [R1+0x48], R25 ;  /* 0x0000481901007387 */ /* 0x000fe80000100800 */
[----:B------:R-:W-:Y:S04]  /*1d00*/  STL [R1+0x44], R23 ;  /* 0x0000441701007387 */ /* 0x000fe80000100800 */
[----:B------:R-:W-:Y:S04]  /*1d10*/  STL [R1+0x3c], R24 ;  /* 0x00003c1801007387 */ /* 0x000fe80000100800 */
[----:B------:R-:W-:Y:S04]  /*1d20*/  STL [R1+0x38], R22 ;  /* 0x0000381601007387 */ /* 0x000fe80000100800 */
[----:B------:R-:W-:Y:S04]  /*1d30*/  STL [R1+0x34], R21 ;  /* 0x0000341501007387 */ /* 0x000fe80000100800 */
[----:B------:R-:W2:Y:S01]  /*1d40*/  LDL.LU R29, [R1+0x40] ;  /* 0x00004000011d7983 */ /* 0x000ea20000300800 */
[----:B------:R-:W-:Y:S01]  /*1d50*/  FMUL.FTZ R52, R2, R52 ;  /* 0x0000003402347220 */ /* 0x000fe20000410000 */
[----:B------:R-:W-:Y:S01]  /*1d60*/  SHF.L.U32 R51, R51, 0x10, RZ ;  /* 0x0000001033337819 */ /* 0x000fe200000006ff */
[----:B------:R-:W-:Y:S01]  /*1d70*/  FMUL.FTZ R53, R8, R12 ;  /* 0x0000000c08357220 */ /* 0x000fe20000410000 */
[----:B------:R-:W-:-:S02]  /*1d80*/  IMAD.U32 R15, R41, 0x10000, RZ ;  /* 0x00010000290f7824 */ /* 0x000fc400078e00ff */
[----:B------:R-:W-:Y:S01]  /*1d90*/  FADD.FTZ R50, -R14, R50 ;  /* 0x000000320e327221 */ /* 0x000fe20000010100 */
[----:B------:R-:W-:Y:S01]  /*1da0*/  PRMT R61, R41, 0x7632, R61 ;  /* 0x00007632293d7816 */ /* 0x000fe2000000003d */
[C---:B------:R-:W-:Y:S01]  /*1db0*/  FFMA.FTZ R0, R52.reuse, R12, R5 ;  /* 0x0000000c34007223 */ /* 0x040fe20000010005 */
[----:B------:R-:W-:Y:S01]  /*1dc0*/  FFMA.FTZ R11, R3, R54, R11 ;  /* 0x00000036030b7223 */ /* 0x000fe2000001000b */
[----:B------:R-:W-:Y:S01]  /*1dd0*/  FFMA.FTZ R13, R52, R53, R13 ;  /* 0x00000035340d7223 */ /* 0x000fe2000001000d */
[----:B------:R-:W-:Y:S01]  /*1de0*/  FMUL.FTZ R5, R4, R15 ;  /* 0x0000000f04057220 */ /* 0x000fe20000410000 */
[----:B------:R-:W-:Y:S01]  /*1df0*/  FMUL.FTZ R17, R2, R50 ;  /* 0x0000003202117220 */ /* 0x000fe20000410000 */
[----:B------:R-:W-:Y:S01]  /*1e00*/  FADD.FTZ R51, -R14, R51 ;  /* 0x000000330e337221 */ /* 0x000fe20000010100 */
[----:B------:R-:W-:Y:S01]  /*1e10*/  FADD.FTZ R28, R10, R12 ;  /* 0x0000000c0a1c7221 */ /* 0x000fe20000010000 */
[----:B------:R-:W-:Y:S01]  /*1e20*/  SHF.L.U32 R61, R61, 0x10, RZ ;  /* 0x000000103d3d7819 */ /* 0x000fe200000006ff */
[----:B------:R-:W-:Y:S01]  /*1e30*/  FFMA.FTZ R12, R8, R12, R11 ;  /* 0x0000000c080c7223 */ /* 0x000fe2000001000b */
[----:B------:R-:W-:Y:S01]  /*1e40*/  FFMA.FTZ R11, R17, R5, R13 ;  /* 0x00000005110b7223 */ /* 0x000fe2000001000d */
[----:B------:R-:W-:Y:S01]  /*1e50*/  FMUL.FTZ R51, R2, R51 ;  /* 0x0000003302337220 */ /* 0x000fe20000410000 */
[----:B------:R-:W-:-:S02]  /*1e60*/  IMAD.U32 R13, R42, 0x10000, RZ ;  /* 0x000100002a0d7824 */ /* 0x000fc400078e00ff */
[-C--:B------:R-:W-:Y:S01]  /*1e70*/  FMUL.FTZ R10, R9, R61.reuse ;  /* 0x0000003d090a7220 */ /* 0x080fe20000410000 */
[----:B------:R-:W-:Y:S01]  /*1e80*/  SHF.L.U32 R5, R44, 0x10, RZ ;  /* 0x000000102c057819 */ /* 0x000fe200000006ff */
[C-C-:B------:R-:W-:Y:S01]  /*1e90*/  FFMA.FTZ R27, R51.reuse, R61, R6.reuse ;  /* 0x0000003d331b7223 */ /* 0x140fe20000010006 */
[----:B------:R-:W-:Y:S01]  /*1ea0*/  PRMT R6, R42, 0x7632, R6 ;  /* 0x000076322a067816 */ /* 0x000fe20000000006 */
[----:B------:R-:W-:Y:S01]  /*1eb0*/  FADD.FTZ R13, -R14, R13 ;  /* 0x0000000d0e0d7221 */ /* 0x000fe20000010100 */
[----:B------:R-:W-:Y:S01]  /*1ec0*/  FFMA.FTZ R11, R51, R10, R11 ;  /* 0x0000000a330b7223 */ /* 0x000fe2000001000b */
[----:B------:R-:W-:Y:S01]  /*1ed0*/  FMUL.FTZ R10, R3, R5 ;  /* 0x00000005030a7220 */ /* 0x000fe20000410000 */
[----:B------:R-:W-:Y:S01]  /*1ee0*/  SHF.L.U32 R6, R6, 0x10, RZ ;  /* 0x0000001006067819 */ /* 0x000fe200000006ff */
[----:B------:R-:W-:Y:S01]  /*1ef0*/  FMUL.FTZ R19, R2, R13 ;  /* 0x0000000d02137220 */ /* 0x000fe20000410000 */
[----:B------:R-:W-:Y:S01]  /*1f00*/  PRMT R50, R44, 0x7632, R50 ;  /* 0x000076322c327816 */ /* 0x000fe20000000032 */
[----:B------:R0:W-:Y:S02]  /*1f10*/  STL [R1+0xc], R0 ;  /* 0x00000c0001007387 */ /* 0x0001e40000100800 */
[----:B------:R-:W-:Y:S01]  /*1f20*/  FFMA.FTZ R11, R19, R10, R11 ;  /* 0x0000000a130b7223 */ /* 0x000fe2000001000b */
[----:B------:R-:W-:Y:S01]  /*1f30*/  FADD.FTZ R6, -R14, R6 ;  /* 0x000000060e067221 */ /* 0x000fe20000010100 */
[----:B------:R-:W-:Y:S01]  /*1f40*/  PRMT R10, R43, 0x7632, R10 ;  /* 0x000076322b0a7816 */ /* 0x000fe2000000000a */
[----:B------:R-:W-:-:S02]  /*1f50*/  IMAD.U32 R50, R50, 0x10000, RZ ;  /* 0x0001000032327824 */ /* 0x000fc400078e00ff */
[----:B0-----:R-:W-:Y:S01]  /*1f60*/  FADD.FTZ R0, R7, R61 ;  /* 0x0000003d07007221 */ /* 0x001fe20000010000 */
[----:B------:R-:W-:Y:S01]  /*1f70*/  SHF.L.U32 R7, R43, 0x10, RZ ;  /* 0x000000102b077819 */ /* 0x000fe200000006ff */
[----:B------:R-:W-:Y:S01]  /*1f80*/  FMUL.FTZ R51, R2, R6 ;  /* 0x0000000602337220 */ /* 0x000fe20000410000 */
[C---:B------:R-:W-:Y:S01]  /*1f90*/  SHF.L.U32 R6, R45.reuse, 0x10, RZ ;  /* 0x000000102d067819 */ /* 0x040fe200000006ff */
[----:B------:R-:W-:Y:S01]  /*1fa0*/  IMAD.U32 R10, R10, 0x10000, RZ ;  /* 0x000100000a0a7824 */ /* 0x000fe200078e00ff */
[----:B------:R-:W-:Y:S01]  /*1fb0*/  PRMT R52, R45, 0x7632, R52 ;  /* 0x000076322d347816 */ /* 0x000fe20000000034 */
[----:B------:R-:W-:Y:S01]  /*1fc0*/  FADD.FTZ R7, -R14, R7 ;  /* 0x000000070e077221 */ /* 0x000fe20000010100 */
[----:B------:R-:W-:Y:S01]  /*1fd0*/  FMUL.FTZ R13, R8, R50 ;  /* 0x00000032080d7220 */ /* 0x000fe20000410000 */
[----:B------:R-:W-:Y:S01]  /*1fe0*/  FFMA.FTZ R12, R4, R15, R12 ;  /* 0x0000000f040c7223 */ /* 0x000fe2000001000c */
[----:B------:R-:W-:Y:S01]  /*1ff0*/  FADD.FTZ R10, -R14, R10 ;  /* 0x0000000a0e0a7221 */ /* 0x000fe20000010100 */
[----:B------:R-:W-:Y:S01]  /*2000*/  FMUL.FTZ R20, R2, R7 ;  /* 0x0000000702147220 */ /* 0x000fe20000410000 */
[----:B------:R-:W-:Y:S01]  /*2010*/  FFMA.FTZ R11, R51, R13, R11 ;  /* 0x0000000d330b7223 */ /* 0x000fe2000001000b */
[----:B------:R-:W-:Y:S01]  /*2020*/  SHF.L.U32 R52, R52, 0x10, RZ ;  /* 0x0000001034347819 */ /* 0x000fe200000006ff */
[----:B------:R-:W-:Y:S01]  /*2030*/  FMUL.FTZ R7, R4, R6 ;  /* 0x0000000604077220 */ /* 0x000fe20000410000 */
[C---:B------:R-:W-:Y:S01]  /*2040*/  FFMA.FTZ R12, R9.reuse, R61, R12 ;  /* 0x0000003d090c7223 */ /* 0x040fe2000001000c */
[----:B------:R-:W-:Y:S01]  /*2050*/  FMUL.FTZ R53, R2, R10 ;  /* 0x0000000a02357220 */ /* 0x000fe20000410000 */
[----:B------:R-:W-:Y:S01]  /*2060*/  SHF.L.U32 R10, R46, 0x10, RZ ;  /* 0x000000102e0a7819 */ /* 0x000fe200000006ff */
[----:B------:R-:W-:Y:S01]  /*2070*/  FFMA.FTZ R11, R20, R7, R11 ;  /* 0x00000007140b7223 */ /* 0x000fe2000001000b */
[----:B------:R-:W-:Y:S01]  /*2080*/  FMUL.FTZ R7, R9, R52 ;  /* 0x0000003409077220 */ /* 0x000fe20000410000 */
[----:B------:R-:W-:Y:S01]  /*2090*/  FFMA.FTZ R12, R3, R5, R12 ;  /* 0x00000005030c7223 */ /* 0x000fe2000001000c */
[----:B------:R-:W-:Y:S01]  /*20a0*/  PRMT R61, R46, 0x7632, R61 ;  /* 0x000076322e3d7816 */ /* 0x000fe2000000003d */
[----:B------:R-:W-:Y:S01]  /*20b0*/  FADD.FTZ R10, -R14, R10 ;  /* 0x0000000a0e0a7221 */ /* 0x000fe20000010100 */
[----:B------:R-:W-:Y:S01]  /*20c0*/  FFMA.FTZ R11, R53, R7, R11 ;  /* 0x00000007350b7223 */ /* 0x000fe2000001000b */
[----:B------:R-:W-:Y:S01]  /*20d0*/  FFMA.FTZ R12, R8, R50, R12 ;  /* 0x00000032080c7223 */ /* 0x000fe2000001000c */
[C---:B------:R-:W-:Y:S01]  /*20e0*/  SHF.L.U32 R7, R48.reuse, 0x10, RZ ;  /* 0x0000001030077819 */ /* 0x040fe200000006ff */
[----:B------:R-:W-:Y:S01]  /*20f0*/  IMAD.U32 R61, R61, 0x10000, RZ ;  /* 0x000100003d3d7824 */ /* 0x000fe200078e00ff */
[----:B------:R-:W-:Y:S01]  /*2100*/  PRMT R13, R48, 0x7632, R13 ;  /* 0x00007632300d7816 */ /* 0x000fe2000000000d */
[----:B------:R-:W-:Y:S01]  /*2110*/  FMUL.FTZ R18, R2, R10 ;  /* 0x0000000a02127220 */ /* 0x000fe20000410000 */
[----:B------:R-:W-:Y:S01]  /*2120*/  FFMA.FTZ R10, R4, R6, R12 ;  /* 0x00000006040a7223 */ /* 0x000fe2000001000c */
[----:B------:R-:W-:Y:S01]  /*2130*/  FMUL.FTZ R12, R3, R7 ;  /* 0x00000007030c7220 */ /* 0x000fe20000410000 */
[----:B------:R-:W-:Y:S01]  /*2140*/  SHF.L.U32 R13, R13, 0x10, RZ ;  /* 0x000000100d0d7819 */ /* 0x000fe200000006ff */
[----:B------:R-:W-:Y:S01]  /*2150*/  FADD.FTZ R61, -R14, R61 ;  /* 0x0000003d0e3d7221 */ /* 0x000fe20000010100 */
[----:B------:R-:W-:Y:S01]  /*2160*/  FFMA.FTZ R10, R9, R52, R10 ;  /* 0x00000034090a7223 */ /* 0x000fe2000001000a */
[----:B------:R-:W-:-:S02]  /*2170*/  FFMA.FTZ R11, R18, R12, R11 ;  /* 0x0000000c120b7223 */ /* 0x000fc4000001000b */
[----:B------:R-:W-:Y:S01]  /*2180*/  FMUL.FTZ R61, R2, R61 ;  /* 0x0000003d023d7220 */ /* 0x000fe20000410000 */
[----:B------:R-:W-:Y:S01]  /*2190*/  FMUL.FTZ R12, R8, R13 ;  /* 0x0000000d080c7220 */ /* 0x000fe20000410000 */
[----:B------:R-:W-:-:S03]  /*21a0*/  FFMA.FTZ R10, R3, R7, R10 ;  /* 0x00000007030a7223 */ /* 0x000fc6000001000a */
[----:B------:R-:W-:Y:S01]  /*21b0*/  FFMA.FTZ R11, R61, R12, R11 ;  /* 0x0000000c3d0b7223 */ /* 0x000fe2000001000b */
[----:B------:R-:W-:Y:S02]  /*21c0*/  IMAD.U32 R12, R47, 0x10000, RZ ;  /* 0x000100002f0c7824 */ /* 0x000fe400078e00ff */
[----:B------:R-:W-:Y:S01]  /*21d0*/  FFMA.FTZ R10, R8, R13, R10 ;  /* 0x0000000d080a7223 */ /* 0x000fe2000001000a */
[----:B------:R-:W-:Y:S01]  /*21e0*/  SHF.L.U32 R8, R49, 0x10, RZ ;  /* 0x0000001031087819 */ /* 0x000fe200000006ff */
[----:B------:R-:W-:-:S04]  /*21f0*/  FADD.FTZ R12, -R14, R12 ;  /* 0x0000000c0e0c7221 */ /* 0x000fc80000010100 */
[----:B------:R-:W-:Y:S01]  /*2200*/  FMUL.FTZ R16, R2, R12 ;  /* 0x0000000c02107220 */ /* 0x000fe20000410000 */
[----:B------:R-:W-:-:S04]  /*2210*/  FMUL.FTZ R12, R4, R8 ;  /* 0x00000008040c7220 */ /* 0x000fc80000410000 */
[--C-:B------:R-:W-:Y:S01]  /*2220*/  FFMA.FTZ R26, R16, R12, R11.reuse ;  /* 0x0000000c101a7223 */ /* 0x100fe2000001000b */
[----:B------:R-:W-:Y:S02]  /*2230*/  PRMT R11, R47, 0x7632, R11 ;  /* 0x000076322f0b7816 */ /* 0x000fe4000000000b */
[----:B------:R-:W-:Y:S02]  /*2240*/  PRMT R12, R49, 0x7632, R12 ;  /* 0x00007632310c7816 */ /* 0x000fe4000000000c */
[----:B------:R-:W-:Y:S01]  /*2250*/  SHF.L.U32 R11, R11, 0x10, RZ ;  /* 0x000000100b0b7819 */ /* 0x000fe200000006ff */
[----:B------:R-:W-:Y:S02]  /*2260*/  FFMA.FTZ R10, R4, R8, R10 ;  /* 0x00000008040a7223 */ /* 0x000fe4000001000a */
[----:B------:R-:W-:Y:S02]  /*2270*/  IMAD.U32 R12, R12, 0x10000, RZ ;  /* 0x000100000c0c7824 */ /* 0x000fe400078e00ff */
[----:B------:R-:W-:-:S02]  /*2280*/  FADD.FTZ R30, -R14, R11 ;  /* 0x0000000b0e1e7221 */ /* 0x000fc40000010100 */
[CC--:B------:R-:W-:Y:S01]  /*2290*/  FFMA.FTZ R10, R9.reuse, R12.reuse, R10 ;  /* 0x0000000c090a7223 */ /* 0x0c0fe2000001000a */
[----:B------:R-:W-:Y:S01]  /*22a0*/  FMUL.FTZ R11, R9, R12 ;  /* 0x0000000c090b7220 */ /* 0x000fe20000410000 */
[----:B------:R-:W-:Y:S01]  /*22b0*/  FMUL.FTZ R9, R2, R30 ;  /* 0x0000001e02097220 */ /* 0x000fe20000410000 */
[----:B------:R-:W-:Y:S03]  /*22c0*/  STL [R1+0x28], R17 ;  /* 0x0000281101007387 */ /* 0x000fe60000100800 */
[----:B------:R-:W-:Y:S01]  /*22d0*/  FFMA.FTZ R11, R9, R11, R26 ;  /* 0x0000000b090b7223 */ /* 0x000fe2000001001a */
[----:B------:R-:W-:Y:S04]  /*22e0*/  STL [R1+0x24], R19 ;  /* 0x0000241301007387 */ /* 0x000fe80000100800 */
[----:B------:R-:W-:Y:S04]  /*22f0*/  STL [R1+0x20], R20 ;  /* 0x0000201401007387 */ /* 0x000fe80000100800 */
[----:B------:R-:W-:Y:S04]  /*2300*/  STL [R1+0x1c], R18 ;  /* 0x00001c1201007387 */ /* 0x000fe80000100800 */
[----:B------:R-:W-:Y:S04]  /*2310*/  STL [R1+0x10], R16 ;  /* 0x0000101001007387 */ /* 0x000fe80000100800 */
[----:B------:R0:W5:Y:S04]  /*2320*/  LDL.LU R30, [R1+0x11c] ;  /* 0x00011c00011e7983 */ /* 0x0001680000300800 */
[----:B------:R-:W3:Y:S04]  /*2330*/  LDL.LU R26, [R1+0x118] ;  /* 0x00011800011a7983 */ /* 0x000ee80000300800 */
[----:B--2---:R1:W-:Y:S04]  /*2340*/  STS.64 [R29], R10 ;  /* 0x0000000a1d007388 */ /* 0x0043e80000000a00 */
[----:B-1----:R-:W2:Y:S04]  /*2350*/  LDL.LU R29, [R1+0x114] ;  /* 0x00011400011d7983 */ /* 0x002ea80000300800 */
[----:B------:R-:W4:Y:S01]  /*2360*/  LDL.LU R11, [R1+0xc] ;  /* 0x00000c00010b7983 */ /* 0x000f220000300800 */
[----:B------:R-:W-:Y:S01]  /*2370*/  FFMA.FTZ R53, R53, R52, R27 ;  /* 0x0000003435357223 */ /* 0x000fe2000001001b */
[----:B------:R-:W-:Y:S01]  /*2380*/  FADD.FTZ R52, R0, R52 ;  /* 0x0000003400347221 */ /* 0x000fe20000010000 */
[----:B------:R-:W-:Y:S01]  /*2390*/  UIADD3 UR9, UP0, UR11, 0x28, URZ ;  /* 0x000000280b097890 */ /* 0x000fe2000ff1e03f */
[----:B------:R-:W-:Y:S01]  /*23a0*/  BAR.SYNC.DEFER_BLOCKING 0x0 ;  /* 0x0000000000007b1d */ /* 0x000fe20000010000 */
[----:B----4-:R-:W-:Y:S01]  /*23b0*/  FFMA.FTZ R10, R51, R50, R11 ;  /* 0x00000032330a7223 */ /* 0x010fe2000001000b */
[----:B------:R-:W-:-:S04]  /*23c0*/  FADD.FTZ R11, R28, R50 ;  /* 0x000000321c0b7221 */ /* 0x000fc80000010000 */
[----:B------:R-:W4:Y:S04]  /*23d0*/  LDL R51, [R1+0x60] ;  /* 0x0000600001337983 */ /* 0x000f280000100800 */
[----:B------:R-:W4:Y:S04]  /*23e0*/  LDL.LU R28, [R1+0x110] ;  /* 0x00011000011c7983 */ /* 0x000f280000300800 */
[----:B------:R-:W3:Y:S04]  /*23f0*/  LDL.LU R50, [R1+0x30] ;  /* 0x0000300001327983 */ /* 0x000ee80000300800 */
[----:B------:R-:W2:Y:S04]  /*2400*/  LDL.LU R27, [R1+0x10c] ;  /* 0x00010c00011b7983 */ /* 0x000ea80000300800 */
[----:B------:R-:W2:Y:S02]  /*2410*/  LDL.LU R0, [R1+0x108] ;  /* 0x0001080001007983 */ /* 0x000ea40000300800 */
[----:B--2---:R-:W-:-:S02]  /*2420*/  FFMA.FTZ R29, R29, R0, R27 ;  /* 0x000000001d1d7223 */ /* 0x004fc4000001001b */
[----:B------:R-:W4:Y:S01]  /*2430*/  LDL.LU R27, [R1+0x104] ;  /* 0x00010400011b7983 */ /* 0x000f220000300800 */
[----:B------:R-:W-:Y:S01]  /*2440*/  FADD.FTZ R11, R11, R13 ;  /* 0x0000000d0b0b7221 */ /* 0x000fe20000010000 */
[----:B------:R-:W-:Y:S01]  /*2450*/  FFMA.FTZ R10, R61, R13, R10 ;  /* 0x0000000d3d0a7223 */ /* 0x000fe2000001000a */
[----:B------:R-:W-:Y:S01]  /*2460*/  FADD.FTZ R13, R52, R12 ;  /* 0x0000000c340d7221 */ /* 0x000fe20000010000 */
[----:B------:R-:W-:Y:S01]  /*2470*/  FFMA.FTZ R12, R9, R12, R53 ;  /* 0x0000000c090c7223 */ /* 0x000fe20000010035 */
[----:B----4-:R-:W-:Y:S01]  /*2480*/  FFMA.FTZ R51, R51, R27, R28 ;  /* 0x0000001b33337223 */ /* 0x010fe2000001001c */
[----:B---3--:R-:W-:Y:S01]  /*2490*/  FADD.FTZ R50, R27, R50 ;  /* 0x000000321b327221 */ /* 0x008fe20000010000 */
[----:B------:R-:W2:Y:S04]  /*24a0*/  LDL.LU R28, [R1+0x100] ;  /* 0x00010000011c7983 */ /* 0x000ea80000300800 */
[----:B------:R-:W3:Y:S04]  /*24b0*/  LDL.LU R27, [R1+0xfc] ;  /* 0x0000fc00011b7983 */ /* 0x000ee80000300800 */
[----:B------:R-:W4:Y:S04]  /*24c0*/  LDL R52, [R1+0x5c] ;  /* 0x00005c0001347983 */ /* 0x000f280000100800 */
[----:B------:R-:W4:Y:S01]  /*24d0*/  LDL R53, [R1+0x58] ;  /* 0x0000580001357983 */ /* 0x000f220000100800 */
[----:B------:R-:W-:Y:S01]  /*24e0*/  FADD.FTZ R26, R0, R26 ;  /* 0x0000001a001a7221 */ /* 0x000fe20000010000 */
[----:B--2---:R-:W-:-:S03]  /*24f0*/  FADD.FTZ R50, R50, R28 ;  /* 0x0000001c32327221 */ /* 0x004fc60000010000 */
[----:B---3--:R-:W-:Y:S02]  /*2500*/  FADD.FTZ R9, R26, R27 ;  /* 0x0000001b1a097221 */ /* 0x008fe40000010000 */
[----:B------:R-:W2:Y:S01]  /*2510*/  LDL.LU R26, [R1+0xf8] ;  /* 0x0000f800011a7983 */ /* 0x000ea20000300800 */
[----:B----4-:R-:W-:-:S03]  /*2520*/  FFMA.FTZ R52, R52, R27, R29 ;  /* 0x0000001b34347223 */ /* 0x010fc6000001001d */
[----:B------:R0:W5:Y:S01]  /*2530*/  LDL.LU R29, [R1+0xf4] ;  /* 0x0000f400011d7983 */ /* 0x0001620000300800 */
[----:B------:R-:W-:-:S03]  /*2540*/  FFMA.FTZ R51, R53, R28, R51 ;  /* 0x0000001c35337223 */ /* 0x000fc60000010033 */
[----:B------:R0:W5:Y:S04]  /*2550*/  LDL.LU R27, [R1+0xf0] ;  /* 0x0000f000011b7983 */ /* 0x0001680000300800 */
[----:B------:R-:W3:Y:S01]  /*2560*/  LDL.LU R28, [R1+0xec] ;  /* 0x0000ec00011c7983 */ /* 0x000ee20000300800 */
        /* <DEDUP_REMOVED lines=8> */
[----:B------:R-:W1:Y:S02]  /*25f0*/  S2R R61, SR_TID.X ;  /* 0x00000000003d7919 */ /* 0x000e640000002100 */
[----:B------:R-:W-:Y:S01]  /*2600*/  FADD.FTZ R9, R9, R5 ;  /* 0x0000000509097221 */ /* 0x000fe20000010000 */
[----:B------:R-:W-:Y:S01]  /*2610*/  FADD.FTZ R50, R50, R6 ;  /* 0x0000000632327221 */ /* 0x000fe20000010000 */
[----:B------:R-:W-:Y:S02]  /*2620*/  UIADD3.X UR10, URZ, UR5, URZ, UP0, !UPT ;  /* 0x000000053f0a7290 */ /* 0x000fe400087fe43f */
[----:B------:R-:W-:Y:S01]  /*2630*/  FADD.FTZ R53, R9, R7 ;  /* 0x0000000709357221 */ /* 0x000fe20000010000 */
[----:B------:R-:W-:Y:S01]  /*2640*/  FADD.FTZ R50, R50, R8 ;  /* 0x0000000832327221 */ /* 0x000fe20000010000 */
[----:B------:R-:W-:-:S04]  /*2650*/  UISETP.GE.U32.AND UP0, UPT, UR9, UR16, UPT ;  /* 0x000000100900728c */ /* 0x000fc8000bf06070 */
[----:B------:R-:W-:-:S06]  /*2660*/  UISETP.GE.AND.EX UP0, UPT, UR10, UR7, UPT, UP0 ;  /* 0x000000070a00728c */ /* 0x000fcc000bf06300 */
[----:B------:R-:W-:Y:S02]  /*2670*/  PLOP3.LUT P0, PT, PT, PT, UP0, 0x80, 0x0 ;  /* 0x000000000000781c */ /* 0x000fe40003f0f008 */
[----:B-1----:R-:W-:Y:S01]  /*2680*/  ISETP.GT.U32.AND P1, PT, R61, 0x1f, PT ;  /* 0x0000001f3d00780c */ /* 0x002fe20003f24070 */
[----:B--2---:R-:W-:-:S04]  /*2690*/  FFMA.FTZ R51, R26, R59, R51 ;  /* 0x0000003b1a337223 */ /* 0x004fc80000010033 */
[----:B------:R-:W-:Y:S01]  /*26a0*/  FFMA.FTZ R51, R23, R57, R51 ;  /* 0x0000003917337223 */ /* 0x000fe20000010033 */
[----:B---3--:R-:W-:-:S03]  /*26b0*/  FFMA.FTZ R52, R28, R60, R52 ;  /* 0x0000003c1c347223 */ /* 0x008fc60000010034 */
[----:B------:R-:W-:Y:S01]  /*26c0*/  FFMA.FTZ R51, R22, R55, R51 ;  /* 0x0000003716337223 */ /* 0x000fe20000010033 */
[----:B------:R0:W5:Y:S01]  /*26d0*/  LDL.LU R28, [R1+0xe8] ;  /* 0x0000e800011c7983 */ /* 0x0001620000300800 */
[----:B------:R-:W-:Y:S02]  /*26e0*/  FFMA.FTZ R52, R25, R58, R52 ;  /* 0x0000003a19347223 */ /* 0x000fe40000010034 */
[----:B------:R-:W-:Y:S01]  /*26f0*/  FFMA.FTZ R51, R17, R15, R51 ;  /* 0x0000000f11337223 */ /* 0x000fe20000010033 */
[----:B------:R0:W5:Y:S01]  /*2700*/  LDL.LU R26, [R1+0xe4] ;  /* 0x0000e400011a7983 */ /* 0x0001620000300800 */
[----:B------:R-:W-:-:S03]  /*2710*/  FFMA.FTZ R52, R24, R56, R52 ;  /* 0x0000003818347223 */ /* 0x000fc60000010034 */
        /* <DEDUP_REMOVED lines=10> */
[----:B------:R0:W5:Y:S04]  /*27c0*/  LDL.LU R17, [R1+0xcc] ;  /* 0x0000cc0001117983 */ /* 0x0001680000300800 */
[----:B------:R0:W5:Y:S04]  /*27d0*/  LDL.LU R19, [R1+0xc8] ;  /* 0x0000c80001137983 */ /* 0x0001680000300800 */
[----:B------:R0:W5:Y:S04]  /*27e0*/  LDL.LU R20, [R1+0xc4] ;  /* 0x0000c40001147983 */ /* 0x0001680000300800 */
[----:B------:R0:W5:Y:S04]  /*27f0*/  LDL.LU R18, [R1+0xc0] ;  /* 0x0000c00001127983 */ /* 0x0001680000300800 */
[----:B------:R0:W5:Y:S04]  /*2800*/  LDL.LU R16, [R1+0xb8] ;  /* 0x0000b80001107983 */ /* 0x0001680000300800 */
[----:B------:R0:W-:Y:S04]  /*2810*/  STL [R1+0x18], R53 ;  /* 0x0000183501007387 */ /* 0x0001e80000100800 */
[----:B------:R0:W-:Y:S04]  /*2820*/  STL [R1+0x14], R52 ;  /* 0x0000143401007387 */ /* 0x0001e80000100800 */
[----:B------:R0:W-:Y:S04]  /*2830*/  STL [R1+0x30], R50 ;  /* 0x0000303201007387 */ /* 0x0001e80000100800 */
[----:B------:R0:W-:Y:S01]  /*2840*/  STL [R1+0x2c], R9 ;  /* 0x00002c0901007387 */ /* 0x0001e20000100800 */
[----:B------:R-:W-:Y:S05]  /*2850*/  @!P0 BRA `(.L_x_678) ;  /* 0x0000000000fc8947 */ /* 0x000fea0003800000 */
[----:B------:R1:W-:Y:S04]  /*2860*/  STL.64 [R1+0xc8], R4 ;  /* 0x0000c80401007387 */ /* 0x0003e80000100a00 */
[----:B------:R2:W-:Y:S04]  /*2870*/  STL.64 [R1+0xc0], R2 ;  /* 0x0000c00201007387 */ /* 0x0005e80000100a00 */
[----:B------:R3:W-:Y:S01]  /*2880*/  STL [R1+0xb8], R0 ;  /* 0x0000b80001007387 */ /* 0x0007e20000100800 */
[----:B-1----:R-:W-:-:S03]  /*2890*/  MOV R5, R53 ;  /* 0x0000003500057202 */ /* 0x002fc60000000f00 */
[----:B0-----:R-:W4:Y:S01]  /*28a0*/  LDL R53, [R1+0xb4] ;  /* 0x0000b40001357983 */ /* 0x001f220000100800 */
[----:B------:R-:W-:Y:S01]  /*28b0*/  MOV R4, R52 ;  /* 0x0000003400047202 */ /* 0x000fe20000000f00 */
[----:B------:R-:W0:Y:S01]  /*28c0*/  S2UR UR15, SR_CgaCtaId ;  /* 0x00000000000f79c3 */ /* 0x000e220000008800 */
[----:B------:R-:W-:Y:S01]  /*28d0*/  UMOV UR5, 0x400 ;  /* 0x0000040000057882 */ /* 0x000fe20000000000 */
[----:B------:R-:W4:Y:S01]  /*28e0*/  LDL R52, [R1+0xb0] ;  /* 0x0000b00001347983 */ /* 0x000f220000100800 */
[----:B--2---:R-:W-:Y:S01]  /*28f0*/  MOV R3, R50 ;  /* 0x0000003200037202 */ /* 0x004fe20000000f00 */
[----:B------:R-:W-:Y:S01]  /*2900*/  IMAD.MOV.U32 R2, RZ, RZ, R9 ;  /* 0x000000ffff027224 */ /* 0x000fe200078e0009 */
[----:B------:R-:W-:Y:S01]  /*2910*/  SHF.L.U32 R50, R61, 0x1, RZ ;  /* 0x000000013d327819 */ /* 0x000fe200000006ff */
[----:B---3--:R-:W1:Y:S03]  /*2920*/  S2R R0, SR_TID.X ;  /* 0x0000000000007919 */ /* 0x008e660000002100 */
[----:B------:R-:W-:Y:S01]  /*2930*/  LOP3.LUT R50, R50, 0x18, RZ, 0xc0, !PT ;  /* 0x0000001832327812 */ /* 0x000fe200078ec0ff */
[----:B0-----:R-:W-:-:S06]  /*2940*/  ULEA UR5, UR15, UR5, 0x18 ;  /* 0x000000050f057291 */ /* 0x001fcc000f8ec03f */
[----:B------:R-:W-:-:S05]  /*2950*/  LEA R9, R61, UR5, 0x5 ;  /* 0x000000053d097c11 */ /* 0x000fca000f8e28ff */
[----:B------:R-:W-:-:S05]  /*2960*/  IMAD.IADD R51, R9, 0x1, R50 ;  /* 0x0000000109337824 */ /* 0x000fca00078e0232 */
[----:B------:R0:W-:Y:S02]  /*2970*/  STS.64 [R51], R4 ;  /* 0x0000000433007388 */ /* 0x0001e40000000a00 */
[----:B0-----:R-:W-:Y:S02]  /*2980*/  LOP3.LUT R51, R50, 0x8, RZ, 0x3c, !PT ;  /* 0x0000000832337812 */ /* 0x001fe400078e3cff */
[----:B------:R2:W5:Y:S02]  /*2990*/  LDL.LU.64 R4, [R1+0xc8] ;  /* 0x0000c80001047983 */ /* 0x0005640000300a00 */
[----:B------:R-:W-:-:S05]  /*29a0*/  IADD3 R51, R9, R51, RZ ;  /* 0x0000003309337210 */ /* 0x000fca0007ffe0ff */
[----:B------:R0:W-:Y:S02]  /*29b0*/  STS.64 [R51], R10 ;  /* 0x0000000a33007388 */ /* 0x0001e40000000a00 */
[C---:B0-----:R-:W-:Y:S02]  /*29c0*/  LOP3.LUT R51, R50.reuse, 0x10, RZ, 0x3c, !PT ;  /* 0x0000001032337812 */ /* 0x041fe400078e3cff */
[----:B------:R-:W-:Y:S02]  /*29d0*/  LOP3.LUT R50, R50, 0x18, RZ, 0x3c, !PT ;  /* 0x0000001832327812 */ /* 0x000fe400078e3cff */
[----:B------:R-:W-:-:S03]  /*29e0*/  IADD3 R51, R9, R51, RZ ;  /* 0x0000003309337210 */ /* 0x000fc60007ffe0ff */
[----:B------:R-:W-:Y:S02]  /*29f0*/  IMAD.IADD R50, R9, 0x1, R50 ;  /* 0x0000000109327824 */ /* 0x000fe400078e0232 */
[----:B------:R1:W-:Y:S04]  /*2a00*/  STS.64 [R51], R2 ;  /* 0x0000000233007388 */ /* 0x0003e80000000a00 */
[----:B------:R4:W-:Y:S01]  /*2a10*/  STS.64 [R50], R12 ;  /* 0x0000000c32007388 */ /* 0x0009e20000000a00 */
[----:B-1----:R-:W-:-:S03]  /*2a20*/  SHF.R.S32.HI R51, RZ, 0x1f, R0 ;  /* 0x0000001fff337819 */ /* 0x002fc60000011400 */
[----:B------:R2:W5:Y:S01]  /*2a30*/  LDL.LU.64 R2, [R1+0xc0] ;  /* 0x0000c00001027983 */ /* 0x0005620000300a00 */
[----:B------:R-:W-:-:S03]  /*2a40*/  LEA.HI R51, R51, R0, RZ, 0x2 ;  /* 0x0000000033337211 */ /* 0x000fc600078f10ff */
[----:B------:R2:W5:Y:S01]  /*2a50*/  LDL.LU R0, [R1+0xb8] ;  /* 0x0000b80001007983 */ /* 0x0005620000300800 */
[----:B------:R-:W-:-:S04]  /*2a60*/  SHF.R.S32.HI R51, RZ, 0x2, R51 ;  /* 0x00000002ff337819 */ /* 0x000fc80000011433 */
[----:B------:R-:W-:Y:S01]  /*2a70*/  LEA R9, R51, UR5, 0x5 ;  /* 0x0000000533097c11 */ /* 0x000fe2000f8e28ff */
[----:B------:R-:W-:Y:S03]  /*2a80*/  BAR.SYNC.DEFER_BLOCKING 0x0 ;  /* 0x0000000000007b1d */ /* 0x000fe60000010000 */
[-C--:B----4-:R-:W-:Y:S02]  /*2a90*/  LEA R50, R53, R9.reuse, 0x3 ;  /* 0x0000000935327211 */ /* 0x090fe400078e18ff */
[----:B------:R-:W-:-:S04]  /*2aa0*/  LEA R52, R52, R9, 0x3 ;  /* 0x0000000934347211 */ /* 0x000fc800078e18ff */
[----:B------:R-:W0:Y:S04]  /*2ab0*/  LDS.64 R50, [R50] ;  /* 0x0000000032327984 */ /* 0x000e280000000a00 */
[----:B------:R-:W1:Y:S01]  /*2ac0*/  LDS.64 R52, [R52+0xa00] ;  /* 0x000a000034347984 */ /* 0x000e620000000a00 */
[----:B0-----:R-:W-:-:S04]  /*2ad0*/  FADD.FTZ R50, RZ, R50 ;  /* 0x00000032ff327221 */ /* 0x001fc80000010000 */
[----:B-1----:R-:W-:Y:S02]  /*2ae0*/  FADD.FTZ R52, R50, R52 ;  /* 0x0000003432347221 */ /* 0x002fe40000010000 */
[----:B------:R-:W3:Y:S01]  /*2af0*/  LDL R50, [R1+0xac] ;  /* 0x0000ac0001327983 */ /* 0x000ee20000100800 */
[----:B------:R-:W-:-:S04]  /*2b00*/  FADD.FTZ R51, RZ, R51 ;  /* 0x00000033ff337221 */ /* 0x000fc80000010000 */
[----:B------:R-:W-:Y:S01]  /*2b10*/  FADD.FTZ R53, R51, R53 ;  /* 0x0000003533357221 */ /* 0x000fe20000010000 */
[----:B---3--:R-:W-:-:S06]  /*2b20*/  IMAD R50, R50, 0x8, R9 ;  /* 0x0000000832327824 */ /* 0x008fcc00078e0209 */
[----:B------:R-:W0:Y:S02]  /*2b30*/  LDS.64 R50, [R50+0x1400] ;  /* 0x0014000032327984 */ /* 0x000e240000000a00 */
[----:B0-----:R-:W-:Y:S02]  /*2b40*/  FADD.FTZ R52, R52, R50 ;  /* 0x0000003234347221 */ /* 0x001fe40000010000 */
[----:B------:R-:W3:Y:S01]  /*2b50*/  LDL R50, [R1+0xa8] ;  /* 0x0000a80001327983 */ /* 0x000ee20000100800 */
[----:B------:R-:W-:Y:S01]  /*2b60*/  FADD.FTZ R53, R53, R51 ;  /* 0x0000003335357221 */ /* 0x000fe20000010000 */
[----:B------:R-:W-:-:S04]  /*2b70*/  USHF.R.U32.HI UR5, URZ, 0x2, UR6 ;  /* 0x000000023f057899 */ /* 0x000fc80008011606 */
[----:B------:R-:W-:-:S04]  /*2b80*/  USHF.L.U32 UR5, UR5, 0x3, URZ ;  /* 0x0000000305057899 */ /* 0x000fc8000800063f */
[----:B------:R-:W-:Y:S01]  /*2b90*/  ULOP3.LUT UR5, UR5, 0xfffffff8, UR17, 0xe2, !UPT ;  /* 0xfffffff805057892 */ /* 0x000fe2000f8ee211 */
[----:B---3--:R-:W-:-:S06]  /*2ba0*/  LEA R50, R50, R9, 0x3 ;  /* 0x0000000932327211 */ /* 0x008fcc00078e18ff */
[----:B------:R-:W0:Y:S01]  /*2bb0*/  LDS.64 R50, [R50+0x1e00] ;  /* 0x001e000032327984 */ /* 0x000e220000000a00 */
[----:B------:R-:W-:-:S05]  /*2bc0*/  MOV R9, UR5 ;  /* 0x0000000500097c02 */ /* 0x000fca0008000f00 */
[----:B------:R-:W-:-:S04]  /*2bd0*/  IMAD R9, R9, 0x500, R61 ;  /* 0x0000050009097824 */ /* 0x000fc800078e023d */
[----:B------:R-:W-:-:S05]  /*2be0*/  VIADD R9, R9, UR14 ;  /* 0x0000000e09097c36 */ /* 0x000fca0008000000 */
[----:B------:R-:W-:Y:S01]  /*2bf0*/  SHF.L.U32 R9, R9, 0x1, RZ ;  /* 0x0000000109097819 */ /* 0x000fe200000006ff */
[----:B0-----:R-:W-:Y:S01]  /*2c00*/  FADD.FTZ R51, R53, R51 ;  /* 0x0000003335337221 */ /* 0x001fe20000010000 */
[----:B------:R-:W-:Y:S02]  /*2c10*/  FADD.FTZ R50, R52, R50 ;  /* 0x0000003234327221 */ /* 0x000fe40000010000 */
[----:B------:R-:W0:Y:S02]  /*2c20*/  LDC.64 R52, c[0x0][0x260] ;  /* 0x00009800ff347b82 */ /* 0x000e240000000a00 */
[----:B0-----:R-:W-:-:S05]  /*2c30*/  IMAD.WIDE.U32 R52, R9, 0x4, R52 ;  /* 0x0000000409347825 */ /* 0x001fca00078e0034 */
[----:B------:R2:W-:Y:S02]  /*2c40*/  STG.E.64 desc[UR12][R52.64+0xa000], R50 ;  /* 0x00a0003234007986 */ /* 0x0005e4000c101b0c */
.L_x_678:
[----:B------:R-:W-:Y:S01]  /*2c50*/  BSSY B0, `(.L_x_679) ;  /* 0x000006e000007945 */ /* 0x000fe20003800000 */
[----:B0-2---:R-:W-:Y:S01]  /*2c60*/  HFMA2.MMA R50, -RZ, RZ, 0, 0 ;  /* 0x00000000ff327435 */ /* 0x005fe200000001ff */
[----:B------:R-:W-:Y:S02]  /*2c70*/  IMAD.MOV.U32 R9, RZ, RZ, RZ ;  /* 0x000000ffff097224 */ /* 0x000fe400078e00ff */
[----:B------:R-:W-:Y:S08]  /*2c80*/  @P1 BRA `(.L_x_680) ;  /* 0x0000000400a81947 */ /* 0x000ff00003800000 */
[----:B------:R-:W-:Y:S01]  /*2c90*/  USHF.L.U32 UR5, UR11, 0x3, URZ ;  /* 0x000000030b057899 */ /* 0x000fe2000800063f */
[----:B------:R-:W-:Y:S02]  /*2ca0*/  MOV R50, 0x28 ;  /* 0x0000002800327802 */ /* 0x000fe40000000f00 */
[----:B------:R-:W-:Y:S01]  /*2cb0*/  MOV R51, 0x28 ;  /* 0x0000002800337802 */ /* 0x000fe20000000f00 */
[----:B------:R-:W-:-:S06]  /*2cc0*/  ULOP3.LUT UR5, UR5, 0x18, URZ, 0xc0, !UPT ;  /* 0x0000001805057892 */ /* 0x000fcc000f8ec03f */
[C---:B------:R-:W-:Y:S02]  /*2cd0*/  LEA.HI R9, R61.reuse, UR5, RZ, 0x1e ;  /* 0x000000053d097c11 */ /* 0x040fe4000f8ff0ff */
[----:B------:R-:W-:-:S03]  /*2ce0*/  SHF.L.U32 R61, R61, 0x3, RZ ;  /* 0x000000033d3d7819 */ /* 0x000fc600000006ff */
[----:B------:R-:W-:Y:S01]  /*2cf0*/  IMAD R9, R9, R50, -UR14 ;  /* 0x8000000e09097e24 */ /* 0x000fe2000f8e0232 */
[----:B------:R-:W-:-:S04]  /*2d00*/  LOP3.LUT R61, R61, 0x18, RZ, 0xc0, !PT ;  /* 0x000000183d3d7812 */ /* 0x000fc800078ec0ff */
[----:B------:R-:W-:-:S04]  /*2d10*/  SHF.R.S32.HI R50, RZ, 0x1f, R9 ;  /* 0x0000001fff327819 */ /* 0x000fc80000011409 */
[----:B------:R-:W-:-:S04]  /*2d20*/  LEA.HI R50, R50, R9, RZ, 0x2 ;  /* 0x0000000932327211 */ /* 0x000fc800078f10ff */
[----:B------:R-:W-:-:S05]  /*2d30*/  SHF.R.S32.HI R50, RZ, 0x2, R50 ;  /* 0x00000002ff327819 */ /* 0x000fca0000011432 */
[----:B------:R-:W-:Y:S02]  /*2d40*/  IMAD R50, R50, R51, UR8 ;  /* 0x0000000832327e24 */ /* 0x000fe4000f8e0233 */
[----:B------:R-:W-:Y:S02]  /*2d50*/  VIADD R51, R9, 0x4 ;  /* 0x0000000409337836 */ /* 0x000fe40000000000 */
[----:B------:R-:W-:-:S03]  /*2d60*/  IMAD.IADD R50, R50, 0x1, R61 ;  /* 0x0000000132327824 */ /* 0x000fc600078e023d */
[----:B------:R-:W-:-:S04]  /*2d70*/  SHF.R.S32.HI R52, RZ, 0x1f, R51 ;  /* 0x0000001fff347819 */ /* 0x000fc80000011433 */
        /* <DEDUP_REMOVED lines=82> */
[----:B------:R-:W-:-:S03]  /*32a0*/  FADD.FTZ R53, R53, R51 ;  /* 0x0000003335357221 */ /* 0x000fc60000010000 */
[----:B------:R-:W-:Y:S01]  /*32b0*/  LEA.HI R50, R50, R9, RZ, 0x2 ;  /* 0x0000000932327211 */ /* 0x000fe200078f10ff */
[----:B------:R-:W-:-:S03]  /*32c0*/  IMAD.MOV.U32 R9, RZ, RZ, 0x28 ;  /* 0x00000028ff097424 */ /* 0x000fc600078e00ff */
[----:B------:R-:W-:-:S05]  /*32d0*/  SHF.R.S32.HI R50, RZ, 0x2, R50 ;  /* 0x00000002ff327819 */ /* 0x000fca0000011432 */
[----:B------:R-:W-:-:S05]  /*32e0*/  IMAD R50, R50, R9, UR8 ;  /* 0x0000000832327e24 */ /* 0x000fca000f8e0209 */
[----:B------:R-:W-:-:S06]  /*32f0*/  IADD3 R50, R61, R50, RZ ;  /* 0x000000323d327210 */ /* 0x000fcc0007ffe0ff */
[----:B------:R-:W0:Y:S02]  /*3300*/  LDS.64 R50, [R50] ;  /* 0x0000000032327984 */ /* 0x000e240000000a00 */
[----:B0-----:R-:W-:Y:S01]  /*3310*/  FADD.FTZ R50, R52, R50 ;  /* 0x0000003234327221 */ /* 0x001fe20000010000 */
[----:B------:R-:W-:-:S07]  /*3320*/  FADD.FTZ R9, R53, R51 ;  /* 0x0000003335097221 */ /* 0x000fce0000010000 */
.L_x_680:
[----:B------:R-:W-:Y:S05]  /*3330*/  BSYNC B0 ;  /* 0x0000000000007941 */ /* 0x000fea0003800000 */
.L_x_679:
[----:B-----5:R0:W-:Y:S04]  /*3340*/  STL [R1+0xb8], R0 ;  /* 0x0000b80001007387 */ /* 0x0201e80000100800 */
[----:B------:R-:W1:Y:S04]  /*3350*/  SHFL.BFLY PT, R51, R50, 0x2, 0x1f ;  /* 0x0c401f0032337f89 */ /* 0x000e6800000e0000 */
[----:B------:R-:W2:Y:S01]  /*3360*/  SHFL.BFLY PT, R52, R9, 0x2, 0x1f ;  /* 0x0c401f0009347f89 */ /* 0x000ea200000e0000 */
[----:B0-----:R-:W0:Y:S01]  /*3370*/  S2R R0, SR_TID.X ;  /* 0x0000000000007919 */ /* 0x001e220000002100 */
[----:B-1----:R-:W-:Y:S01]  /*3380*/  FADD.FTZ R51, R51, R50 ;  /* 0x0000003233337221 */ /* 0x002fe20000010000 */
[----:B--2---:R-:W-:-:S04]  /*3390*/  FADD.FTZ R9, R52, R9 ;  /* 0x0000000934097221 */ /* 0x004fc80000010000 */
[----:B------:R-:W1:Y:S01]  /*33a0*/  SHFL.BFLY PT, R52, R51, 0x1, 0x1f ;  /* 0x0c201f0033347f89 */ /* 0x000e6200000e0000 */
[----:B------:R-:W-:-:S03]  /*33b0*/  PRMT R61, R16, 0x7632, R61 ;  /* 0x00007632103d7816 */ /* 0x000fc6000000003d */
[----:B------:R-:W2:Y:S01]  /*33c0*/  SHFL.BFLY PT, R50, R9, 0x1, 0x1f ;  /* 0x0c201f0009327f89 */ /* 0x000ea200000e0000 */
[----:B0-----:R-:W-:-:S03]  /*33d0*/  LOP3.LUT P1, RZ, R0, 0xffffffe3, RZ, 0xc0, !PT ;  /* 0xffffffe300ff7812 */ /* 0x001fc6000782c0ff */
[----:B------:R0:W5:Y:S01]  /*33e0*/  LDL.LU R0, [R1+0xb8] ;  /* 0x0000b80001007983 */ /* 0x0001620000300800 */
[----:B------:R-:W-:Y:S01]  /*33f0*/  BSSY B0, `(.L_x_681) ;  /* 0x0000012000007945 */ /* 0x000fe20003800000 */
[----:B------:R-:W-:Y:S01]  /*3400*/  PRMT R53, R17, 0x7632, R53 ;  /* 0x0000763211357816 */ /* 0x000fe20000000035 */
[----:B-1----:R-:W-:Y:S02]  /*3410*/  FADD.FTZ R16, R51, R52 ;  /* 0x0000003433107221 */ /* 0x002fe40000010000 */
[----:B------:R-:W1:Y:S01]  /*3420*/  S2R R52, SR_TID.X ;  /* 0x0000000000347919 */ /* 0x000e620000002100 */
[----:B--2---:R-:W-:-:S04]  /*3430*/  FADD.FTZ R17, R9, R50 ;  /* 0x0000003209117221 */ /* 0x004fc80000010000 */
[----:B0-----:R-:W-:Y:S05]  /*3440*/  @P1 BRA `(.L_x_682) ;  /* 0x0000000000301947 */ /* 0x001fea0003800000 */
[----:B-1----:R-:W-:Y:S01]  /*3450*/  SHF.R.U32.HI R50, RZ, 0x2, R52 ;  /* 0x00000002ff327819 */ /* 0x002fe20000011634 */
[----:B------:R-:W-:Y:S01]  /*3460*/  ULDC UR5, c[0x0][0x10] ;  /* 0x0000040000057ab9 */ /* 0x000fe20000000800 */
[----:B------:R-:W-:Y:S01]  /*3470*/  IMAD.U32 R9, RZ, RZ, UR17 ;  /* 0x00000011ff097e24 */ /* 0x000fe2000f8e00ff */
[----:B------:R-:W-:Y:S01]  /*3480*/  UIMAD UR5, UR5, UR4, UR6 ;  /* 0x00000004050572a4 */ /* 0x000fe2000f8e0206 */
[----:B------:R-:W-:-:S04]  /*3490*/  SHF.L.U32 R50, R50, 0x3, RZ ;  /* 0x0000000332327819 */ /* 0x000fc800000006ff */
[----:B------:R-:W-:Y:S02]  /*34a0*/  LOP3.LUT R9, R50, 0xfffffff8, R9, 0xe2, !PT ;  /* 0xfffffff832097812 */ /* 0x000fe400078ee209 */
[----:B------:R-:W-:-:S04]  /*34b0*/  MOV R50, UR5 ;  /* 0x0000000500327c02 */ /* 0x000fc80008000f00 */
[----:B------:R-:W-:Y:S02]  /*34c0*/  LEA R9, R50, R9, 0x6 ;  /* 0x0000000932097211 */ /* 0x000fe400078e30ff */
[----:B------:R-:W0:Y:S03]  /*34d0*/  LDC.64 R50, c[0x0][0x260] ;  /* 0x00009800ff327b82 */ /* 0x000e260000000a00 */
[----:B------:R-:W-:-:S04]  /*34e0*/  IMAD.SHL.U32 R9, R9, 0x2, RZ ;  /* 0x0000000209097824 */ /* 0x000fc800078e00ff */
[----:B0-----:R-:W-:-:S05]  /*34f0*/  IMAD.WIDE.U32 R50, R9, 0x4, R50 ;  /* 0x0000000409327825 */ /* 0x001fca00078e0032 */
[----:B------:R0:W-:Y:S02]  /*3500*/  STG.E.64 desc[UR12][R50.64], R16 ;  /* 0x0000001032007986 */ /* 0x0001e4000c101b0c */
.L_x_682:
[----:B------:R-:W-:Y:S05]  /*3510*/  BSYNC B0 ;  /* 0x0000000000007941 */ /* 0x000fea0003800000 */
.L_x_681:
        /* <DEDUP_REMOVED lines=34> */
[----:B------:R-:W-:Y:S01]  /*3740*/  PRMT R49, R49, 0x7632, R49 ;  /* 0x0000763231317816 */ /* 0x000fe20000000031 */
[----:B------:R-:W-:Y:S06]  /*3750*/  @P1 BRA `(.L_x_683) ;  /* 0x0000000000581947 */ /* 0x000fec0003800000 */
[----:B------:R-:W-:Y:S01]  /*3760*/  BAR.SYNC.DEFER_BLOCKING 0x0 ;  /* 0x0000000000007b1d */ /* 0x000fe20000010000 */
[----:B-1----:R-:W-:-:S13]  /*3770*/  ISETP.NE.AND P1, PT, R52, RZ, PT ;  /* 0x000000ff3400720c */ /* 0x002fda0003f25270 */
[----:B------:R-:W-:Y:S05]  /*3780*/  @P1 BRA `(.L_x_684) ;  /* 0x0000000000401947 */ /* 0x000fea0003800000 */
[----:B0-----:R-:W0:Y:S01]  /*3790*/  LDC.64 R50, c[0x0][0x268] ;  /* 0x00009a00ff327b82 */ /* 0x001e220000000a00 */
[----:B------:R-:W-:Y:S02]  /*37a0*/  MOV R16, UR6 ;  /* 0x0000000600107c02 */ /* 0x000fe40008000f00 */
[----:B------:R-:W-:Y:S02]  /*37b0*/  ISETP.NE.AND P1, PT, RZ, UR17, PT ;  /* 0x00000011ff007c0c */ /* 0x000fe4000bf25270 */
[----:B------:R-:W-:-:S04]  /*37c0*/  MOV R9, 0x7ffffff9 ;  /* 0x7ffffff900097802 */ /* 0x000fc80000000f00 */
[----:B------:R-:W-:Y:S01]  /*37d0*/  SEL R9, R9, 0x1, !P1 ;  /* 0x0000000109097807 */ /* 0x000fe20004800000 */
[----:B0-----:R-:W-:Y:S01]  /*37e0*/  IMAD.WIDE.U32 R16, R16, 0x4, R50 ;  /* 0x0000000410107825 */ /* 0x001fe200078e0032 */
[----:B------:R-:W-:Y:S06]  /*37f0*/  MEMBAR.ALL.GPU ;  /* 0x0000000000007992 */ /* 0x000fec000000a000 */
[----:B------:R-:W-:-:S00]  /*3800*/  ERRBAR ;  /* 0x00000000000079ab */ /* 0x000fc00000000000 */
[----:B------:R-:W-:Y:S06]  /*3810*/  CGAERRBAR ;  /* 0x00000000000075ab */ /* 0x000fec0000000000 */
[----:B------:R0:W5:Y:S02]  /*3820*/  ATOM.E.ADD.STRONG.GPU PT, R9, desc[UR12][R16.64], R9 ;  /* 0x000000091009798a */ /* 0x00016400081ee1cc */
.L_x_685:
[----:B------:R-:W2:Y:S04]  /*3830*/  LD.E.STRONG.GPU R50, desc[UR12][R16.64] ;  /* 0x0000000c10327980 */ /* 0x000ea8000c10f900 */
[----:B--2---:R-:W-:Y:S01]  /*3840*/  CCTL.IVALL ;  /* 0x00000000ff00798f */ /* 0x004fe20002000000 */
[----:B------:R-:W-:Y:S05]  /*3850*/  YIELD ;  /* 0x0000000000007946 */ /* 0x000fea0003800000 */
[----:B-----5:R-:W-:-:S04]  /*3860*/  LOP3.LUT R50, R50, R9, RZ, 0x3c, !PT ;  /* 0x0000000932327212 */ /* 0x020fc800078e3cff */
[----:B------:R-:W-:-:S13]  /*3870*/  ISETP.GT.AND P1, PT, R50, -0x1, PT ;  /* 0xffffffff3200780c */ /* 0x000fda0003f24270 */
[----:B------:R-:W-:Y:S05]  /*3880*/  @P1 BRA `(.L_x_685) ;  /* 0xfffffffc00e81947 */ /* 0x000fea000383ffff */
.L_x_684:
[----:B------:R-:W-:Y:S05]  /*3890*/  WARPSYNC.ALL ;  /* 0x0000000000007948 */ /* 0x000fea0003800000 */
[----:B------:R-:W-:Y:S06]  /*38a0*/  BAR.SYNC.DEFER_BLOCKING 0x0 ;  /* 0x0000000000007b1d */ /* 0x000fec0000010000 */
[----:B------:R-:W-:Y:S05]  /*38b0*/  BRA `(.L_x_686) ;  /* 0x0000000000687947 */ /* 0x000fea0003800000 */
.L_x_683:
[----:B------:R-:W2:Y:S01]  /*38c0*/  S2R R9, SR_TID.X ;  /* 0x0000000000097919 */ /* 0x000ea20000002100 */
[----:B------:R-:W-:Y:S01]  /*38d0*/  BAR.SYNC.DEFER_BLOCKING 0x0 ;  /* 0x0000000000007b1d */ /* 0x000fe20000010000 */
[----:B--2---:R-:W-:-:S13]  /*38e0*/  ISETP.NE.AND P1, PT, R9, RZ, PT ;  /* 0x000000ff0900720c */ /* 0x004fda0003f25270 */
[----:B------:R-:W-:Y:S05]  /*38f0*/  @P1 BRA `(.L_x_687) ;  /* 0x0000000000501947 */ /* 0x000fea0003800000 */
[----:B0-----:R-:W0:Y:S01]  /*3900*/  LDC.64 R50, c[0x0][0x268] ;  /* 0x00009a00ff327b82 */ /* 0x001e220000000a00 */
[----:B------:R-:W-:-:S06]  /*3910*/  USHF.R.U32.HI UR5, URZ, 0x2, UR6 ;  /* 0x000000023f057899 */ /* 0x000fcc0008011606 */
[----:B------:R-:W-:Y:S01]  /*3920*/  IMAD R9, RZ, RZ, -UR5 ;  /* 0x80000005ff097e24 */ /* 0x000fe2000f8e02ff */
[----:B------:R-:W-:-:S04]  /*3930*/  ULOP3.LUT UR5, UR6, 0x3, URZ, 0xc0, !UPT ;  /* 0x0000000306057892 */ /* 0x000fc8000f8ec03f */
[----:B------:R-:W-:Y:S01]  /*3940*/  ULOP3.LUT UR5, UR5, 0x28, URZ, 0xfc, !UPT ;  /* 0x0000002805057892 */ /* 0x000fe2000f8efc3f */
[----:B------:R-:W-:Y:S02]  /*3950*/  ISETP.NE.AND P1, PT, R9, UR17, PT ;  /* 0x0000001109007c0c */ /* 0x000fe4000bf25270 */
[----:B------:R-:W-:-:S03]  /*3960*/  MOV R9, 0x7fffffb1 ;  /* 0x7fffffb100097802 */ /* 0x000fc60000000f00 */
[----:B------:R-:W-:Y:S02]  /*3970*/  MOV R16, UR5 ;  /* 0x0000000500107c02 */ /* 0x000fe40008000f00 */
[----:B------:R-:W-:-:S03]  /*3980*/  SEL R9, R9, 0x1, !P1 ;  /* 0x0000000109097807 */ /* 0x000fc60004800000 */
[----:B0-----:R-:W-:Y:S01]  /*3990*/  IMAD.WIDE.U32 R16, R16, 0x4, R50 ;  /* 0x0000000410107825 */ /* 0x001fe200078e0032 */
[----:B------:R-:W-:Y:S06]  /*39a0*/  MEMBAR.ALL.GPU ;  /* 0x0000000000007992 */ /* 0x000fec000000a000 */
[----:B------:R-:W-:-:S00]  /*39b0*/  ERRBAR ;  /* 0x00000000000079ab */ /* 0x000fc00000000000 */
[----:B------:R-:W-:Y:S06]  /*39c0*/  CGAERRBAR ;  /* 0x00000000000075ab */ /* 0x000fec0000000000 */
[----:B------:R0:W5:Y:S02]  /*39d0*/  ATOM.E.ADD.STRONG.GPU PT, R9, desc[UR12][R16.64], R9 ;  /* 0x000000091009798a */ /* 0x00016400081ee1cc */
.L_x_688:
[----:B------:R-:W2:Y:S04]  /*39e0*/  LD.E.STRONG.GPU R50, desc[UR12][R16.64] ;  /* 0x0000000c10327980 */ /* 0x000ea8000c10f900 */
[----:B--2---:R-:W-:Y:S01]  /*39f0*/  CCTL.IVALL ;  /* 0x00000000ff00798f */ /* 0x004fe20002000000 */
[----:B------:R-:W-:Y:S05]  /*3a00*/  YIELD ;  /* 0x0000000000007946 */ /* 0x000fea0003800000 */
[----:B-----5:R-:W-:-:S04]  /*3a10*/  LOP3.LUT R50, R50, R9, RZ, 0x3c, !PT ;  /* 0x0000000932327212 */ /* 0x020fc800078e3cff */
[----:B------:R-:W-:-:S13]  /*3a20*/  ISETP.GT.AND P1, PT, R50, -0x1, PT ;  /* 0xffffffff3200780c */ /* 0x000fda0003f24270 */
[----:B------:R-:W-:Y:S05]  /*3a30*/  @P1 BRA `(.L_x_688) ;  /* 0xfffffffc00e81947 */ /* 0x000fea000383ffff */
.L_x_687:
[----:B------:R-:W-:Y:S05]  /*3a40*/  WARPSYNC.ALL ;  /* 0x0000000000007948 */ /* 0x000fea0003800000 */
[----:B------:R-:W-:Y:S06]  /*3a50*/  BAR.SYNC.DEFER_BLOCKING 0x0 ;  /* 0x0000000000007b1d */ /* 0x000fec0000010000 */
.L_x_686:
[----:B0-----:R-:W0:Y:S01]  /*3a60*/  S2R R51, SR_TID.X ;  /* 0x0000000000337919 */ /* 0x001e220000002100 */
[----:B------:R-:W2:Y:S01]  /*3a70*/  LDL.LU R50, [R1+0xa4] ;  /* 0x0000a40001327983 */ /* 0x000ea20000300800 */
[----:B------:R-:W-:Y:S01]  /*3a80*/  IMAD.U32 R16, RZ, RZ, UR4 ;  /* 0x00000004ff107e24 */ /* 0x000fe2000f8e00ff */
[----:B------:R-:W3:Y:S01]  /*3a90*/  S2UR UR14, SR_CgaCtaId ;  /* 0x00000000000e79c3 */ /* 0x000ee20000008800 */
[----:B------:R-:W-:Y:S01]  /*3aa0*/  UMOV UR5, 0x400 ;  /* 0x0000040000057882 */ /* 0x000fe20000000000 */
[----:B------:R-:W-:Y:S01]  /*3ab0*/  USHF.L.U32 UR11, UR11, 0x3, URZ ;  /* 0x000000030b0b7899 */ /* 0x000fe2000800063f */
[----:B-1----:R-:W4:Y:S01]  /*3ac0*/  LDL.LU R52, [R1+0x4] ;  /* 0x0000040001347983 */ /* 0x002f220000300800 */
[----:B0-----:R-:W-:-:S13]  /*3ad0*/  ISETP.GT.U32.AND P1, PT, R51, 0x3f, PT ;  /* 0x0000003f3300780c */ /* 0x001fda0003f24070 */
[----:B------:R-:W0:Y:S02]  /*3ae0*/  @!P1 LDC R9, c[0x0][0x10] ;  /* 0x00000400ff099b82 */ /* 0x000e240000000800 */
[----:B0-----:R-:W-:Y:S01]  /*3af0*/  @!P1 IMAD R9, R9, R16, UR6 ;  /* 0x0000000609099e24 */ /* 0x001fe2000f8e0210 */
[----:B------:R-:W-:-:S04]  /*3b00*/  @!P1 LOP3.LUT R16, R51, 0x7ffffff8, RZ, 0xc0, !PT ;  /* 0x7ffffff833109812 */ /* 0x000fc800078ec0ff */
[----:B------:R-:W-:Y:S02]  /*3b10*/  @!P1 LEA R9, R9, R16, 0x6 ;  /* 0x0000001009099211 */ /* 0x000fe400078e30ff */
[----:B------:R-:W-:-:S04]  /*3b20*/  @!P1 LOP3.LUT R16, R51, 0x7, RZ, 0xc0, !PT ;  /* 0x0000000733109812 */ /* 0x000fc800078ec0ff */
[----:B------:R-:W-:Y:S02]  /*3b30*/  @!P1 IADD3 R9, R9, R16, RZ ;  /* 0x0000001009099210 */ /* 0x000fe40007ffe0ff */
[----:B------:R-:W0:Y:S03]  /*3b40*/  @!P1 LDC.64 R16, c[0x0][0x260] ;  /* 0x00009800ff109b82 */ /* 0x000e260000000a00 */
[----:B------:R-:W-:-:S04]  /*3b50*/  @!P1 IMAD.SHL.U32 R9, R9, 0x2, RZ ;  /* 0x0000000209099824 */ /* 0x000fc800078e00ff */
[----:B0-----:R-:W-:-:S06]  /*3b60*/  @!P1 IMAD.WIDE.U32 R16, R9, 0x4, R16 ;  /* 0x0000000409109825 */ /* 0x001fcc00078e0010 */
[----:B------:R-:W2:Y:S01]  /*3b70*/  @!P1 LDG.E.64 R16, desc[UR12][R16.64] ;  /* 0x0000000c10109981 */ /* 0x000ea2000c1e1b00 */
[----:B------:R-:W-:Y:S01]  /*3b80*/  HFMA2.MMA R9, -RZ, RZ, 0, 0 ;  /* 0x00000000ff097435 */ /* 0x000fe200000001ff */
[----:B------:R-:W-:Y:S02]  /*3b90*/  UIADD3 UR5, UR5, 0x3480, URZ ;  /* 0x0000348005057890 */ /* 0x000fe4000fffe03f */
[----:B------:R-:W-:Y:S02]  /*3ba0*/  ULOP3.LUT UR11, UR11, 0x18, URZ, 0xc0, !UPT ;  /* 0x000000180b0b7892 */ /* 0x000fe4000f8ec03f */
[----:B---3--:R-:W-:Y:S01]  /*3bb0*/  ULEA UR5, UR14, UR5, 0x18 ;  /* 0x000000050e057291 */ /* 0x008fe2000f8ec03f */
[----:B------:R-:W-:Y:S01]  /*3bc0*/  SHF.L.U32 R20, R20, 0x10, RZ ;  /* 0x0000001014147819 */ /* 0x000fe200000006ff */
[----:B------:R-:W-:Y:S01]  /*3bd0*/  IMAD.U32 R24, R24, 0x10000, RZ ;  /* 0x0001000018187824 */ /* 0x000fe200078e00ff */
[----:B------:R-:W-:Y:S01]  /*3be0*/  SHF.L.U32 R61, R61, 0x10, RZ ;  /* 0x000000103d3d7819 */ /* 0x000fe200000006ff */
[----:B------:R-:W-:Y:S01]  /*3bf0*/  IMAD.U32 R36, R36, 0x10000, RZ ;  /* 0x0001000024247824 */ /* 0x000fe200078e00ff */
[----:B------:R-:W-:Y:S01]  /*3c00*/  SHF.L.U32 R28, R28, 0x10, RZ ;  /* 0x000000101c1c7819 */ /* 0x000fe200000006ff */
[----:B------:R-:W-:Y:S01]  /*3c10*/  IMAD.U32 R48, R48, 0x10000, RZ ;  /* 0x0001000030307824 */ /* 0x000fe200078e00ff */
[----:B------:R-:W-:-:S02]  /*3c20*/  SHF.L.U32 R32, R32, 0x10, RZ ;  /* 0x0000001020207819 */ /* 0x000fc400000006ff */
[----:B------:R-:W-:Y:S02]  /*3c30*/  SHF.L.U32 R40, R40, 0x10, RZ ;  /* 0x0000001028287819 */ /* 0x000fe400000006ff */
[----:B------:R-:W-:Y:S01]  /*3c40*/  SHF.L.U32 R44, R44, 0x10, RZ ;  /* 0x000000102c2c7819 */ /* 0x000fe200000006ff */
[----:B------:R-:W-:Y:S01]  /*3c50*/  IMAD.U32 R25, R25, 0x10000, RZ ;  /* 0x0001000019197824 */ /* 0x000fe200078e00ff */
[----:B------:R-:W-:Y:S01]  /*3c60*/  SHF.L.U32 R21, R21, 0x10, RZ ;  /* 0x0000001015157819 */ /* 0x000fe200000006ff */
[----:B------:R-:W-:Y:S01]  /*3c70*/  IMAD.U32 R37, R37, 0x10000, RZ ;  /* 0x0001000025257824 */ /* 0x000fe200078e00ff */
[----:B------:R-:W-:Y:S01]  /*3c80*/  SHF.L.U32 R53, R53, 0x10, RZ ;  /* 0x0000001035357819 */ /* 0x000fe200000006ff */
[----:B------:R-:W-:Y:S01]  /*3c90*/  IMAD.U32 R49, R49, 0x10000, RZ ;  /* 0x0001000031317824 */ /* 0x000fe200078e00ff */
[----:B------:R-:W-:Y:S02]  /*3ca0*/  SHF.L.U32 R29, R29, 0x10, RZ ;  /* 0x000000101d1d7819 */ /* 0x000fe400000006ff */
[----:B------:R-:W-:-:S02]  /*3cb0*/  SHF.L.U32 R33, R33, 0x10, RZ ;  /* 0x0000001021217819 */ /* 0x000fc400000006ff */
[----:B------:R-:W-:Y:S02]  /*3cc0*/  SHF.L.U32 R41, R41, 0x10, RZ ;  /* 0x0000001029297819 */ /* 0x000fe400000006ff */
[----:B------:R-:W-:Y:S02]  /*3cd0*/  SHF.L.U32 R45, R45, 0x10, RZ ;  /* 0x000000102d2d7819 */ /* 0x000fe400000006ff */
[----:B------:R-:W-:Y:S01]  /*3ce0*/  SHF.L.U32 R18, R18, 0x10, RZ ;  /* 0x0000001012127819 */ /* 0x000fe200000006ff */
[----:B------:R-:W-:Y:S01]  /*3cf0*/  IMAD.U32 R23, R23, 0x10000, RZ ;  /* 0x0001000017177824 */ /* 0x000fe200078e00ff */
[----:B------:R-:W-:Y:S01]  /*3d00*/  SHF.L.U32 R19, R19, 0x10, RZ ;  /* 0x0000001013137819 */ /* 0x000fe200000006ff */
[----:B------:R-:W-:Y:S01]  /*3d10*/  IMAD.U32 R31, R31, 0x10000, RZ ;  /* 0x000100001f1f7824 */ /* 0x000fe200078e00ff */
[----:B------:R-:W-:Y:S01]  /*3d20*/  SHF.L.U32 R22, R22, 0x10, RZ ;  /* 0x0000001016167819 */ /* 0x000fe200000006ff */
[----:B--2---:R-:W-:Y:S01]  /*3d30*/  @!P1 FADD.FTZ R9, RZ, R16 ;  /* 0x00000010ff099221 */ /* 0x004fe20000010000 */
[----:B------:R-:W-:Y:S01]  /*3d40*/  MOV R16, RZ ;  /* 0x000000ff00107202 */ /* 0x000fe20000000f00 */
[----:B------:R-:W-:Y:S01]  /*3d50*/  @!P1 FADD.FTZ R16, RZ, R17 ;  /* 0x00000011ff109221 */ /* 0x000fe20000010000 */
[----:B------:R-:W-:Y:S01]  /*3d60*/  LOP3.LUT P1, RZ, R51, 0xffffffc7, RZ, 0xc0, !PT ;  /* 0xffffffc733ff7812 */ /* 0x000fe2000782c0ff */
[----:B------:R-:W-:Y:S01]  /*3d70*/  IMAD.U32 R39, R39, 0x10000, RZ ;  /* 0x0001000027277824 */ /* 0x000fe200078e00ff */
[----:B------:R-:W0:Y:S01]  /*3d80*/  SHFL.BFLY PT, R17, R9, 0x4, 0x1f ;  /* 0x0c801f0009117f89 */ /* 0x000e2200000e0000 */
[----:B------:R-:W-:Y:S01]  /*3d90*/  SHF.L.U32 R26, R26, 0x10, RZ ;  /* 0x000000101a1a7819 */ /* 0x000fe200000006ff */
[----:B------:R-:W-:Y:S01]  /*3da0*/  IMAD.U32 R47, R47, 0x10000, RZ ;  /* 0x000100002f2f7824 */ /* 0x000fe200078e00ff */
[----:B------:R-:W-:Y:S01]  /*3db0*/  SHF.L.U32 R27, R27, 0x10, RZ ;  /* 0x000000101b1b7819 */ /* 0x000fe200000006ff */
[----:B------:R-:W-:Y:S01]  /*3dc0*/  ULDC.64 UR14, c[0x0][0x210] ;  /* 0x00008400000e7ab9 */ /* 0x000fe20000000a00 */
        /* <DEDUP_REMOVED lines=10> */
[----:B0-----:R-:W-:Y:S01]  /*3e70*/  FADD.FTZ R17, R16, R17 ;  /* 0x0000001110117221 */ /* 0x001fe20000010000 */
[----:B------:R-:W-:Y:S01]  /*3e80*/  @!P1 FMUL.FTZ R16, R9, 9.7656251455191522837e-05 ;  /* 0x38cccccd09109820 */ /* 0x000fe20000410000 */
[----:B------:R-:W-:Y:S02]  /*3e90*/  @!P1 LOP3.LUT R9, R51, 0xfffffff8, RZ, 0xc0, !PT ;  /* 0xfffffff833099812 */ /* 0x000fe400078ec0ff */
[----:B------:R-:W-:Y:S01]  /*3ea0*/  @!P1 FMUL.FTZ R17, R17, 9.7656251455191522837e-05 ;  /* 0x38cccccd11119820 */ /* 0x000fe20000410000 */
[----:B------:R-:W2:Y:S04]  /*3eb0*/  LDL.LU R51, [R1+0x8] ;  /* 0x0000080001337983 */ /* 0x000ea80000300800 */
[----:B------:R0:W-:Y:S02]  /*3ec0*/  @!P1 STS.64 [R9+UR5], R16 ;  /* 0x0000001009009988 */ /* 0x0001e40008000a05 */
[----:B0-----:R-:W-:-:S02]  /*3ed0*/  VIADD R9, R50, -UR11 ;  /* 0x8000000b32097c36 */ /* 0x001fc40008000000 */
[----:B------:R-:W3:Y:S03]  /*3ee0*/  LDL.LU R50, [R1] ;  /* 0x0000000001327983 */ /* 0x000ee60000300800 */
[----:B------:R-:W-:Y:S01]  /*3ef0*/  LEA R9, R9, UR5, 0x3 ;  /* 0x0000000509097c11 */ /* 0x000fe2000f8e18ff */
[----:B------:R-:W-:Y:S06]  /*3f00*/  BAR.SYNC.DEFER_BLOCKING 0x0 ;  /* 0x0000000000007b1d */ /* 0x000fec0000010000 */
[----:B------:R-:W0:Y:S02]  /*3f10*/  LDS.64 R16, [R9] ;  /* 0x0000000009107984 */ /* 0x000e240000000a00 */
[--C-:B0----5:R-:W-:Y:S01]  /*3f20*/  FFMA.FTZ R0, R0, R3, -R16.reuse ;  /* 0x0000000300007223 */ /* 0x121fe20000010810 */
[C-C-:B----4-:R-:W-:Y:S01]  /*3f30*/  FFMA.FTZ R9, R3.reuse, R52, -R16.reuse ;  /* 0x0000003403097223 */ /* 0x150fe20000010810 */
        /* <DEDUP_REMOVED lines=14> */
[----:B------:R-:W4:Y:S01]  /*4020*/  LDL.LU R61, [R1+0x5c] ;  /* 0x00005c00013d7983 */ /* 0x000f220000300800 */
[C-C-:B------:R-:W-:Y:S01]  /*4030*/  FFMA.FTZ R59, R4.reuse, R59, -R16.reuse ;  /* 0x0000003b043b7223 */ /* 0x140fe20000010810 */
[C-C-:B------:R-:W-:Y:S01]  /*4040*/  FFMA.FTZ R57, R4.reuse, R57, -R16.reuse ;  /* 0x0000003904397223 */ /* 0x140fe20000010810 */
[C-C-:B------:R-:W-:Y:S01]  /*4050*/  FFMA.FTZ R55, R4.reuse, R55, -R16.reuse ;  /* 0x0000003704377223 */ /* 0x140fe20000010810 */
[----:B------:R-:W4:Y:S01]  /*4060*/  LDL.LU R52, [R1+0x58] ;  /* 0x0000580001347983 */ /* 0x000f220000300800 */
[C-C-:B------:R-:W-:Y:S01]  /*4070*/  FFMA.FTZ R15, R4.reuse, R15, -R16.reuse ;  /* 0x0000000f040f7223 */ /* 0x140fe20000010810 */
[--C-:B------:R-:W-:Y:S01]  /*4080*/  FFMA.FTZ R6, R4, R6, -R16.reuse ;  /* 0x0000000604067223 */ /* 0x100fe20000010810 */
[----:B--2---:R-:W-:-:S02]  /*4090*/  FFMA.FTZ R7, R51, R4, -R16 ;  /* 0x0000000433077223 */ /* 0x004fc40000010810 */
[----:B------:R-:W2:Y:S01]  /*40a0*/  LDL.LU R51, [R1+0x50] ;  /* 0x0000500001337983 */ /* 0x000ea20000300800 */
[C-C-:B---3--:R-:W-:Y:S01]  /*40b0*/  FFMA.FTZ R50, R4.reuse, R50, -R16.reuse ;  /* 0x0000003204327223 */ /* 0x148fe20000010810 */
[--C-:B------:R-:W-:Y:S02]  /*40c0*/  FFMA.FTZ R4, R4, R8, -R16.reuse ;  /* 0x0000000804047223 */ /* 0x100fe40000010810 */
[----:B------:R-:W3:Y:S01]  /*40d0*/  LDL.LU R8, [R1+0x54] ;  /* 0x0000540001087983 */ /* 0x000ee20000300800 */
        /* <DEDUP_REMOVED lines=8> */
[----:B------:R-:W-:Y:S01]  /*4160*/  FADD.FTZ R18, -R14, R18 ;  /* 0x000000120e127221 */ /* 0x000fe20000010100 */
[----:B------:R-:W4:Y:S01]  /*4170*/  LDL.LU R16, [R1+0x60] ;  /* 0x0000600001107983 */ /* 0x000f220000300800 */
[----:B------:R-:W-:-:S02]  /*4180*/  SHF.L.U32 R30, R30, 0x10, RZ ;  /* 0x000000101e1e7819 */ /* 0x000fc400000006ff */
[----:B------:R-:W-:Y:S01]  /*4190*/  SHF.L.U32 R34, R34, 0x10, RZ ;  /* 0x0000001022227819 */ /* 0x000fe200000006ff */
[----:B------:R-:W-:Y:S01]  /*41a0*/  FMUL.FTZ R18, R2, R18 ;  /* 0x0000001202127220 */ /* 0x000fe20000410000 */
[----:B------:R-:W-:Y:S02]  /*41b0*/  SHF.L.U32 R35, R35, 0x10, RZ ;  /* 0x0000001023237819 */ /* 0x000fe400000006ff */
[----:B------:R-:W-:Y:S02]  /*41c0*/  SHF.L.U32 R38, R38, 0x10, RZ ;  /* 0x0000001026267819 */ /* 0x000fe400000006ff */
[----:B------:R-:W-:Y:S02]  /*41d0*/  SHF.L.U32 R42, R42, 0x10, RZ ;  /* 0x000000102a2a7819 */ /* 0x000fe400000006ff */
[----:B------:R-:W-:Y:S02]  /*41e0*/  SHF.L.U32 R43, R43, 0x10, RZ ;  /* 0x000000102b2b7819 */ /* 0x000fe400000006ff */
[----:B------:R-:W-:Y:S01]  /*41f0*/  SHF.L.U32 R46, R46, 0x10, RZ ;  /* 0x000000102e2e7819 */ /* 0x000fe200000006ff */
[----:B------:R-:W-:Y:S01]  /*4200*/  FFMA.FTZ R18, -R17, R18, R20 ;  /* 0x0000001211127223 */ /* 0x000fe20000010114 */
        /* <DEDUP_REMOVED lines=15> */
[----:B---3--:R-:W-:-:S02]  /*4300*/  FFMA.FTZ R0, R8, -R17, R0 ;  /* 0x8000001108007223 */ /* 0x008fc40000010000 */
[----:B------:R-:W3:Y:S04]  /*4310*/  LDL.LU R8, [R1+0x4c] ;  /* 0x00004c0001087983 */ /* 0x000ee80000300800 */
[----:B------:R-:W3:Y:S04]  /*4320*/  LDL.LU R20, [R1+0x48] ;  /* 0x0000480001147983 */ /* 0x000ee80000300800 */
[----:B------:R-:W3:Y:S01]  /*4330*/  LDL.LU R14, [R1+0x44] ;  /* 0x00004400010e7983 */ /* 0x000ee20000300800 */
[C---:B------:R-:W-:Y:S01]  /*4340*/  FMUL.FTZ R26, R2.reuse, R26 ;  /* 0x0000001a021a7220 */ /* 0x040fe20000410000 */
[----:B------:R-:W-:Y:S01]  /*4350*/  FMUL.FTZ R23, R2, R23 ;  /* 0x0000001702177220 */ /* 0x000fe20000410000 */
[-C--:B----4-:R-:W-:Y:S01]  /*4360*/  FFMA.FTZ R7, R16, -R17.reuse, R7 ;  /* 0x8000001110077223 */ /* 0x090fe20000010007 */
[C---:B------:R-:W-:Y:S01]  /*4370*/  FMUL.FTZ R22, R2.reuse, R22 ;  /* 0x0000001602167220 */ /* 0x040fe20000410000 */
[----:B--2---:R-:W-:Y:S01]  /*4380*/  FFMA.FTZ R60, R51, -R17, R60 ;  /* 0x80000011333c7223 */ /* 0x004fe2000001003c */
[----:B------:R-:W2:Y:S01]  /*4390*/  LDL.LU R16, [R1+0x3c] ;  /* 0x00003c0001107983 */ /* 0x000ea20000300800 */
[----:B------:R-:W-:Y:S01]  /*43a0*/  FMUL.FTZ R19, R2, R19 ;  /* 0x0000001302137220 */ /* 0x000fe20000410000 */
[C---:B------:R-:W-:Y:S01]  /*43b0*/  FFMA.FTZ R26, -R17.reuse, R26, R28 ;  /* 0x0000001a111a7223 */ /* 0x040fe2000001011c */
[C---:B------:R-:W-:Y:S01]  /*43c0*/  FFMA.FTZ R23, -R17.reuse, R23, R25 ;  /* 0x0000001711177223 */ /* 0x040fe20000010119 */
[----:B------:R-:W4:Y:S01]  /*43d0*/  LDL.LU R51, [R1+0x38] ;  /* 0x0000380001337983 */ /* 0x000f220000300800 */
[----:B------:R-:W-:-:S03]  /*43e0*/  FFMA.FTZ R22, -R17, R22, R24 ;  /* 0x0000001611167223 */ /* 0x000fc60000010118 */
[----:B------:R-:W4:Y:S01]  /*43f0*/  LDL.LU R28, [R1+0x34] ;  /* 0x00003400011c7983 */ /* 0x000f220000300800 */
[----:B------:R-:W-:-:S03]  /*4400*/  FFMA.FTZ R19, -R17, R19, R21 ;  /* 0x0000001311137223 */ /* 0x000fc60000010115 */
[----:B------:R-:W4:Y:S01]  /*4410*/  LDL.LU R25, [R1+0x28] ;  /* 0x0000280001197983 */ /* 0x000f220000300800 */
[----:B---3--:R-:W-:-:S03]  /*4420*/  FFMA.FTZ R59, R8, -R17, R59 ;  /* 0x80000011083b7223 */ /* 0x008fc6000001003b */
[----:B------:R-:W3:Y:S04]  /*4430*/  LDL.LU R8, [R1+0x24] ;  /* 0x0000240001087983 */ /* 0x000ee80000300800 */
[----:B------:R-:W3:Y:S01]  /*4440*/  LDL.LU R24, [R1+0x20] ;  /* 0x0000200001187983 */ /* 0x000ee20000300800 */
[-C--:B------:R-:W-:Y:S01]  /*4450*/  FFMA.FTZ R58, R20, -R17.reuse, R58 ;  /* 0x80000011143a7223 */ /* 0x080fe2000001003a */
[-C--:B------:R-:W-:Y:S02]  /*4460*/  FFMA.FTZ R57, R14, -R17.reuse, R57 ;  /* 0x800000110e397223 */ /* 0x080fe40000010039 */
[----:B------:R-:W4:Y:S04]  /*4470*/  LDL.LU R21, [R1+0x1c] ;  /* 0x00001c0001157983 */ /* 0x000f280000300800 */
[----:B------:R-:W3:Y:S04]  /*4480*/  LDL.LU R14, [R1+0x10] ;  /* 0x00001000010e7983 */ /* 0x000ee80000300800 */
[----:B------:R-:W3:Y:S01]  /*4490*/  LDL.LU R20, [R1+0x78] ;  /* 0x0000780001147983 */ /* 0x000ee20000300800 */
[----:B--2---:R-:W-:-:S03]  /*44a0*/  FFMA.FTZ R56, R16, -R17, R56 ;  /* 0x8000001110387223 */ /* 0x004fc60000010038 */
[----:B------:R-:W2:Y:S01]  /*44b0*/  LDL.LU R16, [R1+0xa0] ;  /* 0x0000a00001107983 */ /* 0x000ea20000300800 */
[----:B----4-:R-:W-:-:S03]  /*44c0*/  FFMA.FTZ R3, R21, -R17, R3 ;  /* 0x8000001115037223 */ /* 0x010fc60000010003 */
[----:B------:R-:W4:Y:S01]  /*44d0*/  LDL.LU R21, [R1+0x98] ;  /* 0x0000980001157983 */ /* 0x000f220000300800 */
[----:B---3--:R-:W-:Y:S01]  /*44e0*/  FFMA.FTZ R14, R14, -R17, R4 ;  /* 0x800000110e0e7223 */ /* 0x008fe20000010004 */
[----:B------:R-:W-:Y:S02]  /*44f0*/  IADD3 R4, P1, R20, UR14, RZ ;  /* 0x0000000e14047c10 */ /* 0x000fe4000ff3e0ff */
[----:B------:R-:W3:Y:S01]  /*4500*/  LDL.LU R20, [R1+0x9c] ;  /* 0x00009c0001147983 */ /* 0x000ee20000300800 */
        /* <DEDUP_REMOVED lines=15> */
[----:B------:R-:W-:-:S02]  /*4600*/  F2FP.BF16.F32.PACK_AB R7, R19, R7 ;  /* 0x000000071307723e */ /* 0x000fc400000010ff */
[----:B------:R-:W3:Y:S01]  /*4610*/  LDL.LU R19, [R1+0x90] ;  /* 0x0000900001137983 */ /* 0x000ee20000300800 */
[----:B------:R-:W-:Y:S01]  /*4620*/  F2FP.BF16.F32.PACK_AB R0, R18, R0 ;  /* 0x000000001200723e */ /* 0x000fe200000010ff */
[-C--:B------:R-:W-:Y:S01]  /*4630*/  FFMA.FTZ R9, R61, -R17.reuse, R9 ;  /* 0x800000113d097223 */ /* 0x080fe20000010009 */
[----:B------:R-:W-:Y:S01]  /*4640*/  FFMA.FTZ R50, R52, -R17, R50 ;  /* 0x8000001134327223 */ /* 0x000fe20000010032 */
[C---:B------:R-:W-:Y:S01]  /*4650*/  FFMA.FTZ R27, -R17.reuse, R27, R29 ;  /* 0x0000001b111b7223 */ /* 0x040fe2000001011d */
[C---:B------:R-:W-:Y:S01]  /*4660*/  FFMA.FTZ R30, -R17.reuse, R30, R32 ;  /* 0x0000001e111e7223 */ /* 0x040fe20000010120 */
[C---:B------:R-:W-:Y:S01]  /*4670*/  FFMA.FTZ R31, -R17.reuse, R31, R33 ;  /* 0x0000001f111f7223 */ /* 0x040fe20000010121 */
[----:B------:R-:W-:Y:S01]  /*4680*/  FFMA.FTZ R34, -R17, R34, R36 ;  /* 0x0000002211227223 */ /* 0x000fe20000010124 */
[----:B------:R-:W-:Y:S01]  /*4690*/  FFMA.FTZ R55, R51, -R17, R55 ;  /* 0x8000001133377223 */ /* 0x000fe20000010037 */
[C---:B------:R-:W-:Y:S01]  /*46a0*/  FFMA.FTZ R35, -R17.reuse, R35, R37 ;  /* 0x0000002311237223 */ /* 0x040fe20000010125 */
[-C--:B------:R-:W-:Y:S01]  /*46b0*/  FFMA.FTZ R54, R28, -R17.reuse, R54 ;  /* 0x800000111c367223 */ /* 0x080fe20000010036 */
[----:B------:R-:W-:Y:S01]  /*46c0*/  FFMA.FTZ R38, -R17, R38, R40 ;  /* 0x0000002611267223 */ /* 0x000fe20000010128 */
[----:B------:R-:W-:Y:S01]  /*46d0*/  FFMA.FTZ R15, R25, -R17, R15 ;  /* 0x80000011190f7223 */ /* 0x000fe2000001000f */
[C---:B------:R-:W-:Y:S01]  /*46e0*/  FFMA.FTZ R39, -R17.reuse, R39, R41 ;  /* 0x0000002711277223 */ /* 0x040fe20000010129 */
[-C--:B------:R-:W-:Y:S01]  /*46f0*/  FFMA.FTZ R8, R8, -R17.reuse, R5 ;  /* 0x8000001108087223 */ /* 0x080fe20000010005 */
[C---:B------:R-:W-:Y:S01]  /*4700*/  FFMA.FTZ R42, -R17.reuse, R42, R44 ;  /* 0x0000002a112a7223 */ /* 0x040fe2000001012c */
[----:B------:R-:W-:Y:S01]  /*4710*/  FFMA.FTZ R6, R24, -R17, R6 ;  /* 0x8000001118067223 */ /* 0x000fe20000010006 */
[C---:B------:R-:W-:Y:S01]  /*4720*/  FFMA.FTZ R43, -R17.reuse, R43, R45 ;  /* 0x0000002b112b7223 */ /* 0x040fe2000001012d */
[C---:B------:R-:W-:Y:S01]  /*4730*/  FFMA.FTZ R46, -R17.reuse, R46, R48 ;  /* 0x0000002e112e7223 */ /* 0x040fe20000010130 */
[----:B------:R-:W-:Y:S01]  /*4740*/  FFMA.FTZ R47, -R17, R47, R49 ;  /* 0x0000002f112f7223 */ /* 0x000fe20000010131 */
[----:B--2---:R-:W-:Y:S01]  /*4750*/  IADD3.X R5, R16, UR15, RZ, P1, !PT ;  /* 0x0000000f10057c10 */ /* 0x004fe20008ffe4ff */
[----:B------:R-:W-:Y:S01]  /*4760*/  FMUL.FTZ R16, R2, R3 ;  /* 0x0000000302107220 */ /* 0x000fe20000410000 */
[----:B------:R-:W2:Y:S01]  /*4770*/  LDL.LU R25, [R1+0x94] ;  /* 0x0000940001197983 */ /* 0x000ea20000300800 */
[----:B------:R-:W-:Y:S01]  /*4780*/  PRMT R3, R0, 0x7632, R3 ;  /* 0x0000763200037816 */ /* 0x000fe20000000003 */
[C---:B------:R-:W-:Y:S01]  /*4790*/  FMUL.FTZ R9, R2.reuse, R9 ;  /* 0x0000000902097220 */ /* 0x040fe20000410000 */
[C---:B------:R-:W-:Y:S01]  /*47a0*/  FMUL.FTZ R22, R2.reuse, R22 ;  /* 0x0000001602167220 */ /* 0x040fe20000410000 */
[----:B------:R-:W2:Y:S01]  /*47b0*/  LDL.LU R24, [R1+0x88] ;  /* 0x0000880001187983 */ /* 0x000ea20000300800 */
        /* <DEDUP_REMOVED lines=25> */
[----:B------:R3:W-:Y:S01]  /*4950*/  STG.E.U16 desc[UR12][R4.64+0x2], R3 ;  /* 0x0000020304007986 */ /* 0x0007e2000c10150c */
[----:B----4-:R-:W-:-:S03]  /*4960*/  IADD3 R2, P1, R21, UR14, RZ ;  /* 0x0000000e15027c10 */ /* 0x010fc6000ff3e0ff */
[----:B------:R-:W4:Y:S01]  /*4970*/  LDL.LU R21, [R1+0x8c] ;  /* 0x00008c0001157983 */ /* 0x000f220000300800 */
[----:B---3--:R-:W-:-:S03]  /*4980*/  IADD3.X R3, R20, UR15, RZ, P1, !PT ;  /* 0x0000000f14037c10 */ /* 0x008fc60008ffe4ff */
[----:B------:R-:W3:Y:S01]  /*4990*/  LDL.LU R20, [R1+0x80] ;  /* 0x0000800001147983 */ /* 0x000ee20000300800 */
[----:B------:R-:W-:Y:S02]  /*49a0*/  F2FP.BF16.F32.PACK_AB R9, R22, R9 ;  /* 0x000000091609723e */ /* 0x000fe400000010ff */
[----:B------:R-:W-:Y:S02]  /*49b0*/  PRMT R17, R7, 0x7632, R17 ;  /* 0x0000763207117816 */ /* 0x000fe40000000011 */
[----:B------:R-:W-:Y:S02]  /*49c0*/  F2FP.BF16.F32.PACK_AB R23, R23, R50 ;  /* 0x000000321717723e */ /* 0x000fe400000010ff */
[----:B------:R-:W-:Y:S01]  /*49d0*/  PRMT R18, R9, 0x7632, R18 ;  /* 0x0000763209127816 */ /* 0x000fe20000000012 */
[----:B------:R0:W-:Y:S01]  /*49e0*/  STG.E.U16 desc[UR12][R4.64], R0 ;  /* 0x0000000004007986 */ /* 0x0001e2000c10150c */
[----:B------:R-:W-:-:S03]  /*49f0*/  F2FP.BF16.F32.PACK_AB R26, R26, R60 ;  /* 0x0000003c1a1a723e */ /* 0x000fc600000010ff */
[----:B------:R-:W-:Y:S01]  /*4a00*/  STG.E.U16 desc[UR12][R4.64+0x4], R7 ;  /* 0x0000040704007986 */ /* 0x000fe2000c10150c */
[----:B------:R-:W-:-:S03]  /*4a10*/  F2FP.BF16.F32.PACK_AB R27, R27, R59 ;  /* 0x0000003b1b1b723e */ /* 0x000fc600000010ff */
[----:B------:R1:W-:Y:S01]  /*4a20*/  STG.E.U16 desc[UR12][R4.64+0x6], R17 ;  /* 0x0000061104007986 */ /* 0x0003e2000c10150c */
[----:B0-----:R-:W-:-:S03]  /*4a30*/  PRMT R0, R23, 0x7632, R0 ;  /* 0x0000763217007816 */ /* 0x001fc60000000000 */
[----:B------:R0:W-:Y:S01]  /*4a40*/  STG.E.U16 desc[UR12][R2.64+0x2], R18 ;  /* 0x0000021202007986 */ /* 0x0001e2000c10150c */
[----:B-1----:R-:W-:-:S03]  /*4a50*/  IADD3 R4, P1, R19, UR14, RZ ;  /* 0x0000000e13047c10 */ /* 0x002fc6000ff3e0ff */
[----:B------:R-:W3:Y:S04]  /*4a60*/  LDL.LU R19, [R1+0x84] ;  /* 0x0000840001137983 */ /* 0x000ee80000300800 */
[----:B0-----:R-:W3:Y:S01]  /*4a70*/  LDL.LU R18, [R1+0x74] ;  /* 0x0000740001127983 */ /* 0x001ee20000300800 */
[----:B------:R-:W-:-:S03]  /*4a80*/  PRMT R7, R26, 0x7632, R7 ;  /* 0x000076321a077816 */ /* 0x000fc60000000007 */
[----:B------:R0:W-:Y:S01]  /*4a90*/  STG.E.U16 desc[UR12][R2.64], R9 ;  /* 0x0000000902007986 */ /* 0x0001e2000c10150c */
[----:B--2---:R-:W-:-:S03]  /*4aa0*/  IADD3.X R5, R25, UR15, RZ, P1, !PT ;  /* 0x0000000f19057c10 */ /* 0x004fc60008ffe4ff */
[----:B------:R1:W-:Y:S01]  /*4ab0*/  STG.E.U16 desc[UR12][R2.64+0x4], R23 ;  /* 0x0000041702007986 */ /* 0x0003e2000c10150c */
[----:B------:R-:W-:-:S03]  /*4ac0*/  F2FP.BF16.F32.PACK_AB R30, R30, R58 ;  /* 0x0000003a1e1e723e */ /* 0x000fc600000010ff */
[----:B------:R2:W-:Y:S01]  /*4ad0*/  STG.E.U16 desc[UR12][R2.64+0x6], R0 ;  /* 0x0000060002007986 */ /* 0x0005e2000c10150c */
[----:B0-----:R-:W-:-:S03]  /*4ae0*/  PRMT R9, R27, 0x7632, R9 ;  /* 0x000076321b097816 */ /* 0x001fc60000000009 */
[----:B-1----:R-:W3:Y:S01]  /*4af0*/  LDL.LU R23, [R1+0x7c] ;  /* 0x00007c0001177983 */ /* 0x002ee20000300800 */
[----:B--2---:R-:W-:-:S03]  /*4b00*/  IADD3 R2, P1, R24, UR14, RZ ;  /* 0x0000000e18027c10 */ /* 0x004fc6000ff3e0ff */
[----:B------:R-:W2:Y:S01]  /*4b10*/  LDL.LU R22, [R1+0x6c] ;  /* 0x00006c0001167983 */ /* 0x000ea20000300800 */
[----:B------:R-:W-:-:S03]  /*4b20*/  PRMT R17, R30, 0x7632, R17 ;  /* 0x000076321e117816 */ /* 0x000fc60000000011 */
[----:B------:R-:W-:Y:S04]  /*4b30*/  STG.E.U16 desc[UR12][R4.64], R26 ;  /* 0x0000001a04007986 */ /* 0x000fe8000c10150c */
[----:B------:R-:W-:Y:S04]  /*4b40*/  STG.E.U16 desc[UR12][R4.64+0x2], R7 ;  /* 0x0000020704007986 */ /* 0x000fe8000c10150c */
[----:B------:R-:W-:Y:S04]  /*4b50*/  STG.E.U16 desc[UR12][R4.64+0x4], R27 ;  /* 0x0000041b04007986 */ /* 0x000fe8000c10150c */
[----:B------:R3:W-:Y:S01]  /*4b60*/  STG.E.U16 desc[UR12][R4.64+0x6], R9 ;  /* 0x0000060904007986 */ /* 0x0007e2000c10150c */
[----:B----4-:R-:W-:-:S03]  /*4b70*/  IADD3.X R3, R21, UR15, RZ, P1, !PT ;  /* 0x0000000f15037c10 */ /* 0x010fc60008ffe4ff */
[----:B------:R-:W4:Y:S01]  /*4b80*/  LDL.LU R21, [R1+0x70] ;  /* 0x0000700001157983 */ /* 0x000f220000300800 */
[----:B---3--:R-:W-:-:S03]  /*4b90*/  IADD3 R4, P1, R20, UR14, RZ ;  /* 0x0000000e14047c10 */ /* 0x008fc6000ff3e0ff */
[----:B------:R-:W3:Y:S04]  /*4ba0*/  LDL.LU R20, [R1+0x64] ;  /* 0x0000640001147983 */ /* 0x000ee80000300800 */
[----:B------:R0:W-:Y:S04]  /*4bb0*/  STG.E.U16 desc[UR12][R2.64+0x2], R17 ;  /* 0x0000021102007986 */ /* 0x0001e8000c10150c */
[----:B0-----:R-:W3:Y:S01]  /*4bc0*/  LDL.LU R17, [R1+0x68] ;  /* 0x0000680001117983 */ /* 0x001ee20000300800 */
[----:B------:R-:W-:Y:S02]  /*4bd0*/  F2FP.BF16.F32.PACK_AB R31, R31, R57 ;  /* 0x000000391f1f723e */ /* 0x000fe400000010ff */
[----:B------:R-:W-:-:S02]  /*4be0*/  F2FP.BF16.F32.PACK_AB R34, R34, R56 ;  /* 0x000000382222723e */ /* 0x000fc400000010ff */
[----:B------:R-:W-:Y:S02]  /*4bf0*/  PRMT R0, R31, 0x7632, R0 ;  /* 0x000076321f007816 */ /* 0x000fe40000000000 */
[----:B------:R-:W-:Y:S01]  /*4c00*/  F2FP.BF16.F32.PACK_AB R35, R35, R55 ;  /* 0x000000372323723e */ /* 0x000fe200000010ff */
[----:B------:R-:W-:Y:S01]  /*4c10*/  STG.E.U16 desc[UR12][R2.64], R30 ;  /* 0x0000001e02007986 */ /* 0x000fe2000c10150c */
[----:B------:R-:W-:-:S03]  /*4c20*/  IADD3.X R5, R19, UR15, RZ, P1, !PT ;  /* 0x0000000f13057c10 */ /* 0x000fc60008ffe4ff */
[----:B------:R-:W-:Y:S01]  /*4c30*/  STG.E.U16 desc[UR12][R2.64+0x4], R31 ;  /* 0x0000041f02007986 */ /* 0x000fe2000c10150c */
[----:B------:R-:W-:-:S03]  /*4c40*/  IADD3 R18, P1, R18, UR14, RZ ;  /* 0x0000000e12127c10 */ /* 0x000fc6000ff3e0ff */
[----:B------:R0:W-:Y:S01]  /*4c50*/  STG.E.U16 desc[UR12][R2.64+0x6], R0 ;  /* 0x0000060002007986 */ /* 0x0001e2000c10150c */
[----:B------:R-:W-:Y:S02]  /*4c60*/  PRMT R7, R34, 0x7632, R7 ;  /* 0x0000763222077816 */ /* 0x000fe40000000007 */
[----:B------:R-:W-:Y:S02]  /*4c70*/  F2FP.BF16.F32.PACK_AB R38, R38, R54 ;  /* 0x000000362626723e */ /* 0x000fe400000010ff */
[----:B------:R-:W-:Y:S02]  /*4c80*/  F2FP.BF16.F32.PACK_AB R15, R39, R15 ;  /* 0x0000000f270f723e */ /* 0x000fe400000010ff */
[----:B------:R-:W-:Y:S02]  /*4c90*/  F2FP.BF16.F32.PACK_AB R8, R42, R8 ;  /* 0x000000082a08723e */ /* 0x000fe400000010ff */
[----:B------:R-:W-:Y:S02]  /*4ca0*/  F2FP.BF16.F32.PACK_AB R6, R43, R6 ;  /* 0x000000062b06723e */ /* 0x000fe400000010ff */
[----:B0-----:R-:W-:Y:S01]  /*4cb0*/  PRMT R3, R35, 0x7632, R3 ;  /* 0x0000763223037816 */ /* 0x001fe20000000003 */
[----:B------:R-:W-:Y:S01]  /*4cc0*/  STG.E.U16 desc[UR12][R4.64], R34 ;  /* 0x0000002204007986 */ /* 0x000fe2000c10150c */
[----:B------:R-:W-:-:S02]  /*4cd0*/  PRMT R9, R38, 0x7632, R9 ;  /* 0x0000763226097816 */ /* 0x000fc40000000009 */
[----:B------:R-:W-:Y:S01]  /*4ce0*/  IADD3.X R19, R23, UR15, RZ, P1, !PT ;  /* 0x0000000f17137c10 */ /* 0x000fe20008ffe4ff */
[----:B------:R0:W-:Y:S01]  /*4cf0*/  STG.E.U16 desc[UR12][R4.64+0x2], R7 ;  /* 0x0000020704007986 */ /* 0x0001e2000c10150c */
[----:B------:R-:W-:Y:S02]  /*4d00*/  PRMT R0, R15, 0x7632, R0 ;  /* 0x000076320f007816 */ /* 0x000fe40000000000 */
[----:B--2---:R-:W-:Y:S01]  /*4d10*/  IADD3 R2, P1, R22, UR14, RZ ;  /* 0x0000000e16027c10 */ /* 0x004fe2000ff3e0ff */
[----:B------:R-:W-:Y:S01]  /*4d20*/  STG.E.U16 desc[UR12][R4.64+0x4], R35 ;  /* 0x0000042304007986 */ /* 0x000fe2000c10150c */
[----:B------:R-:W-:-:S03]  /*4d30*/  F2FP.BF16.F32.PACK_AB R16, R46, R16 ;  /* 0x000000102e10723e */ /* 0x000fc600000010ff */
[----:B------:R1:W-:Y:S01]  /*4d40*/  STG.E.U16 desc[UR12][R4.64+0x6], R3 ;  /* 0x0000060304007986 */ /* 0x0003e2000c10150c */
[----:B------:R-:W-:Y:S02]  /*4d50*/  F2FP.BF16.F32.PACK_AB R14, R47, R14 ;  /* 0x0000000e2f0e723e */ /* 0x000fe400000010ff */
[----:B0-----:R-:W-:Y:S01]  /*4d60*/  PRMT R7, R6, 0x7632, R7 ;  /* 0x0000763206077816 */ /* 0x001fe20000000007 */
[----:B------:R-:W-:Y:S04]  /*4d70*/  STG.E.U16 desc[UR12][R18.64], R38 ;  /* 0x0000002612007986 */ /* 0x000fe8000c10150c */
[----:B------:R-:W-:Y:S01]  /*4d80*/  STG.E.U16 desc[UR12][R18.64+0x2], R9 ;  /* 0x0000020912007986 */ /* 0x000fe2000c10150c */
[----:B-1----:R-:W-:-:S03]  /*4d90*/  PRMT R5, R8, 0x7632, R5 ;  /* 0x0000763208057816 */ /* 0x002fc60000000005 */
[----:B------:R-:W-:Y:S04]  /*4da0*/  STG.E.U16 desc[UR12][R18.64+0x4], R15 ;  /* 0x0000040f12007986 */ /* 0x000fe8000c10150c */
[----:B------:R0:W-:Y:S02]  /*4db0*/  STG.E.U16 desc[UR12][R18.64+0x6], R0 ;  /* 0x0000060012007986 */ /* 0x0001e4000c10150c */
[----:B0-----:R-:W-:Y:S01]  /*4dc0*/  PRMT R0, R16, 0x7632, R0 ;  /* 0x0000763210007816 */ /* 0x001fe20000000000 */
[----:B------:R-:W-:Y:S01]  /*4dd0*/  ULOP3.LUT UR4, UR4, 0x1, URZ, 0x3c, !UPT ;  /* 0x0000000104047892 */ /* 0x000fe2000f8e3c3f */
[----:B------:R-:W-:Y:S01]  /*4de0*/  UMOV UR5, UR10 ;  /* 0x0000000a00057c82 */ /* 0x000fe20008000000 */
[----:B------:R-:W-:Y:S01]  /*4df0*/  UMOV UR11, UR9 ;  /* 0x00000009000b7c82 */ /* 0x000fe20008000000 */
[----:B----4-:R-:W-:-:S05]  /*4e00*/  IADD3.X R3, R21, UR15, RZ, P1, !PT ;  /* 0x0000000f15037c10 */ /* 0x010fca0008ffe4ff */
[----:B------:R-:W-:Y:S01]  /*4e10*/  STG.E.U16 desc[UR12][R2.64], R8 ;  /* 0x0000000802007986 */ /* 0x000fe2000c10150c */
[----:B---3--:R-:W-:-:S03]  /*4e20*/  IADD3 R4, P1, R20, UR14, RZ ;  /* 0x0000000e14047c10 */ /* 0x008fc6000ff3e0ff */
[----:B------:R0:W-:Y:S04]  /*4e30*/  STG.E.U16 desc[UR12][R2.64+0x2], R5 ;  /* 0x0000020502007986 */ /* 0x0001e8000c10150c */
[----:B------:R-:W-:Y:S04]  /*4e40*/  STG.E.U16 desc[UR12][R2.64+0x4], R6 ;  /* 0x0000040602007986 */ /* 0x000fe8000c10150c */
[----:B------:R1:W-:Y:S01]  /*4e50*/  STG.E.U16 desc[UR12][R2.64+0x6], R7 ;  /* 0x0000060702007986 */ /* 0x0003e2000c10150c */
[----:B0-----:R-:W-:Y:S02]  /*4e60*/  IADD3.X R5, R17, UR15, RZ, P1, !PT ;  /* 0x0000000f11057c10 */ /* 0x001fe40008ffe4ff */
[----:B-1----:R-:W-:-:S03]  /*4e70*/  PRMT R3, R14, 0x7632, R3 ;  /* 0x000076320e037816 */ /* 0x002fc60000000003 */
[----:B------:R2:W-:Y:S04]  /*4e80*/  STG.E.U16 desc[UR12][R4.64], R16 ;  /* 0x0000001004007986 */ /* 0x0005e8000c10150c */
[----:B------:R2:W-:Y:S04]  /*4e90*/  STG.E.U16 desc[UR12][R4.64+0x2], R0 ;  /* 0x0000020004007986 */ /* 0x0005e8000c10150c */
[----:B------:R2:W-:Y:S04]  /*4ea0*/  STG.E.U16 desc[UR12][R4.64+0x4], R14 ;  /* 0x0000040e04007986 */ /* 0x0005e8000c10150c */
[----:B------:R2:W-:Y:S01]  /*4eb0*/  STG.E.U16 desc[UR12][R4.64+0x6], R3 ;  /* 0x0000060304007986 */ /* 0x0005e2000c10150c */
[----:B------:R-:W-:Y:S05]  /*4ec0*/  @!P0 BRA `(.L_x_689) ;  /* 0xffffffb4008c8947 */ /* 0x000fea000383ffff */
.L_x_677:
        /* <DEDUP_REMOVED lines=23> */
[----:B------:R-:W-:-:S04]  /*5040*/  IADD3 R11, P0, P1, -R2, -0x9, -R0 ;  /* 0xfffffff7020b7810 */ /* 0x000fc8000791e900 */
[----:B------:R-:W-:Y:S02]  /*5050*/  IADD3.X R13, ~R3, -0x1, R4, P0, P1 ;  /* 0xffffffff030d7810 */ /* 0x000fe400007e2504 */
[----:B------:R-:W-:-:S03]  /*5060*/  SHF.R.U32.HI R4, RZ, 0x4, R56 ;  /* 0x00000004ff047819 */ /* 0x000fc60000011638 */
[----:B------:R-:W-:Y:S01]  /*5070*/  IMAD.WIDE.U32 R6, R13, -0x33333333, RZ ;  /* 0xcccccccd0d067825 */ /* 0x000fe200078e00ff */
[----:B------:R-:W-:Y:S02]  /*5080*/  VIADDMNMX.U32 R5, R4, R5, 0x20, !PT ;  /* 0x0000002004057446 */ /* 0x000fe40007800005 */
[----:B------:R-:W-:Y:S01]  /*5090*/  LOP3.LUT R10, RZ, R4, RZ, 0x33, !PT ;  /* 0x00000004ff0a7212 */ /* 0x000fe200078e33ff */
[----:B------:R-:W-:-:S03]  /*50a0*/  IMAD.WIDE.U32 R8, P0, R11, -0x33333334, R6 ;  /* 0xcccccccc0b087825 */ /* 0x000fc60007800006 */
[----:B------:R-:W-:Y:S01]  /*50b0*/  IADD3 R5, R5, R10, RZ ;  /* 0x0000000a05057210 */ /* 0x000fe20007ffe0ff */
[----:B------:R-:W-:Y:S01]  /*50c0*/  IMAD.WIDE.U32 R6, R11, -0x33333333, RZ ;  /* 0xcccccccd0b067825 */ /* 0x000fe200078e00ff */
[----:B------:R-:W-:-:S03]  /*50d0*/  MOV R10, R9 ;  /* 0x00000009000a7202 */ /* 0x000fc60000000f00 */
[----:B------:R-:W-:Y:S01]  /*50e0*/  IMAD.X R11, RZ, RZ, RZ, P0 ;  /* 0x000000ffff0b7224 */ /* 0x000fe200000e06ff */
[----:B------:R-:W-:Y:S01]  /*50f0*/  IADD3 RZ, P1, R7, R8, RZ ;  /* 0x0000000807ff7210 */ /* 0x000fe20007f3e0ff */
[----:B------:R-:W-:Y:S01]  /*5100*/  IMAD.WIDE.U32 R6, R5, -0x33333333, RZ ;  /* 0xcccccccd05067825 */ /* 0x000fe200078e00ff */
[----:B------:R-:W-:Y:S02]  /*5110*/  ISETP.LT.U32.AND P0, PT, R14, 0xa, PT ;  /* 0x0000000a0e00780c */ /* 0x000fe40003f01070 */
[----:B------:R-:W-:Y:S01]  /*5120*/  MOV R6, UR9 ;  /* 0x0000000900067c02 */ /* 0x000fe20008000f00 */
[----:B------:R-:W-:Y:S01]  /*5130*/  IMAD.WIDE.U32.X R8, R13, -0x33333334, R10, P1 ;  /* 0xcccccccc0d087825 */ /* 0x000fe200008e040a */
[----:B------:R-:W-:Y:S02]  /*5140*/  ISETP.LT.AND.EX P0, PT, R15, RZ, PT, P0 ;  /* 0x000000ff0f00720c */ /* 0x000fe40003f01300 */
[----:B------:R-:W-:Y:S02]  /*5150*/  LEA.HI R50, R7, 0x1, RZ, 0x1c ;  /* 0x0000000107327811 */ /* 0x000fe400078fe0ff */
[----:B------:R-:W-:-:S02]  /*5160*/  SHF.R.U64 R51, R8, 0x3, R9 ;  /* 0x0000000308337819 */ /* 0x000fc40000001209 */
[----:B------:R-:W-:Y:S02]  /*5170*/  SEL R49, R14, 0xa, P0 ;  /* 0x0000000a0e317807 */ /* 0x000fe40000000000 */
[----:B------:R-:W-:Y:S02]  /*5180*/  SEL R48, R15, RZ, P0 ;  /* 0x000000ff0f307207 */ /* 0x000fe40000000000 */
[C---:B------:R-:W-:Y:S02]  /*5190*/  IADD3 R7, P0, R0.reuse, 0xa, RZ ;  /* 0x0000000a00077810 */ /* 0x040fe40007f1e0ff */
[C---:B------:R-:W-:Y:S02]  /*51a0*/  IADD3 R8, P1, R0.reuse, 0x14, RZ ;  /* 0x0000001400087810 */ /* 0x040fe40007f3e0ff */
[----:B------:R-:W-:Y:S01]  /*51b0*/  IADD3 R9, P2, R0, 0x1e, RZ ;  /* 0x0000001e00097810 */ /* 0x000fe20007f5e0ff */
[----:B------:R-:W-:Y:S01]  /*51c0*/  IMAD.X R11, RZ, RZ, RZ, P0 ;  /* 0x000000ffff0b7224 */ /* 0x000fe200000e06ff */
[----:B------:R-:W-:-:S02]  /*51d0*/  IADD3 R51, R51, 0x1, RZ ;  /* 0x0000000133337810 */ /* 0x000fc40007ffe0ff */
[C---:B------:R-:W-:Y:S01]  /*51e0*/  SHF.L.U64.HI R48, R49.reuse, 0x3, R48 ;  /* 0x0000000331307819 */ /* 0x040fe20000010230 */
[----:B------:R-:W-:Y:S01]  /*51f0*/  IMAD.SHL.U32 R49, R49, 0x8, RZ ;  /* 0x0000000831317824 */ /* 0x000fe200078e00ff */
[----:B------:R-:W-:Y:S02]  /*5200*/  LOP3.LUT R10, R56, 0xf, RZ, 0xc0, !PT ;  /* 0x0000000f380a7812 */ /* 0x000fe400078ec0ff */
[----:B------:R-:W-:Y:S02]  /*5210*/  IADD3.X R12, RZ, RZ, RZ, P1, !PT ;  /* 0x000000ffff0c7210 */ /* 0x000fe40000ffe4ff */
[----:B------:R-:W-:Y:S02]  /*5220*/  IADD3.X R13, RZ, RZ, RZ, P2, !PT ;  /* 0x000000ffff0d7210 */ /* 0x000fe400017fe4ff */
[----:B------:R-:W-:Y:S02]  /*5230*/  LOP3.LUT R50, R50, 0x3, RZ, 0xc0, !PT ;  /* 0x0000000332327812 */ /* 0x000fe400078ec0ff */
[----:B------:R-:W-:-:S07]  /*5240*/  LOP3.LUT R51, R51, 0x3, RZ, 0xc0, !PT ;  /* 0x0000000333337812 */ /* 0x000fce00078ec0ff */
.L_x_706:
[----:B------:R-:W-:Y:S01]  /*5250*/  ISETP.GT.U32.AND P0, PT, R49, R0, PT ;  /* 0x000000003100720c */ /* 0x000fe20003f04070 */
[----:B------:R-:W-:Y:S01]  /*5260*/  BSSY B0, `(.L_x_690) ;  /* 0x00000ad000007945 */ /* 0x000fe20003800000 */
[----:B0-----:R-:W-:Y:S02]  /*5270*/  MOV R52, RZ ;  /* 0x000000ff00347202 */ /* 0x001fe40000000f00 */
[----:B------:R-:W-:Y:S02]  /*5280*/  ISETP.GT.AND.EX P0, PT, R48, RZ, PT, P0 ;  /* 0x000000ff3000720c */ /* 0x000fe40003f04300 */
[----:B------:R-:W-:-:S11]  /*5290*/  MOV R55, RZ ;  /* 0x000000ff00377202 */ /* 0x000fd60000000f00 */
[----:B-1234-:R-:W-:Y:S05]  /*52a0*/  @!P0 BRA `(.L_x_691) ;  /* 0x0000000800a08947 */ /* 0x01efea0003800000 */
[----:B------:R-:W-:Y:S01]  /*52b0*/  ISETP.NE.U32.AND P1, PT, R51, RZ, PT ;  /* 0x000000ff3300720c */ /* 0x000fe20003f25070 */
[----:B------:R-:W-:Y:S01]  /*52c0*/  BSSY B1, `(.L_x_692) ;  /* 0x0000026000017945 */ /* 0x000fe20003800000 */
[----:B------:R-:W-:Y:S01]  /*52d0*/  IADD3 R15, P2, P3, -R2, -0x9, -R0 ;  /* 0xfffffff7020f7810 */ /* 0x000fe20007b5e900 */
[----:B------:R-:W-:Y:S01]  /*52e0*/  IMAD.MOV.U32 R55, RZ, RZ, RZ ;  /* 0x000000ffff377224 */ /* 0x000fe200078e00ff */
[----:B------:R-:W-:Y:S02]  /*52f0*/  ISETP.NE.AND.EX P1, PT, RZ, RZ, PT, P1 ;  /* 0x000000ffff00720c */ /* 0x000fe40003f25310 */
[----:B------:R-:W-:Y:S02]  /*5300*/  CS2R R52, SRZ ;  /* 0x0000000000347805 */ /* 0x000fe4000001ff00 */
[----:B------:R-:W-:Y:S02]  /*5310*/  MOV R14, 0xffffffff ;  /* 0xffffffff000e7802 */ /* 0x000fe40000000f00 */
[----:B------:R-:W-:-:S02]  /*5320*/  ISETP.GE.U32.AND P0, PT, R15, 0x1e, PT ;  /* 0x0000001e0f00780c */ /* 0x000fc40003f06070 */
[----:B------:R-:W-:Y:S02]  /*5330*/  IADD3.X R14, ~R3, -0x1, R14, P2, P3 ;  /* 0xffffffff030e7810 */ /* 0x000fe400017e650e */
[----:B------:R-:W-:Y:S02]  /*5340*/  LOP3.LUT R15, R56, 0x1f, RZ, 0xc0, !PT ;  /* 0x0000001f380f7812 */ /* 0x000fe400078ec0ff */
[----:B------:R-:W-:Y:S02]  /*5350*/  ISETP.GE.U32.AND.EX P0, PT, R14, RZ, PT, P0 ;  /* 0x000000ff0e00720c */ /* 0x000fe40003f06100 */
[----:B------:R-:W-:Y:S02]  /*5360*/  IADD3 R14, P2, R15, R6, RZ ;  /* 0x000000060f0e7210 */ /* 0x000fe40007f5e0ff */
        /* <DEDUP_REMOVED lines=20> */
[----:B------:R-:W-:Y:S02]  /*54b0*/  MOV R53, R12 ;  /* 0x0000000c00357202 */ /* 0x000fe40000000f00 */
[----:B------:R-:W-:Y:S02]  /*54c0*/  @P1 MOV R54, R9 ;  /* 0x0000000900361202 */ /* 0x000fe40000000f00 */
[----:B------:R-:W-:Y:S01]  /*54d0*/  @P1 MOV R53, R13 ;  /* 0x0000000d00351202 */ /* 0x000fe20000000f00 */
[----:B--2---:R-:W-:Y:S01]  /*54e0*/  FADD.FTZ R52, R52, R18 ;  /* 0x0000001234347221 */ /* 0x004fe20000010000 */
[----:B------:R-:W-:-:S03]  /*54f0*/  FADD.FTZ R55, R55, R19 ;  /* 0x0000001337377221 */ /* 0x000fc60000010000 */
[----:B---3--:R-:W-:Y:S01]  /*5500*/  @P1 FADD.FTZ R52, R52, R20 ;  /* 0x0000001434341221 */ /* 0x008fe20000010000 */
[----:B------:R-:W-:-:S07]  /*5510*/  @P1 FADD.FTZ R55, R55, R21 ;  /* 0x0000001537371221 */ /* 0x000fce0000010000 */
.L_x_693:
[----:B------:R-:W-:Y:S05]  /*5520*/  BSYNC B1 ;  /* 0x0000000000017941 */ /* 0x000fea0003800000 */
.L_x_692:
[----:B------:R-:W-:Y:S05]  /*5530*/  @!P0 BRA `(.L_x_691) ;  /* 0x0000000400fc8947 */ /* 0x000fea0003800000 */
[----:B------:R-:W-:Y:S01]  /*5540*/  IADD3 R16, P2, -R54, R49, RZ ;  /* 0x0000003136107210 */ /* 0x000fe20007f5e1ff */
[C---:B------:R-:W-:Y:S01]  /*5550*/  IMAD R17, R53.reuse, 0xa00, RZ ;  /* 0x00000a0035117824 */ /* 0x040fe200078e02ff */
[C---:B------:R-:W-:Y:S01]  /*5560*/  SHF.L.U64.HI R15, R14.reuse, 0x1, R15 ;  /* 0x000000010e0f7819 */ /* 0x040fe2000001020f */
[----:B------:R-:W-:Y:S01]  /*5570*/  IMAD.SHL.U32 R14, R14, 0x2, RZ ;  /* 0x000000020e0e7824 */ /* 0x000fe200078e00ff */
[----:B------:R-:W-:Y:S01]  /*5580*/  ISETP.GT.U32.AND P1, PT, R16, 0x78, PT ;  /* 0x000000781000780c */ /* 0x000fe20003f24070 */
[----:B------:R-:W-:Y:S01]  /*5590*/  ULDC.64 UR4, c[0x0][0x260] ;  /* 0x0000980000047ab9 */ /* 0x000fe20000000a00 */
[----:B------:R-:W-:Y:S01]  /*55a0*/  IADD3.X R18, ~R53, R48, RZ, P2, !PT ;  /* 0x0000003035127210 */ /* 0x000fe200017fe5ff */
        /* <DEDUP_REMOVED lines=13> */
.L_x_696:
        /* <DEDUP_REMOVED lines=55> */
.L_x_695:
[----:B------:R-:W-:Y:S05]  /*59f0*/  BSYNC B1 ;  /* 0x0000000000017941 */ /* 0x000fea0003800000 */
.L_x_694:
        /* <DEDUP_REMOVED lines=35> */
.L_x_698:
[----:B------:R-:W-:Y:S05]  /*5c30*/  BSYNC B1 ;  /* 0x0000000000017941 */ /* 0x000fea0003800000 */
.L_x_697:
        /* <DEDUP_REMOVED lines=15> */
.L_x_691:
[----:B------:R-:W-:Y:S05]  /*5d30*/  BSYNC B0 ;  /* 0x0000000000007941 */ /* 0x000fea0003800000 */
.L_x_690:
        /* <DEDUP_REMOVED lines=14> */
[----:B------:R-:W-:-:S11]  /*5e20*/  MOV R15, R4 ;  /* 0x00000004000f7202 */ /* 0x000fd60000000f00 */
        /* <DEDUP_REMOVED lines=8> */
[----:B0-----:R-:W-:-:S06]  /*5eb0*/  CS2R R14, SRZ ;  /* 0x00000000000e7805 */ /* 0x001fcc000001ff00 */
        /* <DEDUP_REMOVED lines=26> */
.L_x_715:
        /* <DEDUP_REMOVED lines=31> */
[----:B------:R-:W-:Y:S01]  /*6250*/  MOV R32, 0xffff ;  /* 0x0000ffff00207802 */ /* 0x000fe20000000f00 */
        /* <DEDUP_REMOVED lines=14> */
.L_x_725:
        /* <DEDUP_REMOVED lines=41> */
.L_x_735:
[----:B--2---:R-:W-:Y:S01]  /*65d0*/  FADD.FTZ R15, R14, R30 ;  /* 0x0000001e0e0f7221 */ /* 0x004fe20000010000 */
[----:B------:R-:W-:-:S04]  /*65e0*/  @!P1 F2FP.BF16.F32.PACK_AB R14, RZ, R24 ;  /* 0x00000018ff0e923e */ /* 0x000fc800000010ff */
[----:B------:R-:W-:Y:S01]  /*65f0*/  @!P1 F2FP.BF16.F32.PACK_AB R15, RZ, R15 ;  /* 0x0000000fff0f923e */ /* 0x000fe200000010ff */
[----:B------:R3:W-:Y:S03]  /*6600*/  @!P1 STG.E.U16 desc[UR12][R16.64+0x50], R14 ;  /* 0x0000500e10009986 */ /* 0x0007e6000c10150c */
[----:B------:R-:W-:Y:S02]  /*6610*/  PRMT R20, R15, 0x7610, R20 ;  /* 0x000076100f147816 */ /* 0x000fe40000000014 */
[----:B------:R-:W-:-:S03]  /*6620*/  LEA.HI R15, R56, 0x3c, RZ, 0x1c ;  /* 0x0000003c380f7811 */ /* 0x000fc600078fe0ff */
[----:B------:R3:W-:Y:S04]  /*6630*/  @!P1 STG.E.U16 desc[UR12][R18.64+0x50], R20 ;  /* 0x0000501412009986 */ /* 0x0007e8000c10150c */
.L_x_701:
[----:B------:R-:W-:Y:S05]  /*6640*/  BSYNC B0 ;  /* 0x0000000000007941 */ /* 0x000fea0003800000 */
.L_x_700:
        /* <DEDUP_REMOVED lines=13> */
[C---:B------:R-:W-:Y:S01]  /*6720*/  @!P0 SHF.L.U32 R19, R10.reuse, 0x1, RZ ;  /* 0x000000010a138819 */ /* 0x040fe200000006ff */
[C---:B------:R-:W-:Y:S01]  /*6730*/  @!P0 IMAD.SHL.U32 R22, R10.reuse, 0x2, RZ ;  /* 0x000000020a168824 */ /* 0x040fe200078e00ff */
[C---:B------:R-:W-:Y:S01]  /*6740*/  @!P0 IADD3 R18, R15.reuse, 0x14, RZ ;  /* 0x000000140f128810 */ /* 0x040fe20007ffe0ff */
[----:B0-----:R-:W-:Y:S01]  /*6750*/  IMAD.MOV.U32 R17, RZ, RZ, 0xffff ;  /* 0x0000ffffff117424 */ /* 0x001fe200078e00ff */
[----:B------:R-:W-:Y:S01]  /*6760*/  @!P0 LEA R23, R10, UR4, 0x7 ;  /* 0x000000040a178c11 */ /* 0x000fe2000f8e38ff */
[----:B------:R-:W-:Y:S01]  /*6770*/  IMAD.MOV.U32 R32, RZ, RZ, RZ ;  /* 0x000000ffff207224 */ /* 0x000fe200078e00ff */
[----:B------:R-:W-:Y:S01]  /*6780*/  @!P0 LOP3.LUT R18, R18, R19, RZ, 0x3c, !PT ;  /* 0x0000001312128212 */ /* 0x000fe200078e3cff */
[----:B------:R-:W-:Y:S01]  /*6790*/  IMAD.MOV.U32 R40, RZ, RZ, 0xffff ;  /* 0x0000ffffff287424 */ /* 0x000fe200078e00ff */
[----:B------:R-:W-:Y:S01]  /*67a0*/  @!P0 IADD3 R21, R15, 0x28, RZ ;  /* 0x000000280f158810 */ /* 0x000fe20007ffe0ff */
[----:B-1----:R-:W0:Y:S01]  /*67b0*/  SHFL.BFLY PT, R17, R16, 0x8, 0x101f ;  /* 0x0d101f0010117f89 */ /* 0x002e2200000e0000 */
[----:B------:R-:W-:-:S02]  /*67c0*/  @!P0 LEA R18, R18, R23, 0x2 ;  /* 0x0000001712128211 */ /* 0x000fc400078e10ff */
[----:B------:R-:W-:Y:S02]  /*67d0*/  @!P0 LOP3.LUT R21, R21, R22, RZ, 0x3c, !PT ;  /* 0x0000001615158212 */ /* 0x000fe400078e3cff */
[C---:B------:R-:W-:Y:S01]  /*67e0*/  @!P0 LEA R24, R10.reuse, UR4, 0x7 ;  /* 0x000000040a188c11 */ /* 0x040fe2000f8e38ff */
[----:B------:R-:W1:Y:S01]  /*67f0*/  @!P0 LDS R20, [R18] ;  /* 0x0000000012148984 */ /* 0x000e620000000800 */
[----:B------:R-:W-:Y:S02]  /*6800*/  @!P0 IADD3 R23, R15, 0x3c, RZ ;  /* 0x0000003c0f178810 */ /* 0x000fe40007ffe0ff */
        /* <DEDUP_REMOVED lines=8> */
[----:B------:R-:W-:Y:S02]  /*6890*/  @!P0 LEA R39, R23, R30, 0x2 ;  /* 0x0000001e17278211 */ /* 0x000fe400078e10ff */
[----:B------:R-:W-:Y:S01]  /*68a0*/  MOV R23, RZ ;  /* 0x000000ff00177202 */ /* 0x000fe20000000f00 */
[----:B--2---:R-:W2:Y:S01]  /*68b0*/  SHFL.BFLY PT, R30, R14, 0x8, 0x101f ;  /* 0x0d101f000e1e7f89 */ /* 0x004ea200000e0000 */
[----:B------:R-:W-:Y:S01]  /*68c0*/  MOV R29, 0xffff ;  /* 0x0000ffff001d7802 */ /* 0x000fe20000000f00 */
[----:B0-----:R-:W-:Y:S01]  /*68d0*/  FADD.FTZ R25, R17, R16 ;  /* 0x0000001011197221 */ /* 0x001fe20000010000 */
[----:B------:R-:W-:Y:S01]  /*68e0*/  MOV R24, RZ ;  /* 0x000000ff00187202 */ /* 0x000fe20000000f00 */
[----:B------:R-:W-:Y:S01]  /*68f0*/  @!P0 LDS R22, [R39] ;  /* 0x0000000027168984 */ /* 0x000fe20000000800 */
[----:B------:R-:W-:Y:S01]  /*6900*/  IMAD.MOV.U32 R16, RZ, RZ, 0xffff ;  /* 0x0000ffffff107424 */ /* 0x000fe200078e00ff */
[----:B------:R-:W-:-:S02]  /*6910*/  MOV R34, RZ ;  /* 0x000000ff00227202 */ /* 0x000fc40000000f00 */
[----:B------:R-:W-:Y:S02]  /*6920*/  MOV R35, 0xffff ;  /* 0x0000ffff00237802 */ /* 0x000fe40000000f00 */
[----:B---3--:R-:W-:Y:S01]  /*6930*/  MOV R18, RZ ;  /* 0x000000ff00127202 */ /* 0x008fe20000000f00 */
[----:B------:R-:W0:Y:S01]  /*6940*/  SHFL.BFLY PT, R16, R25, 0x4, 0x101f ;  /* 0x0c901f0019107f89 */ /* 0x000e2200000e0000 */
[----:B------:R-:W-:Y:S02]  /*6950*/  MOV R28, 0xffff ;  /* 0x0000ffff001c7802 */ /* 0x000fe40000000f00 */
[----:B------:R-:W-:Y:S02]  /*6960*/  MOV R26, 0xffff ;  /* 0x0000ffff001a7802 */ /* 0x000fe40000000f00 */
[----:B------:R-:W-:Y:S02]  /*6970*/  MOV R41, 0xffff ;  /* 0x0000ffff00297802 */ /* 0x000fe40000000f00 */
[----:B------:R-:W-:Y:S01]  /*6980*/  MOV R43, 0xffff ;  /* 0x0000ffff002b7802 */ /* 0x000fe20000000f00 */
[----:B-1----:R-:W-:-:S02]  /*6990*/  @!P0 IMAD.MOV.U32 R32, RZ, RZ, R20 ;  /* 0x000000ffff208224 */ /* 0x002fc400078e0014 */
[----:B--2---:R-:W-:Y:S01]  /*69a0*/  FADD.FTZ R17, R30, R14 ;  /* 0x0000000e1e117221 */ /* 0x004fe20000010000 */
[----:B------:R1:W-:Y:S01]  /*69b0*/  @!P0 LDS R20, [R39+0x500] ;  /* 0x0005000027148984 */ /* 0x0003e20000000800 */
[----:B------:R-:W-:Y:S02]  /*69c0*/  MOV R30, 0xffff ;  /* 0x0000ffff001e7802 */ /* 0x000fe40000000f00 */
[----:B------:R-:W-:Y:S01]  /*69d0*/  @!P0 MOV R34, R21 ;  /* 0x0000001500228202 */ /* 0x000fe20000000f00 */
[----:B------:R-:W2:Y:S01]  /*69e0*/  SHFL.BFLY PT, R31, R32, 0x8, 0x101f ;  /* 0x0d101f00201f7f89 */ /* 0x000ea200000e0000 */
[----:B------:R-:W-:Y:S02]  /*69f0*/  MOV R21, RZ ;  /* 0x000000ff00157202 */ /* 0x000fe40000000f00 */
[----:B------:R-:W-:Y:S01]  /*6a00*/  @!P0 MOV R23, R38 ;  /* 0x0000002600178202 */ /* 0x000fe20000000f00 */
[----:B------:R-:W3:Y:S01]  /*6a10*/  SHFL.BFLY PT, R33, R34, 0x8, 0x101f ;  /* 0x0d101f0022217f89 */ /* 0x000ee200000e0000 */
[----:B------:R-:W-:Y:S01]  /*6a20*/  MOV R38, 0xffff ;  /* 0x0000ffff00267802 */ /* 0x000fe20000000f00 */
[----:B0-----:R-:W-:Y:S01]  /*6a30*/  FADD.FTZ R19, R25, R16 ;  /* 0x0000001019137221 */ /* 0x001fe20000010000 */
[----:B------:R-:W-:Y:S01]  /*6a40*/  @!P0 MOV R24, R37 ;  /* 0x0000002500188202 */ /* 0x000fe20000000f00 */
[----:B------:R-:W-:Y:S01]  /*6a50*/  IMAD.MOV.U32 R37, RZ, RZ, 0xffff ;  /* 0x0000ffffff257424 */ /* 0x000fe200078e00ff */
[----:B------:R-:W0:Y:S01]  /*6a60*/  SHFL.BFLY PT, R30, R17, 0x4, 0x101f ;  /* 0x0c901f00111e7f89 */ /* 0x000e2200000e0000 */
[----:B-1----:R-:W-:-:S03]  /*6a70*/  MOV R39, 0xffff ;  /* 0x0000ffff00277802 */ /* 0x002fc60000000f00 */
[----:B------:R-:W1:Y:S01]  /*6a80*/  SHFL.BFLY PT, R38, R23, 0x8, 0x101f ;  /* 0x0d101f0017267f89 */ /* 0x000e6200000e0000 */
[----:B------:R-:W-:Y:S01]  /*6a90*/  @!P0 IMAD.MOV.U32 R21, RZ, RZ, R22 ;  /* 0x000000ffff158224 */ /* 0x000fe200078e0016 */
[----:B------:R-:W-:Y:S02]  /*6aa0*/  MOV R22, 0xffff ;  /* 0x0000ffff00167802 */ /* 0x000fe40000000f00 */
[----:B------:R-:W4:Y:S04]  /*6ab0*/  SHFL.BFLY PT, R37, R24, 0x8, 0x101f ;  /* 0x0d101f0018257f89 */ /* 0x000f2800000e0000 */
[----:B------:R-:W5:Y:S01]  /*6ac0*/  SHFL.BFLY PT, R42, R21, 0x8, 0x101f ;  /* 0x0d101f00152a7f89 */ /* 0x000f6200000e0000 */
[----:B--2---:R-:W-:-:S03]  /*6ad0*/  FADD.FTZ R31, R31, R32 ;  /* 0x000000201f1f7221 */ /* 0x004fc60000010000 */
[----:B------:R-:W2:Y:S01]  /*6ae0*/  SHFL.BFLY PT, R16, R19, 0x2, 0x101f ;  /* 0x0c501f0013107f89 */ /* 0x000ea200000e0000 */
[----:B---3--:R-:W-:Y:S01]  /*6af0*/  FADD.FTZ R33, R33, R34 ;  /* 0x0000002221217221 */ /* 0x008fe20000010000 */
[----:B------:R-:W-:Y:S01]  /*6b00*/  MOV R34, 0xffff ;  /* 0x0000ffff00227802 */ /* 0x000fe20000000f00 */
[----:B0-----:R-:W-:Y:S01]  /*6b10*/  FADD.FTZ R14, R17, R30 ;  /* 0x0000001e110e7221 */ /* 0x001fe20000010000 */
[----:B------:R-:W-:Y:S02]  /*6b20*/  MOV R17, 0xffff ;  /* 0x0000ffff00117802 */ /* 0x000fe40000000f00 */
[----:B------:R-:W-:Y:S01]  /*6b30*/  @!P0 MOV R18, R20 ;  /* 0x0000001400128202 */ /* 0x000fe20000000f00 */
[----:B-1----:R-:W-:Y:S01]  /*6b40*/  FADD.FTZ R32, R38, R23 ;  /* 0x0000001726207221 */ /* 0x002fe20000010000 */
[----:B------:R-:W-:Y:S01]  /*6b50*/  IMAD.MOV.U32 R20, RZ, RZ, 0xffff ;  /* 0x0000ffffff147424 */ /* 0x000fe200078e00ff */
[----:B------:R-:W0:Y:S01]  /*6b60*/  SHFL.BFLY PT, R30, R14, 0x2, 0x101f ;  /* 0x0c501f000e1e7f89 */ /* 0x000e2200000e0000 */
[----:B------:R-:W-:-:S02]  /*6b70*/  IMAD.MOV.U32 R23, RZ, RZ, 0xffff ;  /* 0x0000ffffff177424 */ /* 0x000fc400078e00ff */
[----:B----4-:R-:W-:Y:S01]  /*6b80*/  FADD.FTZ R25, R37, R24 ;  /* 0x0000001825197221 */ /* 0x010fe20000010000 */
[----:B------:R-:W-:Y:S01]  /*6b90*/  MOV R24, 0xffff ;  /* 0x0000ffff00187802 */ /* 0x000fe20000000f00 */
[----:B------:R-:W1:Y:S01]  /*6ba0*/  SHFL.BFLY PT, R37, R32, 0x4, 0x101f ;  /* 0x0c901f0020257f89 */ /* 0x000e6200000e0000 */
[----:B------:R-:W-:Y:S01]  /*6bb0*/  ISETP.NE.AND P0, PT, R10, RZ, PT ;  /* 0x000000ff0a00720c */ /* 0x000fe20003f05270 */
[----:B-----5:R-:W-:Y:S01]  /*6bc0*/  FADD.FTZ R42, R42, R21 ;  /* 0x000000152a2a7221 */ /* 0x020fe20000010000 */
[----:B------:R-:W-:Y:S01]  /*6bd0*/  IMAD.MOV.U32 R21, RZ, RZ, 0xffff ;  /* 0x0000ffffff157424 */ /* 0x000fe200078e00ff */
[----:B------:R-:W3:Y:S01]  /*6be0*/  SHFL.BFLY PT, R20, R31, 0x4, 0x101f ;  /* 0x0c901f001f147f89 */ /* 0x000ee200000e0000 */
[----:B--2---:R-:W-:Y:S01]  /*6bf0*/  FADD.FTZ R16, R19, R16 ;  /* 0x0000001013107221 */ /* 0x004fe20000010000 */
[----:B------:R-:W-:Y:S02]  /*6c00*/  MOV R19, 0xffff ;  /* 0x0000ffff00137802 */ /* 0x000fe40000000f00 */
[----:B------:R-:W2:Y:S04]  /*6c10*/  SHFL.BFLY PT, R23, R18, 0x8, 0x101f ;  /* 0x0d101f0012177f89 */ /* 0x000ea800000e0000 */
[----:B------:R-:W4:Y:S04]  /*6c20*/  SHFL.BFLY PT, R36, R33, 0x4, 0x101f ;  /* 0x0c901f0021247f89 */ /* 0x000f2800000e0000 */
[----:B------:R-:W5:Y:S04]  /*6c30*/  SHFL.BFLY PT, R38, R25, 0x4, 0x101f ;  /* 0x0c901f0019267f89 */ /* 0x000f6800000e0000 */
[----:B------:R-:W5:Y:S01]  /*6c40*/  SHFL.BFLY PT, R41, R42, 0x4, 0x101f ;  /* 0x0c901f002a297f89 */ /* 0x000f6200000e0000 */
[----:B0-----:R-:W-:Y:S01]  /*6c50*/  FADD.FTZ R17, R14, R30 ;  /* 0x0000001e0e117221 */ /* 0x001fe20000010000 */
[----:B------:R-:W-:-:S02]  /*6c60*/  IMAD.MOV.U32 R14, RZ, RZ, 0xffff ;  /* 0x0000ffffff0e7424 */ /* 0x000fc400078e00ff */
[----:B-1----:R-:W-:Y:S01]  /*6c70*/  FADD.FTZ R37, R32, R37 ;  /* 0x0000002520257221 */ /* 0x002fe20000010000 */
[----:B------:R-:W0:Y:S01]  /*6c80*/  SHFL.BFLY PT, R19, R16, 0x1, 0x101f ;  /* 0x0c301f0010137f89 */ /* 0x000e2200000e0000 */
[----:B------:R-:W-:Y:S01]  /*6c90*/  MOV R32, 0xffff ;  /* 0x0000ffff00207802 */ /* 0x000fe20000000f00 */
[----:B---3--:R-:W-:Y:S01]  /*6ca0*/  FADD.FTZ R35, R31, R20 ;  /* 0x000000141f237221 */ /* 0x008fe20000010000 */
[----:B------:R-:W-:Y:S01]  /*6cb0*/  MOV R20, 0xffff ;  /* 0x0000ffff00147802 */ /* 0x000fe20000000f00 */
[----:B------:R-:W1:Y:S01]  /*6cc0*/  SHFL.BFLY PT, R24, R37, 0x2, 0x101f ;  /* 0x0c501f0025187f89 */ /* 0x000e6200000e0000 */
[----:B--2---:R-:W-:Y:S01]  /*6cd0*/  FADD.FTZ R31, R23, R18 ;  /* 0x00000012171f7221 */ /* 0x004fe20000010000 */
[----:B------:R-:W-:Y:S02]  /*6ce0*/  MOV R18, 0xffff ;  /* 0x0000ffff00127802 */ /* 0x000fe40000000f00 */
[----:B------:R-:W2:Y:S01]  /*6cf0*/  SHFL.BFLY PT, R14, R17, 0x1, 0x101f ;  /* 0x0c301f00110e7f89 */ /* 0x000ea200000e0000 */
[----:B------:R-:W-:Y:S01]  /*6d00*/  MOV R23, 0xffff ;  /* 0x0000ffff00177802 */ /* 0x000fe20000000f00 */
[----:B----4-:R-:W-:Y:S01]  /*6d10*/  FADD.FTZ R36, R33, R36 ;  /* 0x0000002421247221 */ /* 0x010fe20000010000 */
[----:B------:R-:W-:Y:S01]  /*6d20*/  MOV R33, 0xffff ;  /* 0x0000ffff00217802 */ /* 0x000fe20000000f00 */
[----:B------:R-:W3:Y:S01]  /*6d30*/  SHFL.BFLY PT, R20, R31, 0x4, 0x101f ;  /* 0x0c901f001f147f89 */ /* 0x000ee200000e0000 */
[----:B-----5:R-:W-:-:S03]  /*6d40*/  FADD.FTZ R38, R25, R38 ;  /* 0x0000002619267221 */ /* 0x020fc60000010000 */
[----:B------:R-:W4:Y:S01]  /*6d50*/  SHFL.BFLY PT, R18, R35, 0x2, 0x101f ;  /* 0x0c501f0023127f89 */ /* 0x000f2200000e0000 */
[----:B------:R-:W-:Y:S01]  /*6d60*/  FADD.FTZ R42, R42, R41 ;  /* 0x000000292a2a7221 */ /* 0x000fe20000010000 */
[----:B------:R-:W-:Y:S02]  /*6d70*/  IADD3 R41, R15, R6, RZ ;  /* 0x000000060f297210 */ /* 0x000fe40007ffe0ff */
[----:B------:R-:W5:Y:S01]  /*6d80*/  SHFL.BFLY PT, R21, R36, 0x2, 0x101f ;  /* 0x0c501f0024157f89 */ /* 0x000f6200000e0000 */
[----:B0-----:R-:W-:-:S03]  /*6d90*/  FADD.FTZ R16, R16, R19 ;  /* 0x0000001310107221 */ /* 0x001fc60000010000 */
[----:B------:R-:W0:Y:S01]  /*6da0*/  SHFL.BFLY PT, R23, R38, 0x2, 0x101f ;  /* 0x0c501f0026177f89 */ /* 0x000e2200000e0000 */
[----:B-1----:R-:W-:-:S03]  /*6db0*/  FADD.FTZ R37, R37, R24 ;  /* 0x0000001825257221 */ /* 0x002fc60000010000 */
[----:B------:R-:W1:Y:S01]  /*6dc0*/  SHFL.BFLY PT, R43, R42, 0x2, 0x101f ;  /* 0x0c501f002a2b7f89 */ /* 0x000e6200000e0000 */
[----:B------:R-:W1:Y:S01]  /*6dd0*/  @!P0 LDC.64 R24, c[0x0][0x218] ;  /* 0x00008600ff188b82 */ /* 0x000e620000000a00 */
[----:B------:R-:W-:Y:S01]  /*6de0*/  @!P0 F2FP.BF16.F32.PACK_AB R30, RZ, R16 ;  /* 0x00000010ff1e823e */ /* 0x000fe200000010ff */
[----:B--2---:R-:W-:Y:S01]  /*6df0*/  FADD.FTZ R44, R17, R14 ;  /* 0x0000000e112c7221 */ /* 0x004fe20000010000 */
[----:B------:R-:W2:Y:S01]  /*6e00*/  SHFL.BFLY PT, R40, R37, 0x1, 0x101f ;  /* 0x0c301f0025287f89 */ /* 0x000ea200000e0000 */
[----:B---3--:R-:W-:-:S03]  /*6e10*/  FADD.FTZ R31, R31, R20 ;  /* 0x000000141f1f7221 */ /* 0x008fc60000010000 */
[----:B------:R-:W-:Y:S01]  /*6e20*/  @!P0 F2FP.BF16.F32.PACK_AB R44, RZ, R44 ;  /* 0x0000002cff2c823e */ /* 0x000fe200000010ff */
[----:B------:R-:W3:Y:S01]  /*6e30*/  @!P0 LDC.64 R16, c[0x0][0x218] ;  /* 0x00008600ff108b82 */ /* 0x000ee20000000a00 */
[----:B----4-:R-:W-:Y:S01]  /*6e40*/  FADD.FTZ R35, R35, R18 ;  /* 0x0000001223237221 */ /* 0x010fe20000010000 */
[----:B------:R-:W4:Y:S01]  /*6e50*/  SHFL.BFLY PT, R32, R31, 0x2, 0x101f ;  /* 0x0c501f001f207f89 */ /* 0x000f2200000e0000 */
[----:B-----5:R-:W-:-:S03]  /*6e60*/  FADD.FTZ R36, R36, R21 ;  /* 0x0000001524247221 */ /* 0x020fc60000010000 */
[----:B------:R-:W5:Y:S02]  /*6e70*/  SHFL.BFLY PT, R34, R35, 0x1, 0x101f ;  /* 0x0c301f0023227f89 */ /* 0x000f6400000e0000 */
[----:B------:R-:W5:Y:S01]  /*6e80*/  @!P0 LDC.64 R20, c[0x0][0x218] ;  /* 0x00008600ff148b82 */ /* 0x000f620000000a00 */
[----:B0-----:R-:W-:Y:S01]  /*6e90*/  FADD.FTZ R38, R38, R23 ;  /* 0x0000001726267221 */ /* 0x001fe20000010000 */
[----:B------:R-:W0:Y:S04]  /*6ea0*/  SHFL.BFLY PT, R33, R36, 0x1, 0x101f ;  /* 0x0c301f0024217f89 */ /* 0x000e2800000e0000 */
[----:B------:R-:W0:Y:S02]  /*6eb0*/  SHFL.BFLY PT, R39, R38, 0x1, 0x101f ;  /* 0x0c301f0026277f89 */ /* 0x000e2400000e0000 */
[----:B------:R-:W0:Y:S01]  /*6ec0*/  @!P0 LDC.64 R22, c[0x0][0x220] ;  /* 0x00008800ff168b82 */ /* 0x000e220000000a00 */
[----:B-1----:R-:W-:-:S04]  /*6ed0*/  @!P0 IMAD.WIDE R24, R41, 0x2, R24 ;  /* 0x0000000229188825 */ /* 0x002fc800078e0218 */
[----:B------:R-:W-:Y:S01]  /*6ee0*/  FADD.FTZ R42, R42, R43 ;  /* 0x0000002b2a2a7221 */ /* 0x000fe20000010000 */
[----:B--2---:R-:W-:Y:S01]  /*6ef0*/  FADD.FTZ R37, R37, R40 ;  /* 0x0000002825257221 */ /* 0x004fe20000010000 */
[----:B------:R1:W-:Y:S01]  /*6f00*/  @!P0 STG.E.U16 desc[UR12][R24.64], R30 ;  /* 0x0000001e18008986 */ /* 0x0003e2000c10150c */
[----:B------:R-:W2:Y:S01]  /*6f10*/  @!P0 LDC.64 R18, c[0x0][0x220] ;  /* 0x00008800ff128b82 */ /* 0x000ea20000000a00 */
[----:B---3--:R-:W-:-:S04]  /*6f20*/  @!P0 IMAD.WIDE R16, R41, 0x2, R16 ;  /* 0x0000000229108825 */ /* 0x008fc800078e0210 */
[----:B----4-:R-:W-:Y:S01]  /*6f30*/  FADD.FTZ R31, R31, R32 ;  /* 0x000000201f1f7221 */ /* 0x010fe20000010000 */
[----:B-----5:R-:W-:Y:S02]  /*6f40*/  FADD.FTZ R34, R35, R34 ;  /* 0x0000002223227221 */ /* 0x020fe40000010000 */
[----:B------:R-:W3:Y:S01]  /*6f50*/  @!P0 LDC.64 R14, c[0x0][0x220] ;  /* 0x00008800ff0e8b82 */ /* 0x000ee20000000a00 */
[----:B------:R-:W-:Y:S01]  /*6f60*/  IMAD.MOV.U32 R35, RZ, RZ, 0xffff ;  /* 0x0000ffffff237424 */ /* 0x000fe200078e00ff */
[----:B-1----:R-:W-:Y:S01]  /*6f70*/  MOV R30, 0xffff ;  /* 0x0000ffff001e7802 */ /* 0x002fe20000000f00 */
[----:B0-----:R-:W-:Y:S01]  /*6f80*/  FADD.FTZ R33, R36, R33 ;  /* 0x0000002124217221 */ /* 0x001fe20000010000 */
[----:B------:R-:W-:-:S04]  /*6f90*/  @!P0 IMAD.WIDE R20, R41, 0x2, R20 ;  /* 0x0000000229148825 */ /* 0x000fc800078e0214 */
[----:B------:R-:W-:Y:S01]  /*6fa0*/  FADD.FTZ R38, R38, R39 ;  /* 0x0000002726267221 */ /* 0x000fe20000010000 */
[C---:B------:R-:W-:Y:S01]  /*6fb0*/  @!P0 IMAD.WIDE R22, R41.reuse, 0x2, R22 ;  /* 0x0000000229168825 */ /* 0x040fe200078e0216 */
[----:B------:R-:W-:Y:S01]  /*6fc0*/  @!P0 F2FP.BF16.F32.PACK_AB R25, RZ, R33 ;  /* 0x00000021ff19823e */ /* 0x000fe200000010ff */
[----:B------:R-:W0:Y:S01]  /*6fd0*/  SHFL.BFLY PT, R35, R42, 0x1, 0x101f ;  /* 0x0c301f002a237f89 */ /* 0x000e2200000e0000 */
[----:B------:R-:W-:Y:S02]  /*6fe0*/  @!P0 F2FP.BF16.F32.PACK_AB R33, RZ, R37 ;  /* 0x00000025ff21823e */ /* 0x000fe400000010ff */
[----:B------:R-:W-:Y:S01]  /*6ff0*/  @!P0 F2FP.BF16.F32.PACK_AB R26, RZ, R38 ;  /* 0x00000026ff1a823e */ /* 0x000fe200000010ff */
[----:B------:R1:W-:Y:S01]  /*7000*/  @!P0 STG.E.U16 desc[UR12][R22.64], R44 ;  /* 0x0000002c16008986 */ /* 0x0003e2000c10150c */
[----:B--2---:R-:W-:-:S03]  /*7010*/  @!P0 IMAD.WIDE R18, R41, 0x2, R18 ;  /* 0x0000000229128825 */ /* 0x004fc600078e0212 */
[----:B------:R2:W4:Y:S01]  /*7020*/  SHFL.BFLY PT, R30, R31, 0x1, 0x101f ;  /* 0x0c301f001f1e7f89 */ /* 0x00052200000e0000 */
[----:B---3--:R-:W-:Y:S01]  /*7030*/  @!P0 IMAD.WIDE R14, R41, 0x2, R14 ;  /* 0x00000002290e8825 */ /* 0x008fe200078e020e */
[----:B-1----:R-:W-:-:S05]  /*7040*/  @!P0 F2FP.BF16.F32.PACK_AB R23, RZ, R34 ;  /* 0x00000022ff17823e */ /* 0x002fca00000010ff */
[----:B------:R2:W-:Y:S01]  /*7050*/  @!P0 STG.E.U16 desc[UR12][R20.64+0x28], R23 ;  /* 0x0000281714008986 */ /* 0x0005e2000c10150c */
[----:B0-----:R-:W-:-:S03]  /*7060*/  FADD.FTZ R35, R42, R35 ;  /* 0x000000232a237221 */ /* 0x001fc60000010000 */
[----:B------:R2:W-:Y:S04]  /*7070*/  @!P0 STG.E.U16 desc[UR12][R18.64+0x28], R25 ;  /* 0x0000281912008986 */ /* 0x0005e8000c10150c */
[----:B------:R2:W-:Y:S04]  /*7080*/  @!P0 STG.E.U16 desc[UR12][R16.64+0x50], R26 ;  /* 0x0000501a10008986 */ /* 0x0005e8000c10150c */
[----:B------:R2:W-:Y:S02]  /*7090*/  @!P0 STG.E.U16 desc[UR12][R14.64+0x50], R33 ;  /* 0x000050210e008986 */ /* 0x0005e4000c10150c */
.L_x_769:
[----:B--2---:R-:W0:Y:S01]  /*70a0*/  @!P0 LDC.64 R14, c[0x0][0x218] ;  /* 0x00008600ff0e8b82 */ /* 0x004e220000000a00 */
[----:B----4-:R-:W-:Y:S01]  /*70b0*/  FADD.FTZ R19, R31, R30 ;  /* 0x0000001e1f137221 */ /* 0x010fe20000010000 */
[----:B------:R-:W-:-:S04]  /*70c0*/  @!P0 F2FP.BF16.F32.PACK_AB R18, RZ, R35 ;  /* 0x00000023ff12823e */ /* 0x000fc800000010ff */
[----:B------:R-:W-:Y:S02]  /*70d0*/  @!P0 F2FP.BF16.F32.PACK_AB R19, RZ, R19 ;  /* 0x00000013ff13823e */ /* 0x000fe400000010ff */
[----:B------:R-:W1:Y:S01]  /*70e0*/  @!P0 LDC.64 R16, c[0x0][0x220] ;  /* 0x00008800ff108b82 */ /* 0x000e620000000a00 */
[----:B0-----:R-:W-:-:S05]  /*70f0*/  @!P0 IMAD.WIDE R14, R41, 0x2, R14 ;  /* 0x00000002290e8825 */ /* 0x001fca00078e020e */
[----:B------:R4:W-:Y:S01]  /*7100*/  @!P0 STG.E.U16 desc[UR12][R14.64+0x78], R18 ;  /* 0x000078120e008986 */ /* 0x0009e2000c10150c */
[----:B-1----:R-:W-:-:S05]  /*7110*/  @!P0 IMAD.WIDE R16, R41, 0x2, R16 ;  /* 0x0000000229108825 */ /* 0x002fca00078e0210 */
[----:B------:R4:W-:Y:S02]  /*7120*/  @!P0 STG.E.U16 desc[UR12][R16.64+0x78], R19 ;  /* 0x0000781310008986 */ /* 0x0009e4000c10150c */
.L_x_699:
[----:B------:R-:W-:Y:S05]  /*7130*/  WARPSYNC.ALL ;  /* 0x0000000000007948 */ /* 0x000fea0003800000 */
[----:B------:R-:W-:Y:S01]  /*7140*/  UMOV UR4, 0x140 ;  /* 0x0000014000047882 */ /* 0x000fe20000000000 */
[----:B------:R-:W-:Y:S01]  /*7150*/  IADD3 R6, R6, 0xa00, RZ ;  /* 0x00000a0006067810 */ /* 0x000fe20007ffe0ff */
[----:B------:R-:W-:Y:S01]  /*7160*/  UIMAD UR4, UR15, UR4, 0x140 ;  /* 0x000001400f0474a4 */ /* 0x000fe2000f8e0204 */
[----:B------:R-:W-:Y:S05]  /*7170*/  BAR.SYNC.DEFER_BLOCKING 0x0 ;  /* 0x0000000000007b1d */ /* 0x000fea0000010000 */
[----:B------:R-:W-:-:S13]  /*7180*/  ISETP.GE.AND P0, PT, R6, UR4, PT ;  /* 0x0000000406007c0c */ /* 0x000fda000bf06270 */
[----:B------:R-:W-:Y:S05]  /*7190*/  @!P0 BRA `(.L_x_706) ;  /* 0xffffffe0002c8947 */ /* 0x000fea000383ffff */
[----:B------:R-:W-:Y:S05]  /*71a0*/  EXIT ;  /* 0x000000000000794d */ /* 0x000fea0003800000 */
.L_x_702:
[----:B------:R-:W-:Y:S01]  /*71b0*/  HFMA2.MMA R27, -RZ, RZ, 0, 0.000503063201904296875 ;  /* 0x0000101fff1b7435 */ /* 0x000fe200000001ff */
[----:B-1----:R-:W-:Y:S01]  /*71c0*/  MOV R29, R14 ;  /* 0x0000000e001d7202 */ /* 0x002fe20000000f00 */
[----:B------:R-:W-:Y:S01]  /*71d0*/  IMAD.MOV.U32 R28, RZ, RZ, 0x8 ;  /* 0x00000008ff1c7424 */ /* 0x000fe200078e00ff */
[----:B------:R-:W-:-:S08]  /*71e0*/  MOV R26, 0xffff ;  /* 0x0000ffff001a7802 */ /* 0x000fd00000000f00 */
[----:B0-2---:R-:W-:Y:S05]  /*71f0*/  WARPSYNC.COLLECTIVE R26, `(.L_x_707) ;  /* 0x000000001a087348 */ /* 0x005fea0003c00000 */
[----:B------:R1:W3:Y:S02]  /*7200*/  SHFL.BFLY P2, R30, R29, R28, R27 ;  /* 0x0c00001c1d1e7389 */ /* 0x0002e4000004001b */
[----:B0123--:R-:W-:Y:S01]  /*7210*/  ENDCOLLECTIVE ;  /* 0x000000000000791b */ /* 0x00ffe20003800000 */
.L_x_707:
[----:B------:R-:W-:Y:S01]  /*7220*/  IMAD.MOV.U32 R29, RZ, RZ, R15 ;  /* 0x000000ffff1d7224 */ /* 0x000fe200078e000f */
[----:B------:R-:W-:-:S07]  /*7230*/  MOV R17, R30 ;  /* 0x0000001e00117202 */ /* 0x000fce0000000f00 */
[----:B------:R-:W-:Y:S05]  /*7240*/  WARPSYNC.COLLECTIVE R26, `(.L_x_708) ;  /* 0x000000001a087348 */ /* 0x000fea0003c00000 */
[----:B------:R0:W1:Y:S02]  /*7250*/  SHFL.BFLY P2, R30, R29, R28, R27 ;  /* 0x0c00001c1d1e7389 */ /* 0x000064000004001b */
[----:B01----:R-:W-:Y:S01]  /*7260*/  ENDCOLLECTIVE ;  /* 0x000000000000791b */ /* 0x003fe20003800000 */
.L_x_708:
[----:B------:R-:W-:Y:S01]  /*7270*/  FADD.FTZ R17, R17, R14 ;  /* 0x0000000e11117221 */ /* 0x000fe20000010000 */
[----:B------:R-:W-:-:S04]  /*7280*/  HFMA2.MMA R28, -RZ, RZ, 0, 2.384185791015625e-07 ;  /* 0x00000004ff1c7435 */ /* 0x000fc800000001ff */
[----:B------:R-:W-:Y:S02]  /*7290*/  MOV R29, R17 ;  /* 0x00000011001d7202 */ /* 0x000fe40000000f00 */
[----:B------:R-:W-:-:S07]  /*72a0*/  MOV R16, R30 ;  /* 0x0000001e00107202 */ /* 0x000fce0000000f00 */
[----:B------:R-:W-:Y:S05]  /*72b0*/  WARPSYNC.COLLECTIVE R26, `(.L_x_709) ;  /* 0x000000001a087348 */ /* 0x000fea0003c00000 */
[----:B------:R0:W1:Y:S02]  /*72c0*/  SHFL.BFLY P2, R30, R29, R28, R27 ;  /* 0x0c00001c1d1e7389 */ /* 0x000064000004001b */
[----:B01----:R-:W-:Y:S01]  /*72d0*/  ENDCOLLECTIVE ;  /* 0x000000000000791b */ /* 0x003fe20003800000 */
.L_x_709:
[----:B------:R-:W-:-:S05]  /*72e0*/  FADD.FTZ R16, R16, R15 ;  /* 0x0000000f10107221 */ /* 0x000fca0000010000 */
[----:B------:R-:W-:Y:S01]  /*72f0*/  MOV R29, R16 ;  /* 0x00000010001d7202 */ /* 0x000fe20000000f00 */
[----:B------:R-:W-:-:S07]  /*7300*/  IMAD.MOV.U32 R18, RZ, RZ, R30 ;  /* 0x000000ffff127224 */ /* 0x000fce00078e001e */
[----:B------:R-:W-:Y:S05]  /*7310*/  WARPSYNC.COLLECTIVE R26, `(.L_x_710) ;  /* 0x000000001a087348 */ /* 0x000fea0003c00000 */
[----:B------:R0:W1:Y:S02]  /*7320*/  SHFL.BFLY P2, R30, R29, R28, R27 ;  /* 0x0c00001c1d1e7389 */ /* 0x000064000004001b */
[----:B01----:R-:W-:Y:S01]  /*7330*/  ENDCOLLECTIVE ;  /* 0x000000000000791b */ /* 0x003fe20003800000 */
.L_x_710:
[----:B------:R-:W-:-:S05]  /*7340*/  FADD.FTZ R18, R17, R18 ;  /* 0x0000001211127221 */ /* 0x000fca0000010000 */
[----:B------:R-:W-:Y:S01]  /*7350*/  MOV R29, R18 ;  /* 0x00000012001d7202 */ /* 0x000fe20000000f00 */
[----:B------:R-:W-:Y:S01]  /*7360*/  IMAD.MOV.U32 R28, RZ, RZ, 0x2 ;  /* 0x00000002ff1c7424 */ /* 0x000fe200078e00ff */
[----:B------:R-:W-:-:S07]  /*7370*/  MOV R19, R30 ;  /* 0x0000001e00137202 */ /* 0x000fce0000000f00 */
[----:B------:R-:W-:Y:S05]  /*7380*/  WARPSYNC.COLLECTIVE R26, `(.L_x_711) ;  /* 0x000000001a087348 */ /* 0x000fea0003c00000 */
[----:B------:R0:W1:Y:S02]  /*7390*/  SHFL.BFLY P2, R30, R29, R28, R27 ;  /* 0x0c00001c1d1e7389 */ /* 0x000064000004001b */
[----:B01----:R-:W-:Y:S01]  /*73a0*/  ENDCOLLECTIVE ;  /* 0x000000000000791b */ /* 0x003fe20003800000 */
.L_x_711:
[----:B------:R-:W-:-:S05]  /*73b0*/  FADD.FTZ R19, R16, R19 ;  /* 0x0000001310137221 */ /* 0x000fca0000010000 */
[----:B------:R-:W-:Y:S02]  /*73c0*/  MOV R29, R19 ;  /* 0x00000013001d7202 */ /* 0x000fe40000000f00 */
[----:B------:R-:W-:-:S07]  /*73d0*/  MOV R21, R30 ;  /* 0x0000001e00157202 */ /* 0x000fce0000000f00 */
[----:B------:R-:W-:Y:S05]  /*73e0*/  WARPSYNC.COLLECTIVE R26, `(.L_x_712) ;  /* 0x000000001a087348 */ /* 0x000fea0003c00000 */
[----:B------:R0:W1:Y:S02]  /*73f0*/  SHFL.BFLY P2, R30, R29, R28, R27 ;  /* 0x0c00001c1d1e7389 */ /* 0x000064000004001b */
[----:B01----:R-:W-:Y:S01]  /*7400*/  ENDCOLLECTIVE ;  /* 0x000000000000791b */ /* 0x003fe20003800000 */
.L_x_712:
[----:B------:R-:W-:Y:S01]  /*7410*/  FADD.FTZ R21, R18, R21 ;  /* 0x0000001512157221 */ /* 0x000fe20000010000 */
[----:B------:R-:W-:-:S03]  /*7420*/  HFMA2.MMA R28, -RZ, RZ, 0, 5.9604644775390625e-08 ;  /* 0x00000001ff1c7435 */ /* 0x000fc600000001ff */
[----:B------:R-:W-:Y:S01]  /*7430*/  IMAD.MOV.U32 R29, RZ, RZ, R21 ;  /* 0x000000ffff1d7224 */ /* 0x000fe200078e0015 */
[----:B------:R-:W-:-:S07]  /*7440*/  MOV R14, R30 ;  /* 0x0000001e000e7202 */ /* 0x000fce0000000f00 */
[----:B------:R-:W-:Y:S05]  /*7450*/  WARPSYNC.COLLECTIVE R26, `(.L_x_713) ;  /* 0x000000001a087348 */ /* 0x000fea0003c00000 */
[----:B------:R0:W1:Y:S02]  /*7460*/  SHFL.BFLY P2, R30, R29, R28, R27 ;  /* 0x0c00001c1d1e7389 */ /* 0x000064000004001b */
[----:B01----:R-:W-:Y:S01]  /*7470*/  ENDCOLLECTIVE ;  /* 0x000000000000791b */ /* 0x003fe20003800000 */
.L_x_713:
[----:B------:R-:W-:-:S05]  /*7480*/  FADD.FTZ R14, R19, R14 ;  /* 0x0000000e130e7221 */ /* 0x000fca0000010000 */
[----:B------:R-:W-:Y:S02]  /*7490*/  MOV R29, R14 ;  /* 0x0000000e001d7202 */ /* 0x000fe40000000f00 */
[----:B------:R-:W-:-:S07]  /*74a0*/  MOV R20, R30 ;  /* 0x0000001e00147202 */ /* 0x000fce0000000f00 */
[----:B------:R-:W-:Y:S05]  /*74b0*/  WARPSYNC.COLLECTIVE R26, `(.L_x_714) ;  /* 0x000000001a087348 */ /* 0x000fea0003c00000 */
[----:B------:R0:W1:Y:S02]  /*74c0*/  SHFL.BFLY P2, R30, R29, R28, R27 ;  /* 0x0c00001c1d1e7389 */ /* 0x000064000004001b */
[----:B01----:R-:W-:Y:S01]  /*74d0*/  ENDCOLLECTIVE ;  /* 0x000000000000791b */ /* 0x003fe20003800000 */
.L_x_714:
[----:B------:R-:W-:Y:S01]  /*74e0*/  FADD.FTZ R20, R21, R20 ;  /* 0x0000001415147221 */ /* 0x000fe20000010000 */
[----:B------:R-:W-:Y:S06]  /*74f0*/  BRA `(.L_x_715) ;  /* 0xffffffe800d87947 */ /* 0x000fec000383ffff */
.L_x_703:
[----:B------:R-:W-:Y:S01]  /*7500*/  HFMA2.MMA R28, -RZ, RZ, 0, 4.76837158203125e-07 ;  /* 0x00000008ff1c7435 */ /* 0x000fe200000001ff */
[----:B------:R-:W-:Y:S01]  /*7510*/  BSSY B1, `(.L_x_716) ;  /* 0x0000007000017945 */ /* 0x000fe20003800000 */
[----:B-1----:R-:W-:Y:S01]  /*7520*/  IMAD.MOV.U32 R29, RZ, RZ, R14 ;  /* 0x000000ffff1d7224 */ /* 0x002fe200078e000e */
[----:B------:R-:W-:Y:S02]  /*7530*/  MOV R27, 0x101f ;  /* 0x0000101f001b7802 */ /* 0x000fe40000000f00 */
[----:B------:R-:W-:-:S07]  /*7540*/  MOV R26, 0xffff ;  /* 0x0000ffff001a7802 */ /* 0x000fce0000000f00 */
[----:B0-2---:R-:W-:Y:S05]  /*7550*/  WARPSYNC.COLLECTIVE R26, `(.L_x_717) ;  /* 0x000000001a087348 */ /* 0x005fea0003c00000 */
[----:B------:R1:W3:Y:S02]  /*7560*/  SHFL.BFLY P2, R30, R29, R28, R27 ;  /* 0x0c00001c1d1e7389 */ /* 0x0002e4000004001b */
[----:B0123--:R-:W-:Y:S01]  /*7570*/  ENDCOLLECTIVE ;  /* 0x000000000000791b */ /* 0x00ffe20003800000 */
.L_x_717:
[----:B------:R-:W-:Y:S05]  /*7580*/  BSYNC B1 ;  /* 0x0000000000017941 */ /* 0x000fea0003800000 */
.L_x_716:
[----:B------:R-:W-:Y:S01]  /*7590*/  HFMA2.MMA R28, -RZ, RZ, 0, 4.76837158203125e-07 ;  /* 0x00000008ff1c7435 */ /* 0x000fe200000001ff */
[----:B------:R-:W-:Y:S01]  /*75a0*/  MOV R29, R15 ;  /* 0x0000000f001d7202 */ /* 0x000fe20000000f00 */
[----:B------:R-:W-:Y:S01]  /*75b0*/  IMAD.MOV.U32 R26, RZ, RZ, 0xffff ;  /* 0x0000ffffff1a7424 */ /* 0x000fe200078e00ff */
[----:B------:R-:W-:Y:S01]  /*75c0*/  MOV R27, 0x101f ;  /* 0x0000101f001b7802 */ /* 0x000fe20000000f00 */
[----:B------:R-:W-:-:S07]  /*75d0*/  IMAD.MOV.U32 R21, RZ, RZ, R30 ;  /* 0x000000ffff157224 */ /* 0x000fce00078e001e */
[----:B------:R-:W-:Y:S05]  /*75e0*/  WARPSYNC.COLLECTIVE R26, `(.L_x_718) ;  /* 0x000000001a087348 */ /* 0x000fea0003c00000 */
[----:B------:R0:W1:Y:S02]  /*75f0*/  SHFL.BFLY P2, R30, R29, R28, R27 ;  /* 0x0c00001c1d1e7389 */ /* 0x000064000004001b */
[----:B01----:R-:W-:Y:S01]  /*7600*/  ENDCOLLECTIVE ;  /* 0x000000000000791b */ /* 0x003fe20003800000 */
.L_x_718:
[----:B------:R-:W-:Y:S01]  /*7610*/  FADD.FTZ R21, R21, R14 ;  /* 0x0000000e15157221 */ /* 0x000fe20000010000 */
[----:B------:R-:W-:-:S04]  /*7620*/  HFMA2.MMA R28, -RZ, RZ, 0, 2.384185791015625e-07 ;  /* 0x00000004ff1c7435 */ /* 0x000fc800000001ff */
[----:B------:R-:W-:Y:S02]  /*7630*/  MOV R29, R21 ;  /* 0x00000015001d7202 */ /* 0x000fe40000000f00 */
[----:B------:R-:W-:-:S07]  /*7640*/  MOV R20, R30 ;  /* 0x0000001e00147202 */ /* 0x000fce0000000f00 */
[----:B------:R-:W-:Y:S05]  /*7650*/  WARPSYNC.COLLECTIVE R26, `(.L_x_719) ;  /* 0x000000001a087348 */ /* 0x000fea0003c00000 */
[----:B------:R0:W1:Y:S02]  /*7660*/  SHFL.BFLY P2, R30, R29, R28, R27 ;  /* 0x0c00001c1d1e7389 */ /* 0x000064000004001b */
[----:B01----:R-:W-:Y:S01]  /*7670*/  ENDCOLLECTIVE ;  /* 0x000000000000791b */ /* 0x003fe20003800000 */
.L_x_719:
[----:B------:R-:W-:-:S05]  /*7680*/  FADD.FTZ R20, R20, R15 ;  /* 0x0000000f14147221 */ /* 0x000fca0000010000 */
[----:B------:R-:W-:Y:S01]  /*7690*/  MOV R29, R20 ;  /* 0x00000014001d7202 */ /* 0x000fe20000000f00 */
[----:B------:R-:W-:-:S07]  /*76a0*/  IMAD.MOV.U32 R22, RZ, RZ, R30 ;  /* 0x000000ffff167224 */ /* 0x000fce00078e001e */
[----:B------:R-:W-:Y:S05]  /*76b0*/  WARPSYNC.COLLECTIVE R26, `(.L_x_720) ;  /* 0x000000001a087348 */ /* 0x000fea0003c00000 */
[----:B------:R0:W1:Y:S02]  /*76c0*/  SHFL.BFLY P2, R30, R29, R28, R27 ;  /* 0x0c00001c1d1e7389 */ /* 0x000064000004001b */
[----:B01----:R-:W-:Y:S01]  /*76d0*/  ENDCOLLECTIVE ;  /* 0x000000000000791b */ /* 0x003fe20003800000 */
.L_x_720:
[----:B------:R-:W-:-:S05]  /*76e0*/  FADD.FTZ R22, R21, R22 ;  /* 0x0000001615167221 */ /* 0x000fca0000010000 */
[----:B------:R-:W-:Y:S01]  /*76f0*/  MOV R29, R22 ;  /* 0x00000016001d7202 */ /* 0x000fe20000000f00 */
[----:B------:R-:W-:Y:S01]  /*7700*/  IMAD.MOV.U32 R28, RZ, RZ, 0x2 ;  /* 0x00000002ff1c7424 */ /* 0x000fe200078e00ff */
[----:B------:R-:W-:-:S07]  /*7710*/  MOV R23, R30 ;  /* 0x0000001e00177202 */ /* 0x000fce0000000f00 */
[----:B------:R-:W-:Y:S05]  /*7720*/  WARPSYNC.COLLECTIVE R26, `(.L_x_721) ;  /* 0x000000001a087348 */ /* 0x000fea0003c00000 */
[----:B------:R0:W1:Y:S02]  /*7730*/  SHFL.BFLY P2, R30, R29, R28, R27 ;  /* 0x0c00001c1d1e7389 */ /* 0x000064000004001b */
[----:B01----:R-:W-:Y:S01]  /*7740*/  ENDCOLLECTIVE ;  /* 0x000000000000791b */ /* 0x003fe20003800000 */
.L_x_721:
[----:B------:R-:W-:-:S05]  /*7750*/  FADD.FTZ R23, R20, R23 ;  /* 0x0000001714177221 */ /* 0x000fca0000010000 */
[----:B------:R-:W-:Y:S02]  /*7760*/  MOV R29, R23 ;  /* 0x00000017001d7202 */ /* 0x000fe40000000f00 */
[----:B------:R-:W-:-:S07]  /*7770*/  MOV R25, R30 ;  /* 0x0000001e00197202 */ /* 0x000fce0000000f00 */
[----:B------:R-:W-:Y:S05]  /*7780*/  WARPSYNC.COLLECTIVE R26, `(.L_x_722) ;  /* 0x000000001a087348 */ /* 0x000fea0003c00000 */
[----:B------:R0:W1:Y:S02]  /*7790*/  SHFL.BFLY P2, R30, R29, R28, R27 ;  /* 0x0c00001c1d1e7389 */ /* 0x000064000004001b */
[----:B01----:R-:W-:Y:S01]  /*77a0*/  ENDCOLLECTIVE ;  /* 0x000000000000791b */ /* 0x003fe20003800000 */
.L_x_722:
[----:B------:R-:W-:Y:S01]  /*77b0*/  FADD.FTZ R25, R22, R25 ;  /* 0x0000001916197221 */ /* 0x000fe20000010000 */
[----:B------:R-:W-:-:S03]  /*77c0*/  HFMA2.MMA R28, -RZ, RZ, 0, 5.9604644775390625e-08 ;  /* 0x00000001ff1c7435 */ /* 0x000fc600000001ff */
[----:B------:R-:W-:Y:S01]  /*77d0*/  IMAD.MOV.U32 R29, RZ, RZ, R25 ;  /* 0x000000ffff1d7224 */ /* 0x000fe200078e0019 */
[----:B------:R-:W-:-:S07]  /*77e0*/  MOV R14, R30 ;  /* 0x0000001e000e7202 */ /* 0x000fce0000000f00 */
[----:B------:R-:W-:Y:S05]  /*77f0*/  WARPSYNC.COLLECTIVE R26, `(.L_x_723) ;  /* 0x000000001a087348 */ /* 0x000fea0003c00000 */
[----:B------:R0:W1:Y:S02]  /*7800*/  SHFL.BFLY P2, R30, R29, R28, R27 ;  /* 0x0c00001c1d1e7389 */ /* 0x000064000004001b */
[----:B01----:R-:W-:Y:S01]  /*7810*/  ENDCOLLECTIVE ;  /* 0x000000000000791b */ /* 0x003fe20003800000 */
.L_x_723:
[----:B------:R-:W-:-:S05]  /*7820*/  FADD.FTZ R14, R23, R14 ;  /* 0x0000000e170e7221 */ /* 0x000fca0000010000 */
[----:B------:R-:W-:Y:S02]  /*7830*/  MOV R29, R14 ;  /* 0x0000000e001d7202 */ /* 0x000fe40000000f00 */
[----:B------:R-:W-:-:S07]  /*7840*/  MOV R24, R30 ;  /* 0x0000001e00187202 */ /* 0x000fce0000000f00 */
[----:B------:R-:W-:Y:S05]  /*7850*/  WARPSYNC.COLLECTIVE R26, `(.L_x_724) ;  /* 0x000000001a087348 */ /* 0x000fea0003c00000 */
[----:B------:R0:W1:Y:S02]  /*7860*/  SHFL.BFLY P2, R30, R29, R28, R27 ;  /* 0x0c00001c1d1e7389 */ /* 0x000064000004001b */
[----:B01----:R-:W-:Y:S01]  /*7870*/  ENDCOLLECTIVE ;  /* 0x000000000000791b */ /* 0x003fe20003800000 */
.L_x_724:
[----:B------:R-:W-:Y:S01]  /*7880*/  FADD.FTZ R24, R25, R24 ;  /* 0x0000001819187221 */ /* 0x000fe20000010000 */
[----:B------:R-:W-:Y:S06]  /*7890*/  BRA `(.L_x_725) ;  /* 0xffffffe800a87947 */ /* 0x000fec000383ffff */
.L_x_704:
        /* <DEDUP_REMOVED lines=8> */
.L_x_727:
[----:B------:R-:W-:Y:S05]  /*7920*/  BSYNC B1 ;  /* 0x0000000000017941 */ /* 0x000fea0003800000 */
.L_x_726:
        /* <DEDUP_REMOVED lines=8> */
.L_x_728:
[----:B------:R-:W-:Y:S01]  /*79b0*/  FADD.FTZ R21, R21, R14 ;  /* 0x0000000e15157221 */ /* 0x000fe20000010000 */
[----:B------:R-:W-:-:S04]  /*79c0*/  HFMA2.MMA R28, -RZ, RZ, 0, 2.384185791015625e-07 ;  /* 0x00000004ff1c7435 */ /* 0x000fc800000001ff */
[----:B------:R-:W-:Y:S02]  /*79d0*/  MOV R29, R21 ;  /* 0x00000015001d7202 */ /* 0x000fe40000000f00 */
[----:B------:R-:W-:-:S07]  /*79e0*/  MOV R20, R30 ;  /* 0x0000001e00147202 */ /* 0x000fce0000000f00 */
[----:B------:R-:W-:Y:S05]  /*79f0*/  WARPSYNC.COLLECTIVE R26, `(.L_x_729) ;  /* 0x000000001a087348 */ /* 0x000fea0003c00000 */
[----:B------:R0:W1:Y:S02]  /*7a00*/  SHFL.BFLY P2, R30, R29, R28, R27 ;  /* 0x0c00001c1d1e7389 */ /* 0x000064000004001b */
[----:B01----:R-:W-:Y:S01]  /*7a10*/  ENDCOLLECTIVE ;  /* 0x000000000000791b */ /* 0x003fe20003800000 */
.L_x_729:
[----:B------:R-:W-:-:S05]  /*7a20*/  FADD.FTZ R20, R20, R15 ;  /* 0x0000000f14147221 */ /* 0x000fca0000010000 */
[----:B------:R-:W-:Y:S01]  /*7a30*/  MOV R29, R20 ;  /* 0x00000014001d7202 */ /* 0x000fe20000000f00 */
[----:B------:R-:W-:-:S07]  /*7a40*/  IMAD.MOV.U32 R22, RZ, RZ, R30 ;  /* 0x000000ffff167224 */ /* 0x000fce00078e001e */
[----:B------:R-:W-:Y:S05]  /*7a50*/  WARPSYNC.COLLECTIVE R26, `(.L_x_730) ;  /* 0x000000001a087348 */ /* 0x000fea0003c00000 */
[----:B------:R0:W1:Y:S02]  /*7a60*/  SHFL.BFLY P2, R30, R29, R28, R27 ;  /* 0x0c00001c1d1e7389 */ /* 0x000064000004001b */
[----:B01----:R-:W-:Y:S01]  /*7a70*/  ENDCOLLECTIVE ;  /* 0x000000000000791b */ /* 0x003fe20003800000 */
.L_x_730:
[----:B------:R-:W-:-:S05]  /*7a80*/  FADD.FTZ R22, R21, R22 ;  /* 0x0000001615167221 */ /* 0x000fca0000010000 */
[----:B------:R-:W-:Y:S01]  /*7a90*/  MOV R29, R22 ;  /* 0x00000016001d7202 */ /* 0x000fe20000000f00 */
[----:B------:R-:W-:Y:S01]  /*7aa0*/  IMAD.MOV.U32 R28, RZ, RZ, 0x2 ;  /* 0x00000002ff1c7424 */ /* 0x000fe200078e00ff */
[----:B------:R-:W-:-:S07]  /*7ab0*/  MOV R23, R30 ;  /* 0x0000001e00177202 */ /* 0x000fce0000000f00 */
[----:B------:R-:W-:Y:S05]  /*7ac0*/  WARPSYNC.COLLECTIVE R26, `(.L_x_731) ;  /* 0x000000001a087348 */ /* 0x000fea0003c00000 */
[----:B------:R0:W1:Y:S02]  /*7ad0*/  SHFL.BFLY P2, R30, R29, R28, R27 ;  /* 0x0c00001c1d1e7389 */ /* 0x000064000004001b */
[----:B01----:R-:W-:Y:S01]  /*7ae0*/  ENDCOLLECTIVE ;  /* 0x000000000000791b */ /* 0x003fe20003800000 */
.L_x_731:
[----:B------:R-:W-:-:S05]  /*7af0*/  FADD.FTZ R23, R20, R23 ;  /* 0x0000001714177221 */ /* 0x000fca0000010000 */
[----:B------:R-:W-:Y:S02]  /*7b00*/  MOV R29, R23 ;  /* 0x00000017001d7202 */ /* 0x000fe40000000f00 */
[----:B------:R-:W-:-:S07]  /*7b10*/  MOV R25, R30 ;  /* 0x0000001e00197202 */ /* 0x000fce0000000f00 */
[----:B------:R-:W-:Y:S05]  /*7b20*/  WARPSYNC.COLLECTIVE R26, `(.L_x_732) ;  /* 0x000000001a087348 */ /* 0x000fea0003c00000 */
[----:B------:R0:W1:Y:S02]  /*7b30*/  SHFL.BFLY P2, R30, R29, R28, R27 ;  /* 0x0c00001c1d1e7389 */ /* 0x000064000004001b */
[----:B01----:R-:W-:Y:S01]  /*7b40*/  ENDCOLLECTIVE ;  /* 0x000000000000791b */ /* 0x003fe20003800000 */
.L_x_732:
[----:B------:R-:W-:Y:S01]  /*7b50*/  FADD.FTZ R25, R22, R25 ;  /* 0x0000001916197221 */ /* 0x000fe20000010000 */
[----:B------:R-:W-:-:S03]  /*7b60*/  HFMA2.MMA R28, -RZ, RZ, 0, 5.9604644775390625e-08 ;  /* 0x00000001ff1c7435 */ /* 0x000fc600000001ff */
[----:B------:R-:W-:Y:S01]  /*7b70*/  IMAD.MOV.U32 R29, RZ, RZ, R25 ;  /* 0x000000ffff1d7224 */ /* 0x000fe200078e0019 */
[----:B------:R-:W-:-:S07]  /*7b80*/  MOV R14, R30 ;  /* 0x0000001e000e7202 */ /* 0x000fce0000000f00 */
[----:B------:R-:W-:Y:S05]  /*7b90*/  WARPSYNC.COLLECTIVE R26, `(.L_x_733) ;  /* 0x000000001a087348 */ /* 0x000fea0003c00000 */
[----:B------:R0:W1:Y:S02]  /*7ba0*/  SHFL.BFLY P2, R30, R29, R28, R27 ;  /* 0x0c00001c1d1e7389 */ /* 0x000064000004001b */
[----:B01----:R-:W-:Y:S01]  /*7bb0*/  ENDCOLLECTIVE ;  /* 0x000000000000791b */ /* 0x003fe20003800000 */
.L_x_733:
[----:B------:R-:W-:-:S05]  /*7bc0*/  FADD.FTZ R14, R23, R14 ;  /* 0x0000000e170e7221 */ /* 0x000fca0000010000 */
[----:B------:R-:W-:Y:S02]  /*7bd0*/  MOV R29, R14 ;  /* 0x0000000e001d7202 */ /* 0x000fe40000000f00 */
[----:B------:R-:W-:-:S07]  /*7be0*/  MOV R24, R30 ;  /* 0x0000001e00187202 */ /* 0x000fce0000000f00 */
[----:B------:R-:W-:Y:S05]  /*7bf0*/  WARPSYNC.COLLECTIVE R26, `(.L_x_734) ;  /* 0x000000001a087348 */ /* 0x000fea0003c00000 */
[----:B------:R0:W1:Y:S02]  /*7c00*/  SHFL.BFLY P2, R30, R29, R28, R27 ;  /* 0x0c00001c1d1e7389 */ /* 0x000064000004001b */
[----:B01----:R-:W-:Y:S01]  /*7c10*/  ENDCOLLECTIVE ;  /* 0x000000000000791b */ /* 0x003fe20003800000 */
.L_x_734:
[----:B------:R-:W-:Y:S01]  /*7c20*/  FADD.FTZ R24, R25, R24 ;  /* 0x0000001819187221 */ /* 0x000fe20000010000 */
[----:B------:R-:W-:Y:S06]  /*7c30*/  BRA `(.L_x_735) ;  /* 0xffffffe800647947 */ /* 0x000fec000383ffff */
.L_x_705:
[----:B------:R-:W-:Y:S01]  /*7c40*/  BSSY B0, `(.L_x_736) ;  /* 0x0000008000007945 */ /* 0x000fe20003800000 */
[----:B-1----:R-:W-:Y:S01]  /*7c50*/  IMAD.MOV.U32 R29, RZ, RZ, R16 ;  /* 0x000000ffff1d7224 */ /* 0x002fe200078e0010 */
[----:B------:R-:W-:Y:S02]  /*7c60*/  MOV R28, 0x8 ;  /* 0x00000008001c7802 */ /* 0x000fe40000000f00 */
[----:B------:R-:W-:Y:S02]  /*7c70*/  MOV R27, 0x101f ;  /* 0x0000101f001b7802 */ /* 0x000fe40000000f00 */
[----:B------:R-:W-:-:S07]  /*7c80*/  MOV R26, 0xffff ;  /* 0x0000ffff001a7802 */ /* 0x000fce0000000f00 */
[----:B0-2---:R-:W-:Y:S05]  /*7c90*/  WARPSYNC.COLLECTIVE R26, `(.L_x_737) ;  /* 0x000000001a087348 */ /* 0x005fea0003c00000 */
[----:B------:R1:W3:Y:S02]  /*7ca0*/  SHFL.BFLY P2, R30, R29, R28, R27 ;  /* 0x0c00001c1d1e7389 */ /* 0x0002e4000004001b */
[----:B0123--:R-:W-:Y:S01]  /*7cb0*/  ENDCOLLECTIVE ;  /* 0x000000000000791b */ /* 0x00ffe20003800000 */
.L_x_737:
[----:B------:R-:W-:Y:S05]  /*7cc0*/  BSYNC B0 ;  /* 0x0000000000007941 */ /* 0x000fea0003800000 */
.L_x_736:
[----:B------:R-:W-:Y:S01]  /*7cd0*/  HFMA2.MMA R28, -RZ, RZ, 0, 4.76837158203125e-07 ;  /* 0x00000008ff1c7435 */ /* 0x000fe200000001ff */
[----:B------:R-:W-:Y:S01]  /*7ce0*/  MOV R29, R14 ;  /* 0x0000000e001d7202 */ /* 0x000fe20000000f00 */
[----:B------:R-:W-:Y:S01]  /*7cf0*/  IMAD.MOV.U32 R26, RZ, RZ, 0xffff ;  /* 0x0000ffffff1a7424 */ /* 0x000fe200078e00ff */
[----:B------:R-:W-:Y:S01]  /*7d00*/  MOV R27, 0x101f ;  /* 0x0000101f001b7802 */ /* 0x000fe20000000f00 */
[----:B------:R-:W-:Y:S01]  /*7d10*/  IMAD.MOV.U32 R17, RZ, RZ, R30 ;  /* 0x000000ffff117224 */ /* 0x000fe200078e001e */
[----:B------:R-:W-:Y:S01]  /*7d20*/  @!P0 SHF.L.U32 R19, R10, 0x1, RZ ;  /* 0x000000010a138819 */ /* 0x000fe200000006ff */
[----:B------:R-:W-:Y:S01]  /*7d30*/  IMAD.MOV.U32 R32, RZ, RZ, RZ ;  /* 0x000000ffff207224 */ /* 0x000fe200078e00ff */
[----:B------:R-:W-:-:S07]  /*7d40*/  @!P0 IADD3 R18, R15, 0x14, RZ ;  /* 0x000000140f128810 */ /* 0x000fce0007ffe0ff */
[----:B------:R-:W-:Y:S05]  /*7d50*/  WARPSYNC.COLLECTIVE R26, `(.L_x_738) ;  /* 0x000000001a087348 */ /* 0x000fea0003c00000 */
[----:B------:R0:W1:Y:S02]  /*7d60*/  SHFL.BFLY P2, R30, R29, R28, R27 ;  /* 0x0c00001c1d1e7389 */ /* 0x000064000004001b */
[----:B01----:R-:W-:Y:S01]  /*7d70*/  ENDCOLLECTIVE ;  /* 0x000000000000791b */ /* 0x003fe20003800000 */
.L_x_738:
[----:B------:R-:W-:Y:S01]  /*7d80*/  FADD.FTZ R25, R17, R16 ;  /* 0x0000001011197221 */ /* 0x000fe20000010000 */
[----:B------:R-:W-:Y:S01]  /*7d90*/  @!P0 LEA R23, R10, UR4, 0x7 ;  /* 0x000000040a178c11 */ /* 0x000fe2000f8e38ff */
[----:B------:R-:W-:Y:S01]  /*7da0*/  HFMA2.MMA R34, -RZ, RZ, 0, 0 ;  /* 0x00000000ff227435 */ /* 0x000fe200000001ff */
[----:B------:R-:W-:Y:S02]  /*7db0*/  @!P0 LOP3.LUT R18, R18, R19, RZ, 0x3c, !PT ;  /* 0x0000001312128212 */ /* 0x000fe400078e3cff */
[----:B------:R-:W-:Y:S02]  /*7dc0*/  @!P0 SHF.L.U32 R22, R10, 0x1, RZ ;  /* 0x000000010a168819 */ /* 0x000fe400000006ff */
[----:B------:R-:W-:Y:S01]  /*7dd0*/  @!P0 LEA R18, R18, R23, 0x2 ;  /* 0x0000001712128211 */ /* 0x000fe200078e10ff */
[----:B------:R-:W-:Y:S01]  /*7de0*/  IMAD.MOV.U32 R23, RZ, RZ, RZ ;  /* 0x000000ffff177224 */ /* 0x000fe200078e00ff */
[----:B------:R-:W-:-:S03]  /*7df0*/  @!P0 LEA R24, R10, UR4, 0x7 ;  /* 0x000000040a188c11 */ /* 0x000fc6000f8e38ff */
        /* <DEDUP_REMOVED lines=8> */
.L_x_739:
[----:B------:R-:W-:Y:S01]  /*7e80*/  MOV R29, R17 ;  /* 0x00000011001d7202 */ /* 0x000fe20000000f00 */
[----:B------:R-:W-:-:S07]  /*7e90*/  IMAD.MOV.U32 R16, RZ, RZ, R30 ;  /* 0x000000ffff107224 */ /* 0x000fce00078e001e */
[----:B------:R-:W-:Y:S05]  /*7ea0*/  WARPSYNC.COLLECTIVE R26, `(.L_x_740) ;  /* 0x000000001a087348 */ /* 0x000fea0003c00000 */
[----:B------:R0:W1:Y:S02]  /*7eb0*/  SHFL.BFLY P2, R30, R29, R28, R27 ;  /* 0x0c00001c1d1e7389 */ /* 0x000064000004001b */
[----:B01----:R-:W-:Y:S01]  /*7ec0*/  ENDCOLLECTIVE ;  /* 0x000000000000791b */ /* 0x003fe20003800000 */
.L_x_740:
[----:B------:R-:W-:Y:S01]  /*7ed0*/  @!P0 MOV R32, R20 ;  /* 0x0000001400208202 */ /* 0x000fe20000000f00 */
[----:B------:R-:W-:Y:S01]  /*7ee0*/  FADD.FTZ R19, R25, R16 ;  /* 0x0000001019137221 */ /* 0x000fe20000010000 */
[----:B------:R-:W-:Y:S01]  /*7ef0*/  @!P0 MOV R34, R21 ;  /* 0x0000001500228202 */ /* 0x000fe20000000f00 */
[----:B------:R-:W-:-:S05]  /*7f00*/  @!P0 VIADD R21, R15, 0x28 ;  /* 0x000000280f158836 */ /* 0x000fca0000000000 */
[----:B------:R-:W-:Y:S01]  /*7f10*/  @!P0 LOP3.LUT R21, R21, R22, RZ, 0x3c, !PT ;  /* 0x0000001615158212 */ /* 0x000fe200078e3cff */
[----:B------:R-:W-:Y:S01]  /*7f20*/  HFMA2.MMA R28, -RZ, RZ, 0, 1.1920928955078125e-07 ;  /* 0x00000002ff1c7435 */ /* 0x000fe200000001ff */
[----:B------:R-:W-:Y:S02]  /*7f30*/  IMAD.MOV.U32 R29, RZ, RZ, R19 ;  /* 0x000000ffff1d7224 */ /* 0x000fe400078e0013 */
[----:B------:R-:W-:Y:S01]  /*7f40*/  @!P0 LEA R22, R21, R24, 0x2 ;  /* 0x0000001815168211 */ /* 0x000fe200078e10ff */
[----:B------:R-:W-:-:S04]  /*7f50*/  HFMA2.MMA R24, -RZ, RZ, 0, 0 ;  /* 0x00000000ff187435 */ /* 0x000fc800000001ff */
[----:B------:R0:W1:Y:S01]  /*7f60*/  @!P0 LDS R37, [R22] ;  /* 0x0000000016258984 */ /* 0x0000620000000800 */
[----:B------:R-:W-:-:S03]  /*7f70*/  FADD.FTZ R14, R17, R30 ;  /* 0x0000001e110e7221 */ /* 0x000fc60000010000 */
[----:B------:R0:W2:Y:S04]  /*7f80*/  @!P0 LDS R38, [R22+0x500] ;  /* 0x0005000016268984 */ /* 0x0000a80000000800 */
[----:B012---:R-:W-:Y:S05]  /*7f90*/  WARPSYNC.COLLECTIVE R26, `(.L_x_741) ;  /* 0x000000001a087348 */ /* 0x007fea0003c00000 */
[----:B------:R3:W4:Y:S02]  /*7fa0*/  SHFL.BFLY P2, R30, R29, R28, R27 ;  /* 0x0c00001c1d1e7389 */ /* 0x000724000004001b */
[----:B01234-:R-:W-:Y:S01]  /*7fb0*/  ENDCOLLECTIVE ;  /* 0x000000000000791b */ /* 0x01ffe20003800000 */
.L_x_741:
[----:B------:R-:W-:Y:S02]  /*7fc0*/  MOV R29, R14 ;  /* 0x0000000e001d7202 */ /* 0x000fe40000000f00 */
[----:B------:R-:W-:-:S07]  /*7fd0*/  MOV R16, R30 ;  /* 0x0000001e00107202 */ /* 0x000fce0000000f00 */
[----:B------:R-:W-:Y:S05]  /*7fe0*/  WARPSYNC.COLLECTIVE R26, `(.L_x_742) ;  /* 0x000000001a087348 */ /* 0x000fea0003c00000 */
[----:B------:R0:W1:Y:S02]  /*7ff0*/  SHFL.BFLY P2, R30, R29, R28, R27 ;  /* 0x0c00001c1d1e7389 */ /* 0x000064000004001b */
[----:B01----:R-:W-:Y:S01]  /*8000*/  ENDCOLLECTIVE ;  /* 0x000000000000791b */ /* 0x003fe20003800000 */
.L_x_742:
[----:B------:R-:W-:Y:S01]  /*8010*/  FADD.FTZ R16, R19, R16 ;  /* 0x0000001013107221 */ /* 0x000fe20000010000 */
[----:B------:R-:W-:Y:S02]  /*8020*/  @!P0 MOV R24, R37 ;  /* 0x0000002500188202 */ /* 0x000fe40000000f00 */
[----:B------:R-:W-:Y:S01]  /*8030*/  @!P0 MOV R23, R38 ;  /* 0x0000002600178202 */ /* 0x000fe20000000f00 */
[----:B------:R-:W-:Y:S01]  /*8040*/  HFMA2.MMA R28, -RZ, RZ, 0, 5.9604644775390625e-08 ;  /* 0x00000001ff1c7435 */ /* 0x000fe200000001ff */
[----:B------:R-:W-:Y:S02]  /*8050*/  IMAD.MOV.U32 R29, RZ, RZ, R16 ;  /* 0x000000ffff1d7224 */ /* 0x000fe400078e0010 */
[----:B------:R-:W-:-:S08]  /*8060*/  FADD.FTZ R17, R14, R30 ;  /* 0x0000001e0e117221 */ /* 0x000fd00000010000 */
[----:B------:R-:W-:Y:S05]  /*8070*/  WARPSYNC.COLLECTIVE R26, `(.L_x_743) ;  /* 0x000000001a087348 */ /* 0x000fea0003c00000 */
[----:B------:R0:W1:Y:S02]  /*8080*/  SHFL.BFLY P2, R30, R29, R28, R27 ;  /* 0x0c00001c1d1e7389 */ /* 0x000064000004001b */
[----:B01----:R-:W-:Y:S01]  /*8090*/  ENDCOLLECTIVE ;  /* 0x000000000000791b */ /* 0x003fe20003800000 */
.L_x_743:
[----:B------:R-:W-:Y:S02]  /*80a0*/  MOV R29, R17 ;  /* 0x00000011001d7202 */ /* 0x000fe40000000f00 */
[----:B------:R-:W-:-:S07]  /*80b0*/  MOV R19, R30 ;  /* 0x0000001e00137202 */ /* 0x000fce0000000f00 */
[----:B------:R-:W-:Y:S05]  /*80c0*/  WARPSYNC.COLLECTIVE R26, `(.L_x_744) ;  /* 0x000000001a087348 */ /* 0x000fea0003c00000 */
[----:B------:R0:W1:Y:S02]  /*80d0*/  SHFL.BFLY P2, R30, R29, R28, R27 ;  /* 0x0c00001c1d1e7389 */ /* 0x000064000004001b */
[----:B01----:R-:W-:Y:S01]  /*80e0*/  ENDCOLLECTIVE ;  /* 0x000000000000791b */ /* 0x003fe20003800000 */
.L_x_744:
[----:B------:R-:W-:Y:S01]  /*80f0*/  FADD.FTZ R16, R16, R19 ;  /* 0x0000001310107221 */ /* 0x000fe20000010000 */
[----:B------:R-:W-:Y:S01]  /*8100*/  HFMA2.MMA R28, -RZ, RZ, 0, 4.76837158203125e-07 ;  /* 0x00000008ff1c7435 */ /* 0x000fe200000001ff */
[----:B------:R-:W-:Y:S01]  /*8110*/  MOV R29, R32 ;  /* 0x00000020001d7202 */ /* 0x000fe20000000f00 */
[----:B------:R-:W-:-:S09]  /*8120*/  IMAD.MOV.U32 R14, RZ, RZ, R30 ;  /* 0x000000ffff0e7224 */ /* 0x000fd200078e001e */
[----:B------:R-:W-:Y:S05]  /*8130*/  WARPSYNC.COLLECTIVE R26, `(.L_x_745) ;  /* 0x000000001a087348 */ /* 0x000fea0003c00000 */
[----:B------:R0:W1:Y:S02]  /*8140*/  SHFL.BFLY P2, R30, R29, R28, R27 ;  /* 0x0c00001c1d1e7389 */ /* 0x000064000004001b */
[----:B01----:R-:W-:Y:S01]  /*8150*/  ENDCOLLECTIVE ;  /* 0x000000000000791b */ /* 0x003fe20003800000 */
.L_x_745:
[----:B------:R-:W-:Y:S01]  /*8160*/  FADD.FTZ R44, R17, R14 ;  /* 0x0000000e112c7221 */ /* 0x000fe20000010000 */
[----:B------:R-:W-:Y:S01]  /*8170*/  IMAD.MOV.U32 R29, RZ, RZ, R34 ;  /* 0x000000ffff1d7224 */ /* 0x000fe200078e0022 */
[----:B------:R-:W-:-:S07]  /*8180*/  MOV R31, R30 ;  /* 0x0000001e001f7202 */ /* 0x000fce0000000f00 */
[----:B------:R-:W-:Y:S05]  /*8190*/  WARPSYNC.COLLECTIVE R26, `(.L_x_746) ;  /* 0x000000001a087348 */ /* 0x000fea0003c00000 */
[----:B------:R0:W1:Y:S02]  /*81a0*/  SHFL.BFLY P2, R30, R29, R28, R27 ;  /* 0x0c00001c1d1e7389 */ /* 0x000064000004001b */
[----:B01----:R-:W-:Y:S01]  /*81b0*/  ENDCOLLECTIVE ;  /* 0x000000000000791b */ /* 0x003fe20003800000 */
.L_x_746:
[----:B------:R-:W-:-:S05]  /*81c0*/  FADD.FTZ R31, R31, R32 ;  /* 0x000000201f1f7221 */ /* 0x000fca0000010000 */
[----:B------:R-:W-:Y:S01]  /*81d0*/  MOV R29, R31 ;  /* 0x0000001f001d7202 */ /* 0x000fe20000000f00 */
[----:B------:R-:W-:Y:S01]  /*81e0*/  IMAD.MOV.U32 R28, RZ, RZ, 0x4 ;  /* 0x00000004ff1c7424 */ /* 0x000fe200078e00ff */
[----:B------:R-:W-:-:S07]  /*81f0*/  MOV R33, R30 ;  /* 0x0000001e00217202 */ /* 0x000fce0000000f00 */
[----:B------:R-:W-:Y:S05]  /*8200*/  WARPSYNC.COLLECTIVE R26, `(.L_x_747) ;  /* 0x000000001a087348 */ /* 0x000fea0003c00000 */
[----:B------:R0:W1:Y:S02]  /*8210*/  SHFL.BFLY P2, R30, R29, R28, R27 ;  /* 0x0c00001c1d1e7389 */ /* 0x000064000004001b */
[----:B01----:R-:W-:Y:S01]  /*8220*/  ENDCOLLECTIVE ;  /* 0x000000000000791b */ /* 0x003fe20003800000 */
.L_x_747:
[----:B------:R-:W-:-:S05]  /*8230*/  FADD.FTZ R33, R33, R34 ;  /* 0x0000002221217221 */ /* 0x000fca0000010000 */
[----:B------:R-:W-:Y:S02]  /*8240*/  MOV R29, R33 ;  /* 0x00000021001d7202 */ /* 0x000fe40000000f00 */
[----:B------:R-:W-:-:S07]  /*8250*/  MOV R20, R30 ;  /* 0x0000001e00147202 */ /* 0x000fce0000000f00 */
[----:B------:R-:W-:Y:S05]  /*8260*/  WARPSYNC.COLLECTIVE R26, `(.L_x_748) ;  /* 0x000000001a087348 */ /* 0x000fea0003c00000 */
[----:B------:R0:W1:Y:S02]  /*8270*/  SHFL.BFLY P2, R30, R29, R28, R27 ;  /* 0x0c00001c1d1e7389 */ /* 0x000064000004001b */
[----:B01----:R-:W-:Y:S01]  /*8280*/  ENDCOLLECTIVE ;  /* 0x000000000000791b */ /* 0x003fe20003800000 */
.L_x_748:
[----:B------:R-:W-:Y:S01]  /*8290*/  FADD.FTZ R35, R31, R20 ;  /* 0x000000141f237221 */ /* 0x000fe20000010000 */
[----:B------:R-:W-:-:S04]  /*82a0*/  HFMA2.MMA R28, -RZ, RZ, 0, 1.1920928955078125e-07 ;  /* 0x00000002ff1c7435 */ /* 0x000fc800000001ff */
[----:B------:R-:W-:Y:S02]  /*82b0*/  MOV R29, R35 ;  /* 0x00000023001d7202 */ /* 0x000fe40000000f00 */
[----:B------:R-:W-:-:S07]  /*82c0*/  MOV R36, R30 ;  /* 0x0000001e00247202 */ /* 0x000fce0000000f00 */
[----:B------:R-:W-:Y:S05]  /*82d0*/  WARPSYNC.COLLECTIVE R26, `(.L_x_749) ;  /* 0x000000001a087348 */ /* 0x000fea0003c00000 */
[----:B------:R0:W1:Y:S02]  /*82e0*/  SHFL.BFLY P2, R30, R29, R28, R27 ;  /* 0x0c00001c1d1e7389 */ /* 0x000064000004001b */
[----:B01----:R-:W-:Y:S01]  /*82f0*/  ENDCOLLECTIVE ;  /* 0x000000000000791b */ /* 0x003fe20003800000 */
.L_x_749:
[----:B------:R-:W-:-:S05]  /*8300*/  FADD.FTZ R36, R33, R36 ;  /* 0x0000002421247221 */ /* 0x000fca0000010000 */
[----:B------:R-:W-:Y:S01]  /*8310*/  MOV R29, R36 ;  /* 0x00000024001d7202 */ /* 0x000fe20000000f00 */
[----:B------:R-:W-:-:S07]  /*8320*/  IMAD.MOV.U32 R18, RZ, RZ, R30 ;  /* 0x000000ffff127224 */ /* 0x000fce00078e001e */
[----:B------:R-:W-:Y:S05]  /*8330*/  WARPSYNC.COLLECTIVE R26, `(.L_x_750) ;  /* 0x000000001a087348 */ /* 0x000fea0003c00000 */
[----:B------:R0:W1:Y:S02]  /*8340*/  SHFL.BFLY P2, R30, R29, R28, R27 ;  /* 0x0c00001c1d1e7389 */ /* 0x000064000004001b */
[----:B01----:R-:W-:Y:S01]  /*8350*/  ENDCOLLECTIVE ;  /* 0x000000000000791b */ /* 0x003fe20003800000 */
.L_x_750:
[----:B------:R-:W-:Y:S01]  /*8360*/  FADD.FTZ R35, R35, R18 ;  /* 0x0000001223237221 */ /* 0x000fe20000010000 */
[----:B------:R-:W-:-:S04]  /*8370*/  IMAD.MOV.U32 R18, RZ, RZ, RZ ;  /* 0x000000ffff127224 */ /* 0x000fc800078e00ff */
[----:B------:R-:W-:Y:S01]  /*8380*/  MOV R29, R35 ;  /* 0x00000023001d7202 */ /* 0x000fe20000000f00 */
[----:B------:R-:W-:Y:S01]  /*8390*/  IMAD.MOV.U32 R28, RZ, RZ, 0x1 ;  /* 0x00000001ff1c7424 */ /* 0x000fe200078e00ff */
[----:B------:R-:W-:-:S07]  /*83a0*/  MOV R21, R30 ;  /* 0x0000001e00157202 */ /* 0x000fce0000000f00 */
[----:B------:R-:W-:Y:S05]  /*83b0*/  WARPSYNC.COLLECTIVE R26, `(.L_x_751) ;  /* 0x000000001a087348 */ /* 0x000fea0003c00000 */
[----:B------:R0:W1:Y:S02]  /*83c0*/  SHFL.BFLY P2, R30, R29, R28, R27 ;  /* 0x0c00001c1d1e7389 */ /* 0x000064000004001b */
[----:B01----:R-:W-:Y:S01]  /*83d0*/  ENDCOLLECTIVE ;  /* 0x000000000000791b */ /* 0x003fe20003800000 */
.L_x_751:
[----:B------:R-:W-:Y:S01]  /*83e0*/  FADD.FTZ R36, R36, R21 ;  /* 0x0000001524247221 */ /* 0x000fe20000010000 */
[----:B------:R-:W-:-:S04]  /*83f0*/  HFMA2.MMA R21, -RZ, RZ, 0, 0 ;  /* 0x00000000ff157435 */ /* 0x000fc800000001ff */
[----:B------:R-:W-:Y:S02]  /*8400*/  MOV R29, R36 ;  /* 0x00000024001d7202 */ /* 0x000fe40000000f00 */
[----:B------:R-:W-:-:S07]  /*8410*/  MOV R34, R30 ;  /* 0x0000001e00227202 */ /* 0x000fce0000000f00 */
[----:B------:R-:W-:Y:S05]  /*8420*/  WARPSYNC.COLLECTIVE R26, `(.L_x_752) ;  /* 0x000000001a087348 */ /* 0x000fea0003c00000 */
[----:B------:R0:W1:Y:S02]  /*8430*/  SHFL.BFLY P2, R30, R29, R28, R27 ;  /* 0x0c00001c1d1e7389 */ /* 0x000064000004001b */
[----:B01----:R-:W-:Y:S01]  /*8440*/  ENDCOLLECTIVE ;  /* 0x000000000000791b */ /* 0x003fe20003800000 */
.L_x_752:
[----:B------:R-:W-:Y:S01]  /*8450*/  FADD.FTZ R34, R35, R34 ;  /* 0x0000002223227221 */ /* 0x000fe20000010000 */
[----:B------:R-:W-:Y:S01]  /*8460*/  HFMA2.MMA R28, -RZ, RZ, 0, 4.76837158203125e-07 ;  /* 0x00000008ff1c7435 */ /* 0x000fe200000001ff */
[----:B------:R-:W-:Y:S01]  /*8470*/  IMAD.MOV.U32 R29, RZ, RZ, R24 ;  /* 0x000000ffff1d7224 */ /* 0x000fe200078e0018 */
[----:B------:R-:W-:-:S09]  /*8480*/  MOV R33, R30 ;  /* 0x0000001e00217202 */ /* 0x000fd20000000f00 */
[----:B------:R-:W-:Y:S05]  /*8490*/  WARPSYNC.COLLECTIVE R26, `(.L_x_753) ;  /* 0x000000001a087348 */ /* 0x000fea0003c00000 */
[----:B------:R0:W1:Y:S02]  /*84a0*/  SHFL.BFLY P2, R30, R29, R28, R27 ;  /* 0x0c00001c1d1e7389 */ /* 0x000064000004001b */
[----:B01----:R-:W-:Y:S01]  /*84b0*/  ENDCOLLECTIVE ;  /* 0x000000000000791b */ /* 0x003fe20003800000 */
.L_x_753:
[----:B------:R-:W-:Y:S01]  /*84c0*/  FADD.FTZ R33, R36, R33 ;  /* 0x0000002124217221 */ /* 0x000fe20000010000 */
[----:B------:R-:W-:Y:S02]  /*84d0*/  MOV R29, R23 ;  /* 0x00000017001d7202 */ /* 0x000fe40000000f00 */
[----:B------:R-:W-:-:S07]  /*84e0*/  MOV R37, R30 ;  /* 0x0000001e00257202 */ /* 0x000fce0000000f00 */
[----:B------:R-:W-:Y:S05]  /*84f0*/  WARPSYNC.COLLECTIVE R26, `(.L_x_754) ;  /* 0x000000001a087348 */ /* 0x000fea0003c00000 */
[----:B------:R0:W1:Y:S02]  /*8500*/  SHFL.BFLY P2, R30, R29, R28, R27 ;  /* 0x0c00001c1d1e7389 */ /* 0x000064000004001b */
[----:B01----:R-:W-:Y:S01]  /*8510*/  ENDCOLLECTIVE ;  /* 0x000000000000791b */ /* 0x003fe20003800000 */
.L_x_754:
[----:B------:R-:W-:Y:S01]  /*8520*/  FADD.FTZ R25, R37, R24 ;  /* 0x0000001825197221 */ /* 0x000fe20000010000 */
[----:B------:R-:W-:Y:S01]  /*8530*/  @!P0 SHF.L.U32 R24, R10, 0x1, RZ ;  /* 0x000000010a188819 */ /* 0x000fe200000006ff */
[----:B------:R-:W-:-:S03]  /*8540*/  HFMA2.MMA R28, -RZ, RZ, 0, 2.384185791015625e-07 ;  /* 0x00000004ff1c7435 */ /* 0x000fc600000001ff */
[----:B------:R-:W-:Y:S01]  /*8550*/  MOV R29, R25 ;  /* 0x00000019001d7202 */ /* 0x000fe20000000f00 */
[----:B------:R-:W-:-:S07]  /*8560*/  IMAD.MOV.U32 R38, RZ, RZ, R30 ;  /* 0x000000ffff267224 */ /* 0x000fce00078e001e */
[----:B------:R-:W-:Y:S05]  /*8570*/  WARPSYNC.COLLECTIVE R26, `(.L_x_755) ;  /* 0x000000001a087348 */ /* 0x000fea0003c00000 */
[----:B------:R0:W1:Y:S02]  /*8580*/  SHFL.BFLY P2, R30, R29, R28, R27 ;  /* 0x0c00001c1d1e7389 */ /* 0x000064000004001b */
[----:B01----:R-:W-:Y:S01]  /*8590*/  ENDCOLLECTIVE ;  /* 0x000000000000791b */ /* 0x003fe20003800000 */
.L_x_755:
[----:B------:R-:W-:Y:S01]  /*85a0*/  FADD.FTZ R32, R38, R23 ;  /* 0x0000001726207221 */ /* 0x000fe20000010000 */
[----:B------:R-:W-:-:S04]  /*85b0*/  @!P0 IADD3 R23, R15, 0x3c, RZ ;  /* 0x0000003c0f178810 */ /* 0x000fc80007ffe0ff */
[----:B------:R-:W-:Y:S02]  /*85c0*/  @!P0 LOP3.LUT R23, R23, R24, RZ, 0x3c, !PT ;  /* 0x0000001817178212 */ /* 0x000fe400078e3cff */
[----:B------:R-:W-:Y:S01]  /*85d0*/  MOV R29, R32 ;  /* 0x00000020001d7202 */ /* 0x000fe20000000f00 */
[----:B------:R-:W-:-:S07]  /*85e0*/  IMAD.MOV.U32 R38, RZ, RZ, R30 ;  /* 0x000000ffff267224 */ /* 0x000fce00078e001e */
[----:B------:R-:W-:Y:S05]  /*85f0*/  WARPSYNC.COLLECTIVE R26, `(.L_x_756) ;  /* 0x000000001a087348 */ /* 0x000fea0003c00000 */
[----:B------:R0:W1:Y:S02]  /*8600*/  SHFL.BFLY P2, R30, R29, R28, R27 ;  /* 0x0c00001c1d1e7389 */ /* 0x000064000004001b */
[----:B01----:R-:W-:Y:S01]  /*8610*/  ENDCOLLECTIVE ;  /* 0x000000000000791b */ /* 0x003fe20003800000 */
.L_x_756:
        /* <DEDUP_REMOVED lines=10> */
.L_x_757:
[----:B------:R0:W1:Y:S04]  /*86c0*/  @!P0 LDS R22, [R39] ;  /* 0x0000000027168984 */ /* 0x0000680000000800 */
[----:B------:R0:W2:Y:S01]  /*86d0*/  @!P0 LDS R20, [R39+0x500] ;  /* 0x0005000027148984 */ /* 0x0000a20000000800 */
[----:B------:R-:W-:Y:S01]  /*86e0*/  IMAD.MOV.U32 R29, RZ, RZ, R37 ;  /* 0x000000ffff1d7224 */ /* 0x000fe200078e0025 */
[----:B------:R-:W-:-:S07]  /*86f0*/  MOV R23, R30 ;  /* 0x0000001e00177202 */ /* 0x000fce0000000f00 */
[----:B012---:R-:W-:Y:S05]  /*8700*/  WARPSYNC.COLLECTIVE R26, `(.L_x_758) ;  /* 0x000000001a087348 */ /* 0x007fea0003c00000 */
[----:B------:R3:W4:Y:S02]  /*8710*/  SHFL.BFLY P2, R30, R29, R28, R27 ;  /* 0x0c00001c1d1e7389 */ /* 0x000724000004001b */
[----:B01234-:R-:W-:Y:S01]  /*8720*/  ENDCOLLECTIVE ;  /* 0x000000000000791b */ /* 0x01ffe20003800000 */
.L_x_758:
[----:B------:R-:W-:Y:S01]  /*8730*/  FADD.FTZ R38, R38, R23 ;  /* 0x0000001726267221 */ /* 0x000fe20000010000 */
[----:B------:R-:W-:-:S04]  /*8740*/  HFMA2.MMA R28, -RZ, RZ, 0, 5.9604644775390625e-08 ;  /* 0x00000001ff1c7435 */ /* 0x000fc800000001ff */
[----:B------:R-:W-:Y:S02]  /*8750*/  MOV R29, R38 ;  /* 0x00000026001d7202 */ /* 0x000fe40000000f00 */
[----:B------:R-:W-:Y:S02]  /*8760*/  @!P0 MOV R21, R22 ;  /* 0x0000001600158202 */ /* 0x000fe40000000f00 */
[----:B------:R-:W-:Y:S02]  /*8770*/  @!P0 MOV R18, R20 ;  /* 0x0000001400128202 */ /* 0x000fe40000000f00 */
[----:B------:R-:W-:-:S07]  /*8780*/  MOV R24, R30 ;  /* 0x0000001e00187202 */ /* 0x000fce0000000f00 */
[----:B------:R-:W-:Y:S05]  /*8790*/  WARPSYNC.COLLECTIVE R26, `(.L_x_759) ;  /* 0x000000001a087348 */ /* 0x000fea0003c00000 */
[----:B------:R0:W1:Y:S02]  /*87a0*/  SHFL.BFLY P2, R30, R29, R28, R27 ;  /* 0x0c00001c1d1e7389 */ /* 0x000064000004001b */
[----:B01----:R-:W-:Y:S01]  /*87b0*/  ENDCOLLECTIVE ;  /* 0x000000000000791b */ /* 0x003fe20003800000 */
.L_x_759:
        /* <DEDUP_REMOVED lines=9> */
.L_x_760:
[----:B------:R-:W-:Y:S01]  /*8850*/  FADD.FTZ R38, R38, R39 ;  /* 0x0000002726267221 */ /* 0x000fe20000010000 */
[----:B------:R-:W-:Y:S01]  /*8860*/  HFMA2.MMA R28, -RZ, RZ, 0, 4.76837158203125e-07 ;  /* 0x00000008ff1c7435 */ /* 0x000fe200000001ff */
[----:B------:R-:W-:Y:S02]  /*8870*/  MOV R29, R21 ;  /* 0x00000015001d7202 */ /* 0x000fe40000000f00 */
[----:B------:R-:W-:-:S08]  /*8880*/  MOV R40, R30 ;  /* 0x0000001e00287202 */ /* 0x000fd00000000f00 */
[----:B------:R-:W-:Y:S05]  /*8890*/  WARPSYNC.COLLECTIVE R26, `(.L_x_761) ;  /* 0x000000001a087348 */ /* 0x000fea0003c00000 */
[----:B------:R0:W1:Y:S02]  /*88a0*/  SHFL.BFLY P2, R30, R29, R28, R27 ;  /* 0x0c00001c1d1e7389 */ /* 0x000064000004001b */
[----:B01----:R-:W-:Y:S01]  /*88b0*/  ENDCOLLECTIVE ;  /* 0x000000000000791b */ /* 0x003fe20003800000 */
.L_x_761:
[----:B------:R-:W-:Y:S01]  /*88c0*/  FADD.FTZ R37, R37, R40 ;  /* 0x0000002825257221 */ /* 0x000fe20000010000 */
[----:B------:R-:W-:Y:S01]  /*88d0*/  MOV R29, R18 ;  /* 0x00000012001d7202 */ /* 0x000fe20000000f00 */
[----:B------:R-:W-:-:S07]  /*88e0*/  IMAD.MOV.U32 R42, RZ, RZ, R30 ;  /* 0x000000ffff2a7224 */ /* 0x000fce00078e001e */
[----:B------:R-:W-:Y:S05]  /*88f0*/  WARPSYNC.COLLECTIVE R26, `(.L_x_762) ;  /* 0x000000001a087348 */ /* 0x000fea0003c00000 */
[----:B------:R0:W1:Y:S02]  /*8900*/  SHFL.BFLY P2, R30, R29, R28, R27 ;  /* 0x0c00001c1d1e7389 */ /* 0x000064000004001b */
[----:B01----:R-:W-:Y:S01]  /*8910*/  ENDCOLLECTIVE ;  /* 0x000000000000791b */ /* 0x003fe20003800000 */
.L_x_762:
[----:B------:R-:W-:Y:S01]  /*8920*/  FADD.FTZ R42, R42, R21 ;  /* 0x000000152a2a7221 */ /* 0x000fe20000010000 */
[----:B------:R-:W-:-:S03]  /*8930*/  HFMA2.MMA R28, -RZ, RZ, 0, 2.384185791015625e-07 ;  /* 0x00000004ff1c7435 */ /* 0x000fc600000001ff */
[----:B------:R-:W-:Y:S01]  /*8940*/  IMAD.MOV.U32 R29, RZ, RZ, R42 ;  /* 0x000000ffff1d7224 */ /* 0x000fe200078e002a */
[----:B------:R-:W-:-:S07]  /*8950*/  MOV R23, R30 ;  /* 0x0000001e00177202 */ /* 0x000fce0000000f00 */
[----:B------:R-:W-:Y:S05]  /*8960*/  WARPSYNC.COLLECTIVE R26, `(.L_x_763) ;  /* 0x000000001a087348 */ /* 0x000fea0003c00000 */
[----:B------:R0:W1:Y:S02]  /*8970*/  SHFL.BFLY P2, R30, R29, R28, R27 ;  /* 0x0c00001c1d1e7389 */ /* 0x000064000004001b */
[----:B01----:R-:W-:Y:S01]  /*8980*/  ENDCOLLECTIVE ;  /* 0x000000000000791b */ /* 0x003fe20003800000 */
.L_x_763:
        /* <DEDUP_REMOVED lines=8> */
.L_x_764:
[----:B------:R-:W-:Y:S01]  /*8a10*/  FADD.FTZ R42, R42, R41 ;  /* 0x000000292a2a7221 */ /* 0x000fe20000010000 */
[----:B------:R-:W-:Y:S02]  /*8a20*/  IMAD.IADD R41, R15, 0x1, R6 ;  /* 0x000000010f297824 */ /* 0x000fe400078e0206 */
[----:B------:R-:W0:Y:S02]  /*8a30*/  @!P0 LDC.64 R14, c[0x0][0x220] ;  /* 0x00008800ff0e8b82 */ /* 0x000e240000000a00 */
        /* <DEDUP_REMOVED lines=9> */
.L_x_765:
[----:B------:R-:W-:Y:S02]  /*8ad0*/  FADD.FTZ R31, R31, R20 ;  /* 0x000000141f1f7221 */ /* 0x000fe40000010000 */
[----:B------:R-:W0:Y:S01]  /*8ae0*/  @!P0 LDC.64 R20, c[0x0][0x218] ;  /* 0x00008600ff148b82 */ /* 0x000e220000000a00 */
[C---:B------:R-:W-:Y:S02]  /*8af0*/  @!P0 IMAD.WIDE R14, R41.reuse, 0x2, R14 ;  /* 0x00000002290e8825 */ /* 0x040fe400078e020e */
[----:B------:R-:W-:Y:S02]  /*8b00*/  MOV R29, R31 ;  /* 0x0000001f001d7202 */ /* 0x000fe40000000f00 */
[----:B------:R-:W-:Y:S02]  /*8b10*/  MOV R43, R30 ;  /* 0x0000001e002b7202 */ /* 0x000fe40000000f00 */
        /* <DEDUP_REMOVED lines=8> */
.L_x_766:
[----:B------:R0:W-:Y:S04]  /*8ba0*/  @!P0 STG.E.U16 desc[UR12][R24.64], R45 ;  /* 0x0000002d18008986 */ /* 0x0001e8000c10150c */
[----:B------:R1:W-:Y:S01]  /*8bb0*/  @!P0 STG.E.U16 desc[UR12][R22.64], R44 ;  /* 0x0000002c16008986 */ /* 0x0003e2000c10150c */
[----:B------:R-:W-:Y:S01]  /*8bc0*/  @!P0 F2FP.BF16.F32.PACK_AB R26, RZ, R38 ;  /* 0x00000026ff1a823e */ /* 0x000fe200000010ff */
[----:B------:R-:W-:Y:S01]  /*8bd0*/  IMAD.MOV.U32 R28, RZ, RZ, 0x1 ;  /* 0x00000001ff1c7424 */ /* 0x000fe200078e00ff */
[----:B------:R-:W-:Y:S02]  /*8be0*/  MOV R29, R42 ;  /* 0x0000002a001d7202 */ /* 0x000fe40000000f00 */
[----:B0-----:R-:W-:Y:S02]  /*8bf0*/  @!P0 F2FP.BF16.F32.PACK_AB R25, RZ, R33 ;  /* 0x00000021ff19823e */ /* 0x001fe400000010ff */
[----:B-1----:R-:W-:Y:S01]  /*8c00*/  PRMT R22, R26, 0x7610, R22 ;  /* 0x000076101a167816 */ /* 0x002fe20000000016 */
[----:B------:R-:W-:Y:S01]  /*8c10*/  @!P0 IMAD.WIDE R16, R41, 0x2, R16 ;  /* 0x0000000229108825 */ /* 0x000fe200078e0210 */
[----:B------:R-:W-:-:S02]  /*8c20*/  MOV R26, 0xffff ;  /* 0x0000ffff001a7802 */ /* 0x000fc40000000f00 */
[----:B------:R-:W-:Y:S02]  /*8c30*/  MOV R32, R30 ;  /* 0x0000001e00207202 */ /* 0x000fe40000000f00 */
[----:B------:R-:W-:-:S07]  /*8c40*/  @!P0 F2FP.BF16.F32.PACK_AB R23, RZ, R34 ;  /* 0x00000022ff17823e */ /* 0x000fce00000010ff */
[----:B------:R-:W-:Y:S05]  /*8c50*/  WARPSYNC.COLLECTIVE R26, `(.L_x_767) ;  /* 0x000000001a087348 */ /* 0x000fea0003c00000 */
[----:B------:R0:W1:Y:S02]  /*8c60*/  SHFL.BFLY P2, R30, R29, R28, R27 ;  /* 0x0c00001c1d1e7389 */ /* 0x000064000004001b */
[----:B01----:R-:W-:Y:S01]  /*8c70*/  ENDCOLLECTIVE ;  /* 0x000000000000791b */ /* 0x003fe20003800000 */
.L_x_767:
[----:B------:R-:W-:Y:S01]  /*8c80*/  @!P0 F2FP.BF16.F32.PACK_AB R33, RZ, R37 ;  /* 0x00000025ff21823e */ /* 0x000fe200000010ff */
[----:B------:R-:W-:Y:S01]  /*8c90*/  FADD.FTZ R31, R31, R32 ;  /* 0x000000201f1f7221 */ /* 0x000fe20000010000 */
        /* <DEDUP_REMOVED lines=9> */
.L_x_768:
[----:B------:R-:W-:Y:S01]  /*8d30*/  FADD.FTZ R35, R42, R35 ;  /* 0x000000232a237221 */ /* 0x000fe20000010000 */
[----:B------:R-:W-:Y:S06]  /*8d40*/  BRA `(.L_x_769) ;  /* 0xffffffe000d47947 */ /* 0x000fec000383ffff */
.L_x_770:
        /* <DEDUP_REMOVED lines=11> */
.L_x_3767:


//--------------------- .text._ZN13group_norm_v218gn_bwd_cuda_kernelI13__nv_bfloat16Li320ELi2ELi32ELi40ELi256ELb0ELb1ELi32ELi320ELi320ELi4ELb1ELi36ELb0ELb0ELNS_15WgradSyncMethodE3ENS_16CompileConditionILi900EEEEEvPT_S6_S6_PKS5_S8_S8_S8_PKfflPfPj --------------------------
	.section	.text._ZN13group_norm_v218gn_bwd_cuda_kernelI13__nv_bfloat16Li320ELi2ELi32ELi40ELi256ELb0ELb1ELi32ELi320ELi320ELi4ELb1ELi36ELb0ELb0ELNS_15WgradSyncMethodE3ENS_16CompileConditionILi900EEEEEvPT_S6_S6_PKS5_S8_S8_S8_PKfflPfPj,"ax",@progbits
	.align	128
        .global         _ZN13group_norm_v218gn_bwd_cuda_kernelI13__nv_bfloat16Li320ELi2ELi32ELi40ELi256ELb0ELb1ELi32ELi320ELi320ELi4ELb1ELi36ELb0ELb0ELNS_15WgradSyncMethodE3ENS_16CompileConditionILi900EEEEEvPT_S6_S6_PKS5_S8_S8_S8_PKfflPfPj
        .type           _ZN13group_norm_v218gn_bwd_cuda_kernelI13__nv_bfloat16Li320ELi2ELi32ELi40ELi256ELb0ELb1ELi32ELi320ELi320ELi4ELb1ELi36ELb0ELb0ELNS_15WgradSyncMethodE3ENS_16CompileConditionILi900EEEEEvPT_S6_S6_PKS5_S8_S8_S8_PKfflPfPj,@function
        .size           _ZN13group_norm_v218gn_bwd_cuda_kernelI13__nv_bfloat16Li320ELi2ELi32ELi40ELi256ELb0ELb1ELi32ELi320ELi320ELi4ELb1ELi36ELb0ELb0ELNS_15WgradSyncMethodE3ENS_16CompileConditionILi900EEEEEvPT_S6_S6_PKS5_S8_S8_S8_PKfflPfPj,(.L_x_3768 - _ZN13group_norm_v218gn_bwd_cuda_kernelI13__nv_bfloat16Li320ELi2ELi32ELi40ELi256ELb0ELb1ELi32ELi320ELi320ELi4ELb1ELi36ELb0ELb0ELNS_15WgradSyncMethodE3ENS_16CompileConditionILi900EEEEEvPT_S6_S6_PKS5_S8_S8_S8_PKfflPfPj)
        .other          _ZN13group_norm_v218gn_bwd_cuda_kernelI13__nv_bfloat16Li320ELi2ELi32ELi40ELi256ELb0ELb1ELi32ELi320ELi320ELi4ELb1ELi36ELb0ELb0ELNS_15WgradSyncMethodE3ENS_16CompileConditionILi900EEEEEvPT_S6_S6_PKS5_S8_S8_S8_PKfflPfPj,@"STO_CUDA_ENTRY STV_DEFAULT"
_ZN13group_norm_v218gn_bwd_cuda_kernelI13__nv_bfloat16Li320ELi2ELi32ELi40ELi256ELb0ELb1ELi32ELi320ELi320ELi4ELb1ELi36ELb0ELb0ELNS_15WgradSyncMethodE3ENS_16CompileConditionILi900EEEEEvPT_S6_S6_PKS5_S8_S8_S8_PKfflPfPj:
.text._ZN13group_norm_v218gn_bwd_cuda_kernelI13__nv_bfloat16Li320ELi2ELi32ELi40ELi256ELb0ELb1ELi32ELi320ELi320ELi4ELb1ELi36ELb0ELb0ELNS_15WgradSyncMethodE3ENS_16CompileConditionILi900EEEEEvPT_S6_S6_PKS5_S8_S8_S8_PKfflPfPj:
        /* <DEDUP_REMOVED lines=32> */
.L_x_773:
[----:B------:R-:W2:Y:S04]  /*0200*/  LD.E.STRONG.GPU R0, desc[UR12][R2.64] ;  /* 0x0000000c02007980 */ /* 0x000ea8000c10f900 */
[----:B--2---:R-:W-:Y:S01]  /*0210*/  CCTL.IVALL ;  /* 0x00000000ff00798f */ /* 0x004fe20002000000 */
[----:B------:R-:W-:Y:S05]  /*0220*/  YIELD ;  /* 0x0000000000007946 */ /* 0x000fea0003800000 */
[----:B-----5:R-:W-:-:S04]  /*0230*/  LOP3.LUT R0, R0, R5, RZ, 0x3c, !PT ;  /* 0x0000000500007212 */ /* 0x020fc800078e3cff */
[----:B------:R-:W-:-:S13]  /*0240*/  ISETP.GT.AND P0, PT, R0, -0x1, PT ;  /* 0xffffffff0000780c */ /* 0x000fda0003f04270 */
[----:B------:R-:W-:Y:S05]  /*0250*/  @P0 BRA `(.L_x_773) ;  /* 0xfffffffc00e80947 */ /* 0x000fea000383ffff */
.L_x_772:
[----:B------:R-:W-:Y:S05]  /*0260*/  WARPSYNC.ALL ;  /* 0x0000000000007948 */ /* 0x000fea0003800000 */
[----:B------:R-:W-:Y:S06]  /*0270*/  BAR.SYNC.DEFER_BLOCKING 0x0 ;  /* 0x0000000000007b1d */ /* 0x000fec0000010000 */
[----:B------:R-:W-:Y:S05]  /*0280*/  BRA `(.L_x_774) ;  /* 0x0000004400387947 */ /* 0x000fea0003800000 */
.L_x_771:
        /* <DEDUP_REMOVED lines=36> */
[----:B------:R1:W-:Y:S02]  /*04d0*/  STL [R1+0x24], R0 ;  /* 0x0000240001007387 */ /* 0x0003e40000100800 */
.L_x_786:
[----:B-12---:R-:W0:Y:S01]  /*04e0*/  S2R R0, SR_TID.X ;  /* 0x0000000000007919 */ /* 0x006e220000002100 */
[----:B------:R-:W-:Y:S01]  /*04f0*/  ULOP3.LUT UR9, UR11, 0x3, URZ, 0xc0, !UPT ;  /* 0x000000030b097892 */ /* 0x000fe2000f8ec03f */
[----:B------:R-:W1:Y:S01]  /*0500*/  LDC.64 R8, c[0x0][0x238] ;  /* 0x00008e00ff087b82 */ /* 0x000e620000000a00 */
[----:B------:R-:W-:Y:S01]  /*0510*/  USHF.R.U64 UR10, UR11, 0x2, UR5 ;  /* 0x000000020b0a7899 */ /* 0x000fe20008001205 */
[----:B------:R-:W-:Y:S01]  /*0520*/  STL [R1+0x48], R25 ;  /* 0x0000481901007387 */ /* 0x000fe20000100800 */
[----:B------:R-:W-:Y:S02]  /*0530*/  UIMAD UR14, UR9, 0x140, URZ ;  /* 0x00000140090e78a4 */ /* 0x000fe4000f8e023f */
[----:B------:R-:W-:Y:S01]  /*0540*/  USHF.L.U32 UR9, UR17, 0x5, URZ ;  /* 0x0000000511097899 */ /* 0x000fe2000800063f */
[----:B------:R-:W-:Y:S01]  /*0550*/  STL [R1+0x44], R24 ;  /* 0x0000441801007387 */ /* 0x000fe20000100800 */
[----:B------:R-:W-:Y:S01]  /*0560*/  USHF.R.U32.HI UR15, URZ, 0x2, UR5 ;  /* 0x000000023f0f7899 */ /* 0x000fe20008011605 */
[----:B------:R-:W-:Y:S01]  /*0570*/  IMAD.U32 R11, RZ, RZ, UR10 ;  /* 0x0000000aff0b7e24 */ /* 0x000fe2000f8e00ff */
[----:B------:R-:W-:Y:S01]  /*0580*/  ULOP3.LUT UR9, UR9, 0xe0, URZ, 0xc0, !UPT ;  /* 0x000000e009097892 */ /* 0x000fe2000f8ec03f */
[----:B------:R-:W-:Y:S01]  /*0590*/  STL [R1+0x40], R29 ;  /* 0x0000401d01007387 */ /* 0x000fe20000100800 */
[----:B------:R-:W-:Y:S01]  /*05a0*/  ULDC.64 UR18, c[0x0][0x248] ;  /* 0x0000920000127ab9 */ /* 0x000fe20000000a00 */
[----:B------:R-:W-:Y:S01]  /*05b0*/  ULDC.64 UR20, c[0x0][0x228] ;  /* 0x00008a0000147ab9 */ /* 0x000fe20000000a00 */
[----:B------:R-:W-:Y:S01]  /*05c0*/  MOV R4, UR15 ;  /* 0x0000000f00047c02 */ /* 0x000fe20008000f00 */
[----:B------:R-:W-:Y:S01]  /*05d0*/  STL [R1+0x3c], R28 ;  /* 0x00003c1c01007387 */ /* 0x000fe20000100800 */
[----:B0-----:R-:W-:-:S05]  /*05e0*/  IMAD.WIDE.U32 R2, R0, -0x33333333, RZ ;  /* 0xcccccccd00027825 */ /* 0x001fca00078e00ff */
[----:B------:R-:W-:-:S04]  /*05f0*/  SHF.R.U32.HI R7, RZ, 0x6, R3 ;  /* 0x00000006ff077819 */ /* 0x000fc80000011603 */
[C---:B------:R-:W-:Y:S01]  /*0600*/  IADD3 R5, R7.reuse, UR9, RZ ;  /* 0x0000000907057c10 */ /* 0x040fe2000fffe0ff */
[----:B------:R-:W-:Y:S01]  /*0610*/  IMAD R6, R7, -0x50, R0 ;  /* 0xffffffb007067824 */ /* 0x000fe200078e0200 */
[----:B------:R-:W-:-:S03]  /*0620*/  UIMAD UR9, UR15, 0x50000, URZ ;  /* 0x000500000f0978a4 */ /* 0x000fc6000f8e023f */
[----:B------:R-:W-:Y:S01]  /*0630*/  IMAD R5, R5, 0x500, RZ ;  /* 0x0000050005057824 */ /* 0x000fe200078e02ff */
[----:B------:R-:W-:-:S04]  /*0640*/  LEA R34, R6, UR14, 0x2 ;  /* 0x0000000e06227c11 */ /* 0x000fc8000f8e10ff */
[----:B------:R-:W-:Y:S01]  /*0650*/  SHF.R.S32.HI R35, RZ, 0x1f, R34 ;  /* 0x0000001fff237819 */ /* 0x000fe20000011422 */
[----:B------:R-:W-:-:S05]  /*0660*/  IMAD.WIDE.U32 R2, R34, -0x33333333, RZ ;  /* 0xcccccccd22027825 */ /* 0x000fca00078e00ff */
[----:B------:R-:W-:Y:S01]  /*0670*/  SHF.R.U32.HI R0, RZ, 0x5, R3 ;  /* 0x00000005ff007819 */ /* 0x000fe20000011603 */
[----:B------:R-:W-:-:S03]  /*0680*/  IMAD.WIDE.U32 R2, R11, 0x50000, R34 ;  /* 0x000500000b027825 */ /* 0x000fc600078e0022 */
[C---:B------:R-:W-:Y:S01]  /*0690*/  LEA R10, P0, R11.reuse, R0, 0x5 ;  /* 0x000000000b0a7211 */ /* 0x040fe200078028ff */
[----:B------:R0:W-:Y:S01]  /*06a0*/  STL [R1+0x20], R0 ;  /* 0x0000200001007387 */ /* 0x0001e20000100800 */
[----:B-1----:R-:W-:Y:S02]  /*06b0*/  IMAD.WIDE R34, R34, 0x2, R8 ;  /* 0x0000000222227825 */ /* 0x002fe400078e0208 */
[----:B------:R-:W-:Y:S02]  /*06c0*/  LEA.HI.X R11, R11, RZ, R4, 0x5, P0 ;  /* 0x000000ff0b0b7211 */ /* 0x000fe400000f2c04 */
[C---:B------:R-:W-:Y:S02]  /*06d0*/  LEA R32, P0, R10.reuse, UR18, 0x3 ;  /* 0x000000120a207c11 */ /* 0x040fe4000f8018ff */
[----:B------:R-:W2:Y:S02]  /*06e0*/  LDG.E.64.CONSTANT R34, desc[UR12][R34.64] ;  /* 0x0000000c22227981 */ /* 0x000ea4000c1e9b00 */
[----:B------:R-:W-:Y:S01]  /*06f0*/  LEA.HI.X R33, R10, UR19, R11, 0x3, P0 ;  /* 0x000000130a217c11 */ /* 0x000fe200080f1c0b */
[----:B0-----:R-:W-:Y:S01]  /*0700*/  VIADD R0, R3, UR9 ;  /* 0x0000000903007c36 */ /* 0x001fe20008000000 */
[----:B------:R-:W-:Y:S01]  /*0710*/  IADD3 R3, P1, R5, R2, RZ ;  /* 0x0000000205037210 */ /* 0x000fe20007f3e0ff */
[----:B------:R-:W-:Y:S01]  /*0720*/  ULDC.64 UR18, c[0x0][0x230] ;  /* 0x00008c0000127ab9 */ /* 0x000fe20000000a00 */
[----:B------:R-:W-:-:S02]  /*0730*/  ULDC UR9, c[0x0][0x250] ;  /* 0x0000940000097ab9 */ /* 0x000fc40000000800 */
[----:B------:R-:W-:Y:S01]  /*0740*/  IADD3.X R4, RZ, R0, RZ, P1, !PT ;  /* 0x00000000ff047210 */ /* 0x000fe20000ffe4ff */
[----:B------:R-:W3:Y:S01]  /*0750*/  LDG.E.64.CONSTANT R32, desc[UR12][R32.64] ;  /* 0x0000000c20207981 */ /* 0x000ee2000c1e9b00 */
[C---:B------:R-:W-:Y:S02]  /*0760*/  SHF.L.U32 R13, R3.reuse, 0x1, RZ ;  /* 0x00000001030d7819 */ /* 0x040fe400000006ff */
[----:B------:R-:W-:Y:S02]  /*0770*/  SHF.L.U64.HI R12, R3, 0x1, R4 ;  /* 0x00000001030c7819 */ /* 0x000fe40000010204 */
[C---:B------:R-:W-:Y:S02]  /*0780*/  IADD3 R36, P0, R13.reuse, UR18, RZ ;  /* 0x000000120d247c10 */ /* 0x040fe4000ff1e0ff */
[----:B------:R-:W-:Y:S02]  /*0790*/  IADD3 R38, P1, R13, UR20, RZ ;  /* 0x000000140d267c10 */ /* 0x000fe4000ff3e0ff */
[----:B------:R-:W-:-:S02]  /*07a0*/  IADD3.X R37, R12, UR19, RZ, P0, !PT ;  /* 0x000000130c257c10 */ /* 0x000fc400087fe4ff */
[----:B------:R-:W-:-:S04]  /*07b0*/  IADD3.X R39, R12, UR21, RZ, P1, !PT ;  /* 0x000000150c277c10 */ /* 0x000fc80008ffe4ff */
[----:B------:R-:W4:Y:S04]  /*07c0*/  LDG.E.64.CONSTANT R36, desc[UR12][R36.64] ;  /* 0x0000000c24247981 */ /* 0x000f28000c1e9b00 */
[----:B------:R-:W4:Y:S01]  /*07d0*/  LDG.E.64.CONSTANT R38, desc[UR12][R38.64] ;  /* 0x0000000c26267981 */ /* 0x000f22000c1e9b00 */
[----:B------:R-:W-:-:S05]  /*07e0*/  VIADD R3, R5, 0x1400 ;  /* 0x0000140005037836 */ /* 0x000fca0000000000 */
[----:B------:R-:W-:-:S04]  /*07f0*/  IADD3 R3, P0, R3, R2, RZ ;  /* 0x0000000203037210 */ /* 0x000fc80007f1e0ff */
[----:B------:R-:W-:Y:S02]  /*0800*/  IADD3.X R4, RZ, R0, RZ, P0, !PT ;  /* 0x00000000ff047210 */ /* 0x000fe400007fe4ff */
[C---:B------:R-:W-:Y:S02]  /*0810*/  SHF.L.U32 R9, R3.reuse, 0x1, RZ ;  /* 0x0000000103097819 */ /* 0x040fe400000006ff */
[----:B------:R-:W-:Y:S02]  /*0820*/  SHF.L.U64.HI R8, R3, 0x1, R4 ;  /* 0x0000000103087819 */ /* 0x000fe40000010204 */
[----:B------:R-:W-:-:S04]  /*0830*/  IADD3 R40, P0, R9, UR18, RZ ;  /* 0x0000001209287c10 */ /* 0x000fc8000ff1e0ff */
[----:B------:R-:W-:Y:S02]  /*0840*/  IADD3.X R41, R8, UR19, RZ, P0, !PT ;  /* 0x0000001308297c10 */ /* 0x000fe400087fe4ff */
[----:B------:R-:W-:Y:S01]  /*0850*/  IADD3 R42, P0, R9, UR20, RZ ;  /* 0x00000014092a7c10 */ /* 0x000fe2000ff1e0ff */
[----:B------:R-:W-:-:S03]  /*0860*/  VIADD R3, R5, 0x2800 ;  /* 0x0000280005037836 */ /* 0x000fc60000000000 */
[----:B------:R-:W-:Y:S01]  /*0870*/  IADD3.X R43, R8, UR21, RZ, P0, !PT ;  /* 0x00000015082b7c10 */ /* 0x000fe200087fe4ff */
[----:B------:R-:W4:Y:S01]  /*0880*/  LDG.E.64.CONSTANT R40, desc[UR12][R40.64] ;  /* 0x0000000c28287981 */ /* 0x000f22000c1e9b00 */
[----:B------:R-:W-:-:S03]  /*0890*/  IADD3 R3, P0, R3, R2, RZ ;  /* 0x0000000203037210 */ /* 0x000fc60007f1e0ff */
[----:B------:R-:W-:Y:S04]  /*08a0*/  STL [R1+0x1c], R12 ;  /* 0x00001c0c01007387 */ /* 0x000fe80000100800 */
[----:B------:R-:W4:Y:S01]  /*08b0*/  LDG.E.64.CONSTANT R42, desc[UR12][R42.64] ;  /* 0x0000000c2a2a7981 */ /* 0x000f22000c1e9b00 */
[----:B------:R-:W-:-:S03]  /*08c0*/  IADD3.X R4, RZ, R0, RZ, P0, !PT ;  /* 0x00000000ff047210 */ /* 0x000fc600007fe4ff */
[----:B------:R-:W-:Y:S04]  /*08d0*/  STL [R1+0x18], R13 ;  /* 0x0000180d01007387 */ /* 0x000fe80000100800 */
[----:B------:R0:W-:Y:S04]  /*08e0*/  STL [R1+0x10], R9 ;  /* 0x0000100901007387 */ /* 0x0001e80000100800 */
[----:B------:R1:W-:Y:S01]  /*08f0*/  STL [R1+0x14], R8 ;  /* 0x0000140801007387 */ /* 0x0003e20000100800 */
[C---:B0-----:R-:W-:Y:S02]  /*0900*/  SHF.L.U32 R9, R3.reuse, 0x1, RZ ;  /* 0x0000000103097819 */ /* 0x041fe400000006ff */
[----:B-1----:R-:W-:-:S02]  /*0910*/  SHF.L.U64.HI R8, R3, 0x1, R4 ;  /* 0x0000000103087819 */ /* 0x002fc40000010204 */
[C---:B------:R-:W-:Y:S02]  /*0920*/  IADD3 R44, P0, R9.reuse, UR18, RZ ;  /* 0x00000012092c7c10 */ /* 0x040fe4000ff1e0ff */
[----:B------:R-:W-:Y:S02]  /*0930*/  IADD3 R46, P1, R9, UR20, RZ ;  /* 0x00000014092e7c10 */ /* 0x000fe4000ff3e0ff */
[C---:B------:R-:W-:Y:S02]  /*0940*/  IADD3.X R45, R8.reuse, UR19, RZ, P0, !PT ;  /* 0x00000013082d7c10 */ /* 0x040fe400087fe4ff */
[----:B------:R-:W-:Y:S01]  /*0950*/  IADD3.X R47, R8, UR21, RZ, P1, !PT ;  /* 0x00000015082f7c10 */ /* 0x000fe20008ffe4ff */
[----:B------:R-:W-:-:S03]  /*0960*/  VIADD R3, R5, 0x3c00 ;  /* 0x00003c0005037836 */ /* 0x000fc60000000000 */
[----:B------:R-:W4:Y:S04]  /*0970*/  LDG.E.64.CONSTANT R44, desc[UR12][R44.64] ;  /* 0x0000000c2c2c7981 */ /* 0x000f28000c1e9b00 */
[----:B------:R-:W4:Y:S01]  /*0980*/  LDG.E.64.CONSTANT R46, desc[UR12][R46.64] ;  /* 0x0000000c2e2e7981 */ /* 0x000f22000c1e9b00 */
[----:B------:R-:W-:-:S04]  /*0990*/  IADD3 R3, P0, R3, R2, RZ ;  /* 0x0000000203037210 */ /* 0x000fc80007f1e0ff */
[----:B------:R-:W-:Y:S02]  /*09a0*/  IADD3.X R4, RZ, R0, RZ, P0, !PT ;  /* 0x00000000ff047210 */ /* 0x000fe400007fe4ff */
[----:B------:R-:W-:Y:S01]  /*09b0*/  SHF.L.U32 R93, R3, 0x1, RZ ;  /* 0x00000001035d7819 */ /* 0x000fe200000006ff */
[----:B------:R-:W-:Y:S03]  /*09c0*/  STL [R1+0x8], R9 ;  /* 0x0000080901007387 */ /* 0x000fe60000100800 */
[C---:B------:R-:W-:Y:S01]  /*09d0*/  IADD3 R48, P0, R93.reuse, UR18, RZ ;  /* 0x000000125d307c10 */ /* 0x040fe2000ff1e0ff */
[----:B------:R0:W-:Y:S01]  /*09e0*/  STL [R1+0xc], R8 ;  /* 0x00000c0801007387 */ /* 0x0001e20000100800 */
[----:B------:R-:W-:Y:S02]  /*09f0*/  IADD3 R50, P1, R93, UR20, RZ ;  /* 0x000000145d327c10 */ /* 0x000fe4000ff3e0ff */
[----:B0-----:R-:W-:-:S04]  /*0a00*/  SHF.L.U64.HI R8, R3, 0x1, R4 ;  /* 0x0000000103087819 */ /* 0x001fc80000010204 */
[C---:B------:R-:W-:Y:S02]  /*0a10*/  IADD3.X R49, R8.reuse, UR19, RZ, P0, !PT ;  /* 0x0000001308317c10 */ /* 0x040fe400087fe4ff */
[----:B------:R-:W-:Y:S01]  /*0a20*/  IADD3.X R51, R8, UR21, RZ, P1, !PT ;  /* 0x0000001508337c10 */ /* 0x000fe20008ffe4ff */
[----:B------:R-:W-:-:S03]  /*0a30*/  VIADD R3, R5, 0x5000 ;  /* 0x0000500005037836 */ /* 0x000fc60000000000 */
[----:B------:R-:W4:Y:S02]  /*0a40*/  LDG.E.64.CONSTANT R48, desc[UR12][R48.64] ;  /* 0x0000000c30307981 */ /* 0x000f24000c1e9b00 */
[----:B------:R-:W-:Y:S02]  /*0a50*/  IADD3 R3, P0, R3, R2, RZ ;  /* 0x0000000203037210 */ /* 0x000fe40007f1e0ff */
[----:B------:R-:W4:Y:S02]  /*0a60*/  LDG.E.64.CONSTANT R50, desc[UR12][R50.64] ;  /* 0x0000000c32327981 */ /* 0x000f24000c1e9b00 */
[----:B------:R-:W-:Y:S02]  /*0a70*/  IADD3.X R4, RZ, R0, RZ, P0, !PT ;  /* 0x00000000ff047210 */ /* 0x000fe400007fe4ff */
[C---:B------:R-:W-:Y:S02]  /*0a80*/  SHF.L.U32 R90, R3.reuse, 0x1, RZ ;  /* 0x00000001035a7819 */ /* 0x040fe400000006ff */
[----:B------:R-:W-:-:S02]  /*0a90*/  SHF.L.U64.HI R91, R3, 0x1, R4 ;  /* 0x00000001035b7819 */ /* 0x000fc40000010204 */
[C---:B------:R-:W-:Y:S02]  /*0aa0*/  IADD3 R52, P0, R90.reuse, UR18, RZ ;  /* 0x000000125a347c10 */ /* 0x040fe4000ff1e0ff */
[----:B------:R-:W-:Y:S02]  /*0ab0*/  IADD3 R54, P1, R90, UR20, RZ ;  /* 0x000000145a367c10 */ /* 0x000fe4000ff3e0ff */
        /* <DEDUP_REMOVED lines=11> */
[----:B------:R-:W-:Y:S01]  /*0b70*/  IADD3.X R57, R89, UR19, RZ, P0, !PT ;  /* 0x0000001359397c10 */ /* 0x000fe200087fe4ff */
[----:B------:R-:W-:Y:S01]  /*0b80*/  VIADD R3, R5, 0x7800 ;  /* 0x0000780005037836 */ /* 0x000fe20000000000 */
[----:B------:R-:W-:-:S04]  /*0b90*/  IADD3.X R59, R89, UR21, RZ, P1, !PT ;  /* 0x00000015593b7c10 */ /* 0x000fc80008ffe4ff */
[----:B------:R-:W4:Y:S01]  /*0ba0*/  LDG.E.64.CONSTANT R56, desc[UR12][R56.64] ;  /* 0x0000000c38387981 */ /* 0x000f22000c1e9b00 */
[----:B------:R-:W-:-:S03]  /*0bb0*/  IADD3 R3, P0, R3, R2, RZ ;  /* 0x0000000203037210 */ /* 0x000fc60007f1e0ff */
[----:B------:R-:W4:Y:S01]  /*0bc0*/  LDG.E.64.CONSTANT R58, desc[UR12][R58.64] ;  /* 0x0000000c3a3a7981 */ /* 0x000f22000c1e9b00 */
[----:B------:R-:W-:Y:S02]  /*0bd0*/  IADD3.X R4, RZ, R0, RZ, P0, !PT ;  /* 0x00000000ff047210 */ /* 0x000fe400007fe4ff */
[C---:B------:R-:W-:Y:S02]  /*0be0*/  SHF.L.U32 R86, R3.reuse, 0x1, RZ ;  /* 0x0000000103567819 */ /* 0x040fe400000006ff */
[----:B------:R-:W-:Y:S02]  /*0bf0*/  SHF.L.U64.HI R87, R3, 0x1, R4 ;  /* 0x0000000103577819 */ /* 0x000fe40000010204 */
[C---:B------:R-:W-:Y:S02]  /*0c00*/  IADD3 R60, P0, R86.reuse, UR18, RZ ;  /* 0x00000012563c7c10 */ /* 0x040fe4000ff1e0ff */
[----:B------:R-:W-:Y:S02]  /*0c10*/  IADD3 R62, P1, R86, UR20, RZ ;  /* 0x00000014563e7c10 */ /* 0x000fe4000ff3e0ff */
[----:B------:R-:W-:-:S02]  /*0c20*/  IADD3.X R61, R87, UR19, RZ, P0, !PT ;  /* 0x00000013573d7c10 */ /* 0x000fc400087fe4ff */
        /* <DEDUP_REMOVED lines=11> */
[----:B------:R-:W-:-:S04]  /*0ce0*/  IADD3.X R67, R85, UR21, RZ, P1, !PT ;  /* 0x0000001555437c10 */ /* 0x000fc80008ffe4ff */
[----:B------:R-:W4:Y:S04]  /*0cf0*/  LDG.E.64.CONSTANT R64, desc[UR12][R64.64] ;  /* 0x0000000c40407981 */ /* 0x000f28000c1e9b00 */
[----:B------:R-:W4:Y:S01]  /*0d00*/  LDG.E.64.CONSTANT R66, desc[UR12][R66.64] ;  /* 0x0000000c42427981 */ /* 0x000f22000c1e9b00 */
[----:B------:R-:W-:-:S03]  /*0d10*/  IMAD.MOV.U32 R17, RZ, RZ, 0x28 ;  /* 0x00000028ff117424 */ /* 0x000fc600078e00ff */
[----:B------:R-:W-:Y:S04]  /*0d20*/  STL [R1+0x34], R93 ;  /* 0x0000345d01007387 */ /* 0x000fe80000100800 */
[----:B------:R0:W-:Y:S01]  /*0d30*/  STL [R1+0x4], R8 ;  /* 0x0000040801007387 */ /* 0x0001e20000100800 */
[----:B------:R-:W-:-:S05]  /*0d40*/  IMAD R6, R6, R17, UR8 ;  /* 0x0000000806067e24 */ /* 0x000fca000f8e0211 */
[----:B------:R-:W-:Y:S01]  /*0d50*/  LEA R24, R7, R6, 0x3 ;  /* 0x0000000607187211 */ /* 0x000fe200078e18ff */
[----:B---3--:R-:W-:-:S06]  /*0d60*/  FADD.FTZ R2, R33, UR9 ;  /* 0x0000000921027e21 */ /* 0x008fcc0008010000 */
[----:B------:R-:W1:Y:S01]  /*0d70*/  MUFU.RSQ R2, R2 ;  /* 0x0000000200027308 */ /* 0x000e620000001400 */
[C---:B--2---:R-:W-:Y:S02]  /*0d80*/  PRMT R22, R34.reuse, 0x7632, R22 ;  /* 0x0000763222167816 */ /* 0x044fe40000000016 */
[----:B------:R-:W-:Y:S02]  /*0d90*/  SHF.L.U32 R3, R34, 0x10, RZ ;  /* 0x0000001022037819 */ /* 0x000fe400000006ff */
[C---:B----4-:R-:W-:Y:S02]  /*0da0*/  PRMT R5, R36.reuse, 0x7632, R5 ;  /* 0x0000763224057816 */ /* 0x050fe40000000005 */
[----:B------:R-:W-:Y:S02]  /*0db0*/  SHF.L.U32 R9, R36, 0x10, RZ ;  /* 0x0000001024097819 */ /* 0x000fe400000006ff */
[C---:B------:R-:W-:Y:S01]  /*0dc0*/  SHF.L.U32 R0, R38.reuse, 0x10, RZ ;  /* 0x0000001026007819 */ /* 0x040fe200000006ff */
[----:B------:R-:W-:Y:S01]  /*0dd0*/  IMAD.U32 R5, R5, 0x10000, RZ ;  /* 0x0001000005057824 */ /* 0x000fe200078e00ff */
[----:B------:R-:W-:Y:S01]  /*0de0*/  PRMT R11, R38, 0x7632, R11 ;  /* 0x00007632260b7816 */ /* 0x000fe2000000000b */
[----:B------:R-:W-:Y:S01]  /*0df0*/  FADD.FTZ R9, -R32, R9 ;  /* 0x0000000920097221 */ /* 0x000fe20000010100 */
[----:B------:R-:W-:Y:S01]  /*0e00*/  IMAD.U32 R22, R22, 0x10000, RZ ;  /* 0x0001000016167824 */ /* 0x000fe200078e00ff */
[----:B------:R-:W-:Y:S01]  /*0e10*/  SHF.L.U32 R15, R37, 0x10, RZ ;  /* 0x00000010250f7819 */ /* 0x000fe200000006ff */
[----:B0-----:R-:W-:Y:S01]  /*0e20*/  FMUL.FTZ R8, R0, R3 ;  /* 0x0000000300087220 */ /* 0x001fe20000410000 */
[----:B------:R-:W-:Y:S01]  /*0e30*/  SHF.L.U32 R11, R11, 0x10, RZ ;  /* 0x000000100b0b7819 */ /* 0x000fe200000006ff */
[----:B------:R-:W-:Y:S01]  /*0e40*/  FADD.FTZ R13, -R32, R5 ;  /* 0x00000005200d7221 */ /* 0x000fe20000010100 */
[----:B-1----:R-:W-:Y:S01]  /*0e50*/  FMUL.FTZ R83, R2, R9 ;  /* 0x0000000902537220 */ /* 0x002fe20000410000 */
[----:B------:R-:W-:Y:S01]  /*0e60*/  SHF.L.U32 R4, R35, 0x10, RZ ;  /* 0x0000001023047819 */ /* 0x000fe200000006ff */
[----:B------:R-:W-:-:S02]  /*0e70*/  IMAD.U32 R5, R39, 0x10000, RZ ;  /* 0x0001000027057824 */ /* 0x000fc400078e00ff */
[----:B------:R-:W-:Y:S01]  /*0e80*/  FMUL.FTZ R9, R11, R22 ;  /* 0x000000160b097220 */ /* 0x000fe20000410000 */
[----:B------:R-:W-:Y:S01]  /*0e90*/  FMUL.FTZ R13, R2, R13 ;  /* 0x0000000d020d7220 */ /* 0x000fe20000410000 */
[----:B------:R-:W-:Y:S01]  /*0ea0*/  FFMA.FTZ R8, R83, R8, RZ ;  /* 0x0000000853087223 */ /* 0x000fe200000100ff */
[----:B------:R-:W-:Y:S01]  /*0eb0*/  FADD.FTZ R15, -R32, R15 ;  /* 0x0000000f200f7221 */ /* 0x000fe20000010100 */
[----:B------:R-:W-:Y:S02]  /*0ec0*/  PRMT R6, R37, 0x7632, R6 ;  /* 0x0000763225067816 */ /* 0x000fe40000000006 */
[----:B------:R-:W-:Y:S01]  /*0ed0*/  FFMA.FTZ R9, R13, R9, R8 ;  /* 0x000000090d097223 */ /* 0x000fe20000010008 */
[----:B------:R-:W-:Y:S01]  /*0ee0*/  FMUL.FTZ R8, R5, R4 ;  /* 0x0000000405087220 */ /* 0x000fe20000410000 */
[----:B------:R-:W-:Y:S01]  /*0ef0*/  FMUL.FTZ R82, R2, R15 ;  /* 0x0000000f02527220 */ /* 0x000fe20000410000 */
[----:B------:R-:W-:Y:S02]  /*0f00*/  PRMT R68, R35, 0x7632, R68 ;  /* 0x0000763223447816 */ /* 0x000fe40000000044 */
[----:B------:R-:W-:Y:S01]  /*0f10*/  PRMT R15, R39, 0x7632, R15 ;  /* 0x00007632270f7816 */ /* 0x000fe2000000000f */
[----:B------:R-:W-:Y:S01]  /*0f20*/  FFMA.FTZ R7, R82, R8, R9 ;  /* 0x0000000852077223 */ /* 0x000fe20000010009 */
[----:B------:R-:W-:Y:S01]  /*0f30*/  SHF.L.U32 R9, R6, 0x10, RZ ;  /* 0x0000001006097819 */ /* 0x000fe200000006ff */
[----:B------:R-:W-:Y:S01]  /*0f40*/  IMAD.U32 R68, R68, 0x10000, RZ ;  /* 0x0001000044447824 */ /* 0x000fe200078e00ff */
[----:B------:R-:W-:Y:S01]  /*0f50*/  SHF.L.U32 R15, R15, 0x10, RZ ;  /* 0x000000100f0f7819 */ /* 0x000fe200000006ff */
[----:B------:R-:W-:-:S02]  /*0f60*/  FFMA.FTZ R8, R0, R3, RZ ;  /* 0x0000000300087223 */ /* 0x000fc400000100ff */
[----:B------:R-:W-:Y:S01]  /*0f70*/  FADD.FTZ R17, -R32, R9 ;  /* 0x0000000920117221 */ /* 0x000fe20000010100 */
[----:B------:R-:W-:Y:S01]  /*0f80*/  SHF.L.U32 R19, R40, 0x10, RZ ;  /* 0x0000001028137819 */ /* 0x000fe200000006ff */
[C---:B------:R-:W-:Y:S01]  /*0f90*/  FFMA.FTZ R8, R11.reuse, R22, R8 ;  /* 0x000000160b087223 */ /* 0x040fe20000010008 */
[----:B------:R-:W-:Y:S01]  /*0fa0*/  FADD.FTZ R9, R11, R27 ;  /* 0x0000001b0b097221 */ /* 0x000fe20000010000 */
[----:B------:R-:W-:Y:S01]  /*0fb0*/  FMUL.FTZ R12, R15, R68 ;  /* 0x000000440f0c7220 */ /* 0x000fe20000410000 */
[----:B------:R-:W-:Y:S01]  /*0fc0*/  FMUL.FTZ R10, R2, R17 ;  /* 0x00000011020a7220 */ /* 0x000fe20000410000 */
[----:B------:R-:W-:Y:S01]  /*0fd0*/  FFMA.FTZ R16, R13, R11, R26 ;  /* 0x0000000b0d107223 */ /* 0x000fe2000001001a */
[----:B------:R-:W-:Y:S01]  /*0fe0*/  PRMT R11, R40, 0x7632, R11 ;  /* 0x00007632280b7816 */ /* 0x000fe2000000000b */
[----:B------:R-:W-:Y:S02]  /*0ff0*/  IMAD.U32 R6, R42, 0x10000, RZ ;  /* 0x000100002a067824 */ /* 0x000fe400078e00ff */
[----:B------:R-:W-:Y:S01]  /*1000*/  FFMA.FTZ R12, R10, R12, R7 ;  /* 0x0000000c0a0c7223 */ /* 0x000fe20000010007 */
[----:B------:R-:W-:Y:S01]  /*1010*/  FADD.FTZ R19, -R32, R19 ;  /* 0x0000001320137221 */ /* 0x000fe20000010100 */
[----:B------:R-:W-:-:S02]  /*1020*/  PRMT R7, R42, 0x7632, R7 ;  /* 0x000076322a077816 */ /* 0x000fc40000000007 */
[----:B------:R-:W-:Y:S01]  /*1030*/  SHF.L.U32 R17, R11, 0x10, RZ ;  /* 0x000000100b117819 */ /* 0x000fe200000006ff */
[----:B------:R-:W-:Y:S01]  /*1040*/  FMUL.FTZ R13, R3, R6 ;  /* 0x00000006030d7220 */ /* 0x000fe20000410000 */
[----:B------:R-:W-:Y:S01]  /*1050*/  FMUL.FTZ R81, R2, R19 ;  /* 0x0000001302517220 */ /* 0x000fe20000410000 */
[----:B------:R-:W-:Y:S01]  /*1060*/  SHF.L.U32 R11, R7, 0x10, RZ ;  /* 0x00000010070b7819 */ /* 0x000fe200000006ff */
[----:B------:R-:W-:Y:S01]  /*1070*/  FFMA.FTZ R30, R10, R15, R30 ;  /* 0x0000000f0a1e7223 */ /* 0x000fe2000001001e */
[----:B------:R-:W-:Y:S01]  /*1080*/  FADD.FTZ R17, -R32, R17 ;  /* 0x0000001120117221 */ /* 0x000fe20000010100 */
[C---:B------:R-:W-:Y:S01]  /*1090*/  PRMT R10, R41.reuse, 0x7632, R10 ;  /* 0x00007632290a7816 */ /* 0x040fe2000000000a */
[----:B------:R-:W-:Y:S02]  /*10a0*/  IMAD.U32 R21, R41, 0x10000, RZ ;  /* 0x0001000029157824 */ /* 0x000fe400078e00ff */
[----:B------:R-:W-:Y:S01]  /*10b0*/  FFMA.FTZ R12, R81, R13, R12 ;  /* 0x0000000d510c7223 */ /* 0x000fe2000001000c */
[----:B------:R-:W-:Y:S01]  /*10c0*/  FMUL.FTZ R19, R22, R11 ;  /* 0x0000000b16137220 */ /* 0x000fe20000410000 */
[----:B------:R-:W-:Y:S01]  /*10d0*/  FMUL.FTZ R17, R2, R17 ;  /* 0x0000001102117220 */ /* 0x000fe20000410000 */
[C---:B------:R-:W-:Y:S01]  /*10e0*/  SHF.L.U32 R7, R43.reuse, 0x10, RZ ;  /* 0x000000102b077819 */ /* 0x040fe200000006ff */
[----:B------:R-:W-:Y:S01]  /*10f0*/  FADD.FTZ R21, -R32, R21 ;  /* 0x0000001520157221 */ /* 0x000fe20000010100 */
[----:B------:R-:W-:-:S02]  /*1100*/  PRMT R13, R43, 0x7632, R13 ;  /* 0x000076322b0d7816 */ /* 0x000fc4000000000d */
[----:B------:R-:W-:Y:S01]  /*1110*/  SHF.L.U32 R23, R10, 0x10, RZ ;  /* 0x000000100a177819 */ /* 0x000fe200000006ff */
[----:B------:R-:W-:Y:S01]  /*1120*/  FFMA.FTZ R19, R17, R19, R12 ;  /* 0x0000001311137223 */ /* 0x000fe2000001000c */
[----:B------:R-:W-:Y:S01]  /*1130*/  FFMA.FTZ R8, R5, R4, R8 ;  /* 0x0000000405087223 */ /* 0x000fe20000010008 */
[----:B------:R-:W-:Y:S02]  /*1140*/  IMAD.U32 R13, R13, 0x10000, RZ ;  /* 0x000100000d0d7824 */ /* 0x000fe400078e00ff */
[----:B------:R-:W-:Y:S01]  /*1150*/  FMUL.FTZ R12, R4, R7 ;  /* 0x00000007040c7220 */ /* 0x000fe20000410000 */
[----:B------:R-:W-:Y:S01]  /*1160*/  FMUL.FTZ R80, R2, R21 ;  /* 0x0000001502507220 */ /* 0x000fe20000410000 */
[----:B------:R-:W-:Y:S01]  /*1170*/  FADD.FTZ R23, -R32, R23 ;  /* 0x0000001720177221 */ /* 0x000fe20000010100 */
[C---:B------:R-:W-:Y:S01]  /*1180*/  FADD.FTZ R20, R15.reuse, R31 ;  /* 0x0000001f0f147221 */ /* 0x040fe20000010000 */
[----:B------:R-:W-:Y:S01]  /*1190*/  FFMA.FTZ R10, R15, R68, R8 ;  /* 0x000000440f0a7223 */ /* 0x000fe20000010008 */
[----:B------:R-:W-:Y:S01]  /*11a0*/  FFMA.FTZ R16, R17, R11, R16 ;  /* 0x0000000b11107223 */ /* 0x000fe20000010010 */
[----:B------:R-:W-:Y:S01]  /*11b0*/  FFMA.FTZ R12, R80, R12, R19 ;  /* 0x0000000c500c7223 */ /* 0x000fe20000010013 */
[----:B------:R-:W-:Y:S01]  /*11c0*/  FMUL.FTZ R23, R2, R23 ;  /* 0x0000001702177220 */ /* 0x000fe20000410000 */
[----:B------:R-:W-:Y:S01]  /*11d0*/  FMUL.FTZ R15, R68, R13 ;  /* 0x0000000d440f7220 */ /* 0x000fe20000410000 */
[----:B------:R-:W-:-:S02]  /*11e0*/  SHF.L.U32 R17, R44, 0x10, RZ ;  /* 0x000000102c117819 */ /* 0x000fc400000006ff */
[----:B------:R-:W-:Y:S01]  /*11f0*/  PRMT R21, R44, 0x7632, R21 ;  /* 0x000076322c157816 */ /* 0x000fe20000000015 */
[C---:B------:R-:W-:Y:S01]  /*1200*/  FFMA.FTZ R27, R23.reuse, R13, R30 ;  /* 0x0000000d171b7223 */ /* 0x040fe2000001001e */
[----:B------:R-:W-:Y:S01]  /*1210*/  FFMA.FTZ R15, R23, R15, R12 ;  /* 0x0000000f170f7223 */ /* 0x000fe2000001000c */
[----:B------:R-:W-:Y:S01]  /*1220*/  SHF.L.U32 R8, R46, 0x10, RZ ;  /* 0x000000102e087819 */ /* 0x000fe200000006ff */
[----:B------:R-:W-:Y:S01]  /*1230*/  FADD.FTZ R23, -R32, R17 ;  /* 0x0000001120177221 */ /* 0x000fe20000010100 */
[----:B------:R-:W-:Y:S01]  /*1240*/  PRMT R19, R46, 0x7632, R19 ;  /* 0x000076322e137816 */ /* 0x000fe20000000013 */
[----:B------:R-:W-:Y:S01]  /*1250*/  FFMA.FTZ R17, R3, R6, R10 ;  /* 0x0000000603117223 */ /* 0x000fe2000001000a */
[----:B------:R-:W-:Y:S02]  /*1260*/  IMAD.U32 R21, R21, 0x10000, RZ ;  /* 0x0001000015157824 */ /* 0x000fe400078e00ff */
[----:B------:R-:W-:Y:S01]  /*1270*/  FMUL.FTZ R10, R3, R8 ;  /* 0x00000008030a7220 */ /* 0x000fe20000410000 */
[----:B------:R-:W-:Y:S01]  /*1280*/  SHF.L.U32 R19, R19, 0x10, RZ ;  /* 0x0000001013137819 */ /* 0x000fe200000006ff */
[----:B------:R-:W-:Y:S01]  /*1290*/  FMUL.FTZ R78, R2, R23 ;  /* 0x00000017024e7220 */ /* 0x000fe20000410000 */
[----:B------:R-:W-:Y:S01]  /*12a0*/  FADD.FTZ R26, R9, R11 ;  /* 0x0000000b091a7221 */ /* 0x000fe20000010000 */
[----:B------:R-:W-:Y:S01]  /*12b0*/  FFMA.FTZ R17, R22, R11, R17 ;  /* 0x0000000b16117223 */ /* 0x000fe20000010011 */
[C---:B------:R-:W-:Y:S01]  /*12c0*/  SHF.L.U32 R77, R45.reuse, 0x10, RZ ;  /* 0x000000102d4d7819 */ /* 0x040fe200000006ff */
[----:B------:R-:W-:Y:S01]  /*12d0*/  FADD.FTZ R21, -R32, R21 ;  /* 0x0000001520157221 */ /* 0x000fe20000010100 */
[----:B------:R-:W-:Y:S01]  /*12e0*/  PRMT R11, R45, 0x7632, R11 ;  /* 0x000076322d0b7816 */ /* 0x000fe2000000000b */
[--C-:B------:R-:W-:Y:S01]  /*12f0*/  FFMA.FTZ R10, R78, R10, R15.reuse ;  /* 0x0000000a4e0a7223 */ /* 0x100fe2000001000f */
[----:B------:R-:W-:Y:S01]  /*1300*/  FMUL.FTZ R12, R22, R19 ;  /* 0x00000013160c7220 */ /* 0x000fe20000410000 */
[----:B------:R-:W-:Y:S01]  /*1310*/  FMUL.FTZ R31, R2, R21 ;  /* 0x00000015021f7220 */ /* 0x000fe20000410000 */
        /* <DEDUP_REMOVED lines=8> */
[----:B------:R-:W-:Y:S01]  /*13a0*/  FADD.FTZ R11, -R32, R11 ;  /* 0x0000000b200b7221 */ /* 0x000fe20000010100 */
[----:B------:R-:W-:Y:S01]  /*13b0*/  FFMA.FTZ R17, R4, R7, R17 ;  /* 0x0000000704117223 */ /* 0x000fe20000010011 */
[----:B------:R-:W-:Y:S01]  /*13c0*/  FMUL.FTZ R14, R68, R15 ;  /* 0x0000000f440e7220 */ /* 0x000fe20000410000 */
[----:B------:R-:W-:Y:S01]  /*13d0*/  FFMA.FTZ R21, R77, R21, R10 ;  /* 0x000000154d157223 */ /* 0x000fe2000001000a */
[----:B------:R-:W-:Y:S01]  /*13e0*/  FMUL.FTZ R10, R2, R11 ;  /* 0x0000000b020a7220 */ /* 0x000fe20000410000 */
[--C-:B------:R-:W-:Y:S01]  /*13f0*/  FFMA.FTZ R12, R68, R13, R17.reuse ;  /* 0x0000000d440c7223 */ /* 0x100fe20000010011 */
[C---:B------:R-:W-:Y:S01]  /*1400*/  IMAD.U32 R33, R48.reuse, 0x10000, RZ ;  /* 0x0001000030217824 */ /* 0x040fe200078e00ff */
[----:B------:R-:W-:Y:S01]  /*1410*/  PRMT R17, R48, 0x7632, R17 ;  /* 0x0000763230117816 */ /* 0x000fe20000000011 */
[C---:B------:R-:W-:Y:S01]  /*1420*/  FFMA.FTZ R27, R10.reuse, R15, R27 ;  /* 0x0000000f0a1b7223 */ /* 0x040fe2000001001b */
[----:B------:R-:W-:Y:S01]  /*1430*/  FFMA.FTZ R21, R10, R14, R21 ;  /* 0x0000000e0a157223 */ /* 0x000fe20000010015 */
[----:B------:R-:W-:Y:S01]  /*1440*/  FADD.FTZ R20, R20, R13 ;  /* 0x0000000d14147221 */ /* 0x000fe20000010000 */
[----:B------:R-:W-:Y:S01]  /*1450*/  SHF.L.U32 R10, R50, 0x10, RZ ;  /* 0x00000010320a7819 */ /* 0x000fe200000006ff */
[----:B------:R-:W-:Y:S01]  /*1460*/  FADD.FTZ R33, -R32, R33 ;  /* 0x0000002120217221 */ /* 0x000fe20000010100 */
[----:B------:R-:W-:-:S02]  /*1470*/  PRMT R13, R50, 0x7632, R13 ;  /* 0x00007632320d7816 */ /* 0x000fc4000000000d */
[----:B------:R-:W-:Y:S01]  /*1480*/  SHF.L.U32 R17, R17, 0x10, RZ ;  /* 0x0000001011117819 */ /* 0x000fe200000006ff */
[C-C-:B------:R-:W-:Y:S01]  /*1490*/  FFMA.FTZ R23, R3.reuse, R8, R12.reuse ;  /* 0x0000000803177223 */ /* 0x140fe2000001000c */
[----:B------:R-:W-:Y:S01]  /*14a0*/  FMUL.FTZ R11, R3, R10 ;  /* 0x0000000a030b7220 */ /* 0x000fe20000410000 */
[----:B------:R-:W-:Y:S01]  /*14b0*/  FMUL.FTZ R76, R2, R33 ;  /* 0x00000021024c7220 */ /* 0x000fe20000410000 */
[----:B------:R-:W-:Y:S02]  /*14c0*/  IMAD.U32 R13, R13, 0x10000, RZ ;  /* 0x000100000d0d7824 */ /* 0x000fe400078e00ff */
[----:B------:R-:W-:Y:S01]  /*14d0*/  FADD.FTZ R17, -R32, R17 ;  /* 0x0000001120117221 */ /* 0x000fe20000010100 */
[C---:B------:R-:W-:Y:S02]  /*14e0*/  SHF.L.U32 R75, R49.reuse, 0x10, RZ ;  /* 0x00000010314b7819 */ /* 0x040fe400000006ff */
[----:B------:R-:W-:Y:S01]  /*14f0*/  PRMT R12, R49, 0x7632, R12 ;  /* 0x00007632310c7816 */ /* 0x000fe2000000000c */
[----:B------:R-:W-:Y:S01]  /*1500*/  FFMA.FTZ R18, R22, R19, R23 ;  /* 0x0000001316127223 */ /* 0x000fe20000010017 */
[----:B------:R-:W-:Y:S01]  /*1510*/  FFMA.FTZ R21, R76, R11, R21 ;  /* 0x0000000b4c157223 */ /* 0x000fe20000010015 */
[--C-:B------:R-:W-:Y:S01]  /*1520*/  FFMA.FTZ R31, R31, R19, R16.reuse ;  /* 0x000000131f1f7223 */ /* 0x100fe20000010010 */
        /* <DEDUP_REMOVED lines=12> */
[----:B------:R-:W-:Y:S01]  /*15f0*/  FADD.FTZ R20, R20, R15 ;  /* 0x0000000f14147221 */ /* 0x000fe20000010000 */
[--C-:B------:R-:W-:Y:S01]  /*1600*/  FFMA.FTZ R15, R68, R15, R18.reuse ;  /* 0x0000000f440f7223 */ /* 0x100fe20000010012 */
[----:B------:R-:W-:Y:S01]  /*1610*/  FFMA.FTZ R21, R75, R14, R21 ;  /* 0x0000000e4b157223 */ /* 0x000fe20000010015 */
[----:B------:R-:W-:Y:S01]  /*1620*/  FADD.FTZ R26, R26, R19 ;  /* 0x000000131a1a7221 */ /* 0x000fe20000010000 */
[----:B------:R-:W-:Y:S01]  /*1630*/  FMUL.FTZ R12, R2, R12 ;  /* 0x0000000c020c7220 */ /* 0x000fe20000410000 */
[----:B------:R-:W-:Y:S01]  /*1640*/  FMUL.FTZ R14, R68, R16 ;  /* 0x00000010440e7220 */ /* 0x000fe20000410000 */
[C---:B------:R-:W-:Y:S01]  /*1650*/  SHF.L.U32 R74, R52.reuse, 0x10, RZ ;  /* 0x00000010344a7819 */ /* 0x040fe200000006ff */
[----:B------:R-:W-:Y:S01]  /*1660*/  FFMA.FTZ R15, R3, R10, R15 ;  /* 0x0000000a030f7223 */ /* 0x000fe2000001000f */
[----:B------:R-:W-:Y:S01]  /*1670*/  PRMT R19, R52, 0x7632, R19 ;  /* 0x0000763234137816 */ /* 0x000fe20000000013 */
[-C--:B------:R-:W-:Y:S01]  /*1680*/  FFMA.FTZ R31, R17, R13.reuse, R31 ;  /* 0x0000000d111f7223 */ /* 0x080fe2000001001f */
[C---:B------:R-:W-:Y:S01]  /*1690*/  FFMA.FTZ R27, R12.reuse, R16, R27 ;  /* 0x000000100c1b7223 */ /* 0x040fe2000001001b */
[----:B------:R-:W-:Y:S01]  /*16a0*/  FFMA.FTZ R21, R12, R14, R21 ;  /* 0x0000000e0c157223 */ /* 0x000fe20000010015 */
[----:B------:R-:W-:Y:S01]  /*16b0*/  FADD.FTZ R26, R26, R13 ;  /* 0x0000000d1a1a7221 */ /* 0x000fe20000010000 */
[C---:B------:R-:W-:Y:S01]  /*16c0*/  IMAD.U32 R12, R54.reuse, 0x10000, RZ ;  /* 0x00010000360c7824 */ /* 0x040fe200078e00ff */
[----:B------:R-:W-:Y:S01]  /*16d0*/  PRMT R18, R54, 0x7632, R18 ;  /* 0x0000763236127816 */ /* 0x000fe20000000012 */
[----:B------:R-:W-:Y:S01]  /*16e0*/  FADD.FTZ R74, -R32, R74 ;  /* 0x0000004a204a7221 */ /* 0x000fe20000010100 */
[----:B------:R-:W-:Y:S01]  /*16f0*/  SHF.L.U32 R19, R19, 0x10, RZ ;  /* 0x0000001013137819 */ /* 0x000fe200000006ff */
[----:B------:R-:W-:Y:S01]  /*1700*/  FFMA.FTZ R13, R22, R13, R15 ;  /* 0x0000000d160d7223 */ /* 0x000fe2000001000f */
[----:B------:R-:W-:Y:S01]  /*1710*/  FMUL.FTZ R14, R3, R12 ;  /* 0x0000000c030e7220 */ /* 0x000fe20000410000 */
[----:B------:R-:W-:Y:S01]  /*1720*/  FMUL.FTZ R74, R2, R74 ;  /* 0x0000004a024a7220 */ /* 0x000fe20000410000 */
[----:B------:R-:W-:Y:S01]  /*1730*/  SHF.L.U32 R18, R18, 0x10, RZ ;  /* 0x0000001012127819 */ /* 0x000fe200000006ff */
[----:B------:R-:W-:Y:S01]  /*1740*/  FFMA.FTZ R13, R4, R11, R13 ;  /* 0x0000000b040d7223 */ /* 0x000fe2000001000d */
[----:B------:R-:W-:Y:S01]  /*1750*/  FADD.FTZ R19, -R32, R19 ;  /* 0x0000001320137221 */ /* 0x000fe20000010100 */
[C---:B------:R-:W-:Y:S01]  /*1760*/  IMAD.U32 R73, R53.reuse, 0x10000, RZ ;  /* 0x0001000035497824 */ /* 0x040fe200078e00ff */
[----:B------:R-:W-:Y:S01]  /*1770*/  PRMT R15, R53, 0x7632, R15 ;  /* 0x00007632350f7816 */ /* 0x000fe2000000000f */
[----:B------:R-:W-:Y:S01]  /*1780*/  FADD.FTZ R20, R20, R16 ;  /* 0x0000001014147221 */ /* 0x000fe20000010000 */
[----:B------:R-:W-:Y:S01]  /*1790*/  FFMA.FTZ R21, R74, R14, R21 ;  /* 0x0000000e4a157223 */ /* 0x000fe20000010015 */
        /* <DEDUP_REMOVED lines=8> */
[----:B------:R-:W-:Y:S01]  /*1820*/  FMUL.FTZ R14, R4, R13 ;  /* 0x0000000d040e7220 */ /* 0x000fe20000410000 */
[----:B------:R-:W-:Y:S01]  /*1830*/  FMUL.FTZ R73, R2, R73 ;  /* 0x0000004902497220 */ /* 0x000fe20000410000 */
[----:B------:R-:W-:Y:S02]  /*1840*/  IMAD.U32 R17, R17, 0x10000, RZ ;  /* 0x0001000011117824 */ /* 0x000fe400078e00ff */
[----:B------:R-:W-:Y:S01]  /*1850*/  FADD.FTZ R15, -R32, R15 ;  /* 0x0000000f200f7221 */ /* 0x000fe20000010100 */
[----:B------:R-:W-:Y:S01]  /*1860*/  FFMA.FTZ R16, R3, R12, R16 ;  /* 0x0000000c03107223 */ /* 0x000fe20000010010 */
[----:B------:R-:W-:Y:S01]  /*1870*/  FFMA.FTZ R31, R19, R18, R31 ;  /* 0x00000012131f7223 */ /* 0x000fe2000001001f */
[----:B------:R-:W-:Y:S01]  /*1880*/  FFMA.FTZ R21, R73, R14, R21 ;  /* 0x0000000e49157223 */ /* 0x000fe20000010015 */
[----:B------:R-:W-:Y:S01]  /*1890*/  FADD.FTZ R26, R26, R18 ;  /* 0x000000121a1a7221 */ /* 0x000fe20000010000 */
[----:B------:R-:W-:Y:S01]  /*18a0*/  FMUL.FTZ R14, R68, R17 ;  /* 0x00000011440e7220 */ /* 0x000fe20000410000 */
[----:B------:R-:W-:Y:S01]  /*18b0*/  FMUL.FTZ R15, R2, R15 ;  /* 0x0000000f020f7220 */ /* 0x000fe20000410000 */
[----:B------:R-:W-:Y:S01]  /*18c0*/  FFMA.FTZ R18, R22, R18, R16 ;  /* 0x0000001216127223 */ /* 0x000fe20000010010 */
[----:B------:R-:W-:-:S02]  /*18d0*/  SHF.L.U32 R72, R56, 0x10, RZ ;  /* 0x0000001038487819 */ /* 0x000fc400000006ff */
[----:B------:R-:W-:Y:S01]  /*18e0*/  PRMT R16, R56, 0x7632, R16 ;  /* 0x0000763238107816 */ /* 0x000fe20000000010 */
[C---:B------:R-:W-:Y:S01]  /*18f0*/  FFMA.FTZ R21, R15.reuse, R14, R21 ;  /* 0x0000000e0f157223 */ /* 0x040fe20000010015 */
[----:B------:R-:W-:Y:S01]  /*1900*/  SHF.L.U32 R14, R58, 0x10, RZ ;  /* 0x000000103a0e7819 */ /* 0x000fe200000006ff */
[----:B------:R-:W-:Y:S01]  /*1910*/  FADD.FTZ R72, -R32, R72 ;  /* 0x0000004820487221 */ /* 0x000fe20000010100 */
[----:B------:R-:W-:Y:S01]  /*1920*/  PRMT R19, R58, 0x7632, R19 ;  /* 0x000076323a137816 */ /* 0x000fe20000000013 */
[----:B------:R-:W-:Y:S02]  /*1930*/  IMAD.U32 R16, R16, 0x10000, RZ ;  /* 0x0001000010107824 */ /* 0x000fe400078e00ff */
[----:B------:R-:W-:Y:S01]  /*1940*/  FFMA.FTZ R18, R4, R13, R18 ;  /* 0x0000000d04127223 */ /* 0x000fe20000010012 */
[-C--:B------:R-:W-:Y:S01]  /*1950*/  FFMA.FTZ R27, R15, R17.reuse, R27 ;  /* 0x000000110f1b7223 */ /* 0x080fe2000001001b */
[----:B------:R-:W-:Y:S01]  /*1960*/  FADD.FTZ R20, R20, R17 ;  /* 0x0000001114147221 */ /* 0x000fe20000010000 */
[----:B------:R-:W-:Y:S01]  /*1970*/  SHF.L.U32 R19, R19, 0x10, RZ ;  /* 0x0000001013137819 */ /* 0x000fe200000006ff */
[----:B------:R-:W-:Y:S01]  /*1980*/  FMUL.FTZ R15, R3, R14 ;  /* 0x0000000e030f7220 */ /* 0x000fe20000410000 */
[----:B------:R-:W-:Y:S01]  /*1990*/  FMUL.FTZ R72, R2, R72 ;  /* 0x0000004802487220 */ /* 0x000fe20000410000 */
[----:B------:R-:W-:Y:S01]  /*19a0*/  FFMA.FTZ R17, R68, R17, R18 ;  /* 0x0000001144117223 */ /* 0x000fe20000010012 */
[----:B------:R-:W-:Y:S01]  /*19b0*/  FADD.FTZ R16, -R32, R16 ;  /* 0x0000001020107221 */ /* 0x000fe20000010100 */
[----:B------:R-:W-:-:S02]  /*19c0*/  SHF.L.U32 R33, R57, 0x10, RZ ;  /* 0x0000001039217819 */ /* 0x000fc400000006ff */
[----:B------:R-:W-:Y:S01]  /*19d0*/  PRMT R18, R57, 0x7632, R18 ;  /* 0x0000763239127816 */ /* 0x000fe20000000012 */
[----:B------:R-:W-:Y:S01]  /*19e0*/  FFMA.FTZ R21, R72, R15, R21 ;  /* 0x0000000f48157223 */ /* 0x000fe20000010015 */
[----:B------:R-:W-:Y:S01]  /*19f0*/  FMUL.FTZ R16, R2, R16 ;  /* 0x0000001002107220 */ /* 0x000fe20000410000 */
[-C--:B------:R-:W-:Y:S01]  /*1a00*/  FMUL.FTZ R30, R22, R19.reuse ;  /* 0x00000013161e7220 */ /* 0x080fe20000410000 */
[C---:B------:R-:W-:Y:S01]  /*1a10*/  IMAD.U32 R15, R59.reuse, 0x10000, RZ ;  /* 0x000100003b0f7824 */ /* 0x040fe200078e00ff */
[----:B------:R-:W-:Y:S01]  /*1a20*/  PRMT R23, R59, 0x7632, R23 ;  /* 0x000076323b177816 */ /* 0x000fe20000000017 */
[----:B------:R-:W-:Y:S01]  /*1a30*/  FADD.FTZ R33, -R32, R33 ;  /* 0x0000002120217221 */ /* 0x000fe20000010100 */
[----:B------:R-:W-:Y:S01]  /*1a40*/  SHF.L.U32 R18, R18, 0x10, RZ ;  /* 0x0000001012127819 */ /* 0x000fe200000006ff */
[----:B------:R-:W-:Y:S01]  /*1a50*/  FFMA.FTZ R17, R3, R14, R17 ;  /* 0x0000000e03117223 */ /* 0x000fe20000010011 */
[C---:B------:R-:W-:Y:S01]  /*1a60*/  FFMA.FTZ R29, R16.reuse, R19, R31 ;  /* 0x00000013101d7223 */ /* 0x040fe2000001001f */
[----:B------:R-:W-:Y:S01]  /*1a70*/  FFMA.FTZ R21, R16, R30, R21 ;  /* 0x0000001e10157223 */ /* 0x000fe20000010015 */
[----:B------:R-:W-:Y:S01]  /*1a80*/  SHF.L.U32 R23, R23, 0x10, RZ ;  /* 0x0000001017177819 */ /* 0x000fe200000006ff */
[----:B------:R-:W-:Y:S01]  /*1a90*/  FMUL.FTZ R16, R4, R15 ;  /* 0x0000000f04107220 */ /* 0x000fe20000410000 */
[----:B------:R-:W-:Y:S01]  /*1aa0*/  FMUL.FTZ R33, R2, R33 ;  /* 0x0000002102217220 */ /* 0x000fe20000410000 */
[----:B------:R-:W-:Y:S01]  /*1ab0*/  FADD.FTZ R28, R26, R19 ;  /* 0x000000131a1c7221 */ /* 0x000fe20000010000 */
[----:B------:R-:W-:Y:S01]  /*1ac0*/  FADD.FTZ R18, -R32, R18 ;  /* 0x0000001220127221 */ /* 0x000fe20000010100 */
[----:B------:R-:W-:Y:S01]  /*1ad0*/  FFMA.FTZ R19, R22, R19, R17 ;  /* 0x0000001316137223 */ /* 0x000fe20000010011 */
[C---:B------:R-:W-:Y:S01]  /*1ae0*/  IMAD.U32 R17, R60.reuse, 0x10000, RZ ;  /* 0x000100003c117824 */ /* 0x040fe200078e00ff */
[----:B------:R-:W-:Y:S01]  /*1af0*/  PRMT R71, R60, 0x7632, R71 ;  /* 0x000076323c477816 */ /* 0x000fe20000000047 */
[----:B------:R-:W-:Y:S01]  /*1b00*/  FFMA.FTZ R21, R33, R16, R21 ;  /* 0x0000001021157223 */ /* 0x000fe20000010015 */
[----:B------:R-:W-:Y:S01]  /*1b10*/  FMUL.FTZ R18, R2, R18 ;  /* 0x0000001202127220 */ /* 0x000fe20000410000 */
[----:B------:R-:W-:Y:S01]  /*1b20*/  FMUL.FTZ R26, R68, R23 ;  /* 0x00000017441a7220 */ /* 0x000fe20000410000 */
[----:B------:R-:W-:Y:S01]  /*1b30*/  SHF.L.U32 R16, R62, 0x10, RZ ;  /* 0x000000103e107819 */ /* 0x000fe200000006ff */
[----:B------:R-:W-:Y:S01]  /*1b40*/  FADD.FTZ R17, -R32, R17 ;  /* 0x0000001120117221 */ /* 0x000fe20000010100 */
[----:B------:R-:W-:Y:S01]  /*1b50*/  PRMT R70, R62, 0x7632, R70 ;  /* 0x000076323e467816 */ /* 0x000fe20000000046 */
[----:B------:R-:W-:Y:S01]  /*1b60*/  FFMA.FTZ R19, R4, R15, R19 ;  /* 0x0000000f04137223 */ /* 0x000fe20000010013 */
[----:B------:R-:W-:Y:S01]  /*1b70*/  SHF.L.U32 R71, R71, 0x10, RZ ;  /* 0x0000001047477819 */ /* 0x000fe200000006ff */
[----:B------:R0:W-:Y:S01]  /*1b80*/  STL [R1+0x38], R90 ;  /* 0x0000385a01007387 */ /* 0x0001e20000100800 */
[----:B------:R-:W-:Y:S01]  /*1b90*/  FFMA.FTZ R21, R18, R26, R21 ;  /* 0x0000001a12157223 */ /* 0x000fe20000010015 */
[----:B------:R-:W-:Y:S01]  /*1ba0*/  FADD.FTZ R93, R20, R23 ;  /* 0x00000017145d7221 */ /* 0x000fe20000010000 */
[----:B------:R-:W-:Y:S01]  /*1bb0*/  FMUL.FTZ R17, R2, R17 ;  /* 0x0000001102117220 */ /* 0x000fe20000410000 */
[----:B------:R-:W-:-:S02]  /*1bc0*/  IMAD.U32 R70, R70, 0x10000, RZ ;  /* 0x0001000046467824 */ /* 0x000fc400078e00ff */
[----:B------:R-:W-:Y:S01]  /*1bd0*/  FADD.FTZ R71, -R32, R71 ;  /* 0x0000004720477221 */ /* 0x000fe20000010100 */
[----:B------:R-:W-:Y:S01]  /*1be0*/  PRMT R26, R61, 0x7632, R26 ;  /* 0x000076323d1a7816 */ /* 0x000fe2000000001a */
[-C--:B0-----:R-:W-:Y:S01]  /*1bf0*/  FFMA.FTZ R90, R18, R23.reuse, R27 ;  /* 0x00000017125a7223 */ /* 0x081fe2000001001b */
[----:B------:R-:W-:Y:S01]  /*1c00*/  FMUL.FTZ R18, R3, R16 ;  /* 0x0000001003127220 */ /* 0x000fe20000410000 */
[----:B------:R-:W-:Y:S01]  /*1c10*/  FFMA.FTZ R23, R68, R23, R19 ;  /* 0x0000001744177223 */ /* 0x000fe20000010013 */
[----:B------:R-:W-:Y:S01]  /*1c20*/  SHF.L.U32 R19, R61, 0x10, RZ ;  /* 0x000000103d137819 */ /* 0x000fe200000006ff */
[----:B------:R-:W-:Y:S01]  /*1c30*/  FMUL.FTZ R20, R22, R70 ;  /* 0x0000004616147220 */ /* 0x000fe20000410000 */
[----:B------:R-:W-:Y:S01]  /*1c40*/  FFMA.FTZ R21, R17, R18, R21 ;  /* 0x0000001211157223 */ /* 0x000fe20000010015 */
[C---:B------:R-:W-:Y:S01]  /*1c50*/  PRMT R79, R63.reuse, 0x7632, R79 ;  /* 0x000076323f4f7816 */ /* 0x040fe2000000004f */
[----:B------:R-:W-:Y:S01]  /*1c60*/  FMUL.FTZ R71, R2, R71 ;  /* 0x0000004702477220 */ /* 0x000fe20000410000 */
        /* <DEDUP_REMOVED lines=12> */
[----:B------:R-:W-:Y:S01]  /*1d30*/  SHF.L.U32 R21, R64, 0x10, RZ ;  /* 0x0000001040157819 */ /* 0x000fe200000006ff */
[----:B------:R-:W-:Y:S01]  /*1d40*/  FFMA.FTZ R23, R22, R70, R23 ;  /* 0x0000004616177223 */ /* 0x000fe20000010017 */
[----:B------:R-:W-:Y:S01]  /*1d50*/  PRMT R69, R64, 0x7632, R69 ;  /* 0x0000763240457816 */ /* 0x000fe20000000045 */
[----:B------:R-:W-:Y:S01]  /*1d60*/  FFMA.FTZ R27, R92, R27, R20 ;  /* 0x0000001b5c1b7223 */ /* 0x000fe20000010014 */
[----:B------:R-:W-:Y:S01]  /*1d70*/  SHF.L.U32 R20, R66, 0x10, RZ ;  /* 0x0000001042147819 */ /* 0x000fe200000006ff */
[----:B------:R-:W-:Y:S01]  /*1d80*/  FADD.FTZ R21, -R32, R21 ;  /* 0x0000001520157221 */ /* 0x000fe20000010100 */
[----:B------:R-:W-:Y:S01]  /*1d90*/  PRMT R31, R66, 0x7632, R31 ;  /* 0x00007632421f7816 */ /* 0x000fe2000000001f */
[----:B------:R-:W-:Y:S01]  /*1da0*/  FFMA.FTZ R23, R4, R18, R23 ;  /* 0x0000001204177223 */ /* 0x000fe20000010017 */
[----:B------:R-:W-:-:S02]  /*1db0*/  IMAD.U32 R69, R69, 0x10000, RZ ;  /* 0x0001000045457824 */ /* 0x000fc400078e00ff */
[----:B------:R-:W-:Y:S01]  /*1dc0*/  FMUL.FTZ R21, R2, R21 ;  /* 0x0000001502157220 */ /* 0x000fe20000410000 */
[----:B------:R-:W-:Y:S01]  /*1dd0*/  FMUL.FTZ R26, R3, R20 ;  /* 0x00000014031a7220 */ /* 0x000fe20000410000 */
[----:B------:R-:W-:Y:S01]  /*1de0*/  SHF.L.U32 R31, R31, 0x10, RZ ;  /* 0x000000101f1f7819 */ /* 0x000fe200000006ff */
[----:B------:R-:W-:Y:S01]  /*1df0*/  FFMA.FTZ R23, R68, R79, R23 ;  /* 0x0000004f44177223 */ /* 0x000fe20000010017 */
[----:B------:R-:W-:Y:S01]  /*1e00*/  FADD.FTZ R69, -R32, R69 ;  /* 0x0000004520457221 */ /* 0x000fe20000010100 */
[----:B------:R-:W-:Y:S02]  /*1e10*/  FFMA.FTZ R27, R21, R26, R27 ;  /* 0x0000001a151b7223 */ /* 0x000fe4000001001b */
[----:B------:R-:W-:Y:S01]  /*1e20*/  FFMA.FTZ R26, R3, R20, R23 ;  /* 0x00000014031a7223 */ /* 0x000fe20000010017 */
[----:B------:R-:W-:Y:S01]  /*1e30*/  FMUL.FTZ R69, R2, R69 ;  /* 0x0000004502457220 */ /* 0x000fe20000410000 */
[----:B------:R-:W-:-:S04]  /*1e40*/  FMUL.FTZ R23, R22, R31 ;  /* 0x0000001f16177220 */ /* 0x000fc80000410000 */
        /* <DEDUP_REMOVED lines=14> */
[----:B------:R-:W-:-:S03]  /*1f30*/  FFMA.FTZ R26, R68, R30, R26 ;  /* 0x0000001e441a7223 */ /* 0x000fc6000001001a */
[----:B------:R0:W-:Y:S02]  /*1f40*/  STL [R1], R27 ;  /* 0x0000001b01007387 */ /* 0x0001e40000100800 */
[----:B0-----:R-:W-:Y:S02]  /*1f50*/  FMUL.FTZ R27, R68, R30 ;  /* 0x0000001e441b7220 */ /* 0x001fe40000410000 */
[----:B------:R-:W2:Y:S01]  /*1f60*/  LDL.LU R68, [R1] ;  /* 0x0000000001447983 */ /* 0x000ea20000300800 */
[----:B------:R-:W-:Y:S01]  /*1f70*/  FFMA.FTZ R92, R92, R79, R90 ;  /* 0x0000004f5c5c7223 */ /* 0x000fe2000001005a */
[----:B------:R-:W-:Y:S01]  /*1f80*/  FADD.FTZ R79, R93, R79 ;  /* 0x0000004f5d4f7221 */ /* 0x000fe20000010000 */
[----:B--2---:R-:W-:-:S04]  /*1f90*/  FMUL.FTZ R68, R2, R68 ;  /* 0x0000004402447220 */ /* 0x004fc80000410000 */
[----:B------:R-:W-:Y:S02]  /*1fa0*/  FFMA.FTZ R27, R68, R27, R25 ;  /* 0x0000001b441b7223 */ /* 0x000fe40000010019 */
[----:B------:R-:W2:Y:S04]  /*1fb0*/  LDL.LU R25, [R1+0x48] ;  /* 0x0000480001197983 */ /* 0x000ea80000300800 */
[----:B------:R0:W-:Y:S04]  /*1fc0*/  STS.64 [R24], R26 ;  /* 0x0000001a18007388 */ /* 0x0001e80000000a00 */
[----:B0-----:R-:W3:Y:S01]  /*1fd0*/  LDL.LU R24, [R1+0x44] ;  /* 0x0000440001187983 */ /* 0x001ee20000300800 */
[----:B------:R-:W-:Y:S01]  /*1fe0*/  FFMA.FTZ R26, R71, R70, R29 ;  /* 0x00000046471a7223 */ /* 0x000fe2000001001d */
[----:B------:R-:W-:-:S02]  /*1ff0*/  FADD.FTZ R27, R28, R70 ;  /* 0x000000461c1b7221 */ /* 0x000fc40000010000 */
[----:B------:R-:W4:Y:S04]  /*2000*/  LDL.LU R29, [R1+0x40] ;  /* 0x00004000011d7983 */ /* 0x000f280000300800 */
[----:B------:R-:W4:Y:S04]  /*2010*/  LDL.LU R28, [R1+0x3c] ;  /* 0x00003c00011c7983 */ /* 0x000f280000300800 */
[----:B------:R0:W5:Y:S04]  /*2020*/  LDL.LU R90, [R1+0x38] ;  /* 0x00003800015a7983 */ /* 0x0001680000300800 */
[----:B------:R0:W5:Y:S01]  /*2030*/  LDL.LU R93, [R1+0x34] ;  /* 0x00003400015d7983 */ /* 0x0001620000300800 */
[----:B------:R-:W-:Y:S01]  /*2040*/  FADD.FTZ R27, R27, R31 ;  /* 0x0000001f1b1b7221 */ /* 0x000fe20000010000 */
[----:B------:R-:W-:Y:S01]  /*2050*/  FFMA.FTZ R26, R69, R31, R26 ;  /* 0x0000001f451a7223 */ /* 0x000fe2000001001a */
[----:B------:R-:W-:Y:S01]  /*2060*/  FADD.FTZ R31, R79, R30 ;  /* 0x0000001e4f1f7221 */ /* 0x000fe20000010000 */
[----:B------:R-:W-:-:S02]  /*2070*/  FFMA.FTZ R30, R68, R30, R92 ;  /* 0x0000001e441e7223 */ /* 0x000fc4000001005c */
[----:B------:R-:W1:Y:S01]  /*2080*/  S2R R92, SR_TID.X ;  /* 0x00000000005c7919 */ /* 0x000e620000002100 */
[----:B------:R-:W-:-:S04]  /*2090*/  UIADD3 UR9, UP0, UR11, 0x24, URZ ;  /* 0x000000240b097890 */ /* 0x000fc8000ff1e03f */
[----:B------:R-:W-:Y:S02]  /*20a0*/  UIADD3.X UR10, URZ, UR5, URZ, UP0, !UPT ;  /* 0x000000053f0a7290 */ /* 0x000fe400087fe43f */
[----:B------:R-:W-:-:S04]  /*20b0*/  UISETP.GE.U32.AND UP0, UPT, UR9, UR16, UPT ;  /* 0x000000100900728c */ /* 0x000fc8000bf06070 */
[----:B------:R-:W-:Y:S01]  /*20c0*/  UISETP.GE.AND.EX UP0, UPT, UR10, UR7, UPT, UP0 ;  /* 0x000000070a00728c */ /* 0x000fe2000bf06300 */
[----:B------:R-:W-:Y:S05]  /*20d0*/  BAR.SYNC.DEFER_BLOCKING 0x0 ;  /* 0x0000000000007b1d */ /* 0x000fea0000010000 */
[----:B------:R-:W-:Y:S02]  /*20e0*/  PLOP3.LUT P0, PT, PT, PT, UP0, 0x80, 0x0 ;  /* 0x000000000000781c */ /* 0x000fe40003f0f008 */
[----:B-1----:R-:W-:Y:S01]  /*20f0*/  ISETP.GT.U32.AND P1, PT, R92, 0x1f, PT ;  /* 0x0000001f5c00780c */ /* 0x002fe20003f24070 */
[----:B--2---:R-:W-:-:S04]  /*2100*/  FADD.FTZ R25, R0, R25 ;  /* 0x0000001900197221 */ /* 0x004fc80000010000 */
[----:B------:R-:W-:-:S04]  /*2110*/  FADD.FTZ R25, R25, R6 ;  /* 0x0000000619197221 */ /* 0x000fc80000010000 */
[----:B------:R-:W-:Y:S01]  /*2120*/  FADD.FTZ R25, R25, R8 ;  /* 0x0000000819197221 */ /* 0x000fe20000010000 */
[----:B---3--:R-:W-:Y:S01]  /*2130*/  FFMA.FTZ R24, R83, R0, R24 ;  /* 0x0000000053187223 */ /* 0x008fe20000010018 */
[----:B----4-:R-:W-:Y:S01]  /*2140*/  FADD.FTZ R29, R5, R29 ;  /* 0x0000001d051d7221 */ /* 0x010fe20000010000 */
[----:B------:R-:W-:-:S03]  /*2150*/  FFMA.FTZ R28, R82, R5, R28 ;  /* 0x00000005521c7223 */ /* 0x000fc6000001001c */
[----:B------:R-:W-:Y:S01]  /*2160*/  FADD.FTZ R29, R29, R7 ;  /* 0x000000071d1d7221 */ /* 0x000fe20000010000 */
[----:B------:R-:W-:Y:S01]  /*2170*/  FFMA.FTZ R24, R81, R6, R24 ;  /* 0x0000000651187223 */ /* 0x000fe20000010018 */
[----:B------:R-:W-:Y:S02]  /*2180*/  FFMA.FTZ R28, R80, R7, R28 ;  /* 0x00000007501c7223 */ /* 0x000fe4000001001c */
        /* <DEDUP_REMOVED lines=24> */
[----:B------:R-:W0:Y:S01]  /*2310*/  S2UR UR15, SR_CgaCtaId ;  /* 0x00000000000f79c3 */ /* 0x000e220000008800 */
[----:B------:R-:W-:Y:S01]  /*2320*/  UMOV UR5, 0x400 ;  /* 0x0000040000057882 */ /* 0x000fe20000000000 */
[----:B------:R-:W-:Y:S01]  /*2330*/  SHF.L.U32 R69, R92, 0x1, RZ ;  /* 0x000000015c457819 */ /* 0x000fe200000006ff */
[----:B------:R-:W-:Y:S03]  /*2340*/  STL [R1+0x40], R0 ;  /* 0x0000400001007387 */ /* 0x000fe60000100800 */
[----:B------:R-:W-:Y:S01]  /*2350*/  LOP3.LUT R69, R69, 0x18, RZ, 0xc0, !PT ;  /* 0x0000001845457812 */ /* 0x000fe200078ec0ff */
[----:B------:R-:W2:Y:S04]  /*2360*/  LDL R71, [R1+0x2c] ;  /* 0x00002c0001477983 */ /* 0x000ea80000100800 */
[----:B------:R1:W-:Y:S04]  /*2370*/  STL.64 [R1+0x38], R2 ;  /* 0x0000380201007387 */ /* 0x0003e80000100a00 */
[----:B-1----:R-:W3:Y:S01]  /*2380*/  LDL R2, [R1+0x28] ;  /* 0x0000280001027983 */ /* 0x002ee20000100800 */
[----:B0-----:R-:W-:-:S03]  /*2390*/  ULEA UR5, UR15, UR5, 0x18 ;  /* 0x000000050f057291 */ /* 0x001fc6000f8ec03f */
[----:B------:R-:W4:Y:S03]  /*23a0*/  LDL R3, [R1+0x24] ;  /* 0x0000240001037983 */ /* 0x000f260000100800 */
[----:B------:R-:W-:Y:S01]  /*23b0*/  LEA R68, R92, UR5, 0x5 ;  /* 0x000000055c447c11 */ /* 0x000fe2000f8e28ff */
[----:B------:R-:W0:Y:S03]  /*23c0*/  S2R R0, SR_TID.X ;  /* 0x0000000000007919 */ /* 0x000e260000002100 */
[----:B------:R-:W-:-:S05]  /*23d0*/  IADD3 R70, R68, R69, RZ ;  /* 0x0000004544467210 */ /* 0x000fca0007ffe0ff */
[----:B------:R1:W-:Y:S02]  /*23e0*/  STS.64 [R70], R24 ;  /* 0x0000001846007388 */ /* 0x0003e40000000a00 */
[----:B-1----:R-:W-:-:S05]  /*23f0*/  LOP3.LUT R70, R69, 0x8, RZ, 0x3c, !PT ;  /* 0x0000000845467812 */ /* 0x002fca00078e3cff */
[----:B------:R-:W-:-:S05]  /*2400*/  IMAD.IADD R70, R68, 0x1, R70 ;  /* 0x0000000144467824 */ /* 0x000fca00078e0246 */
[----:B------:R1:W-:Y:S02]  /*2410*/  STS.64 [R70], R26 ;  /* 0x0000001a46007388 */ /* 0x0003e40000000a00 */
[----:B-1----:R-:W-:-:S04]  /*2420*/  LOP3.LUT R70, R69, 0x10, RZ, 0x3c, !PT ;  /* 0x0000001045467812 */ /* 0x002fc800078e3cff */
[----:B------:R-:W-:-:S05]  /*2430*/  IADD3 R70, R68, R70, RZ ;  /* 0x0000004644467210 */ /* 0x000fca0007ffe0ff */
[----:B------:R1:W-:Y:S04]  /*2440*/  STS.64 [R70], R28 ;  /* 0x0000001c46007388 */ /* 0x0003e80000000a00 */
[----:B-1----:R-:W2:Y:S01]  /*2450*/  LDL R70, [R1+0x30] ;  /* 0x0000300001467983 */ /* 0x002ea20000100800 */
[----:B------:R-:W-:Y:S02]  /*2460*/  LOP3.LUT R69, R69, 0x18, RZ, 0x3c, !PT ;  /* 0x0000001845457812 */ /* 0x000fe400078e3cff */
[----:B0-----:R-:W-:Y:S02]  /*2470*/  SHF.R.S32.HI R79, RZ, 0x1f, R0 ;  /* 0x0000001fff4f7819 */ /* 0x001fe40000011400 */
[----:B------:R-:W-:Y:S02]  /*2480*/  IADD3 R69, R68, R69, RZ ;  /* 0x0000004544457210 */ /* 0x000fe40007ffe0ff */
[----:B------:R-:W-:-:S02]  /*2490*/  LEA.HI R79, R79, R0, RZ, 0x2 ;  /* 0x000000004f4f7211 */ /* 0x000fc400078f10ff */
[----:B------:R0:W5:Y:S02]  /*24a0*/  LDL.LU R0, [R1+0x40] ;  /* 0x0000400001007983 */ /* 0x0001640000300800 */
[----:B------:R-:W-:Y:S02]  /*24b0*/  SHF.R.S32.HI R79, RZ, 0x2, R79 ;  /* 0x00000002ff4f7819 */ /* 0x000fe4000001144f */
[----:B------:R-:W-:Y:S02]  /*24c0*/  STS.64 [R69], R30 ;  /* 0x0000001e45007388 */ /* 0x000fe40000000a00 */
[----:B------:R-:W-:Y:S01]  /*24d0*/  LEA R79, R79, UR5, 0x5 ;  /* 0x000000054f4f7c11 */ /* 0x000fe2000f8e28ff */
[----:B------:R-:W-:-:S04]  /*24e0*/  USHF.R.U32.HI UR5, URZ, 0x2, UR6 ;  /* 0x000000023f057899 */ /* 0x000fc80008011606 */
[----:B------:R-:W-:-:S04]  /*24f0*/  USHF.L.U32 UR5, UR5, 0x3, URZ ;  /* 0x0000000305057899 */ /* 0x000fc8000800063f */
[----:B------:R-:W-:Y:S01]  /*2500*/  ULOP3.LUT UR5, UR5, 0xfffffff8, UR17, 0xe2, !UPT ;  /* 0xfffffff805057892 */ /* 0x000fe2000f8ee211 */
[----:B------:R-:W-:Y:S01]  /*2510*/  BAR.SYNC.DEFER_BLOCKING 0x0 ;  /* 0x0000000000007b1d */ /* 0x000fe20000010000 */
[----:B--2---:R-:W-:Y:S01]  /*2520*/  IMAD R68, R70, 0x8, R79 ;  /* 0x0000000846447824 */ /* 0x004fe200078e024f */
[----:B------:R-:W-:-:S05]  /*2530*/  LEA R70, R71, R79, 0x3 ;  /* 0x0000004f47467211 */ /* 0x000fca00078e18ff */
[----:B------:R-:W1:Y:S04]  /*2540*/  LDS.64 R68, [R68] ;  /* 0x0000000044447984 */ /* 0x000e680000000a00 */
[----:B------:R-:W2:Y:S01]  /*2550*/  LDS.64 R70, [R70+0xa00] ;  /* 0x000a000046467984 */ /* 0x000ea20000000a00 */
[----:B-1----:R-:W-:Y:S01]  /*2560*/  FADD.FTZ R68, RZ, R68 ;  /* 0x00000044ff447221 */ /* 0x002fe20000010000 */
[----:B------:R-:W-:-:S03]  /*2570*/  FADD.FTZ R69, RZ, R69 ;  /* 0x00000045ff457221 */ /* 0x000fc60000010000 */
[----:B--2---:R-:W-:Y:S01]  /*2580*/  FADD.FTZ R70, R68, R70 ;  /* 0x0000004644467221 */ /* 0x004fe20000010000 */
[----:B---3--:R-:W-:Y:S01]  /*2590*/  LEA R68, R2, R79, 0x3 ;  /* 0x0000004f02447211 */ /* 0x008fe200078e18ff */
[----:B------:R-:W-:-:S05]  /*25a0*/  FADD.FTZ R71, R69, R71 ;  /* 0x0000004745477221 */ /* 0x000fca0000010000 */
[----:B------:R-:W1:Y:S02]  /*25b0*/  LDS.64 R68, [R68+0x1400] ;  /* 0x0014000044447984 */ /* 0x000e640000000a00 */
[----:B-1----:R-:W-:Y:S01]  /*25c0*/  FADD.FTZ R70, R70, R68 ;  /* 0x0000004446467221 */ /* 0x002fe20000010000 */
[----:B----4-:R-:W-:Y:S02]  /*25d0*/  IMAD R68, R3, 0x8, R79 ;  /* 0x0000000803447824 */ /* 0x010fe400078e024f */
[----:B------:R-:W-:Y:S01]  /*25e0*/  FADD.FTZ R71, R71, R69 ;  /* 0x0000004547477221 */ /* 0x000fe20000010000 */
[----:B------:R-:W1:Y:S03]  /*25f0*/  LDC.64 R2, c[0x0][0x260] ;  /* 0x00009800ff027b82 */ /* 0x000e660000000a00 */
[----:B------:R-:W2:Y:S02]  /*2600*/  LDS.64 R68, [R68+0x1e00] ;  /* 0x001e000044447984 */ /* 0x000ea40000000a00 */
[----:B--2---:R-:W-:Y:S01]  /*2610*/  FADD.FTZ R68, R70, R68 ;  /* 0x0000004446447221 */ /* 0x004fe20000010000 */
[----:B------:R-:W-:Y:S01]  /*2620*/  MOV R70, UR5 ;  /* 0x0000000500467c02 */ /* 0x000fe20008000f00 */
[----:B------:R-:W-:-:S04]  /*2630*/  FADD.FTZ R69, R71, R69 ;  /* 0x0000004547457221 */ /* 0x000fc80000010000 */
[----:B------:R-:W-:-:S05]  /*2640*/  IMAD R70, R70, 0x500, R92 ;  /* 0x0000050046467824 */ /* 0x000fca00078e025c */
[----:B------:R-:W-:-:S05]  /*2650*/  IADD3 R70, R70, UR14, RZ ;  /* 0x0000000e46467c10 */ /* 0x000fca000fffe0ff */
[----:B------:R-:W-:-:S04]  /*2660*/  IMAD.SHL.U32 R70, R70, 0x2, RZ ;  /* 0x0000000246467824 */ /* 0x000fc800078e00ff */
[----:B-1----:R-:W-:Y:S02]  /*2670*/  IMAD.WIDE.U32 R70, R70, 0x4, R2 ;  /* 0x0000000446467825 */ /* 0x002fe400078e0002 */
[----:B------:R0:W5:Y:S04]  /*2680*/  LDL.LU.64 R2, [R1+0x38] ;  /* 0x0000380001027983 */ /* 0x0001680000300a00 */
[----:B------:R0:W-:Y:S02]  /*2690*/  STG.E.64 desc[UR12][R70.64+0x9000], R68 ;  /* 0x0090004446007986 */ /* 0x0001e4000c101b0c */
.L_x_775:
[----:B------:R-:W-:Y:S01]  /*26a0*/  BSSY B0, `(.L_x_776) ;  /* 0x000006e000007945 */ /* 0x000fe20003800000 */
[----:B0-----:R-:W-:Y:S01]  /*26b0*/  HFMA2.MMA R70, -RZ, RZ, 0, 0 ;  /* 0x00000000ff467435 */ /* 0x001fe200000001ff */
[----:B------:R-:W-:Y:S02]  /*26c0*/  MOV R68, RZ ;  /* 0x000000ff00447202 */ /* 0x000fe40000000f00 */
[----:B------:R-:W-:Y:S08]  /*26d0*/  @P1 BRA `(.L_x_777) ;  /* 0x0000000400a81947 */ /* 0x000ff00003800000 */
[----:B------:R-:W-:Y:S01]  /*26e0*/  USHF.L.U32 UR5, UR11, 0x3, URZ ;  /* 0x000000030b057899 */ /* 0x000fe2000800063f */
[----:B------:R-:W-:Y:S01]  /*26f0*/  IMAD.MOV.U32 R68, RZ, RZ, 0x28 ;  /* 0x00000028ff447424 */ /* 0x000fe200078e00ff */
[----:B------:R-:W-:Y:S02]  /*2700*/  MOV R69, 0x28 ;  /* 0x0000002800457802 */ /* 0x000fe40000000f00 */
        /* <DEDUP_REMOVED lines=8> */
[----:B------:R-:W-:Y:S01]  /*2790*/  IMAD R68, R68, R69, UR8 ;  /* 0x0000000844447e24 */ /* 0x000fe2000f8e0245 */
[----:B------:R-:W-:-:S04]  /*27a0*/  IADD3 R69, R79, 0x4, RZ ;  /* 0x000000044f457810 */ /* 0x000fc80007ffe0ff */
[----:B------:R-:W-:Y:S02]  /*27b0*/  SHF.R.S32.HI R70, RZ, 0x1f, R69 ;  /* 0x0000001fff467819 */ /* 0x000fe40000011445 */
[----:B------:R-:W-:Y:S02]  /*27c0*/  IADD3 R68, R68, R92, RZ ;  /* 0x0000005c44447210 */ /* 0x000fe40007ffe0ff */
[----:B------:R-:W-:Y:S01]  /*27d0*/  LEA.HI R70, R70, R69, RZ, 0x2 ;  /* 0x0000004546467211 */ /* 0x000fe200078f10ff */
[----:B------:R-:W-:-:S03]  /*27e0*/  IMAD.MOV.U32 R69, RZ, RZ, 0x28 ;  /* 0x00000028ff457424 */ /* 0x000fc600078e00ff */
[----:B------:R-:W-:-:S05]  /*27f0*/  SHF.R.S32.HI R70, RZ, 0x2, R70 ;  /* 0x00000002ff467819 */ /* 0x000fca0000011446 */
[----:B------:R-:W-:Y:S02]  /*2800*/  IMAD R70, R70, R69, UR8 ;  /* 0x0000000846467e24 */ /* 0x000fe4000f8e0245 */
[----:B------:R-:W0:Y:S02]  /*2810*/  LDS.64 R68, [R68] ;  /* 0x0000000044447984 */ /* 0x000e240000000a00 */
[----:B------:R-:W-:-:S06]  /*2820*/  IMAD.IADD R70, R92, 0x1, R70 ;  /* 0x000000015c467824 */ /* 0x000fcc00078e0246 */
        /* <DEDUP_REMOVED lines=65> */
[----:B------:R-:W-:Y:S01]  /*2c40*/  FADD.FTZ R71, R71, R69 ;  /* 0x0000004547477221 */ /* 0x000fe20000010000 */
[----:B------:R-:W-:Y:S02]  /*2c50*/  IADD3 R79, R79, 0x24, RZ ;  /* 0x000000244f4f7810 */ /* 0x000fe40007ffe0ff */
        /* <DEDUP_REMOVED lines=8> */
[----:B------:R-:W-:Y:S01]  /*2ce0*/  SHF.R.S32.HI R68, RZ, 0x1f, R79 ;  /* 0x0000001fff447819 */ /* 0x000fe2000001144f */
[----:B------:R-:W-:Y:S01]  /*2cf0*/  FADD.FTZ R71, R71, R69 ;  /* 0x0000004547477221 */ /* 0x000fe20000010000 */
[----:B------:R-:W-:Y:S02]  /*2d00*/  MOV R69, 0x28 ;  /* 0x0000002800457802 */ /* 0x000fe40000000f00 */
[----:B------:R-:W-:-:S04]  /*2d10*/  LEA.HI R68, R68, R79, RZ, 0x2 ;  /* 0x0000004f44447211 */ /* 0x000fc800078f10ff */
[----:B------:R-:W-:-:S05]  /*2d20*/  SHF.R.S32.HI R68, RZ, 0x2, R68 ;  /* 0x00000002ff447819 */ /* 0x000fca0000011444 */
[----:B------:R-:W-:-:S04]  /*2d30*/  IMAD R68, R68, R69, UR8 ;  /* 0x0000000844447e24 */ /* 0x000fc8000f8e0245 */
[----:B------:R-:W-:-:S06]  /*2d40*/  IMAD.IADD R68, R92, 0x1, R68 ;  /* 0x000000015c447824 */ /* 0x000fcc00078e0244 */
[----:B------:R-:W0:Y:S02]  /*2d50*/  LDS.64 R68, [R68] ;  /* 0x0000000044447984 */ /* 0x000e240000000a00 */
[----:B0-----:R-:W-:Y:S01]  /*2d60*/  FADD.FTZ R70, R70, R68 ;  /* 0x0000004446467221 */ /* 0x001fe20000010000 */
[----:B------:R-:W-:-:S07]  /*2d70*/  FADD.FTZ R68, R71, R69 ;  /* 0x0000004547447221 */ /* 0x000fce0000010000 */
.L_x_777:
[----:B------:R-:W-:Y:S05]  /*2d80*/  BSYNC B0 ;  /* 0x0000000000007941 */ /* 0x000fea0003800000 */
.L_x_776:
[----:B-----5:R0:W-:Y:S04]  /*2d90*/  STL [R1+0x34], R0 ;  /* 0x0000340001007387 */ /* 0x0201e80000100800 */
[----:B------:R-:W1:Y:S04]  /*2da0*/  SHFL.BFLY PT, R71, R70, 0x2, 0x1f ;  /* 0x0c401f0046477f89 */ /* 0x000e6800000e0000 */
[----:B------:R-:W2:Y:S01]  /*2db0*/  SHFL.BFLY PT, R69, R68, 0x2, 0x1f ;  /* 0x0c401f0044457f89 */ /* 0x000ea200000e0000 */
[----:B0-----:R-:W0:Y:S01]  /*2dc0*/  S2R R0, SR_TID.X ;  /* 0x0000000000007919 */ /* 0x001e220000002100 */
[----:B-1----:R-:W-:Y:S01]  /*2dd0*/  FADD.FTZ R70, R71, R70 ;  /* 0x0000004647467221 */ /* 0x002fe20000010000 */
[----:B--2---:R-:W-:-:S04]  /*2de0*/  FADD.FTZ R68, R69, R68 ;  /* 0x0000004445447221 */ /* 0x004fc80000010000 */
[----:B------:R-:W1:Y:S04]  /*2df0*/  SHFL.BFLY PT, R71, R70, 0x1, 0x1f ;  /* 0x0c201f0046477f89 */ /* 0x000e6800000e0000 */
[----:B------:R-:W2:Y:S01]  /*2e00*/  SHFL.BFLY PT, R69, R68, 0x1, 0x1f ;  /* 0x0c201f0044457f89 */ /* 0x000ea200000e0000 */
[----:B0-----:R-:W-:-:S03]  /*2e10*/  LOP3.LUT P1, RZ, R0, 0xffffffe3, RZ, 0xc0, !PT ;  /* 0xffffffe300ff7812 */ /* 0x001fc6000782c0ff */
[----:B------:R0:W5:Y:S01]  /*2e20*/  LDL.LU R0, [R1+0x34] ;  /* 0x0000340001007983 */ /* 0x0001620000300800 */
[----:B------:R-:W-:Y:S01]  /*2e30*/  BSSY B0, `(.L_x_778) ;  /* 0x0000013000007945 */ /* 0x000fe20003800000 */
[----:B------:R-:W-:Y:S02]  /*2e40*/  PRMT R92, R34, 0x7632, R92 ;  /* 0x00007632225c7816 */ /* 0x000fe4000000005c */
[----:B------:R-:W-:Y:S01]  /*2e50*/  PRMT R79, R35, 0x7632, R79 ;  /* 0x00007632234f7816 */ /* 0x000fe2000000004f */
[----:B-1----:R-:W-:Y:S01]  /*2e60*/  FADD.FTZ R34, R70, R71 ;  /* 0x0000004746227221 */ /* 0x002fe20000010000 */
[----:B--2---:R-:W-:-:S04]  /*2e70*/  FADD.FTZ R35, R68, R69 ;  /* 0x0000004544237221 */ /* 0x004fc80000010000 */
[----:B0-----:R-:W-:Y:S05]  /*2e80*/  @P1 BRA `(.L_x_779) ;  /* 0x0000000000341947 */ /* 0x001fea0003800000 */
[----:B------:R-:W0:Y:S01]  /*2e90*/  S2R R71, SR_TID.X ;  /* 0x0000000000477919 */ /* 0x000e220000002100 */
[----:B------:R-:W-:Y:S01]  /*2ea0*/  ULDC UR5, c[0x0][0x10] ;  /* 0x0000040000057ab9 */ /* 0x000fe20000000800 */
[----:B------:R-:W-:Y:S01]  /*2eb0*/  MOV R68, UR17 ;  /* 0x0000001100447c02 */ /* 0x000fe20008000f00 */
[----:B------:R-:W-:Y:S01]  /*2ec0*/  UIMAD UR5, UR5, UR4, UR6 ;  /* 0x00000004050572a4 */ /* 0x000fe2000f8e0206 */
[----:B0-----:R-:W-:Y:S02]  /*2ed0*/  SHF.R.U32.HI R69, RZ, 0x2, R71 ;  /* 0x00000002ff457819 */ /* 0x001fe40000011647 */
[----:B------:R-:W0:Y:S02]  /*2ee0*/  LDC.64 R70, c[0x0][0x260] ;  /* 0x00009800ff467b82 */ /* 0x000e240000000a00 */
[----:B------:R-:W-:-:S04]  /*2ef0*/  SHF.L.U32 R69, R69, 0x3, RZ ;  /* 0x0000000345457819 */ /* 0x000fc800000006ff */
[----:B------:R-:W-:Y:S01]  /*2f00*/  LOP3.LUT R68, R69, 0xfffffff8, R68, 0xe2, !PT ;  /* 0xfffffff845447812 */ /* 0x000fe200078ee244 */
[----:B------:R-:W-:-:S05]  /*2f10*/  IMAD.U32 R69, RZ, RZ, UR5 ;  /* 0x00000005ff457e24 */ /* 0x000fca000f8e00ff */
[----:B------:R-:W-:-:S04]  /*2f20*/  LEA R68, R69, R68, 0x6 ;  /* 0x0000004445447211 */ /* 0x000fc800078e30ff */
[----:B------:R-:W-:-:S05]  /*2f30*/  SHF.L.U32 R68, R68, 0x1, RZ ;  /* 0x0000000144447819 */ /* 0x000fca00000006ff */
[----:B0-----:R-:W-:-:S05]  /*2f40*/  IMAD.WIDE.U32 R68, R68, 0x4, R70 ;  /* 0x0000000444447825 */ /* 0x001fca00078e0046 */
[----:B------:R0:W-:Y:S02]  /*2f50*/  STG.E.64 desc[UR12][R68.64], R34 ;  /* 0x0000002244007986 */ /* 0x0001e4000c101b0c */
.L_x_779:
[----:B------:R-:W-:Y:S05]  /*2f60*/  BSYNC B0 ;  /* 0x0000000000007941 */ /* 0x000fea0003800000 */
.L_x_778:
        /* <DEDUP_REMOVED lines=36> */
[----:B------:R-:W0:Y:S01]  /*31b0*/  S2R R34, SR_TID.X ;  /* 0x0000000000227919 */ /* 0x000e220000002100 */
[----:B------:R-:W-:Y:S01]  /*31c0*/  BAR.SYNC.DEFER_BLOCKING 0x0 ;  /* 0x0000000000007b1d */ /* 0x000fe20000010000 */
[----:B0-----:R-:W-:-:S13]  /*31d0*/  ISETP.NE.AND P1, PT, R34, RZ, PT ;  /* 0x000000ff2200720c */ /* 0x001fda0003f25270 */
[----:B------:R-:W-:Y:S05]  /*31e0*/  @P1 BRA `(.L_x_781) ;  /* 0x0000000000401947 */ /* 0x000fea0003800000 */
[----:B------:R-:W0:Y:S01]  /*31f0*/  LDC.64 R36, c[0x0][0x268] ;  /* 0x00009a00ff247b82 */ /* 0x000e220000000a00 */
[----:B------:R-:W-:Y:S01]  /*3200*/  IMAD.U32 R34, RZ, RZ, UR6 ;  /* 0x00000006ff227e24 */ /* 0x000fe2000f8e00ff */
[----:B------:R-:W-:-:S03]  /*3210*/  ISETP.NE.AND P1, PT, RZ, UR17, PT ;  /* 0x00000011ff007c0c */ /* 0x000fc6000bf25270 */
[----:B0-----:R-:W-:Y:S01]  /*3220*/  IMAD.WIDE.U32 R34, R34, 0x4, R36 ;  /* 0x0000000422227825 */ /* 0x001fe200078e0024 */
[----:B------:R-:W-:-:S04]  /*3230*/  MOV R36, 0x7ffffff9 ;  /* 0x7ffffff900247802 */ /* 0x000fc80000000f00 */
[----:B------:R-:W-:Y:S01]  /*3240*/  SEL R36, R36, 0x1, !P1 ;  /* 0x0000000124247807 */ /* 0x000fe20004800000 */
[----:B------:R-:W-:Y:S06]  /*3250*/  MEMBAR.ALL.GPU ;  /* 0x0000000000007992 */ /* 0x000fec000000a000 */
[----:B------:R-:W-:-:S00]  /*3260*/  ERRBAR ;  /* 0x00000000000079ab */ /* 0x000fc00000000000 */
[----:B------:R-:W-:Y:S06]  /*3270*/  CGAERRBAR ;  /* 0x00000000000075ab */ /* 0x000fec0000000000 */
[----:B------:R0:W5:Y:S02]  /*3280*/  ATOM.E.ADD.STRONG.GPU PT, R36, desc[UR12][R34.64], R36 ;  /* 0x000000242224798a */ /* 0x00016400081ee1cc */
.L_x_782:
[----:B------:R-:W2:Y:S04]  /*3290*/  LD.E.STRONG.GPU R37, desc[UR12][R34.64] ;  /* 0x0000000c22257980 */ /* 0x000ea8000c10f900 */
[----:B--2---:R-:W-:Y:S01]  /*32a0*/  CCTL.IVALL ;  /* 0x00000000ff00798f */ /* 0x004fe20002000000 */
[----:B------:R-:W-:Y:S05]  /*32b0*/  YIELD ;  /* 0x0000000000007946 */ /* 0x000fea0003800000 */
[----:B-----5:R-:W-:-:S04]  /*32c0*/  LOP3.LUT R37, R37, R36, RZ, 0x3c, !PT ;  /* 0x0000002425257212 */ /* 0x020fc800078e3cff */
[----:B------:R-:W-:-:S13]  /*32d0*/  ISETP.GT.AND P1, PT, R37, -0x1, PT ;  /* 0xffffffff2500780c */ /* 0x000fda0003f24270 */
[----:B------:R-:W-:Y:S05]  /*32e0*/  @P1 BRA `(.L_x_782) ;  /* 0xfffffffc00e81947 */ /* 0x000fea000383ffff */
.L_x_781:
[----:B------:R-:W-:Y:S05]  /*32f0*/  WARPSYNC.ALL ;  /* 0x0000000000007948 */ /* 0x000fea0003800000 */
[----:B------:R-:W-:Y:S06]  /*3300*/  BAR.SYNC.DEFER_BLOCKING 0x0 ;  /* 0x0000000000007b1d */ /* 0x000fec0000010000 */
[----:B------:R-:W-:Y:S05]  /*3310*/  BRA `(.L_x_783) ;  /* 0x0000000000687947 */ /* 0x000fea0003800000 */
.L_x_780:
[----:B------:R-:W0:Y:S01]  /*3320*/  S2R R34, SR_TID.X ;  /* 0x0000000000227919 */ /* 0x000e220000002100 */
[----:B------:R-:W-:Y:S01]  /*3330*/  BAR.SYNC.DEFER_BLOCKING 0x0 ;  /* 0x0000000000007b1d */ /* 0x000fe20000010000 */
[----:B0-----:R-:W-:-:S13]  /*3340*/  ISETP.NE.AND P1, PT, R34, RZ, PT ;  /* 0x000000ff2200720c */ /* 0x001fda0003f25270 */
[----:B------:R-:W-:Y:S05]  /*3350*/  @P1 BRA `(.L_x_784) ;  /* 0x0000000000501947 */ /* 0x000fea0003800000 */
[----:B------:R-:W0:Y:S01]  /*3360*/  LDC.64 R36, c[0x0][0x268] ;  /* 0x00009a00ff247b82 */ /* 0x000e220000000a00 */
[----:B------:R-:W-:-:S06]  /*3370*/  USHF.R.U32.HI UR5, URZ, 0x2, UR6 ;  /* 0x000000023f057899 */ /* 0x000fcc0008011606 */
[----:B------:R-:W-:Y:S01]  /*3380*/  IADD3 R34, RZ, -UR5, RZ ;  /* 0x80000005ff227c10 */ /* 0x000fe2000fffe0ff */
[----:B------:R-:W-:-:S03]  /*3390*/  ULOP3.LUT UR5, UR6, 0x3, URZ, 0xc0, !UPT ;  /* 0x0000000306057892 */ /* 0x000fc6000f8ec03f */
[----:B------:R-:W-:Y:S01]  /*33a0*/  ISETP.NE.AND P1, PT, R34, UR17, PT ;  /* 0x0000001122007c0c */ /* 0x000fe2000bf25270 */
[----:B------:R-:W-:-:S06]  /*33b0*/  ULOP3.LUT UR5, UR5, 0x24, URZ, 0xfc, !UPT ;  /* 0x0000002405057892 */ /* 0x000fcc000f8efc3f */
[----:B------:R-:W-:-:S04]  /*33c0*/  IMAD.U32 R34, RZ, RZ, UR5 ;  /* 0x00000005ff227e24 */ /* 0x000fc8000f8e00ff */
[----:B0-----:R-:W-:Y:S01]  /*33d0*/  IMAD.WIDE.U32 R34, R34, 0x4, R36 ;  /* 0x0000000422227825 */ /* 0x001fe200078e0024 */
[----:B------:R-:W-:-:S04]  /*33e0*/  MOV R36, 0x7fffffb9 ;  /* 0x7fffffb900247802 */ /* 0x000fc80000000f00 */
[----:B------:R-:W-:Y:S01]  /*33f0*/  SEL R36, R36, 0x1, !P1 ;  /* 0x0000000124247807 */ /* 0x000fe20004800000 */
[----:B------:R-:W-:Y:S06]  /*3400*/  MEMBAR.ALL.GPU ;  /* 0x0000000000007992 */ /* 0x000fec000000a000 */
[----:B------:R-:W-:-:S00]  /*3410*/  ERRBAR ;  /* 0x00000000000079ab */ /* 0x000fc00000000000 */
[----:B------:R-:W-:Y:S06]  /*3420*/  CGAERRBAR ;  /* 0x00000000000075ab */ /* 0x000fec0000000000 */
[----:B------:R0:W5:Y:S02]  /*3430*/  ATOM.E.ADD.STRONG.GPU PT, R36, desc[UR12][R34.64], R36 ;  /* 0x000000242224798a */ /* 0x00016400081ee1cc */
.L_x_785:
[----:B------:R-:W2:Y:S04]  /*3440*/  LD.E.STRONG.GPU R37, desc[UR12][R34.64] ;  /* 0x0000000c22257980 */ /* 0x000ea8000c10f900 */
[----:B--2---:R-:W-:Y:S01]  /*3450*/  CCTL.IVALL ;  /* 0x00000000ff00798f */ /* 0x004fe20002000000 */
[----:B------:R-:W-:Y:S05]  /*3460*/  YIELD ;  /* 0x0000000000007946 */ /* 0x000fea0003800000 */
[----:B-----5:R-:W-:-:S04]  /*3470*/  LOP3.LUT R37, R37, R36, RZ, 0x3c, !PT ;  /* 0x0000002425257212 */ /* 0x020fc800078e3cff */
[----:B------:R-:W-:-:S13]  /*3480*/  ISETP.GT.AND P1, PT, R37, -0x1, PT ;  /* 0xffffffff2500780c */ /* 0x000fda0003f24270 */
[----:B------:R-:W-:Y:S05]  /*3490*/  @P1 BRA `(.L_x_785) ;  /* 0xfffffffc00e81947 */ /* 0x000fea000383ffff */
.L_x_784:
[----:B------:R-:W-:Y:S05]  /*34a0*/  WARPSYNC.ALL ;  /* 0x0000000000007948 */ /* 0x000fea0003800000 */
[----:B------:R-:W-:Y:S06]  /*34b0*/  BAR.SYNC.DEFER_BLOCKING 0x0 ;  /* 0x0000000000007b1d */ /* 0x000fec0000010000 */
.L_x_783:
[----:B------:R-:W1:Y:S01]  /*34c0*/  S2R R71, SR_TID.X ;  /* 0x0000000000477919 */ /* 0x000e620000002100 */
[----:B------:R-:W2:Y:S01]  /*34d0*/  LDL.LU R70, [R1+0x20] ;  /* 0x0000200001467983 */ /* 0x000ea20000300800 */
[----:B0-----:R-:W-:Y:S02]  /*34e0*/  MOV R35, UR4 ;  /* 0x0000000400237c02 */ /* 0x001fe40008000f00 */
[----:B-1----:R-:W-:-:S13]  /*34f0*/  ISETP.GT.U32.AND P1, PT, R71, 0x3f, PT ;  /* 0x0000003f4700780c */ /* 0x002fda0003f24070 */
[----:B------:R-:W0:Y:S08]  /*3500*/  @!P1 LDC R34, c[0x0][0x10] ;  /* 0x00000400ff229b82 */ /* 0x000e300000000800 */
[----:B------:R-:W1:Y:S01]  /*3510*/  @!P1 LDC.64 R36, c[0x0][0x260] ;  /* 0x00009800ff249b82 */ /* 0x000e620000000a00 */
[----:B0-----:R-:W-:Y:S01]  /*3520*/  @!P1 IMAD R34, R34, R35, UR6 ;  /* 0x0000000622229e24 */ /* 0x001fe2000f8e0223 */
[----:B------:R-:W-:-:S05]  /*3530*/  @!P1 LOP3.LUT R35, R71, 0x7ffffff8, RZ, 0xc0, !PT ;  /* 0x7ffffff847239812 */ /* 0x000fca00078ec0ff */
[----:B------:R-:W-:Y:S01]  /*3540*/  @!P1 IMAD R34, R34, 0x40, R35 ;  /* 0x0000004022229824 */ /* 0x000fe200078e0223 */
[----:B------:R-:W-:-:S04]  /*3550*/  @!P1 LOP3.LUT R35, R71, 0x7, RZ, 0xc0, !PT ;  /* 0x0000000747239812 */ /* 0x000fc800078ec0ff */
[----:B------:R-:W-:-:S04]  /*3560*/  @!P1 IADD3 R34, R34, R35, RZ ;  /* 0x0000002322229210 */ /* 0x000fc80007ffe0ff */
[----:B------:R-:W-:-:S05]  /*3570*/  @!P1 SHF.L.U32 R34, R34, 0x1, RZ ;  /* 0x0000000122229819 */ /* 0x000fca00000006ff */
[----:B-1----:R-:W-:-:S06]  /*3580*/  @!P1 IMAD.WIDE.U32 R34, R34, 0x4, R36 ;  /* 0x0000000422229825 */ /* 0x002fcc00078e0024 */
[----:B------:R-:W3:Y:S01]  /*3590*/  @!P1 LDG.E.64 R34, desc[UR12][R34.64] ;  /* 0x0000000c22229981 */ /* 0x000ee2000c1e1b00 */
[----:B------:R-:W-:Y:S01]  /*35a0*/  IMAD.MOV.U32 R36, RZ, RZ, RZ ;  /* 0x000000ffff247224 */ /* 0x000fe200078e00ff */
[----:B------:R-:W0:Y:S01]  /*35b0*/  S2UR UR14, SR_CgaCtaId ;  /* 0x00000000000e79c3 */ /* 0x000e220000008800 */
[----:B------:R-:W-:Y:S01]  /*35c0*/  UMOV UR5, 0x400 ;  /* 0x0000040000057882 */ /* 0x000fe20000000000 */
[----:B------:R-:W-:Y:S02]  /*35d0*/  USHF.L.U32 UR11, UR11, 0x3, URZ ;  /* 0x000000030b0b7899 */ /* 0x000fe4000800063f */
[----:B------:R-:W-:Y:S02]  /*35e0*/  UIADD3 UR5, UR5, 0x3480, URZ ;  /* 0x0000348005057890 */ /* 0x000fe4000fffe03f */
[----:B------:R-:W-:Y:S02]  /*35f0*/  ULOP3.LUT UR11, UR11, 0x18, URZ, 0xc0, !UPT ;  /* 0x000000180b0b7892 */ /* 0x000fe4000f8ec03f */
[----:B0-----:R-:W-:Y:S01]  /*3600*/  ULEA UR5, UR14, UR5, 0x18 ;  /* 0x000000050e057291 */ /* 0x001fe2000f8ec03f */
[----:B------:R-:W-:Y:S01]  /*3610*/  SHF.L.U32 R41, R41, 0x10, RZ ;  /* 0x0000001029297819 */ /* 0x000fe200000006ff */
[----:B------:R-:W-:Y:S01]  /*3620*/  IMAD.U32 R43, R43, 0x10000, RZ ;  /* 0x000100002b2b7824 */ /* 0x000fe200078e00ff */
[----:B------:R-:W-:Y:S01]  /*3630*/  SHF.L.U32 R79, R79, 0x10, RZ ;  /* 0x000000104f4f7819 */ /* 0x000fe200000006ff */
[----:B------:R-:W-:Y:S01]  /*3640*/  IMAD.U32 R45, R45, 0x10000, RZ ;  /* 0x000100002d2d7824 */ /* 0x000fe200078e00ff */
[----:B------:R-:W-:Y:S01]  /*3650*/  SHF.L.U32 R47, R47, 0x10, RZ ;  /* 0x000000102f2f7819 */ /* 0x000fe200000006ff */
[C---:B------:R-:W-:Y:S01]  /*3660*/  FADD.FTZ R41, -R32.reuse, R41 ;  /* 0x0000002920297221 */ /* 0x040fe20000010100 */
[----:B------:R-:W-:Y:S01]  /*3670*/  SHF.L.U32 R49, R49, 0x10, RZ ;  /* 0x0000001031317819 */ /* 0x000fe200000006ff */
[----:B------:R-:W-:Y:S01]  /*3680*/  FADD.FTZ R45, -R32, R45 ;  /* 0x0000002d202d7221 */ /* 0x000fe20000010100 */
[----:B------:R-:W-:-:S02]  /*3690*/  SHF.L.U32 R51, R51, 0x10, RZ ;  /* 0x0000001033337819 */ /* 0x000fc400000006ff */
[----:B------:R-:W-:Y:S01]  /*36a0*/  SHF.L.U32 R48, R48, 0x10, RZ ;  /* 0x0000001030307819 */ /* 0x000fe200000006ff */
[----:B------:R-:W-:Y:S01]  /*36b0*/  FADD.FTZ R49, -R32, R49 ;  /* 0x0000003120317221 */ /* 0x000fe20000010100 */
[----:B------:R-:W-:Y:S01]  /*36c0*/  SHF.L.U32 R69, R69, 0x10, RZ ;  /* 0x0000001045457819 */ /* 0x000fe200000006ff */
[----:B------:R-:W-:Y:S01]  /*36d0*/  IMAD.U32 R53, R53, 0x10000, RZ ;  /* 0x0001000035357824 */ /* 0x000fe200078e00ff */
[----:B------:R-:W-:Y:S02]  /*36e0*/  SHF.L.U32 R92, R92, 0x10, RZ ;  /* 0x000000105c5c7819 */ /* 0x000fe400000006ff */
[----:B------:R-:W-:Y:S01]  /*36f0*/  SHF.L.U32 R50, R50, 0x10, RZ ;  /* 0x0000001032327819 */ /* 0x000fe200000006ff */
[----:B------:R-:W-:Y:S01]  /*3700*/  FADD.FTZ R48, -R32, R48 ;  /* 0x0000003020307221 */ /* 0x000fe20000010100 */
[----:B------:R-:W-:Y:S01]  /*3710*/  SHF.L.U32 R55, R55, 0x10, RZ ;  /* 0x0000001037377819 */ /* 0x000fe200000006ff */
[----:B------:R-:W-:Y:S01]  /*3720*/  IMAD.U32 R38, R38, 0x10000, RZ ;  /* 0x0001000026267824 */ /* 0x000fe200078e00ff */
[----:B------:R-:W-:Y:S01]  /*3730*/  SHF.L.U32 R44, R44, 0x10, RZ ;  /* 0x000000102c2c7819 */ /* 0x000fe200000006ff */
[----:B------:R-:W-:Y:S01]  /*3740*/  IMAD.U32 R68, R68, 0x10000, RZ ;  /* 0x0001000044447824 */ /* 0x000fe200078e00ff */
[----:B------:R-:W-:Y:S01]  /*3750*/  SHF.L.U32 R57, R57, 0x10, RZ ;  /* 0x0000001039397819 */ /* 0x000fe200000006ff */
[C---:B------:R-:W-:Y:S01]  /*3760*/  FADD.FTZ R69, -R32.reuse, R69 ;  /* 0x0000004520457221 */ /* 0x040fe20000010100 */
[----:B------:R-:W-:Y:S01]  /*3770*/  FADD.FTZ R53, -R32, R53 ;  /* 0x0000003520357221 */ /* 0x000fe20000010100 */
[----:B---3--:R-:W-:Y:S01]  /*3780*/  @!P1 FADD.FTZ R36, RZ, R34 ;  /* 0x00000022ff249221 */ /* 0x008fe20000010000 */
[----:B------:R-:W-:Y:S01]  /*3790*/  HFMA2.MMA R34, -RZ, RZ, 0, 0 ;  /* 0x00000000ff227435 */ /* 0x000fe200000001ff */
[----:B------:R-:W-:Y:S01]  /*37a0*/  SHF.L.U32 R39, R39, 0x10, RZ ;  /* 0x0000001027277819 */ /* 0x000fe200000006ff */
[----:B------:R-:W-:Y:S01]  /*37b0*/  IMAD.U32 R46, R46, 0x10000, RZ ;  /* 0x000100002e2e7824 */ /* 0x000fe200078e00ff */
[----:B------:R-:W-:Y:S01]  /*37c0*/  SHF.L.U32 R52, R52, 0x10, RZ ;  /* 0x0000001034347819 */ /* 0x000fe200000006ff */
[----:B------:R-:W-:-:S02]  /*37d0*/  IMAD.U32 R59, R59, 0x10000, RZ ;  /* 0x000100003b3b7824 */ /* 0x000fc400078e00ff */
[----:B------:R-:W-:Y:S02]  /*37e0*/  IMAD.U32 R61, R61, 0x10000, RZ ;  /* 0x000100003d3d7824 */ /* 0x000fe400078e00ff */
[----:B------:R-:W-:Y:S01]  /*37f0*/  @!P1 FADD.FTZ R34, RZ, R35 ;  /* 0x00000023ff229221 */ /* 0x000fe20000010000 */
[----:B------:R-:W-:Y:S01]  /*3800*/  LOP3.LUT P1, RZ, R71, 0xffffffc7, RZ, 0xc0, !PT ;  /* 0xffffffc747ff7812 */ /* 0x000fe2000782c0ff */
[----:B------:R-:W0:Y:S01]  /*3810*/  SHFL.BFLY PT, R35, R36, 0x4, 0x1f ;  /* 0x0c801f0024237f89 */ /* 0x000e2200000e0000 */
[----:B------:R-:W-:Y:S01]  /*3820*/  SHF.L.U32 R54, R54, 0x10, RZ ;  /* 0x0000001036367819 */ /* 0x000fe200000006ff */
[----:B------:R-:W-:Y:S01]  /*3830*/  IMAD.U32 R62, R62, 0x10000, RZ ;  /* 0x000100003e3e7824 */ /* 0x000fe200078e00ff */
[----:B------:R-:W-:Y:S01]  /*3840*/  SHF.L.U32 R63, R63, 0x10, RZ ;  /* 0x000000103f3f7819 */ /* 0x000fe200000006ff */
[----:B------:R-:W-:Y:S01]  /*3850*/  ULDC.64 UR14, c[0x0][0x210] ;  /* 0x00008400000e7ab9 */ /* 0x000fe20000000a00 */
        /* <DEDUP_REMOVED lines=10> */
[----:B0-----:R-:W-:Y:S01]  /*3900*/  FADD.FTZ R35, R34, R35 ;  /* 0x0000002322237221 */ /* 0x001fe20000010000 */
[----:B------:R-:W-:Y:S01]  /*3910*/  @!P1 FMUL.FTZ R34, R36, 9.7656251455191522837e-05 ;  /* 0x38cccccd24229820 */ /* 0x000fe20000410000 */
[----:B------:R-:W-:Y:S02]  /*3920*/  @!P1 LOP3.LUT R36, R71, 0xfffffff8, RZ, 0xc0, !PT ;  /* 0xfffffff847249812 */ /* 0x000fe400078ec0ff */
[----:B------:R-:W-:-:S05]  /*3930*/  @!P1 FMUL.FTZ R35, R35, 9.7656251455191522837e-05 ;  /* 0x38cccccd23239820 */ /* 0x000fca0000410000 */
[----:B------:R2:W-:Y:S02]  /*3940*/  @!P1 STS.64 [R36+UR5], R34 ;  /* 0x0000002224009988 */ /* 0x0005e40008000a05 */
[----:B--2---:R-:W-:Y:S02]  /*3950*/  IADD3 R34, R70, -UR11, RZ ;  /* 0x8000000b46227c10 */ /* 0x004fe4000fffe0ff */
[----:B------:R-:W2:Y:S02]  /*3960*/  LDL.LU R70, [R1+0x1c] ;  /* 0x00001c0001467983 */ /* 0x000ea40000300800 */
[----:B------:R-:W-:Y:S01]  /*3970*/  LEA R34, R34, UR5, 0x3 ;  /* 0x0000000522227c11 */ /* 0x000fe2000f8e18ff */
[----:B------:R-:W-:Y:S06]  /*3980*/  BAR.SYNC.DEFER_BLOCKING 0x0 ;  /* 0x0000000000007b1d */ /* 0x000fec0000010000 */
[----:B------:R0:W1:Y:S01]  /*3990*/  LDS.64 R36, [R34] ;  /* 0x0000000022247984 */ /* 0x0000620000000a00 */
[----:B------:R-:W-:Y:S01]  /*39a0*/  FMUL.FTZ R71, R2, R48 ;  /* 0x0000003002477220 */ /* 0x000fe20000410000 */
[----:B------:R-:W-:Y:S01]  /*39b0*/  FADD.FTZ R68, -R32, R68 ;  /* 0x0000004420447221 */ /* 0x000fe20000010100 */
[----:B------:R-:W-:Y:S01]  /*39c0*/  FMUL.FTZ R69, R2, R69 ;  /* 0x0000004502457220 */ /* 0x000fe20000410000 */
[C---:B------:R-:W-:Y:S01]  /*39d0*/  FADD.FTZ R44, -R32.reuse, R44 ;  /* 0x0000002c202c7221 */ /* 0x040fe20000010100 */
[----:B------:R-:W-:Y:S01]  /*39e0*/  FADD.FTZ R57, -R32, R57 ;  /* 0x0000003920397221 */ /* 0x000fe20000010100 */
[----:B0-----:R-:W3:Y:S01]  /*39f0*/  LDL.LU R34, [R1+0x18] ;  /* 0x0000180001227983 */ /* 0x001ee20000300800 */
        /* <DEDUP_REMOVED lines=8> */
[C---:B------:R-:W-:Y:S01]  /*3a80*/  FADD.FTZ R56, -R32.reuse, R56 ;  /* 0x0000003820387221 */ /* 0x040fe20000010100 */
        /* <DEDUP_REMOVED lines=9> */
[--C-:B-1----:R-:W-:Y:S01]  /*3b20*/  FFMA.FTZ R6, R3, R6, -R36.reuse ;  /* 0x0000000603067223 */ /* 0x102fe20000010824 */
[C-C-:B------:R-:W-:Y:S01]  /*3b30*/  FFMA.FTZ R43, R79.reuse, R43, -R36.reuse ;  /* 0x0000002b4f2b7223 */ /* 0x140fe20000010824 */
[C-C-:B------:R-:W-:Y:S01]  /*3b40*/  FFMA.FTZ R47, R79.reuse, R47, -R36.reuse ;  /* 0x0000002f4f2f7223 */ /* 0x140fe20000010824 */
[----:B------:R-:W-:Y:S01]  /*3b50*/  FFMA.FTZ R51, R79, R51, -R36 ;  /* 0x000000334f337223 */ /* 0x000fe20000010824 */
[----:B------:R-:W-:Y:S01]  /*3b60*/  FFMA.FTZ R81, R81, -R37, R6 ;  /* 0x8000002551517223 */ /* 0x000fe20000010006 */
[----:B------:R-:W-:Y:S01]  /*3b70*/  FMUL.FTZ R6, R2, R41 ;  /* 0x0000002902067220 */ /* 0x000fe20000410000 */
[--C-:B------:R-:W-:Y:S01]  /*3b80*/  FFMA.FTZ R50, R92, R50, -R36.reuse ;  /* 0x000000325c327223 */ /* 0x100fe20000010824 */
[--C-:B------:R-:W-:Y:S01]  /*3b90*/  FFMA.FTZ R38, R38, R92, -R36.reuse ;  /* 0x0000005c26267223 */ /* 0x100fe20000010824 */
[--C-:B------:R-:W-:Y:S01]  /*3ba0*/  FFMA.FTZ R55, R79, R55, -R36.reuse ;  /* 0x000000374f377223 */ /* 0x100fe20000010824 */
[----:B------:R-:W-:Y:S01]  /*3bb0*/  FFMA.FTZ R43, -R37, R6, R43 ;  /* 0x00000006252b7223 */ /* 0x000fe2000001012b */
[----:B------:R-:W-:Y:S01]  /*3bc0*/  FMUL.FTZ R6, R2, R45 ;  /* 0x0000002d02067220 */ /* 0x000fe20000410000 */
[--C-:B------:R-:W-:Y:S01]  /*3bd0*/  FFMA.FTZ R46, R92, R46, -R36.reuse ;  /* 0x0000002e5c2e7223 */ /* 0x100fe20000010824 */
[----:B------:R-:W-:Y:S01]  /*3be0*/  FFMA.FTZ R39, R39, R79, -R36 ;  /* 0x0000004f27277223 */ /* 0x000fe20000010824 */
[C---:B------:R-:W-:Y:S01]  /*3bf0*/  FFMA.FTZ R38, -R37.reuse, R69, R38 ;  /* 0x0000004525267223 */ /* 0x040fe20000010126 */
[C---:B------:R-:W-:Y:S01]  /*3c00*/  FFMA.FTZ R47, -R37.reuse, R6, R47 ;  /* 0x00000006252f7223 */ /* 0x040fe2000001012f */
[----:B------:R-:W-:Y:S01]  /*3c10*/  FMUL.FTZ R6, R2, R49 ;  /* 0x0000003102067220 */ /* 0x000fe20000410000 */
[C---:B------:R-:W-:Y:S01]  /*3c20*/  FFMA.FTZ R49, -R37.reuse, R71, R50 ;  /* 0x0000004725317223 */ /* 0x040fe20000010132 */
[--C-:B------:R-:W-:Y:S01]  /*3c30*/  FFMA.FTZ R11, R4, R11, -R36.reuse ;  /* 0x0000000b040b7223 */ /* 0x100fe20000010824 */
[----:B------:R-:W4:Y:S01]  /*3c40*/  LDL.LU R50, [R1+0x10] ;  /* 0x0000100001327983 */ /* 0x000f220000300800 */
[----:B------:R-:W-:Y:S01]  /*3c50*/  FFMA.FTZ R51, -R37, R6, R51 ;  /* 0x0000000625337223 */ /* 0x000fe20000010133 */
[C---:B------:R-:W-:Y:S01]  /*3c60*/  FMUL.FTZ R6, R2.reuse, R53 ;  /* 0x0000003502067220 */ /* 0x040fe20000410000 */
[--C-:B------:R-:W-:Y:S01]  /*3c70*/  FFMA.FTZ R59, R79, R59, -R36.reuse ;  /* 0x0000003b4f3b7223 */ /* 0x100fe20000010824 */
[C---:B------:R-:W-:Y:S01]  /*3c80*/  FMUL.FTZ R69, R2.reuse, R44 ;  /* 0x0000002c02457220 */ /* 0x040fe20000410000 */
[----:B------:R-:W-:Y:S01]  /*3c90*/  FFMA.FTZ R8, R3, R8, -R36 ;  /* 0x0000000803087223 */ /* 0x000fe20000010824 */
[C---:B------:R-:W-:Y:S01]  /*3ca0*/  FFMA.FTZ R55, -R37.reuse, R6, R55 ;  /* 0x0000000625377223 */ /* 0x040fe20000010137 */
[----:B------:R-:W-:Y:S01]  /*3cb0*/  FMUL.FTZ R6, R2, R57 ;  /* 0x0000003902067220 */ /* 0x000fe20000410000 */
[C---:B------:R-:W-:Y:S01]  /*3cc0*/  FFMA.FTZ R39, -R37.reuse, R68, R39 ;  /* 0x0000004425277223 */ /* 0x040fe20000010127 */
[----:B------:R-:W4:Y:S01]  /*3cd0*/  LDL.LU R48, [R1+0x14] ;  /* 0x0000140001307983 */ /* 0x000f220000300800 */
[----:B------:R-:W-:Y:S01]  /*3ce0*/  FFMA.FTZ R45, -R37, R69, R46 ;  /* 0x00000045252d7223 */ /* 0x000fe2000001012e */
[----:B------:R-:W-:Y:S01]  /*3cf0*/  FFMA.FTZ R11, R75, -R37, R11 ;  /* 0x800000254b0b7223 */ /* 0x000fe2000001000b */
[----:B------:R-:W-:Y:S01]  /*3d00*/  FFMA.FTZ R59, -R37, R6, R59 ;  /* 0x00000006253b7223 */ /* 0x000fe2000001013b */
[--C-:B------:R-:W-:Y:S01]  /*3d10*/  FFMA.FTZ R54, R92, R54, -R36.reuse ;  /* 0x000000365c367223 */ /* 0x100fe20000010824 */
[--C-:B------:R-:W-:Y:S01]  /*3d20*/  FFMA.FTZ R15, R4, R15, -R36.reuse ;  /* 0x0000000f040f7223 */ /* 0x100fe20000010824 */
[----:B------:R-:W-:Y:S01]  /*3d30*/  FFMA.FTZ R63, R79, R63, -R36 ;  /* 0x0000003f4f3f7223 */ /* 0x000fe20000010824 */
[C---:B------:R-:W-:Y:S01]  /*3d40*/  FMUL.FTZ R75, R2.reuse, R52 ;  /* 0x00000034024b7220 */ /* 0x040fe20000410000 */
[----:B------:R-:W-:Y:S01]  /*3d50*/  FMUL.FTZ R6, R2, R61 ;  /* 0x0000003d02067220 */ /* 0x000fe20000410000 */
[----:B------:R-:W4:Y:S01]  /*3d60*/  LDL.LU R46, [R1+0x8] ;  /* 0x00000800012e7983 */ /* 0x000f220000300800 */
[----:B------:R-:W-:Y:S01]  /*3d70*/  FFMA.FTZ R41, R78, -R37, R8 ;  /* 0x800000254e297223 */ /* 0x000fe20000010008 */
[--C-:B-----5:R-:W-:Y:S01]  /*3d80*/  FFMA.FTZ R0, R0, R3, -R36.reuse ;  /* 0x0000000300007223 */ /* 0x120fe20000010824 */
[C-C-:B------:R-:W-:Y:S01]  /*3d90*/  FFMA.FTZ R10, R3.reuse, R10, -R36.reuse ;  /* 0x0000000a030a7223 */ /* 0x140fe20000010824 */
[C-C-:B------:R-:W-:Y:S01]  /*3da0*/  FFMA.FTZ R12, R3.reuse, R12, -R36.reuse ;  /* 0x0000000c030c7223 */ /* 0x140fe20000010824 */
[C-C-:B------:R-:W-:Y:S01]  /*3db0*/  FFMA.FTZ R14, R3.reuse, R14, -R36.reuse ;  /* 0x0000000e030e7223 */ /* 0x140fe20000010824 */
[C-C-:B------:R-:W-:Y:S01]  /*3dc0*/  FFMA.FTZ R16, R3.reuse, R16, -R36.reuse ;  /* 0x0000001003107223 */ /* 0x140fe20000010824 */
[----:B------:R-:W-:Y:S01]  /*3dd0*/  FMUL.FTZ R8, R2, R39 ;  /* 0x0000002702087220 */ /* 0x000fe20000410000 */
[--C-:B------:R-:W-:Y:S01]  /*3de0*/  FFMA.FTZ R3, R3, R20, -R36.reuse ;  /* 0x0000001403037223 */ /* 0x100fe20000010824 */
[--C-:B------:R-:W-:Y:S01]  /*3df0*/  FFMA.FTZ R5, R5, R4, -R36.reuse ;  /* 0x0000000405057223 */ /* 0x100fe20000010824 */
[C-C-:B------:R-:W-:Y:S01]  /*3e00*/  FFMA.FTZ R7, R4.reuse, R7, -R36.reuse ;  /* 0x0000000704077223 */ /* 0x140fe20000010824 */
[C-C-:B------:R-:W-:Y:S01]  /*3e10*/  FFMA.FTZ R9, R4.reuse, R9, -R36.reuse ;  /* 0x0000000904097223 */ /* 0x140fe20000010824 */
[C-C-:B------:R-:W-:Y:S01]  /*3e20*/  FFMA.FTZ R13, R4.reuse, R13, -R36.reuse ;  /* 0x0000000d040d7223 */ /* 0x140fe20000010824 */
[----:B------:R-:W-:Y:S01]  /*3e30*/  FFMA.FTZ R18, R4, R18, -R36 ;  /* 0x0000001204127223 */ /* 0x000fe20000010824 */
[----:B------:R-:W-:Y:S01]  /*3e40*/  FFMA.FTZ R53, -R37, R75, R54 ;  /* 0x0000004b25357223 */ /* 0x000fe20000010136 */
[----:B------:R-:W-:Y:S01]  /*3e50*/  FFMA.FTZ R15, R33, -R37, R15 ;  /* 0x80000025210f7223 */ /* 0x000fe2000001000f */
[----:B------:R-:W-:Y:S01]  /*3e60*/  FFMA.FTZ R63, -R37, R6, R63 ;  /* 0x00000006253f7223 */ /* 0x000fe2000001013f */
[----:B------:R-:W4:Y:S01]  /*3e70*/  LDL.LU R39, [R1+0xc] ;  /* 0x00000c0001277983 */ /* 0x000f220000300800 */
[C-C-:B------:R-:W-:Y:S01]  /*3e80*/  FFMA.FTZ R42, R92.reuse, R42, -R36.reuse ;  /* 0x0000002a5c2a7223 */ /* 0x140fe20000010824 */
[C-C-:B------:R-:W-:Y:S01]  /*3e90*/  FFMA.FTZ R58, R92.reuse, R58, -R36.reuse ;  /* 0x0000003a5c3a7223 */ /* 0x140fe20000010824 */
[C-C-:B------:R-:W-:Y:S01]  /*3ea0*/  FFMA.FTZ R62, R92.reuse, R62, -R36.reuse ;  /* 0x0000003e5c3e7223 */ /* 0x140fe20000010824 */
[--C-:B------:R-:W-:Y:S01]  /*3eb0*/  FFMA.FTZ R66, R92, R66, -R36.reuse ;  /* 0x000000425c427223 */ /* 0x100fe20000010824 */
[--C-:B------:R-:W-:Y:S01]  /*3ec0*/  FFMA.FTZ R4, R4, R22, -R36.reuse ;  /* 0x0000001604047223 */ /* 0x100fe20000010824 */
[----:B------:R-:W-:Y:S01]  /*3ed0*/  FFMA.FTZ R67, R79, R67, -R36 ;  /* 0x000000434f437223 */ /* 0x000fe20000010824 */
[C---:B------:R-:W-:Y:S01]  /*3ee0*/  FMUL.FTZ R75, R2.reuse, R56 ;  /* 0x00000038024b7220 */ /* 0x040fe20000410000 */
[C---:B------:R-:W-:Y:S01]  /*3ef0*/  FMUL.FTZ R33, R2.reuse, R60 ;  /* 0x0000003c02217220 */ /* 0x040fe20000410000 */
[C---:B------:R-:W-:Y:S01]  /*3f00*/  FMUL.FTZ R61, R2.reuse, R64 ;  /* 0x00000040023d7220 */ /* 0x040fe20000410000 */
[----:B------:R-:W-:Y:S01]  /*3f10*/  FMUL.FTZ R6, R2, R65 ;  /* 0x0000004102067220 */ /* 0x000fe20000410000 */
[-C--:B------:R-:W-:Y:S01]  /*3f20*/  FFMA.FTZ R13, R73, -R37.reuse, R13 ;  /* 0x80000025490d7223 */ /* 0x080fe2000001000d */
[-C--:B------:R-:W-:Y:S01]  /*3f30*/  FFMA.FTZ R21, R21, -R37.reuse, R3 ;  /* 0x8000002515157223 */ /* 0x080fe20000010003 */
[-C--:B------:R-:W-:Y:S01]  /*3f40*/  FFMA.FTZ R0, R83, -R37.reuse, R0 ;  /* 0x8000002553007223 */ /* 0x080fe20000010000 */
[----:B------:R-:W-:Y:S01]  /*3f50*/  FFMA.FTZ R5, R82, -R37, R5 ;  /* 0x8000002552057223 */ /* 0x000fe20000010005 */
[----:B------:R-:W-:Y:S01]  /*3f60*/  FFMA.FTZ R35, -R37, R35, R42 ;  /* 0x0000002325237223 */ /* 0x000fe2000001012a */
[-C--:B------:R-:W-:Y:S01]  /*3f70*/  FFMA.FTZ R7, R80, -R37.reuse, R7 ;  /* 0x8000002550077223 */ /* 0x080fe20000010007 */
[-C--:B------:R-:W-:Y:S01]  /*3f80*/  FFMA.FTZ R9, R77, -R37.reuse, R9 ;  /* 0x800000254d097223 */ /* 0x080fe20000010009 */
[-C--:B------:R-:W-:Y:S01]  /*3f90*/  FFMA.FTZ R69, R76, -R37.reuse, R10 ;  /* 0x800000254c457223 */ /* 0x080fe2000001000a */
[-C--:B------:R-:W-:Y:S01]  /*3fa0*/  FFMA.FTZ R71, R74, -R37.reuse, R12 ;  /* 0x800000254a477223 */ /* 0x080fe2000001000c */
[----:B------:R-:W-:Y:S01]  /*3fb0*/  FFMA.FTZ R73, R72, -R37, R14 ;  /* 0x8000002548497223 */ /* 0x000fe2000001000e */
[----:B------:R-:W-:Y:S01]  /*3fc0*/  FFMA.FTZ R57, -R37, R75, R58 ;  /* 0x0000004b25397223 */ /* 0x000fe2000001013a */
[----:B------:R-:W-:Y:S01]  /*3fd0*/  FFMA.FTZ R17, R17, -R37, R16 ;  /* 0x8000002511117223 */ /* 0x000fe20000010010 */
[----:B------:R-:W-:Y:S01]  /*3fe0*/  FFMA.FTZ R33, -R37, R33, R62 ;  /* 0x0000002125217223 */ /* 0x000fe2000001013e */
[----:B------:R-:W-:Y:S01]  /*3ff0*/  FFMA.FTZ R19, R19, -R37, R18 ;  /* 0x8000002513137223 */ /* 0x000fe20000010012 */
[----:B------:R-:W-:Y:S01]  /*4000*/  FFMA.FTZ R3, -R37, R61, R66 ;  /* 0x0000003d25037223 */ /* 0x000fe20000010142 */
[----:B------:R-:W-:Y:S01]  /*4010*/  FFMA.FTZ R23, R23, -R37, R4 ;  /* 0x8000002517177223 */ /* 0x000fe20000010004 */
[----:B------:R-:W-:Y:S01]  /*4020*/  FFMA.FTZ R67, -R37, R6, R67 ;  /* 0x0000000625437223 */ /* 0x000fe20000010143 */
[C---:B------:R-:W-:Y:S01]  /*4030*/  FMUL.FTZ R0, R2.reuse, R0 ;  /* 0x0000000002007220 */ /* 0x040fe20000410000 */
[----:B------:R-:W4:Y:S01]  /*4040*/  LDL.LU R37, [R1+0x4] ;  /* 0x0000040001257983 */ /* 0x000f220000300800 */
[C---:B------:R-:W-:Y:S01]  /*4050*/  FMUL.FTZ R61, R2.reuse, R38 ;  /* 0x00000026023d7220 */ /* 0x040fe20000410000 */
[----:B------:R-:W-:-:S04]  /*4060*/  FMUL.FTZ R5, R2, R5 ;  /* 0x0000000502057220 */ /* 0x000fc80000410000 */
[----:B------:R-:W-:Y:S02]  /*4070*/  F2FP.BF16.F32.PACK_AB R6, R61, R0 ;  /* 0x000000003d06723e */ /* 0x000fe400000010ff */
[----:B------:R-:W-:Y:S01]  /*4080*/  F2FP.BF16.F32.PACK_AB R0, R8, R5 ;  /* 0x000000050800723e */ /* 0x000fe200000010ff */
[----:B------:R-:W-:Y:S01]  /*4090*/  FMUL.FTZ R8, R2, R3 ;  /* 0x0000000302087220 */ /* 0x000fe20000410000 */
        /* <DEDUP_REMOVED lines=27> */
[----:B------:R-:W-:-:S02]  /*4250*/  PRMT R33, R0, 0x7632, R33 ;  /* 0x0000763200217816 */ /* 0x000fc40000000021 */
[----:B------:R-:W-:Y:S02]  /*4260*/  F2FP.BF16.F32.PACK_AB R7, R42, R7 ;  /* 0x000000072a07723e */ /* 0x000fe400000010ff */
[----:B------:R-:W-:Y:S02]  /*4270*/  F2FP.BF16.F32.PACK_AB R81, R40, R81 ;  /* 0x000000512851723e */ /* 0x000fe400000010ff */
[----:B------:R-:W-:Y:S02]  /*4280*/  F2FP.BF16.F32.PACK_AB R16, R16, R41 ;  /* 0x000000291010723e */ /* 0x000fe400000010ff */
[----:B------:R-:W-:Y:S02]  /*4290*/  PRMT R35, R81, 0x7632, R35 ;  /* 0x0000763251237816 */ /* 0x000fe40000000023 */
[----:B------:R-:W-:Y:S02]  /*42a0*/  F2FP.BF16.F32.PACK_AB R9, R32, R9 ;  /* 0x000000092009723e */ /* 0x000fe400000010ff */
[----:B------:R-:W-:-:S02]  /*42b0*/  F2FP.BF16.F32.PACK_AB R12, R12, R69 ;  /* 0x000000450c0c723e */ /* 0x000fc400000010ff */
[----:B------:R-:W-:Y:S02]  /*42c0*/  F2FP.BF16.F32.PACK_AB R14, R14, R71 ;  /* 0x000000470e0e723e */ /* 0x000fe400000010ff */
[----:B------:R-:W-:Y:S02]  /*42d0*/  F2FP.BF16.F32.PACK_AB R13, R22, R13 ;  /* 0x0000000d160d723e */ /* 0x000fe400000010ff */
[----:B------:R-:W-:Y:S02]  /*42e0*/  F2FP.BF16.F32.PACK_AB R15, R20, R15 ;  /* 0x0000000f140f723e */ /* 0x000fe400000010ff */
[----:B------:R-:W-:Y:S02]  /*42f0*/  PRMT R32, R12, 0x7632, R32 ;  /* 0x000076320c207816 */ /* 0x000fe40000000020 */
[----:B------:R-:W-:Y:S02]  /*4300*/  PRMT R45, R14, 0x7632, R45 ;  /* 0x000076320e2d7816 */ /* 0x000fe4000000002d */
[----:B------:R-:W-:-:S02]  /*4310*/  F2FP.BF16.F32.PACK_AB R10, R10, R73 ;  /* 0x000000490a0a723e */ /* 0x000fc400000010ff */
[----:B------:R-:W-:Y:S02]  /*4320*/  F2FP.BF16.F32.PACK_AB R17, R36, R17 ;  /* 0x000000112411723e */ /* 0x000fe400000010ff */
[----:B------:R-:W-:Y:S02]  /*4330*/  F2FP.BF16.F32.PACK_AB R18, R18, R19 ;  /* 0x000000131212723e */ /* 0x000fe400000010ff */
[----:B------:R-:W-:Y:S02]  /*4340*/  F2FP.BF16.F32.PACK_AB R8, R8, R21 ;  /* 0x000000150808723e */ /* 0x000fe400000010ff */
[----:B------:R-:W-:Y:S02]  /*4350*/  F2FP.BF16.F32.PACK_AB R23, R38, R23 ;  /* 0x000000172617723e */ /* 0x000fe400000010ff */
[----:B------:R-:W-:Y:S02]  /*4360*/  PRMT R44, R10, 0x7632, R44 ;  /* 0x000076320a2c7816 */ /* 0x000fe4000000002c */
[----:B------:R-:W-:-:S02]  /*4370*/  PRMT R43, R17, 0x7632, R43 ;  /* 0x00007632112b7816 */ /* 0x000fc4000000002b */
[----:B------:R-:W-:Y:S01]  /*4380*/  PRMT R42, R8, 0x7632, R42 ;  /* 0x00007632082a7816 */ /* 0x000fe2000000002a */
[----:B------:R-:W-:Y:S01]  /*4390*/  ULOP3.LUT UR4, UR4, 0x1, URZ, 0x3c, !UPT ;  /* 0x0000000104047892 */ /* 0x000fe2000f8e3c3f */
[----:B------:R-:W-:Y:S01]  /*43a0*/  UMOV UR5, UR10 ;  /* 0x0000000a00057c82 */ /* 0x000fe20008000000 */
[----:B------:R-:W-:Y:S01]  /*43b0*/  UMOV UR11, UR9 ;  /* 0x00000009000b7c82 */ /* 0x000fe20008000000 */
[----:B---3--:R-:W-:Y:S01]  /*43c0*/  IADD3 R4, P1, R34, UR14, RZ ;  /* 0x0000000e22047c10 */ /* 0x008fe2000ff3e0ff */
[----:B------:R-:W-:-:S03]  /*43d0*/  FMUL.FTZ R34, R2, R51 ;  /* 0x0000003302227220 */ /* 0x000fc60000410000 */
[----:B--2---:R-:W-:-:S05]  /*43e0*/  IADD3.X R5, R70, UR15, RZ, P1, !PT ;  /* 0x0000000f46057c10 */ /* 0x004fca0008ffe4ff */
[----:B------:R-:W-:Y:S04]  /*43f0*/  STG.E.U16 desc[UR12][R4.64+0x2], R3 ;  /* 0x0000020304007986 */ /* 0x000fe8000c10150c */
[----:B------:R-:W-:Y:S04]  /*4400*/  STG.E.U16 desc[UR12][R4.64], R6 ;  /* 0x0000000604007986 */ /* 0x000fe8000c10150c */
[----:B------:R0:W-:Y:S04]  /*4410*/  STG.E.U16 desc[UR12][R4.64+0x4], R0 ;  /* 0x0000040004007986 */ /* 0x0001e8000c10150c */
[----:B------:R1:W-:Y:S01]  /*4420*/  STG.E.U16 desc[UR12][R4.64+0x6], R33 ;  /* 0x0000062104007986 */ /* 0x0003e2000c10150c */
[----:B0-----:R-:W-:-:S02]  /*4430*/  PRMT R0, R7, 0x7632, R0 ;  /* 0x0000763207007816 */ /* 0x001fc40000000000 */
[----:B-1----:R-:W-:Y:S02]  /*4440*/  PRMT R5, R16, 0x7632, R5 ;  /* 0x0000763210057816 */ /* 0x002fe40000000005 */
[----:B----4-:R-:W-:-:S04]  /*4450*/  IADD3 R2, P1, R50, UR14, RZ ;  /* 0x0000000e32027c10 */ /* 0x010fc8000ff3e0ff */
[----:B------:R-:W-:-:S05]  /*4460*/  IADD3.X R3, R48, UR15, RZ, P1, !PT ;  /* 0x0000000f30037c10 */ /* 0x000fca0008ffe4ff */
[----:B------:R0:W-:Y:S01]  /*4470*/  STG.E.U16 desc[UR12][R2.64+0x4], R7 ;  /* 0x0000040702007986 */ /* 0x0001e2000c10150c */
[----:B------:R-:W-:-:S03]  /*4480*/  IADD3 R6, P1, R46, UR14, RZ ;  /* 0x0000000e2e067c10 */ /* 0x000fc6000ff3e0ff */
[----:B------:R-:W-:Y:S04]  /*4490*/  STG.E.U16 desc[UR12][R2.64], R81 ;  /* 0x0000005102007986 */ /* 0x000fe8000c10150c */
[----:B------:R-:W-:Y:S04]  /*44a0*/  STG.E.U16 desc[UR12][R2.64+0x2], R35 ;  /* 0x0000022302007986 */ /* 0x000fe8000c10150c */
[----:B------:R1:W-:Y:S01]  /*44b0*/  STG.E.U16 desc[UR12][R2.64+0x6], R0 ;  /* 0x0000060002007986 */ /* 0x0003e2000c10150c */
[----:B0-----:R-:W-:Y:S02]  /*44c0*/  IADD3.X R7, R39, UR15, RZ, P1, !PT ;  /* 0x0000000f27077c10 */ /* 0x001fe40008ffe4ff */
[----:B------:R-:W-:-:S03]  /*44d0*/  IADD3 R4, P1, R93, UR14, RZ ;  /* 0x0000000e5d047c10 */ /* 0x000fc6000ff3e0ff */
[----:B------:R0:W-:Y:S01]  /*44e0*/  STG.E.U16 desc[UR12][R6.64+0x2], R5 ;  /* 0x0000020506007986 */ /* 0x0001e2000c10150c */
[----:B------:R-:W-:Y:S02]  /*44f0*/  F2FP.BF16.F32.PACK_AB R11, R34, R11 ;  /* 0x0000000b220b723e */ /* 0x000fe400000010ff */
[----:B-1----:R-:W-:Y:S02]  /*4500*/  PRMT R3, R9, 0x7632, R3 ;  /* 0x0000763209037816 */ /* 0x002fe40000000003 */
[----:B------:R-:W-:Y:S01]  /*4510*/  PRMT R2, R11, 0x7632, R2 ;  /* 0x000076320b027816 */ /* 0x000fe20000000002 */
[----:B------:R-:W-:Y:S01]  /*4520*/  STG.E.U16 desc[UR12][R6.64], R16 ;  /* 0x0000001006007986 */ /* 0x000fe2000c10150c */
[----:B------:R-:W-:-:S03]  /*4530*/  PRMT R0, R13, 0x7632, R0 ;  /* 0x000076320d007816 */ /* 0x000fc60000000000 */
[----:B------:R-:W-:Y:S01]  /*4540*/  STG.E.U16 desc[UR12][R6.64+0x4], R9 ;  /* 0x0000040906007986 */ /* 0x000fe2000c10150c */
[----:B0-----:R-:W-:Y:S02]  /*4550*/  IADD3.X R5, R37, UR15, RZ, P1, !PT ;  /* 0x0000000f25057c10 */ /* 0x001fe40008ffe4ff */
[----:B------:R-:W-:-:S04]  /*4560*/  IADD3 R90, P1, R90, UR14, RZ ;  /* 0x0000000e5a5a7c10 */ /* 0x000fc8000ff3e0ff */
[----:B------:R-:W-:Y:S02]  /*4570*/  IADD3.X R91, R91, UR15, RZ, P1, !PT ;  /* 0x0000000f5b5b7c10 */ /* 0x000fe40008ffe4ff */
[----:B------:R-:W-:Y:S01]  /*4580*/  IADD3 R88, P1, R88, UR14, RZ ;  /* 0x0000000e58587c10 */ /* 0x000fe2000ff3e0ff */
[----:B------:R-:W-:Y:S03]  /*4590*/  STG.E.U16 desc[UR12][R6.64+0x6], R3 ;  /* 0x0000060306007986 */ /* 0x000fe6000c10150c */
[----:B------:R-:W-:Y:S02]  /*45a0*/  IADD3.X R89, R89, UR15, RZ, P1, !PT ;  /* 0x0000000f59597c10 */ /* 0x000fe40008ffe4ff */
[----:B------:R-:W-:Y:S01]  /*45b0*/  IADD3 R86, P1, R86, UR14, RZ ;  /* 0x0000000e56567c10 */ /* 0x000fe2000ff3e0ff */
[----:B------:R0:W-:Y:S03]  /*45c0*/  STG.E.U16 desc[UR12][R4.64+0x6], R2 ;  /* 0x0000060204007986 */ /* 0x0001e6000c10150c */
[----:B------:R-:W-:Y:S01]  /*45d0*/  IADD3.X R87, R87, UR15, RZ, P1, !PT ;  /* 0x0000000f57577c10 */ /* 0x000fe20008ffe4ff */
[----:B------:R-:W-:Y:S01]  /*45e0*/  STG.E.U16 desc[UR12][R4.64], R12 ;  /* 0x0000000c04007986 */ /* 0x000fe2000c10150c */
[----:B------:R-:W-:-:S03]  /*45f0*/  IADD3 R84, P1, R84, UR14, RZ ;  /* 0x0000000e54547c10 */ /* 0x000fc6000ff3e0ff */
[----:B------:R-:W-:Y:S01]  /*4600*/  STG.E.U16 desc[UR12][R4.64+0x2], R32 ;  /* 0x0000022004007986 */ /* 0x000fe2000c10150c */
[----:B0-----:R-:W-:-:S03]  /*4610*/  PRMT R2, R15, 0x7632, R2 ;  /* 0x000076320f027816 */ /* 0x001fc60000000002 */
[----:B------:R-:W-:Y:S01]  /*4620*/  STG.E.U16 desc[UR12][R4.64+0x4], R11 ;  /* 0x0000040b04007986 */ /* 0x000fe2000c10150c */
[----:B------:R-:W-:-:S03]  /*4630*/  IADD3.X R85, R85, UR15, RZ, P1, !PT ;  /* 0x0000000f55557c10 */ /* 0x000fc60008ffe4ff */
[----:B------:R-:W-:Y:S04]  /*4640*/  STG.E.U16 desc[UR12][R90.64], R14 ;  /* 0x0000000e5a007986 */ /* 0x000fe8000c10150c */
        /* <DEDUP_REMOVED lines=18> */
.L_x_774:
        /* <DEDUP_REMOVED lines=10> */
[----:B--2---:R-:W1:Y:S01]  /*4810*/  LDC.64 R18, c[0x0][0x258] ;  /* 0x00009600ff127b82 */ /* 0x004e620000000a00 */
[----:B------:R-:W2:Y:S01]  /*4820*/  S2R R16, SR_TID.X ;  /* 0x0000000000107919 */ /* 0x000ea20000002100 */
[----:B------:R-:W-:Y:S01]  /*4830*/  IMAD.MOV.U32 R15, RZ, RZ, -0x1 ;  /* 0xffffffffff0f7424 */ /* 0x000fe200078e00ff */
[----:B------:R-:W-:Y:S01]  /*4840*/  HFMA2.MMA R10, -RZ, RZ, 0, 1.1920928955078125e-06 ;  /* 0x00000014ff0a7435 */ /* 0x000fe200000001ff */
[----:B-1----:R-:W-:Y:S02]  /*4850*/  LOP3.LUT R12, RZ, R18, RZ, 0x33, !PT ;  /* 0x00000012ff0c7212 */ /* 0x002fe400078e33ff */
[----:B0-----:R-:W-:Y:S02]  /*4860*/  LOP3.LUT R3, RZ, R19, RZ, 0x33, !PT ;  /* 0x00000013ff037212 */ /* 0x001fe400078e33ff */
[----:B------:R-:W-:-:S04]  /*4870*/  ISETP.GT.U32.AND P0, PT, R12, -0xa, PT ;  /* 0xfffffff60c00780c */ /* 0x000fc80003f04070 */
[C---:B------:R-:W-:Y:S02]  /*4880*/  ISETP.GT.AND.EX P0, PT, R3.reuse, -0x1, PT, P0 ;  /* 0xffffffff0300780c */ /* 0x040fe40003f04300 */
[----:B--2---:R-:W-:Y:S02]  /*4890*/  SHF.R.U32.HI R14, RZ, 0x5, R16 ;  /* 0x00000005ff0e7819 */ /* 0x004fe40000011610 */
        /* <DEDUP_REMOVED lines=12> */
[----:B------:R-:W-:Y:S01]  /*4960*/  MOV R9, UR9 ;  /* 0x0000000900097c02 */ /* 0x000fe20008000f00 */
[----:B------:R-:W-:Y:S01]  /*4970*/  IMAD.WIDE.U32 R4, P0, R7, -0x33333334, R2 ;  /* 0xcccccccc07047825 */ /* 0x000fe20007800002 */
[----:B------:R-:W-:-:S03]  /*4980*/  LOP3.LUT R47, R16, 0xf, RZ, 0xc0, !PT ;  /* 0x0000000f102f7812 */ /* 0x000fc600078ec0ff */
        /* <DEDUP_REMOVED lines=22> */
.L_x_803:
[----:B------:R-:W-:Y:S01]  /*4af0*/  ISETP.GT.U32.AND P0, PT, R3, R14, PT ;  /* 0x0000000e0300720c */ /* 0x000fe20003f04070 */
[----:B------:R-:W-:Y:S01]  /*4b00*/  BSSY B0, `(.L_x_787) ;  /* 0x00000ae000007945 */ /* 0x000fe20003800000 */
[----:B01234-:R-:W-:Y:S01]  /*4b10*/  MOV R17, RZ ;  /* 0x000000ff00117202 */ /* 0x01ffe20000000f00 */
[----:B------:R-:W-:Y:S01]  /*4b20*/  IMAD.MOV.U32 R46, RZ, RZ, RZ ;  /* 0x000000ffff2e7224 */ /* 0x000fe200078e00ff */
[----:B------:R-:W-:-:S13]  /*4b30*/  ISETP.GT.AND.EX P0, PT, R4, RZ, PT, P0 ;  /* 0x000000ff0400720c */ /* 0x000fda0003f04300 */
[----:B------:R-:W-:Y:S05]  /*4b40*/  @!P0 BRA `(.L_x_788) ;  /* 0x0000000800a48947 */ /* 0x000fea0003800000 */
[----:B------:R-:W-:Y:S01]  /*4b50*/  ISETP.NE.U32.AND P1, PT, R0, RZ, PT ;  /* 0x000000ff0000720c */ /* 0x000fe20003f25070 */
[----:B------:R-:W-:Y:S01]  /*4b60*/  BSSY B1, `(.L_x_789) ;  /* 0x0000027000017945 */ /* 0x000fe20003800000 */
[----:B------:R-:W-:Y:S01]  /*4b70*/  IADD3 R17, P2, P3, -R13, -0x9, -R14 ;  /* 0xfffffff70d117810 */ /* 0x000fe20007b5e90e */
[----:B------:R-:W-:Y:S01]  /*4b80*/  HFMA2.MMA R46, -RZ, RZ, 0, 0 ;  /* 0x00000000ff2e7435 */ /* 0x000fe200000001ff */
[----:B------:R-:W-:Y:S02]  /*4b90*/  ISETP.NE.AND.EX P1, PT, RZ, RZ, PT, P1 ;  /* 0x000000ffff00720c */ /* 0x000fe40003f25310 */
[----:B------:R-:W-:Y:S02]  /*4ba0*/  MOV R15, 0xffffffff ;  /* 0xffffffff000f7802 */ /* 0x000fe40000000f00 */
[----:B------:R-:W-:Y:S02]  /*4bb0*/  LOP3.LUT R18, R16, 0x1f, RZ, 0xc0, !PT ;  /* 0x0000001f10127812 */ /* 0x000fe400078ec0ff */
[----:B------:R-:W-:Y:S01]  /*4bc0*/  ISETP.GE.U32.AND P0, PT, R17, 0x1e, PT ;  /* 0x0000001e1100780c */ /* 0x000fe20003f06070 */
[----:B------:R-:W-:Y:S01]  /*4bd0*/  HFMA2.MMA R17, -RZ, RZ, 0, 0 ;  /* 0x00000000ff117435 */ /* 0x000fe200000001ff */
[----:B------:R-:W-:-:S02]  /*4be0*/  IADD3.X R15, ~R12, -0x1, R15, P2, P3 ;  /* 0xffffffff0c0f7810 */ /* 0x000fc400017e650f */
[----:B------:R-:W-:Y:S02]  /*4bf0*/  IADD3 R18, P2, R18, R9, RZ ;  /* 0x0000000912127210 */ /* 0x000fe40007f5e0ff */
[----:B------:R-:W-:Y:S01]  /*4c00*/  ISETP.GE.U32.AND.EX P0, PT, R15, RZ, PT, P0 ;  /* 0x000000ff0f00720c */ /* 0x000fe20003f06100 */
[----:B------:R-:W-:Y:S01]  /*4c10*/  IMAD.MOV.U32 R15, RZ, RZ, RZ ;  /* 0x000000ffff0f7224 */ /* 0x000fe200078e00ff */
        /* <DEDUP_REMOVED lines=27> */
.L_x_790:
[----:B------:R-:W-:Y:S05]  /*4dd0*/  BSYNC B1 ;  /* 0x0000000000017941 */ /* 0x000fea0003800000 */
.L_x_789:
        /* <DEDUP_REMOVED lines=21> */
.L_x_793:
        /* <DEDUP_REMOVED lines=55> */
.L_x_792:
[----:B------:R-:W-:Y:S05]  /*52a0*/  BSYNC B1 ;  /* 0x0000000000017941 */ /* 0x000fea0003800000 */
.L_x_791:
        /* <DEDUP_REMOVED lines=35> */
.L_x_795:
[----:B------:R-:W-:Y:S05]  /*54e0*/  BSYNC B1 ;  /* 0x0000000000017941 */ /* 0x000fea0003800000 */
.L_x_794:
        /* <DEDUP_REMOVED lines=15> */
.L_x_788:
[----:B------:R-:W-:Y:S05]  /*55e0*/  BSYNC B0 ;  /* 0x0000000000007941 */ /* 0x000fea0003800000 */
.L_x_787:
        /* <DEDUP_REMOVED lines=21> */
[----:B0-----:R-:W-:Y:S02]  /*5740*/  @!P0 LOP3.LUT R15, R11, R18, RZ, 0x3c, !PT ;  /* 0x000000120b0f8212 */ /* 0x001fe400078e3cff */
[----:B------:R-:W-:Y:S02]  /*5750*/  CS2R R18, SRZ ;  /* 0x0000000000127805 */ /* 0x000fe4000001ff00 */
[----:B------:R-:W-:-:S05]  /*5760*/  @!P0 LEA R15, R15, R20, 0x2 ;  /* 0x000000140f0f8211 */ /* 0x000fca00078e10ff */
[----:B------:R0:W1:Y:S04]  /*5770*/  @!P0 LDS R18, [R15] ;  /* 0x000000000f128984 */ /* 0x0000680000000800 */
[----:B------:R0:W2:Y:S01]  /*5780*/  @!P0 LDS R19, [R15+0x500] ;  /* 0x000500000f138984 */ /* 0x0000a20000000800 */
[----:B------:R-:W-:Y:S05]  /*5790*/  BRA.DIV UR5, `(.L_x_799) ;  /* 0x00000012058c7947 */ /* 0x000fea000b800000 */
[----:B0-----:R-:W-:Y:S01]  /*57a0*/  MOV R15, 0xffff ;  /* 0x0000ffff000f7802 */ /* 0x001fe20000000f00 */
[----:B------:R-:W-:Y:S01]  /*57b0*/  IMAD.MOV.U32 R24, RZ, RZ, 0xffff ;  /* 0x0000ffffff187424 */ /* 0x000fe200078e00ff */
[----:B------:R-:W-:Y:S01]  /*57c0*/  MOV R22, 0xffff ;  /* 0x0000ffff00167802 */ /* 0x000fe20000000f00 */
        /* <DEDUP_REMOVED lines=19> */
.L_x_812:
        /* <DEDUP_REMOVED lines=14> */
[C---:B------:R-:W-:Y:S01]  /*59e0*/  @!P0 SHF.L.U32 R15, R47.reuse, 0x1, RZ ;  /* 0x000000012f0f8819 */ /* 0x040fe200000006ff */
[----:B------:R-:W-:Y:S01]  /*59f0*/  HFMA2.MMA R25, -RZ, RZ, 0, 0 ;  /* 0x00000000ff197435 */ /* 0x000fe200000001ff */
[----:B--2---:R-:W-:Y:S01]  /*5a00*/  @!P0 LEA R17, R47, UR4, 0x7 ;  /* 0x000000042f118c11 */ /* 0x004fe2000f8e38ff */
[----:B------:R-:W-:Y:S01]  /*5a10*/  UMOV UR5, 0xffff ;  /* 0x0000ffff00057882 */ /* 0x000fe20000000000 */
[----:B------:R-:W-:-:S04]  /*5a20*/  @!P0 LOP3.LUT R26, R26, R15, RZ, 0x3c, !PT ;  /* 0x0000000f1a1a8212 */ /* 0x000fc800078e3cff */
[----:B------:R-:W-:Y:S01]  /*5a30*/  @!P0 LEA R15, R26, R17, 0x2 ;  /* 0x000000111a0f8211 */ /* 0x000fe200078e10ff */
[----:B------:R-:W-:-:S04]  /*5a40*/  IMAD.MOV.U32 R26, RZ, RZ, RZ ;  /* 0x000000ffff1a7224 */ /* 0x000fc800078e00ff */
[----:B------:R0:W1:Y:S04]  /*5a50*/  @!P0 LDS R25, [R15] ;  /* 0x000000000f198984 */ /* 0x0000680000000800 */
[----:B------:R0:W2:Y:S01]  /*5a60*/  @!P0 LDS R26, [R15+0x500] ;  /* 0x000500000f1a8984 */ /* 0x0000a20000000800 */
[----:B------:R-:W-:Y:S05]  /*5a70*/  BRA.DIV UR5, `(.L_x_800) ;  /* 0x0000001205a87947 */ /* 0x000fea000b800000 */
[----:B------:R-:W-:Y:S01]  /*5a80*/  MOV R22, 0xffff ;  /* 0x0000ffff00167802 */ /* 0x000fe20000000f00 */
[----:B------:R-:W-:Y:S01]  /*5a90*/  IMAD.MOV.U32 R24, RZ, RZ, 0xffff ;  /* 0x0000ffffff187424 */ /* 0x000fe200078e00ff */
[----:B0-----:R-:W-:Y:S02]  /*5aa0*/  MOV R15, 0xffff ;  /* 0x0000ffff000f7802 */ /* 0x001fe40000000f00 */
        /* <DEDUP_REMOVED lines=18> */
.L_x_822:
        /* <DEDUP_REMOVED lines=8> */
[C---:B-1----:R-:W-:Y:S01]  /*5c50*/  @!P0 SHF.L.U32 R15, R47.reuse, 0x1, RZ ;  /* 0x000000012f0f8819 */ /* 0x042fe200000006ff */
[----:B------:R-:W-:Y:S01]  /*5c60*/  IMAD.MOV.U32 R25, RZ, RZ, RZ ;  /* 0x000000ffff197224 */ /* 0x000fe200078e00ff */
[----:B------:R-:W-:Y:S01]  /*5c70*/  @!P0 LEA R17, R47, UR4, 0x7 ;  /* 0x000000042f118c11 */ /* 0x000fe2000f8e38ff */
[----:B------:R-:W-:Y:S01]  /*5c80*/  UMOV UR5, 0xffff ;  /* 0x0000ffff00057882 */ /* 0x000fe20000000000 */
[----:B------:R-:W-:-:S04]  /*5c90*/  @!P0 LOP3.LUT R26, R26, R15, RZ, 0x3c, !PT ;  /* 0x0000000f1a1a8212 */ /* 0x000fc800078e3cff */
[----:B------:R-:W-:Y:S01]  /*5ca0*/  @!P0 LEA R15, R26, R17, 0x2 ;  /* 0x000000111a0f8211 */ /* 0x000fe200078e10ff */
[----:B------:R-:W-:-:S04]  /*5cb0*/  HFMA2.MMA R26, -RZ, RZ, 0, 0 ;  /* 0x00000000ff1a7435 */ /* 0x000fc800000001ff */
[----:B------:R0:W1:Y:S06]  /*5cc0*/  @!P0 LDS R25, [R15] ;  /* 0x000000000f198984 */ /* 0x00006c0000000800 */
        /* <DEDUP_REMOVED lines=23> */
.L_x_832:
[----:B--2---:R-:W-:Y:S01]  /*5e40*/  FADD.FTZ R17, R25, R23 ;  /* 0x0000001719117221 */ /* 0x004fe20000010000 */
[----:B------:R-:W-:Y:S02]  /*5e50*/  @!P1 F2FP.BF16.F32.PACK_AB R15, RZ, R31 ;  /* 0x0000001fff0f923e */ /* 0x000fe400000010ff */
[----:B------:R-:W-:Y:S02]  /*5e60*/  LEA.HI R26, R16, 0x3c, RZ, 0x1c ;  /* 0x0000003c101a7811 */ /* 0x000fe400078fe0ff */
[----:B------:R-:W-:Y:S01]  /*5e70*/  @!P1 F2FP.BF16.F32.PACK_AB R17, RZ, R17 ;  /* 0x00000011ff11923e */ /* 0x000fe200000010ff */
[----:B------:R3:W-:Y:S04]  /*5e80*/  @!P1 STG.E.U16 desc[UR12][R18.64+0x50], R15 ;  /* 0x0000500f12009986 */ /* 0x0007e8000c10150c */
[----:B------:R3:W-:Y:S02]  /*5e90*/  @!P1 STG.E.U16 desc[UR12][R20.64+0x50], R17 ;  /* 0x0000501114009986 */ /* 0x0007e4000c10150c */
.L_x_798:
[----:B------:R-:W-:Y:S05]  /*5ea0*/  BSYNC B0 ;  /* 0x0000000000007941 */ /* 0x000fea0003800000 */
.L_x_797:
[----:B------:R-:W-:-:S13]  /*5eb0*/  ISETP.GE.U32.AND P0, PT, R10, 0x3c, PT ;  /* 0x0000003c0a00780c */ /* 0x000fda0003f06070 */
[----:B------:R-:W-:Y:S05]  /*5ec0*/  @!P0 BRA `(.L_x_796) ;  /* 0x0000000800a08947 */ /* 0x000fea0003800000 */
[----:B------:R-:W-:Y:S02]  /*5ed0*/  ISETP.GT.U32.AND P0, PT, R47, 0x9, PT ;  /* 0x000000092f00780c */ /* 0x000fe40003f04070 */
[----:B-123--:R-:W-:Y:S01]  /*5ee0*/  CS2R R18, SRZ ;  /* 0x0000000000127805 */ /* 0x00efe2000001ff00 */
[----:B------:R-:W-:-:S10]  /*5ef0*/  UMOV UR5, 0xffff ;  /* 0x0000ffff00057882 */ /* 0x000fd40000000000 */
[C---:B0-----:R-:W-:Y:S02]  /*5f00*/  @!P0 SHF.L.U32 R15, R47.reuse, 0x1, RZ ;  /* 0x000000012f0f8819 */ /* 0x041fe400000006ff */
[----:B------:R-:W-:Y:S02]  /*5f10*/  @!P0 LEA R20, R47, UR4, 0x7 ;  /* 0x000000042f148c11 */ /* 0x000fe4000f8e38ff */
[----:B------:R-:W-:-:S04]  /*5f20*/  @!P0 LOP3.LUT R15, R26, R15, RZ, 0x3c, !PT ;  /* 0x0000000f1a0f8212 */ /* 0x000fc800078e3cff */
[----:B------:R-:W-:-:S05]  /*5f30*/  @!P0 LEA R15, R15, R20, 0x2 ;  /* 0x000000140f0f8211 */ /* 0x000fca00078e10ff */
[----:B------:R0:W1:Y:S04]  /*5f40*/  @!P0 LDS R18, [R15] ;  /* 0x000000000f128984 */ /* 0x0000680000000800 */
[----:B------:R0:W2:Y:S01]  /*5f50*/  @!P0 LDS R19, [R15+0x500] ;  /* 0x000500000f138984 */ /* 0x0000a20000000800 */
[----:B------:R-:W-:Y:S05]  /*5f60*/  BRA.DIV UR5, `(.L_x_802) ;  /* 0x00000016053c7947 */ /* 0x000fea000b800000 */
[C---:B------:R-:W-:Y:S01]  /*5f70*/  @!P0 VIADD R25, R26.reuse, 0x14 ;  /* 0x000000141a198836 */ /* 0x040fe20000000000 */
[C---:B------:R-:W-:Y:S01]  /*5f80*/  @!P0 SHF.L.U32 R28, R47.reuse, 0x1, RZ ;  /* 0x000000012f1c8819 */ /* 0x040fe200000006ff */
[----:B------:R-:W-:Y:S01]  /*5f90*/  IMAD.MOV.U32 R34, RZ, RZ, 0xffff ;  /* 0x0000ffffff227424 */ /* 0x000fe200078e00ff */
[----:B------:R-:W-:Y:S01]  /*5fa0*/  @!P0 SHF.L.U32 R21, R47, 0x1, RZ ;  /* 0x000000012f158819 */ /* 0x000fe200000006ff */
[----:B------:R-:W-:Y:S01]  /*5fb0*/  IMAD.MOV.U32 R33, RZ, RZ, RZ ;  /* 0x000000ffff217224 */ /* 0x000fe200078e00ff */
[----:B------:R-:W-:Y:S01]  /*5fc0*/  @!P0 IADD3 R20, R26, 0x28, RZ ;  /* 0x000000281a148810 */ /* 0x000fe20007ffe0ff */
[----:B------:R-:W-:Y:S01]  /*5fd0*/  IMAD.MOV.U32 R17, RZ, RZ, 0xffff ;  /* 0x0000ffffff117424 */ /* 0x000fe200078e00ff */
[----:B------:R-:W-:Y:S01]  /*5fe0*/  @!P0 LOP3.LUT R25, R25, R28, RZ, 0x3c, !PT ;  /* 0x0000001c19198212 */ /* 0x000fe200078e3cff */
[----:B------:R-:W-:Y:S01]  /*5ff0*/  IMAD.MOV.U32 R39, RZ, RZ, RZ ;  /* 0x000000ffff277224 */ /* 0x000fe200078e00ff */
[----:B------:R-:W-:Y:S02]  /*6000*/  @!P0 LEA R30, R47, UR4, 0x7 ;  /* 0x000000042f1e8c11 */ /* 0x000fe4000f8e38ff */
[----:B------:R-:W-:-:S02]  /*6010*/  @!P0 LOP3.LUT R20, R20, R21, RZ, 0x3c, !PT ;  /* 0x0000001514148212 */ /* 0x000fc400078e3cff */
[----:B------:R-:W-:Y:S02]  /*6020*/  @!P0 LEA R31, R47, UR4, 0x7 ;  /* 0x000000042f1f8c11 */ /* 0x000fe4000f8e38ff */
[----:B------:R-:W-:Y:S02]  /*6030*/  @!P0 LEA R25, R25, R30, 0x2 ;  /* 0x0000001e19198211 */ /* 0x000fe400078e10ff */
[----:B0-----:R-:W-:Y:S01]  /*6040*/  MOV R15, 0xffff ;  /* 0x0000ffff000f7802 */ /* 0x001fe20000000f00 */
[----:B------:R-:W-:Y:S01]  /*6050*/  @!P0 IMAD R31, R20, 0x4, R31 ;  /* 0x00000004141f8824 */ /* 0x000fe200078e021f */
[----:B------:R-:W-:Y:S01]  /*6060*/  @!P0 IADD3 R20, R26, 0x3c, RZ ;  /* 0x0000003c1a148810 */ /* 0x000fe20007ffe0ff */
[----:B------:R-:W0:Y:S01]  /*6070*/  @!P0 LDS R28, [R25+0x500] ;  /* 0x00050000191c8984 */ /* 0x000e220000000800 */
[----:B------:R-:W-:Y:S02]  /*6080*/  @!P0 SHF.L.U32 R23, R47, 0x1, RZ ;  /* 0x000000012f178819 */ /* 0x000fe400000006ff */
[----:B------:R-:W-:Y:S01]  /*6090*/  MOV R22, 0xffff ;  /* 0x0000ffff00167802 */ /* 0x000fe20000000f00 */
[----:B------:R3:W-:Y:S01]  /*60a0*/  @!P0 LDS R27, [R25] ;  /* 0x00000000191b8984 */ /* 0x0007e20000000800 */
[----:B------:R-:W-:-:S02]  /*60b0*/  @!P0 LOP3.LUT R20, R20, R23, RZ, 0x3c, !PT ;  /* 0x0000001714148212 */ /* 0x000fc400078e3cff */
[----:B------:R-:W-:Y:S01]  /*60c0*/  @!P0 LEA R37, R47, UR4, 0x7 ;  /* 0x000000042f258c11 */ /* 0x000fe2000f8e38ff */
[----:B------:R-:W-:Y:S01]  /*60d0*/  @!P0 LDS R36, [R31+0x500] ;  /* 0x000500001f248984 */ /* 0x000fe20000000800 */
[----:B------:R-:W-:Y:S02]  /*60e0*/  MOV R29, RZ ;  /* 0x000000ff001d7202 */ /* 0x000fe40000000f00 */
[----:B------:R-:W-:Y:S01]  /*60f0*/  MOV R24, 0xffff ;  /* 0x0000ffff00187802 */ /* 0x000fe20000000f00 */
[----:B------:R4:W-:Y:S01]  /*6100*/  @!P0 LDS R35, [R31] ;  /* 0x000000001f238984 */ /* 0x0009e20000000800 */
[----:B------:R-:W-:Y:S01]  /*6110*/  @!P0 IMAD R37, R20, 0x4, R37 ;  /* 0x0000000414258824 */ /* 0x000fe200078e0225 */
[----:B---3--:R-:W-:Y:S01]  /*6120*/  HFMA2.MMA R25, -RZ, RZ, 0, 0 ;  /* 0x00000000ff197435 */ /* 0x008fe200000001ff */
[----:B------:R-:W-:Y:S01]  /*6130*/  MOV R46, 0xffff ;  /* 0x0000ffff002e7802 */ /* 0x000fe20000000f00 */
[----:B-1----:R-:W1:Y:S01]  /*6140*/  SHFL.BFLY PT, R21, R18, 0x8, 0x101f ;  /* 0x0d101f0012157f89 */ /* 0x002e6200000e0000 */
[----:B------:R-:W-:-:S02]  /*6150*/  MOV R41, 0xffff ;  /* 0x0000ffff00297802 */ /* 0x000fc40000000f00 */
[----:B------:R-:W-:Y:S01]  /*6160*/  MOV R43, 0xffff ;  /* 0x0000ffff002b7802 */ /* 0x000fe20000000f00 */
[----:B--2---:R-:W2:Y:S01]  /*6170*/  SHFL.BFLY PT, R23, R19, 0x8, 0x101f ;  /* 0x0d101f0013177f89 */ /* 0x004ea200000e0000 */
[----:B----4-:R-:W-:Y:S01]  /*6180*/  HFMA2.MMA R31, -RZ, RZ, 0, 0 ;  /* 0x00000000ff1f7435 */ /* 0x010fe200000001ff */
[----:B------:R-:W-:Y:S02]  /*6190*/  MOV R49, 0xffff ;  /* 0x0000ffff00317802 */ /* 0x000fe40000000f00 */
[----:B------:R-:W3:Y:S01]  /*61a0*/  @!P0 LDS R42, [R37] ;  /* 0x00000000252a8984 */ /* 0x000ee20000000800 */
[----:B------:R-:W-:-:S03]  /*61b0*/  MOV R51, 0xffff ;  /* 0x0000ffff00337802 */ /* 0x000fc60000000f00 */
[----:B------:R4:W5:Y:S02]  /*61c0*/  @!P0 LDS R44, [R37+0x500] ;  /* 0x00050000252c8984 */ /* 0x0009640000000800 */
[----:B----4-:R-:W-:Y:S01]  /*61d0*/  HFMA2.MMA R37, -RZ, RZ, 0, 0 ;  /* 0x00000000ff257435 */ /* 0x010fe200000001ff */
[----:B0-----:R-:W-:Y:S01]  /*61e0*/  @!P0 MOV R29, R28 ;  /* 0x0000001c001d8202 */ /* 0x001fe20000000f00 */
[----:B-1----:R-:W-:Y:S01]  /*61f0*/  FADD.FTZ R21, R21, R18 ;  /* 0x0000001215157221 */ /* 0x002fe20000010000 */
[----:B------:R-:W-:Y:S02]  /*6200*/  MOV R28, 0xffff ;  /* 0x0000ffff001c7802 */ /* 0x000fe40000000f00 */
[----:B------:R-:W-:Y:S01]  /*6210*/  @!P0 MOV R25, R27 ;  /* 0x0000001b00198202 */ /* 0x000fe20000000f00 */
[----:B------:R-:W0:Y:S01]  /*6220*/  SHFL.BFLY PT, R32, R29, 0x8, 0x101f ;  /* 0x0d101f001d207f89 */ /* 0x000e2200000e0000 */
[----:B--2---:R-:W-:Y:S01]  /*6230*/  FADD.FTZ R18, R23, R19 ;  /* 0x0000001317127221 */ /* 0x004fe20000010000 */
[----:B------:R-:W-:Y:S01]  /*6240*/  MOV R23, 0xffff ;  /* 0x0000ffff00177802 */ /* 0x000fe20000000f00 */
[----:B------:R-:W-:Y:S01]  /*6250*/  @!P0 IMAD.MOV.U32 R33, RZ, RZ, R36 ;  /* 0x000000ffff218224 */ /* 0x000fe200078e0024 */
[----:B------:R-:W-:Y:S01]  /*6260*/  MOV R36, 0xffff ;  /* 0x0000ffff00247802 */ /* 0x000fe20000000f00 */
[----:B------:R-:W1:Y:S01]  /*6270*/  SHFL.BFLY PT, R20, R21, 0x4, 0x101f ;  /* 0x0c901f0015147f89 */ /* 0x000e6200000e0000 */
[----:B------:R-:W-:-:S02]  /*6280*/  MOV R27, 0xffff ;  /* 0x0000ffff001b7802 */ /* 0x000fc40000000f00 */
[----:B------:R-:W-:Y:S01]  /*6290*/  @!P0 MOV R31, R35 ;  /* 0x00000023001f8202 */ /* 0x000fe20000000f00 */
[----:B------:R-:W2:Y:S01]  /*62a0*/  SHFL.BFLY PT, R30, R25, 0x8, 0x101f ;  /* 0x0d101f00191e7f89 */ /* 0x000ea200000e0000 */
[----:B------:R-:W-:-:S03]  /*62b0*/  MOV R35, 0xffff ;  /* 0x0000ffff00237802 */ /* 0x000fc60000000f00 */
[----:B------:R-:W4:Y:S04]  /*62c0*/  SHFL.BFLY PT, R40, R33, 0x8, 0x101f ;  /* 0x0d101f0021287f89 */ /* 0x000f2800000e0000 */
[----:B------:R-:W4:Y:S01]  /*62d0*/  SHFL.BFLY PT, R38, R31, 0x8, 0x101f ;  /* 0x0d101f001f267f89 */ /* 0x000f2200000e0000 */
[----:B---3--:R-:W-:Y:S01]  /*62e0*/  @!P0 MOV R37, R42 ;  /* 0x0000002a00258202 */ /* 0x008fe20000000f00 */
[----:B------:R-:W-:Y:S02]  /*62f0*/  IMAD.MOV.U32 R42, RZ, RZ, 0xffff ;  /* 0x0000ffffff2a7424 */ /* 0x000fe400078e00ff */
[----:B------:R-:W3:Y:S01]  /*6300*/  SHFL.BFLY PT, R23, R18, 0x4, 0x101f ;  /* 0x0c901f0012177f89 */ /* 0x000ee200000e0000 */
[----:B-----5:R-:W-:Y:S01]  /*6310*/  @!P0 MOV R39, R44 ;  /* 0x0000002c00278202 */ /* 0x020fe20000000f00 */
[----:B0-----:R-:W-:Y:S01]  /*6320*/  FADD.FTZ R32, R32, R29 ;  /* 0x0000001d20207221 */ /* 0x001fe20000010000 */
[----:B------:R-:W-:Y:S01]  /*6330*/  IMAD.MOV.U32 R44, RZ, RZ, 0xffff ;  /* 0x0000ffffff2c7424 */ /* 0x000fe200078e00ff */
[----:B------:R-:W0:Y:S01]  /*6340*/  SHFL.BFLY PT, R46, R37, 0x8, 0x101f ;  /* 0x0d101f00252e7f89 */ /* 0x000e2200000e0000 */
[----:B------:R-:W-:Y:S01]  /*6350*/  ISETP.NE.AND P0, PT, R47, RZ, PT ;  /* 0x000000ff2f00720c */ /* 0x000fe20003f05270 */
[----:B-1----:R-:W-:-:S02]  /*6360*/  FADD.FTZ R20, R21, R20 ;  /* 0x0000001415147221 */ /* 0x002fc40000010000 */
[----:B------:R-:W1:Y:S01]  /*6370*/  SHFL.BFLY PT, R29, R32, 0x4, 0x101f ;  /* 0x0c901f00201d7f89 */ /* 0x000e6200000e0000 */
[----:B--2---:R-:W-:-:S03]  /*6380*/  FADD.FTZ R30, R30, R25 ;  /* 0x000000191e1e7221 */ /* 0x004fc60000010000 */
[----:B------:R-:W2:Y:S01]  /*6390*/  SHFL.BFLY PT, R19, R20, 0x2, 0x101f ;  /* 0x0c501f0014137f89 */ /* 0x000ea200000e0000 */
[----:B----4-:R-:W-:-:S03]  /*63a0*/  FADD.FTZ R40, R40, R33 ;  /* 0x0000002128287221 */ /* 0x010fc60000010000 */
[----:B------:R-:W4:Y:S01]  /*63b0*/  SHFL.BFLY PT, R25, R30, 0x4, 0x101f ;  /* 0x0c901f001e197f89 */ /* 0x000f2200000e0000 */
[----:B------:R-:W-:-:S03]  /*63c0*/  FADD.FTZ R38, R38, R31 ;  /* 0x0000001f26267221 */ /* 0x000fc60000010000 */
[----:B------:R-:W5:Y:S01]  /*63d0*/  SHFL.BFLY PT, R33, R40, 0x4, 0x101f ;  /* 0x0c901f0028217f89 */ /* 0x000f6200000e0000 */
[----:B---3--:R-:W-:-:S03]  /*63e0*/  FADD.FTZ R21, R18, R23 ;  /* 0x0000001712157221 */ /* 0x008fc60000010000 */
[----:B------:R-:W3:Y:S01]  /*63f0*/  SHFL.BFLY PT, R31, R38, 0x4, 0x101f ;  /* 0x0c901f00261f7f89 */ /* 0x000ee200000e0000 */
[----:B------:R-:W-:-:S03]  /*6400*/  MOV R18, 0xffff ;  /* 0x0000ffff00127802 */ /* 0x000fc60000000f00 */
[----:B------:R-:W3:Y:S01]  /*6410*/  SHFL.BFLY PT, R44, R39, 0x8, 0x101f ;  /* 0x0d101f00272c7f89 */ /* 0x000ee200000e0000 */
[----:B0-----:R-:W-:Y:S01]  /*6420*/  FADD.FTZ R46, R46, R37 ;  /* 0x000000252e2e7221 */ /* 0x001fe20000010000 */
[----:B------:R-:W-:Y:S02]  /*6430*/  MOV R37, 0xffff ;  /* 0x0000ffff00257802 */ /* 0x000fe40000000f00 */
[----:B------:R-:W0:Y:S01]  /*6440*/  SHFL.BFLY PT, R23, R21, 0x2, 0x101f ;  /* 0x0c501f0015177f89 */ /* 0x000e2200000e0000 */
[----:B-1----:R-:W-:Y:S01]  /*6450*/  FADD.FTZ R29, R32, R29 ;  /* 0x0000001d201d7221 */ /* 0x002fe20000010000 */
[----:B------:R-:W-:Y:S02]  /*6460*/  IMAD.MOV.U32 R32, RZ, RZ, 0xffff ;  /* 0x0000ffffff207424 */ /* 0x000fe400078e00ff */
[----:B--2---:R-:W-:Y:S01]  /*6470*/  FADD.FTZ R19, R20, R19 ;  /* 0x0000001314137221 */ /* 0x004fe20000010000 */
[----:B------:R-:W-:Y:S01]  /*6480*/  MOV R20, 0xffff ;  /* 0x0000ffff00147802 */ /* 0x000fe20000000f00 */
[----:B------:R-:W1:Y:S01]  /*6490*/  SHFL.BFLY PT, R34, R29, 0x2, 0x101f ;  /* 0x0c501f001d227f89 */ /* 0x000e6200000e0000 */
[----:B----4-:R-:W-:Y:S01]  /*64a0*/  FADD.FTZ R25, R30, R25 ;  /* 0x000000191e197221 */ /* 0x010fe20000010000 */
[----:B------:R-:W-:-:S02]  /*64b0*/  MOV R30, 0xffff ;  /* 0x0000ffff001e7802 */ /* 0x000fc40000000f00 */
[----:B------:R-:W2:Y:S01]  /*64c0*/  SHFL.BFLY PT, R37, R46, 0x4, 0x101f ;  /* 0x0c901f002e257f89 */ /* 0x000ea200000e0000 */
[----:B-----5:R-:W-:-:S03]  /*64d0*/  FADD.FTZ R33, R40, R33 ;  /* 0x0000002128217221 */ /* 0x020fc60000010000 */
[----:B------:R-:W4:Y:S01]  /*64e0*/  SHFL.BFLY PT, R20, R25, 0x2, 0x101f ;  /* 0x0c501f0019147f89 */ /* 0x000f2200000e0000 */
[----:B---3--:R-:W-:-:S03]  /*64f0*/  FADD.FTZ R31, R38, R31 ;  /* 0x0000001f261f7221 */ /* 0x008fc60000010000 */
[----:B------:R-:W3:Y:S01]  /*6500*/  SHFL.BFLY PT, R32, R33, 0x2, 0x101f ;  /* 0x0c501f0021207f89 */ /* 0x000ee200000e0000 */
        /* <DEDUP_REMOVED lines=8> */
[----:B--2---:R-:W-:Y:S01]  /*6590*/  FADD.FTZ R46, R46, R37 ;  /* 0x000000252e2e7221 */ /* 0x004fe20000010000 */
[----:B------:R-:W-:Y:S01]  /*65a0*/  IADD3 R37, R26, R9, RZ ;  /* 0x000000091a257210 */ /* 0x000fe20007ffe0ff */
[----:B----4-:R-:W-:Y:S01]  /*65b0*/  FADD.FTZ R25, R25, R20 ;  /* 0x0000001419197221 */ /* 0x010fe20000010000 */
[----:B------:R-:W2:Y:S01]  /*65c0*/  SHFL.BFLY PT, R35, R34, 0x1, 0x101f ;  /* 0x0c301f0022237f89 */ /* 0x000ea200000e0000 */
[----:B------:R-:W4:Y:S01]  /*65d0*/  @!P0 LDC.64 R20, c[0x0][0x220] ;  /* 0x00008800ff148b82 */ /* 0x000f220000000a00 */
[----:B---3--:R-:W-:Y:S02]  /*65e0*/  FADD.FTZ R41, R33, R32 ;  /* 0x0000002021297221 */ /* 0x008fe40000010000 */
[----:B------:R-:W3:Y:S01]  /*65f0*/  SHFL.BFLY PT, R36, R25, 0x1, 0x101f ;  /* 0x0c301f0019247f89 */ /* 0x000ee200000e0000 */
[----:B-----5:R-:W-:-:S03]  /*6600*/  FADD.FTZ R40, R31, R30 ;  /* 0x0000001e1f287221 */ /* 0x020fc60000010000 */
[----:B------:R-:W5:Y:S01]  /*6610*/  SHFL.BFLY PT, R42, R41, 0x1, 0x101f ;  /* 0x0c301f00292a7f89 */ /* 0x000f6200000e0000 */
[----:B------:R-:W5:Y:S01]  /*6620*/  @!P0 LDC.64 R32, c[0x0][0x218] ;  /* 0x00008600ff208b82 */ /* 0x000f620000000a00 */
[----:B0-----:R-:W-:Y:S02]  /*6630*/  FADD.FTZ R19, R19, R28 ;  /* 0x0000001c13137221 */ /* 0x001fe40000010000 */
[----:B------:R-:W0:Y:S01]  /*6640*/  SHFL.BFLY PT, R43, R40, 0x1, 0x101f ;  /* 0x0c301f00282b7f89 */ /* 0x000e2200000e0000 */
[----:B------:R-:W-:-:S03]  /*6650*/  FADD.FTZ R38, R38, R39 ;  /* 0x0000002726267221 */ /* 0x000fc60000010000 */
[----:B------:R-:W0:Y:S01]  /*6660*/  SHFL.BFLY PT, R49, R46, 0x2, 0x101f ;  /* 0x0c501f002e317f89 */ /* 0x000e2200000e0000 */
[----:B------:R-:W0:Y:S01]  /*6670*/  @!P0 LDC.64 R30, c[0x0][0x218] ;  /* 0x00008600ff1e8b82 */ /* 0x000e220000000a00 */
[----:B------:R-:W-:Y:S01]  /*6680*/  @!P0 F2FP.BF16.F32.PACK_AB R23, RZ, R19 ;  /* 0x00000013ff17823e */ /* 0x000fe200000010ff */
[----:B-1----:R-:W-:Y:S01]  /*6690*/  FADD.FTZ R39, R18, R27 ;  /* 0x0000001b12277221 */ /* 0x002fe20000010000 */
[----:B------:R-:W1:Y:S02]  /*66a0*/  SHFL.BFLY PT, R51, R38, 0x2, 0x101f ;  /* 0x0c501f0026337f89 */ /* 0x000e6400000e0000 */
[----:B------:R-:W-:Y:S01]  /*66b0*/  PRMT R17, R23, 0x7610, R17 ;  /* 0x0000761017117816 */ /* 0x000fe20000000011 */
[----:B--2---:R-:W-:Y:S02]  /*66c0*/  FADD.FTZ R23, R34, R35 ;  /* 0x0000002322177221 */ /* 0x004fe40000010000 */
[----:B------:R-:W2:Y:S01]  /*66d0*/  @!P0 LDC.64 R28, c[0x0][0x220] ;  /* 0x00008800ff1c8b82 */ /* 0x000ea20000000a00 */
[----:B------:R-:W-:Y:S01]  /*66e0*/  @!P0 F2FP.BF16.F32.PACK_AB R39, RZ, R39 ;  /* 0x00000027ff27823e */ /* 0x000fe200000010ff */
[----:B----4-:R-:W-:-:S04]  /*66f0*/  @!P0 IMAD.WIDE R20, R37, 0x2, R20 ;  /* 0x0000000225148825 */ /* 0x010fc800078e0214 */
[----:B---3--:R-:W-:Y:S01]  /*6700*/  FADD.FTZ R25, R25, R36 ;  /* 0x0000002419197221 */ /* 0x008fe20000010000 */
[----:B------:R-:W-:Y:S01]  /*6710*/  @!P0 F2FP.BF16.F32.PACK_AB R23, RZ, R23 ;  /* 0x00000017ff17823e */ /* 0x000fe200000010ff */
[----:B-----5:R-:W-:Y:S01]  /*6720*/  FADD.FTZ R41, R41, R42 ;  /* 0x0000002a29297221 */ /* 0x020fe20000010000 */
[----:B------:R-:W3:Y:S01]  /*6730*/  @!P0 LDC.64 R26, c[0x0][0x218] ;  /* 0x00008600ff1a8b82 */ /* 0x000ee20000000a00 */
[----:B------:R-:W-:-:S04]  /*6740*/  @!P0 IMAD.WIDE R32, R37, 0x2, R32 ;  /* 0x0000000225208825 */ /* 0x000fc800078e0220 */
[----:B0-----:R-:W-:Y:S01]  /*6750*/  FADD.FTZ R40, R40, R43 ;  /* 0x0000002b28287221 */ /* 0x001fe20000010000 */
[----:B------:R0:W-:Y:S01]  /*6760*/  @!P0 STG.E.U16 desc[UR12][R32.64], R17 ;  /* 0x0000001120008986 */ /* 0x0001e2000c10150c */
[----:B------:R-:W-:Y:S01]  /*6770*/  FADD.FTZ R46, R46, R49 ;  /* 0x000000312e2e7221 */ /* 0x000fe20000010000 */
[----:B------:R-:W4:Y:S01]  /*6780*/  @!P0 LDC.64 R18, c[0x0][0x220] ;  /* 0x00008800ff128b82 */ /* 0x000f220000000a00 */
[C---:B------:R-:W-:Y:S01]  /*6790*/  @!P0 IMAD.WIDE R30, R37.reuse, 0x2, R30 ;  /* 0x00000002251e8825 */ /* 0x040fe200078e021e */
[----:B------:R5:W-:Y:S01]  /*67a0*/  @!P0 STG.E.U16 desc[UR12][R20.64], R39 ;  /* 0x0000002714008986 */ /* 0x000be2000c10150c */
[----:B------:R-:W-:Y:S02]  /*67b0*/  @!P0 F2FP.BF16.F32.PACK_AB R15, RZ, R40 ;  /* 0x00000028ff0f823e */ /* 0x000fe400000010ff */
[----:B-1----:R-:W-:Y:S01]  /*67c0*/  FADD.FTZ R38, R38, R51 ;  /* 0x0000003326267221 */ /* 0x002fe20000010000 */
[----:B--2---:R-:W-:Y:S01]  /*67d0*/  @!P0 IMAD.WIDE R28, R37, 0x2, R28 ;  /* 0x00000002251c8825 */ /* 0x004fe200078e021c */
[----:B0-----:R-:W-:-:S03]  /*67e0*/  MOV R17, 0xffff ;  /* 0x0000ffff00117802 */ /* 0x001fc60000000f00 */
[----:B------:R-:W-:Y:S01]  /*67f0*/  IMAD.MOV.U32 R33, RZ, RZ, 0xffff ;  /* 0x0000ffffff217424 */ /* 0x000fe200078e00ff */
[----:B-----5:R-:W-:Y:S02]  /*6800*/  @!P0 F2FP.BF16.F32.PACK_AB R21, RZ, R25 ;  /* 0x00000019ff15823e */ /* 0x020fe400000010ff */
[----:B------:R-:W-:Y:S01]  /*6810*/  PRMT R20, R23, 0x7610, R20 ;  /* 0x0000761017147816 */ /* 0x000fe20000000014 */
[C---:B---3--:R-:W-:Y:S01]  /*6820*/  @!P0 IMAD.WIDE R26, R37.reuse, 0x2, R26 ;  /* 0x00000002251a8825 */ /* 0x048fe200078e021a */
[----:B------:R-:W-:Y:S01]  /*6830*/  @!P0 F2FP.BF16.F32.PACK_AB R25, RZ, R41 ;  /* 0x00000029ff19823e */ /* 0x000fe200000010ff */
[----:B------:R-:W0:Y:S04]  /*6840*/  SHFL.BFLY PT, R33, R46, 0x1, 0x101f ;  /* 0x0c301f002e217f89 */ /* 0x000e2800000e0000 */
[----:B------:R1:W-:Y:S01]  /*6850*/  @!P0 STG.E.U16 desc[UR12][R30.64+0x28], R21 ;  /* 0x000028151e008986 */ /* 0x0003e2000c10150c */
[----:B----4-:R-:W-:-:S03]  /*6860*/  @!P0 IMAD.WIDE R18, R37, 0x2, R18 ;  /* 0x0000000225128825 */ /* 0x010fc600078e0212 */
[----:B------:R1:W-:Y:S04]  /*6870*/  @!P0 STG.E.U16 desc[UR12][R28.64+0x28], R20 ;  /* 0x000028141c008986 */ /* 0x0003e8000c10150c */
[----:B------:R1:W-:Y:S04]  /*6880*/  @!P0 STG.E.U16 desc[UR12][R26.64+0x50], R15 ;  /* 0x0000500f1a008986 */ /* 0x0003e8000c10150c */
[----:B------:R1:W2:Y:S04]  /*6890*/  SHFL.BFLY PT, R23, R38, 0x1, 0x101f ;  /* 0x0c301f0026177f89 */ /* 0x0002a800000e0000 */
[----:B------:R1:W-:Y:S01]  /*68a0*/  @!P0 STG.E.U16 desc[UR12][R18.64+0x50], R25 ;  /* 0x0000501912008986 */ /* 0x0003e2000c10150c */
[----:B0-----:R-:W-:-:S07]  /*68b0*/  FADD.FTZ R33, R46, R33 ;  /* 0x000000212e217221 */ /* 0x001fce0000010000 */
.L_x_866:
        /* <DEDUP_REMOVED lines=9> */
.L_x_796:
        /* <DEDUP_REMOVED lines=8> */
.L_x_799:
[----:B------:R-:W-:Y:S01]  /*69d0*/  HFMA2.MMA R22, -RZ, RZ, 0, 0.000503063201904296875 ;  /* 0x0000101fff167435 */ /* 0x000fe200000001ff */
[----:B-1----:R-:W-:Y:S01]  /*69e0*/  MOV R24, R18 ;  /* 0x0000001200187202 */ /* 0x002fe20000000f00 */
[----:B------:R-:W-:Y:S01]  /*69f0*/  IMAD.MOV.U32 R17, RZ, RZ, 0x8 ;  /* 0x00000008ff117424 */ /* 0x000fe200078e00ff */
[----:B0-----:R-:W-:-:S08]  /*6a00*/  MOV R15, 0xffff ;  /* 0x0000ffff000f7802 */ /* 0x001fd00000000f00 */
[----:B--2---:R-:W-:Y:S05]  /*6a10*/  WARPSYNC.COLLECTIVE R15, `(.L_x_804) ;  /* 0x000000000f087348 */ /* 0x004fea0003c00000 */
[----:B------:R0:W1:Y:S02]  /*6a20*/  SHFL.BFLY P2, R23, R24, R17, R22 ;  /* 0x0c00001118177389 */ /* 0x0000640000040016 */
[----:B012---:R-:W-:Y:S01]  /*6a30*/  ENDCOLLECTIVE ;  /* 0x000000000000791b */ /* 0x007fe20003800000 */
.L_x_804:
[----:B------:R-:W-:Y:S01]  /*6a40*/  IMAD.MOV.U32 R24, RZ, RZ, R19 ;  /* 0x000000ffff187224 */ /* 0x000fe200078e0013 */
[----:B------:R-:W-:-:S07]  /*6a50*/  MOV R21, R23 ;  /* 0x0000001700157202 */ /* 0x000fce0000000f00 */
[----:B------:R-:W-:Y:S05]  /*6a60*/  WARPSYNC.COLLECTIVE R15, `(.L_x_805) ;  /* 0x000000000f087348 */ /* 0x000fea0003c00000 */
[----:B------:R0:W1:Y:S02]  /*6a70*/  SHFL.BFLY P2, R23, R24, R17, R22 ;  /* 0x0c00001118177389 */ /* 0x0000640000040016 */
[----:B01----:R-:W-:Y:S01]  /*6a80*/  ENDCOLLECTIVE ;  /* 0x000000000000791b */ /* 0x003fe20003800000 */
.L_x_805:
[----:B------:R-:W-:Y:S01]  /*6a90*/  FADD.FTZ R21, R21, R18 ;  /* 0x0000001215157221 */ /* 0x000fe20000010000 */
[----:B------:R-:W-:-:S04]  /*6aa0*/  HFMA2.MMA R17, -RZ, RZ, 0, 2.384185791015625e-07 ;  /* 0x00000004ff117435 */ /* 0x000fc800000001ff */
[----:B------:R-:W-:Y:S02]  /*6ab0*/  MOV R24, R21 ;  /* 0x0000001500187202 */ /* 0x000fe40000000f00 */
[----:B------:R-:W-:-:S07]  /*6ac0*/  MOV R20, R23 ;  /* 0x0000001700147202 */ /* 0x000fce0000000f00 */
[----:B------:R-:W-:Y:S05]  /*6ad0*/  WARPSYNC.COLLECTIVE R15, `(.L_x_806) ;  /* 0x000000000f087348 */ /* 0x000fea0003c00000 */
[----:B------:R0:W1:Y:S02]  /*6ae0*/  SHFL.BFLY P2, R23, R24, R17, R22 ;  /* 0x0c00001118177389 */ /* 0x0000640000040016 */
[----:B01----:R-:W-:Y:S01]  /*6af0*/  ENDCOLLECTIVE ;  /* 0x000000000000791b */ /* 0x003fe20003800000 */
.L_x_806:
[----:B------:R-:W-:-:S05]  /*6b00*/  FADD.FTZ R20, R20, R19 ;  /* 0x0000001314147221 */ /* 0x000fca0000010000 */
[----:B------:R-:W-:Y:S01]  /*6b10*/  MOV R24, R20 ;  /* 0x0000001400187202 */ /* 0x000fe20000000f00 */
[----:B------:R-:W-:-:S07]  /*6b20*/  IMAD.MOV.U32 R26, RZ, RZ, R23 ;  /* 0x000000ffff1a7224 */ /* 0x000fce00078e0017 */
[----:B------:R-:W-:Y:S05]  /*6b30*/  WARPSYNC.COLLECTIVE R15, `(.L_x_807) ;  /* 0x000000000f087348 */ /* 0x000fea0003c00000 */
[----:B------:R0:W1:Y:S02]  /*6b40*/  SHFL.BFLY P2, R23, R24, R17, R22 ;  /* 0x0c00001118177389 */ /* 0x0000640000040016 */
[----:B01----:R-:W-:Y:S01]  /*6b50*/  ENDCOLLECTIVE ;  /* 0x000000000000791b */ /* 0x003fe20003800000 */
.L_x_807:
[----:B------:R-:W-:-:S05]  /*6b60*/  FADD.FTZ R26, R21, R26 ;  /* 0x0000001a151a7221 */ /* 0x000fca0000010000 */
[----:B------:R-:W-:Y:S01]  /*6b70*/  MOV R24, R26 ;  /* 0x0000001a00187202 */ /* 0x000fe20000000f00 */
[----:B------:R-:W-:Y:S01]  /*6b80*/  IMAD.MOV.U32 R17, RZ, RZ, 0x2 ;  /* 0x00000002ff117424 */ /* 0x000fe200078e00ff */
[----:B------:R-:W-:-:S07]  /*6b90*/  MOV R25, R23 ;  /* 0x0000001700197202 */ /* 0x000fce0000000f00 */
[----:B------:R-:W-:Y:S05]  /*6ba0*/  WARPSYNC.COLLECTIVE R15, `(.L_x_808) ;  /* 0x000000000f087348 */ /* 0x000fea0003c00000 */
[----:B------:R0:W1:Y:S02]  /*6bb0*/  SHFL.BFLY P2, R23, R24, R17, R22 ;  /* 0x0c00001118177389 */ /* 0x0000640000040016 */
[----:B01----:R-:W-:Y:S01]  /*6bc0*/  ENDCOLLECTIVE ;  /* 0x000000000000791b */ /* 0x003fe20003800000 */
.L_x_808:
[----:B------:R-:W-:-:S05]  /*6bd0*/  FADD.FTZ R25, R20, R25 ;  /* 0x0000001914197221 */ /* 0x000fca0000010000 */
[----:B------:R-:W-:Y:S02]  /*6be0*/  MOV R24, R25 ;  /* 0x0000001900187202 */ /* 0x000fe40000000f00 */
[----:B------:R-:W-:-:S07]  /*6bf0*/  MOV R27, R23 ;  /* 0x00000017001b7202 */ /* 0x000fce0000000f00 */
[----:B------:R-:W-:Y:S05]  /*6c00*/  WARPSYNC.COLLECTIVE R15, `(.L_x_809) ;  /* 0x000000000f087348 */ /* 0x000fea0003c00000 */
[----:B------:R0:W1:Y:S02]  /*6c10*/  SHFL.BFLY P2, R23, R24, R17, R22 ;  /* 0x0c00001118177389 */ /* 0x0000640000040016 */
[----:B01----:R-:W-:Y:S01]  /*6c20*/  ENDCOLLECTIVE ;  /* 0x000000000000791b */ /* 0x003fe20003800000 */
.L_x_809:
[----:B------:R-:W-:Y:S01]  /*6c30*/  FADD.FTZ R27, R26, R27 ;  /* 0x0000001b1a1b7221 */ /* 0x000fe20000010000 */
[----:B------:R-:W-:-:S03]  /*6c40*/  HFMA2.MMA R17, -RZ, RZ, 0, 5.9604644775390625e-08 ;  /* 0x00000001ff117435 */ /* 0x000fc600000001ff */
[----:B------:R-:W-:Y:S01]  /*6c50*/  IMAD.MOV.U32 R24, RZ, RZ, R27 ;  /* 0x000000ffff187224 */ /* 0x000fe200078e001b */
[----:B------:R-:W-:-:S07]  /*6c60*/  MOV R18, R23 ;  /* 0x0000001700127202 */ /* 0x000fce0000000f00 */
[----:B------:R-:W-:Y:S05]  /*6c70*/  WARPSYNC.COLLECTIVE R15, `(.L_x_810) ;  /* 0x000000000f087348 */ /* 0x000fea0003c00000 */
[----:B------:R0:W1:Y:S02]  /*6c80*/  SHFL.BFLY P2, R23, R24, R17, R22 ;  /* 0x0c00001118177389 */ /* 0x0000640000040016 */
[----:B01----:R-:W-:Y:S01]  /*6c90*/  ENDCOLLECTIVE ;  /* 0x000000000000791b */ /* 0x003fe20003800000 */
.L_x_810:
[----:B------:R-:W-:-:S05]  /*6ca0*/  FADD.FTZ R28, R25, R18 ;  /* 0x00000012191c7221 */ /* 0x000fca0000010000 */
[----:B------:R-:W-:Y:S02]  /*6cb0*/  MOV R24, R28 ;  /* 0x0000001c00187202 */ /* 0x000fe40000000f00 */
[----:B------:R-:W-:-:S07]  /*6cc0*/  MOV R30, R23 ;  /* 0x00000017001e7202 */ /* 0x000fce0000000f00 */
[----:B------:R-:W-:Y:S05]  /*6cd0*/  WARPSYNC.COLLECTIVE R15, `(.L_x_811) ;  /* 0x000000000f087348 */ /* 0x000fea0003c00000 */
[----:B------:R0:W1:Y:S02]  /*6ce0*/  SHFL.BFLY P2, R23, R24, R17, R22 ;  /* 0x0c00001118177389 */ /* 0x0000640000040016 */
[----:B01----:R-:W-:Y:S01]  /*6cf0*/  ENDCOLLECTIVE ;  /* 0x000000000000791b */ /* 0x003fe20003800000 */
.L_x_811:
[----:B------:R-:W-:Y:S01]  /*6d00*/  FADD.FTZ R30, R27, R30 ;  /* 0x0000001e1b1e7221 */ /* 0x000fe20000010000 */
[----:B------:R-:W-:Y:S06]  /*6d10*/  BRA `(.L_x_812) ;  /* 0xffffffe800f87947 */ /* 0x000fec000383ffff */
.L_x_800:
[----:B------:R-:W-:Y:S01]  /*6d20*/  BSSY B1, `(.L_x_813) ;  /* 0x0000008000017945 */ /* 0x000fe20003800000 */
[----:B-1----:R-:W-:Y:S01]  /*6d30*/  IMAD.MOV.U32 R24, RZ, RZ, R25 ;  /* 0x000000ffff187224 */ /* 0x002fe200078e0019 */
[----:B------:R-:W-:Y:S02]  /*6d40*/  MOV R17, 0x8 ;  /* 0x0000000800117802 */ /* 0x000fe40000000f00 */
[----:B------:R-:W-:Y:S02]  /*6d50*/  MOV R22, 0x101f ;  /* 0x0000101f00167802 */ /* 0x000fe40000000f00 */
[----:B0-----:R-:W-:-:S07]  /*6d60*/  MOV R15, 0xffff ;  /* 0x0000ffff000f7802 */ /* 0x001fce0000000f00 */
[----:B--2---:R-:W-:Y:S05]  /*6d70*/  WARPSYNC.COLLECTIVE R15, `(.L_x_814) ;  /* 0x000000000f087348 */ /* 0x004fea0003c00000 */
[----:B------:R0:W1:Y:S02]  /*6d80*/  SHFL.BFLY P2, R23, R24, R17, R22 ;  /* 0x0c00001118177389 */ /* 0x0000640000040016 */
[----:B012---:R-:W-:Y:S01]  /*6d90*/  ENDCOLLECTIVE ;  /* 0x000000000000791b */ /* 0x007fe20003800000 */
.L_x_814:
[----:B------:R-:W-:Y:S05]  /*6da0*/  BSYNC B1 ;  /* 0x0000000000017941 */ /* 0x000fea0003800000 */
.L_x_813:
        /* <DEDUP_REMOVED lines=8> */
.L_x_815:
[----:B------:R-:W-:Y:S01]  /*6e30*/  FADD.FTZ R28, R28, R25 ;  /* 0x000000191c1c7221 */ /* 0x000fe20000010000 */
[----:B------:R-:W-:-:S04]  /*6e40*/  HFMA2.MMA R17, -RZ, RZ, 0, 2.384185791015625e-07 ;  /* 0x00000004ff117435 */ /* 0x000fc800000001ff */
[----:B------:R-:W-:Y:S02]  /*6e50*/  MOV R24, R28 ;  /* 0x0000001c00187202 */ /* 0x000fe40000000f00 */
[----:B------:R-:W-:-:S07]  /*6e60*/  MOV R27, R23 ;  /* 0x00000017001b7202 */ /* 0x000fce0000000f00 */
[----:B------:R-:W-:Y:S05]  /*6e70*/  WARPSYNC.COLLECTIVE R15, `(.L_x_816) ;  /* 0x000000000f087348 */ /* 0x000fea0003c00000 */
[----:B------:R0:W1:Y:S02]  /*6e80*/  SHFL.BFLY P2, R23, R24, R17, R22 ;  /* 0x0c00001118177389 */ /* 0x0000640000040016 */
[----:B01----:R-:W-:Y:S01]  /*6e90*/  ENDCOLLECTIVE ;  /* 0x000000000000791b */ /* 0x003fe20003800000 */
.L_x_816:
[----:B------:R-:W-:-:S05]  /*6ea0*/  FADD.FTZ R27, R27, R26 ;  /* 0x0000001a1b1b7221 */ /* 0x000fca0000010000 */
[----:B------:R-:W-:Y:S01]  /*6eb0*/  MOV R24, R27 ;  /* 0x0000001b00187202 */ /* 0x000fe20000000f00 */
[----:B------:R-:W-:-:S07]  /*6ec0*/  IMAD.MOV.U32 R29, RZ, RZ, R23 ;  /* 0x000000ffff1d7224 */ /* 0x000fce00078e0017 */
[----:B------:R-:W-:Y:S05]  /*6ed0*/  WARPSYNC.COLLECTIVE R15, `(.L_x_817) ;  /* 0x000000000f087348 */ /* 0x000fea0003c00000 */
[----:B------:R0:W1:Y:S02]  /*6ee0*/  SHFL.BFLY P2, R23, R24, R17, R22 ;  /* 0x0c00001118177389 */ /* 0x0000640000040016 */
[----:B01----:R-:W-:Y:S01]  /*6ef0*/  ENDCOLLECTIVE ;  /* 0x000000000000791b */ /* 0x003fe20003800000 */
.L_x_817:
[----:B------:R-:W-:-:S05]  /*6f00*/  FADD.FTZ R29, R28, R29 ;  /* 0x0000001d1c1d7221 */ /* 0x000fca0000010000 */
[----:B------:R-:W-:Y:S01]  /*6f10*/  MOV R24, R29 ;  /* 0x0000001d00187202 */ /* 0x000fe20000000f00 */
[----:B------:R-:W-:Y:S01]  /*6f20*/  IMAD.MOV.U32 R17, RZ, RZ, 0x2 ;  /* 0x00000002ff117424 */ /* 0x000fe200078e00ff */
[----:B------:R-:W-:-:S07]  /*6f30*/  MOV R30, R23 ;  /* 0x00000017001e7202 */ /* 0x000fce0000000f00 */
[----:B------:R-:W-:Y:S05]  /*6f40*/  WARPSYNC.COLLECTIVE R15, `(.L_x_818) ;  /* 0x000000000f087348 */ /* 0x000fea0003c00000 */
[----:B------:R0:W1:Y:S02]  /*6f50*/  SHFL.BFLY P2, R23, R24, R17, R22 ;  /* 0x0c00001118177389 */ /* 0x0000640000040016 */
[----:B01----:R-:W-:Y:S01]  /*6f60*/  ENDCOLLECTIVE ;  /* 0x000000000000791b */ /* 0x003fe20003800000 */
.L_x_818:
[----:B------:R-:W-:-:S05]  /*6f70*/  FADD.FTZ R30, R27, R30 ;  /* 0x0000001e1b1e7221 */ /* 0x000fca0000010000 */
[----:B------:R-:W-:Y:S02]  /*6f80*/  MOV R24, R30 ;  /* 0x0000001e00187202 */ /* 0x000fe40000000f00 */
[----:B------:R-:W-:-:S07]  /*6f90*/  MOV R32, R23 ;  /* 0x0000001700207202 */ /* 0x000fce0000000f00 */
[----:B------:R-:W-:Y:S05]  /*6fa0*/  WARPSYNC.COLLECTIVE R15, `(.L_x_819) ;  /* 0x000000000f087348 */ /* 0x000fea0003c00000 */
[----:B------:R0:W1:Y:S02]  /*6fb0*/  SHFL.BFLY P2, R23, R24, R17, R22 ;  /* 0x0c00001118177389 */ /* 0x0000640000040016 */
[----:B01----:R-:W-:Y:S01]  /*6fc0*/  ENDCOLLECTIVE ;  /* 0x000000000000791b */ /* 0x003fe20003800000 */
.L_x_819:
[----:B------:R-:W-:Y:S01]  /*6fd0*/  FADD.FTZ R32, R29, R32 ;  /* 0x000000201d207221 */ /* 0x000fe20000010000 */
[----:B------:R-:W-:-:S03]  /*6fe0*/  HFMA2.MMA R17, -RZ, RZ, 0, 5.9604644775390625e-08 ;  /* 0x00000001ff117435 */ /* 0x000fc600000001ff */
[----:B------:R-:W-:Y:S01]  /*6ff0*/  IMAD.MOV.U32 R24, RZ, RZ, R32 ;  /* 0x000000ffff187224 */ /* 0x000fe200078e0020 */
[----:B------:R-:W-:-:S07]  /*7000*/  MOV R25, R23 ;  /* 0x0000001700197202 */ /* 0x000fce0000000f00 */
[----:B------:R-:W-:Y:S05]  /*7010*/  WARPSYNC.COLLECTIVE R15, `(.L_x_820) ;  /* 0x000000000f087348 */ /* 0x000fea0003c00000 */
[----:B------:R0:W1:Y:S02]  /*7020*/  SHFL.BFLY P2, R23, R24, R17, R22 ;  /* 0x0c00001118177389 */ /* 0x0000640000040016 */
[----:B01----:R-:W-:Y:S01]  /*7030*/  ENDCOLLECTIVE ;  /* 0x000000000000791b */ /* 0x003fe20003800000 */
.L_x_820:
[----:B------:R-:W-:-:S05]  /*7040*/  FADD.FTZ R25, R30, R25 ;  /* 0x000000191e197221 */ /* 0x000fca0000010000 */
[----:B------:R-:W-:Y:S02]  /*7050*/  MOV R24, R25 ;  /* 0x0000001900187202 */ /* 0x000fe40000000f00 */
[----:B------:R-:W-:-:S07]  /*7060*/  MOV R31, R23 ;  /* 0x00000017001f7202 */ /* 0x000fce0000000f00 */
[----:B------:R-:W-:Y:S05]  /*7070*/  WARPSYNC.COLLECTIVE R15, `(.L_x_821) ;  /* 0x000000000f087348 */ /* 0x000fea0003c00000 */
[----:B------:R0:W1:Y:S02]  /*7080*/  SHFL.BFLY P2, R23, R24, R17, R22 ;  /* 0x0c00001118177389 */ /* 0x0000640000040016 */
[----:B01----:R-:W-:Y:S01]  /*7090*/  ENDCOLLECTIVE ;  /* 0x000000000000791b */ /* 0x003fe20003800000 */
.L_x_821:
[----:B------:R-:W-:Y:S01]  /*70a0*/  FADD.FTZ R31, R32, R31 ;  /* 0x0000001f201f7221 */ /* 0x000fe20000010000 */
[----:B------:R-:W-:Y:S06]  /*70b0*/  BRA `(.L_x_822) ;  /* 0xffffffe800c47947 */ /* 0x000fec000383ffff */
.L_x_801:
        /* <DEDUP_REMOVED lines=8> */
.L_x_824:
[----:B------:R-:W-:Y:S05]  /*7140*/  BSYNC B1 ;  /* 0x0000000000017941 */ /* 0x000fea0003800000 */
.L_x_823:
        /* <DEDUP_REMOVED lines=8> */
.L_x_825:
[----:B------:R-:W-:Y:S01]  /*71d0*/  FADD.FTZ R28, R28, R25 ;  /* 0x000000191c1c7221 */ /* 0x000fe20000010000 */
[----:B------:R-:W-:-:S04]  /*71e0*/  HFMA2.MMA R17, -RZ, RZ, 0, 2.384185791015625e-07 ;  /* 0x00000004ff117435 */ /* 0x000fc800000001ff */
[----:B------:R-:W-:Y:S02]  /*71f0*/  MOV R24, R28 ;  /* 0x0000001c00187202 */ /* 0x000fe40000000f00 */
[----:B------:R-:W-:-:S07]  /*7200*/  MOV R27, R23 ;  /* 0x00000017001b7202 */ /* 0x000fce0000000f00 */
[----:B------:R-:W-:Y:S05]  /*7210*/  WARPSYNC.COLLECTIVE R15, `(.L_x_826) ;  /* 0x000000000f087348 */ /* 0x000fea0003c00000 */
[----:B------:R0:W1:Y:S02]  /*7220*/  SHFL.BFLY P2, R23, R24, R17, R22 ;  /* 0x0c00001118177389 */ /* 0x0000640000040016 */
[----:B01----:R-:W-:Y:S01]  /*7230*/  ENDCOLLECTIVE ;  /* 0x000000000000791b */ /* 0x003fe20003800000 */
.L_x_826:
[----:B------:R-:W-:-:S05]  /*7240*/  FADD.FTZ R27, R27, R26 ;  /* 0x0000001a1b1b7221 */ /* 0x000fca0000010000 */
[----:B------:R-:W-:Y:S01]  /*7250*/  MOV R24, R27 ;  /* 0x0000001b00187202 */ /* 0x000fe20000000f00 */
[----:B------:R-:W-:-:S07]  /*7260*/  IMAD.MOV.U32 R29, RZ, RZ, R23 ;  /* 0x000000ffff1d7224 */ /* 0x000fce00078e0017 */
[----:B------:R-:W-:Y:S05]  /*7270*/  WARPSYNC.COLLECTIVE R15, `(.L_x_827) ;  /* 0x000000000f087348 */ /* 0x000fea0003c00000 */
[----:B------:R0:W1:Y:S02]  /*7280*/  SHFL.BFLY P2, R23, R24, R17, R22 ;  /* 0x0c00001118177389 */ /* 0x0000640000040016 */
[----:B01----:R-:W-:Y:S01]  /*7290*/  ENDCOLLECTIVE ;  /* 0x000000000000791b */ /* 0x003fe20003800000 */
.L_x_827:
[----:B------:R-:W-:-:S05]  /*72a0*/  FADD.FTZ R29, R28, R29 ;  /* 0x0000001d1c1d7221 */ /* 0x000fca0000010000 */
[----:B------:R-:W-:Y:S01]  /*72b0*/  MOV R24, R29 ;  /* 0x0000001d00187202 */ /* 0x000fe20000000f00 */
[----:B------:R-:W-:Y:S01]  /*72c0*/  IMAD.MOV.U32 R17, RZ, RZ, 0x2 ;  /* 0x00000002ff117424 */ /* 0x000fe200078e00ff */
[----:B------:R-:W-:-:S07]  /*72d0*/  MOV R30, R23 ;  /* 0x00000017001e7202 */ /* 0x000fce0000000f00 */
[----:B------:R-:W-:Y:S05]  /*72e0*/  WARPSYNC.COLLECTIVE R15, `(.L_x_828) ;  /* 0x000000000f087348 */ /* 0x000fea0003c00000 */
[----:B------:R0:W1:Y:S02]  /*72f0*/  SHFL.BFLY P2, R23, R24, R17, R22 ;  /* 0x0c00001118177389 */ /* 0x0000640000040016 */
[----:B01----:R-:W-:Y:S01]  /*7300*/  ENDCOLLECTIVE ;  /* 0x000000000000791b */ /* 0x003fe20003800000 */
.L_x_828:
[----:B------:R-:W-:-:S05]  /*7310*/  FADD.FTZ R30, R27, R30 ;  /* 0x0000001e1b1e7221 */ /* 0x000fca0000010000 */
[----:B------:R-:W-:Y:S02]  /*7320*/  MOV R24, R30 ;  /* 0x0000001e00187202 */ /* 0x000fe40000000f00 */
[----:B------:R-:W-:-:S07]  /*7330*/  MOV R32, R23 ;  /* 0x0000001700207202 */ /* 0x000fce0000000f00 */
[----:B------:R-:W-:Y:S05]  /*7340*/  WARPSYNC.COLLECTIVE R15, `(.L_x_829) ;  /* 0x000000000f087348 */ /* 0x000fea0003c00000 */
[----:B------:R0:W1:Y:S02]  /*7350*/  SHFL.BFLY P2, R23, R24, R17, R22 ;  /* 0x0c00001118177389 */ /* 0x0000640000040016 */
[----:B01----:R-:W-:Y:S01]  /*7360*/  ENDCOLLECTIVE ;  /* 0x000000000000791b */ /* 0x003fe20003800000 */
.L_x_829:
[----:B------:R-:W-:Y:S01]  /*7370*/  FADD.FTZ R32, R29, R32 ;  /* 0x000000201d207221 */ /* 0x000fe20000010000 */
[----:B------:R-:W-:-:S03]  /*7380*/  HFMA2.MMA R17, -RZ, RZ, 0, 5.9604644775390625e-08 ;  /* 0x00000001ff117435 */ /* 0x000fc600000001ff */
[----:B------:R-:W-:Y:S01]  /*7390*/  IMAD.MOV.U32 R24, RZ, RZ, R32 ;  /* 0x000000ffff187224 */ /* 0x000fe200078e0020 */
[----:B------:R-:W-:-:S07]  /*73a0*/  MOV R25, R23 ;  /* 0x0000001700197202 */ /* 0x000fce0000000f00 */
[----:B------:R-:W-:Y:S05]  /*73b0*/  WARPSYNC.COLLECTIVE R15, `(.L_x_830) ;  /* 0x000000000f087348 */ /* 0x000fea0003c00000 */
[----:B------:R0:W1:Y:S02]  /*73c0*/  SHFL.BFLY P2, R23, R24, R17, R22 ;  /* 0x0c00001118177389 */ /* 0x0000640000040016 */
[----:B01----:R-:W-:Y:S01]  /*73d0*/  ENDCOLLECTIVE ;  /* 0x000000000000791b */ /* 0x003fe20003800000 */
.L_x_830:
[----:B------:R-:W-:-:S05]  /*73e0*/  FADD.FTZ R25, R30, R25 ;  /* 0x000000191e197221 */ /* 0x000fca0000010000 */
[----:B------:R-:W-:Y:S02]  /*73f0*/  MOV R24, R25 ;  /* 0x0000001900187202 */ /* 0x000fe40000000f00 */
[----:B------:R-:W-:-:S07]  /*7400*/  MOV R31, R23 ;  /* 0x00000017001f7202 */ /* 0x000fce0000000f00 */
[----:B------:R-:W-:Y:S05]  /*7410*/  WARPSYNC.COLLECTIVE R15, `(.L_x_831) ;  /* 0x000000000f087348 */ /* 0x000fea0003c00000 */
[----:B------:R0:W1:Y:S02]  /*7420*/  SHFL.BFLY P2, R23, R24, R17, R22 ;  /* 0x0c00001118177389 */ /* 0x0000640000040016 */
[----:B01----:R-:W-:Y:S01]  /*7430*/  ENDCOLLECTIVE ;  /* 0x000000000000791b */ /* 0x003fe20003800000 */
.L_x_831:
[----:B------:R-:W-:Y:S01]  /*7440*/  FADD.FTZ R31, R32, R31 ;  /* 0x0000001f201f7221 */ /* 0x000fe20000010000 */
[----:B------:R-:W-:Y:S06]  /*7450*/  BRA `(.L_x_832) ;  /* 0xffffffe800787947 */ /* 0x000fec000383ffff */
.L_x_802:
[----:B------:R-:W-:Y:S01]  /*7460*/  HFMA2.MMA R17, -RZ, RZ, 0, 4.76837158203125e-07 ;  /* 0x00000008ff117435 */ /* 0x000fe200000001ff */
[----:B------:R-:W-:Y:S01]  /*7470*/  BSSY B0, `(.L_x_833) ;  /* 0x0000007000007945 */ /* 0x000fe20003800000 */
[----:B-1----:R-:W-:Y:S01]  /*7480*/  IMAD.MOV.U32 R24, RZ, RZ, R18 ;  /* 0x000000ffff187224 */ /* 0x002fe200078e0012 */
[----:B------:R-:W-:Y:S02]  /*7490*/  MOV R22, 0x101f ;  /* 0x0000101f00167802 */ /* 0x000fe40000000f00 */
[----:B0-----:R-:W-:-:S07]  /*74a0*/  MOV R15, 0xffff ;  /* 0x0000ffff000f7802 */ /* 0x001fce0000000f00 */
[----:B--2---:R-:W-:Y:S05]  /*74b0*/  WARPSYNC.COLLECTIVE R15, `(.L_x_834) ;  /* 0x000000000f087348 */ /* 0x004fea0003c00000 */
[----:B------:R0:W1:Y:S02]  /*74c0*/  SHFL.BFLY P2, R23, R24, R17, R22 ;  /* 0x0c00001118177389 */ /* 0x0000640000040016 */
[----:B012---:R-:W-:Y:S01]  /*74d0*/  ENDCOLLECTIVE ;  /* 0x000000000000791b */ /* 0x007fe20003800000 */
.L_x_834:
[----:B------:R-:W-:Y:S05]  /*74e0*/  BSYNC B0 ;  /* 0x0000000000007941 */ /* 0x000fea0003800000 */
.L_x_833:
[----:B------:R-:W-:Y:S01]  /*74f0*/  HFMA2.MMA R17, -RZ, RZ, 0, 4.76837158203125e-07 ;  /* 0x00000008ff117435 */ /* 0x000fe200000001ff */
[----:B------:R-:W-:Y:S01]  /*7500*/  MOV R24, R19 ;  /* 0x0000001300187202 */ /* 0x000fe20000000f00 */
[----:B------:R-:W-:Y:S01]  /*7510*/  IMAD.MOV.U32 R15, RZ, RZ, 0xffff ;  /* 0x0000ffffff0f7424 */ /* 0x000fe200078e00ff */
[----:B------:R-:W-:Y:S01]  /*7520*/  MOV R22, 0x101f ;  /* 0x0000101f00167802 */ /* 0x000fe20000000f00 */
[----:B------:R-:W-:Y:S01]  /*7530*/  IMAD.MOV.U32 R21, RZ, RZ, R23 ;  /* 0x000000ffff157224 */ /* 0x000fe200078e0017 */
[----:B------:R-:W-:Y:S01]  /*7540*/  @!P0 SHF.L.U32 R28, R47, 0x1, RZ ;  /* 0x000000012f1c8819 */ /* 0x000fe200000006ff */
[----:B------:R-:W-:Y:S01]  /*7550*/  HFMA2.MMA R29, -RZ, RZ, 0, 0 ;  /* 0x00000000ff1d7435 */ /* 0x000fe200000001ff */
[----:B------:R-:W-:-:S10]  /*7560*/  @!P0 IADD3 R25, R26, 0x14, RZ ;  /* 0x000000141a198810 */ /* 0x000fd40007ffe0ff */
[----:B------:R-:W-:Y:S05]  /*7570*/  WARPSYNC.COLLECTIVE R15, `(.L_x_835) ;  /* 0x000000000f087348 */ /* 0x000fea0003c00000 */
[----:B------:R0:W1:Y:S02]  /*7580*/  SHFL.BFLY P2, R23, R24, R17, R22 ;  /* 0x0c00001118177389 */ /* 0x0000640000040016 */
[----:B01----:R-:W-:Y:S01]  /*7590*/  ENDCOLLECTIVE ;  /* 0x000000000000791b */ /* 0x003fe20003800000 */
.L_x_835:
[----:B------:R-:W-:Y:S01]  /*75a0*/  FADD.FTZ R21, R21, R18 ;  /* 0x0000001215157221 */ /* 0x000fe20000010000 */
[----:B------:R-:W-:Y:S01]  /*75b0*/  @!P0 LEA R30, R47, UR4, 0x7 ;  /* 0x000000042f1e8c11 */ /* 0x000fe2000f8e38ff */
[----:B------:R-:W-:Y:S01]  /*75c0*/  IMAD.MOV.U32 R33, RZ, RZ, RZ ;  /* 0x000000ffff217224 */ /* 0x000fe200078e00ff */
[----:B------:R-:W-:Y:S01]  /*75d0*/  @!P0 LOP3.LUT R25, R25, R28, RZ, 0x3c, !PT ;  /* 0x0000001c19198212 */ /* 0x000fe200078e3cff */
[----:B------:R-:W-:Y:S01]  /*75e0*/  IMAD.MOV.U32 R39, RZ, RZ, RZ ;  /* 0x000000ffff277224 */ /* 0x000fe200078e00ff */
[----:B------:R-:W-:Y:S02]  /*75f0*/  @!P0 LEA R31, R47, UR4, 0x7 ;  /* 0x000000042f1f8c11 */ /* 0x000fe4000f8e38ff */
[----:B------:R-:W-:Y:S02]  /*7600*/  @!P0 LEA R25, R25, R30, 0x2 ;  /* 0x0000001e19198211 */ /* 0x000fe400078e10ff */
[----:B------:R-:W-:-:S03]  /*7610*/  @!P0 LEA R37, R47, UR4, 0x7 ;  /* 0x000000042f258c11 */ /* 0x000fc6000f8e38ff */
[----:B------:R-:W0:Y:S01]  /*7620*/  @!P0 LDS R28, [R25+0x500] ;  /* 0x00050000191c8984 */ /* 0x000e220000000800 */
[----:B------:R-:W-:Y:S01]  /*7630*/  HFMA2.MMA R17, -RZ, RZ, 0, 2.384185791015625e-07 ;  /* 0x00000004ff117435 */ /* 0x000fe200000001ff */
[----:B------:R-:W-:Y:S02]  /*7640*/  MOV R24, R21 ;  /* 0x0000001500187202 */ /* 0x000fe40000000f00 */
[----:B------:R1:W2:Y:S01]  /*7650*/  @!P0 LDS R27, [R25] ;  /* 0x00000000191b8984 */ /* 0x0002a20000000800 */
[----:B------:R-:W-:Y:S01]  /*7660*/  FADD.FTZ R18, R23, R19 ;  /* 0x0000001317127221 */ /* 0x000fe20000010000 */
[----:B-1----:R-:W-:-:S07]  /*7670*/  IMAD.MOV.U32 R25, RZ, RZ, RZ ;  /* 0x000000ffff197224 */ /* 0x002fce00078e00ff */
[----:B0-2---:R-:W-:Y:S05]  /*7680*/  WARPSYNC.COLLECTIVE R15, `(.L_x_836) ;  /* 0x000000000f087348 */ /* 0x005fea0003c00000 */
[----:B------:R1:W3:Y:S02]  /*7690*/  SHFL.BFLY P2, R23, R24, R17, R22 ;  /* 0x0c00001118177389 */ /* 0x0002e40000040016 */
[----:B0123--:R-:W-:Y:S01]  /*76a0*/  ENDCOLLECTIVE ;  /* 0x000000000000791b */ /* 0x00ffe20003800000 */
.L_x_836:
[----:B------:R-:W-:Y:S01]  /*76b0*/  MOV R24, R18 ;  /* 0x0000001200187202 */ /* 0x000fe20000000f00 */
[----:B------:R-:W-:-:S07]  /*76c0*/  IMAD.MOV.U32 R20, RZ, RZ, R23 ;  /* 0x000000ffff147224 */ /* 0x000fce00078e0017 */
[----:B------:R-:W-:Y:S05]  /*76d0*/  WARPSYNC.COLLECTIVE R15, `(.L_x_837) ;  /* 0x000000000f087348 */ /* 0x000fea0003c00000 */
[----:B------:R0:W1:Y:S02]  /*76e0*/  SHFL.BFLY P2, R23, R24, R17, R22 ;  /* 0x0c00001118177389 */ /* 0x0000640000040016 */
[----:B01----:R-:W-:Y:S01]  /*76f0*/  ENDCOLLECTIVE ;  /* 0x000000000000791b */ /* 0x003fe20003800000 */
.L_x_837:
[----:B------:R-:W-:Y:S01]  /*7700*/  @!P0 MOV R29, R28 ;  /* 0x0000001c001d8202 */ /* 0x000fe20000000f00 */
[----:B------:R-:W-:Y:S01]  /*7710*/  FADD.FTZ R20, R21, R20 ;  /* 0x0000001415147221 */ /* 0x000fe20000010000 */
[----:B------:R-:W-:Y:S01]  /*7720*/  @!P0 MOV R25, R27 ;  /* 0x0000001b00198202 */ /* 0x000fe20000000f00 */
[----:B------:R-:W-:Y:S02]  /*7730*/  HFMA2.MMA R17, -RZ, RZ, 0, 1.1920928955078125e-07 ;  /* 0x00000002ff117435 */ /* 0x000fe400000001ff */
[----:B------:R-:W-:Y:S02]  /*7740*/  IMAD.MOV.U32 R24, RZ, RZ, R20 ;  /* 0x000000ffff187224 */ /* 0x000fe400078e0014 */
[----:B------:R-:W-:-:S07]  /*7750*/  FADD.FTZ R21, R18, R23 ;  /* 0x0000001712157221 */ /* 0x000fce0000010000 */
[----:B------:R-:W-:Y:S05]  /*7760*/  WARPSYNC.COLLECTIVE R15, `(.L_x_838) ;  /* 0x000000000f087348 */ /* 0x000fea0003c00000 */
[----:B------:R0:W1:Y:S02]  /*7770*/  SHFL.BFLY P2, R23, R24, R17, R22 ;  /* 0x0c00001118177389 */ /* 0x0000640000040016 */
[----:B01----:R-:W-:Y:S01]  /*7780*/  ENDCOLLECTIVE ;  /* 0x000000000000791b */ /* 0x003fe20003800000 */
.L_x_838:
[----:B------:R-:W-:Y:S02]  /*7790*/  MOV R24, R21 ;  /* 0x0000001500187202 */ /* 0x000fe40000000f00 */
[----:B------:R-:W-:-:S07]  /*77a0*/  MOV R19, R23 ;  /* 0x0000001700137202 */ /* 0x000fce0000000f00 */
[----:B------:R-:W-:Y:S05]  /*77b0*/  WARPSYNC.COLLECTIVE R15, `(.L_x_839) ;  /* 0x000000000f087348 */ /* 0x000fea0003c00000 */
[----:B------:R0:W1:Y:S02]  /*77c0*/  SHFL.BFLY P2, R23, R24, R17, R22 ;  /* 0x0c00001118177389 */ /* 0x0000640000040016 */
[----:B01----:R-:W-:Y:S01]  /*77d0*/  ENDCOLLECTIVE ;  /* 0x000000000000791b */ /* 0x003fe20003800000 */
.L_x_839:
[----:B------:R-:W-:Y:S01]  /*77e0*/  FADD.FTZ R19, R20, R19 ;  /* 0x0000001314137221 */ /* 0x000fe20000010000 */
[----:B------:R-:W-:Y:S01]  /*77f0*/  @!P0 VIADD R20, R26, 0x28 ;  /* 0x000000281a148836 */ /* 0x000fe20000000000 */
[----:B------:R-:W-:Y:S02]  /*7800*/  HFMA2.MMA R17, -RZ, RZ, 0, 5.9604644775390625e-08 ;  /* 0x00000001ff117435 */ /* 0x000fe400000001ff */
[----:B------:R-:W-:Y:S02]  /*7810*/  IMAD.MOV.U32 R24, RZ, RZ, R19 ;  /* 0x000000ffff187224 */ /* 0x000fe400078e0013 */
[----:B------:R-:W-:Y:S01]  /*7820*/  FADD.FTZ R18, R21, R23 ;  /* 0x0000001715127221 */ /* 0x000fe20000010000 */
[----:B------:R-:W-:-:S07]  /*7830*/  @!P0 SHF.L.U32 R21, R47, 0x1, RZ ;  /* 0x000000012f158819 */ /* 0x000fce00000006ff */
[----:B------:R-:W-:Y:S05]  /*7840*/  WARPSYNC.COLLECTIVE R15, `(.L_x_840) ;  /* 0x000000000f087348 */ /* 0x000fea0003c00000 */
[----:B------:R0:W1:Y:S02]  /*7850*/  SHFL.BFLY P2, R23, R24, R17, R22 ;  /* 0x0c00001118177389 */ /* 0x0000640000040016 */
[----:B01----:R-:W-:Y:S01]  /*7860*/  ENDCOLLECTIVE ;  /* 0x000000000000791b */ /* 0x003fe20003800000 */
.L_x_840:
[----:B------:R-:W-:-:S04]  /*7870*/  @!P0 LOP3.LUT R20, R20, R21, RZ, 0x3c, !PT ;  /* 0x0000001514148212 */ /* 0x000fc800078e3cff */
[----:B------:R-:W-:-:S05]  /*7880*/  @!P0 LEA R31, R20, R31, 0x2 ;  /* 0x0000001f141f8211 */ /* 0x000fca00078e10ff */
[----:B------:R-:W0:Y:S01]  /*7890*/  @!P0 LDS R36, [R31+0x500] ;  /* 0x000500001f248984 */ /* 0x000e220000000800 */
[----:B------:R-:W-:-:S03]  /*78a0*/  MOV R24, R18 ;  /* 0x0000001200187202 */ /* 0x000fc60000000f00 */
[----:B------:R1:W2:Y:S01]  /*78b0*/  @!P0 LDS R35, [R31] ;  /* 0x000000001f238984 */ /* 0x0002a20000000800 */
[----:B------:R-:W-:Y:S01]  /*78c0*/  MOV R28, R23 ;  /* 0x00000017001c7202 */ /* 0x000fe20000000f00 */
[----:B-1----:R-:W-:-:S11]  /*78d0*/  HFMA2.MMA R31, -RZ, RZ, 0, 0 ;  /* 0x00000000ff1f7435 */ /* 0x002fd600000001ff */
[----:B0-2---:R-:W-:Y:S05]  /*78e0*/  WARPSYNC.COLLECTIVE R15, `(.L_x_841) ;  /* 0x000000000f087348 */ /* 0x005fea0003c00000 */
[----:B------:R1:W3:Y:S02]  /*78f0*/  SHFL.BFLY P2, R23, R24, R17, R22 ;  /* 0x0c00001118177389 */ /* 0x0002e40000040016 */
[----:B0123--:R-:W-:Y:S01]  /*7900*/  ENDCOLLECTIVE ;  /* 0x000000000000791b */ /* 0x00ffe20003800000 */
.L_x_841:
[----:B------:R-:W-:Y:S01]  /*7910*/  FADD.FTZ R19, R19, R28 ;  /* 0x0000001c13137221 */ /* 0x000fe20000010000 */
[----:B------:R-:W-:Y:S01]  /*7920*/  HFMA2.MMA R17, -RZ, RZ, 0, 4.76837158203125e-07 ;  /* 0x00000008ff117435 */ /* 0x000fe200000001ff */
[----:B------:R-:W-:Y:S01]  /*7930*/  MOV R24, R25 ;  /* 0x0000001900187202 */ /* 0x000fe20000000f00 */
[----:B------:R-:W-:-:S09]  /*7940*/  IMAD.MOV.U32 R27, RZ, RZ, R23 ;  /* 0x000000ffff1b7224 */ /* 0x000fd200078e0017 */
[----:B------:R-:W-:Y:S05]  /*7950*/  WARPSYNC.COLLECTIVE R15, `(.L_x_842) ;  /* 0x000000000f087348 */ /* 0x000fea0003c00000 */
[----:B------:R0:W1:Y:S02]  /*7960*/  SHFL.BFLY P2, R23, R24, R17, R22 ;  /* 0x0c00001118177389 */ /* 0x0000640000040016 */
[----:B01----:R-:W-:Y:S01]  /*7970*/  ENDCOLLECTIVE ;  /* 0x000000000000791b */ /* 0x003fe20003800000 */
.L_x_842:
[----:B------:R-:W-:Y:S02]  /*7980*/  @!P0 MOV R33, R36 ;  /* 0x0000002400218202 */ /* 0x000fe40000000f00 */
[----:B------:R-:W-:Y:S01]  /*7990*/  @!P0 MOV R31, R35 ;  /* 0x00000023001f8202 */ /* 0x000fe20000000f00 */
[----:B------:R-:W-:Y:S01]  /*79a0*/  IMAD.MOV.U32 R24, RZ, RZ, R29 ;  /* 0x000000ffff187224 */ /* 0x000fe200078e001d */
[----:B------:R-:W-:-:S07]  /*79b0*/  MOV R30, R23 ;  /* 0x00000017001e7202 */ /* 0x000fce0000000f00 */
[----:B------:R-:W-:Y:S05]  /*79c0*/  WARPSYNC.COLLECTIVE R15, `(.L_x_843) ;  /* 0x000000000f087348 */ /* 0x000fea0003c00000 */
[----:B------:R0:W1:Y:S02]  /*79d0*/  SHFL.BFLY P2, R23, R24, R17, R22 ;  /* 0x0c00001118177389 */ /* 0x0000640000040016 */
[----:B01----:R-:W-:Y:S01]  /*79e0*/  ENDCOLLECTIVE ;  /* 0x000000000000791b */ /* 0x003fe20003800000 */
.L_x_843:
[----:B------:R-:W-:-:S05]  /*79f0*/  FADD.FTZ R30, R30, R25 ;  /* 0x000000191e1e7221 */ /* 0x000fca0000010000 */
[----:B------:R-:W-:Y:S01]  /*7a00*/  MOV R24, R30 ;  /* 0x0000001e00187202 */ /* 0x000fe20000000f00 */
[----:B------:R-:W-:Y:S01]  /*7a10*/  IMAD.MOV.U32 R17, RZ, RZ, 0x4 ;  /* 0x00000004ff117424 */ /* 0x000fe200078e00ff */
[----:B------:R-:W-:-:S07]  /*7a20*/  MOV R32, R23 ;  /* 0x0000001700207202 */ /* 0x000fce0000000f00 */
[----:B------:R-:W-:Y:S05]  /*7a30*/  WARPSYNC.COLLECTIVE R15, `(.L_x_844) ;  /* 0x000000000f087348 */ /* 0x000fea0003c00000 */
[----:B------:R0:W1:Y:S02]  /*7a40*/  SHFL.BFLY P2, R23, R24, R17, R22 ;  /* 0x0c00001118177389 */ /* 0x0000640000040016 */
[----:B01----:R-:W-:Y:S01]  /*7a50*/  ENDCOLLECTIVE ;  /* 0x000000000000791b */ /* 0x003fe20003800000 */
.L_x_844:
[----:B------:R-:W-:-:S05]  /*7a60*/  FADD.FTZ R32, R32, R29 ;  /* 0x0000001d20207221 */ /* 0x000fca0000010000 */
[----:B------:R-:W-:Y:S02]  /*7a70*/  MOV R24, R32 ;  /* 0x0000002000187202 */ /* 0x000fe40000000f00 */
[----:B------:R-:W-:-:S07]  /*7a80*/  MOV R25, R23 ;  /* 0x0000001700197202 */ /* 0x000fce0000000f00 */
[----:B------:R-:W-:Y:S05]  /*7a90*/  WARPSYNC.COLLECTIVE R15, `(.L_x_845) ;  /* 0x000000000f087348 */ /* 0x000fea0003c00000 */
[----:B------:R0:W1:Y:S02]  /*7aa0*/  SHFL.BFLY P2, R23, R24, R17, R22 ;  /* 0x0c00001118177389 */ /* 0x0000640000040016 */
[----:B01----:R-:W-:Y:S01]  /*7ab0*/  ENDCOLLECTIVE ;  /* 0x000000000000791b */ /* 0x003fe20003800000 */
.L_x_845:
[----:B------:R-:W-:Y:S01]  /*7ac0*/  FADD.FTZ R25, R30, R25 ;  /* 0x000000191e197221 */ /* 0x000fe20000010000 */
[----:B------:R-:W-:-:S04]  /*7ad0*/  HFMA2.MMA R17, -RZ, RZ, 0, 1.1920928955078125e-07 ;  /* 0x00000002ff117435 */ /* 0x000fc800000001ff */
[----:B------:R-:W-:Y:S02]  /*7ae0*/  MOV R24, R25 ;  /* 0x0000001900187202 */ /* 0x000fe40000000f00 */
[----:B------:R-:W-:-:S07]  /*7af0*/  MOV R29, R23 ;  /* 0x00000017001d7202 */ /* 0x000fce0000000f00 */
[----:B------:R-:W-:Y:S05]  /*7b00*/  WARPSYNC.COLLECTIVE R15, `(.L_x_846) ;  /* 0x000000000f087348 */ /* 0x000fea0003c00000 */
[----:B------:R0:W1:Y:S02]  /*7b10*/  SHFL.BFLY P2, R23, R24, R17, R22 ;  /* 0x0c00001118177389 */ /* 0x0000640000040016 */
[----:B01----:R-:W-:Y:S01]  /*7b20*/  ENDCOLLECTIVE ;  /* 0x000000000000791b */ /* 0x003fe20003800000 */
.L_x_846:
[----:B------:R-:W-:-:S05]  /*7b30*/  FADD.FTZ R29, R32, R29 ;  /* 0x0000001d201d7221 */ /* 0x000fca0000010000 */
[----:B------:R-:W-:Y:S01]  /*7b40*/  MOV R24, R29 ;  /* 0x0000001d00187202 */ /* 0x000fe20000000f00 */
[----:B------:R-:W-:-:S07]  /*7b50*/  IMAD.MOV.U32 R20, RZ, RZ, R23 ;  /* 0x000000ffff147224 */ /* 0x000fce00078e0017 */
[----:B------:R-:W-:Y:S05]  /*7b60*/  WARPSYNC.COLLECTIVE R15, `(.L_x_847) ;  /* 0x000000000f087348 */ /* 0x000fea0003c00000 */
[----:B------:R0:W1:Y:S02]  /*7b70*/  SHFL.BFLY P2, R23, R24, R17, R22 ;  /* 0x0c00001118177389 */ /* 0x0000640000040016 */
[----:B01----:R-:W-:Y:S01]  /*7b80*/  ENDCOLLECTIVE ;  /* 0x000000000000791b */ /* 0x003fe20003800000 */
.L_x_847:
[----:B------:R-:W-:Y:S01]  /*7b90*/  FADD.FTZ R25, R25, R20 ;  /* 0x0000001419197221 */ /* 0x000fe20000010000 */
[----:B------:R-:W-:-:S04]  /*7ba0*/  @!P0 IADD3 R20, R26, 0x3c, RZ ;  /* 0x0000003c1a148810 */ /* 0x000fc80007ffe0ff */
[----:B------:R-:W-:Y:S01]  /*7bb0*/  MOV R24, R25 ;  /* 0x0000001900187202 */ /* 0x000fe20000000f00 */
[----:B------:R-:W-:Y:S01]  /*7bc0*/  IMAD.MOV.U32 R17, RZ, RZ, 0x1 ;  /* 0x00000001ff117424 */ /* 0x000fe200078e00ff */
[----:B------:R-:W-:-:S07]  /*7bd0*/  MOV R34, R23 ;  /* 0x0000001700227202 */ /* 0x000fce0000000f00 */
[----:B------:R-:W-:Y:S05]  /*7be0*/  WARPSYNC.COLLECTIVE R15, `(.L_x_848) ;  /* 0x000000000f087348 */ /* 0x000fea0003c00000 */
[----:B------:R0:W1:Y:S02]  /*7bf0*/  SHFL.BFLY P2, R23, R24, R17, R22 ;  /* 0x0c00001118177389 */ /* 0x0000640000040016 */
[----:B01----:R-:W-:Y:S01]  /*7c00*/  ENDCOLLECTIVE ;  /* 0x000000000000791b */ /* 0x003fe20003800000 */
.L_x_848:
[----:B------:R-:W-:-:S05]  /*7c10*/  FADD.FTZ R34, R29, R34 ;  /* 0x000000221d227221 */ /* 0x000fca0000010000 */
[----:B------:R-:W-:Y:S02]  /*7c20*/  MOV R24, R34 ;  /* 0x0000002200187202 */ /* 0x000fe40000000f00 */
[----:B------:R-:W-:-:S07]  /*7c30*/  MOV R36, R23 ;  /* 0x0000001700247202 */ /* 0x000fce0000000f00 */
[----:B------:R-:W-:Y:S05]  /*7c40*/  WARPSYNC.COLLECTIVE R15, `(.L_x_849) ;  /* 0x000000000f087348 */ /* 0x000fea0003c00000 */
[----:B------:R0:W1:Y:S02]  /*7c50*/  SHFL.BFLY P2, R23, R24, R17, R22 ;  /* 0x0c00001118177389 */ /* 0x0000640000040016 */
[----:B01----:R-:W-:Y:S01]  /*7c60*/  ENDCOLLECTIVE ;  /* 0x000000000000791b */ /* 0x003fe20003800000 */
.L_x_849:
[----:B------:R-:W-:Y:S01]  /*7c70*/  FADD.FTZ R25, R25, R36 ;  /* 0x0000002419197221 */ /* 0x000fe20000010000 */
[----:B------:R-:W-:Y:S01]  /*7c80*/  HFMA2.MMA R17, -RZ, RZ, 0, 4.76837158203125e-07 ;  /* 0x00000008ff117435 */ /* 0x000fe200000001ff */
[----:B------:R-:W-:Y:S01]  /*7c90*/  IMAD.MOV.U32 R24, RZ, RZ, R31 ;  /* 0x000000ffff187224 */ /* 0x000fe200078e001f */
[----:B------:R-:W-:-:S09]  /*7ca0*/  MOV R35, R23 ;  /* 0x0000001700237202 */ /* 0x000fd20000000f00 */
[----:B------:R-:W-:Y:S05]  /*7cb0*/  WARPSYNC.COLLECTIVE R15, `(.L_x_850) ;  /* 0x000000000f087348 */ /* 0x000fea0003c00000 */
[----:B------:R0:W1:Y:S02]  /*7cc0*/  SHFL.BFLY P2, R23, R24, R17, R22 ;  /* 0x0c00001118177389 */ /* 0x0000640000040016 */
[----:B01----:R-:W-:Y:S01]  /*7cd0*/  ENDCOLLECTIVE ;  /* 0x000000000000791b */ /* 0x003fe20003800000 */
.L_x_850:
[----:B------:R-:W-:Y:S02]  /*7ce0*/  MOV R24, R33 ;  /* 0x0000002100187202 */ /* 0x000fe40000000f00 */
[----:B------:R-:W-:-:S07]  /*7cf0*/  MOV R38, R23 ;  /* 0x0000001700267202 */ /* 0x000fce0000000f00 */
[----:B------:R-:W-:Y:S05]  /*7d00*/  WARPSYNC.COLLECTIVE R15, `(.L_x_851) ;  /* 0x000000000f087348 */ /* 0x000fea0003c00000 */
[----:B------:R0:W1:Y:S02]  /*7d10*/  SHFL.BFLY P2, R23, R24, R17, R22 ;  /* 0x0c00001118177389 */ /* 0x0000640000040016 */
[----:B01----:R-:W-:Y:S01]  /*7d20*/  ENDCOLLECTIVE ;  /* 0x000000000000791b */ /* 0x003fe20003800000 */
.L_x_851:
[----:B------:R-:W-:Y:S01]  /*7d30*/  FADD.FTZ R38, R38, R31 ;  /* 0x0000001f26267221 */ /* 0x000fe20000010000 */
[----:B------:R-:W-:-:S04]  /*7d40*/  HFMA2.MMA R17, -RZ, RZ, 0, 2.384185791015625e-07 ;  /* 0x00000004ff117435 */ /* 0x000fc800000001ff */
[----:B------:R-:W-:Y:S01]  /*7d50*/  MOV R24, R38 ;  /* 0x0000002600187202 */ /* 0x000fe20000000f00 */
[----:B------:R-:W-:-:S07]  /*7d60*/  IMAD.MOV.U32 R40, RZ, RZ, R23 ;  /* 0x000000ffff287224 */ /* 0x000fce00078e0017 */
[----:B------:R-:W-:Y:S05]  /*7d70*/  WARPSYNC.COLLECTIVE R15, `(.L_x_852) ;  /* 0x000000000f087348 */ /* 0x000fea0003c00000 */
[----:B------:R0:W1:Y:S02]  /*7d80*/  SHFL.BFLY P2, R23, R24, R17, R22 ;  /* 0x0c00001118177389 */ /* 0x0000640000040016 */
[----:B01----:R-:W-:Y:S01]  /*7d90*/  ENDCOLLECTIVE ;  /* 0x000000000000791b */ /* 0x003fe20003800000 */
.L_x_852:
[----:B------:R-:W-:-:S05]  /*7da0*/  FADD.FTZ R40, R40, R33 ;  /* 0x0000002128287221 */ /* 0x000fca0000010000 */
[----:B------:R-:W-:Y:S01]  /*7db0*/  MOV R24, R40 ;  /* 0x0000002800187202 */ /* 0x000fe20000000f00 */
[----:B------:R-:W-:-:S07]  /*7dc0*/  IMAD.MOV.U32 R31, RZ, RZ, R23 ;  /* 0x000000ffff1f7224 */ /* 0x000fce00078e0017 */
[----:B------:R-:W-:Y:S05]  /*7dd0*/  WARPSYNC.COLLECTIVE R15, `(.L_x_853) ;  /* 0x000000000f087348 */ /* 0x000fea0003c00000 */
[----:B------:R0:W1:Y:S02]  /*7de0*/  SHFL.BFLY P2, R23, R24, R17, R22 ;  /* 0x0c00001118177389 */ /* 0x0000640000040016 */
[----:B01----:R-:W-:Y:S01]  /*7df0*/  ENDCOLLECTIVE ;  /* 0x000000000000791b */ /* 0x003fe20003800000 */
.L_x_853:
[----:B------:R-:W-:Y:S01]  /*7e00*/  FADD.FTZ R31, R38, R31 ;  /* 0x0000001f261f7221 */ /* 0x000fe20000010000 */
[----:B------:R-:W-:-:S04]  /*7e10*/  HFMA2.MMA R17, -RZ, RZ, 0, 1.1920928955078125e-07 ;  /* 0x00000002ff117435 */ /* 0x000fc800000001ff */
[----:B------:R-:W-:Y:S02]  /*7e20*/  MOV R24, R31 ;  /* 0x0000001f00187202 */ /* 0x000fe40000000f00 */
[----:B------:R-:W-:Y:S02]  /*7e30*/  MOV R33, R23 ;  /* 0x0000001700217202 */ /* 0x000fe40000000f00 */
[----:B------:R-:W-:-:S03]  /*7e40*/  @!P0 SHF.L.U32 R23, R47, 0x1, RZ ;  /* 0x000000012f178819 */ /* 0x000fc600000006ff */
[----:B------:R-:W-:Y:S01]  /*7e50*/  FADD.FTZ R33, R40, R33 ;  /* 0x0000002128217221 */ /* 0x000fe20000010000 */
[----:B------:R-:W-:-:S07]  /*7e60*/  @!P0 LOP3.LUT R20, R20, R23, RZ, 0x3c, !PT ;  /* 0x0000001714148212 */ /* 0x000fce00078e3cff */
[----:B------:R-:W-:Y:S05]  /*7e70*/  WARPSYNC.COLLECTIVE R15, `(.L_x_854) ;  /* 0x000000000f087348 */ /* 0x000fea0003c00000 */
[----:B------:R0:W1:Y:S02]  /*7e80*/  SHFL.BFLY P2, R23, R24, R17, R22 ;  /* 0x0c00001118177389 */ /* 0x0000640000040016 */
[----:B01----:R-:W-:Y:S01]  /*7e90*/  ENDCOLLECTIVE ;  /* 0x000000000000791b */ /* 0x003fe20003800000 */
.L_x_854:
[----:B------:R-:W-:-:S05]  /*7ea0*/  @!P0 IMAD R37, R20, 0x4, R37 ;  /* 0x0000000414258824 */ /* 0x000fca00078e0225 */
[----:B------:R-:W0:Y:S04]  /*7eb0*/  @!P0 LDS R42, [R37] ;  /* 0x00000000252a8984 */ /* 0x000e280000000800 */
[----:B------:R1:W2:Y:S01]  /*7ec0*/  @!P0 LDS R44, [R37+0x500] ;  /* 0x00050000252c8984 */ /* 0x0002a20000000800 */
[----:B------:R-:W-:Y:S01]  /*7ed0*/  IMAD.MOV.U32 R24, RZ, RZ, R33 ;  /* 0x000000ffff187224 */ /* 0x000fe200078e0021 */
[----:B-1----:R-:W-:Y:S01]  /*7ee0*/  HFMA2.MMA R37, -RZ, RZ, 0, 0 ;  /* 0x00000000ff257435 */ /* 0x002fe200000001ff */
[----:B------:R-:W-:-:S10]  /*7ef0*/  MOV R30, R23 ;  /* 0x00000017001e7202 */ /* 0x000fd40000000f00 */
[----:B0-2---:R-:W-:Y:S05]  /*7f00*/  WARPSYNC.COLLECTIVE R15, `(.L_x_855) ;  /* 0x000000000f087348 */ /* 0x005fea0003c00000 */
[----:B------:R1:W3:Y:S02]  /*7f10*/  SHFL.BFLY P2, R23, R24, R17, R22 ;  /* 0x0c00001118177389 */ /* 0x0002e40000040016 */
[----:B0123--:R-:W-:Y:S01]  /*7f20*/  ENDCOLLECTIVE ;  /* 0x000000000000791b */ /* 0x00ffe20003800000 */
.L_x_855:
[----:B------:R-:W-:Y:S01]  /*7f30*/  FADD.FTZ R40, R31, R30 ;  /* 0x0000001e1f287221 */ /* 0x000fe20000010000 */
[----:B------:R-:W-:-:S04]  /*7f40*/  HFMA2.MMA R17, -RZ, RZ, 0, 5.9604644775390625e-08 ;  /* 0x00000001ff117435 */ /* 0x000fc800000001ff */
[----:B------:R-:W-:Y:S02]  /*7f50*/  MOV R24, R40 ;  /* 0x0000002800187202 */ /* 0x000fe40000000f00 */
[----:B------:R-:W-:Y:S02]  /*7f60*/  @!P0 MOV R37, R42 ;  /* 0x0000002a00258202 */ /* 0x000fe40000000f00 */
[----:B------:R-:W-:-:S07]  /*7f70*/  MOV R32, R23 ;  /* 0x0000001700207202 */ /* 0x000fce0000000f00 */
[----:B------:R-:W-:Y:S05]  /*7f80*/  WARPSYNC.COLLECTIVE R15, `(.L_x_856) ;  /* 0x000000000f087348 */ /* 0x000fea0003c00000 */
[----:B------:R0:W1:Y:S02]  /*7f90*/  SHFL.BFLY P2, R23, R24, R17, R22 ;  /* 0x0c00001118177389 */ /* 0x0000640000040016 */
[----:B01----:R-:W-:Y:S01]  /*7fa0*/  ENDCOLLECTIVE ;  /* 0x000000000000791b */ /* 0x003fe20003800000 */
.L_x_856:
[----:B------:R-:W-:Y:S01]  /*7fb0*/  @!P0 MOV R39, R44 ;  /* 0x0000002c00278202 */ /* 0x000fe20000000f00 */
[----:B------:R-:W-:Y:S01]  /*7fc0*/  FADD.FTZ R41, R33, R32 ;  /* 0x0000002021297221 */ /* 0x000fe20000010000 */
[----:B------:R-:W-:-:S03]  /*7fd0*/  ISETP.NE.AND P0, PT, R47, RZ, PT ;  /* 0x000000ff2f00720c */ /* 0x000fc60003f05270 */
[----:B------:R-:W-:-:S10]  /*7fe0*/  IMAD.MOV.U32 R24, RZ, RZ, R41 ;  /* 0x000000ffff187224 */ /* 0x000fd400078e0029 */
[----:B------:R-:W0:Y:S01]  /*7ff0*/  @!P0 LDC.64 R32, c[0x0][0x218] ;  /* 0x00008600ff208b82 */ /* 0x000e220000000a00 */
[----:B------:R-:W-:-:S07]  /*8000*/  MOV R43, R23 ;  /* 0x00000017002b7202 */ /* 0x000fce0000000f00 */
[----:B------:R-:W1:Y:S02]  /*8010*/  @!P0 LDC.64 R20, c[0x0][0x220] ;  /* 0x00008800ff148b82 */ /* 0x000e640000000a00 */
[----:B01----:R-:W-:Y:S05]  /*8020*/  WARPSYNC.COLLECTIVE R15, `(.L_x_857) ;  /* 0x000000000f087348 */ /* 0x003fea0003c00000 */
[----:B------:R2:W3:Y:S02]  /*8030*/  SHFL.BFLY P2, R23, R24, R17, R22 ;  /* 0x0c00001118177389 */ /* 0x0004e40000040016 */
[----:B0123--:R-:W-:Y:S01]  /*8040*/  ENDCOLLECTIVE ;  /* 0x000000000000791b */ /* 0x00ffe20003800000 */
.L_x_857:
[----:B------:R-:W-:Y:S01]  /*8050*/  FADD.FTZ R40, R40, R43 ;  /* 0x0000002b28287221 */ /* 0x000fe20000010000 */
[----:B------:R-:W0:Y:S01]  /*8060*/  @!P0 LDC.64 R30, c[0x0][0x218] ;  /* 0x00008600ff1e8b82 */ /* 0x000e220000000a00 */
[----:B------:R-:W-:Y:S01]  /*8070*/  HFMA2.MMA R17, -RZ, RZ, 0, 4.76837158203125e-07 ;  /* 0x00000008ff117435 */ /* 0x000fe200000001ff */
[----:B------:R-:W-:-:S06]  /*8080*/  MOV R24, R37 ;  /* 0x0000002500187202 */ /* 0x000fcc0000000f00 */
[----:B------:R-:W1:Y:S01]  /*8090*/  @!P0 LDC.64 R28, c[0x0][0x220] ;  /* 0x00008800ff1c8b82 */ /* 0x000e620000000a00 */
[----:B------:R-:W-:-:S07]  /*80a0*/  MOV R42, R23 ;  /* 0x00000017002a7202 */ /* 0x000fce0000000f00 */
[----:B01----:R-:W-:Y:S05]  /*80b0*/  WARPSYNC.COLLECTIVE R15, `(.L_x_858) ;  /* 0x000000000f087348 */ /* 0x003fea0003c00000 */
[----:B------:R2:W3:Y:S02]  /*80c0*/  SHFL.BFLY P2, R23, R24, R17, R22 ;  /* 0x0c00001118177389 */ /* 0x0004e40000040016 */
[----:B0123--:R-:W-:Y:S01]  /*80d0*/  ENDCOLLECTIVE ;  /* 0x000000000000791b */ /* 0x00ffe20003800000 */
.L_x_858:
[----:B------:R-:W-:Y:S01]  /*80e0*/  FADD.FTZ R41, R41, R42 ;  /* 0x0000002a29297221 */ /* 0x000fe20000010000 */
[----:B------:R-:W-:Y:S01]  /*80f0*/  MOV R24, R39 ;  /* 0x0000002700187202 */ /* 0x000fe20000000f00 */
[----:B------:R-:W-:-:S07]  /*8100*/  IMAD.MOV.U32 R46, RZ, RZ, R23 ;  /* 0x000000ffff2e7224 */ /* 0x000fce00078e0017 */
[----:B------:R-:W-:Y:S05]  /*8110*/  WARPSYNC.COLLECTIVE R15, `(.L_x_859) ;  /* 0x000000000f087348 */ /* 0x000fea0003c00000 */
[----:B------:R0:W1:Y:S02]  /*8120*/  SHFL.BFLY P2, R23, R24, R17, R22 ;  /* 0x0c00001118177389 */ /* 0x0000640000040016 */
[----:B01----:R-:W-:Y:S01]  /*8130*/  ENDCOLLECTIVE ;  /* 0x000000000000791b */ /* 0x003fe20003800000 */
.L_x_859:
[----:B------:R-:W-:Y:S01]  /*8140*/  FADD.FTZ R46, R46, R37 ;  /* 0x000000252e2e7221 */ /* 0x000fe20000010000 */
[----:B------:R-:W-:-:S03]  /*8150*/  HFMA2.MMA R17, -RZ, RZ, 0, 2.384185791015625e-07 ;  /* 0x00000004ff117435 */ /* 0x000fc600000001ff */
[----:B------:R-:W-:Y:S01]  /*8160*/  IMAD.MOV.U32 R24, RZ, RZ, R46 ;  /* 0x000000ffff187224 */ /* 0x000fe200078e002e */
[----:B------:R-:W-:-:S07]  /*8170*/  MOV R44, R23 ;  /* 0x00000017002c7202 */ /* 0x000fce0000000f00 */
[----:B------:R-:W-:Y:S05]  /*8180*/  WARPSYNC.COLLECTIVE R15, `(.L_x_860) ;  /* 0x000000000f087348 */ /* 0x000fea0003c00000 */
[----:B------:R0:W1:Y:S02]  /*8190*/  SHFL.BFLY P2, R23, R24, R17, R22 ;  /* 0x0c00001118177389 */ /* 0x0000640000040016 */
[----:B01----:R-:W-:Y:S01]  /*81a0*/  ENDCOLLECTIVE ;  /* 0x000000000000791b */ /* 0x003fe20003800000 */
.L_x_860:
[----:B------:R-:W-:Y:S01]  /*81b0*/  FADD.FTZ R38, R44, R39 ;  /* 0x000000272c267221 */ /* 0x000fe20000010000 */
[----:B------:R-:W-:-:S04]  /*81c0*/  FADD.FTZ R44, R18, R27 ;  /* 0x0000001b122c7221 */ /* 0x000fc80000010000 */
[----:B------:R-:W-:Y:S02]  /*81d0*/  MOV R24, R38 ;  /* 0x0000002600187202 */ /* 0x000fe40000000f00 */
[----:B------:R-:W-:-:S07]  /*81e0*/  MOV R37, R23 ;  /* 0x0000001700257202 */ /* 0x000fce0000000f00 */
[----:B------:R-:W-:Y:S05]  /*81f0*/  WARPSYNC.COLLECTIVE R15, `(.L_x_861) ;  /* 0x000000000f087348 */ /* 0x000fea0003c00000 */
[----:B------:R0:W1:Y:S02]  /*8200*/  SHFL.BFLY P2, R23, R24, R17, R22 ;  /* 0x0c00001118177389 */ /* 0x0000640000040016 */
[----:B01----:R-:W-:Y:S01]  /*8210*/  ENDCOLLECTIVE ;  /* 0x000000000000791b */ /* 0x003fe20003800000 */
.L_x_861:
        /* <DEDUP_REMOVED lines=8> */
[----:B------:R-:W-:-:S04]  /*82a0*/  @!P0 IMAD.WIDE R28, R37, 0x2, R28 ;  /* 0x00000002251c8825 */ /* 0x000fc800078e021c */
[----:B------:R-:W-:-:S07]  /*82b0*/  IMAD.MOV.U32 R39, RZ, RZ, R23 ;  /* 0x000000ffff277224 */ /* 0x000fce00078e0017 */
[----:B0-----:R-:W-:Y:S05]  /*82c0*/  WARPSYNC.COLLECTIVE R15, `(.L_x_862) ;  /* 0x000000000f087348 */ /* 0x001fea0003c00000 */
[----:B------:R1:W2:Y:S02]  /*82d0*/  SHFL.BFLY P2, R23, R24, R17, R22 ;  /* 0x0c00001118177389 */ /* 0x0002a40000040016 */
[----:B012---:R-:W-:Y:S01]  /*82e0*/  ENDCOLLECTIVE ;  /* 0x000000000000791b */ /* 0x007fe20003800000 */
.L_x_862:
[----:B------:R-:W-:Y:S01]  /*82f0*/  FADD.FTZ R38, R38, R39 ;  /* 0x0000002726267221 */ /* 0x000fe20000010000 */
[----:B------:R-:W-:Y:S01]  /*8300*/  @!P0 F2FP.BF16.F32.PACK_AB R39, RZ, R44 ;  /* 0x0000002cff27823e */ /* 0x000fe200000010ff */
[----:B------:R-:W-:-:S03]  /*8310*/  @!P0 IMAD.WIDE R26, R37, 0x2, R26 ;  /* 0x00000002251a8825 */ /* 0x000fc600078e021a */
[----:B------:R-:W-:Y:S02]  /*8320*/  MOV R24, R38 ;  /* 0x0000002600187202 */ /* 0x000fe40000000f00 */
[----:B------:R-:W-:Y:S02]  /*8330*/  MOV R49, R23 ;  /* 0x0000001700317202 */ /* 0x000fe40000000f00 */
[----:B------:R-:W-:Y:S02]  /*8340*/  @!P0 F2FP.BF16.F32.PACK_AB R23, RZ, R19 ;  /* 0x00000013ff17823e */ /* 0x000fe400000010ff */
[----:B------:R-:W0:Y:S01]  /*8350*/  @!P0 LDC.64 R18, c[0x0][0x220] ;  /* 0x00008800ff128b82 */ /* 0x000e220000000a00 */
[----:B------:R-:W-:Y:S01]  /*8360*/  FADD.FTZ R46, R46, R49 ;  /* 0x000000312e2e7221 */ /* 0x000fe20000010000 */
[----:B------:R-:W-:-:S07]  /*8370*/  PRMT R44, R23, 0x7610, R44 ;  /* 0x00007610172c7816 */ /* 0x000fce000000002c */
[----:B0-----:R-:W-:Y:S05]  /*8380*/  WARPSYNC.COLLECTIVE R15, `(.L_x_863) ;  /* 0x000000000f087348 */ /* 0x001fea0003c00000 */
[----:B------:R1:W2:Y:S02]  /*8390*/  SHFL.BFLY P2, R23, R24, R17, R22 ;  /* 0x0c00001118177389 */ /* 0x0002a40000040016 */
[----:B012---:R-:W-:Y:S01]  /*83a0*/  ENDCOLLECTIVE ;  /* 0x000000000000791b */ /* 0x007fe20003800000 */
.L_x_863:
[----:B------:R0:W-:Y:S04]  /*83b0*/  @!P0 STG.E.U16 desc[UR12][R32.64], R44 ;  /* 0x0000002c20008986 */ /* 0x0001e8000c10150c */
[----:B------:R1:W-:Y:S01]  /*83c0*/  @!P0 STG.E.U16 desc[UR12][R20.64], R39 ;  /* 0x0000002714008986 */ /* 0x0003e2000c10150c */
[----:B------:R-:W-:Y:S01]  /*83d0*/  @!P0 F2FP.BF16.F32.PACK_AB R15, RZ, R40 ;  /* 0x00000028ff0f823e */ /* 0x000fe200000010ff */
[----:B------:R-:W-:Y:S01]  /*83e0*/  IMAD.MOV.U32 R17, RZ, RZ, 0x1 ;  /* 0x00000001ff117424 */ /* 0x000fe200078e00ff */
[----:B------:R-:W-:Y:S02]  /*83f0*/  MOV R24, R46 ;  /* 0x0000002e00187202 */ /* 0x000fe40000000f00 */
[----:B0-----:R-:W-:Y:S02]  /*8400*/  PRMT R32, R15, 0x7610, R32 ;  /* 0x000076100f207816 */ /* 0x001fe40000000020 */
[----:B------:R-:W-:Y:S01]  /*8410*/  MOV R15, 0xffff ;  /* 0x0000ffff000f7802 */ /* 0x000fe20000000f00 */
[----:B------:R-:W-:Y:S01]  /*8420*/  @!P0 IMAD.WIDE R18, R37, 0x2, R18 ;  /* 0x0000000225128825 */ /* 0x000fe200078e0212 */
[----:B-1----:R-:W-:-:S02]  /*8430*/  @!P0 F2FP.BF16.F32.PACK_AB R21, RZ, R25 ;  /* 0x00000019ff15823e */ /* 0x002fc400000010ff */
[----:B------:R-:W-:Y:S01]  /*8440*/  MOV R51, R23 ;  /* 0x0000001700337202 */ /* 0x000fe20000000f00 */
[----:B------:R-:W-:Y:S01]  /*8450*/  FADD.FTZ R23, R34, R35 ;  /* 0x0000002322177221 */ /* 0x000fe20000010000 */
[----:B------:R-:W-:Y:S01]  /*8460*/  @!P0 F2FP.BF16.F32.PACK_AB R25, RZ, R41 ;  /* 0x00000029ff19823e */ /* 0x000fe200000010ff */
[----:B------:R0:W-:Y:S02]  /*8470*/  @!P0 STG.E.U16 desc[UR12][R30.64+0x28], R21 ;  /* 0x000028151e008986 */ /* 0x0001e4000c10150c */
[----:B------:R-:W-:Y:S01]  /*8480*/  FADD.FTZ R38, R38, R51 ;  /* 0x0000003326267221 */ /* 0x000fe20000010000 */
[----:B------:R-:W-:-:S04]  /*8490*/  @!P0 F2FP.BF16.F32.PACK_AB R23, RZ, R23 ;  /* 0x00000017ff17823e */ /* 0x000fc800000010ff */
[----:B------:R-:W-:-:S07]  /*84a0*/  PRMT R20, R23, 0x7610, R20 ;  /* 0x0000761017147816 */ /* 0x000fce0000000014 */
[----:B0-----:R-:W-:Y:S05]  /*84b0*/  WARPSYNC.COLLECTIVE R15, `(.L_x_864) ;  /* 0x000000000f087348 */ /* 0x001fea0003c00000 */
[----:B------:R1:W2:Y:S02]  /*84c0*/  SHFL.BFLY P2, R23, R24, R17, R22 ;  /* 0x0c00001118177389 */ /* 0x0002a40000040016 */
[----:B012---:R-:W-:Y:S01]  /*84d0*/  ENDCOLLECTIVE ;  /* 0x000000000000791b */ /* 0x007fe20003800000 */
.L_x_864:
        /* <DEDUP_REMOVED lines=8> */
.L_x_865:
[----:B------:R-:W-:Y:S01]  /*8560*/  FADD.FTZ R33, R46, R33 ;  /* 0x000000212e217221 */ /* 0x000fe20000010000 */
[----:B------:R-:W-:Y:S06]  /*8570*/  BRA `(.L_x_866) ;  /* 0xffffffe000d07947 */ /* 0x000fec000383ffff */
.L_x_867:
        /* <DEDUP_REMOVED lines=16> */
.L_x_3768:


//--------------------- .text._ZN13group_norm_v218gn_bwd_cuda_kernelI13__nv_bfloat16Li320ELi3ELi16ELi80ELi256ELb1ELb1ELi4ELi320ELi320ELi4ELb1ELi5ELb0ELb0ELNS_15WgradSyncMethodE2ENS_16CompileConditionILi900EEEEEvPT_S6_S6_PKS5_S8_S8_S8_PKfflPfPj --------------------------
	.section	.text._ZN13group_norm_v218gn_bwd_cuda_kernelI13__nv_bfloat16Li320ELi3ELi16ELi80ELi256ELb1ELb1ELi4ELi320ELi320ELi4ELb1ELi5ELb0ELb0ELNS_15WgradSyncMethodE2ENS_16CompileConditionILi900EEEEEvPT_S6_S6_PKS5_S8_S8_S8_PKfflPfPj,"ax",@progbits
	.align	128
        .global         _ZN13group_norm_v218gn_bwd_cuda_kernelI13__nv_bfloat16Li320ELi3ELi16ELi80ELi256ELb1ELb1ELi4ELi320ELi320ELi4ELb1ELi5ELb0ELb0ELNS_15WgradSyncMethodE2ENS_16CompileConditionILi900EEEEEvPT_S6_S6_PKS5_S8_S8_S8_PKfflPfPj
        .type           _ZN13group_norm_v218gn_bwd_cuda_kernelI13__nv_bfloat16Li320ELi3ELi16ELi80ELi256ELb1ELb1ELi4ELi320ELi320ELi4ELb1ELi5ELb0ELb0ELNS_15WgradSyncMethodE2ENS_16CompileConditionILi900EEEEEvPT_S6_S6_PKS5_S8_S8_S8_PKfflPfPj,@function
        .size           _ZN13group_norm_v218gn_bwd_cuda_kernelI13__nv_bfloat16Li320ELi3ELi16ELi80ELi256ELb1ELb1ELi4ELi320ELi320ELi4ELb1ELi5ELb0ELb0ELNS_15WgradSyncMethodE2ENS_16CompileConditionILi900EEEEEvPT_S6_S6_PKS5_S8_S8_S8_PKfflPfPj,(.L_x_3769 - _ZN13group_norm_v218gn_bwd_cuda_kernelI13__nv_bfloat16Li320ELi3ELi16ELi80ELi256ELb1ELb1ELi4ELi320ELi320ELi4ELb1ELi5ELb0ELb0ELNS_15WgradSyncMethodE2ENS_16CompileConditionILi900EEEEEvPT_S6_S6_PKS5_S8_S8_S8_PKfflPfPj)
        .other          _ZN13group_norm_v218gn_bwd_cuda_kernelI13__nv_bfloat16Li320ELi3ELi16ELi80ELi256ELb1ELb1ELi4ELi320ELi320ELi4ELb1ELi5ELb0ELb0ELNS_15WgradSyncMethodE2ENS_16CompileConditionILi900EEEEEvPT_S6_S6_PKS5_S8_S8_S8_PKfflPfPj,@"STO_CUDA_ENTRY STV_DEFAULT"
_ZN13group_norm_v218gn_bwd_cuda_kernelI13__nv_bfloat16Li320ELi3ELi16ELi80ELi256ELb1ELb1ELi4ELi320ELi320ELi4ELb1ELi5ELb0ELb0ELNS_15WgradSyncMethodE2ENS_16CompileConditionILi900EEEEEvPT_S6_S6_PKS5_S8_S8_S8_PKfflPfPj:
.text._ZN13group_norm_v218gn_bwd_cuda_kernelI13__nv_bfloat16Li320ELi3ELi16ELi80ELi256ELb1ELb1ELi4ELi320ELi320ELi4ELb1ELi5ELb0ELb0ELNS_15WgradSyncMethodE2ENS_16CompileConditionILi900EEEEEvPT_S6_S6_PKS5_S8_S8_S8_PKfflPfPj:
[----:B------:R-:W-:Y:S01]  /*0000*/  LDC R1, c[0x0][0x28] ;  /* 0x00000a00ff017b82 */ /* 0x000fe20000000800 */
[----:B------:R-:W0:Y:S01]  /*0010*/  S2R R0, SR_CTAID.Y ;  /* 0x0000000000007919 */ /* 0x000e220000002600 */
[----:B------:R-:W-:Y:S01]  /*0020*/  ULDC.64 UR6, c[0x0][0x258] ;  /* 0x0000960000067ab9 */ /* 0x000fe20000000a00 */
[----:B------:R-:W-:Y:S01]  /*0030*/  ULDC.64 UR10, c[0x0][0x208] ;  /* 0x00008200000a7ab9 */ /* 0x000fe20000000a00 */
[----:B------:R-:W-:Y:S01]  /*0040*/  USHF.L.U32 UR12, UR6, 0x2, URZ ;  /* 0x00000002060c7899 */ /* 0x000fe2000800063f */
[----:B------:R-:W1:Y:S01]  /*0050*/  S2R R3, SR_CTAID.X ;  /* 0x0000000000037919 */ /* 0x000e620000002500 */
[----:B------:R-:W-:-:S06]  /*0060*/  USHF.L.U64.HI UR6, UR6, 0x2, UR7 ;  /* 0x0000000206067899 */ /* 0x000fcc0008010207 */
[----:B------:R-:W-:Y:S02]  /*0070*/  MOV R2, UR6 ;  /* 0x0000000600027c02 */ /* 0x000fe40008000f00 */
[----:B0-----:R-:W-:Y:S02]  /*0080*/  ISETP.LT.U32.AND P0, PT, R0, UR12, PT ;  /* 0x0000000c00007c0c */ /* 0x001fe4000bf01070 */
[----:B------:R-:W-:Y:S02]  /*0090*/  MOV R5, R0 ;  /* 0x0000000000057202 */ /* 0x000fe40000000f00 */
[----:B------:R-:W-:Y:S01]  /*00a0*/  ISETP.GT.AND.EX P0, PT, R2, RZ, PT, P0 ;  /* 0x000000ff0200720c */ /* 0x000fe20003f04300 */
[----:B------:R-:W-:-:S12]  /*00b0*/  IMAD.MOV.U32 R2, RZ, RZ, RZ ;  /* 0x000000ffff027224 */ /* 0x000fd800078e00ff */
        /* <DEDUP_REMOVED lines=18> */
.L_x_870:
[----:B------:R-:W2:Y:S04]  /*01e0*/  LD.E.STRONG.GPU R2, desc[UR10][R4.64] ;  /* 0x0000000a04027980 */ /* 0x000ea8000c10f900 */
[----:B--2---:R-:W-:Y:S01]  /*01f0*/  CCTL.IVALL ;  /* 0x00000000ff00798f */ /* 0x004fe20002000000 */
[----:B------:R-:W-:Y:S05]  /*0200*/  YIELD ;  /* 0x0000000000007946 */ /* 0x000fea0003800000 */
[----:B-----5:R-:W-:-:S04]  /*0210*/  LOP3.LUT R2, R2, R7, RZ, 0x3c, !PT ;  /* 0x0000000702027212 */ /* 0x020fc800078e3cff */
[----:B------:R-:W-:-:S13]  /*0220*/  ISETP.GT.AND P0, PT, R2, -0x1, PT ;  /* 0xffffffff0200780c */ /* 0x000fda0003f04270 */
[----:B------:R-:W-:Y:S05]  /*0230*/  @P0 BRA `(.L_x_870) ;  /* 0xfffffffc00e80947 */ /* 0x000fea000383ffff */
.L_x_869:
[----:B------:R-:W-:Y:S05]  /*0240*/  WARPSYNC.ALL ;  /* 0x0000000000007948 */ /* 0x000fea0003800000 */
[----:B------:R-:W-:Y:S06]  /*0250*/  BAR.SYNC.DEFER_BLOCKING 0x0 ;  /* 0x0000000000007b1d */ /* 0x000fec0000010000 */
[----:B------:R-:W-:Y:S05]  /*0260*/  BRA `(.L_x_871) ;  /* 0x0000002400547947 */ /* 0x000fea0003800000 */
.L_x_868:
[----:B------:R-:W0:Y:S01]  /*0270*/  S2R R4, SR_TID.X ;  /* 0x0000000000047919 */ /* 0x000e220000002100 */
[----:B------:R-:W-:Y:S01]  /*0280*/  SHF.L.U32 R9, R3, 0x2, RZ ;  /* 0x0000000203097819 */ /* 0x000fe200000006ff */
[----:B------:R-:W-:Y:S01]  /*0290*/  UMOV UR4, URZ ;  /* 0x0000003f00047c82 */ /* 0x000fe20008000000 */
[----:B------:R-:W1:Y:S02]  /*02a0*/  S2R R8, SR_CgaCtaId ;  /* 0x0000000000087919 */ /* 0x000e640000008800 */
[----:B------:R-:W-:Y:S01]  /*02b0*/  LOP3.LUT R9, R9, 0xfc, RZ, 0xc0, !PT ;  /* 0x000000fc09097812 */ /* 0x000fe200078ec0ff */
[----:B0-----:R-:W-:Y:S01]  /*02c0*/  IMAD.WIDE.U32 R6, R4, -0x33333333, RZ ;  /* 0xcccccccd04067825 */ /* 0x001fe200078e00ff */
[----:B------:R-:W-:Y:S02]  /*02d0*/  SHF.R.S32.HI R11, RZ, 0x1f, R4 ;  /* 0x0000001fff0b7819 */ /* 0x000fe40000011404 */
[----:B------:R-:W-:Y:S02]  /*02e0*/  MOV R6, 0x400 ;  /* 0x0000040000067802 */ /* 0x000fe40000000f00 */
[----:B------:R-:W-:-:S02]  /*02f0*/  LEA.HI R12, R11, R4, RZ, 0x2 ;  /* 0x000000040b0c7211 */ /* 0x000fc400078f10ff */
[----:B------:R-:W-:Y:S01]  /*0300*/  SHF.R.U32.HI R19, RZ, 0x6, R7 ;  /* 0x00000006ff137819 */ /* 0x000fe20000011607 */
[----:B------:R-:W-:Y:S01]  /*0310*/  VIADD R7, R6, 0x2800 ;  /* 0x0000280006077836 */ /* 0x000fe20000000000 */
[----:B------:R-:W-:Y:S02]  /*0320*/  SHF.R.S32.HI R6, RZ, 0x2, R12 ;  /* 0x00000002ff067819 */ /* 0x000fe4000001140c */
[----:B------:R-:W-:Y:S02]  /*0330*/  IADD3 R14, R9, R19, RZ ;  /* 0x00000013090e7210 */ /* 0x000fe40007ffe0ff */
[----:B-1----:R-:W-:Y:S01]  /*0340*/  LEA R7, R8, R7, 0x18 ;  /* 0x0000000708077211 */ /* 0x002fe200078ec0ff */
[C---:B------:R-:W-:Y:S01]  /*0350*/  IMAD R8, R19.reuse, -0x50, R4 ;  /* 0xffffffb013087824 */ /* 0x040fe200078e0204 */
[C---:B------:R-:W-:Y:S01]  /*0360*/  IADD3 R17, R6.reuse, 0xf0, RZ ;  /* 0x000000f006117810 */ /* 0x040fe20007ffe0ff */
[C---:B------:R-:W-:Y:S02]  /*0370*/  VIADD R13, R6.reuse, 0x50 ;  /* 0x00000050060d7836 */ /* 0x040fe40000000000 */
[----:B------:R-:W-:Y:S01]  /*0380*/  VIADD R15, R6, 0xa0 ;  /* 0x000000a0060f7836 */ /* 0x000fe20000000000 */
[----:B------:R-:W-:Y:S01]  /*0390*/  SHF.R.S32.HI R20, RZ, 0x1f, R17 ;  /* 0x0000001fff147819 */ /* 0x000fe20000011411 */
[----:B------:R-:W-:Y:S01]  /*03a0*/  IMAD R10, R8, 0x28, R7 ;  /* 0x00000028080a7824 */ /* 0x000fe200078e0207 */
[----:B------:R-:W-:Y:S01]  /*03b0*/  SHF.R.S32.HI R16, RZ, 0x1f, R13 ;  /* 0x0000001fff107819 */ /* 0x000fe2000001140d */
[----:B------:R-:W-:Y:S01]  /*03c0*/  IMAD R14, R14, 0x500, RZ ;  /* 0x000005000e0e7824 */ /* 0x000fe200078e02ff */
[----:B------:R-:W-:Y:S01]  /*03d0*/  SHF.R.S32.HI R18, RZ, 0x1f, R15 ;  /* 0x0000001fff127819 */ /* 0x000fe2000001140f */
[----:B------:R-:W-:Y:S01]  /*03e0*/  IMAD R9, R19, 0x8, R10 ;  /* 0x0000000813097824 */ /* 0x000fe200078e020a */
[----:B------:R-:W-:-:S02]  /*03f0*/  LEA.HI R10, R11, R4, RZ, 0x4 ;  /* 0x000000040b0a7211 */ /* 0x000fc400078f20ff */
[----:B------:R-:W-:Y:S02]  /*0400*/  LEA.HI R16, R16, R13, RZ, 0x2 ;  /* 0x0000000d10107211 */ /* 0x000fe400078f10ff */
[----:B------:R-:W-:Y:S02]  /*0410*/  LOP3.LUT R11, R12, 0xfffffffc, RZ, 0xc0, !PT ;  /* 0xfffffffc0c0b7812 */ /* 0x000fe400078ec0ff */
[----:B------:R-:W-:Y:S02]  /*0420*/  LEA.HI R18, R18, R15, RZ, 0x2 ;  /* 0x0000000f12127211 */ /* 0x000fe400078f10ff */
[----:B------:R-:W-:Y:S02]  /*0430*/  LEA.HI R20, R20, R17, RZ, 0x2 ;  /* 0x0000001114147211 */ /* 0x000fe400078f10ff */
[----:B------:R-:W-:Y:S02]  /*0440*/  SHF.R.U32.HI R10, RZ, 0x4, R10 ;  /* 0x00000004ff0a7819 */ /* 0x000fe4000001160a */
[----:B------:R-:W-:-:S02]  /*0450*/  IADD3 R13, -R11, R4, RZ ;  /* 0x000000040b0d7210 */ /* 0x000fc40007ffe1ff */
[----:B------:R-:W-:Y:S02]  /*0460*/  SHF.R.U32.HI R16, RZ, 0x2, R16 ;  /* 0x00000002ff107819 */ /* 0x000fe40000011610 */
[----:B------:R-:W-:Y:S02]  /*0470*/  SHF.R.U32.HI R12, RZ, 0x2, R18 ;  /* 0x00000002ff0c7819 */ /* 0x000fe40000011612 */
[----:B------:R-:W-:Y:S02]  /*0480*/  SHF.R.U32.HI R20, RZ, 0x2, R20 ;  /* 0x00000002ff147819 */ /* 0x000fe40000011614 */
[C---:B------:R-:W-:Y:S02]  /*0490*/  LOP3.LUT R10, R13.reuse, 0x3, R10, 0x78, !PT ;  /* 0x000000030d0a7812 */ /* 0x040fe400078e780a */
[C---:B------:R-:W-:Y:S02]  /*04a0*/  LOP3.LUT R11, R13.reuse, 0x3, R16, 0x78, !PT ;  /* 0x000000030d0b7812 */ /* 0x040fe400078e7810 */
[----:B------:R-:W-:-:S02]  /*04b0*/  LOP3.LUT R12, R13, 0x3, R12, 0x78, !PT ;  /* 0x000000030d0c7812 */ /* 0x000fc400078e780c */
[----:B------:R-:W-:-:S07]  /*04c0*/  LOP3.LUT R13, R13, 0x3, R20, 0x78, !PT ;  /* 0x000000030d0d7812 */ /* 0x000fce00078e7814 */
.L_x_882:
[C---:B------:R-:W-:Y:S01]  /*04d0*/  LOP3.LUT R45, R5.reuse, 0x3, RZ, 0xc0, !PT ;  /* 0x00000003052d7812 */ /* 0x040fe200078ec0ff */
[----:B-1----:R-:W0:Y:S01]  /*04e0*/  LDC.64 R18, c[0x0][0x238] ;  /* 0x00008e00ff127b82 */ /* 0x002e220000000a00 */
[--C-:B------:R-:W-:Y:S01]  /*04f0*/  SHF.R.U64 R40, R5, 0x2, R2.reuse ;  /* 0x0000000205287819 */ /* 0x100fe20000001202 */
[----:B------:R-:W-:Y:S01]  /*0500*/  ULDC.64 UR8, c[0x0][0x248] ;  /* 0x0000920000087ab9 */ /* 0x000fe20000000a00 */
[----:B------:R-:W-:Y:S01]  /*0510*/  SHF.R.U32.HI R41, RZ, 0x2, R2 ;  /* 0x00000002ff297819 */ /* 0x000fe20000011602 */
[----:B------:R-:W-:Y:S01]  /*0520*/  IMAD R45, R45, 0x140, RZ ;  /* 0x000001402d2d7824 */ /* 0x000fe200078e02ff */
[----:B------:R-:W-:-:S03]  /*0530*/  ULDC UR5, c[0x0][0x250] ;  /* 0x0000940000057ab9 */ /* 0x000fc60000000800 */
[----:B------:R-:W-:Y:S01]  /*0540*/  IMAD R23, R8, 0x4, R45 ;  /* 0x0000000408177824 */ /* 0x000fe200078e022d */
[----:B------:R-:W1:Y:S01]  /*0550*/  LDC.64 R20, c[0x0][0x240] ;  /* 0x00009000ff147b82 */ /* 0x000e620000000a00 */
[----:B------:R-:W-:Y:S02]  /*0560*/  IMAD R26, R41, 0x50000, RZ ;  /* 0x00050000291a7824 */ /* 0x000fe400078e02ff */
        /* <DEDUP_REMOVED lines=8> */
[C---:B------:R-:W-:Y:S02]  /*05f0*/  LEA R30, P0, R24.reuse, UR8, 0x3 ;  /* 0x00000008181e7c11 */ /* 0x040fe4000f8018ff */
[----:B------:R-:W-:Y:S02]  /*0600*/  IADD3 R22, P1, R23, R16, RZ ;  /* 0x0000001017167210 */ /* 0x000fe40007f3e0ff */
[----:B------:R-:W-:Y:S01]  /*0610*/  LEA.HI.X R31, R24, UR9, R27, 0x3, P0 ;  /* 0x00000009181f7c11 */ /* 0x000fe200080f1c1b */
[----:B------:R-:W-:Y:S01]  /*0620*/  ULDC.64 UR8, c[0x0][0x230] ;  /* 0x00008c0000087ab9 */ /* 0x000fe20000000a00 */
[----:B------:R-:W-:Y:S02]  /*0630*/  IADD3.X R17, R25, R17, R26, P1, !PT ;  /* 0x0000001119117210 */ /* 0x000fe40000ffe41a */
[----:B------:R-:W-:-:S02]  /*0640*/  SHF.L.U32 R16, R22, 0x1, RZ ;  /* 0x0000000116107819 */ /* 0x000fc400000006ff */
[----:B------:R-:W2:Y:S01]  /*0650*/  LDG.E.64.CONSTANT R30, desc[UR10][R30.64] ;  /* 0x0000000a1e1e7981 */ /* 0x000ea2000c1e9b00 */
[----:B------:R-:W-:Y:S01]  /*0660*/  SHF.L.U64.HI R17, R22, 0x1, R17 ;  /* 0x0000000116117819 */ /* 0x000fe20000010211 */
[----:B0-----:R-:W-:Y:S01]  /*0670*/  IMAD.WIDE R18, R23, 0x2, R18 ;  /* 0x0000000217127825 */ /* 0x001fe200078e0212 */
[----:B------:R-:W-:-:S03]  /*0680*/  IADD3 R26, P0, R16, UR8, RZ ;  /* 0x00000008101a7c10 */ /* 0x000fc6000ff1e0ff */
[----:B-1----:R-:W-:Y:S01]  /*0690*/  IMAD.WIDE R22, R23, 0x2, R20 ;  /* 0x0000000217167825 */ /* 0x002fe200078e0214 */
[----:B------:R-:W-:Y:S01]  /*06a0*/  IADD3.X R27, R17, UR9, RZ, P0, !PT ;  /* 0x00000009111b7c10 */ /* 0x000fe200087fe4ff */
[----:B------:R-:W3:Y:S01]  /*06b0*/  LDG.E.64.CONSTANT R18, desc[UR10][R18.64] ;  /* 0x0000000a12127981 */ /* 0x000ee2000c1e9b00 */
[----:B------:R-:W-:-:S03]  /*06c0*/  ULDC.64 UR8, c[0x0][0x228] ;  /* 0x00008a0000087ab9 */ /* 0x000fc60000000a00 */
[----:B------:R-:W4:Y:S04]  /*06d0*/  LDG.E.64.CONSTANT R20, desc[UR10][R26.64] ;  /* 0x0000000a1a147981 */ /* 0x000f28000c1e9b00 */
[----:B------:R-:W5:Y:S01]  /*06e0*/  LDG.E.64.CONSTANT R22, desc[UR10][R22.64] ;  /* 0x0000000a16167981 */ /* 0x000f62000c1e9b00 */
[----:B------:R-:W-:-:S04]  /*06f0*/  IADD3 R24, P0, R16, UR8, RZ ;  /* 0x0000000810187c10 */ /* 0x000fc8000ff1e0ff */
[----:B------:R-:W-:-:S06]  /*0700*/  IADD3.X R25, R17, UR9, RZ, P0, !PT ;  /* 0x0000000911197c10 */ /* 0x000fcc00087fe4ff */
[----:B------:R-:W5:Y:S01]  /*0710*/  LDG.E.64.CONSTANT R24, desc[UR10][R24.64] ;  /* 0x0000000a18187981 */ /* 0x000f62000c1e9b00 */
[----:B------:R-:W0:Y:S01]  /*0720*/  S2UR UR7, SR_CgaCtaId ;  /* 0x00000000000779c3 */ /* 0x000e220000008800 */
[----:B------:R-:W-:Y:S01]  /*0730*/  BSSY B0, `(.L_x_872) ;  /* 0x000013b000007945 */ /* 0x000fe20003800000 */
[----:B--2---:R-:W-:Y:S01]  /*0740*/  FADD.FTZ R31, R31, UR5 ;  /* 0x000000051f1f7e21 */ /* 0x004fe20008010000 */
[----:B------:R-:W-:Y:S02]  /*0750*/  UMOV UR5, 0x400 ;  /* 0x0000040000057882 */ /* 0x000fe40000000000 */
[----:B0-----:R-:W-:-:S03]  /*0760*/  ULEA UR8, UR7, UR5, 0x18 ;  /* 0x0000000507087291 */ /* 0x001fc6000f8ec03f */
[----:B------:R-:W0:Y:S01]  /*0770*/  MUFU.RSQ R31, R31 ;  /* 0x0000001f001f7308 */ /* 0x000e220000001400 */
[C---:B---3--:R-:W-:Y:S01]  /*0780*/  PRMT R28, R18.reuse, 0x7632, R28 ;  /* 0x00007632121c7816 */ /* 0x048fe2000000001c */
[----:B------:R-:W-:Y:S01]  /*0790*/  IMAD.U32 R51, R18, 0x10000, RZ ;  /* 0x0001000012337824 */ /* 0x000fe200078e00ff */
[C---:B------:R-:W-:Y:S01]  /*07a0*/  PRMT R29, R19.reuse, 0x7632, R29 ;  /* 0x00007632131d7816 */ /* 0x040fe2000000001d */
[----:B------:R-:W-:Y:S01]  /*07b0*/  IMAD.U32 R48, R19, 0x10000, RZ ;  /* 0x0001000013307824 */ /* 0x000fe200078e00ff */
[C---:B----4-:R-:W-:Y:S02]  /*07c0*/  SHF.L.U32 R27, R20.reuse, 0x10, RZ ;  /* 0x00000010141b7819 */ /* 0x050fe400000006ff */
[----:B------:R-:W-:Y:S01]  /*07d0*/  PRMT R26, R20, 0x7632, R26 ;  /* 0x00007632141a7816 */ /* 0x000fe2000000001a */
[----:B------:R-:W-:Y:S01]  /*07e0*/  IMAD.U32 R29, R29, 0x10000, RZ ;  /* 0x000100001d1d7824 */ /* 0x000fe200078e00ff */
[----:B-----5:R-:W-:Y:S01]  /*07f0*/  SHF.L.U32 R33, R22, 0x10, RZ ;  /* 0x0000001016217819 */ /* 0x020fe200000006ff */
[----:B------:R-:W-:Y:S01]  /*0800*/  FADD.FTZ R52, -R30, R27 ;  /* 0x0000001b1e347221 */ /* 0x000fe20000010100 */
[----:B------:R-:W-:Y:S01]  /*0810*/  PRMT R32, R22, 0x7632, R32 ;  /* 0x0000763216207816 */ /* 0x000fe20000000020 */
[----:B------:R-:W-:Y:S01]  /*0820*/  IMAD.U32 R35, R26, 0x10000, RZ ;  /* 0x000100001a237824 */ /* 0x000fe200078e00ff */
[C---:B------:R-:W-:Y:S01]  /*0830*/  SHF.L.U32 R37, R21.reuse, 0x10, RZ ;  /* 0x0000001015257819 */ /* 0x040fe200000006ff */
[----:B------:R-:W-:Y:S01]  /*0840*/  IMAD.U32 R27, R28, 0x10000, RZ ;  /* 0x000100001c1b7824 */ /* 0x000fe200078e00ff */
[----:B------:R-:W-:Y:S01]  /*0850*/  PRMT R28, R21, 0x7632, R28 ;  /* 0x00007632151c7816 */ /* 0x000fe2000000001c */
[----:B0-----:R-:W-:Y:S01]  /*0860*/  FMUL.FTZ R52, R31, R52 ;  /* 0x000000341f347220 */ /* 0x001fe20000410000 */
[C---:B------:R-:W-:Y:S01]  /*0870*/  FADD.FTZ R34, -R30.reuse, R35 ;  /* 0x000000231e227221 */ /* 0x040fe20000010100 */
[----:B------:R-:W-:Y:S01]  /*0880*/  FADD.FTZ R50, -R30, R37 ;  /* 0x000000251e327221 */ /* 0x000fe20000010100 */
[----:B------:R-:W-:Y:S01]  /*0890*/  SHF.L.U32 R37, R28, 0x10, RZ ;  /* 0x000000101c257819 */ /* 0x000fe200000006ff */
[----:B------:R-:W-:Y:S01]  /*08a0*/  FFMA.FTZ R26, R52, R51, R33 ;  /* 0x00000033341a7223 */ /* 0x000fe20000010021 */
[----:B------:R-:W-:-:S02]  /*08b0*/  IMAD.U32 R33, R32, 0x10000, RZ ;  /* 0x0001000020217824 */ /* 0x000fc400078e00ff */
[----:B------:R-:W-:Y:S01]  /*08c0*/  FMUL.FTZ R32, R31, R34 ;  /* 0x000000221f207220 */ /* 0x000fe20000410000 */
[C---:B------:R-:W-:Y:S01]  /*08d0*/  SHF.L.U32 R39, R23.reuse, 0x10, RZ ;  /* 0x0000001017277819 */ /* 0x040fe200000006ff */
[----:B------:R-:W-:Y:S01]  /*08e0*/  FADD.FTZ R36, -R30, R37 ;  /* 0x000000251e247221 */ /* 0x000fe20000010100 */
[----:B------:R-:W-:Y:S01]  /*08f0*/  FMUL.FTZ R34, R26, -1.4426950216293334961 ;  /* 0xbfb8aa3b1a227820 */ /* 0x000fe20000410000 */
[--C-:B------:R-:W-:Y:S01]  /*0900*/  FFMA.FTZ R28, R32, R27, R33.reuse ;  /* 0x0000001b201c7223 */ /* 0x100fe20000010021 */
[----:B------:R-:W-:Y:S01]  /*0910*/  PRMT R33, R23, 0x7632, R33 ;  /* 0x0000763217217816 */ /* 0x000fe20000000021 */
[C---:B------:R-:W-:Y:S01]  /*0920*/  FMUL.FTZ R36, R31.reuse, R36 ;  /* 0x000000241f247220 */ /* 0x040fe20000410000 */
[----:B------:R-:W-:Y:S01]  /*0930*/  FMUL.FTZ R50, R31, R50 ;  /* 0x000000321f327220 */ /* 0x000fe20000410000 */
[----:B------:R0:W1:Y:S01]  /*0940*/  MUFU.EX2 R35, R34 ;  /* 0x0000002200237308 */ /* 0x0000620000000800 */
[----:B------:R-:W-:Y:S01]  /*0950*/  SHF.L.U32 R37, R33, 0x10, RZ ;  /* 0x0000001021257819 */ /* 0x000fe200000006ff */
[----:B------:R-:W-:Y:S01]  /*0960*/  FMUL.FTZ R38, R28, -1.4426950216293334961 ;  /* 0xbfb8aa3b1c267820 */ /* 0x000fe20000410000 */
[----:B------:R-:W-:Y:S01]  /*0970*/  FFMA.FTZ R33, R50, R48, R39 ;  /* 0x0000003032217223 */ /* 0x000fe20000010027 */
[----:B------:R-:W-:Y:S01]  /*0980*/  IMAD.U32 R49, R24, 0x10000, RZ ;  /* 0x0001000018317824 */ /* 0x000fe200078e00ff */
[----:B------:R-:W-:-:S02]  /*0990*/  LEA R53, R6, UR8, 0x5 ;  /* 0x0000000806357c11 */ /* 0x000fc4000f8e28ff */
[----:B------:R-:W-:Y:S01]  /*09a0*/  FMUL.FTZ R39, R33, -1.4426950216293334961 ;  /* 0xbfb8aa3b21277820 */ /* 0x000fe20000410000 */
[----:B------:R-:W2:Y:S01]  /*09b0*/  MUFU.EX2 R38, R38 ;  /* 0x0000002600267308 */ /* 0x000ea20000000800 */
[----:B0-----:R-:W-:-:S04]  /*09c0*/  FFMA.FTZ R34, R36, R29, R37 ;  /* 0x0000001d24227223 */ /* 0x001fc80000010025 */
[----:B------:R-:W-:-:S03]  /*09d0*/  FMUL.FTZ R46, R34, -1.4426950216293334961 ;  /* 0xbfb8aa3b222e7820 */ /* 0x000fc60000410000 */
[----:B------:R-:W0:Y:S01]  /*09e0*/  MUFU.EX2 R39, R39 ;  /* 0x0000002700277308 */ /* 0x000e220000000800 */
[----:B-1----:R-:W-:-:S07]  /*09f0*/  FADD.FTZ R37, R35, 1 ;  /* 0x3f80000023257421 */ /* 0x002fce0000010000 */
[----:B------:R-:W1:Y:S01]  /*0a00*/  MUFU.EX2 R46, R46 ;  /* 0x0000002e002e7308 */ /* 0x000e620000000800 */
[----:B--2---:R-:W-:-:S07]  /*0a10*/  FADD.FTZ R42, R38, 1 ;  /* 0x3f800000262a7421 */ /* 0x004fce0000010000 */
[----:B------:R-:W2:Y:S01]  /*0a20*/  MUFU.RCP R37, R37 ;  /* 0x0000002500257308 */ /* 0x000ea20000001000 */
[----:B0-----:R-:W-:-:S07]  /*0a30*/  FADD.FTZ R44, R39, 1 ;  /* 0x3f800000272c7421 */ /* 0x001fce0000010000 */
[----:B------:R-:W0:Y:S01]  /*0a40*/  MUFU.RCP R42, R42 ;  /* 0x0000002a002a7308 */ /* 0x000e220000001000 */
[----:B-1----:R-:W-:-:S07]  /*0a50*/  FADD.FTZ R35, R46, 1 ;  /* 0x3f8000002e237421 */ /* 0x002fce0000010000 */
[----:B------:R-:W1:Y:S01]  /*0a60*/  MUFU.RCP R35, R35 ;  /* 0x0000002300237308 */ /* 0x000e620000001000 */
[----:B--2---:R-:W-:-:S04]  /*0a70*/  FADD.FTZ R39, -R37, 1 ;  /* 0x3f80000025277421 */ /* 0x004fc80000010100 */
[----:B------:R-:W-:Y:S01]  /*0a80*/  FFMA.FTZ R38, R26, R39, 1 ;  /* 0x3f8000001a267423 */ /* 0x000fe20000010027 */
[----:B------:R-:W-:Y:S02]  /*0a90*/  PRMT R26, R24, 0x7632, R26 ;  /* 0x00007632181a7816 */ /* 0x000fe4000000001a */
[----:B------:R-:W2:Y:S01]  /*0aa0*/  MUFU.RCP R44, R44 ;  /* 0x0000002c002c7308 */ /* 0x000ea20000001000 */
[----:B0-----:R-:W-:Y:S01]  /*0ab0*/  FADD.FTZ R43, -R42, 1 ;  /* 0x3f8000002a2b7421 */ /* 0x001fe20000010100 */
[----:B------:R-:W-:-:S03]  /*0ac0*/  FMUL.FTZ R38, R37, R38 ;  /* 0x0000002625267220 */ /* 0x000fc60000410000 */
[----:B------:R-:W-:Y:S01]  /*0ad0*/  FFMA.FTZ R43, R28, R43, 1 ;  /* 0x3f8000001c2b7423 */ /* 0x000fe2000001002b */
[----:B------:R-:W-:Y:S01]  /*0ae0*/  FMUL.FTZ R49, R49, R38 ;  /* 0x0000002631317220 */ /* 0x000fe20000410000 */
[----:B-1----:R-:W-:Y:S02]  /*0af0*/  FADD.FTZ R47, -R35, 1 ;  /* 0x3f800000232f7421 */ /* 0x002fe40000010100 */
[----:B------:R-:W-:Y:S02]  /*0b00*/  FMUL.FTZ R43, R42, R43 ;  /* 0x0000002b2a2b7220 */ /* 0x000fe40000410000 */
[----:B------:R-:W-:Y:S01]  /*0b10*/  FFMA.FTZ R28, R34, R47, 1 ;  /* 0x3f800000221c7423 */ /* 0x000fe2000001002f */
[----:B------:R-:W-:Y:S02]  /*0b20*/  SHF.L.U32 R34, R26, 0x10, RZ ;  /* 0x000000101a227819 */ /* 0x000fe400000006ff */
[C---:B------:R-:W-:Y:S01]  /*0b30*/  PRMT R26, R25.reuse, 0x7632, R26 ;  /* 0x00007632191a7816 */ /* 0x040fe2000000001a */
[----:B--2---:R-:W-:Y:S01]  /*0b40*/  FADD.FTZ R46, -R44, 1 ;  /* 0x3f8000002c2e7421 */ /* 0x004fe20000010100 */
[----:B------:R-:W-:Y:S01]  /*0b50*/  SHF.L.U32 R47, R25, 0x10, RZ ;  /* 0x00000010192f7819 */ /* 0x000fe200000006ff */
[----:B------:R-:W-:Y:S01]  /*0b60*/  FMUL.FTZ R34, R34, R43 ;  /* 0x0000002b22227220 */ /* 0x000fe20000410000 */
[----:B------:R-:W-:Y:S01]  /*0b70*/  FMUL.FTZ R35, R35, R28 ;  /* 0x0000001c23237220 */ /* 0x000fe20000410000 */
[----:B------:R-:W-:Y:S01]  /*0b80*/  FFMA.FTZ R33, R33, R46, 1 ;  /* 0x3f80000021217423 */ /* 0x000fe2000001002e */
[----:B------:R-:W-:-:S02]  /*0b90*/  IMAD.U32 R38, R26, 0x10000, RZ ;  /* 0x000100001a267824 */ /* 0x000fc400078e00ff */
[-C--:B------:R-:W-:Y:S01]  /*0ba0*/  FMUL.FTZ R28, R27, R34.reuse ;  /* 0x000000221b1c7220 */ /* 0x080fe20000410000 */
[C---:B------:R-:W-:Y:S01]  /*0bb0*/  FFMA.FTZ R26, R51.reuse, R49, RZ ;  /* 0x00000031331a7223 */ /* 0x040fe200000100ff */
[----:B------:R-:W-:Y:S01]  /*0bc0*/  FMUL.FTZ R44, R44, R33 ;  /* 0x000000212c2c7220 */ /* 0x000fe20000410000 */
[----:B------:R-:W-:Y:S01]  /*0bd0*/  FMUL.FTZ R33, R51, R49 ;  /* 0x0000003133217220 */ /* 0x000fe20000410000 */
[----:B------:R-:W-:Y:S01]  /*0be0*/  FMUL.FTZ R38, R38, R35 ;  /* 0x0000002326267220 */ /* 0x000fe20000410000 */
[----:B------:R-:W-:Y:S01]  /*0bf0*/  FFMA.FTZ R27, R27, R34, R26 ;  /* 0x000000221b1b7223 */ /* 0x000fe2000001001a */
[----:B------:R-:W-:Y:S01]  /*0c00*/  FMUL.FTZ R47, R47, R44 ;  /* 0x0000002c2f2f7220 */ /* 0x000fe20000410000 */
[----:B------:R-:W-:Y:S01]  /*0c10*/  FFMA.FTZ R33, R52, R33, RZ ;  /* 0x0000002134217223 */ /* 0x000fe200000100ff */
[----:B------:R-:W-:Y:S02]  /*0c20*/  IMAD.SHL.U32 R46, R4, 0x2, RZ ;  /* 0x00000002042e7824 */ /* 0x000fe400078e00ff */
[----:B------:R-:W-:Y:S01]  /*0c30*/  FADD.FTZ R37, RZ, R38 ;  /* 0x00000026ff257221 */ /* 0x000fe20000010000 */
[-C--:B------:R-:W-:Y:S01]  /*0c40*/  FFMA.FTZ R26, R48, R47.reuse, R27 ;  /* 0x0000002f301a7223 */ /* 0x080fe2000001001b */
[----:B------:R-:W-:Y:S01]  /*0c50*/  FFMA.FTZ R33, R32, R28, R33 ;  /* 0x0000001c20217223 */ /* 0x000fe20000010021 */
[----:B------:R-:W-:Y:S01]  /*0c60*/  FMUL.FTZ R28, R48, R47 ;  /* 0x0000002f301c7220 */ /* 0x000fe20000410000 */
[C---:B------:R-:W-:Y:S01]  /*0c70*/  LOP3.LUT R42, R46.reuse, 0x18, RZ, 0xc0, !PT ;  /* 0x000000182e2a7812 */ /* 0x040fe200078ec0ff */
[C---:B------:R-:W-:Y:S01]  /*0c80*/  FFMA.FTZ R26, R29.reuse, R38, R26 ;  /* 0x000000261d1a7223 */ /* 0x040fe2000001001a */
[----:B------:R-:W-:Y:S01]  /*0c90*/  LOP3.LUT R56, R46, 0x18, RZ, 0xc, !PT ;  /* 0x000000182e387812 */ /* 0x000fe200078e0cff */
[----:B------:R-:W-:Y:S01]  /*0ca0*/  FFMA.FTZ R27, R50, R28, R33 ;  /* 0x0000001c321b7223 */ /* 0x000fe20000010021 */
[----:B------:R-:W-:Y:S01]  /*0cb0*/  FMUL.FTZ R28, R29, R38 ;  /* 0x000000261d1c7220 */ /* 0x000fe20000410000 */
[----:B------:R-:W-:Y:S01]  /*0cc0*/  LEA R33, R4, UR8, 0x5 ;  /* 0x0000000804217c11 */ /* 0x000fe2000f8e28ff */
[----:B------:R-:W-:Y:S01]  /*0cd0*/  FADD.FTZ R29, RZ, R49 ;  /* 0x00000031ff1d7221 */ /* 0x000fe20000010000 */
[----:B------:R-:W-:Y:S01]  /*0ce0*/  LOP3.LUT R44, R42, 0x8, RZ, 0x3c, !PT ;  /* 0x000000082a2c7812 */ /* 0x000fe200078e3cff */
[----:B------:R-:W-:Y:S01]  /*0cf0*/  FFMA.FTZ R27, R36, R28, R27 ;  /* 0x0000001c241b7223 */ /* 0x000fe2000001001b */
[----:B------:R-:W-:Y:S01]  /*0d00*/  LOP3.LUT R54, R42, 0x10, RZ, 0x3c, !PT ;  /* 0x000000102a367812 */ /* 0x000fe200078e3cff */
[C---:B------:R-:W-:Y:S01]  /*0d10*/  IMAD.IADD R42, R33.reuse, 0x1, R42 ;  /* 0x00000001212a7824 */ /* 0x040fe200078e022a */
[C---:B------:R-:W-:Y:S01]  /*0d20*/  IADD3 R44, R33.reuse, R44, RZ ;  /* 0x0000002c212c7210 */ /* 0x040fe20007ffe0ff */
[----:B------:R-:W-:Y:S01]  /*0d30*/  FFMA.FTZ R28, R52, R49, RZ ;  /* 0x00000031341c7223 */ /* 0x000fe200000100ff */
[----:B------:R0:W-:Y:S01]  /*0d40*/  STS.64 [R9], R26 ;  /* 0x0000001a09007388 */ /* 0x0001e20000000a00 */
[C---:B------:R-:W-:Y:S01]  /*0d50*/  IADD3 R54, R33.reuse, R54, RZ ;  /* 0x0000003621367210 */ /* 0x040fe20007ffe0ff */
[----:B------:R-:W-:-:S02]  /*0d60*/  IMAD.IADD R56, R33, 0x1, R56 ;  /* 0x0000000121387824 */ /* 0x000fc400078e0238 */
[----:B------:R-:W-:Y:S01]  /*0d70*/  FFMA.FTZ R32, R32, R34, RZ ;  /* 0x0000002220207223 */ /* 0x000fe200000100ff */
[----:B------:R-:W-:Y:S01]  /*0d80*/  BAR.SYNC.DEFER_BLOCKING 0x0 ;  /* 0x0000000000007b1d */ /* 0x000fe20000010000 */
[----:B------:R-:W-:Y:S01]  /*0d90*/  FADD.FTZ R33, RZ, R34 ;  /* 0x00000022ff217221 */ /* 0x000fe20000010000 */
[----:B------:R-:W-:Y:S01]  /*0da0*/  FFMA.FTZ R34, R50, R47, RZ ;  /* 0x0000002f32227223 */ /* 0x000fe200000100ff */
[----:B------:R-:W-:Y:S01]  /*0db0*/  FADD.FTZ R35, RZ, R47 ;  /* 0x0000002fff237221 */ /* 0x000fe20000010000 */
[----:B------:R-:W-:Y:S01]  /*0dc0*/  FFMA.FTZ R36, R36, R38, RZ ;  /* 0x0000002624247223 */ /* 0x000fe200000100ff */
[----:B------:R-:W-:Y:S01]  /*0dd0*/  IMAD R43, R11, 0x8, R53 ;  /* 0x000000080b2b7824 */ /* 0x000fe200078e0235 */
[----:B------:R-:W-:Y:S01]  /*0de0*/  IADD3 R38, P0, R45, R4, RZ ;  /* 0x000000042d267210 */ /* 0x000fe20007f1e0ff */
[----:B------:R-:W-:Y:S01]  /*0df0*/  ULDC.64 UR8, c[0x0][0x260] ;  /* 0x0000980000087ab9 */ /* 0x000fe20000000a00 */
[----:B0-----:R-:W-:Y:S02]  /*0e00*/  LEA R26, R10, R53, 0x3 ;  /* 0x000000350a1a7211 */ /* 0x001fe400078e18ff */
[----:B------:R-:W-:-:S02]  /*0e10*/  LEA.HI.X.SX32 R39, R4, RZ, 0x1, P0 ;  /* 0x000000ff04277211 */ /* 0x000fc400000f0eff */
[----:B------:R-:W-:Y:S01]  /*0e20*/  ISETP.GT.U32.AND P0, PT, R4, 0xf, PT ;  /* 0x0000000f0400780c */ /* 0x000fe20003f04070 */
[----:B------:R0:W-:Y:S04]  /*0e30*/  STS.64 [R42], R28 ;  /* 0x0000001c2a007388 */ /* 0x0001e80000000a00 */
[----:B------:R1:W-:Y:S04]  /*0e40*/  STS.64 [R44], R32 ;  /* 0x000000202c007388 */ /* 0x0003e80000000a00 */
[----:B------:R2:W-:Y:S04]  /*0e50*/  STS.64 [R54], R34 ;  /* 0x0000002236007388 */ /* 0x0005e80000000a00 */
[----:B------:R3:W-:Y:S01]  /*0e60*/  STS.64 [R56], R36 ;  /* 0x0000002438007388 */ /* 0x0007e20000000a00 */
[----:B0-----:R-:W-:-:S02]  /*0e70*/  SHF.L.U32 R42, R40, 0x6, RZ ;  /* 0x00000006282a7819 */ /* 0x001fc400000006ff */
[----:B------:R-:W-:Y:S01]  /*0e80*/  SHF.L.U64.HI R40, R40, 0x6, R41 ;  /* 0x0000000628287819 */ /* 0x000fe20000010229 */
[----:B------:R-:W-:Y:S01]  /*0e90*/  BAR.SYNC.DEFER_BLOCKING 0x0 ;  /* 0x0000000000007b1d */ /* 0x000fe20000010000 */
[----:B-1----:R-:W-:Y:S01]  /*0ea0*/  LOP3.LUT R33, R42, 0x3f, R3, 0xf8, !PT ;  /* 0x0000003f2a217812 */ /* 0x002fe200078ef803 */
[----:B------:R-:W-:Y:S02]  /*0eb0*/  IMAD.MOV.U32 R44, RZ, RZ, RZ ;  /* 0x000000ffff2c7224 */ /* 0x000fe400078e00ff */
[----:B--2---:R-:W-:Y:S02]  /*0ec0*/  IMAD R35, R40, 0x500, RZ ;  /* 0x0000050028237824 */ /* 0x004fe400078e02ff */
[----:B------:R-:W-:-:S04]  /*0ed0*/  IMAD.WIDE.U32 R32, R33, 0x500, R38 ;  /* 0x0000050021207825 */ /* 0x000fc800078e0026 */
[----:B------:R-:W-:Y:S01]  /*0ee0*/  IMAD.IADD R33, R33, 0x1, R35 ;  /* 0x0000000121217824 */ /* 0x000fe200078e0223 */
[----:B------:R-:W-:-:S04]  /*0ef0*/  LEA R54, P1, R32, UR8, 0x3 ;  /* 0x0000000820367c11 */ /* 0x000fc8000f8218ff */
[----:B------:R-:W-:Y:S01]  /*0f00*/  LEA.HI.X R55, R32, UR9, R33, 0x3, P1 ;  /* 0x0000000920377c11 */ /* 0x000fe200088f1c21 */
[----:B------:R-:W-:Y:S01]  /*0f10*/  HFMA2.MMA R33, -RZ, RZ, 0, 0 ;  /* 0x00000000ff217435 */ /* 0x000fe200000001ff */
[----:B------:R-:W0:Y:S04]  /*0f20*/  LDS.64 R26, [R26] ;  /* 0x000000001a1a7984 */ /* 0x000e280000000a00 */
[----:B------:R3:W1:Y:S01]  /*0f30*/  LDS.64 R28, [R43+0xa00] ;  /* 0x000a00002b1c7984 */ /* 0x0006620000000a00 */
[----:B------:R-:W-:Y:S05]  /*0f40*/  @P0 BRA `(.L_x_873) ;  /* 0x0000000800e40947 */ /* 0x000fea0003800000 */
[----:B------:R-:W-:Y:S01]  /*0f50*/  SHF.L.U32 R32, R5, 0x2, RZ ;  /* 0x0000000205207819 */ /* 0x000fe200000006ff */
[----:B------:R-:W-:-:S03]  /*0f60*/  IMAD.SHL.U32 R44, R4, 0x8, RZ ;  /* 0x00000008042c7824 */ /* 0x000fc600078e00ff */
[----:B------:R-:W-:Y:S02]  /*0f70*/  LOP3.LUT R33, R32, 0xc, RZ, 0xc0, !PT ;  /* 0x0000000c20217812 */ /* 0x000fe400078ec0ff */
[----:B------:R-:W-:Y:S02]  /*0f80*/  LOP3.LUT R44, R44, 0x18, RZ, 0xc0, !PT ;  /* 0x000000182c2c7812 */ /* 0x000fe400078ec0ff */
[----:B------:R-:W-:-:S05]  /*0f90*/  LEA.HI R32, R4, R33, RZ, 0x1e ;  /* 0x0000002104207211 */ /* 0x000fca00078ff0ff */
[----:B------:R-:W-:-:S04]  /*0fa0*/  IMAD R45, R32, 0x50, -R45 ;  /* 0x00000050202d7824 */ /* 0x000fc800078e0a2d */
[C---:B------:R-:W-:Y:S01]  /*0fb0*/  VIADD R33, R45.reuse, 0x4 ;  /* 0x000000042d217836 */ /* 0x040fe20000000000 */
[----:B------:R-:W-:Y:S01]  /*0fc0*/  SHF.R.S32.HI R32, RZ, 0x1f, R45 ;  /* 0x0000001fff207819 */ /* 0x000fe2000001142d */
[C---:B------:R-:W-:Y:S01]  /*0fd0*/  VIADD R38, R45.reuse, 0xc ;  /* 0x0000000c2d267836 */ /* 0x040fe20000000000 */
[C---:B------:R-:W-:Y:S01]  /*0fe0*/  IADD3 R35, R45.reuse, 0x8, RZ ;  /* 0x000000082d237810 */ /* 0x040fe20007ffe0ff */
[C---:B---3--:R-:W-:Y:S01]  /*0ff0*/  VIADD R43, R45.reuse, 0x14 ;  /* 0x000000142d2b7836 */ /* 0x048fe20000000000 */
[----:B------:R-:W-:Y:S01]  /*1000*/  LEA.HI R32, R32, R45, RZ, 0x2 ;  /* 0x0000002d20207211 */ /* 0x000fe200078f10ff */
[----:B------:R-:W-:Y:S01]  /*1010*/  VIADD R60, R45, 0x40 ;  /* 0x000000402d3c7836 */ /* 0x000fe20000000000 */
[----:B------:R-:W-:Y:S02]  /*1020*/  SHF.R.S32.HI R34, RZ, 0x1f, R33 ;  /* 0x0000001fff227819 */ /* 0x000fe40000011421 */
[----:B------:R-:W-:Y:S02]  /*1030*/  SHF.R.S32.HI R32, RZ, 0x2, R32 ;  /* 0x00000002ff207819 */ /* 0x000fe40000011420 */
[----:B------:R-:W-:-:S02]  /*1040*/  LEA.HI R34, R34, R33, RZ, 0x2 ;  /* 0x0000002122227211 */ /* 0x000fc400078f10ff */
[----:B------:R-:W-:Y:S01]  /*1050*/  SHF.R.S32.HI R36, RZ, 0x1f, R35 ;  /* 0x0000001fff247819 */ /* 0x000fe20000011423 */
[--C-:B------:R-:W-:Y:S01]  /*1060*/  IMAD R33, R32, 0x28, R7.reuse ;  /* 0x0000002820217824 */ /* 0x100fe200078e0207 */
[----:B------:R-:W-:Y:S02]  /*1070*/  SHF.R.S32.HI R34, RZ, 0x2, R34 ;  /* 0x00000002ff227819 */ /* 0x000fe40000011422 */
[----:B------:R-:W-:Y:S02]  /*1080*/  LEA.HI R36, R36, R35, RZ, 0x2 ;  /* 0x0000002324247211 */ /* 0x000fe400078f10ff */
[----:B------:R-:W-:Y:S01]  /*1090*/  IADD3 R33, R33, R44, RZ ;  /* 0x0000002c21217210 */ /* 0x000fe20007ffe0ff */
[----:B------:R-:W-:Y:S01]  /*10a0*/  IMAD R35, R34, 0x28, R7 ;  /* 0x0000002822237824 */ /* 0x000fe200078e0207 */
[----:B------:R-:W-:Y:S02]  /*10b0*/  SHF.R.S32.HI R36, RZ, 0x2, R36 ;  /* 0x00000002ff247819 */ /* 0x000fe40000011424 */
[----:B------:R-:W-:Y:S01]  /*10c0*/  SHF.R.S32.HI R39, RZ, 0x1f, R38 ;  /* 0x0000001fff277819 */ /* 0x000fe20000011426 */
[----:B------:R-:W-:Y:S01]  /*10d0*/  IMAD.IADD R35, R44, 0x1, R35 ;  /* 0x000000012c237824 */ /* 0x000fe200078e0223 */
[----:B------:R-:W2:Y:S01]  /*10e0*/  LDS.64 R32, [R33] ;  /* 0x0000000021207984 */ /* 0x000ea20000000a00 */
[----:B------:R-:W-:Y:S01]  /*10f0*/  IMAD R37, R36, 0x28, R7 ;  /* 0x0000002824257824 */ /* 0x000fe200078e0207 */
[----:B------:R-:W-:-:S02]  /*1100*/  IADD3 R40, R45, 0x10, RZ ;  /* 0x000000102d287810 */ /* 0x000fc40007ffe0ff */
[----:B------:R-:W-:Y:S01]  /*1110*/  LEA.HI R39, R39, R38, RZ, 0x2 ;  /* 0x0000002627277211 */ /* 0x000fe200078f10ff */
[----:B------:R-:W3:Y:S01]  /*1120*/  LDS.64 R34, [R35] ;  /* 0x0000000023227984 */ /* 0x000ee20000000a00 */
[----:B------:R-:W-:Y:S02]  /*1130*/  IADD3 R37, R44, R37, RZ ;  /* 0x000000252c257210 */ /* 0x000fe40007ffe0ff */
[----:B------:R-:W-:Y:S02]  /*1140*/  SHF.R.S32.HI R41, RZ, 0x1f, R40 ;  /* 0x0000001fff297819 */ /* 0x000fe40000011428 */
[----:B------:R-:W-:Y:S02]  /*1150*/  SHF.R.S32.HI R56, RZ, 0x1f, R43 ;  /* 0x0000001fff387819 */ /* 0x000fe4000001142b */
[----:B------:R-:W4:Y:S01]  /*1160*/  LDS.64 R36, [R37] ;  /* 0x0000000025247984 */ /* 0x000f220000000a00 */
[----:B------:R-:W-:Y:S02]  /*1170*/  SHF.R.S32.HI R42, RZ, 0x2, R39 ;  /* 0x00000002ff2a7819 */ /* 0x000fe40000011427 */
[----:B------:R-:W-:-:S02]  /*1180*/  LEA.HI R38, R41, R40, RZ, 0x2 ;  /* 0x0000002829267211 */ /* 0x000fc400078f10ff */
[----:B------:R-:W-:Y:S01]  /*1190*/  LEA.HI R40, R56, R43, RZ, 0x2 ;  /* 0x0000002b38287211 */ /* 0x000fe200078f10ff */
[----:B------:R-:W-:Y:S01]  /*11a0*/  IMAD R43, R42, 0x28, R7 ;  /* 0x000000282a2b7824 */ /* 0x000fe200078e0207 */
[C---:B------:R-:W-:Y:S01]  /*11b0*/  IADD3 R57, R45.reuse, 0x18, RZ ;  /* 0x000000182d397810 */ /* 0x040fe20007ffe0ff */
[----:B------:R-:W-:Y:S01]  /*11c0*/  VIADD R56, R45, 0x1c ;  /* 0x0000001c2d387836 */ /* 0x000fe20000000000 */
[----:B------:R-:W-:Y:S02]  /*11d0*/  SHF.R.S32.HI R42, RZ, 0x2, R38 ;  /* 0x00000002ff2a7819 */ /* 0x000fe40000011426 */
[----:B------:R-:W-:Y:S02]  /*11e0*/  SHF.R.S32.HI R58, RZ, 0x1f, R57 ;  /* 0x0000001fff3a7819 */ /* 0x000fe40000011439 */
[----:B------:R-:W-:Y:S02]  /*11f0*/  SHF.R.S32.HI R40, RZ, 0x2, R40 ;  /* 0x00000002ff287819 */ /* 0x000fe40000011428 */
[----:B------:R-:W-:-:S02]  /*1200*/  LEA.HI R39, R58, R57, RZ, 0x2 ;  /* 0x000000393a277211 */ /* 0x000fc400078f10ff */
[----:B------:R-:W-:Y:S02]  /*1210*/  SHF.R.S32.HI R57, RZ, 0x1f, R56 ;  /* 0x0000001fff397819 */ /* 0x000fe40000011438 */
[----:B------:R-:W-:Y:S02]  /*1220*/  IADD3 R58, R45, 0x24, RZ ;  /* 0x000000242d3a7810 */ /* 0x000fe40007ffe0ff */
[----:B------:R-:W-:Y:S01]  /*1230*/  LEA.HI R38, R57, R56, RZ, 0x2 ;  /* 0x0000003839267211 */ /* 0x000fe200078f10ff */
[----:B------:R-:W-:Y:S01]  /*1240*/  VIADD R57, R45, 0x20 ;  /* 0x000000202d397836 */ /* 0x000fe20000000000 */
[----:B------:R-:W-:-:S04]  /*1250*/  SHF.R.S32.HI R59, RZ, 0x1f, R58 ;  /* 0x0000001fff3b7819 */ /* 0x000fc8000001143a */
[----:B------:R-:W-:Y:S01]  /*1260*/  LEA.HI R59, R59, R58, RZ, 0x2 ;  /* 0x0000003a3b3b7211 */ /* 0x000fe200078f10ff */
[----:B--2---:R-:W-:Y:S01]  /*1270*/  FADD.FTZ R41, RZ, R32 ;  /* 0x00000020ff297221 */ /* 0x004fe20000010000 */
[----:B------:R-:W-:Y:S01]  /*1280*/  IADD3 R32, R44, R43, RZ ;  /* 0x0000002b2c207210 */ /* 0x000fe20007ffe0ff */
[----:B------:R-:W-:Y:S01]  /*1290*/  IMAD R43, R42, 0x28, R7 ;  /* 0x000000282a2b7824 */ /* 0x000fe200078e0207 */
[----:B------:R-:W-:Y:S01]  /*12a0*/  SHF.R.S32.HI R42, RZ, 0x2, R39 ;  /* 0x00000002ff2a7819 */ /* 0x000fe20000011427 */
[----:B------:R-:W-:Y:S02]  /*12b0*/  IMAD R39, R40, 0x28, R7 ;  /* 0x0000002828277824 */ /* 0x000fe400078e0207 */
[----:B---3--:R-:W-:Y:S01]  /*12c0*/  FADD.FTZ R41, R41, R34 ;  /* 0x0000002229297221 */ /* 0x008fe20000010000 */
[----:B------:R-:W-:Y:S01]  /*12d0*/  FADD.FTZ R34, RZ, R33 ;  /* 0x00000021ff227221 */ /* 0x000fe20000010000 */
[----:B------:R-:W-:Y:S01]  /*12e0*/  IMAD.IADD R40, R44, 0x1, R43 ;  /* 0x000000012c287824 */ /* 0x000fe200078e022b */
[----:B------:R-:W2:Y:S01]  /*12f0*/  LDS.64 R32, [R32] ;  /* 0x0000000020207984 */ /* 0x000ea20000000a00 */
[----:B------:R-:W-:Y:S01]  /*1300*/  SHF.R.S32.HI R58, RZ, 0x2, R59 ;  /* 0x00000002ff3a7819 */ /* 0x000fe2000001143b */
[----:B------:R-:W-:Y:S01]  /*1310*/  FADD.FTZ R56, R34, R35 ;  /* 0x0000002322387221 */ /* 0x000fe20000010000 */
[----:B----4-:R-:W-:Y:S01]  /*1320*/  FADD.FTZ R43, R41, R36 ;  /* 0x00000024292b7221 */ /* 0x010fe20000010000 */
[----:B------:R-:W-:Y:S01]  /*1330*/  IADD3 R36, R44, R39, RZ ;  /* 0x000000272c247210 */ /* 0x000fe20007ffe0ff */
[----:B------:R-:W-:Y:S01]  /*1340*/  IMAD R41, R42, 0x28, R7 ;  /* 0x000000282a297824 */ /* 0x000fe200078e0207 */
[----:B------:R-:W3:Y:S01]  /*1350*/  LDS.64 R34, [R40] ;  /* 0x0000000028227984 */ /* 0x000ee20000000a00 */
[----:B------:R-:W-:Y:S01]  /*1360*/  SHF.R.S32.HI R42, RZ, 0x2, R38 ;  /* 0x00000002ff2a7819 */ /* 0x000fe20000011426 */
[----:B------:R-:W-:Y:S01]  /*1370*/  FADD.FTZ R56, R56, R37 ;  /* 0x0000002538387221 */ /* 0x000fe20000010000 */
[--C-:B------:R-:W-:Y:S01]  /*1380*/  IMAD R59, R58, 0x28, R7.reuse ;  /* 0x000000283a3b7824 */ /* 0x100fe200078e0207 */
[----:B------:R-:W-:Y:S01]  /*1390*/  IADD3 R38, R44, R41, RZ ;  /* 0x000000292c267210 */ /* 0x000fe20007ffe0ff */
[----:B------:R-:W4:Y:S01]  /*13a0*/  LDS.64 R36, [R36] ;  /* 0x0000000024247984 */ /* 0x000f220000000a00 */
[----:B------:R-:W-:Y:S01]  /*13b0*/  IMAD R41, R42, 0x28, R7 ;  /* 0x000000282a297824 */ /* 0x000fe200078e0207 */
[----:B------:R-:W-:-:S03]  /*13c0*/  SHF.R.S32.HI R42, RZ, 0x1f, R57 ;  /* 0x0000001fff2a7819 */ /* 0x000fc60000011439 */
[----:B------:R-:W-:Y:S01]  /*13d0*/  IMAD.IADD R41, R44, 0x1, R41 ;  /* 0x000000012c297824 */ /* 0x000fe200078e0229 */
[----:B------:R-:W-:Y:S01]  /*13e0*/  LEA.HI R42, R42, R57, RZ, 0x2 ;  /* 0x000000392a2a7211 */ /* 0x000fe200078f10ff */
[----:B------:R-:W5:Y:S03]  /*13f0*/  LDS.64 R38, [R38] ;  /* 0x0000000026267984 */ /* 0x000f660000000a00 */
[----:B------:R-:W-:Y:S01]  /*1400*/  SHF.R.S32.HI R42, RZ, 0x2, R42 ;  /* 0x00000002ff2a7819 */ /* 0x000fe2000001142a */
[----:B------:R-:W0:Y:S04]  /*1410*/  LDS.64 R40, [R41] ;  /* 0x0000000029287984 */ /* 0x000e280000000a00 */
[----:B------:R-:W-:-:S04]  /*1420*/  IMAD R57, R42, 0x28, R7 ;  /* 0x000000282a397824 */ /* 0x000fc800078e0207 */
[C---:B------:R-:W-:Y:S02]  /*1430*/  IMAD.IADD R42, R44.reuse, 0x1, R57 ;  /* 0x000000012c2a7824 */ /* 0x040fe400078e0239 */
[----:B--2---:R-:W-:Y:S01]  /*1440*/  FADD.FTZ R57, R43, R32 ;  /* 0x000000202b397221 */ /* 0x004fe20000010000 */
[----:B------:R-:W-:-:S03]  /*1450*/  IADD3 R32, R44, R59, RZ ;  /* 0x0000003b2c207210 */ /* 0x000fc60007ffe0ff */
[----:B------:R-:W2:Y:S01]  /*1460*/  LDS.64 R42, [R42] ;  /* 0x000000002a2a7984 */ /* 0x000ea20000000a00 */
[----:B------:R-:W-:Y:S01]  /*1470*/  FADD.FTZ R56, R56, R33 ;  /* 0x0000002138387221 */ /* 0x000fe20000010000 */
[----:B------:R-:W-:Y:S02]  /*1480*/  IADD3 R59, R45, 0x34, RZ ;  /* 0x000000342d3b7810 */ /* 0x000fe40007ffe0ff */
[----:B------:R-:W1:Y:S01]  /*1490*/  LDS.64 R32, [R32] ;  /* 0x0000000020207984 */ /* 0x000e620000000a00 */
[----:B---3--:R-:W-:Y:S01]  /*14a0*/  FADD.FTZ R56, R56, R35 ;  /* 0x0000002338387221 */ /* 0x008fe20000010000 */
[----:B------:R-:W-:Y:S01]  /*14b0*/  FADD.FTZ R57, R57, R34 ;  /* 0x0000002239397221 */ /* 0x000fe20000010000 */
[C---:B------:R-:W-:Y:S02]  /*14c0*/  IADD3 R35, R45.reuse, 0x2c, RZ ;  /* 0x0000002c2d237810 */ /* 0x040fe40007ffe0ff */
[----:B----4-:R-:W-:Y:S01]  /*14d0*/  FADD.FTZ R56, R56, R37 ;  /* 0x0000002538387221 */ /* 0x010fe20000010000 */
[----:B------:R-:W-:-:S02]  /*14e0*/  VIADD R37, R45, 0x28 ;  /* 0x000000282d257836 */ /* 0x000fc40000000000 */
[----:B------:R-:W-:Y:S01]  /*14f0*/  FADD.FTZ R57, R57, R36 ;  /* 0x0000002439397221 */ /* 0x000fe20000010000 */
[----:B------:R-:W-:Y:S02]  /*1500*/  SHF.R.S32.HI R36, RZ, 0x1f, R35 ;  /* 0x0000001fff247819 */ /* 0x000fe40000011423 */
[----:B------:R-:W-:Y:S01]  /*1510*/  SHF.R.S32.HI R34, RZ, 0x1f, R37 ;  /* 0x0000001fff227819 */ /* 0x000fe20000011425 */
[----:B-----5:R-:W-:Y:S01]  /*1520*/  FADD.FTZ R57, R57, R38 ;  /* 0x0000002639397221 */ /* 0x020fe20000010000 */
[----:B------:R-:W-:Y:S01]  /*1530*/  FADD.FTZ R38, R56, R39 ;  /* 0x0000002738267221 */ /* 0x000fe20000010000 */
[----:B------:R-:W-:Y:S02]  /*1540*/  LEA.HI R35, R36, R35, RZ, 0x2 ;  /* 0x0000002324237211 */ /* 0x000fe400078f10ff */
[----:B------:R-:W-:Y:S01]  /*1550*/  LEA.HI R37, R34, R37, RZ, 0x2 ;  /* 0x0000002522257211 */ /* 0x000fe200078f10ff */
[----:B------:R-:W-:Y:S02]  /*1560*/  VIADD R34, R45, 0x30 ;  /* 0x000000302d227836 */ /* 0x000fe40000000000 */
[----:B0-----:R-:W-:Y:S01]  /*1570*/  FADD.FTZ R38, R38, R41 ;  /* 0x0000002926267221 */ /* 0x001fe20000010000 */
[----:B------:R-:W-:Y:S01]  /*1580*/  FADD.FTZ R39, R57, R40 ;  /* 0x0000002839277221 */ /* 0x000fe20000010000 */
[C---:B------:R-:W-:Y:S01]  /*1590*/  VIADD R40, R45.reuse, 0x38 ;  /* 0x000000382d287836 */ /* 0x040fe20000000000 */
[----:B------:R-:W-:-:S02]  /*15a0*/  IADD3 R57, R45, 0x3c, RZ ;  /* 0x0000003c2d397810 */ /* 0x000fc40007ffe0ff */
[----:B------:R-:W-:Y:S02]  /*15b0*/  SHF.R.S32.HI R41, RZ, 0x1f, R34 ;  /* 0x0000001fff297819 */ /* 0x000fe40000011422 */
[----:B------:R-:W-:Y:S02]  /*15c0*/  IADD3 R56, R45, 0x44, RZ ;  /* 0x000000442d387810 */ /* 0x000fe40007ffe0ff */
[----:B------:R-:W-:Y:S02]  /*15d0*/  LEA.HI R36, R41, R34, RZ, 0x2 ;  /* 0x0000002229247211 */ /* 0x000fe400078f10ff */
[----:B------:R-:W-:Y:S02]  /*15e0*/  SHF.R.S32.HI R34, RZ, 0x1f, R59 ;  /* 0x0000001fff227819 */ /* 0x000fe4000001143b */
[----:B------:R-:W-:Y:S02]  /*15f0*/  SHF.R.S32.HI R41, RZ, 0x1f, R40 ;  /* 0x0000001fff297819 */ /* 0x000fe40000011428 */
[----:B------:R-:W-:Y:S01]  /*1600*/  LEA.HI R59, R34, R59, RZ, 0x2 ;  /* 0x0000003b223b7211 */ /* 0x000fe200078f10ff */
[----:B--2---:R-:W-:Y:S01]  /*1610*/  FADD.FTZ R39, R39, R42 ;  /* 0x0000002a27277221 */ /* 0x004fe20000010000 */
[----:B------:R-:W-:Y:S01]  /*1620*/  LEA.HI R34, R41, R40, RZ, 0x2 ;  /* 0x0000002829227211 */ /* 0x000fe200078f10ff */
[----:B------:R-:W-:Y:S01]  /*1630*/  FADD.FTZ R38, R38, R43 ;  /* 0x0000002b26267221 */ /* 0x000fe20000010000 */
[----:B------:R-:W-:-:S02]  /*1640*/  SHF.R.S32.HI R42, RZ, 0x1f, R57 ;  /* 0x0000001fff2a7819 */ /* 0x000fc40000011439 */
[----:B------:R-:W-:Y:S01]  /*1650*/  SHF.R.S32.HI R40, RZ, 0x2, R37 ;  /* 0x00000002ff287819 */ /* 0x000fe20000011425 */
[----:B-1----:R-:W-:Y:S01]  /*1660*/  FADD.FTZ R58, R38, R33 ;  /* 0x00000021263a7221 */ /* 0x002fe20000010000 */
[----:B------:R-:W-:Y:S02]  /*1670*/  LEA.HI R57, R42, R57, RZ, 0x2 ;  /* 0x000000392a397211 */ /* 0x000fe400078f10ff */
[----:B------:R-:W-:Y:S01]  /*1680*/  SHF.R.S32.HI R42, RZ, 0x2, R35 ;  /* 0x00000002ff2a7819 */ /* 0x000fe20000011423 */
[--C-:B------:R-:W-:Y:S02]  /*1690*/  IMAD R37, R40, 0x28, R7.reuse ;  /* 0x0000002828257824 */ /* 0x100fe400078e0207 */
[----:B------:R-:W-:Y:S01]  /*16a0*/  FADD.FTZ R35, R39, R32 ;  /* 0x0000002027237221 */ /* 0x000fe20000010000 */
[----:B------:R-:W-:Y:S01]  /*16b0*/  SHF.R.S32.HI R38, RZ, 0x2, R36 ;  /* 0x00000002ff267819 */ /* 0x000fe20000011424 */
[----:B------:R-:W-:Y:S01]  /*16c0*/  IMAD R39, R42, 0x28, R7 ;  /* 0x000000282a277824 */ /* 0x000fe200078e0207 */
[----:B------:R-:W-:Y:S01]  /*16d0*/  SHF.R.S32.HI R41, RZ, 0x1f, R60 ;  /* 0x0000001fff297819 */ /* 0x000fe2000001143c */
[C---:B------:R-:W-:Y:S01]  /*16e0*/  IMAD.IADD R32, R44.reuse, 0x1, R37 ;  /* 0x000000012c207824 */ /* 0x040fe200078e0225 */
[----:B------:R-:W-:Y:S01]  /*16f0*/  SHF.R.S32.HI R37, RZ, 0x1f, R56 ;  /* 0x0000001fff257819 */ /* 0x000fe20000011438 */
[----:B------:R-:W-:Y:S01]  /*1700*/  VIADD R42, R45, 0x48 ;  /* 0x000000482d2a7836 */ /* 0x000fe20000000000 */
[----:B------:R-:W-:Y:S01]  /*1710*/  IADD3 R36, R44, R39, RZ ;  /* 0x000000272c247210 */ /* 0x000fe20007ffe0ff */
[----:B------:R-:W-:Y:S01]  /*1720*/  IMAD R39, R38, 0x28, R7 ;  /* 0x0000002826277824 */ /* 0x000fe200078e0207 */
[----:B------:R-:W-:Y:S01]  /*1730*/  LEA.HI R56, R37, R56, RZ, 0x2 ;  /* 0x0000003825387211 */ /* 0x000fe200078f10ff */
[----:B------:R-:W0:Y:S01]  /*1740*/  LDS.64 R32, [R32] ;  /* 0x0000000020207984 */ /* 0x000e220000000a00 */
[----:B------:R-:W-:Y:S01]  /*1750*/  LEA.HI R60, R41, R60, RZ, 0x2 ;  /* 0x0000003c293c7211 */ /* 0x000fe200078f10ff */
[----:B------:R-:W-:Y:S01]  /*1760*/  VIADD R38, R45, 0x4c ;  /* 0x0000004c2d267836 */ /* 0x000fe20000000000 */
[----:B------:R-:W-:Y:S01]  /*1770*/  SHF.R.S32.HI R41, RZ, 0x1f, R42 ;  /* 0x0000001fff297819 */ /* 0x000fe2000001142a */
[----:B------:R-:W1:Y:S01]  /*1780*/  LDS.64 R36, [R36] ;  /* 0x0000000024247984 */ /* 0x000e620000000a00 */
[----:B------:R-:W-:-:S02]  /*1790*/  IADD3 R39, R44, R39, RZ ;  /* 0x000000272c277210 */ /* 0x000fc40007ffe0ff */
[----:B------:R-:W-:Y:S02]  /*17a0*/  LEA.HI R42, R41, R42, RZ, 0x2 ;  /* 0x0000002a292a7211 */ /* 0x000fe400078f10ff */
[----:B------:R-:W-:Y:S01]  /*17b0*/  SHF.R.S32.HI R59, RZ, 0x2, R59 ;  /* 0x00000002ff3b7819 */ /* 0x000fe2000001143b */
[----:B------:R2:W3:Y:S01]  /*17c0*/  LDS.64 R40, [R39] ;  /* 0x0000000027287984 */ /* 0x0004e20000000a00 */
[----:B------:R-:W-:Y:S02]  /*17d0*/  SHF.R.S32.HI R43, RZ, 0x1f, R38 ;  /* 0x0000001fff2b7819 */ /* 0x000fe40000011426 */
[----:B------:R-:W-:Y:S01]  /*17e0*/  SHF.R.S32.HI R34, RZ, 0x2, R34 ;  /* 0x00000002ff227819 */ /* 0x000fe20000011422 */
[----:B------:R-:W-:Y:S01]  /*17f0*/  IMAD R59, R59, 0x28, R7 ;  /* 0x000000283b3b7824 */ /* 0x000fe200078e0207 */
[----:B------:R-:W-:Y:S02]  /*1800*/  LEA.HI R38, R43, R38, RZ, 0x2 ;  /* 0x000000262b267211 */ /* 0x000fe400078f10ff */
[----:B------:R-:W-:Y:S01]  /*1810*/  SHF.R.S32.HI R57, RZ, 0x2, R57 ;  /* 0x00000002ff397819 */ /* 0x000fe20000011439 */
[----:B------:R-:W-:Y:S01]  /*1820*/  IMAD R34, R34, 0x28, R7 ;  /* 0x0000002822227824 */ /* 0x000fe200078e0207 */
[----:B------:R-:W-:-:S02]  /*1830*/  SHF.R.S32.HI R60, RZ, 0x2, R60 ;  /* 0x00000002ff3c7819 */ /* 0x000fc4000001143c */
[----:B------:R-:W-:Y:S01]  /*1840*/  IADD3 R59, R44, R59, RZ ;  /* 0x0000003b2c3b7210 */ /* 0x000fe20007ffe0ff */
[--C-:B------:R-:W-:Y:S01]  /*1850*/  IMAD R57, R57, 0x28, R7.reuse ;  /* 0x0000002839397824 */ /* 0x100fe200078e0207 */
[----:B------:R-:W-:Y:S01]  /*1860*/  SHF.R.S32.HI R38, RZ, 0x2, R38 ;  /* 0x00000002ff267819 */ /* 0x000fe20000011426 */
[--C-:B------:R-:W-:Y:S01]  /*1870*/  IMAD R61, R60, 0x28, R7.reuse ;  /* 0x000000283c3d7824 */ /* 0x100fe200078e0207 */
[----:B------:R-:W-:Y:S01]  /*1880*/  SHF.R.S32.HI R56, RZ, 0x2, R56 ;  /* 0x00000002ff387819 */ /* 0x000fe20000011438 */
[----:B------:R-:W-:Y:S01]  /*1890*/  IMAD.IADD R34, R44, 0x1, R34 ;  /* 0x000000012c227824 */ /* 0x000fe200078e0222 */
[----:B------:R-:W-:Y:S01]  /*18a0*/  SHF.R.S32.HI R42, RZ, 0x2, R42 ;  /* 0x00000002ff2a7819 */ /* 0x000fe2000001142a */
[----:B--2---:R-:W-:Y:S01]  /*18b0*/  IMAD R39, R38, 0x28, R7 ;  /* 0x0000002826277824 */ /* 0x004fe200078e0207 */
[C---:B------:R-:W-:Y:S01]  /*18c0*/  IADD3 R57, R44.reuse, R57, RZ ;  /* 0x000000392c397210 */ /* 0x040fe20007ffe0ff */
[----:B------:R-:W-:Y:S02]  /*18d0*/  IMAD.IADD R38, R44, 0x1, R61 ;  /* 0x000000012c267824 */ /* 0x000fe400078e023d */
[----:B------:R-:W-:-:S02]  /*18e0*/  IMAD R45, R56, 0x28, R7 ;  /* 0x00000028382d7824 */ /* 0x000fc400078e0207 */
[----:B------:R-:W-:-:S03]  /*18f0*/  IMAD R43, R42, 0x28, R7 ;  /* 0x000000282a2b7824 */ /* 0x000fc600078e0207 */
[C---:B------:R-:W-:Y:S01]  /*1900*/  IADD3 R56, R44.reuse, R45, RZ ;  /* 0x0000002d2c387210 */ /* 0x040fe20007ffe0ff */
[C---:B------:R-:W-:Y:S01]  /*1910*/  IMAD.IADD R42, R44.reuse, 0x1, R43 ;  /* 0x000000012c2a7824 */ /* 0x040fe200078e022b */
[----:B------:R-:W-:Y:S01]  /*1920*/  IADD3 R44, R44, R39, RZ ;  /* 0x000000272c2c7210 */ /* 0x000fe20007ffe0ff */
[----:B0-----:R-:W-:Y:S01]  /*1930*/  FADD.FTZ R35, R35, R32 ;  /* 0x0000002023237221 */ /* 0x001fe20000010000 */
[----:B------:R-:W-:Y:S01]  /*1940*/  FADD.FTZ R58, R58, R33 ;  /* 0x000000213a3a7221 */ /* 0x000fe20000010000 */
[----:B------:R-:W-:Y:S02]  /*1950*/  LDS.64 R38, [R38] ;  /* 0x0000000026267984 */ /* 0x000fe40000000a00 */
[----:B-1----:R-:W-:Y:S01]  /*1960*/  FADD.FTZ R61, R35, R36 ;  /* 0x00000024233d7221 */ /* 0x002fe20000010000 */
[----:B------:R-:W-:Y:S01]  /*1970*/  FADD.FTZ R58, R58, R37 ;  /* 0x000000253a3a7221 */ /* 0x000fe20000010000 */
[----:B------:R-:W0:Y:S04]  /*1980*/  LDS.64 R32, [R59] ;  /* 0x000000003b207984 */ /* 0x000e280000000a00 */
[----:B------:R-:W1:Y:S01]  /*1990*/  LDS.64 R34, [R34] ;  /* 0x0000000022227984 */ /* 0x000e620000000a00 */
[----:B---3--:R-:W-:Y:S01]  /*19a0*/  FADD.FTZ R61, R61, R40 ;  /* 0x000000283d3d7221 */ /* 0x008fe20000010000 */
[----:B------:R-:W-:-:S02]  /*19b0*/  FADD.FTZ R58, R58, R41 ;  /* 0x000000293a3a7221 */ /* 0x000fc40000010000 */
[----:B------:R-:W2:Y:S04]  /*19c0*/  LDS.64 R36, [R57] ;  /* 0x0000000039247984 */ /* 0x000ea80000000a00 */
[----:B------:R-:W3:Y:S04]  /*19d0*/  LDS.64 R40, [R56] ;  /* 0x0000000038287984 */ /* 0x000ee80000000a00 */
[----:B------:R-:W4:Y:S04]  /*19e0*/  LDS.64 R42, [R42] ;  /* 0x000000002a2a7984 */ /* 0x000f280000000a00 */
[----:B------:R-:W5:Y:S01]  /*19f0*/  LDS.64 R44, [R44] ;  /* 0x000000002c2c7984 */ /* 0x000f620000000a00 */
        /* <DEDUP_REMOVED lines=9> */
[----:B------:R-:W-:-:S03]  /*1a90*/  FADD.FTZ R58, R58, R41 ;  /* 0x000000293a3a7221 */ /* 0x000fc60000010000 */
[----:B----4-:R-:W-:Y:S01]  /*1aa0*/  FADD.FTZ R61, R61, R42 ;  /* 0x0000002a3d3d7221 */ /* 0x010fe20000010000 */
[----:B------:R-:W-:-:S03]  /*1ab0*/  FADD.FTZ R58, R58, R43 ;  /* 0x0000002b3a3a7221 */ /* 0x000fc60000010000 */
[----:B-----5:R-:W-:Y:S01]  /*1ac0*/  FADD.FTZ R44, R61, R44 ;  /* 0x0000002c3d2c7221 */ /* 0x020fe20000010000 */
[----:B------:R-:W-:-:S07]  /*1ad0*/  FADD.FTZ R33, R58, R45 ;  /* 0x0000002d3a217221 */ /* 0x000fce0000010000 */
.L_x_873:
[----:B------:R-:W-:Y:S05]  /*1ae0*/  BSYNC B0 ;  /* 0x0000000000007941 */ /* 0x000fea0003800000 */
.L_x_872:
[----:B------:R-:W-:Y:S02]  /*1af0*/  IMAD R34, R12, 0x8, R53 ;  /* 0x000000080c227824 */ /* 0x000fe400078e0235 */
[----:B0-----:R-:W-:Y:S01]  /*1b00*/  FADD.FTZ R35, RZ, R26 ;  /* 0x0000001aff237221 */ /* 0x001fe20000010000 */
[----:B------:R-:W-:Y:S01]  /*1b10*/  FADD.FTZ R32, RZ, R27 ;  /* 0x0000001bff207221 */ /* 0x000fe20000010000 */
[----:B------:R-:W-:Y:S01]  /*1b20*/  LEA R53, R13, R53, 0x3 ;  /* 0x000000350d357211 */ /* 0x000fe200078e18ff */
[----:B---3--:R-:W0:Y:S01]  /*1b30*/  SHFL.BFLY PT, R36, R33, 0x2, 0x1f ;  /* 0x0c401f0021247f89 */ /* 0x008e2200000e0000 */
[----:B-1----:R-:W-:Y:S01]  /*1b40*/  FADD.FTZ R35, R35, R28 ;  /* 0x0000001c23237221 */ /* 0x002fe20000010000 */
[----:B------:R-:W-:Y:S01]  /*1b50*/  FADD.FTZ R32, R32, R29 ;  /* 0x0000001d20207221 */ /* 0x000fe20000010000 */
[----:B------:R-:W-:Y:S01]  /*1b60*/  LOP3.LUT P1, RZ, R4, 0xfffffff3, RZ, 0xc0, !PT ;  /* 0xfffffff304ff7812 */ /* 0x000fe2000782c0ff */
[----:B------:R-:W-:Y:S01]  /*1b70*/  LDS.64 R26, [R34+0x1400] ;  /* 0x00140000221a7984 */ /* 0x000fe20000000a00 */
[----:B------:R-:W-:Y:S03]  /*1b80*/  BSSY B0, `(.L_x_874) ;  /* 0x000001c000007945 */ /* 0x000fe60003800000 */
[----:B------:R-:W-:Y:S04]  /*1b90*/  LDS.64 R28, [R53+0x1e00] ;  /* 0x001e0000351c7984 */ /* 0x000fe80000000a00 */
[----:B------:R-:W1:Y:S01]  /*1ba0*/  SHFL.BFLY PT, R37, R44, 0x2, 0x1f ;  /* 0x0c401f002c257f89 */ /* 0x000e6200000e0000 */
[----:B0-----:R-:W-:-:S05]  /*1bb0*/  FADD.FTZ R38, R36, R33 ;  /* 0x0000002124267221 */ /* 0x001fca0000010000 */
[----:B------:R-:W0:Y:S01]  /*1bc0*/  SHFL.BFLY PT, R39, R38, 0x1, 0x1f ;  /* 0x0c201f0026277f89 */ /* 0x000e2200000e0000 */
[----:B-1----:R-:W-:-:S05]  /*1bd0*/  FADD.FTZ R37, R37, R44 ;  /* 0x0000002c25257221 */ /* 0x002fca0000010000 */
[----:B------:R-:W1:Y:S01]  /*1be0*/  SHFL.BFLY PT, R40, R37, 0x1, 0x1f ;  /* 0x0c201f0025287f89 */ /* 0x000e6200000e0000 */
[----:B------:R-:W-:Y:S01]  /*1bf0*/  FADD.FTZ R36, R32, R27 ;  /* 0x0000001b20247221 */ /* 0x000fe20000010000 */
[----:B------:R-:W-:Y:S01]  /*1c00*/  FADD.FTZ R35, R35, R26 ;  /* 0x0000001a23237221 */ /* 0x000fe20000010000 */
[----:B------:R-:W-:Y:S02]  /*1c10*/  IADD3 R32, P2, R5, 0x5, RZ ;  /* 0x0000000505207810 */ /* 0x000fe40007f5e0ff */
[----:B------:R-:W-:Y:S01]  /*1c20*/  FADD.FTZ R29, R36, R29 ;  /* 0x0000001d241d7221 */ /* 0x000fe20000010000 */
[----:B------:R-:W-:Y:S01]  /*1c30*/  FADD.FTZ R28, R35, R28 ;  /* 0x0000001c231c7221 */ /* 0x000fe20000010000 */
[----:B------:R-:W-:Y:S01]  /*1c40*/  ISETP.GE.U32.AND P0, PT, R32, UR12, PT ;  /* 0x0000000c20007c0c */ /* 0x000fe2000bf06070 */
[----:B------:R-:W-:Y:S02]  /*1c50*/  IMAD.X R2, RZ, RZ, R2, P2 ;  /* 0x000000ffff027224 */ /* 0x000fe400010e0602 */
[----:B0-----:R-:W-:Y:S01]  /*1c60*/  FADD.FTZ R27, R38, R39 ;  /* 0x00000027261b7221 */ /* 0x001fe20000010000 */
[----:B------:R0:W-:Y:S01]  /*1c70*/  STG.E.64 desc[UR10][R54.64+0x5000], R28 ;  /* 0x0050001c36007986 */ /* 0x0001e2000c101b0a */
[----:B-1----:R-:W-:Y:S01]  /*1c80*/  FADD.FTZ R26, R37, R40 ;  /* 0x00000028251a7221 */ /* 0x002fe20000010000 */
[----:B------:R-:W-:Y:S07]  /*1c90*/  @P1 BRA `(.L_x_875) ;  /* 0x0000000000281947 */ /* 0x000fee0003800000 */
[----:B------:R-:W1:Y:S01]  /*1ca0*/  LDC R35, c[0x0][0x10] ;  /* 0x00000400ff237b82 */ /* 0x000e620000000800 */
[----:B------:R-:W-:-:S04]  /*1cb0*/  SHF.R.U32.HI R33, RZ, 0x2, R4 ;  /* 0x00000002ff217819 */ /* 0x000fc80000011604 */
[----:B------:R-:W-:-:S03]  /*1cc0*/  SHF.L.U32 R34, R33, 0x6, RZ ;  /* 0x0000000621227819 */ /* 0x000fc600000006ff */
[----:B0-----:R-:W0:Y:S01]  /*1cd0*/  LDC.64 R28, c[0x0][0x260] ;  /* 0x00009800ff1c7b82 */ /* 0x001e220000000a00 */
[----:B------:R-:W-:Y:S01]  /*1ce0*/  LOP3.LUT R34, R34, 0xffffffc0, R3, 0xe2, !PT ;  /* 0xffffffc022227812 */ /* 0x000fe200078ee203 */
[----:B-1----:R-:W-:-:S04]  /*1cf0*/  IMAD R33, R35, UR4, R0 ;  /* 0x0000000423217c24 */ /* 0x002fc8000f8e0200 */
[----:B------:R-:W-:-:S05]  /*1d00*/  IMAD R33, R33, 0x100, R34 ;  /* 0x0000010021217824 */ /* 0x000fca00078e0222 */
[----:B------:R-:W-:-:S05]  /*1d10*/  SHF.L.U32 R33, R33, 0x1, RZ ;  /* 0x0000000121217819 */ /* 0x000fca00000006ff */
[----:B0-----:R-:W-:-:S05]  /*1d20*/  IMAD.WIDE.U32 R28, R33, 0x4, R28 ;  /* 0x00000004211c7825 */ /* 0x001fca00078e001c */
[----:B------:R1:W-:Y:S02]  /*1d30*/  STG.E.64 desc[UR10][R28.64], R26 ;  /* 0x0000001a1c007986 */ /* 0x0003e4000c101b0a */
.L_x_875:
[----:B------:R-:W-:Y:S05]  /*1d40*/  BSYNC B0 ;  /* 0x0000000000007941 */ /* 0x000fea0003800000 */
.L_x_874:
[----:B------:R-:W-:Y:S02]  /*1d50*/  ISETP.GE.AND.EX P0, PT, R2, UR6, PT, P0 ;  /* 0x0000000602007c0c */ /* 0x000fe4000bf06300 */
[----:B------:R-:W-:Y:S02]  /*1d60*/  PRMT R22, R19, 0x7632, R22 ;  /* 0x0000763213167816 */ /* 0x000fe40000000016 */
[----:B-1----:R-:W-:Y:S02]  /*1d70*/  PRMT R27, R18, 0x7632, R27 ;  /* 0x00007632121b7816 */ /* 0x002fe4000000001b */
[----:B------:R-:W-:Y:S02]  /*1d80*/  PRMT R26, R22, 0x7632, R26 ;  /* 0x00007632161a7816 */ /* 0x000fe4000000001a */
[----:B------:R-:W-:Y:S02]  /*1d90*/  PRMT R23, R23, 0x7632, R23 ;  /* 0x0000763217177816 */ /* 0x000fe40000000017 */
[----:B0-----:R-:W-:-:S02]  /*1da0*/  PRMT R29, R20, 0x7632, R29 ;  /* 0x00007632141d7816 */ /* 0x001fc4000000001d */
        /* <DEDUP_REMOVED lines=16> */
.L_x_878:
[----:B------:R-:W2:Y:S04]  /*1eb0*/  LD.E.STRONG.GPU R20, desc[UR10][R18.64] ;  /* 0x0000000a12147980 */ /* 0x000ea8000c10f900 */
[----:B--2---:R-:W-:Y:S01]  /*1ec0*/  CCTL.IVALL ;  /* 0x00000000ff00798f */ /* 0x004fe20002000000 */
[----:B------:R-:W-:Y:S05]  /*1ed0*/  YIELD ;  /* 0x0000000000007946 */ /* 0x000fea0003800000 */
[----:B-----5:R-:W-:-:S04]  /*1ee0*/  LOP3.LUT R20, R20, R21, RZ, 0x3c, !PT ;  /* 0x0000001514147212 */ /* 0x020fc800078e3cff */
[----:B------:R-:W-:-:S13]  /*1ef0*/  ISETP.GT.AND P0, PT, R20, -0x1, PT ;  /* 0xffffffff1400780c */ /* 0x000fda0003f04270 */
[----:B------:R-:W-:Y:S05]  /*1f00*/  @P0 BRA `(.L_x_878) ;  /* 0xfffffffc00e80947 */ /* 0x000fea000383ffff */
.L_x_877:
[----:B------:R-:W-:Y:S05]  /*1f10*/  WARPSYNC.ALL ;  /* 0x0000000000007948 */ /* 0x000fea0003800000 */
[----:B------:R-:W-:Y:S06]  /*1f20*/  BAR.SYNC.DEFER_BLOCKING 0x0 ;  /* 0x0000000000007b1d */ /* 0x000fec0000010000 */
[----:B------:R-:W-:Y:S05]  /*1f30*/  BRA `(.L_x_879) ;  /* 0x0000000000607947 */ /* 0x000fea0003800000 */
.L_x_876:
        /* <DEDUP_REMOVED lines=16> */
.L_x_881:
[----:B------:R-:W2:Y:S04]  /*2040*/  LD.E.STRONG.GPU R20, desc[UR10][R18.64] ;  /* 0x0000000a12147980 */ /* 0x000ea8000c10f900 */
[----:B--2---:R-:W-:Y:S01]  /*2050*/  CCTL.IVALL ;  /* 0x00000000ff00798f */ /* 0x004fe20002000000 */
[----:B------:R-:W-:Y:S05]  /*2060*/  YIELD ;  /* 0x0000000000007946 */ /* 0x000fea0003800000 */
[----:B-----5:R-:W-:-:S04]  /*2070*/  LOP3.LUT R20, R20, R21, RZ, 0x3c, !PT ;  /* 0x0000001514147212 */ /* 0x020fc800078e3cff */
[----:B------:R-:W-:-:S13]  /*2080*/  ISETP.GT.AND P0, PT, R20, -0x1, PT ;  /* 0xffffffff1400780c */ /* 0x000fda0003f04270 */
[----:B------:R-:W-:Y:S05]  /*2090*/  @P0 BRA `(.L_x_881) ;  /* 0xfffffffc00e80947 */ /* 0x000fea000383ffff */
.L_x_880:
[----:B------:R-:W-:Y:S05]  /*20a0*/  WARPSYNC.ALL ;  /* 0x0000000000007948 */ /* 0x000fea0003800000 */
[----:B------:R-:W-:Y:S06]  /*20b0*/  BAR.SYNC.DEFER_BLOCKING 0x0 ;  /* 0x0000000000007b1d */ /* 0x000fec0000010000 */
.L_x_879:
[----:B------:R-:W-:Y:S02]  /*20c0*/  ISETP.GT.U32.AND P0, PT, R4, 0x7f, PT ;  /* 0x0000007f0400780c */ /* 0x000fe40003f04070 */
[----:B------:R-:W-:Y:S02]  /*20d0*/  MOV R34, RZ ;  /* 0x000000ff00227202 */ /* 0x000fe40000000f00 */
[----:B------:R-:W-:Y:S02]  /*20e0*/  SHF.L.U32 R29, R29, 0x10, RZ ;  /* 0x000000101d1d7819 */ /* 0x000fe400000006ff */
[----:B------:R-:W-:Y:S01]  /*20f0*/  SHF.L.U32 R27, R27, 0x10, RZ ;  /* 0x000000101b1b7819 */ /* 0x000fe200000006ff */
[----:B------:R-:W-:Y:S01]  /*2100*/  UIADD3 UR5, UR5, 0x3480, URZ ;  /* 0x0000348005057890 */ /* 0x000fe2000fffe03f */
[----:B------:R-:W-:Y:S01]  /*2110*/  SHF.L.U32 R5, R5, 0x2, RZ ;  /* 0x0000000205057819 */ /* 0x000fe200000006ff */
[----:B------:R-:W-:Y:S01]  /*2120*/  IMAD.U32 R23, R23, 0x10000, RZ ;  /* 0x0001000017177824 */ /* 0x000fe200078e00ff */
[----:B------:R-:W-:Y:S01]  /*2130*/  SHF.L.U32 R24, R24, 0x10, RZ ;  /* 0x0000001018187819 */ /* 0x000fe200000006ff */
[----:B------:R-:W-:Y:S01]  /*2140*/  IMAD.U32 R25, R25, 0x10000, RZ ;  /* 0x0001000019197824 */ /* 0x000fe200078e00ff */
[----:B------:R-:W-:Y:S01]  /*2150*/  ULDC.64 UR8, c[0x0][0x210] ;  /* 0x0000840000087ab9 */ /* 0x000fe20000000a00 */
        /* <DEDUP_REMOVED lines=14> */
[----:B------:R-:W-:Y:S02]  /*2240*/  ULEA UR5, UR7, UR5, 0x18 ;  /* 0x0000000507057291 */ /* 0x000fe4000f8ec03f */
[----:B------:R-:W-:Y:S01]  /*2250*/  ULOP3.LUT UR4, UR4, 0x1, URZ, 0x3c, !UPT ;  /* 0x0000000104047892 */ /* 0x000fe2000f8e3c3f */
[----:B--2---:R-:W-:Y:S01]  /*2260*/  @!P0 FADD.FTZ R35, RZ, R20 ;  /* 0x00000014ff238221 */ /* 0x004fe20000010000 */
[----:B------:R-:W-:-:S03]  /*2270*/  @!P0 FADD.FTZ R36, RZ, R21 ;  /* 0x00000015ff248221 */ /* 0x000fc60000010000 */
[----:B---3--:R-:W-:Y:S01]  /*2280*/  @!P0 FADD.FTZ R34, R18, R35 ;  /* 0x0000002312228221 */ /* 0x008fe20000010000 */
[----:B------:R-:W-:Y:S01]  /*2290*/  @!P0 FADD.FTZ R33, R19, R36 ;  /* 0x0000002413218221 */ /* 0x000fe20000010000 */
        /* <DEDUP_REMOVED lines=12> */
[----:B------:R-:W-:Y:S01]  /*2360*/  FADD.FTZ R18, -R30, R29 ;  /* 0x0000001d1e127221 */ /* 0x000fe20000010100 */
[----:B------:R-:W-:Y:S02]  /*2370*/  IMAD.U32 R29, R28, 0x10000, RZ ;  /* 0x000100001c1d7824 */ /* 0x000fe400078e00ff */
[----:B-1----:R-:W-:Y:S01]  /*2380*/  FADD.FTZ R20, R19, R20 ;  /* 0x0000001413147221 */ /* 0x002fe20000010000 */
[----:B------:R-:W0:Y:S01]  /*2390*/  SHFL.BFLY PT, R34, R21, 0x2, 0x1f ;  /* 0x0c401f0015227f89 */ /* 0x000e2200000e0000 */
[----:B------:R-:W-:-:S02]  /*23a0*/  IMAD.U32 R19, R26, 0x10000, RZ ;  /* 0x000100001a137824 */ /* 0x000fc400078e00ff */
[C---:B------:R-:W-:Y:S01]  /*23b0*/  FMUL.FTZ R26, R31.reuse, R18 ;  /* 0x000000121f1a7220 */ /* 0x040fe20000410000 */
[----:B------:R-:W-:Y:S01]  /*23c0*/  FADD.FTZ R30, -R30, R29 ;  /* 0x0000001d1e1e7221 */ /* 0x000fe20000010100 */
[----:B------:R-:W1:Y:S01]  /*23d0*/  SHFL.BFLY PT, R33, R20, 0x2, 0x1f ;  /* 0x0c401f0014217f89 */ /* 0x000e6200000e0000 */
[----:B------:R-:W-:Y:S01]  /*23e0*/  SHF.L.U32 R29, R22, 0x10, RZ ;  /* 0x00000010161d7819 */ /* 0x000fe200000006ff */
[----:B------:R-:W-:Y:S01]  /*23f0*/  FFMA.FTZ R28, R26, R27, R19 ;  /* 0x0000001b1a1c7223 */ /* 0x000fe20000010013 */
[----:B------:R-:W-:-:S03]  /*2400*/  FMUL.FTZ R22, R31, R30 ;  /* 0x0000001e1f167220 */ /* 0x000fc60000410000 */
[----:B------:R-:W-:Y:S01]  /*2410*/  FMUL.FTZ R18, R28, -1.4426950216293334961 ;  /* 0xbfb8aa3b1c127820 */ /* 0x000fe20000410000 */
[----:B------:R-:W-:-:S03]  /*2420*/  FFMA.FTZ R30, R22, R29, R23 ;  /* 0x0000001d161e7223 */ /* 0x000fc60000010017 */
[----:B------:R-:W2:Y:S01]  /*2430*/  MUFU.EX2 R23, R18 ;  /* 0x0000001200177308 */ /* 0x000ea20000000800 */
[----:B0-----:R-:W-:Y:S01]  /*2440*/  FADD.FTZ R34, R21, R34 ;  /* 0x0000002215227221 */ /* 0x001fe20000010000 */
[----:B-1----:R-:W-:-:S04]  /*2450*/  FADD.FTZ R33, R20, R33 ;  /* 0x0000002114217221 */ /* 0x002fc80000010000 */
[----:B------:R-:W0:Y:S01]  /*2460*/  SHFL.BFLY PT, R35, R34, 0x1, 0x1f ;  /* 0x0c201f0022237f89 */ /* 0x000e2200000e0000 */
[----:B------:R-:W-:Y:S01]  /*2470*/  LOP3.LUT R20, R5, 0xc, RZ, 0xc0, !PT ;  /* 0x0000000c05147812 */ /* 0x000fe200078ec0ff */
[----:B--2---:R-:W-:Y:S01]  /*2480*/  FADD.FTZ R23, R23, 1 ;  /* 0x3f80000017177421 */ /* 0x004fe20000010000 */
[----:B------:R-:W-:Y:S01]  /*2490*/  @!P0 SHF.R.U32.HI R5, RZ, 0x2, R4 ;  /* 0x00000002ff058819 */ /* 0x000fe20000011604 */
[----:B------:R-:W1:Y:S02]  /*24a0*/  SHFL.BFLY PT, R36, R33, 0x1, 0x1f ;  /* 0x0c201f0021247f89 */ /* 0x000e6400000e0000 */
[----:B------:R-:W-:Y:S01]  /*24b0*/  IMAD.IADD R15, R15, 0x1, -R20 ;  /* 0x000000010f0f7824 */ /* 0x000fe200078e0a14 */
[----:B------:R-:W-:Y:S01]  /*24c0*/  @!P0 LOP3.LUT R5, R5, 0x3ffffff8, RZ, 0xc0, !PT ;  /* 0x3ffffff805058812 */ /* 0x000fe200078ec0ff */
[----:B------:R-:W-:Y:S03]  /*24d0*/  MUFU.RCP R23, R23 ;  /* 0x0000001700177308 */ /* 0x000fe60000001000 */
[----:B------:R-:W-:Y:S01]  /*24e0*/  LEA R15, R15, UR5, 0x3 ;  /* 0x000000050f0f7c11 */ /* 0x000fe2000f8e18ff */
[----:B0-----:R-:W-:Y:S01]  /*24f0*/  FADD.FTZ R35, R34, R35 ;  /* 0x0000002322237221 */ /* 0x001fe20000010000 */
[----:B-1----:R-:W-:-:S03]  /*2500*/  FADD.FTZ R19, R33, R36 ;  /* 0x0000002421137221 */ /* 0x002fc60000010000 */
[----:B------:R-:W-:Y:S01]  /*2510*/  @!P0 FMUL.FTZ R18, R35, 4.8828125727595761418e-05 ;  /* 0x384ccccd23128820 */ /* 0x000fe20000410000 */
[----:B------:R-:W-:Y:S01]  /*2520*/  FMUL.FTZ R33, R30, -1.4426950216293334961 ;  /* 0xbfb8aa3b1e217820 */ /* 0x000fe20000410000 */
[----:B------:R-:W-:-:S05]  /*2530*/  @!P0 FMUL.FTZ R19, R19, 4.8828125727595761418e-05 ;  /* 0x384ccccd13138820 */ /* 0x000fca0000410000 */
[----:B------:R-:W0:Y:S01]  /*2540*/  MUFU.EX2 R33, R33 ;  /* 0x0000002100217308 */ /* 0x000e220000000800 */
[----:B------:R1:W-:Y:S01]  /*2550*/  @!P0 STS.64 [R5+UR5], R18 ;  /* 0x0000001205008988 */ /* 0x0003e20008000a05 */
[----:B------:R-:W-:Y:S01]  /*2560*/  BAR.SYNC.DEFER_BLOCKING 0x0 ;  /* 0x0000000000007b1d */ /* 0x000fe20000010000 */
[----:B------:R-:W-:-:S04]  /*2570*/  IADD3 R16, P0, R16, UR8, RZ ;  /* 0x0000000810107c10 */ /* 0x000fc8000ff1e0ff */
[----:B------:R-:W-:Y:S02]  /*2580*/  IADD3.X R17, R17, UR9, RZ, P0, !PT ;  /* 0x0000000911117c10 */ /* 0x000fe400087fe4ff */
[----:B------:R-:W-:-:S04]  /*2590*/  ISETP.GE.U32.AND P0, PT, R32, UR12, PT ;  /* 0x0000000c20007c0c */ /* 0x000fc8000bf06070 */
[----:B------:R-:W-:Y:S01]  /*25a0*/  ISETP.GE.AND.EX P0, PT, R2, UR6, PT, P0 ;  /* 0x0000000602007c0c */ /* 0x000fe2000bf06300 */
[----:B0-----:R-:W-:Y:S01]  /*25b0*/  FADD.FTZ R34, R33, 1 ;  /* 0x3f80000021227421 */ /* 0x001fe20000010000 */
[----:B------:R-:W-:-:S04]  /*25c0*/  FADD.FTZ R33, -R23, 1 ;  /* 0x3f80000017217421 */ /* 0x000fc80000010100 */
[----:B------:R-:W-:Y:S01]  /*25d0*/  FFMA.FTZ R28, R28, R33, 1 ;  /* 0x3f8000001c1c7423 */ /* 0x000fe20000010021 */
[----:B------:R-:W0:Y:S03]  /*25e0*/  MUFU.RCP R34, R34 ;  /* 0x0000002200227308 */ /* 0x000e260000001000 */
[----:B-1----:R-:W-:Y:S01]  /*25f0*/  FMUL.FTZ R5, R23, R28 ;  /* 0x0000001c17057220 */ /* 0x002fe20000410000 */
[----:B------:R-:W1:Y:S03]  /*2600*/  LDS.64 R20, [R15] ;  /* 0x000000000f147984 */ /* 0x000e660000000a00 */
[----:B------:R-:W-:Y:S01]  /*2610*/  FMUL.FTZ R5, R24, R5 ;  /* 0x0000000518057220 */ /* 0x000fe20000410000 */
[----:B0-----:R-:W-:-:S04]  /*2620*/  FADD.FTZ R35, -R34, 1 ;  /* 0x3f80000022237421 */ /* 0x001fc80000010100 */
[----:B------:R-:W-:-:S04]  /*2630*/  FFMA.FTZ R35, R30, R35, 1 ;  /* 0x3f8000001e237423 */ /* 0x000fc80000010023 */
[----:B------:R-:W-:-:S04]  /*2640*/  FMUL.FTZ R18, R34, R35 ;  /* 0x0000002322127220 */ /* 0x000fc80000410000 */
[----:B------:R-:W-:Y:S01]  /*2650*/  FMUL.FTZ R25, R25, R18 ;  /* 0x0000001219197220 */ /* 0x000fe20000410000 */
[--C-:B-1----:R-:W-:Y:S01]  /*2660*/  FFMA.FTZ R49, R51, R49, -R20.reuse ;  /* 0x0000003133317223 */ /* 0x102fe20000010814 */
        /* <DEDUP_REMOVED lines=15> */
[----:B------:R-:W-:Y:S02]  /*2760*/  PRMT R18, R50, 0x7632, R18 ;  /* 0x0000763232127816 */ /* 0x000fe40000000012 */
[----:B------:R-:W-:Y:S01]  /*2770*/  MOV R5, R32 ;  /* 0x0000002000057202 */ /* 0x000fe20000000f00 */
[----:B------:R1:W-:Y:S04]  /*2780*/  STG.E.U16 desc[UR10][R16.64+0x2], R15 ;  /* 0x0000020f10007986 */ /* 0x0003e8000c10150a */
[----:B------:R1:W-:Y:S04]  /*2790*/  STG.E.U16 desc[UR10][R16.64+0x4], R50 ;  /* 0x0000043210007986 */ /* 0x0003e8000c10150a */
[----:B------:R1:W-:Y:S01]  /*27a0*/  STG.E.U16 desc[UR10][R16.64+0x6], R18 ;  /* 0x0000061210007986 */ /* 0x0003e2000c10150a */
[----:B------:R-:W-:Y:S05]  /*27b0*/  @!P0 BRA `(.L_x_882) ;  /* 0xffffffdc00448947 */ /* 0x000fea000383ffff */
.L_x_871:
[----:B------:R-:W-:-:S05]  /*27c0*/  IMAD R0, R0, 0x40, R3 ;  /* 0x0000004000007824 */ /* 0x000fca00078e0203 */
[----:B-1----:R-:W-:-:S04]  /*27d0*/  SHF.L.U32 R16, R0, 0x5, RZ ;  /* 0x0000000500107819 */ /* 0x002fc800000006ff */
[----:B------:R-:W-:-:S13]  /*27e0*/  ISETP.GT.AND P0, PT, R16, 0x4ff, PT ;  /* 0x000004ff1000780c */ /* 0x000fda0003f04270 */
[----:B------:R-:W-:Y:S05]  /*27f0*/  @P0 EXIT ;  /* 0x000000000000094d */ /* 0x000fea0003800000 */
[----:B------:R-:W1:Y:S01]  /*2800*/  S2R R0, SR_TID.X ;  /* 0x0000000000007919 */ /* 0x000e620000002100 */
[----:B0-----:R-:W0:Y:S01]  /*2810*/  LDC.64 R4, c[0x0][0x258] ;  /* 0x00009600ff047b82 */ /* 0x001e220000000a00 */
[----:B------:R-:W-:Y:S01]  /*2820*/  IMAD.MOV.U32 R10, RZ, RZ, 0x14 ;  /* 0x00000014ff0a7424 */ /* 0x000fe200078e00ff */
[C---:B0-----:R-:W-:Y:S02]  /*2830*/  SHF.L.U32 R3, R4.reuse, 0x6, RZ ;  /* 0x0000000604037819 */ /* 0x041fe400000006ff */
[----:B------:R-:W-:Y:S02]  /*2840*/  SHF.L.U64.HI R4, R4, 0x6, R5 ;  /* 0x0000000604047819 */ /* 0x000fe40000010205 */
[--C-:B-1----:R-:W-:Y:S02]  /*2850*/  SHF.R.U32.HI R2, RZ, 0x5, R0.reuse ;  /* 0x00000005ff027819 */ /* 0x102fe40000011600 */
[----:B------:R-:W-:Y:S02]  /*2860*/  SHF.R.U32.HI R7, RZ, 0x4, R0 ;  /* 0x00000004ff077819 */ /* 0x000fe40000011600 */
        /* <DEDUP_REMOVED lines=8> */
[----:B------:R-:W-:Y:S02]  /*28f0*/  IADD3.X R15, RZ, RZ, RZ, P0, !PT ;  /* 0x000000ffff0f7210 */ /* 0x000fe400007fe4ff */
[----:B------:R-:W-:Y:S01]  /*2900*/  IADD3 R8, R10, R11, RZ ;  /* 0x0000000b0a087210 */ /* 0x000fe20007ffe0ff */
[----:B------:R-:W-:Y:S01]  /*2910*/  IMAD.MOV.U32 R14, RZ, RZ, R13 ;  /* 0x000000ffff0e7224 */ /* 0x000fe200078e000d */
[----:B------:R-:W-:Y:S02]  /*2920*/  IADD3 RZ, P0, R9, R12, RZ ;  /* 0x0000000c09ff7210 */ /* 0x000fe40007f1e0ff */
[----:B------:R-:W-:Y:S01]  /*2930*/  MOV R9, R16 ;  /* 0x0000001000097202 */ /* 0x000fe20000000f00 */
[----:B------:R-:W-:-:S04]  /*2940*/  IMAD.WIDE.U32 R10, R8, -0x33333333, RZ ;  /* 0xcccccccd080a7825 */ /* 0x000fc800078e00ff */
[----:B------:R-:W-:Y:S01]  /*2950*/  IMAD.WIDE.U32.X R12, R6, -0x33333334, R14, P0 ;  /* 0xcccccccc060c7825 */ /* 0x000fe200000e040e */
[----:B------:R-:W-:Y:S02]  /*2960*/  LEA.HI R49, R11, 0x1, RZ, 0x1c ;  /* 0x000000010b317811 */ /* 0x000fe400078fe0ff */
[----:B------:R-:W-:Y:S02]  /*2970*/  IADD3 R10, P0, R2, 0xa, RZ ;  /* 0x0000000a020a7810 */ /* 0x000fe40007f1e0ff */
[----:B------:R-:W-:Y:S02]  /*2980*/  SHF.R.U64 R50, R12, 0x3, R13 ;  /* 0x000000030c327819 */ /* 0x000fe4000000120d */
[C---:B------:R-:W-:Y:S02]  /*2990*/  IADD3 R12, P1, R2.reuse, 0x14, RZ ;  /* 0x00000014020c7810 */ /* 0x040fe40007f3e0ff */
[----:B------:R-:W-:Y:S01]  /*29a0*/  IADD3 R13, P2, R2, 0x1e, RZ ;  /* 0x0000001e020d7810 */ /* 0x000fe20007f5e0ff */
[----:B------:R-:W-:Y:S01]  /*29b0*/  VIADD R50, R50, 0x1 ;  /* 0x0000000132327836 */ /* 0x000fe20000000000 */
[----:B------:R-:W-:-:S02]  /*29c0*/  LOP3.LUT R11, R0, 0xf, RZ, 0xc0, !PT ;  /* 0x0000000f000b7812 */ /* 0x000fc400078ec0ff */
[----:B------:R-:W-:Y:S02]  /*29d0*/  IADD3.X R14, RZ, RZ, RZ, P0, !PT ;  /* 0x000000ffff0e7210 */ /* 0x000fe400007fe4ff */
[----:B------:R-:W-:Y:S02]  /*29e0*/  IADD3.X R15, RZ, RZ, RZ, P1, !PT ;  /* 0x000000ffff0f7210 */ /* 0x000fe40000ffe4ff */
[----:B------:R-:W-:Y:S02]  /*29f0*/  IADD3.X R48, RZ, RZ, RZ, P2, !PT ;  /* 0x000000ffff307210 */ /* 0x000fe400017fe4ff */
[----:B------:R-:W-:Y:S02]  /*2a00*/  LOP3.LUT R49, R49, 0x3, RZ, 0xc0, !PT ;  /* 0x0000000331317812 */ /* 0x000fe400078ec0ff */
[----:B------:R-:W-:-:S07]  /*2a10*/  LOP3.LUT R50, R50, 0x3, RZ, 0xc0, !PT ;  /* 0x0000000332327812 */ /* 0x000fce00078ec0ff */
.L_x_899:
[----:B------:R-:W-:Y:S01]  /*2a20*/  ISETP.GT.U32.AND P0, PT, R3, R2, PT ;  /* 0x000000020300720c */ /* 0x000fe20003f04070 */
[----:B------:R-:W-:Y:S01]  /*2a30*/  BSSY B0, `(.L_x_883) ;  /* 0x00000ab000007945 */ /* 0x000fe20003800000 */
[----:B0-----:R-:W-:Y:S01]  /*2a40*/  HFMA2.MMA R54, -RZ, RZ, 0, 0 ;  /* 0x00000000ff367435 */ /* 0x001fe200000001ff */
[----:B------:R-:W-:Y:S01]  /*2a50*/  IMAD.MOV.U32 R51, RZ, RZ, RZ ;  /* 0x000000ffff337224 */ /* 0x000fe200078e00ff */
[----:B------:R-:W-:-:S13]  /*2a60*/  ISETP.GT.AND.EX P0, PT, R4, RZ, PT, P0 ;  /* 0x000000ff0400720c */ /* 0x000fda0003f04300 */
[----:B-123--:R-:W-:Y:S05]  /*2a70*/  @!P0 BRA `(.L_x_884) ;  /* 0x0000000800988947 */ /* 0x00efea0003800000 */
[----:B------:R-:W-:Y:S01]  /*2a80*/  ISETP.NE.U32.AND P1, PT, R50, RZ, PT ;  /* 0x000000ff3200720c */ /* 0x000fe20003f25070 */
[----:B------:R-:W-:Y:S01]  /*2a90*/  BSSY B1, `(.L_x_885) ;  /* 0x0000024000017945 */ /* 0x000fe20003800000 */
[----:B------:R-:W-:Y:S01]  /*2aa0*/  LOP3.LUT R16, R0, 0x1f, RZ, 0xc0, !PT ;  /* 0x0000001f00107812 */ /* 0x000fe200078ec0ff */
[----:B------:R-:W-:Y:S01]  /*2ab0*/  IMAD.MOV.U32 R52, RZ, RZ, R2 ;  /* 0x000000ffff347224 */ /* 0x000fe200078e0002 */
[----:B------:R-:W-:Y:S02]  /*2ac0*/  ISETP.NE.AND.EX P1, PT, RZ, RZ, PT, P1 ;  /* 0x000000ffff00720c */ /* 0x000fe40003f25310 */
[----:B------:R-:W-:Y:S02]  /*2ad0*/  ISETP.GE.U32.AND P0, PT, R5, 0x1e, PT ;  /* 0x0000001e0500780c */ /* 0x000fe40003f06070 */
[----:B------:R-:W-:Y:S02]  /*2ae0*/  IADD3 R16, P2, R16, R9, RZ ;  /* 0x0000000910107210 */ /* 0x000fe40007f5e0ff */
[----:B------:R-:W-:-:S02]  /*2af0*/  ISETP.GE.U32.AND.EX P0, PT, R6, RZ, PT, P0 ;  /* 0x000000ff0600720c */ /* 0x000fc40003f06100 */
[----:B------:R-:W-:Y:S02]  /*2b00*/  MOV R54, RZ ;  /* 0x000000ff00367202 */ /* 0x000fe40000000f00 */
[----:B------:R-:W-:Y:S02]  /*2b10*/  MOV R53, RZ ;  /* 0x000000ff00357202 */ /* 0x000fe40000000f00 */
        /* <DEDUP_REMOVED lines=19> */
[----:B------:R-:W-:Y:S01]  /*2c50*/  MOV R52, R12 ;  /* 0x0000000c00347202 */ /* 0x000fe20000000f00 */
[----:B------:R-:W-:Y:S01]  /*2c60*/  IMAD.MOV.U32 R53, RZ, RZ, R15 ;  /* 0x000000ffff357224 */ /* 0x000fe200078e000f */
[----:B------:R-:W-:Y:S02]  /*2c70*/  @P1 MOV R52, R13 ;  /* 0x0000000d00341202 */ /* 0x000fe40000000f00 */
[----:B------:R-:W-:Y:S01]  /*2c80*/  @P1 MOV R53, R48 ;  /* 0x0000003000351202 */ /* 0x000fe20000000f00 */
[----:B--2---:R-:W-:Y:S01]  /*2c90*/  FADD.FTZ R51, R51, R20 ;  /* 0x0000001433337221 */ /* 0x004fe20000010000 */
[----:B------:R-:W-:-:S03]  /*2ca0*/  FADD.FTZ R54, R54, R21 ;  /* 0x0000001536367221 */ /* 0x000fc60000010000 */
[----:B---3--:R-:W-:Y:S01]  /*2cb0*/  @P1 FADD.FTZ R51, R51, R22 ;  /* 0x0000001633331221 */ /* 0x008fe20000010000 */
[----:B------:R-:W-:-:S07]  /*2cc0*/  @P1 FADD.FTZ R54, R54, R23 ;  /* 0x0000001736361221 */ /* 0x000fce0000010000 */
.L_x_886:
[----:B------:R-:W-:Y:S05]  /*2cd0*/  BSYNC B1 ;  /* 0x0000000000017941 */ /* 0x000fea0003800000 */
.L_x_885:
[----:B------:R-:W-:Y:S05]  /*2ce0*/  @!P0 BRA `(.L_x_884) ;  /* 0x0000000400fc8947 */ /* 0x000fea0003800000 */
[C---:B------:R-:W-:Y:S01]  /*2cf0*/  SHF.L.U64.HI R17, R16.reuse, 0x1, R17 ;  /* 0x0000000110117819 */ /* 0x040fe20000010211 */
[----:B------:R-:W-:Y:S01]  /*2d00*/  IMAD.SHL.U32 R16, R16, 0x2, RZ ;  /* 0x0000000210107824 */ /* 0x000fe200078e00ff */
[C---:B------:R-:W-:Y:S01]  /*2d10*/  IADD3 R18, P2, -R52.reuse, R3, RZ ;  /* 0x0000000334127210 */ /* 0x040fe20007f5e1ff */
[C---:B------:R-:W-:Y:S01]  /*2d20*/  IMAD R19, R53.reuse, 0xa00, RZ ;  /* 0x00000a0035137824 */ /* 0x040fe200078e02ff */
[----:B------:R-:W-:Y:S01]  /*2d30*/  ULDC.64 UR4, c[0x0][0x260] ;  /* 0x0000980000047ab9 */ /* 0x000fe20000000a00 */
[----:B------:R-:W-:Y:S01]  /*2d40*/  IMAD.WIDE.U32 R16, R52, 0xa00, R16 ;  /* 0x00000a0034107825 */ /* 0x000fe200078e0010 */
[----:B------:R-:W-:Y:S01]  /*2d50*/  ISETP.GT.U32.AND P0, PT, R18, 0x78, PT ;  /* 0x000000781200780c */ /* 0x000fe20003f04070 */
[----:B------:R-:W-:Y:S01]  /*2d60*/  BSSY B1, `(.L_x_887) ;  /* 0x0000044000017945 */ /* 0x000fe20003800000 */
[----:B------:R-:W-:Y:S02]  /*2d70*/  IADD3.X R18, ~R53, R4, RZ, P2, !PT ;  /* 0x0000000435127210 */ /* 0x000fe400017fe5ff */
[----:B------:R-:W-:-:S02]  /*2d80*/  IADD3 R17, R17, R19, RZ ;  /* 0x0000001311117210 */ /* 0x000fc40007ffe0ff */
[----:B------:R-:W-:-:S04]  /*2d90*/  LEA R56, P1, R16, UR4, 0x2 ;  /* 0x0000000410387c11 */ /* 0x000fc8000f8210ff */
[----:B------:R-:W-:Y:S02]  /*2da0*/  LEA.HI.X R16, R16, UR5, R17, 0x2, P1 ;  /* 0x0000000510107c11 */ /* 0x000fe400088f1411 */
[----:B------:R-:W-:Y:S02]  /*2db0*/  ISETP.GT.AND.EX P1, PT, R18, RZ, PT, P0 ;  /* 0x000000ff1200720c */ /* 0x000fe40003f24300 */
[----:B------:R-:W-:Y:S02]  /*2dc0*/  IADD3 R56, P2, R56, 0x37000, RZ ;  /* 0x0003700038387810 */ /* 0x000fe40007f5e0ff */
[----:B------:R-:W-:-:S03]  /*2dd0*/  PLOP3.LUT P0, PT, PT, PT, PT, 0x80, 0x0 ;  /* 0x000000000000781c */ /* 0x000fc60003f0f070 */
[----:B------:R-:W-:-:S06]  /*2de0*/  IMAD.X R57, RZ, RZ, R16, P2 ;  /* 0x000000ffff397224 */ /* 0x000fcc00010e0610 */
[----:B------:R-:W-:Y:S05]  /*2df0*/  @!P1 BRA `(.L_x_888) ;  /* 0x0000000000e89947 */ /* 0x000fea0003800000 */
[----:B------:R-:W-:Y:S02]  /*2e00*/  IADD3 R55, P1, R3, -0x78, RZ ;  /* 0xffffff8803377810 */ /* 0x000fe40007f3e0ff */
[----:B------:R-:W-:Y:S02]  /*2e10*/  PLOP3.LUT P0, PT, PT, PT, PT, 0x8, 0x0 ;  /* 0x000000000000781c */ /* 0x000fe40003f0e170 */
[----:B------:R-:W-:-:S11]  /*2e20*/  IADD3.X R58, R4, -0x1, RZ, P1, !PT ;  /* 0xffffffff043a7810 */ /* 0x000fd60000ffe4ff */
.L_x_889:
        /* <DEDUP_REMOVED lines=55> */
.L_x_888:
[----:B------:R-:W-:Y:S05]  /*31a0*/  BSYNC B1 ;  /* 0x0000000000017941 */ /* 0x000fea0003800000 */
.L_x_887:
        /* <DEDUP_REMOVED lines=35> */
.L_x_891:
[----:B------:R-:W-:Y:S05]  /*33e0*/  BSYNC B1 ;  /* 0x0000000000017941 */ /* 0x000fea0003800000 */
.L_x_890:
        /* <DEDUP_REMOVED lines=15> */
.L_x_884:
[----:B------:R-:W-:Y:S05]  /*34e0*/  BSYNC B0 ;  /* 0x0000000000007941 */ /* 0x000fea0003800000 */
.L_x_883:
[----:B------:R-:W0:Y:S01]  /*34f0*/  S2UR UR5, SR_CgaCtaId ;  /* 0x00000000000579c3 */ /* 0x000e220000008800 */
[----:B------:R-:W-:Y:S01]  /*3500*/  UMOV UR4, 0x400 ;  /* 0x0000040000047882 */ /* 0x000fe20000000000 */
[----:B------:R-:W-:Y:S01]  /*3510*/  IMAD.SHL.U32 R17, R2, 0x2, RZ ;  /* 0x0000000202117824 */ /* 0x000fe200078e00ff */
[----:B------:R-:W-:-:S04]  /*3520*/  ISETP.GT.U32.AND P0, PT, R0, 0x1ff, PT ;  /* 0x000001ff0000780c */ /* 0x000fc80003f04070 */
        /* <DEDUP_REMOVED lines=46> */
.L_x_908:
        /* <DEDUP_REMOVED lines=15> */
[C---:B0-----:R-:W-:Y:S01]  /*3900*/  @!P0 SHF.L.U32 R17, R11.reuse, 0x1, RZ ;  /* 0x000000010b118819 */ /* 0x041fe200000006ff */
        /* <DEDUP_REMOVED lines=31> */
.L_x_918:
        /* <DEDUP_REMOVED lines=9> */
[C---:B-1----:R-:W-:Y:S01]  /*3b90*/  @!P0 SHF.L.U32 R17, R11.reuse, 0x1, RZ ;  /* 0x000000010b118819 */ /* 0x042fe200000006ff */
        /* <DEDUP_REMOVED lines=31> */
.L_x_928:
[----:B--2---:R-:W-:Y:S01]  /*3d90*/  FADD.FTZ R17, R16, R32 ;  /* 0x0000002010117221 */ /* 0x004fe20000010000 */
[----:B------:R-:W-:-:S04]  /*3da0*/  @!P1 F2FP.BF16.F32.PACK_AB R16, RZ, R26 ;  /* 0x0000001aff10923e */ /* 0x000fc800000010ff */
[----:B------:R-:W-:Y:S02]  /*3db0*/  PRMT R22, R16, 0x7610, R22 ;  /* 0x0000761010167816 */ /* 0x000fe40000000016 */
[----:B------:R-:W-:Y:S02]  /*3dc0*/  @!P1 F2FP.BF16.F32.PACK_AB R17, RZ, R17 ;  /* 0x00000011ff11923e */ /* 0x000fe400000010ff */
[----:B------:R-:W-:Y:S01]  /*3dd0*/  LEA.HI R16, R0, 0x3c, RZ, 0x1c ;  /* 0x0000003c00107811 */ /* 0x000fe200078fe0ff */
[----:B------:R2:W-:Y:S04]  /*3de0*/  @!P1 STG.E.U16 desc[UR10][R18.64+0x50], R22 ;  /* 0x0000501612009986 */ /* 0x0005e8000c10150a */
[----:B------:R2:W-:Y:S02]  /*3df0*/  @!P1 STG.E.U16 desc[UR10][R20.64+0x50], R17 ;  /* 0x0000501114009986 */ /* 0x0005e4000c10150a */
.L_x_894:
[----:B------:R-:W-:Y:S05]  /*3e00*/  BSYNC B0 ;  /* 0x0000000000007941 */ /* 0x000fea0003800000 */
.L_x_893:
        /* <DEDUP_REMOVED lines=159> */
.L_x_962:
        /* <DEDUP_REMOVED lines=9> */
.L_x_892:
[----:B------:R-:W-:Y:S05]  /*4890*/  WARPSYNC.ALL ;  /* 0x0000000000007948 */ /* 0x000fea0003800000 */
[----:B------:R-:W-:Y:S01]  /*48a0*/  BAR.SYNC.DEFER_BLOCKING 0x0 ;  /* 0x0000000000007b1d */ /* 0x000fe20000010000 */
[C---:B------:R-:W-:Y:S01]  /*48b0*/  ISETP.GE.AND P0, PT, R9.reuse, -0x2300, PT ;  /* 0xffffdd000900780c */ /* 0x040fe20003f06270 */
[----:B------:R-:W-:-:S12]  /*48c0*/  VIADD R9, R9, 0x2800 ;  /* 0x0000280009097836 */ /* 0x000fd80000000000 */
[----:B------:R-:W-:Y:S05]  /*48d0*/  @!P0 BRA `(.L_x_899) ;  /* 0xffffffe000508947 */ /* 0x000fea000383ffff */
[----:B------:R-:W-:Y:S05]  /*48e0*/  EXIT ;  /* 0x000000000000794d */ /* 0x000fea0003800000 */
.L_x_895:
[----:B------:R-:W-:Y:S01]  /*48f0*/  HFMA2.MMA R30, -RZ, RZ, 0, 4.76837158203125e-07 ;  /* 0x00000008ff1e7435 */ /* 0x000fe200000001ff */
[----:B-1----:R-:W-:Y:S01]  /*4900*/  MOV R31, R16 ;  /* 0x00000010001f7202 */ /* 0x002fe20000000f00 */
[----:B------:R-:W-:Y:S01]  /*4910*/  IMAD.MOV.U32 R29, RZ, RZ, 0x101f ;  /* 0x0000101fff1d7424 */ /* 0x000fe200078e00ff */
[----:B------:R-:W-:-:S08]  /*4920*/  MOV R28, 0xffff ;  /* 0x0000ffff001c7802 */ /* 0x000fd00000000f00 */
[----:B0-2---:R-:W-:Y:S05]  /*4930*/  WARPSYNC.COLLECTIVE R28, `(.L_x_900) ;  /* 0x000000001c087348 */ /* 0x005fea0003c00000 */
[----:B------:R1:W3:Y:S02]  /*4940*/  SHFL.BFLY P2, R32, R31, R30, R29 ;  /* 0x0c00001e1f207389 */ /* 0x0002e4000004001d */
[----:B0123--:R-:W-:Y:S01]  /*4950*/  ENDCOLLECTIVE ;  /* 0x000000000000791b */ /* 0x00ffe20003800000 */
.L_x_900:
[----:B------:R-:W-:Y:S01]  /*4960*/  IMAD.MOV.U32 R31, RZ, RZ, R17 ;  /* 0x000000ffff1f7224 */ /* 0x000fe200078e0011 */
[----:B------:R-:W-:-:S07]  /*4970*/  MOV R19, R32 ;  /* 0x0000002000137202 */ /* 0x000fce0000000f00 */
[----:B------:R-:W-:Y:S05]  /*4980*/  WARPSYNC.COLLECTIVE R28, `(.L_x_901) ;  /* 0x000000001c087348 */ /* 0x000fea0003c00000 */
[----:B------:R0:W1:Y:S02]  /*4990*/  SHFL.BFLY P2, R32, R31, R30, R29 ;  /* 0x0c00001e1f207389 */ /* 0x000064000004001d */
[----:B01----:R-:W-:Y:S01]  /*49a0*/  ENDCOLLECTIVE ;  /* 0x000000000000791b */ /* 0x003fe20003800000 */
.L_x_901:
[----:B------:R-:W-:-:S05]  /*49b0*/  FADD.FTZ R19, R19, R16 ;  /* 0x0000001013137221 */ /* 0x000fca0000010000 */
[----:B------:R-:W-:Y:S01]  /*49c0*/  MOV R31, R19 ;  /* 0x00000013001f7202 */ /* 0x000fe20000000f00 */
[----:B------:R-:W-:Y:S01]  /*49d0*/  IMAD.MOV.U32 R30, RZ, RZ, 0x4 ;  /* 0x00000004ff1e7424 */ /* 0x000fe200078e00ff */
[----:B------:R-:W-:-:S07]  /*49e0*/  MOV R18, R32 ;  /* 0x0000002000127202 */ /* 0x000fce0000000f00 */
[----:B------:R-:W-:Y:S05]  /*49f0*/  WARPSYNC.COLLECTIVE R28, `(.L_x_902) ;  /* 0x000000001c087348 */ /* 0x000fea0003c00000 */
[----:B------:R0:W1:Y:S02]  /*4a00*/  SHFL.BFLY P2, R32, R31, R30, R29 ;  /* 0x0c00001e1f207389 */ /* 0x000064000004001d */
[----:B01----:R-:W-:Y:S01]  /*4a10*/  ENDCOLLECTIVE ;  /* 0x000000000000791b */ /* 0x003fe20003800000 */
.L_x_902:
[----:B------:R-:W-:-:S05]  /*4a20*/  FADD.FTZ R18, R18, R17 ;  /* 0x0000001112127221 */ /* 0x000fca0000010000 */
[----:B------:R-:W-:Y:S02]  /*4a30*/  MOV R31, R18 ;  /* 0x00000012001f7202 */ /* 0x000fe40000000f00 */
[----:B------:R-:W-:-:S07]  /*4a40*/  MOV R20, R32 ;  /* 0x0000002000147202 */ /* 0x000fce0000000f00 */
[----:B------:R-:W-:Y:S05]  /*4a50*/  WARPSYNC.COLLECTIVE R28, `(.L_x_903) ;  /* 0x000000001c087348 */ /* 0x000fea0003c00000 */
[----:B------:R0:W1:Y:S02]  /*4a60*/  SHFL.BFLY P2, R32, R31, R30, R29 ;  /* 0x0c00001e1f207389 */ /* 0x000064000004001d */
[----:B01----:R-:W-:Y:S01]  /*4a70*/  ENDCOLLECTIVE ;  /* 0x000000000000791b */ /* 0x003fe20003800000 */
.L_x_903:
[----:B------:R-:W-:Y:S01]  /*4a80*/  FADD.FTZ R20, R19, R20 ;  /* 0x0000001413147221 */ /* 0x000fe20000010000 */
[----:B------:R-:W-:-:S04]  /*4a90*/  HFMA2.MMA R30, -RZ, RZ, 0, 1.1920928955078125e-07 ;  /* 0x00000002ff1e7435 */ /* 0x000fc800000001ff */
[----:B------:R-:W-:Y:S01]  /*4aa0*/  MOV R31, R20 ;  /* 0x00000014001f7202 */ /* 0x000fe20000000f00 */
[----:B------:R-:W-:-:S07]  /*4ab0*/  IMAD.MOV.U32 R21, RZ, RZ, R32 ;  /* 0x000000ffff157224 */ /* 0x000fce00078e0020 */
[----:B------:R-:W-:Y:S05]  /*4ac0*/  WARPSYNC.COLLECTIVE R28, `(.L_x_904) ;  /* 0x000000001c087348 */ /* 0x000fea0003c00000 */
[----:B------:R0:W1:Y:S02]  /*4ad0*/  SHFL.BFLY P2, R32, R31, R30, R29 ;  /* 0x0c00001e1f207389 */ /* 0x000064000004001d */
[----:B01----:R-:W-:Y:S01]  /*4ae0*/  ENDCOLLECTIVE ;  /* 0x000000000000791b */ /* 0x003fe20003800000 */
.L_x_904:
[----:B------:R-:W-:-:S05]  /*4af0*/  FADD.FTZ R21, R18, R21 ;  /* 0x0000001512157221 */ /* 0x000fca0000010000 */
[----:B------:R-:W-:Y:S01]  /*4b00*/  MOV R31, R21 ;  /* 0x00000015001f7202 */ /* 0x000fe20000000f00 */
[----:B------:R-:W-:-:S07]  /*4b10*/  IMAD.MOV.U32 R23, RZ, RZ, R32 ;  /* 0x000000ffff177224 */ /* 0x000fce00078e0020 */
[----:B------:R-:W-:Y:S05]  /*4b20*/  WARPSYNC.COLLECTIVE R28, `(.L_x_905) ;  /* 0x000000001c087348 */ /* 0x000fea0003c00000 */
[----:B------:R0:W1:Y:S02]  /*4b30*/  SHFL.BFLY P2, R32, R31, R30, R29 ;  /* 0x0c00001e1f207389 */ /* 0x000064000004001d */
[----:B01----:R-:W-:Y:S01]  /*4b40*/  ENDCOLLECTIVE ;  /* 0x000000000000791b */ /* 0x003fe20003800000 */
.L_x_905:
[----:B------:R-:W-:Y:S01]  /*4b50*/  FADD.FTZ R23, R20, R23 ;  /* 0x0000001714177221 */ /* 0x000fe20000010000 */
[----:B------:R-:W-:-:S03]  /*4b60*/  HFMA2.MMA R30, -RZ, RZ, 0, 5.9604644775390625e-08 ;  /* 0x00000001ff1e7435 */ /* 0x000fc600000001ff */
[----:B------:R-:W-:Y:S01]  /*4b70*/  IMAD.MOV.U32 R31, RZ, RZ, R23 ;  /* 0x000000ffff1f7224 */ /* 0x000fe200078e0017 */
[----:B------:R-:W-:-:S07]  /*4b80*/  MOV R16, R32 ;  /* 0x0000002000107202 */ /* 0x000fce0000000f00 */
[----:B------:R-:W-:Y:S05]  /*4b90*/  WARPSYNC.COLLECTIVE R28, `(.L_x_906) ;  /* 0x000000001c087348 */ /* 0x000fea0003c00000 */
[----:B------:R0:W1:Y:S02]  /*4ba0*/  SHFL.BFLY P2, R32, R31, R30, R29 ;  /* 0x0c00001e1f207389 */ /* 0x000064000004001d */
[----:B01----:R-:W-:Y:S01]  /*4bb0*/  ENDCOLLECTIVE ;  /* 0x000000000000791b */ /* 0x003fe20003800000 */
.L_x_906:
[----:B------:R-:W-:-:S04]  /*4bc0*/  FADD.FTZ R16, R21, R16 ;  /* 0x0000001015107221 */ /* 0x000fc80000010000 */
[----:B------:R-:W-:Y:S01]  /*4bd0*/  IMAD.MOV.U32 R31, RZ, RZ, R16 ;  /* 0x000000ffff1f7224 */ /* 0x000fe200078e0010 */
[----:B------:R-:W-:-:S07]  /*4be0*/  MOV R22, R32 ;  /* 0x0000002000167202 */ /* 0x000fce0000000f00 */
[----:B------:R-:W-:Y:S05]  /*4bf0*/  WARPSYNC.COLLECTIVE R28, `(.L_x_907) ;  /* 0x000000001c087348 */ /* 0x000fea0003c00000 */
[----:B------:R0:W1:Y:S02]  /*4c00*/  SHFL.BFLY P2, R32, R31, R30, R29 ;  /* 0x0c00001e1f207389 */ /* 0x000064000004001d */
[----:B01----:R-:W-:Y:S01]  /*4c10*/  ENDCOLLECTIVE ;  /* 0x000000000000791b */ /* 0x003fe20003800000 */
.L_x_907:
[----:B------:R-:W-:Y:S01]  /*4c20*/  FADD.FTZ R22, R23, R22 ;  /* 0x0000001617167221 */ /* 0x000fe20000010000 */
[----:B------:R-:W-:Y:S06]  /*4c30*/  BRA `(.L_x_908) ;  /* 0xffffffe800f47947 */ /* 0x000fec000383ffff */
.L_x_896:
        /* <DEDUP_REMOVED lines=8> */
.L_x_910:
[----:B------:R-:W-:Y:S05]  /*4cc0*/  BSYNC B1 ;  /* 0x0000000000017941 */ /* 0x000fea0003800000 */
.L_x_909:
        /* <DEDUP_REMOVED lines=8> */
.L_x_911:
[----:B------:R-:W-:-:S05]  /*4d50*/  FADD.FTZ R23, R23, R16 ;  /* 0x0000001017177221 */ /* 0x000fca0000010000 */
[----:B------:R-:W-:Y:S01]  /*4d60*/  MOV R31, R23 ;  /* 0x00000017001f7202 */ /* 0x000fe20000000f00 */
[----:B------:R-:W-:Y:S01]  /*4d70*/  IMAD.MOV.U32 R30, RZ, RZ, 0x4 ;  /* 0x00000004ff1e7424 */ /* 0x000fe200078e00ff */
[----:B------:R-:W-:-:S07]  /*4d80*/  MOV R22, R32 ;  /* 0x0000002000167202 */ /* 0x000fce0000000f00 */
[----:B------:R-:W-:Y:S05]  /*4d90*/  WARPSYNC.COLLECTIVE R28, `(.L_x_912) ;  /* 0x000000001c087348 */ /* 0x000fea0003c00000 */
[----:B------:R0:W1:Y:S02]  /*4da0*/  SHFL.BFLY P2, R32, R31, R30, R29 ;  /* 0x0c00001e1f207389 */ /* 0x000064000004001d */
[----:B01----:R-:W-:Y:S01]  /*4db0*/  ENDCOLLECTIVE ;  /* 0x000000000000791b */ /* 0x003fe20003800000 */
.L_x_912:
[----:B------:R-:W-:-:S05]  /*4dc0*/  FADD.FTZ R22, R22, R17 ;  /* 0x0000001116167221 */ /* 0x000fca0000010000 */
[----:B------:R-:W-:Y:S02]  /*4dd0*/  MOV R31, R22 ;  /* 0x00000016001f7202 */ /* 0x000fe40000000f00 */
[----:B------:R-:W-:-:S07]  /*4de0*/  MOV R24, R32 ;  /* 0x0000002000187202 */ /* 0x000fce0000000f00 */
[----:B------:R-:W-:Y:S05]  /*4df0*/  WARPSYNC.COLLECTIVE R28, `(.L_x_913) ;  /* 0x000000001c087348 */ /* 0x000fea0003c00000 */
[----:B------:R0:W1:Y:S02]  /*4e00*/  SHFL.BFLY P2, R32, R31, R30, R29 ;  /* 0x0c00001e1f207389 */ /* 0x000064000004001d */
[----:B01----:R-:W-:Y:S01]  /*4e10*/  ENDCOLLECTIVE ;  /* 0x000000000000791b */ /* 0x003fe20003800000 */
.L_x_913:
[----:B------:R-:W-:Y:S01]  /*4e20*/  FADD.FTZ R24, R23, R24 ;  /* 0x0000001817187221 */ /* 0x000fe20000010000 */
[----:B------:R-:W-:-:S04]  /*4e30*/  HFMA2.MMA R30, -RZ, RZ, 0, 1.1920928955078125e-07 ;  /* 0x00000002ff1e7435 */ /* 0x000fc800000001ff */
[----:B------:R-:W-:Y:S01]  /*4e40*/  MOV R31, R24 ;  /* 0x00000018001f7202 */ /* 0x000fe20000000f00 */
[----:B------:R-:W-:-:S07]  /*4e50*/  IMAD.MOV.U32 R25, RZ, RZ, R32 ;  /* 0x000000ffff197224 */ /* 0x000fce00078e0020 */
[----:B------:R-:W-:Y:S05]  /*4e60*/  WARPSYNC.COLLECTIVE R28, `(.L_x_914) ;  /* 0x000000001c087348 */ /* 0x000fea0003c00000 */
[----:B------:R0:W1:Y:S02]  /*4e70*/  SHFL.BFLY P2, R32, R31, R30, R29 ;  /* 0x0c00001e1f207389 */ /* 0x000064000004001d */
[----:B01----:R-:W-:Y:S01]  /*4e80*/  ENDCOLLECTIVE ;  /* 0x000000000000791b */ /* 0x003fe20003800000 */
.L_x_914:
[----:B------:R-:W-:-:S05]  /*4e90*/  FADD.FTZ R25, R22, R25 ;  /* 0x0000001916197221 */ /* 0x000fca0000010000 */
[----:B------:R-:W-:Y:S01]  /*4ea0*/  MOV R31, R25 ;  /* 0x00000019001f7202 */ /* 0x000fe20000000f00 */
[----:B------:R-:W-:-:S07]  /*4eb0*/  IMAD.MOV.U32 R27, RZ, RZ, R32 ;  /* 0x000000ffff1b7224 */ /* 0x000fce00078e0020 */
[----:B------:R-:W-:Y:S05]  /*4ec0*/  WARPSYNC.COLLECTIVE R28, `(.L_x_915) ;  /* 0x000000001c087348 */ /* 0x000fea0003c00000 */
[----:B------:R0:W1:Y:S02]  /*4ed0*/  SHFL.BFLY P2, R32, R31, R30, R29 ;  /* 0x0c00001e1f207389 */ /* 0x000064000004001d */
[----:B01----:R-:W-:Y:S01]  /*4ee0*/  ENDCOLLECTIVE ;  /* 0x000000000000791b */ /* 0x003fe20003800000 */
.L_x_915:
[----:B------:R-:W-:Y:S01]  /*4ef0*/  FADD.FTZ R27, R24, R27 ;  /* 0x0000001b181b7221 */ /* 0x000fe20000010000 */
[----:B------:R-:W-:-:S03]  /*4f00*/  HFMA2.MMA R30, -RZ, RZ, 0, 5.9604644775390625e-08 ;  /* 0x00000001ff1e7435 */ /* 0x000fc600000001ff */
[----:B------:R-:W-:Y:S01]  /*4f10*/  IMAD.MOV.U32 R31, RZ, RZ, R27 ;  /* 0x000000ffff1f7224 */ /* 0x000fe200078e001b */
[----:B------:R-:W-:-:S07]  /*4f20*/  MOV R16, R32 ;  /* 0x0000002000107202 */ /* 0x000fce0000000f00 */
[----:B------:R-:W-:Y:S05]  /*4f30*/  WARPSYNC.COLLECTIVE R28, `(.L_x_916) ;  /* 0x000000001c087348 */ /* 0x000fea0003c00000 */
[----:B------:R0:W1:Y:S02]  /*4f40*/  SHFL.BFLY P2, R32, R31, R30, R29 ;  /* 0x0c00001e1f207389 */ /* 0x000064000004001d */
[----:B01----:R-:W-:Y:S01]  /*4f50*/  ENDCOLLECTIVE ;  /* 0x000000000000791b */ /* 0x003fe20003800000 */
.L_x_916:
[----:B------:R-:W-:-:S04]  /*4f60*/  FADD.FTZ R16, R25, R16 ;  /* 0x0000001019107221 */ /* 0x000fc80000010000 */
[----:B------:R-:W-:Y:S01]  /*4f70*/  IMAD.MOV.U32 R31, RZ, RZ, R16 ;  /* 0x000000ffff1f7224 */ /* 0x000fe200078e0010 */
[----:B------:R-:W-:-:S07]  /*4f80*/  MOV R26, R32 ;  /* 0x00000020001a7202 */ /* 0x000fce0000000f00 */
[----:B------:R-:W-:Y:S05]  /*4f90*/  WARPSYNC.COLLECTIVE R28, `(.L_x_917) ;  /* 0x000000001c087348 */ /* 0x000fea0003c00000 */
[----:B------:R0:W1:Y:S02]  /*4fa0*/  SHFL.BFLY P2, R32, R31, R30, R29 ;  /* 0x0c00001e1f207389 */ /* 0x000064000004001d */
[----:B01----:R-:W-:Y:S01]  /*4fb0*/  ENDCOLLECTIVE ;  /* 0x000000000000791b */ /* 0x003fe20003800000 */
.L_x_917:
[----:B------:R-:W-:Y:S01]  /*4fc0*/  FADD.FTZ R26, R27, R26 ;  /* 0x0000001a1b1a7221 */ /* 0x000fe20000010000 */
[----:B------:R-:W-:Y:S06]  /*4fd0*/  BRA `(.L_x_918) ;  /* 0xffffffe800c87947 */ /* 0x000fec000383ffff */
.L_x_897:
        /* <DEDUP_REMOVED lines=8> */
.L_x_920:
[----:B------:R-:W-:Y:S05]  /*5060*/  BSYNC B1 ;  /* 0x0000000000017941 */ /* 0x000fea0003800000 */
.L_x_919:
        /* <DEDUP_REMOVED lines=8> */
.L_x_921:
[----:B------:R-:W-:-:S05]  /*50f0*/  FADD.FTZ R23, R23, R16 ;  /* 0x0000001017177221 */ /* 0x000fca0000010000 */
[----:B------:R-:W-:Y:S01]  /*5100*/  MOV R31, R23 ;  /* 0x00000017001f7202 */ /* 0x000fe20000000f00 */
[----:B------:R-:W-:Y:S01]  /*5110*/  IMAD.MOV.U32 R30, RZ, RZ, 0x4 ;  /* 0x00000004ff1e7424 */ /* 0x000fe200078e00ff */
[----:B------:R-:W-:-:S07]  /*5120*/  MOV R22, R32 ;  /* 0x0000002000167202 */ /* 0x000fce0000000f00 */
[----:B------:R-:W-:Y:S05]  /*5130*/  WARPSYNC.COLLECTIVE R28, `(.L_x_922) ;  /* 0x000000001c087348 */ /* 0x000fea0003c00000 */
[----:B------:R0:W1:Y:S02]  /*5140*/  SHFL.BFLY P2, R32, R31, R30, R29 ;  /* 0x0c00001e1f207389 */ /* 0x000064000004001d */
[----:B01----:R-:W-:Y:S01]  /*5150*/  ENDCOLLECTIVE ;  /* 0x000000000000791b */ /* 0x003fe20003800000 */
.L_x_922:
[----:B------:R-:W-:-:S05]  /*5160*/  FADD.FTZ R22, R22, R17 ;  /* 0x0000001116167221 */ /* 0x000fca0000010000 */
[----:B------:R-:W-:Y:S02]  /*5170*/  MOV R31, R22 ;  /* 0x00000016001f7202 */ /* 0x000fe40000000f00 */
[----:B------:R-:W-:-:S07]  /*5180*/  MOV R24, R32 ;  /* 0x0000002000187202 */ /* 0x000fce0000000f00 */
[----:B------:R-:W-:Y:S05]  /*5190*/  WARPSYNC.COLLECTIVE R28, `(.L_x_923) ;  /* 0x000000001c087348 */ /* 0x000fea0003c00000 */
[----:B------:R0:W1:Y:S02]  /*51a0*/  SHFL.BFLY P2, R32, R31, R30, R29 ;  /* 0x0c00001e1f207389 */ /* 0x000064000004001d */
[----:B01----:R-:W-:Y:S01]  /*51b0*/  ENDCOLLECTIVE ;  /* 0x000000000000791b */ /* 0x003fe20003800000 */
.L_x_923:
[----:B------:R-:W-:Y:S01]  /*51c0*/  FADD.FTZ R24, R23, R24 ;  /* 0x0000001817187221 */ /* 0x000fe20000010000 */
[----:B------:R-:W-:-:S04]  /*51d0*/  HFMA2.MMA R30, -RZ, RZ, 0, 1.1920928955078125e-07 ;  /* 0x00000002ff1e7435 */ /* 0x000fc800000001ff */
[----:B------:R-:W-:Y:S01]  /*51e0*/  MOV R31, R24 ;  /* 0x00000018001f7202 */ /* 0x000fe20000000f00 */
[----:B------:R-:W-:-:S07]  /*51f0*/  IMAD.MOV.U32 R25, RZ, RZ, R32 ;  /* 0x000000ffff197224 */ /* 0x000fce00078e0020 */
[----:B------:R-:W-:Y:S05]  /*5200*/  WARPSYNC.COLLECTIVE R28, `(.L_x_924) ;  /* 0x000000001c087348 */ /* 0x000fea0003c00000 */
[----:B------:R0:W1:Y:S02]  /*5210*/  SHFL.BFLY P2, R32, R31, R30, R29 ;  /* 0x0c00001e1f207389 */ /* 0x000064000004001d */
[----:B01----:R-:W-:Y:S01]  /*5220*/  ENDCOLLECTIVE ;  /* 0x000000000000791b */ /* 0x003fe20003800000 */
.L_x_924:
[----:B------:R-:W-:-:S05]  /*5230*/  FADD.FTZ R25, R22, R25 ;  /* 0x0000001916197221 */ /* 0x000fca0000010000 */
[----:B------:R-:W-:Y:S01]  /*5240*/  MOV R31, R25 ;  /* 0x00000019001f7202 */ /* 0x000fe20000000f00 */
[----:B------:R-:W-:-:S07]  /*5250*/  IMAD.MOV.U32 R27, RZ, RZ, R32 ;  /* 0x000000ffff1b7224 */ /* 0x000fce00078e0020 */
[----:B------:R-:W-:Y:S05]  /*5260*/  WARPSYNC.COLLECTIVE R28, `(.L_x_925) ;  /* 0x000000001c087348 */ /* 0x000fea0003c00000 */
[----:B------:R0:W1:Y:S02]  /*5270*/  SHFL.BFLY P2, R32, R31, R30, R29 ;  /* 0x0c00001e1f207389 */ /* 0x000064000004001d */
[----:B01----:R-:W-:Y:S01]  /*5280*/  ENDCOLLECTIVE ;  /* 0x000000000000791b */ /* 0x003fe20003800000 */
.L_x_925:
[----:B------:R-:W-:Y:S01]  /*5290*/  FADD.FTZ R27, R24, R27 ;  /* 0x0000001b181b7221 */ /* 0x000fe20000010000 */
[----:B------:R-:W-:-:S03]  /*52a0*/  HFMA2.MMA R30, -RZ, RZ, 0, 5.9604644775390625e-08 ;  /* 0x00000001ff1e7435 */ /* 0x000fc600000001ff */
[----:B------:R-:W-:Y:S01]  /*52b0*/  IMAD.MOV.U32 R31, RZ, RZ, R27 ;  /* 0x000000ffff1f7224 */ /* 0x000fe200078e001b */
[----:B------:R-:W-:-:S07]  /*52c0*/  MOV R16, R32 ;  /* 0x0000002000107202 */ /* 0x000fce0000000f00 */
[----:B------:R-:W-:Y:S05]  /*52d0*/  WARPSYNC.COLLECTIVE R28, `(.L_x_926) ;  /* 0x000000001c087348 */ /* 0x000fea0003c00000 */
[----:B------:R0:W1:Y:S02]  /*52e0*/  SHFL.BFLY P2, R32, R31, R30, R29 ;  /* 0x0c00001e1f207389 */ /* 0x000064000004001d */
[----:B01----:R-:W-:Y:S01]  /*52f0*/  ENDCOLLECTIVE ;  /* 0x000000000000791b */ /* 0x003fe20003800000 */
.L_x_926:
[----:B------:R-:W-:-:S04]  /*5300*/  FADD.FTZ R16, R25, R16 ;  /* 0x0000001019107221 */ /* 0x000fc80000010000 */
[----:B------:R-:W-:Y:S01]  /*5310*/  IMAD.MOV.U32 R31, RZ, RZ, R16 ;  /* 0x000000ffff1f7224 */ /* 0x000fe200078e0010 */
[----:B------:R-:W-:-:S07]  /*5320*/  MOV R26, R32 ;  /* 0x00000020001a7202 */ /* 0x000fce0000000f00 */
[----:B------:R-:W-:Y:S05]  /*5330*/  WARPSYNC.COLLECTIVE R28, `(.L_x_927) ;  /* 0x000000001c087348 */ /* 0x000fea0003c00000 */
[----:B------:R0:W1:Y:S02]  /*5340*/  SHFL.BFLY P2, R32, R31, R30, R29 ;  /* 0x0c00001e1f207389 */ /* 0x000064000004001d */
[----:B01----:R-:W-:Y:S01]  /*5350*/  ENDCOLLECTIVE ;  /* 0x000000000000791b */ /* 0x003fe20003800000 */
.L_x_927:
[----:B------:R-:W-:Y:S01]  /*5360*/  FADD.FTZ R26, R27, R26 ;  /* 0x0000001a1b1a7221 */ /* 0x000fe20000010000 */
[----:B------:R-:W-:Y:S06]  /*5370*/  BRA `(.L_x_928) ;  /* 0xffffffe800847947 */ /* 0x000fec000383ffff */
.L_x_898:
        /* <DEDUP_REMOVED lines=8> */
.L_x_930:
[----:B------:R-:W-:Y:S05]  /*5400*/  BSYNC B0 ;  /* 0x0000000000007941 */ /* 0x000fea0003800000 */
.L_x_929:
        /* <DEDUP_REMOVED lines=11> */
.L_x_931:
        /* <DEDUP_REMOVED lines=16> */
.L_x_932:
[----:B------:R-:W-:Y:S02]  /*55c0*/  MOV R31, R18 ;  /* 0x00000012001f7202 */ /* 0x000fe40000000f00 */
[----:B------:R-:W-:-:S07]  /*55d0*/  MOV R20, R32 ;  /* 0x0000002000147202 */ /* 0x000fce0000000f00 */
[----:B------:R-:W-:Y:S05]  /*55e0*/  WARPSYNC.COLLECTIVE R28, `(.L_x_933) ;  /* 0x000000001c087348 */ /* 0x000fea0003c00000 */
[----:B------:R0:W1:Y:S02]  /*55f0*/  SHFL.BFLY P2, R32, R31, R30, R29 ;  /* 0x0c00001e1f207389 */ /* 0x000064000004001d */
[----:B01----:R-:W-:Y:S01]  /*5600*/  ENDCOLLECTIVE ;  /* 0x000000000000791b */ /* 0x003fe20003800000 */
.L_x_933:
        /* <DEDUP_REMOVED lines=12> */
.L_x_934:
[----:B------:R-:W-:Y:S02]  /*56d0*/  MOV R31, R17 ;  /* 0x00000011001f7202 */ /* 0x000fe40000000f00 */
[----:B------:R-:W-:-:S07]  /*56e0*/  MOV R19, R32 ;  /* 0x0000002000137202 */ /* 0x000fce0000000f00 */
[----:B------:R-:W-:Y:S05]  /*56f0*/  WARPSYNC.COLLECTIVE R28, `(.L_x_935) ;  /* 0x000000001c087348 */ /* 0x000fea0003c00000 */
[----:B------:R0:W1:Y:S02]  /*5700*/  SHFL.BFLY P2, R32, R31, R30, R29 ;  /* 0x0c00001e1f207389 */ /* 0x000064000004001d */
[----:B01----:R-:W-:Y:S01]  /*5710*/  ENDCOLLECTIVE ;  /* 0x000000000000791b */ /* 0x003fe20003800000 */
.L_x_935:
[----:B------:R-:W-:Y:S01]  /*5720*/  FADD.FTZ R19, R20, R19 ;  /* 0x0000001314137221 */ /* 0x000fe20000010000 */
[----:B------:R-:W-:-:S04]  /*5730*/  HFMA2.MMA R30, -RZ, RZ, 0, 5.9604644775390625e-08 ;  /* 0x00000001ff1e7435 */ /* 0x000fc800000001ff */
[----:B------:R-:W-:Y:S01]  /*5740*/  MOV R31, R19 ;  /* 0x00000013001f7202 */ /* 0x000fe20000000f00 */
[----:B------:R-:W-:-:S07]  /*5750*/  FADD.FTZ R18, R17, R32 ;  /* 0x0000002011127221 */ /* 0x000fce0000010000 */
[----:B------:R-:W-:Y:S05]  /*5760*/  WARPSYNC.COLLECTIVE R28, `(.L_x_936) ;  /* 0x000000001c087348 */ /* 0x000fea0003c00000 */
[----:B------:R0:W1:Y:S02]  /*5770*/  SHFL.BFLY P2, R32, R31, R30, R29 ;  /* 0x0c00001e1f207389 */ /* 0x000064000004001d */
[----:B01----:R-:W-:Y:S01]  /*5780*/  ENDCOLLECTIVE ;  /* 0x000000000000791b */ /* 0x003fe20003800000 */
.L_x_936:
[----:B------:R-:W-:Y:S01]  /*5790*/  MOV R31, R18 ;  /* 0x00000012001f7202 */ /* 0x000fe20000000f00 */
[----:B------:R-:W-:-:S07]  /*57a0*/  IMAD.MOV.U32 R20, RZ, RZ, R32 ;  /* 0x000000ffff147224 */ /* 0x000fce00078e0020 */
[----:B------:R-:W-:Y:S05]  /*57b0*/  WARPSYNC.COLLECTIVE R28, `(.L_x_937) ;  /* 0x000000001c087348 */ /* 0x000fea0003c00000 */
[----:B------:R0:W1:Y:S02]  /*57c0*/  SHFL.BFLY P2, R32, R31, R30, R29 ;  /* 0x0c00001e1f207389 */ /* 0x000064000004001d */
[----:B01----:R-:W-:Y:S01]  /*57d0*/  ENDCOLLECTIVE ;  /* 0x000000000000791b */ /* 0x003fe20003800000 */
.L_x_937:
[----:B------:R-:W-:Y:S01]  /*57e0*/  FADD.FTZ R19, R19, R20 ;  /* 0x0000001413137221 */ /* 0x000fe20000010000 */
[----:B------:R-:W-:Y:S01]  /*57f0*/  HFMA2.MMA R30, -RZ, RZ, 0, 4.76837158203125e-07 ;  /* 0x00000008ff1e7435 */ /* 0x000fe200000001ff */
[----:B------:R-:W-:Y:S01]  /*5800*/  IMAD.MOV.U32 R31, RZ, RZ, R34 ;  /* 0x000000ffff1f7224 */ /* 0x000fe200078e0022 */
[----:B------:R-:W-:-:S09]  /*5810*/  MOV R17, R32 ;  /* 0x0000002000117202 */ /* 0x000fd20000000f00 */
[----:B------:R-:W-:Y:S05]  /*5820*/  WARPSYNC.COLLECTIVE R28, `(.L_x_938) ;  /* 0x000000001c087348 */ /* 0x000fea0003c00000 */
[----:B------:R0:W1:Y:S02]  /*5830*/  SHFL.BFLY P2, R32, R31, R30, R29 ;  /* 0x0c00001e1f207389 */ /* 0x000064000004001d */
[----:B01----:R-:W-:Y:S01]  /*5840*/  ENDCOLLECTIVE ;  /* 0x000000000000791b */ /* 0x003fe20003800000 */
.L_x_938:
[----:B------:R-:W-:Y:S01]  /*5850*/  FADD.FTZ R46, R18, R17 ;  /* 0x00000011122e7221 */ /* 0x000fe20000010000 */
[----:B------:R-:W-:Y:S01]  /*5860*/  IMAD.MOV.U32 R31, RZ, RZ, R36 ;  /* 0x000000ffff1f7224 */ /* 0x000fe200078e0024 */
[----:B------:R-:W-:-:S07]  /*5870*/  MOV R33, R32 ;  /* 0x0000002000217202 */ /* 0x000fce0000000f00 */
[----:B------:R-:W-:Y:S05]  /*5880*/  WARPSYNC.COLLECTIVE R28, `(.L_x_939) ;  /* 0x000000001c087348 */ /* 0x000fea0003c00000 */
[----:B------:R0:W1:Y:S02]  /*5890*/  SHFL.BFLY P2, R32, R31, R30, R29 ;  /* 0x0c00001e1f207389 */ /* 0x000064000004001d */
[----:B01----:R-:W-:Y:S01]  /*58a0*/  ENDCOLLECTIVE ;  /* 0x000000000000791b */ /* 0x003fe20003800000 */
.L_x_939:
[----:B------:R-:W-:Y:S01]  /*58b0*/  FADD.FTZ R33, R33, R34 ;  /* 0x0000002221217221 */ /* 0x000fe20000010000 */
[----:B------:R-:W-:-:S03]  /*58c0*/  HFMA2.MMA R30, -RZ, RZ, 0, 2.384185791015625e-07 ;  /* 0x00000004ff1e7435 */ /* 0x000fc600000001ff */
[----:B------:R-:W-:Y:S01]  /*58d0*/  IMAD.MOV.U32 R31, RZ, RZ, R33 ;  /* 0x000000ffff1f7224 */ /* 0x000fe200078e0021 */
[----:B------:R-:W-:-:S07]  /*58e0*/  MOV R35, R32 ;  /* 0x0000002000237202 */ /* 0x000fce0000000f00 */
[----:B------:R-:W-:Y:S05]  /*58f0*/  WARPSYNC.COLLECTIVE R28, `(.L_x_940) ;  /* 0x000000001c087348 */ /* 0x000fea0003c00000 */
[----:B------:R0:W1:Y:S02]  /*5900*/  SHFL.BFLY P2, R32, R31, R30, R29 ;  /* 0x0c00001e1f207389 */ /* 0x000064000004001d */
[----:B01----:R-:W-:Y:S01]  /*5910*/  ENDCOLLECTIVE ;  /* 0x000000000000791b */ /* 0x003fe20003800000 */
.L_x_940:
[----:B------:R-:W-:-:S04]  /*5920*/  FADD.FTZ R35, R35, R36 ;  /* 0x0000002423237221 */ /* 0x000fc80000010000 */
[----:B------:R-:W-:Y:S01]  /*5930*/  IMAD.MOV.U32 R31, RZ, RZ, R35 ;  /* 0x000000ffff1f7224 */ /* 0x000fe200078e0023 */
[----:B------:R-:W-:-:S07]  /*5940*/  MOV R22, R32 ;  /* 0x0000002000167202 */ /* 0x000fce0000000f00 */
[----:B------:R-:W-:Y:S05]  /*5950*/  WARPSYNC.COLLECTIVE R28, `(.L_x_941) ;  /* 0x000000001c087348 */ /* 0x000fea0003c00000 */
[----:B------:R0:W1:Y:S02]  /*5960*/  SHFL.BFLY P2, R32, R31, R30, R29 ;  /* 0x0c00001e1f207389 */ /* 0x000064000004001d */
[----:B01----:R-:W-:Y:S01]  /*5970*/  ENDCOLLECTIVE ;  /* 0x000000000000791b */ /* 0x003fe20003800000 */
.L_x_941:
        /* <DEDUP_REMOVED lines=10> */
.L_x_942:
        /* <DEDUP_REMOVED lines=8> */
.L_x_943:
        /* <DEDUP_REMOVED lines=9> */
.L_x_944:
[----:B------:R-:W-:Y:S01]  /*5b30*/  FADD.FTZ R38, R38, R21 ;  /* 0x0000001526267221 */ /* 0x000fe20000010000 */
[----:B------:R-:W-:-:S04]  /*5b40*/  HFMA2.MMA R21, -RZ, RZ, 0, 0 ;  /* 0x00000000ff157435 */ /* 0x000fc800000001ff */
[----:B------:R-:W-:Y:S01]  /*5b50*/  MOV R31, R38 ;  /* 0x00000026001f7202 */ /* 0x000fe20000000f00 */
[----:B------:R-:W-:-:S07]  /*5b60*/  IMAD.MOV.U32 R36, RZ, RZ, R32 ;  /* 0x000000ffff247224 */ /* 0x000fce00078e0020 */
[----:B------:R-:W-:Y:S05]  /*5b70*/  WARPSYNC.COLLECTIVE R28, `(.L_x_945) ;  /* 0x000000001c087348 */ /* 0x000fea0003c00000 */
[----:B------:R0:W1:Y:S02]  /*5b80*/  SHFL.BFLY P2, R32, R31, R30, R29 ;  /* 0x0c00001e1f207389 */ /* 0x000064000004001d */
[----:B01----:R-:W-:Y:S01]  /*5b90*/  ENDCOLLECTIVE ;  /* 0x000000000000791b */ /* 0x003fe20003800000 */
.L_x_945:
[----:B------:R-:W-:Y:S01]  /*5ba0*/  FADD.FTZ R36, R37, R36 ;  /* 0x0000002425247221 */ /* 0x000fe20000010000 */
[----:B------:R-:W-:Y:S01]  /*5bb0*/  HFMA2.MMA R30, -RZ, RZ, 0, 4.76837158203125e-07 ;  /* 0x00000008ff1e7435 */ /* 0x000fe200000001ff */
[----:B------:R-:W-:Y:S01]  /*5bc0*/  IMAD.MOV.U32 R31, RZ, RZ, R26 ;  /* 0x000000ffff1f7224 */ /* 0x000fe200078e001a */
[----:B------:R-:W-:-:S09]  /*5bd0*/  MOV R35, R32 ;  /* 0x0000002000237202 */ /* 0x000fd20000000f00 */
[----:B------:R-:W-:Y:S05]  /*5be0*/  WARPSYNC.COLLECTIVE R28, `(.L_x_946) ;  /* 0x000000001c087348 */ /* 0x000fea0003c00000 */
[----:B------:R0:W1:Y:S02]  /*5bf0*/  SHFL.BFLY P2, R32, R31, R30, R29 ;  /* 0x0c00001e1f207389 */ /* 0x000064000004001d */
[----:B01----:R-:W-:Y:S01]  /*5c00*/  ENDCOLLECTIVE ;  /* 0x000000000000791b */ /* 0x003fe20003800000 */
.L_x_946:
[----:B------:R-:W-:Y:S01]  /*5c10*/  FADD.FTZ R35, R38, R35 ;  /* 0x0000002326237221 */ /* 0x000fe20000010000 */
[----:B------:R-:W-:Y:S01]  /*5c20*/  IMAD.MOV.U32 R31, RZ, RZ, R25 ;  /* 0x000000ffff1f7224 */ /* 0x000fe200078e0019 */
[----:B------:R-:W-:-:S07]  /*5c30*/  MOV R27, R32 ;  /* 0x00000020001b7202 */ /* 0x000fce0000000f00 */
[----:B------:R-:W-:Y:S05]  /*5c40*/  WARPSYNC.COLLECTIVE R28, `(.L_x_947) ;  /* 0x000000001c087348 */ /* 0x000fea0003c00000 */
[----:B------:R0:W1:Y:S02]  /*5c50*/  SHFL.BFLY P2, R32, R31, R30, R29 ;  /* 0x0c00001e1f207389 */ /* 0x000064000004001d */
[----:B01----:R-:W-:Y:S01]  /*5c60*/  ENDCOLLECTIVE ;  /* 0x000000000000791b */ /* 0x003fe20003800000 */
.L_x_947:
        /* <DEDUP_REMOVED lines=8> */
.L_x_948:
        /* <DEDUP_REMOVED lines=8> */
.L_x_949:
        /* <DEDUP_REMOVED lines=10> */
.L_x_950:
[----:B------:R0:W1:Y:S04]  /*5e10*/  @!P0 LDS R24, [R41] ;  /* 0x0000000029188984 */ /* 0x0000680000000800 */
[----:B------:R0:W2:Y:S01]  /*5e20*/  @!P0 LDS R22, [R41+0x500] ;  /* 0x0005000029168984 */ /* 0x0000a20000000800 */
[----:B------:R-:W-:Y:S01]  /*5e30*/  MOV R31, R39 ;  /* 0x00000027001f7202 */ /* 0x000fe20000000f00 */
[----:B------:R-:W-:-:S07]  /*5e40*/  IMAD.MOV.U32 R25, RZ, RZ, R32 ;  /* 0x000000ffff197224 */ /* 0x000fce00078e0020 */
[----:B012---:R-:W-:Y:S05]  /*5e50*/  WARPSYNC.COLLECTIVE R28, `(.L_x_951) ;  /* 0x000000001c087348 */ /* 0x007fea0003c00000 */
[----:B------:R3:W4:Y:S02]  /*5e60*/  SHFL.BFLY P2, R32, R31, R30, R29 ;  /* 0x0c00001e1f207389 */ /* 0x000724000004001d */
[----:B01234-:R-:W-:Y:S01]  /*5e70*/  ENDCOLLECTIVE ;  /* 0x000000000000791b */ /* 0x01ffe20003800000 */
.L_x_951:
        /* <DEDUP_REMOVED lines=9> */
.L_x_952:
        /* <DEDUP_REMOVED lines=10> */
.L_x_953:
        /* <DEDUP_REMOVED lines=9> */
.L_x_954:
[----:B------:R-:W-:Y:S01]  /*6040*/  FADD.FTZ R39, R39, R42 ;  /* 0x0000002a27277221 */ /* 0x000fe20000010000 */
[----:B------:R-:W-:Y:S01]  /*6050*/  IMAD.MOV.U32 R31, RZ, RZ, R21 ;  /* 0x000000ffff1f7224 */ /* 0x000fe200078e0015 */
[----:B------:R-:W-:-:S07]  /*6060*/  MOV R44, R32 ;  /* 0x00000020002c7202 */ /* 0x000fce0000000f00 */
[----:B------:R-:W-:Y:S05]  /*6070*/  WARPSYNC.COLLECTIVE R28, `(.L_x_955) ;  /* 0x000000001c087348 */ /* 0x000fea0003c00000 */
[----:B------:R0:W1:Y:S02]  /*6080*/  SHFL.BFLY P2, R32, R31, R30, R29 ;  /* 0x0c00001e1f207389 */ /* 0x000064000004001d */
[----:B01----:R-:W-:Y:S01]  /*6090*/  ENDCOLLECTIVE ;  /* 0x000000000000791b */ /* 0x003fe20003800000 */
.L_x_955:
[----:B------:R-:W-:-:S05]  /*60a0*/  FADD.FTZ R44, R44, R23 ;  /* 0x000000172c2c7221 */ /* 0x000fca0000010000 */
[----:B------:R-:W-:Y:S01]  /*60b0*/  MOV R31, R44 ;  /* 0x0000002c001f7202 */ /* 0x000fe20000000f00 */
[----:B------:R-:W-:Y:S01]  /*60c0*/  IMAD.MOV.U32 R30, RZ, RZ, 0x4 ;  /* 0x00000004ff1e7424 */ /* 0x000fe200078e00ff */
[----:B------:R-:W-:-:S07]  /*60d0*/  MOV R24, R32 ;  /* 0x0000002000187202 */ /* 0x000fce0000000f00 */
[----:B------:R-:W-:Y:S05]  /*60e0*/  WARPSYNC.COLLECTIVE R28, `(.L_x_956) ;  /* 0x000000001c087348 */ /* 0x000fea0003c00000 */
[----:B------:R0:W1:Y:S02]  /*60f0*/  SHFL.BFLY P2, R32, R31, R30, R29 ;  /* 0x0c00001e1f207389 */ /* 0x000064000004001d */
[----:B01----:R-:W-:Y:S01]  /*6100*/  ENDCOLLECTIVE ;  /* 0x000000000000791b */ /* 0x003fe20003800000 */
.L_x_956:
        /* <DEDUP_REMOVED lines=8> */
.L_x_957:
        /* <DEDUP_REMOVED lines=10> */
.L_x_958:
        /* <DEDUP_REMOVED lines=11> */
.L_x_959:
        /* <DEDUP_REMOVED lines=17> */
.L_x_960:
        /* <DEDUP_REMOVED lines=8> */
.L_x_961:
[----:B------:R-:W-:Y:S01]  /*6470*/  FADD.FTZ R37, R44, R37 ;  /* 0x000000252c257221 */ /* 0x000fe20000010000 */
[----:B------:R-:W-:Y:S06]  /*6480*/  BRA `(.L_x_962) ;  /* 0xffffffe000dc7947 */ /* 0x000fec000383ffff */
.L_x_963:
        /* <DEDUP_REMOVED lines=15> */
.L_x_3769:


//--------------------- .text._ZN13group_norm_v218gn_bwd_cuda_kernelI13__nv_bfloat16Li320ELi1ELi16ELi80ELi256ELb1ELb1ELi8ELi320ELi320ELi4ELb1ELi4ELb0ELb0ELNS_15WgradSyncMethodE3ENS_16CompileConditionILi900EEEEEvPT_S6_S6_PKS5_S8_S8_S8_PKfflPfPj --------------------------
	.section	.text._ZN13group_norm_v218gn_bwd_cuda_kernelI13__nv_bfloat16Li320ELi1ELi16ELi80ELi256ELb1ELb1ELi8ELi320ELi320ELi4ELb1ELi4ELb0ELb0ELNS_15WgradSyncMethodE3ENS_16CompileConditionILi900EEEEEvPT_S6_S6_PKS5_S8_S8_S8_PKfflPfPj,"ax",@progbits
	.align	128
        .global         _ZN13group_norm_v218gn_bwd_cuda_kernelI13__nv_bfloat16Li320ELi1ELi16ELi80ELi256ELb1ELb1ELi8ELi320ELi320ELi4ELb1ELi4ELb0ELb0ELNS_15WgradSyncMethodE3ENS_16CompileConditionILi900EEEEEvPT_S6_S6_PKS5_S8_S8_S8_PKfflPfPj
        .type           _ZN13group_norm_v218gn_bwd_cuda_kernelI13__nv_bfloat16Li320ELi1ELi16ELi80ELi256ELb1ELb1ELi8ELi320ELi320ELi4ELb1ELi4ELb0ELb0ELNS_15WgradSyncMethodE3ENS_16CompileConditionILi900EEEEEvPT_S6_S6_PKS5_S8_S8_S8_PKfflPfPj,@function
        .size           _ZN13group_norm_v218gn_bwd_cuda_kernelI13__nv_bfloat16Li320ELi1ELi16ELi80ELi256ELb1ELb1ELi8ELi320ELi320ELi4ELb1ELi4ELb0ELb0ELNS_15WgradSyncMethodE3ENS_16CompileConditionILi900EEEEEvPT_S6_S6_PKS5_S8_S8_S8_PKfflPfPj,(.L_x_3770 - _ZN13group_norm_v218gn_bwd_cuda_kernelI13__nv_bfloat16Li320ELi1ELi16ELi80ELi256ELb1ELb1ELi8ELi320ELi320ELi4ELb1ELi4ELb0ELb0ELNS_15WgradSyncMethodE3ENS_16CompileConditionILi900EEEEEvPT_S6_S6_PKS5_S8_S8_S8_PKfflPfPj)
        .other          _ZN13group_norm_v218gn_bwd_cuda_kernelI13__nv_bfloat16Li320ELi1ELi16ELi80ELi256ELb1ELb1ELi8ELi320ELi320ELi4ELb1ELi4ELb0ELb0ELNS_15WgradSyncMethodE3ENS_16CompileConditionILi900EEEEEvPT_S6_S6_PKS5_S8_S8_S8_PKfflPfPj,@"STO_CUDA_ENTRY STV_DEFAULT"
_ZN13group_norm_v218gn_bwd_cuda_kernelI13__nv_bfloat16Li320ELi1ELi16ELi80ELi256ELb1ELb1ELi8ELi320ELi320ELi4ELb1ELi4ELb0ELb0ELNS_15WgradSyncMethodE3ENS_16CompileConditionILi900EEEEEvPT_S6_S6_PKS5_S8_S8_S8_PKfflPfPj:
.text._ZN13group_norm_v218gn_bwd_cuda_kernelI13__nv_bfloat16Li320ELi1ELi16ELi80ELi256ELb1ELb1ELi8ELi320ELi320ELi4ELb1ELi4ELb0ELb0ELNS_15WgradSyncMethodE3ENS_16CompileConditionILi900EEEEEvPT_S6_S6_PKS5_S8_S8_S8_PKfflPfPj:
        /* <DEDUP_REMOVED lines=30> */
.L_x_966:
[----:B------:R-:W2:Y:S04]  /*01e0*/  LD.E.STRONG.GPU R6, desc[UR8][R2.64] ;  /* 0x0000000802067980 */ /* 0x000ea8000c10f900 */
[----:B--2---:R-:W-:Y:S01]  /*01f0*/  CCTL.IVALL ;  /* 0x00000000ff00798f */ /* 0x004fe20002000000 */
[----:B------:R-:W-:Y:S05]  /*0200*/  YIELD ;  /* 0x0000000000007946 */ /* 0x000fea0003800000 */
[----:B-----5:R-:W-:-:S04]  /*0210*/  LOP3.LUT R6, R6, R5, RZ, 0x3c, !PT ;  /* 0x0000000506067212 */ /* 0x020fc800078e3cff */
[----:B------:R-:W-:-:S13]  /*0220*/  ISETP.GT.AND P0, PT, R6, -0x1, PT ;  /* 0xffffffff0600780c */ /* 0x000fda0003f04270 */
[----:B------:R-:W-:Y:S05]  /*0230*/  @P0 BRA `(.L_x_966) ;  /* 0xfffffffc00e80947 */ /* 0x000fea000383ffff */
.L_x_965:
[----:B------:R-:W-:Y:S05]  /*0240*/  WARPSYNC.ALL ;  /* 0x0000000000007948 */ /* 0x000fea0003800000 */
[----:B------:R-:W-:Y:S06]  /*0250*/  BAR.SYNC.DEFER_BLOCKING 0x0 ;  /* 0x0000000000007b1d */ /* 0x000fec0000010000 */
[----:B------:R-:W-:Y:S05]  /*0260*/  BRA `(.L_x_967) ;  /* 0x0000002c00707947 */ /* 0x000fea0003800000 */
.L_x_964:
[----:B------:R-:W0:Y:S01]  /*0270*/  S2R R49, SR_TID.X ;  /* 0x0000000000317919 */ /* 0x000e220000002100 */
[----:B------:R-:W-:Y:S01]  /*0280*/  UMOV UR4, URZ ;  /* 0x0000003f00047c82 */ /* 0x000fe20008000000 */
[----:B------:R-:W1:Y:S01]  /*0290*/  S2R R8, SR_CgaCtaId ;  /* 0x0000000000087919 */ /* 0x000e620000008800 */
[----:B0-----:R-:W-:Y:S01]  /*02a0*/  IMAD.WIDE.U32 R2, R49, -0x33333333, RZ ;  /* 0xcccccccd31027825 */ /* 0x001fe200078e00ff */
[----:B------:R-:W-:Y:S02]  /*02b0*/  MOV R2, 0x400 ;  /* 0x0000040000027802 */ /* 0x000fe40000000f00 */
[----:B------:R-:W-:Y:S02]  /*02c0*/  SHF.R.S32.HI R6, RZ, 0x1f, R49 ;  /* 0x0000001fff067819 */ /* 0x000fe40000011431 */
[----:B------:R-:W-:Y:S01]  /*02d0*/  SHF.R.U32.HI R10, RZ, 0x6, R3 ;  /* 0x00000006ff0a7819 */ /* 0x000fe20000011603 */
[----:B------:R-:W-:Y:S01]  /*02e0*/  VIADD R51, R2, 0x2800 ;  /* 0x0000280002337836 */ /* 0x000fe20000000000 */
[----:B------:R-:W-:-:S02]  /*02f0*/  LEA.HI R3, R6, R49, RZ, 0x2 ;  /* 0x0000003106037211 */ /* 0x000fc400078f10ff */
[----:B------:R-:W-:Y:S01]  /*0300*/  SHF.L.U32 R2, R4, 0x3, RZ ;  /* 0x0000000304027819 */ /* 0x000fe200000006ff */
[----:B------:R-:W-:Y:S01]  /*0310*/  IMAD R52, R10, -0x50, R49 ;  /* 0xffffffb00a347824 */ /* 0x000fe200078e0231 */
[----:B------:R-:W-:Y:S02]  /*0320*/  SHF.R.S32.HI R50, RZ, 0x2, R3 ;  /* 0x00000002ff327819 */ /* 0x000fe40000011403 */
[----:B-1----:R-:W-:Y:S02]  /*0330*/  LEA R51, R8, R51, 0x18 ;  /* 0x0000003308337211 */ /* 0x002fe400078ec0ff */
[----:B------:R-:W-:Y:S02]  /*0340*/  LOP3.LUT R2, R2, 0xf8, RZ, 0xc0, !PT ;  /* 0x000000f802027812 */ /* 0x000fe400078ec0ff */
[----:B------:R-:W-:Y:S01]  /*0350*/  IADD3 R5, R50, 0x50, RZ ;  /* 0x0000005032057810 */ /* 0x000fe20007ffe0ff */
[----:B------:R-:W-:Y:S01]  /*0360*/  IMAD R53, R52, 0x28, R51 ;  /* 0x0000002834357824 */ /* 0x000fe200078e0233 */
[----:B------:R-:W-:Y:S01]  /*0370*/  IADD3 R7, R50, 0xa0, RZ ;  /* 0x000000a032077810 */ /* 0x000fe20007ffe0ff */
[----:B------:R-:W-:Y:S01]  /*0380*/  IMAD.IADD R2, R2, 0x1, R10 ;  /* 0x0000000102027824 */ /* 0x000fe200078e020a */
[----:B------:R-:W-:Y:S01]  /*0390*/  IADD3 R9, R50, 0xf0, RZ ;  /* 0x000000f032097810 */ /* 0x000fe20007ffe0ff */
[----:B------:R-:W-:Y:S01]  /*03a0*/  IMAD R53, R10, 0x8, R53 ;  /* 0x000000080a357824 */ /* 0x000fe200078e0235 */
[----:B------:R-:W-:Y:S01]  /*03b0*/  SHF.R.S32.HI R8, RZ, 0x1f, R5 ;  /* 0x0000001fff087819 */ /* 0x000fe20000011405 */
[----:B------:R-:W-:Y:S01]  /*03c0*/  IMAD R58, R2, 0x500, RZ ;  /* 0x00000500023a7824 */ /* 0x000fe200078e02ff */
[----:B------:R-:W-:-:S02]  /*03d0*/  SHF.R.S32.HI R10, RZ, 0x1f, R7 ;  /* 0x0000001fff0a7819 */ /* 0x000fc40000011407 */
[----:B------:R-:W-:Y:S02]  /*03e0*/  SHF.R.S32.HI R12, RZ, 0x1f, R9 ;  /* 0x0000001fff0c7819 */ /* 0x000fe40000011409 */
[----:B------:R-:W-:Y:S02]  /*03f0*/  LEA.HI R8, R8, R5, RZ, 0x2 ;  /* 0x0000000508087211 */ /* 0x000fe400078f10ff */
[----:B------:R-:W-:Y:S02]  /*0400*/  LEA.HI R5, R6, R49, RZ, 0x4 ;  /* 0x0000003106057211 */ /* 0x000fe400078f20ff */
[----:B------:R-:W-:Y:S02]  /*0410*/  LOP3.LUT R6, R3, 0xfffffffc, RZ, 0xc0, !PT ;  /* 0xfffffffc03067812 */ /* 0x000fe400078ec0ff */
[----:B------:R-:W-:Y:S02]  /*0420*/  LEA.HI R10, R10, R7, RZ, 0x2 ;  /* 0x000000070a0a7211 */ /* 0x000fe400078f10ff */
[----:B------:R-:W-:-:S02]  /*0430*/  LEA.HI R12, R12, R9, RZ, 0x2 ;  /* 0x000000090c0c7211 */ /* 0x000fc400078f10ff */
[----:B------:R-:W-:Y:S02]  /*0440*/  SHF.R.U32.HI R5, RZ, 0x4, R5 ;  /* 0x00000004ff057819 */ /* 0x000fe40000011605 */
[----:B------:R-:W-:Y:S02]  /*0450*/  IADD3 R6, -R6, R49, RZ ;  /* 0x0000003106067210 */ /* 0x000fe40007ffe1ff */
[----:B------:R-:W-:Y:S02]  /*0460*/  SHF.R.U32.HI R55, RZ, 0x2, R8 ;  /* 0x00000002ff377819 */ /* 0x000fe40000011608 */
[----:B------:R-:W-:Y:S02]  /*0470*/  CS2R R8, SRZ ;  /* 0x0000000000087805 */ /* 0x000fe4000001ff00 */
[----:B------:R-:W-:Y:S02]  /*0480*/  SHF.R.U32.HI R3, RZ, 0x2, R10 ;  /* 0x00000002ff037819 */ /* 0x000fe4000001160a */
[----:B------:R-:W-:-:S02]  /*0490*/  CS2R R10, SRZ ;  /* 0x00000000000a7805 */ /* 0x000fc4000001ff00 */
[----:B------:R-:W-:Y:S02]  /*04a0*/  SHF.R.U32.HI R57, RZ, 0x2, R12 ;  /* 0x00000002ff397819 */ /* 0x000fe4000001160c */
[----:B------:R-:W-:Y:S02]  /*04b0*/  CS2R R12, SRZ ;  /* 0x00000000000c7805 */ /* 0x000fe4000001ff00 */
[C---:B------:R-:W-:Y:S02]  /*04c0*/  LOP3.LUT R54, R6.reuse, 0x3, R5, 0x78, !PT ;  /* 0x0000000306367812 */ /* 0x040fe400078e7805 */
[C---:B------:R-:W-:Y:S02]  /*04d0*/  LOP3.LUT R55, R6.reuse, 0x3, R55, 0x78, !PT ;  /* 0x0000000306377812 */ /* 0x040fe400078e7837 */
[C---:B------:R-:W-:Y:S02]  /*04e0*/  LOP3.LUT R56, R6.reuse, 0x3, R3, 0x78, !PT ;  /* 0x0000000306387812 */ /* 0x040fe400078e7803 */
[----:B------:R-:W-:-:S02]  /*04f0*/  LOP3.LUT R57, R6, 0x3, R57, 0x78, !PT ;  /* 0x0000000306397812 */ /* 0x000fc400078e7839 */
[----:B------:R-:W-:-:S07]  /*0500*/  CS2R R6, SRZ ;  /* 0x0000000000067805 */ /* 0x000fce000001ff00 */
.L_x_979:
[C---:B------:R-:W-:Y:S01]  /*0510*/  LOP3.LUT R37, R48.reuse, 0x3, RZ, 0xc0, !PT ;  /* 0x0000000330257812 */ /* 0x040fe200078ec0ff */
[----:B------:R-:W0:Y:S01]  /*0520*/  LDC.64 R16, c[0x0][0x238] ;  /* 0x00008e00ff107b82 */ /* 0x000e220000000a00 */
[--C-:B------:R-:W-:Y:S01]  /*0530*/  SHF.R.U64 R22, R48, 0x2, R74.reuse ;  /* 0x0000000230167819 */ /* 0x100fe2000000124a */
[----:B------:R-:W-:Y:S01]  /*0540*/  ULDC.64 UR12, c[0x0][0x248] ;  /* 0x00009200000c7ab9 */ /* 0x000fe20000000a00 */
[----:B--2---:R-:W-:Y:S01]  /*0550*/  SHF.R.U32.HI R5, RZ, 0x2, R74 ;  /* 0x00000002ff057819 */ /* 0x004fe2000001164a */
[----:B------:R-:W-:Y:S01]  /*0560*/  IMAD R37, R37, 0x140, RZ ;  /* 0x0000014025257824 */ /* 0x000fe200078e02ff */
[----:B------:R-:W-:-:S03]  /*0570*/  ULDC UR5, c[0x0][0x250] ;  /* 0x0000940000057ab9 */ /* 0x000fc60000000800 */
[----:B------:R-:W1:Y:S01]  /*0580*/  LDC.64 R20, c[0x0][0x240] ;  /* 0x00009000ff147b82 */ /* 0x000e620000000a00 */
[----:B------:R-:W-:-:S04]  /*0590*/  LEA R18, R52, R37, 0x2 ;  /* 0x0000002534127211 */ /* 0x000fc800078e10ff */
[----:B------:R-:W-:Y:S01]  /*05a0*/  SHF.R.S32.HI R19, RZ, 0x1f, R18 ;  /* 0x0000001fff137819 */ /* 0x000fe20000011412 */
[----:B------:R-:W-:-:S04]  /*05b0*/  IMAD.WIDE.U32 R2, R18, -0x33333333, RZ ;  /* 0xcccccccd12027825 */ /* 0x000fc800078e00ff */
[----:B------:R-:W-:Y:S01]  /*05c0*/  IMAD.WIDE.U32 R14, R22, 0x50000, R18 ;  /* 0x00050000160e7825 */ /* 0x000fe200078e0012 */
[----:B------:R-:W-:-:S03]  /*05d0*/  SHF.R.U32.HI R59, RZ, 0x6, R3 ;  /* 0x00000006ff3b7819 */ /* 0x000fc60000011603 */
[----:B------:R-:W-:Y:S01]  /*05e0*/  IMAD R19, R5, 0x50000, RZ ;  /* 0x0005000005137824 */ /* 0x000fe200078e02ff */
[----:B------:R-:W-:Y:S02]  /*05f0*/  LEA R3, P0, R22, R59, 0x4 ;  /* 0x0000003b16037211 */ /* 0x000fe400078020ff */
[-C--:B------:R-:W-:Y:S02]  /*0600*/  IADD3 R61, P1, R58, R14.reuse, RZ ;  /* 0x0000000e3a3d7210 */ /* 0x080fe40007f3e0ff */
[----:B------:R-:W-:Y:S01]  /*0610*/  LEA.HI.X R22, R22, RZ, R5, 0x4, P0 ;  /* 0x000000ff16167211 */ /* 0x000fe200000f2405 */
[----:B------:R-:W-:Y:S01]  /*0620*/  VIADD R5, R58, 0x1400 ;  /* 0x000014003a057836 */ /* 0x000fe20000000000 */
[----:B------:R-:W-:Y:S01]  /*0630*/  LEA R2, P0, R3, UR12, 0x3 ;  /* 0x0000000c03027c11 */ /* 0x000fe2000f8018ff */
[----:B------:R-:W-:Y:S01]  /*0640*/  IMAD.SHL.U32 R60, R61, 0x2, RZ ;  /* 0x000000023d3c7824 */ /* 0x000fe200078e00ff */
[----:B------:R-:W-:Y:S02]  /*0650*/  IADD3 R62, R15, R19, RZ ;  /* 0x000000130f3e7210 */ /* 0x000fe40007ffe0ff */
[----:B------:R-:W-:-:S02]  /*0660*/  IADD3 R5, P2, R5, R14, RZ ;  /* 0x0000000e05057210 */ /* 0x000fc40007f5e0ff */
[----:B------:R-:W-:Y:S01]  /*0670*/  LEA.HI.X R3, R3, UR13, R22, 0x3, P0 ;  /* 0x0000000d03037c11 */ /* 0x000fe200080f1c16 */
[----:B------:R-:W-:Y:S01]  /*0680*/  ULDC.64 UR12, c[0x0][0x230] ;  /* 0x00008c00000c7ab9 */ /* 0x000fe20000000a00 */
[-C--:B------:R-:W-:Y:S02]  /*0690*/  IADD3.X R14, RZ, R62.reuse, RZ, P1, !PT ;  /* 0x0000003eff0e7210 */ /* 0x080fe40000ffe4ff */
[----:B------:R-:W-:Y:S02]  /*06a0*/  IADD3.X R62, RZ, R62, RZ, P2, !PT ;  /* 0x0000003eff3e7210 */ /* 0x000fe400017fe4ff */
[----:B------:R-:W-:Y:S01]  /*06b0*/  SHF.L.U64.HI R61, R61, 0x1, R14 ;  /* 0x000000013d3d7819 */ /* 0x000fe2000001020e */
[----:B------:R-:W2:Y:S01]  /*06c0*/  LDG.E.64.CONSTANT R2, desc[UR8][R2.64] ;  /* 0x0000000802027981 */ /* 0x000ea2000c1e9b00 */
[----:B------:R-:W-:Y:S01]  /*06d0*/  IADD3 R14, P0, R60, UR12, RZ ;  /* 0x0000000c3c0e7c10 */ /* 0x000fe2000ff1e0ff */
[----:B0-----:R-:W-:Y:S01]  /*06e0*/  IMAD.WIDE R16, R18, 0x2, R16 ;  /* 0x0000000212107825 */ /* 0x001fe200078e0210 */
[----:B------:R-:W-:-:S02]  /*06f0*/  SHF.L.U32 R63, R5, 0x1, RZ ;  /* 0x00000001053f7819 */ /* 0x000fc400000006ff */
[----:B------:R-:W-:Y:S01]  /*0700*/  IADD3.X R15, R61, UR13, RZ, P0, !PT ;  /* 0x0000000d3d0f7c10 */ /* 0x000fe200087fe4ff */
[----:B-1----:R-:W-:Y:S01]  /*0710*/  IMAD.WIDE R18, R18, 0x2, R20 ;  /* 0x0000000212127825 */ /* 0x002fe200078e0214 */
[----:B------:R-:W-:Y:S01]  /*0720*/  SHF.L.U64.HI R62, R5, 0x1, R62 ;  /* 0x00000001053e7819 */ /* 0x000fe2000001023e */
[----:B------:R-:W3:Y:S01]  /*0730*/  LDG.E.64.CONSTANT R16, desc[UR8][R16.64] ;  /* 0x0000000810107981 */ /* 0x000ee2000c1e9b00 */
[----:B------:R-:W-:-:S03]  /*0740*/  IADD3 R20, P0, R63, UR12, RZ ;  /* 0x0000000c3f147c10 */ /* 0x000fc6000ff1e0ff */
[----:B------:R-:W4:Y:S01]  /*0750*/  LDG.E.64.CONSTANT R14, desc[UR8][R14.64] ;  /* 0x000000080e0e7981 */ /* 0x000f22000c1e9b00 */
[----:B------:R-:W-:Y:S01]  /*0760*/  IADD3.X R21, R62, UR13, RZ, P0, !PT ;  /* 0x0000000d3e157c10 */ /* 0x000fe200087fe4ff */
[----:B------:R-:W-:Y:S02]  /*0770*/  ULDC.64 UR12, c[0x0][0x228] ;  /* 0x00008a00000c7ab9 */ /* 0x000fe40000000a00 */
[----:B------:R-:W5:Y:S04]  /*0780*/  LDG.E.64.CONSTANT R18, desc[UR8][R18.64] ;  /* 0x0000000812127981 */ /* 0x000f68000c1e9b00 */
[----:B------:R-:W3:Y:S01]  /*0790*/  LDG.E.64.CONSTANT R20, desc[UR8][R20.64] ;  /* 0x0000000814147981 */ /* 0x000ee2000c1e9b00 */
[----:B------:R-:W-:-:S04]  /*07a0*/  IADD3 R22, P0, R60, UR12, RZ ;  /* 0x0000000c3c167c10 */ /* 0x000fc8000ff1e0ff */
[----:B------:R-:W-:-:S06]  /*07b0*/  IADD3.X R23, R61, UR13, RZ, P0, !PT ;  /* 0x0000000d3d177c10 */ /* 0x000fcc00087fe4ff */
[----:B------:R-:W5:Y:S01]  /*07c0*/  LDG.E.64.CONSTANT R22, desc[UR8][R22.64] ;  /* 0x0000000816167981 */ /* 0x000f62000c1e9b00 */
[----:B------:R-:W-:-:S04]  /*07d0*/  IADD3 R24, P0, R63, UR12, RZ ;  /* 0x0000000c3f187c10 */ /* 0x000fc8000ff1e0ff */
[----:B------:R-:W-:-:S06]  /*07e0*/  IADD3.X R25, R62, UR13, RZ, P0, !PT ;  /* 0x0000000d3e197c10 */ /* 0x000fcc00087fe4ff */
[----:B------:R-:W5:Y:S01]  /*07f0*/  LDG.E.64.CONSTANT R24, desc[UR8][R24.64] ;  /* 0x0000000818187981 */ /* 0x000f62000c1e9b00 */
[----:B------:R-:W-:Y:S01]  /*0800*/  ISETP.GT.U32.AND P1, PT, R49, 0xf, PT ;  /* 0x0000000f3100780c */ /* 0x000fe20003f24070 */
[----:B--2---:R-:W-:-:S06]  /*0810*/  FADD.FTZ R64, R3, UR5 ;  /* 0x0000000503407e21 */ /* 0x004fcc0008010000 */
[----:B------:R-:W0:Y:S01]  /*0820*/  MUFU.RSQ R64, R64 ;  /* 0x0000004000407308 */ /* 0x000e220000001400 */
[----:B----4-:R-:W-:Y:S01]  /*0830*/  IMAD.U32 R27, R15, 0x10000, RZ ;  /* 0x000100000f1b7824 */ /* 0x010fe200078e00ff */
[----:B---3--:R-:W-:Y:S01]  /*0840*/  SHF.L.U32 R29, R20, 0x10, RZ ;  /* 0x00000010141d7819 */ /* 0x008fe200000006ff */
[----:B------:R-:W-:Y:S02]  /*0850*/  IMAD.U32 R5, R14, 0x10000, RZ ;  /* 0x000100000e057824 */ /* 0x000fe400078e00ff */
[C---:B------:R-:W-:Y:S02]  /*0860*/  FADD.FTZ R27, -R2.reuse, R27 ;  /* 0x0000001b021b7221 */ /* 0x040fe40000010100 */
[C---:B------:R-:W-:Y:S01]  /*0870*/  FADD.FTZ R29, -R2.reuse, R29 ;  /* 0x0000001d021d7221 */ /* 0x040fe20000010100 */
[----:B------:R-:W-:Y:S01]  /*0880*/  FADD.FTZ R5, -R2, R5 ;  /* 0x0000000502057221 */ /* 0x000fe20000010100 */
[C---:B0-----:R-:W-:Y:S02]  /*0890*/  FMUL.FTZ R67, R64.reuse, R27 ;  /* 0x0000001b40437220 */ /* 0x041fe40000410000 */
[----:B------:R-:W-:Y:S01]  /*08a0*/  FMUL.FTZ R66, R64, R29 ;  /* 0x0000001d40427220 */ /* 0x000fe20000410000 */
[----:B------:R-:W-:-:S02]  /*08b0*/  PRMT R29, R14, 0x7632, R29 ;  /* 0x000076320e1d7816 */ /* 0x000fc4000000001d */
[----:B------:R-:W-:Y:S01]  /*08c0*/  SHF.L.U32 R27, R21, 0x10, RZ ;  /* 0x00000010151b7819 */ /* 0x000fe200000006ff */
[----:B------:R-:W-:Y:S01]  /*08d0*/  FMUL.FTZ R5, R64, R5 ;  /* 0x0000000540057220 */ /* 0x000fe20000410000 */
[----:B------:R-:W-:Y:S01]  /*08e0*/  SHF.L.U32 R3, R16, 0x10, RZ ;  /* 0x0000001010037819 */ /* 0x000fe200000006ff */
[----:B------:R-:W-:Y:S01]  /*08f0*/  IMAD.U32 R39, R29, 0x10000, RZ ;  /* 0x000100001d277824 */ /* 0x000fe200078e00ff */
[----:B-----5:R-:W-:Y:S01]  /*0900*/  SHF.L.U32 R30, R18, 0x10, RZ ;  /* 0x00000010121e7819 */ /* 0x020fe200000006ff */
[----:B------:R-:W-:Y:S01]  /*0910*/  FADD.FTZ R41, -R2, R27 ;  /* 0x0000001b02297221 */ /* 0x000fe20000010100 */
[----:B------:R-:W-:Y:S01]  /*0920*/  PRMT R26, R16, 0x7632, R26 ;  /* 0x00007632101a7816 */ /* 0x000fe2000000001a */
[----:B------:R-:W-:Y:S01]  /*0930*/  FADD.FTZ R39, -R2, R39 ;  /* 0x0000002702277221 */ /* 0x000fe20000010100 */
[----:B------:R-:W-:Y:S01]  /*0940*/  PRMT R28, R18, 0x7632, R28 ;  /* 0x00007632121c7816 */ /* 0x000fe2000000001c */
[----:B------:R-:W-:Y:S01]  /*0950*/  FFMA.FTZ R36, R5, R3, R30 ;  /* 0x0000000305247223 */ /* 0x000fe2000001001e */
[----:B------:R-:W-:Y:S01]  /*0960*/  PRMT R29, R15, 0x7632, R29 ;  /* 0x000076320f1d7816 */ /* 0x000fe2000000001d */
[----:B------:R-:W-:Y:S01]  /*0970*/  IMAD.U32 R34, R19, 0x10000, RZ ;  /* 0x0001000013227824 */ /* 0x000fe200078e00ff */
[----:B------:R-:W-:Y:S01]  /*0980*/  SHF.L.U32 R65, R17, 0x10, RZ ;  /* 0x0000001011417819 */ /* 0x000fe200000006ff */
[----:B------:R-:W-:Y:S01]  /*0990*/  FMUL.FTZ R68, R64, R41 ;  /* 0x0000002940447220 */ /* 0x000fe20000410000 */
[----:B------:R-:W-:Y:S01]  /*09a0*/  SHF.L.U32 R26, R26, 0x10, RZ ;  /* 0x000000101a1a7819 */ /* 0x000fe200000006ff */
[----:B------:R-:W-:Y:S01]  /*09b0*/  FMUL.FTZ R33, R36, -1.4426950216293334961 ;  /* 0xbfb8aa3b24217820 */ /* 0x000fe20000410000 */
[----:B------:R-:W-:Y:S01]  /*09c0*/  SHF.L.U32 R41, R29, 0x10, RZ ;  /* 0x000000101d297819 */ /* 0x000fe200000006ff */
[----:B------:R-:W-:Y:S01]  /*09d0*/  FMUL.FTZ R29, R64, R39 ;  /* 0x00000027401d7220 */ /* 0x000fe20000410000 */
[----:B------:R-:W-:Y:S01]  /*09e0*/  SHF.L.U32 R28, R28, 0x10, RZ ;  /* 0x000000101c1c7819 */ /* 0x000fe200000006ff */
[----:B------:R-:W-:Y:S01]  /*09f0*/  FFMA.FTZ R35, R67, R65, R34 ;  /* 0x0000004143237223 */ /* 0x000fe20000010022 */
[----:B------:R0:W-:Y:S03]  /*0a00*/  MUFU.EX2 R38, R33 ;  /* 0x0000002100267308 */ /* 0x0001e60000000800 */
[----:B------:R-:W-:Y:S01]  /*0a10*/  FFMA.FTZ R42, R29, R26, R28 ;  /* 0x0000001a1d2a7223 */ /* 0x000fe2000001001c */
[----:B------:R-:W-:Y:S01]  /*0a20*/  FMUL.FTZ R40, R35, -1.4426950216293334961 ;  /* 0xbfb8aa3b23287820 */ /* 0x000fe20000410000 */
[----:B------:R-:W-:-:S02]  /*0a30*/  PRMT R31, R19, 0x7632, R31 ;  /* 0x00007632131f7816 */ /* 0x000fc4000000001f */
[----:B0-----:R-:W-:Y:S01]  /*0a40*/  PRMT R33, R20, 0x7632, R33 ;  /* 0x0000763214217816 */ /* 0x001fe20000000021 */
[----:B------:R-:W-:Y:S01]  /*0a50*/  FMUL.FTZ R43, R42, -1.4426950216293334961 ;  /* 0xbfb8aa3b2a2b7820 */ /* 0x000fe20000410000 */
[----:B------:R-:W0:Y:S01]  /*0a60*/  MUFU.EX2 R47, R40 ;  /* 0x00000028002f7308 */ /* 0x000e220000000800 */
[----:B------:R-:W-:Y:S02]  /*0a70*/  PRMT R32, R17, 0x7632, R32 ;  /* 0x0000763211207816 */ /* 0x000fe40000000020 */
[----:B------:R-:W-:Y:S02]  /*0a80*/  IMAD.U32 R39, R33, 0x10000, RZ ;  /* 0x0001000021277824 */ /* 0x000fe400078e00ff */
[C---:B------:R-:W-:Y:S01]  /*0a90*/  FADD.FTZ R33, -R2.reuse, R41 ;  /* 0x0000002902217221 */ /* 0x040fe20000010100 */
[----:B------:R-:W-:Y:S01]  /*0aa0*/  SHF.L.U32 R71, R31, 0x10, RZ ;  /* 0x000000101f477819 */ /* 0x000fe200000006ff */
[----:B------:R-:W-:Y:S01]  /*0ab0*/  FADD.FTZ R31, -R2, R39 ;  /* 0x00000027021f7221 */ /* 0x000fe20000010100 */
[----:B------:R-:W1:Y:S01]  /*0ac0*/  MUFU.EX2 R43, R43 ;  /* 0x0000002b002b7308 */ /* 0x000e620000000800 */
[----:B------:R-:W-:Y:S01]  /*0ad0*/  SHF.L.U32 R32, R32, 0x10, RZ ;  /* 0x0000001020207819 */ /* 0x000fe200000006ff */
[C---:B------:R-:W-:Y:S01]  /*0ae0*/  FMUL.FTZ R33, R64.reuse, R33 ;  /* 0x0000002140217220 */ /* 0x040fe20000410000 */
[----:B------:R-:W-:Y:S01]  /*0af0*/  FMUL.FTZ R31, R64, R31 ;  /* 0x0000001f401f7220 */ /* 0x000fe20000410000 */
[----:B------:R-:W-:Y:S01]  /*0b00*/  FFMA.FTZ R27, R3, R66, R30 ;  /* 0x00000042031b7223 */ /* 0x000fe2000001001e */
[----:B------:R-:W-:Y:S01]  /*0b10*/  FFMA.FTZ R30, R65, R68, R34 ;  /* 0x00000044411e7223 */ /* 0x000fe20000010022 */
[----:B------:R-:W-:Y:S01]  /*0b20*/  FFMA.FTZ R44, R33, R32, R71 ;  /* 0x00000020212c7223 */ /* 0x000fe20000010047 */
[--C-:B------:R-:W-:Y:S01]  /*0b30*/  FFMA.FTZ R34, R26, R31, R28.reuse ;  /* 0x0000001f1a227223 */ /* 0x100fe2000001001c */
[----:B------:R-:W-:-:S02]  /*0b40*/  PRMT R28, R21, 0x7632, R28 ;  /* 0x00007632151c7816 */ /* 0x000fc4000000001c */
[----:B------:R-:W-:Y:S01]  /*0b50*/  FMUL.FTZ R72, R44, -1.4426950216293334961 ;  /* 0xbfb8aa3b2c487820 */ /* 0x000fe20000410000 */
[----:B0-----:R-:W-:Y:S02]  /*0b60*/  FADD.FTZ R70, R47, 1 ;  /* 0x3f8000002f467421 */ /* 0x001fe40000010000 */
[----:B------:R-:W-:Y:S02]  /*0b70*/  IMAD.U32 R47, R28, 0x10000, RZ ;  /* 0x000100001c2f7824 */ /* 0x000fe400078e00ff */
[----:B------:R-:W-:Y:S01]  /*0b80*/  FMUL.FTZ R45, R27, -1.4426950216293334961 ;  /* 0xbfb8aa3b1b2d7820 */ /* 0x000fe20000410000 */
[----:B------:R-:W-:Y:S01]  /*0b90*/  FADD.FTZ R39, R38, 1 ;  /* 0x3f80000026277421 */ /* 0x000fe20000010000 */
[----:B------:R-:W0:Y:S01]  /*0ba0*/  MUFU.EX2 R72, R72 ;  /* 0x0000004800487308 */ /* 0x000e220000000800 */
[----:B-1----:R-:W-:Y:S01]  /*0bb0*/  FADD.FTZ R69, R43, 1 ;  /* 0x3f8000002b457421 */ /* 0x002fe20000010000 */
[----:B------:R-:W-:Y:S01]  /*0bc0*/  FADD.FTZ R47, -R2, R47 ;  /* 0x0000002f022f7221 */ /* 0x000fe20000010100 */
[----:B------:R-:W-:-:S03]  /*0bd0*/  FMUL.FTZ R40, R30, -1.4426950216293334961 ;  /* 0xbfb8aa3b1e287820 */ /* 0x000fc60000410000 */
[----:B------:R-:W-:Y:S02]  /*0be0*/  FMUL.FTZ R28, R64, R47 ;  /* 0x0000002f401c7220 */ /* 0x000fe40000410000 */
[----:B------:R-:W1:Y:S02]  /*0bf0*/  MUFU.RCP R46, R39 ;  /* 0x00000027002e7308 */ /* 0x000e640000001000 */
[----:B------:R-:W-:-:S06]  /*0c00*/  FFMA.FTZ R38, R32, R28, R71 ;  /* 0x0000001c20267223 */ /* 0x000fcc0000010047 */
[----:B------:R-:W2:Y:S01]  /*0c10*/  MUFU.EX2 R45, R45 ;  /* 0x0000002d002d7308 */ /* 0x000ea20000000800 */
[----:B------:R-:W-:-:S07]  /*0c20*/  FMUL.FTZ R43, R38, -1.4426950216293334961 ;  /* 0xbfb8aa3b262b7820 */ /* 0x000fce0000410000 */
[----:B------:R-:W3:Y:S08]  /*0c30*/  MUFU.RCP R69, R69 ;  /* 0x0000004500457308 */ /* 0x000ef00000001000 */
[----:B------:R-:W4:Y:S08]  /*0c40*/  MUFU.RCP R70, R70 ;  /* 0x0000004600467308 */ /* 0x000f300000001000 */
[----:B------:R5:W4:Y:S01]  /*0c50*/  MUFU.EX2 R41, R40 ;  /* 0x0000002800297308 */ /* 0x000b220000000800 */
[----:B0-----:R-:W-:Y:S01]  /*0c60*/  FADD.FTZ R73, R72, 1 ;  /* 0x3f80000048497421 */ /* 0x001fe20000010000 */
[----:B-----5:R-:W-:-:S06]  /*0c70*/  FMUL.FTZ R40, R34, -1.4426950216293334961 ;  /* 0xbfb8aa3b22287820 */ /* 0x020fcc0000410000 */
[----:B------:R-:W-:Y:S01]  /*0c80*/  MUFU.EX2 R43, R43 ;  /* 0x0000002b002b7308 */ /* 0x000fe20000000800 */
[----:B-1----:R-:W-:Y:S01]  /*0c90*/  FADD.FTZ R47, -R46, 1 ;  /* 0x3f8000002e2f7421 */ /* 0x002fe20000010100 */
[----:B--2---:R-:W-:-:S06]  /*0ca0*/  FADD.FTZ R75, R45, 1 ;  /* 0x3f8000002d4b7421 */ /* 0x004fcc0000010000 */
[----:B------:R-:W0:Y:S01]  /*0cb0*/  MUFU.EX2 R40, R40 ;  /* 0x0000002800287308 */ /* 0x000e220000000800 */
[----:B---3--:R-:W-:Y:S01]  /*0cc0*/  FADD.FTZ R45, -R69, 1 ;  /* 0x3f800000452d7421 */ /* 0x008fe20000010100 */
[----:B----4-:R-:W-:Y:S01]  /*0cd0*/  FADD.FTZ R72, -R70, 1 ;  /* 0x3f80000046487421 */ /* 0x010fe20000010100 */
[----:B------:R-:W-:-:S05]  /*0ce0*/  FFMA.FTZ R47, R36, R47, 1 ;  /* 0x3f800000242f7423 */ /* 0x000fca000001002f */
[----:B------:R-:W1:Y:S01]  /*0cf0*/  MUFU.RCP R39, R73 ;  /* 0x0000004900277308 */ /* 0x000e620000001000 */
[----:B------:R-:W-:Y:S01]  /*0d00*/  FADD.FTZ R36, R41, 1 ;  /* 0x3f80000029247421 */ /* 0x000fe20000010000 */
[----:B------:R-:W-:Y:S01]  /*0d10*/  PRMT R41, R22, 0x7632, R41 ;  /* 0x0000763216297816 */ /* 0x000fe20000000029 */
[----:B------:R-:W-:Y:S01]  /*0d20*/  FFMA.FTZ R42, R42, R45, 1 ;  /* 0x3f8000002a2a7423 */ /* 0x000fe2000001002d */
[----:B------:R-:W-:Y:S01]  /*0d30*/  FFMA.FTZ R71, R35, R72, 1 ;  /* 0x3f80000023477423 */ /* 0x000fe20000010048 */
[----:B------:R-:W-:Y:S02]  /*0d40*/  FMUL.FTZ R47, R46, R47 ;  /* 0x0000002f2e2f7220 */ /* 0x000fe40000410000 */
[----:B------:R-:W-:Y:S01]  /*0d50*/  FMUL.FTZ R46, R69, R42 ;  /* 0x0000002a452e7220 */ /* 0x000fe20000410000 */
[----:B------:R-:W-:Y:S02]  /*0d60*/  IMAD.U32 R41, R41, 0x10000, RZ ;  /* 0x0001000029297824 */ /* 0x000fe400078e00ff */
[----:B------:R-:W-:Y:S01]  /*0d70*/  FMUL.FTZ R71, R70, R71 ;  /* 0x0000004746477220 */ /* 0x000fe20000410000 */
[----:B------:R-:W-:Y:S01]  /*0d80*/  SHF.L.U32 R70, R22, 0x10, RZ ;  /* 0x0000001016467819 */ /* 0x000fe200000006ff */
[----:B0-----:R-:W-:Y:S01]  /*0d90*/  FADD.FTZ R40, R40, 1 ;  /* 0x3f80000028287421 */ /* 0x001fe20000010000 */
[----:B------:R-:W0:Y:S01]  /*0da0*/  MUFU.RCP R35, R75 ;  /* 0x0000004b00237308 */ /* 0x000e220000001000 */
[----:B------:R-:W-:Y:S01]  /*0db0*/  FMUL.FTZ R41, R41, R46 ;  /* 0x0000002e29297220 */ /* 0x000fe20000410000 */
[----:B------:R-:W-:Y:S01]  /*0dc0*/  FADD.FTZ R46, R43, 1 ;  /* 0x3f8000002b2e7421 */ /* 0x000fe20000010000 */
[----:B------:R-:W-:Y:S01]  /*0dd0*/  FMUL.FTZ R70, R70, R47 ;  /* 0x0000002f46467220 */ /* 0x000fe20000410000 */
[----:B-1----:R-:W-:-:S04]  /*0de0*/  FADD.FTZ R73, -R39, 1 ;  /* 0x3f80000027497421 */ /* 0x002fc80000010100 */
[----:B------:R-:W1:Y:S01]  /*0df0*/  MUFU.RCP R36, R36 ;  /* 0x0000002400247308 */ /* 0x000e620000001000 */
[----:B------:R-:W-:Y:S01]  /*0e00*/  FFMA.FTZ R76, R44, R73, 1 ;  /* 0x3f8000002c4c7423 */ /* 0x000fe20000010049 */
[----:B------:R-:W-:Y:S01]  /*0e10*/  PRMT R42, R23, 0x7632, R42 ;  /* 0x00007632172a7816 */ /* 0x000fe2000000002a */
[----:B------:R-:W-:-:S05]  /*0e20*/  FMUL.FTZ R44, R3, R70 ;  /* 0x00000046032c7220 */ /* 0x000fca0000410000 */
[----:B------:R-:W2:Y:S01]  /*0e30*/  MUFU.RCP R40, R40 ;  /* 0x0000002800287308 */ /* 0x000ea20000001000 */
[----:B------:R-:W-:Y:S01]  /*0e40*/  SHF.L.U32 R45, R42, 0x10, RZ ;  /* 0x000000102a2d7819 */ /* 0x000fe200000006ff */
[----:B------:R-:W-:Y:S01]  /*0e50*/  FFMA.FTZ R44, R5, R44, RZ ;  /* 0x0000002c052c7223 */ /* 0x000fe200000100ff */
[----:B------:R-:W-:-:S05]  /*0e60*/  FMUL.FTZ R42, R26, R41 ;  /* 0x000000291a2a7220 */ /* 0x000fca0000410000 */
[----:B------:R-:W3:Y:S01]  /*0e70*/  MUFU.RCP R46, R46 ;  /* 0x0000002e002e7308 */ /* 0x000ee20000001000 */
[----:B------:R-:W-:Y:S01]  /*0e80*/  FMUL.FTZ R76, R39, R76 ;  /* 0x0000004c274c7220 */ /* 0x000fe20000410000 */
[----:B------:R-:W-:Y:S01]  /*0e90*/  FFMA.FTZ R42, R29, R42, R44 ;  /* 0x0000002a1d2a7223 */ /* 0x000fe2000001002c */
[----:B0-----:R-:W-:Y:S02]  /*0ea0*/  FADD.FTZ R44, -R35, 1 ;  /* 0x3f800000232c7421 */ /* 0x001fe40000010100 */
[----:B------:R-:W-:Y:S01]  /*0eb0*/  FMUL.FTZ R39, R45, R76 ;  /* 0x0000004c2d277220 */ /* 0x000fe20000410000 */
[----:B-1----:R-:W-:Y:S01]  /*0ec0*/  FADD.FTZ R45, -R36, 1 ;  /* 0x3f800000242d7421 */ /* 0x002fe20000010100 */
[----:B------:R-:W-:Y:S01]  /*0ed0*/  SHF.L.U32 R72, R23, 0x10, RZ ;  /* 0x0000001017487819 */ /* 0x000fe200000006ff */
[----:B------:R-:W-:Y:S01]  /*0ee0*/  FFMA.FTZ R44, R27, R44, 1 ;  /* 0x3f8000001b2c7423 */ /* 0x000fe2000001002c */
[----:B--2---:R-:W-:Y:S01]  /*0ef0*/  FADD.FTZ R27, -R40, 1 ;  /* 0x3f800000281b7421 */ /* 0x004fe20000010100 */
[----:B------:R-:W-:-:S02]  /*0f00*/  FFMA.FTZ R47, R30, R45, 1 ;  /* 0x3f8000001e2f7423 */ /* 0x000fc4000001002d */
[----:B------:R-:W-:Y:S01]  /*0f10*/  FMUL.FTZ R44, R35, R44 ;  /* 0x0000002c232c7220 */ /* 0x000fe20000410000 */
[----:B------:R-:W-:Y:S01]  /*0f20*/  FMUL.FTZ R72, R72, R71 ;  /* 0x0000004748487220 */ /* 0x000fe20000410000 */
[----:B------:R-:W-:Y:S01]  /*0f30*/  FFMA.FTZ R45, R34, R27, 1 ;  /* 0x3f800000222d7423 */ /* 0x000fe2000001001b */
[----:B------:R-:W-:Y:S01]  /*0f40*/  FFMA.FTZ R35, R3, R70, RZ ;  /* 0x0000004603237223 */ /* 0x000fe200000100ff */
[----:B---3--:R-:W-:Y:S01]  /*0f50*/  FADD.FTZ R69, -R46, 1 ;  /* 0x3f8000002e457421 */ /* 0x008fe20000010100 */
[----:B------:R-:W-:Y:S01]  /*0f60*/  PRMT R27, R24, 0x7632, R27 ;  /* 0x00007632181b7816 */ /* 0x000fe2000000001b */
[----:B------:R-:W-:Y:S01]  /*0f70*/  FMUL.FTZ R36, R36, R47 ;  /* 0x0000002f24247220 */ /* 0x000fe20000410000 */
[----:B------:R-:W-:Y:S01]  /*0f80*/  FMUL.FTZ R43, R65, R72 ;  /* 0x00000048412b7220 */ /* 0x000fe20000410000 */
[----:B------:R-:W-:Y:S01]  /*0f90*/  FFMA.FTZ R47, R38, R69, 1 ;  /* 0x3f800000262f7423 */ /* 0x000fe20000010045 */
[----:B------:R-:W-:Y:S01]  /*0fa0*/  SHF.L.U32 R69, R24, 0x10, RZ ;  /* 0x0000001018457819 */ /* 0x000fe200000006ff */
[----:B------:R-:W-:Y:S01]  /*0fb0*/  FFMA.FTZ R30, R26, R41, R35 ;  /* 0x000000291a1e7223 */ /* 0x000fe20000010023 */
[----:B------:R-:W-:-:S02]  /*0fc0*/  IMAD.U32 R27, R27, 0x10000, RZ ;  /* 0x000100001b1b7824 */ /* 0x000fc400078e00ff */
[----:B------:R-:W-:Y:S01]  /*0fd0*/  FMUL.FTZ R40, R40, R45 ;  /* 0x0000002d28287220 */ /* 0x000fe20000410000 */
[----:B------:R-:W-:Y:S01]  /*0fe0*/  FFMA.FTZ R42, R67, R43, R42 ;  /* 0x0000002b432a7223 */ /* 0x000fe2000001002a */
[----:B------:R-:W-:Y:S01]  /*0ff0*/  FFMA.FTZ R35, R65, R72, R30 ;  /* 0x0000004841237223 */ /* 0x000fe2000001001e */
[CC--:B------:R-:W-:Y:S01]  /*1000*/  FMUL.FTZ R43, R32.reuse, R39.reuse ;  /* 0x00000027202b7220 */ /* 0x0c0fe20000410000 */
[----:B------:R-:W-:Y:S01]  /*1010*/  FMUL.FTZ R69, R69, R44 ;  /* 0x0000002c45457220 */ /* 0x000fe20000410000 */
[----:B------:R-:W-:Y:S01]  /*1020*/  FMUL.FTZ R40, R27, R40 ;  /* 0x000000281b287220 */ /* 0x000fe20000410000 */
[----:B------:R-:W-:Y:S01]  /*1030*/  PRMT R27, R25, 0x7632, R27 ;  /* 0x00007632191b7816 */ /* 0x000fe2000000001b */
[----:B------:R-:W-:Y:S01]  /*1040*/  FFMA.FTZ R30, R32, R39, R35 ;  /* 0x00000027201e7223 */ /* 0x000fe20000010023 */
[----:B------:R-:W-:Y:S01]  /*1050*/  FFMA.FTZ R43, R33, R43, R42 ;  /* 0x0000002b212b7223 */ /* 0x000fe2000001002a */
[----:B------:R-:W-:Y:S01]  /*1060*/  FMUL.FTZ R34, R3, R69 ;  /* 0x0000004503227220 */ /* 0x000fe20000410000 */
[----:B------:R-:W-:-:S02]  /*1070*/  SHF.L.U32 R71, R25, 0x10, RZ ;  /* 0x0000001019477819 */ /* 0x000fc400000006ff */
[----:B------:R-:W-:Y:S02]  /*1080*/  IADD3 R73, P0, R48, 0x4, RZ ;  /* 0x0000000430497810 */ /* 0x000fe40007f1e0ff */
[----:B------:R-:W-:Y:S01]  /*1090*/  SHF.L.U32 R35, R27, 0x10, RZ ;  /* 0x000000101b237819 */ /* 0x000fe200000006ff */
[----:B------:R-:W-:Y:S01]  /*10a0*/  FFMA.FTZ R27, R3, R69, R30 ;  /* 0x00000045031b7223 */ /* 0x000fe2000001001e */
[----:B------:R-:W-:Y:S01]  /*10b0*/  FFMA.FTZ R34, R66, R34, R43 ;  /* 0x0000002242227223 */ /* 0x000fe2000001002b */
[----:B------:R-:W-:Y:S01]  /*10c0*/  FMUL.FTZ R30, R26, R40 ;  /* 0x000000281a1e7220 */ /* 0x000fe20000410000 */
[----:B------:R-:W-:Y:S01]  /*10d0*/  FMUL.FTZ R46, R46, R47 ;  /* 0x0000002f2e2e7220 */ /* 0x000fe20000410000 */
[----:B------:R-:W-:Y:S01]  /*10e0*/  FMUL.FTZ R71, R71, R36 ;  /* 0x0000002447477220 */ /* 0x000fe20000410000 */
[----:B------:R-:W-:Y:S02]  /*10f0*/  IMAD.X R74, RZ, RZ, R74, P0 ;  /* 0x000000ffff4a7224 */ /* 0x000fe400000e064a */
[----:B------:R-:W-:Y:S01]  /*1100*/  FFMA.FTZ R26, R26, R40, R27 ;  /* 0x000000281a1a7223 */ /* 0x000fe2000001001b */
[----:B------:R-:W-:Y:S01]  /*1110*/  ISETP.GE.U32.AND P0, PT, R73, UR10, PT ;  /* 0x0000000a49007c0c */ /* 0x000fe2000bf06070 */
[----:B------:R-:W-:Y:S01]  /*1120*/  FFMA.FTZ R27, R31, R30, R34 ;  /* 0x0000001e1f1b7223 */ /* 0x000fe20000010022 */
[----:B------:R-:W-:Y:S01]  /*1130*/  FMUL.FTZ R46, R35, R46 ;  /* 0x0000002e232e7220 */ /* 0x000fe20000410000 */
[CC--:B------:R-:W-:Y:S01]  /*1140*/  FMUL.FTZ R30, R65.reuse, R71.reuse ;  /* 0x00000047411e7220 */ /* 0x0c0fe20000410000 */
[----:B------:R-:W-:Y:S01]  /*1150*/  ISETP.GE.AND.EX P0, PT, R74, UR6, PT, P0 ;  /* 0x000000064a007c0c */ /* 0x000fe2000bf06300 */
[----:B------:R-:W-:Y:S01]  /*1160*/  FFMA.FTZ R35, R65, R71, R26 ;  /* 0x0000004741237223 */ /* 0x000fe2000001001a */
[----:B------:R-:W-:Y:S01]  /*1170*/  FMUL.FTZ R34, R32, R46 ;  /* 0x0000002e20227220 */ /* 0x000fe20000410000 */
[----:B------:R-:W-:-:S02]  /*1180*/  FFMA.FTZ R27, R68, R30, R27 ;  /* 0x0000001e441b7223 */ /* 0x000fc4000001001b */
[----:B------:R-:W-:Y:S02]  /*1190*/  FFMA.FTZ R26, R32, R46, R35 ;  /* 0x0000002e201a7223 */ /* 0x000fe40000010023 */
[----:B------:R-:W-:Y:S01]  /*11a0*/  FFMA.FTZ R27, R28, R34, R27 ;  /* 0x000000221c1b7223 */ /* 0x000fe2000001001b */
[----:B------:R-:W-:Y:S01]  /*11b0*/  FFMA.FTZ R10, R29, R41, R10 ;  /* 0x000000291d0a7223 */ /* 0x000fe2000001000a */
[----:B------:R-:W-:Y:S01]  /*11c0*/  FFMA.FTZ R35, R33, R39, R6 ;  /* 0x0000002721237223 */ /* 0x000fe20000010006 */
[----:B------:R-:W-:Y:S01]  /*11d0*/  FADD.FTZ R11, R41, R11 ;  /* 0x0000000b290b7221 */ /* 0x000fe20000010000 */
[----:B------:R-:W-:Y:S01]  /*11e0*/  FADD.FTZ R7, R39, R7 ;  /* 0x0000000727077221 */ /* 0x000fe20000010000 */
[----:B------:R0:W-:Y:S01]  /*11f0*/  STS.64 [R53], R26 ;  /* 0x0000001a35007388 */ /* 0x0001e20000000a00 */
[----:B------:R-:W-:Y:S01]  /*1200*/  FFMA.FTZ R29, R5, R70, R12 ;  /* 0x00000046051d7223 */ /* 0x000fe2000001000c */
[----:B------:R-:W-:Y:S01]  /*1210*/  FADD.FTZ R30, R70, R13 ;  /* 0x0000000d461e7221 */ /* 0x000fe20000010000 */
[----:B------:R-:W-:Y:S01]  /*1220*/  FFMA.FTZ R33, R67, R72, R8 ;  /* 0x0000004843217223 */ /* 0x000fe20000010008 */
[----:B------:R-:W-:Y:S01]  /*1230*/  FADD.FTZ R32, R72, R9 ;  /* 0x0000000948207221 */ /* 0x000fe20000010000 */
[----:B------:R-:W-:Y:S01]  /*1240*/  FFMA.FTZ R10, R31, R40, R10 ;  /* 0x000000281f0a7223 */ /* 0x000fe2000001000a */
[----:B------:R-:W-:Y:S01]  /*1250*/  FADD.FTZ R11, R11, R40 ;  /* 0x000000280b0b7221 */ /* 0x000fe20000010000 */
[----:B------:R-:W-:Y:S01]  /*1260*/  FFMA.FTZ R6, R28, R46, R35 ;  /* 0x0000002e1c067223 */ /* 0x000fe20000010023 */
[----:B------:R-:W-:Y:S01]  /*1270*/  FADD.FTZ R7, R7, R46 ;  /* 0x0000002e07077221 */ /* 0x000fe20000010000 */
[----:B------:R-:W-:Y:S01]  /*1280*/  CS2R R42, SRZ ;  /* 0x00000000002a7805 */ /* 0x000fe2000001ff00 */
[----:B------:R-:W-:Y:S01]  /*1290*/  FFMA.FTZ R12, R66, R69, R29 ;  /* 0x00000045420c7223 */ /* 0x000fe2000001001d */
[----:B------:R-:W-:Y:S01]  /*12a0*/  FADD.FTZ R13, R30, R69 ;  /* 0x000000451e0d7221 */ /* 0x000fe20000010000 */
[----:B------:R-:W-:Y:S01]  /*12b0*/  FFMA.FTZ R8, R68, R71, R33 ;  /* 0x0000004744087223 */ /* 0x000fe20000010021 */
[----:B------:R-:W-:Y:S01]  /*12c0*/  FADD.FTZ R9, R32, R71 ;  /* 0x0000004720097221 */ /* 0x000fe20000010000 */
[----:B------:R-:W-:Y:S06]  /*12d0*/  BAR.SYNC.DEFER_BLOCKING 0x0 ;  /* 0x0000000000007b1d */ /* 0x000fec0000010000 */
[----:B0-----:R-:W-:Y:S05]  /*12e0*/  @!P0 BRA `(.L_x_968) ;  /* 0x0000000000b08947 */ /* 0x001fea0003800000 */
[----:B------:R-:W0:Y:S01]  /*12f0*/  S2UR UR7, SR_CgaCtaId ;  /* 0x00000000000779c3 */ /* 0x000e220000008800 */
[----:B------:R-:W-:Y:S01]  /*1300*/  UMOV UR5, 0x400 ;  /* 0x0000040000057882 */ /* 0x000fe20000000000 */
[----:B------:R-:W-:Y:S02]  /*1310*/  SHF.L.U32 R26, R49, 0x1, RZ ;  /* 0x00000001311a7819 */ /* 0x000fe400000006ff */
[----:B------:R-:W-:Y:S02]  /*1320*/  SHF.R.U32.HI R38, RZ, 0x2, R0 ;  /* 0x00000002ff267819 */ /* 0x000fe40000011600 */
[----:B------:R-:W-:Y:S02]  /*1330*/  LOP3.LUT R27, R26, 0x18, RZ, 0xc0, !PT ;  /* 0x000000181a1b7812 */ /* 0x000fe400078ec0ff */
[----:B------:R-:W-:Y:S02]  /*1340*/  SHF.L.U32 R39, R38, 0x5, RZ ;  /* 0x0000000526277819 */ /* 0x000fe400000006ff */
[----:B------:R-:W-:-:S02]  /*1350*/  LOP3.LUT R29, R27, 0x8, RZ, 0x3c, !PT ;  /* 0x000000081b1d7812 */ /* 0x000fc400078e3cff */
[C---:B------:R-:W-:Y:S02]  /*1360*/  LOP3.LUT R31, R27.reuse, 0x10, RZ, 0x3c, !PT ;  /* 0x000000101b1f7812 */ /* 0x040fe400078e3cff */
[----:B------:R-:W-:Y:S01]  /*1370*/  LOP3.LUT R33, R27, 0x18, RZ, 0x3c, !PT ;  /* 0x000000181b217812 */ /* 0x000fe200078e3cff */
[----:B0-----:R-:W-:-:S06]  /*1380*/  ULEA UR5, UR7, UR5, 0x18 ;  /* 0x0000000507057291 */ /* 0x001fcc000f8ec03f */
[----:B------:R-:W-:Y:S02]  /*1390*/  LEA R26, R49, UR5, 0x5 ;  /* 0x00000005311a7c11 */ /* 0x000fe4000f8e28ff */
[----:B------:R-:W-:Y:S02]  /*13a0*/  LEA R28, R50, UR5, 0x5 ;  /* 0x00000005321c7c11 */ /* 0x000fe4000f8e28ff */
[C---:B------:R-:W-:Y:S01]  /*13b0*/  IADD3 R27, R26.reuse, R27, RZ ;  /* 0x0000001b1a1b7210 */ /* 0x040fe20007ffe0ff */
[C---:B------:R-:W-:Y:S01]  /*13c0*/  IMAD.IADD R34, R26.reuse, 0x1, R29 ;  /* 0x000000011a227824 */ /* 0x040fe200078e021d */
[----:B------:R-:W-:Y:S01]  /*13d0*/  IADD3 R35, R26, R31, RZ ;  /* 0x0000001f1a237210 */ /* 0x000fe20007ffe0ff */
[--C-:B------:R-:W-:Y:S01]  /*13e0*/  IMAD R32, R54, 0x8, R28.reuse ;  /* 0x0000000836207824 */ /* 0x100fe200078e021c */
[----:B------:R-:W-:Y:S01]  /*13f0*/  IADD3 R36, R26, R33, RZ ;  /* 0x000000211a247210 */ /* 0x000fe20007ffe0ff */
[----:B------:R-:W-:Y:S01]  /*1400*/  STS.64 [R27], R12 ;  /* 0x0000000c1b007388 */ /* 0x000fe20000000a00 */
[-C--:B------:R-:W-:Y:S01]  /*1410*/  LEA R30, R55, R28.reuse, 0x3 ;  /* 0x0000001c371e7211 */ /* 0x080fe200078e18ff */
[----:B------:R-:W-:Y:S01]  /*1420*/  IMAD R26, R57, 0x8, R28 ;  /* 0x00000008391a7824 */ /* 0x000fe200078e021c */
[----:B------:R-:W-:Y:S01]  /*1430*/  LEA R29, R56, R28, 0x3 ;  /* 0x0000001c381d7211 */ /* 0x000fe200078e18ff */
[----:B------:R-:W-:Y:S04]  /*1440*/  STS.64 [R34], R10 ;  /* 0x0000000a22007388 */ /* 0x000fe80000000a00 */
[----:B------:R0:W-:Y:S04]  /*1450*/  STS.64 [R35], R8 ;  /* 0x0000000823007388 */ /* 0x0001e80000000a00 */
[----:B------:R1:W-:Y:S01]  /*1460*/  STS.64 [R36], R6 ;  /* 0x0000000624007388 */ /* 0x0003e20000000a00 */
[----:B------:R-:W-:Y:S08]  /*1470*/  BAR.SYNC.DEFER_BLOCKING 0x0 ;  /* 0x0000000000007b1d */ /* 0x000ff00000010000 */
[----:B0-----:R-:W0:Y:S01]  /*1480*/  LDC.64 R34, c[0x0][0x260] ;  /* 0x00009800ff227b82 */ /* 0x001e220000000a00 */
[----:B-1----:R-:W-:-:S05]  /*1490*/  LOP3.LUT R36, R39, 0xffffffe0, R4, 0xe2, !PT ;  /* 0xffffffe027247812 */ /* 0x002fca00078ee204 */
[----:B------:R-:W-:-:S05]  /*14a0*/  IMAD R38, R36, 0x500, R49 ;  /* 0x0000050024267824 */ /* 0x000fca00078e0231 */
[----:B------:R-:W-:Y:S01]  /*14b0*/  IADD3 R38, R37, R38, RZ ;  /* 0x0000002625267210 */ /* 0x000fe20007ffe0ff */
        /* <DEDUP_REMOVED lines=15> */
.L_x_968:
[----:B------:R-:W-:Y:S04]  /*15b0*/  BSSY B0, `(.L_x_969) ;  /* 0x00000bb000007945 */ /* 0x000fe80003800000 */
[----:B------:R-:W-:Y:S05]  /*15c0*/  @P1 BRA `(.L_x_970) ;  /* 0x0000000800e41947 */ /* 0x000fea0003800000 */
[----:B0-----:R-:W-:Y:S02]  /*15d0*/  SHF.L.U32 R26, R48, 0x2, RZ ;  /* 0x00000002301a7819 */ /* 0x001fe400000006ff */
        /* <DEDUP_REMOVED lines=12> */
[C---:B------:R-:W-:Y:S01]  /*16a0*/  IADD3 R32, R42.reuse, 0x18, RZ ;  /* 0x000000182a207810 */ /* 0x040fe20007ffe0ff */
[C---:B------:R-:W-:Y:S01]  /*16b0*/  VIADD R44, R42.reuse, 0x3c ;  /* 0x0000003c2a2c7836 */ /* 0x040fe20000000000 */
[----:B------:R-:W-:Y:S01]  /*16c0*/  LEA.HI R29, R27, R26, RZ, 0x2 ;  /* 0x0000001a1b1d7211 */ /* 0x000fe200078f10ff */
[C---:B------:R-:W-:Y:S01]  /*16d0*/  VIADD R47, R42.reuse, 0x28 ;  /* 0x000000282a2f7836 */ /* 0x040fe20000000000 */
[----:B------:R-:W-:-:S02]  /*16e0*/  IADD3 R26, R42, 0x10, RZ ;  /* 0x000000102a1a7810 */ /* 0x000fc40007ffe0ff */
[----:B------:R-:W-:Y:S02]  /*16f0*/  SHF.R.S32.HI R27, RZ, 0x1f, R30 ;  /* 0x0000001fff1b7819 */ /* 0x000fe4000001141e */
[----:B------:R-:W-:Y:S02]  /*1700*/  SHF.R.S32.HI R31, RZ, 0x1f, R28 ;  /* 0x0000001fff1f7819 */ /* 0x000fe4000001141c */
[----:B------:R-:W-:Y:S02]  /*1710*/  SHF.R.S32.HI R35, RZ, 0x1f, R26 ;  /* 0x0000001fff237819 */ /* 0x000fe4000001141a */
[----:B------:R-:W-:Y:S02]  /*1720*/  LEA.HI R33, R27, R30, RZ, 0x2 ;  /* 0x0000001e1b217211 */ /* 0x000fe400078f10ff */
[----:B------:R-:W-:Y:S02]  /*1730*/  SHF.R.S32.HI R27, RZ, 0x1f, R32 ;  /* 0x0000001fff1b7819 */ /* 0x000fe40000011420 */
[----:B------:R-:W-:Y:S01]  /*1740*/  LEA.HI R31, R31, R28, RZ, 0x2 ;  /* 0x0000001c1f1f7211 */ /* 0x000fe200078f10ff */
[----:B------:R-:W-:Y:S01]  /*1750*/  VIADD R28, R42, 0x14 ;  /* 0x000000142a1c7836 */ /* 0x000fe20000000000 */
[----:B------:R-:W-:-:S02]  /*1760*/  LEA.HI R35, R35, R26, RZ, 0x2 ;  /* 0x0000001a23237211 */ /* 0x000fc400078f10ff */
[----:B------:R-:W-:Y:S02]  /*1770*/  LEA.HI R26, R27, R32, RZ, 0x2 ;  /* 0x000000201b1a7211 */ /* 0x000fe400078f10ff */
[----:B------:R-:W-:Y:S02]  /*1780*/  SHF.R.S32.HI R27, RZ, 0x1f, R42 ;  /* 0x0000001fff1b7819 */ /* 0x000fe4000001142a */
[----:B------:R-:W-:Y:S02]  /*1790*/  SHF.R.S32.HI R37, RZ, 0x1f, R28 ;  /* 0x0000001fff257819 */ /* 0x000fe4000001141c */
[----:B------:R-:W-:Y:S02]  /*17a0*/  LEA.HI R27, R27, R42, RZ, 0x2 ;  /* 0x0000002a1b1b7211 */ /* 0x000fe400078f10ff */
[----:B------:R-:W-:Y:S02]  /*17b0*/  LEA.HI R37, R37, R28, RZ, 0x2 ;  /* 0x0000001c25257211 */ /* 0x000fe400078f10ff */
[----:B------:R-:W-:-:S02]  /*17c0*/  SHF.R.S32.HI R30, RZ, 0x1f, R45 ;  /* 0x0000001fff1e7819 */ /* 0x000fc4000001142d */
[----:B------:R-:W-:Y:S02]  /*17d0*/  SHF.R.S32.HI R28, RZ, 0x2, R27 ;  /* 0x00000002ff1c7819 */ /* 0x000fe4000001141b */
[----:B------:R-:W-:Y:S02]  /*17e0*/  IADD3 R43, R42, 0x24, RZ ;  /* 0x000000242a2b7810 */ /* 0x000fe40007ffe0ff */
[----:B------:R-:W-:Y:S01]  /*17f0*/  LEA.HI R45, R30, R45, RZ, 0x2 ;  /* 0x0000002d1e2d7211 */ /* 0x000fe200078f10ff */
[----:B------:R-:W-:Y:S01]  /*1800*/  IMAD R28, R28, 0x28, R51 ;  /* 0x000000281c1c7824 */ /* 0x000fe200078e0233 */
[----:B------:R-:W-:Y:S02]  /*1810*/  SHF.R.S32.HI R32, RZ, 0x1f, R43 ;  /* 0x0000001fff207819 */ /* 0x000fe4000001142b */
[----:B------:R-:W-:Y:S02]  /*1820*/  SHF.R.S32.HI R30, RZ, 0x2, R29 ;  /* 0x00000002ff1e7819 */ /* 0x000fe4000001141d */
[----:B------:R-:W-:-:S02]  /*1830*/  LEA.HI R43, R32, R43, RZ, 0x2 ;  /* 0x0000002b202b7211 */ /* 0x000fc400078f10ff */
[----:B------:R-:W-:Y:S01]  /*1840*/  SHF.R.S32.HI R32, RZ, 0x2, R31 ;  /* 0x00000002ff207819 */ /* 0x000fe2000001141f */
[----:B------:R-:W-:Y:S01]  /*1850*/  IMAD R30, R30, 0x28, R51 ;  /* 0x000000281e1e7824 */ /* 0x000fe200078e0233 */
[----:B------:R-:W-:Y:S02]  /*1860*/  IADD3 R28, R28, R75, RZ ;  /* 0x0000004b1c1c7210 */ /* 0x000fe40007ffe0ff */
[----:B------:R-:W-:Y:S01]  /*1870*/  SHF.R.S32.HI R34, RZ, 0x2, R33 ;  /* 0x00000002ff227819 */ /* 0x000fe20000011421 */
[----:B------:R-:W-:Y:S01]  /*1880*/  IMAD R32, R32, 0x28, R51 ;  /* 0x0000002820207824 */ /* 0x000fe200078e0233 */
[C---:B------:R-:W-:Y:S02]  /*1890*/  IADD3 R30, R75.reuse, R30, RZ ;  /* 0x0000001e4b1e7210 */ /* 0x040fe40007ffe0ff */
[----:B------:R-:W0:Y:S01]  /*18a0*/  LDS.64 R28, [R28] ;  /* 0x000000001c1c7984 */ /* 0x000e220000000a00 */
[----:B------:R-:W-:Y:S01]  /*18b0*/  SHF.R.S32.HI R36, RZ, 0x2, R35 ;  /* 0x00000002ff247819 */ /* 0x000fe20000011423 */
[----:B------:R-:W-:Y:S01]  /*18c0*/  IMAD R34, R34, 0x28, R51 ;  /* 0x0000002822227824 */ /* 0x000fe200078e0233 */
[----:B------:R-:W-:Y:S01]  /*18d0*/  SHF.R.S32.HI R38, RZ, 0x2, R37 ;  /* 0x00000002ff267819 */ /* 0x000fe20000011425 */
[C---:B------:R-:W-:Y:S01]  /*18e0*/  IMAD.IADD R32, R75.reuse, 0x1, R32 ;  /* 0x000000014b207824 */ /* 0x040fe200078e0220 */
[----:B------:R-:W1:Y:S01]  /*18f0*/  LDS.64 R30, [R30] ;  /* 0x000000001e1e7984 */ /* 0x000e620000000a00 */
[--C-:B------:R-:W-:Y:S01]  /*1900*/  IMAD R36, R36, 0x28, R51.reuse ;  /* 0x0000002824247824 */ /* 0x100fe200078e0233 */
[----:B------:R-:W-:Y:S01]  /*1910*/  IADD3 R34, R75, R34, RZ ;  /* 0x000000224b227210 */ /* 0x000fe20007ffe0ff */
[----:B------:R-:W-:Y:S01]  /*1920*/  IMAD R38, R38, 0x28, R51 ;  /* 0x0000002826267824 */ /* 0x000fe200078e0233 */
[----:B------:R-:W-:Y:S01]  /*1930*/  SHF.R.S32.HI R26, RZ, 0x2, R26 ;  /* 0x00000002ff1a7819 */ /* 0x000fe2000001141a */
[----:B------:R-:W2:Y:S01]  /*1940*/  LDS.64 R32, [R32] ;  /* 0x0000000020207984 */ /* 0x000ea20000000a00 */
[----:B------:R-:W-:-:S02]  /*1950*/  IADD3 R46, R42, 0x1c, RZ ;  /* 0x0000001c2a2e7810 */ /* 0x000fc40007ffe0ff */
[C---:B------:R-:W-:Y:S01]  /*1960*/  IADD3 R36, R75.reuse, R36, RZ ;  /* 0x000000244b247210 */ /* 0x040fe20007ffe0ff */
[----:B------:R-:W3:Y:S01]  /*1970*/  LDS.64 R34, [R34] ;  /* 0x0000000022227984 */ /* 0x000ee20000000a00 */
[----:B------:R-:W-:Y:S01]  /*1980*/  SHF.R.S32.HI R39, RZ, 0x1f, R46 ;  /* 0x0000001fff277819 */ /* 0x000fe2000001142e */
[----:B------:R-:W-:Y:S01]  /*1990*/  IMAD R26, R26, 0x28, R51 ;  /* 0x000000281a1a7824 */ /* 0x000fe200078e0233 */
[----:B------:R-:W-:Y:S02]  /*19a0*/  IADD3 R38, R75, R38, RZ ;  /* 0x000000264b267210 */ /* 0x000fe40007ffe0ff */
[----:B------:R-:W4:Y:S01]  /*19b0*/  LDS.64 R36, [R36] ;  /* 0x0000000024247984 */ /* 0x000f220000000a00 */
[----:B------:R-:W-:Y:S02]  /*19c0*/  LEA.HI R46, R39, R46, RZ, 0x2 ;  /* 0x0000002e272e7211 */ /* 0x000fe400078f10ff */
[----:B------:R-:W-:Y:S01]  /*19d0*/  SHF.R.S32.HI R27, RZ, 0x1f, R80 ;  /* 0x0000001fff1b7819 */ /* 0x000fe20000011450 */
[----:B------:R-:W5:Y:S01]  /*19e0*/  LDS.64 R38, [R38] ;  /* 0x0000000026267984 */ /* 0x000f620000000a00 */
[----:B------:R-:W-:-:S02]  /*19f0*/  IADD3 R26, R75, R26, RZ ;  /* 0x0000001a4b1a7210 */ /* 0x000fc40007ffe0ff */
[----:B------:R-:W-:Y:S02]  /*1a00*/  LEA.HI R80, R27, R80, RZ, 0x2 ;  /* 0x000000501b507211 */ /* 0x000fe400078f10ff */
[----:B------:R-:W-:Y:S02]  /*1a10*/  SHF.R.S32.HI R41, RZ, 0x1f, R76 ;  /* 0x0000001fff297819 */ /* 0x000fe4000001144c */
[----:B------:R-:W5:Y:S01]  /*1a20*/  LDS.64 R26, [R26] ;  /* 0x000000001a1a7984 */ /* 0x000f620000000a00 */
[----:B------:R-:W-:Y:S02]  /*1a30*/  IADD3 R78, R42, 0x40, RZ ;  /* 0x000000402a4e7810 */ /* 0x000fe40007ffe0ff */
[----:B------:R-:W-:Y:S02]  /*1a40*/  LEA.HI R76, R41, R76, RZ, 0x2 ;  /* 0x0000004c294c7211 */ /* 0x000fe400078f10ff */
[----:B------:R-:W-:Y:S02]  /*1a50*/  SHF.R.S32.HI R41, RZ, 0x1f, R44 ;  /* 0x0000001fff297819 */ /* 0x000fe4000001142c */
[----:B------:R-:W-:-:S02]  /*1a60*/  SHF.R.S32.HI R81, RZ, 0x1f, R78 ;  /* 0x0000001fff517819 */ /* 0x000fc4000001144e */
[----:B------:R-:W-:Y:S02]  /*1a70*/  LEA.HI R44, R41, R44, RZ, 0x2 ;  /* 0x0000002c292c7211 */ /* 0x000fe400078f10ff */
[----:B------:R-:W-:Y:S01]  /*1a80*/  LEA.HI R41, R81, R78, RZ, 0x2 ;  /* 0x0000004e51297211 */ /* 0x000fe200078f10ff */
[----:B0-----:R-:W-:Y:S01]  /*1a90*/  FADD.FTZ R81, RZ, R28 ;  /* 0x0000001cff517221 */ /* 0x001fe20000010000 */
[----:B------:R-:W-:Y:S01]  /*1aa0*/  FADD.FTZ R28, RZ, R29 ;  /* 0x0000001dff1c7221 */ /* 0x000fe20000010000 */
[----:B------:R-:W-:Y:S01]  /*1ab0*/  VIADD R78, R42, 0x48 ;  /* 0x000000482a4e7836 */ /* 0x000fe20000000000 */
[----:B------:R-:W-:Y:S01]  /*1ac0*/  SHF.R.S32.HI R40, RZ, 0x1f, R47 ;  /* 0x0000001fff287819 */ /* 0x000fe2000001142f */
[----:B-1----:R-:W-:Y:S01]  /*1ad0*/  FADD.FTZ R81, R81, R30 ;  /* 0x0000001e51517221 */ /* 0x002fe20000010000 */
[----:B------:R-:W-:Y:S01]  /*1ae0*/  FADD.FTZ R28, R28, R31 ;  /* 0x0000001f1c1c7221 */ /* 0x000fe20000010000 */
[----:B------:R-:W-:Y:S02]  /*1af0*/  IADD3 R79, R42, 0x30, RZ ;  /* 0x000000302a4f7810 */ /* 0x000fe40007ffe0ff */
[----:B------:R-:W-:Y:S01]  /*1b00*/  SHF.R.S32.HI R46, RZ, 0x2, R46 ;  /* 0x00000002ff2e7819 */ /* 0x000fe2000001142e */
[----:B--2---:R-:W-:Y:S01]  /*1b10*/  FADD.FTZ R28, R28, R33 ;  /* 0x000000211c1c7221 */ /* 0x004fe20000010000 */
[----:B------:R-:W-:Y:S01]  /*1b20*/  LEA.HI R47, R40, R47, RZ, 0x2 ;  /* 0x0000002f282f7211 */ /* 0x000fe200078f10ff */
[----:B------:R-:W-:Y:S01]  /*1b30*/  FADD.FTZ R81, R81, R32 ;  /* 0x0000002051517221 */ /* 0x000fe20000010000 */
[----:B------:R-:W-:Y:S01]  /*1b40*/  SHF.R.S32.HI R29, RZ, 0x1f, R78 ;  /* 0x0000001fff1d7819 */ /* 0x000fe2000001144e */
[----:B------:R-:W-:Y:S01]  /*1b50*/  IMAD R46, R46, 0x28, R51 ;  /* 0x000000282e2e7824 */ /* 0x000fe200078e0233 */
[----:B------:R-:W-:Y:S01]  /*1b60*/  SHF.R.S32.HI R40, RZ, 0x1f, R79 ;  /* 0x0000001fff287819 */ /* 0x000fe2000001144f */
[----:B---3--:R-:W-:Y:S01]  /*1b70*/  FADD.FTZ R28, R28, R35 ;  /* 0x000000231c1c7221 */ /* 0x008fe20000010000 */
[----:B------:R-:W-:-:S02]  /*1b80*/  IADD3 R77, R42, 0x38, RZ ;  /* 0x000000382a4d7810 */ /* 0x000fc40007ffe0ff */
[----:B------:R-:W-:Y:S01]  /*1b90*/  IADD3 R82, R42, 0x44, RZ ;  /* 0x000000442a527810 */ /* 0x000fe20007ffe0ff */
[----:B----4-:R-:W-:Y:S01]  /*1ba0*/  FADD.FTZ R28, R28, R37 ;  /* 0x000000251c1c7221 */ /* 0x010fe20000010000 */
[----:B------:R-:W-:Y:S01]  /*1bb0*/  LEA.HI R78, R29, R78, RZ, 0x2 ;  /* 0x0000004e1d4e7211 */ /* 0x000fe200078f10ff */
[----:B------:R-:W-:Y:S01]  /*1bc0*/  FADD.FTZ R29, R81, R34 ;  /* 0x00000022511d7221 */ /* 0x000fe20000010000 */
[----:B------:R-:W-:Y:S02]  /*1bd0*/  LEA.HI R79, R40, R79, RZ, 0x2 ;  /* 0x0000004f284f7211 */ /* 0x000fe400078f10ff */
[----:B------:R-:W-:Y:S01]  /*1be0*/  SHF.R.S32.HI R40, RZ, 0x1f, R77 ;  /* 0x0000001fff287819 */ /* 0x000fe2000001144d */
[----:B------:R-:W-:Y:S01]  /*1bf0*/  FADD.FTZ R29, R29, R36 ;  /* 0x000000241d1d7221 */ /* 0x000fe20000010000 */
[----:B------:R-:W-:Y:S02]  /*1c00*/  IADD3 R42, R42, 0x4c, RZ ;  /* 0x0000004c2a2a7810 */ /* 0x000fe40007ffe0ff */
[----:B------:R-:W-:Y:S01]  /*1c10*/  SHF.R.S32.HI R30, RZ, 0x2, R45 ;  /* 0x00000002ff1e7819 */ /* 0x000fe2000001142d */
[----:B-----5:R-:W-:Y:S01]  /*1c20*/  FADD.FTZ R29, R29, R38 ;  /* 0x000000261d1d7221 */ /* 0x020fe20000010000 */
[----:B------:R-:W-:-:S02]  /*1c30*/  SHF.R.S32.HI R83, RZ, 0x1f, R82 ;  /* 0x0000001fff537819 */ /* 0x000fc40000011452 */
[----:B------:R-:W-:Y:S01]  /*1c40*/  IADD3 R46, R75, R46, RZ ;  /* 0x0000002e4b2e7210 */ /* 0x000fe20007ffe0ff */
[----:B------:R-:W-:Y:S01]  /*1c50*/  IMAD R30, R30, 0x28, R51 ;  /* 0x000000281e1e7824 */ /* 0x000fe200078e0233 */
[----:B------:R-:W-:Y:S01]  /*1c60*/  SHF.R.S32.HI R32, RZ, 0x2, R43 ;  /* 0x00000002ff207819 */ /* 0x000fe2000001142b */
[----:B------:R-:W-:Y:S01]  /*1c70*/  FADD.FTZ R45, R29, R26 ;  /* 0x0000001a1d2d7221 */ /* 0x000fe20000010000 */
[----:B------:R-:W-:Y:S02]  /*1c80*/  LEA.HI R77, R40, R77, RZ, 0x2 ;  /* 0x0000004d284d7211 */ /* 0x000fe400078f10ff */
[----:B------:R-:W-:Y:S01]  /*1c90*/  SHF.R.S32.HI R31, RZ, 0x1f, R42 ;  /* 0x0000001fff1f7819 */ /* 0x000fe2000001142a */
[----:B------:R-:W-:Y:S01]  /*1ca0*/  IMAD R32, R32, 0x28, R51 ;  /* 0x0000002820207824 */ /* 0x000fe200078e0233 */
[----:B------:R-:W-:Y:S01]  /*1cb0*/  LEA.HI R40, R83, R82, RZ, 0x2 ;  /* 0x0000005253287211 */ /* 0x000fe200078f10ff */
[----:B------:R-:W-:Y:S01]  /*1cc0*/  FADD.FTZ R82, R28, R39 ;  /* 0x000000271c527221 */ /* 0x000fe20000010000 */
[----:B------:R-:W-:-:S02]  /*1cd0*/  SHF.R.S32.HI R28, RZ, 0x2, R47 ;  /* 0x00000002ff1c7819 */ /* 0x000fc4000001142f */
[----:B------:R-:W-:Y:S01]  /*1ce0*/  LEA.HI R81, R31, R42, RZ, 0x2 ;  /* 0x0000002a1f517211 */ /* 0x000fe200078f10ff */
[----:B------:R-:W0:Y:S01]  /*1cf0*/  LDS.64 R46, [R46] ;  /* 0x000000002e2e7984 */ /* 0x000e220000000a00 */
[C---:B------:R-:W-:Y:S01]  /*1d00*/  IMAD.IADD R42, R75.reuse, 0x1, R30 ;  /* 0x000000014b2a7824 */ /* 0x040fe200078e021e */
[----:B------:R-:W-:Y:S01]  /*1d10*/  SHF.R.S32.HI R80, RZ, 0x2, R80 ;  /* 0x00000002ff507819 */ /* 0x000fe20000011450 */
[----:B------:R-:W-:Y:S01]  /*1d20*/  IMAD R26, R28, 0x28, R51 ;  /* 0x000000281c1a7824 */ /* 0x000fe200078e0233 */
[C---:B------:R-:W-:Y:S01]  /*1d30*/  IADD3 R28, R75.reuse, R32, RZ ;  /* 0x000000204b1c7210 */ /* 0x040fe20007ffe0ff */
[----:B------:R-:W-:Y:S01]  /*1d40*/  FADD.FTZ R82, R82, R27 ;  /* 0x0000001b52527221 */ /* 0x000fe20000010000 */
[----:B------:R-:W-:Y:S01]  /*1d50*/  SHF.R.S32.HI R30, RZ, 0x2, R79 ;  /* 0x00000002ff1e7819 */ /* 0x000fe2000001144f */
[----:B------:R-:W1:Y:S01]  /*1d60*/  LDS.64 R42, [R42] ;  /* 0x000000002a2a7984 */ /* 0x000e620000000a00 */
[----:B------:R-:W-:Y:S01]  /*1d70*/  IMAD R80, R80, 0x28, R51 ;  /* 0x0000002850507824 */ /* 0x000fe200078e0233 */
[----:B------:R-:W-:-:S02]  /*1d80*/  IADD3 R26, R75, R26, RZ ;  /* 0x0000001a4b1a7210 */ /* 0x000fc40007ffe0ff */
[----:B------:R-:W2:Y:S01]  /*1d90*/  LDS.64 R28, [R28] ;  /* 0x000000001c1c7984 */ /* 0x000ea20000000a00 */
[----:B------:R-:W-:Y:S01]  /*1da0*/  SHF.R.S32.HI R76, RZ, 0x2, R76 ;  /* 0x00000002ff4c7819 */ /* 0x000fe2000001144c */
[----:B------:R-:W-:Y:S01]  /*1db0*/  IMAD R34, R30, 0x28, R51 ;  /* 0x000000281e227824 */ /* 0x000fe200078e0233 */
[----:B------:R-:W-:Y:S01]  /*1dc0*/  SHF.R.S32.HI R36, RZ, 0x2, R77 ;  /* 0x00000002ff247819 */ /* 0x000fe2000001144d */
[C---:B------:R-:W-:Y:S01]  /*1dd0*/  IMAD.IADD R32, R75.reuse, 0x1, R80 ;  /* 0x000000014b207824 */ /* 0x040fe200078e0250 */
[----:B------:R3:W4:Y:S01]  /*1de0*/  LDS.64 R30, [R26] ;  /* 0x000000001a1e7984 */ /* 0x0007220000000a00 */
[--C-:B------:R-:W-:Y:S01]  /*1df0*/  IMAD R76, R76, 0x28, R51.reuse ;  /* 0x000000284c4c7824 */ /* 0x100fe200078e0233 */
[C---:B------:R-:W-:Y:S01]  /*1e00*/  IADD3 R34, R75.reuse, R34, RZ ;  /* 0x000000224b227210 */ /* 0x040fe20007ffe0ff */
[----:B------:R-:W-:Y:S01]  /*1e10*/  IMAD R38, R36, 0x28, R51 ;  /* 0x0000002824267824 */ /* 0x000fe200078e0233 */
[----:B------:R-:W-:Y:S01]  /*1e20*/  SHF.R.S32.HI R44, RZ, 0x2, R44 ;  /* 0x00000002ff2c7819 */ /* 0x000fe2000001142c */
[----:B------:R-:W5:Y:S01]  /*1e30*/  LDS.64 R32, [R32] ;  /* 0x0000000020207984 */ /* 0x000f620000000a00 */
[C---:B------:R-:W-:Y:S01]  /*1e40*/  IADD3 R36, R75.reuse, R76, RZ ;  /* 0x0000004c4b247210 */ /* 0x040fe20007ffe0ff */
[----:B------:R-:W-:Y:S01]  /*1e50*/  IMAD.IADD R38, R75, 0x1, R38 ;  /* 0x000000014b267824 */ /* 0x000fe200078e0226 */
[----:B------:R-:W-:Y:S01]  /*1e60*/  SHF.R.S32.HI R80, RZ, 0x2, R41 ;  /* 0x00000002ff507819 */ /* 0x000fe20000011429 */
[----:B------:R-:W5:Y:S01]  /*1e70*/  LDS.64 R34, [R34] ;  /* 0x0000000022227984 */ /* 0x000f620000000a00 */
[----:B------:R-:W-:Y:S01]  /*1e80*/  IMAD R44, R44, 0x28, R51 ;  /* 0x000000282c2c7824 */ /* 0x000fe200078e0233 */
[----:B------:R-:W-:-:S02]  /*1e90*/  SHF.R.S32.HI R76, RZ, 0x2, R40 ;  /* 0x00000002ff4c7819 */ /* 0x000fc40000011428 */
[----:B------:R-:W5:Y:S01]  /*1ea0*/  LDS.64 R36, [R36] ;  /* 0x0000000024247984 */ /* 0x000f620000000a00 */
[--C-:B------:R-:W-:Y:S01]  /*1eb0*/  IMAD R80, R80, 0x28, R51.reuse ;  /* 0x0000002850507824 */ /* 0x100fe200078e0233 */
[C---:B------:R-:W-:Y:S01]  /*1ec0*/  IADD3 R40, R75.reuse, R44, RZ ;  /* 0x0000002c4b287210 */ /* 0x040fe20007ffe0ff */
[----:B------:R-:W-:Y:S01]  /*1ed0*/  IMAD R76, R76, 0x28, R51 ;  /* 0x000000284c4c7824 */ /* 0x000fe200078e0233 */
[----:B------:R-:W-:Y:S01]  /*1ee0*/  SHF.R.S32.HI R78, RZ, 0x2, R78 ;  /* 0x00000002ff4e7819 */ /* 0x000fe2000001144e */
[----:B------:R-:W5:Y:S01]  /*1ef0*/  LDS.64 R38, [R38] ;  /* 0x0000000026267984 */ /* 0x000f620000000a00 */
[C---:B---3--:R-:W-:Y:S01]  /*1f00*/  IADD3 R26, R75.reuse, R80, RZ ;  /* 0x000000504b1a7210 */ /* 0x048fe20007ffe0ff */
[----:B------:R-:W-:Y:S01]  /*1f10*/  IMAD.IADD R44, R75, 0x1, R76 ;  /* 0x000000014b2c7824 */ /* 0x000fe200078e024c */
[----:B------:R-:W-:Y:S01]  /*1f20*/  SHF.R.S32.HI R84, RZ, 0x2, R81 ;  /* 0x00000002ff547819 */ /* 0x000fe20000011451 */
[----:B------:R-:W3:Y:S01]  /*1f30*/  LDS.64 R40, [R40] ;  /* 0x0000000028287984 */ /* 0x000ee20000000a00 */
[----:B------:R-:W-:-:S02]  /*1f40*/  IMAD R78, R78, 0x28, R51 ;  /* 0x000000284e4e7824 */ /* 0x000fc400078e0233 */
[----:B0-----:R-:W-:Y:S01]  /*1f50*/  FADD.FTZ R77, R45, R46 ;  /* 0x0000002e2d4d7221 */ /* 0x001fe20000010000 */
[----:B------:R-:W-:Y:S01]  /*1f60*/  FADD.FTZ R82, R82, R47 ;  /* 0x0000002f52527221 */ /* 0x000fe20000010000 */
[----:B------:R-:W0:Y:S01]  /*1f70*/  LDS.64 R26, [R26] ;  /* 0x000000001a1a7984 */ /* 0x000e220000000a00 */
[----:B------:R-:W-:Y:S01]  /*1f80*/  IMAD R84, R84, 0x28, R51 ;  /* 0x0000002854547824 */ /* 0x000fe200078e0233 */
[----:B------:R-:W-:Y:S02]  /*1f90*/  IADD3 R46, R75, R78, RZ ;  /* 0x0000004e4b2e7210 */ /* 0x000fe40007ffe0ff */
[----:B------:R-:W0:Y:S01]  /*1fa0*/  LDS.64 R44, [R44] ;  /* 0x000000002c2c7984 */ /* 0x000e220000000a00 */
[----:B-1----:R-:W-:Y:S01]  /*1fb0*/  FADD.FTZ R77, R77, R42 ;  /* 0x0000002a4d4d7221 */ /* 0x002fe20000010000 */
[----:B------:R-:W-:Y:S01]  /*1fc0*/  IADD3 R84, R75, R84, RZ ;  /* 0x000000544b547210 */ /* 0x000fe20007ffe0ff */
[----:B------:R-:W-:Y:S01]  /*1fd0*/  FADD.FTZ R82, R82, R43 ;  /* 0x0000002b52527221 */ /* 0x000fe20000010000 */
[----:B------:R-:W1:Y:S01]  /*1fe0*/  LDS.64 R46, [R46] ;  /* 0x000000002e2e7984 */ /* 0x000e620000000a00 */
[----:B--2---:R-:W-:-:S02]  /*1ff0*/  FADD.FTZ R77, R77, R28 ;  /* 0x0000001c4d4d7221 */ /* 0x004fc40000010000 */
[----:B------:R-:W-:Y:S01]  /*2000*/  FADD.FTZ R82, R82, R29 ;  /* 0x0000001d52527221 */ /* 0x000fe20000010000 */
[----:B------:R-:W2:Y:S01]  /*2010*/  LDS.64 R42, [R84] ;  /* 0x00000000542a7984 */ /* 0x000ea20000000a00 */
[----:B----4-:R-:W-:Y:S02]  /*2020*/  FADD.FTZ R77, R77, R30 ;  /* 0x0000001e4d4d7221 */ /* 0x010fe40000010000 */
[----:B------:R-:W-:Y:S02]  /*2030*/  FADD.FTZ R82, R82, R31 ;  /* 0x0000001f52527221 */ /* 0x000fe40000010000 */
[----:B-----5:R-:W-:Y:S02]  /*2040*/  FADD.FTZ R77, R77, R32 ;  /* 0x000000204d4d7221 */ /* 0x020fe40000010000 */
[----:B------:R-:W-:Y:S02]  /*2050*/  FADD.FTZ R82, R82, R33 ;  /* 0x0000002152527221 */ /* 0x000fe40000010000 */
[----:B------:R-:W-:-:S02]  /*2060*/  FADD.FTZ R77, R77, R34 ;  /* 0x000000224d4d7221 */ /* 0x000fc40000010000 */
[----:B------:R-:W-:Y:S02]  /*2070*/  FADD.FTZ R82, R82, R35 ;  /* 0x0000002352527221 */ /* 0x000fe40000010000 */
[----:B------:R-:W-:Y:S02]  /*2080*/  FADD.FTZ R77, R77, R36 ;  /* 0x000000244d4d7221 */ /* 0x000fe40000010000 */
[----:B------:R-:W-:Y:S02]  /*2090*/  FADD.FTZ R82, R82, R37 ;  /* 0x0000002552527221 */ /* 0x000fe40000010000 */
[----:B------:R-:W-:Y:S02]  /*20a0*/  FADD.FTZ R77, R77, R38 ;  /* 0x000000264d4d7221 */ /* 0x000fe40000010000 */
[----:B------:R-:W-:Y:S02]  /*20b0*/  FADD.FTZ R82, R82, R39 ;  /* 0x0000002752527221 */ /* 0x000fe40000010000 */
[----:B---3--:R-:W-:-:S02]  /*20c0*/  FADD.FTZ R77, R77, R40 ;  /* 0x000000284d4d7221 */ /* 0x008fc40000010000 */
[----:B------:R-:W-:Y:S02]  /*20d0*/  FADD.FTZ R82, R82, R41 ;  /* 0x0000002952527221 */ /* 0x000fe40000010000 */
[----:B0-----:R-:W-:Y:S02]  /*20e0*/  FADD.FTZ R77, R77, R26 ;  /* 0x0000001a4d4d7221 */ /* 0x001fe40000010000 */
[----:B------:R-:W-:Y:S02]  /*20f0*/  FADD.FTZ R82, R82, R27 ;  /* 0x0000001b52527221 */ /* 0x000fe40000010000 */
[----:B------:R-:W-:Y:S02]  /*2100*/  FADD.FTZ R77, R77, R44 ;  /* 0x0000002c4d4d7221 */ /* 0x000fe40000010000 */
[----:B------:R-:W-:Y:S02]  /*2110*/  FADD.FTZ R82, R82, R45 ;  /* 0x0000002d52527221 */ /* 0x000fe40000010000 */
[----:B-1----:R-:W-:-:S02]  /*2120*/  FADD.FTZ R77, R77, R46 ;  /* 0x0000002e4d4d7221 */ /* 0x002fc40000010000 */
[----:B------:R-:W-:Y:S02]  /*2130*/  FADD.FTZ R82, R82, R47 ;  /* 0x0000002f52527221 */ /* 0x000fe40000010000 */
[----:B--2---:R-:W-:Y:S02]  /*2140*/  FADD.FTZ R42, R77, R42 ;  /* 0x0000002a4d2a7221 */ /* 0x004fe40000010000 */
[----:B------:R-:W-:-:S07]  /*2150*/  FADD.FTZ R43, R82, R43 ;  /* 0x0000002b522b7221 */ /* 0x000fce0000010000 */
.L_x_970:
[----:B------:R-:W-:Y:S05]  /*2160*/  BSYNC B0 ;  /* 0x0000000000007941 */ /* 0x000fea0003800000 */
.L_x_969:
        /* <DEDUP_REMOVED lines=23> */
.L_x_972:
[----:B------:R-:W-:Y:S05]  /*22e0*/  BSYNC B0 ;  /* 0x0000000000007941 */ /* 0x000fea0003800000 */
.L_x_971:
[----:B------:R-:W-:Y:S02]  /*22f0*/  ISETP.GE.U32.AND P1, PT, R73, UR10, PT ;  /* 0x0000000a49007c0c */ /* 0x000fe4000bf26070 */
[----:B------:R-:W-:Y:S02]  /*2300*/  PRMT R18, R18, 0x7632, R18 ;  /* 0x0000763212127816 */ /* 0x000fe40000000012 */
[----:B------:R-:W-:Y:S02]  /*2310*/  ISETP.GE.AND.EX P1, PT, R74, UR6, PT, P1 ;  /* 0x000000064a007c0c */ /* 0x000fe4000bf26310 */
[----:B------:R-:W-:Y:S02]  /*2320*/  PRMT R19, R19, 0x7632, R19 ;  /* 0x0000763213137816 */ /* 0x000fe40000000013 */
[----:B0-----:R-:W-:Y:S02]  /*2330*/  PRMT R17, R14, 0x7632, R17 ;  /* 0x000076320e117816 */ /* 0x001fe40000000011 */
        /* <DEDUP_REMOVED lines=20> */
.L_x_975:
[----:B------:R-:W2:Y:S04]  /*2480*/  LD.E.STRONG.GPU R26, desc[UR8][R14.64] ;  /* 0x000000080e1a7980 */ /* 0x000ea8000c10f900 */
[----:B--2---:R-:W-:Y:S01]  /*2490*/  CCTL.IVALL ;  /* 0x00000000ff00798f */ /* 0x004fe20002000000 */
[----:B------:R-:W-:Y:S05]  /*24a0*/  YIELD ;  /* 0x0000000000007946 */ /* 0x000fea0003800000 */
[----:B-----5:R-:W-:-:S04]  /*24b0*/  LOP3.LUT R26, R26, R27, RZ, 0x3c, !PT ;  /* 0x0000001b1a1a7212 */ /* 0x020fc800078e3cff */
[----:B------:R-:W-:-:S13]  /*24c0*/  ISETP.GT.AND P1, PT, R26, -0x1, PT ;  /* 0xffffffff1a00780c */ /* 0x000fda0003f24270 */
[----:B------:R-:W-:Y:S05]  /*24d0*/  @P1 BRA `(.L_x_975) ;  /* 0xfffffffc00e81947 */ /* 0x000fea000383ffff */
.L_x_974:
[----:B------:R-:W-:Y:S05]  /*24e0*/  WARPSYNC.ALL ;  /* 0x0000000000007948 */ /* 0x000fea0003800000 */
[----:B------:R-:W-:Y:S06]  /*24f0*/  BAR.SYNC.DEFER_BLOCKING 0x0 ;  /* 0x0000000000007b1d */ /* 0x000fec0000010000 */
[----:B------:R-:W-:Y:S05]  /*2500*/  BRA `(.L_x_976) ;  /* 0x0000000000607947 */ /* 0x000fea0003800000 */
.L_x_973:
        /* <DEDUP_REMOVED lines=16> */
.L_x_978:
[----:B------:R-:W2:Y:S04]  /*2610*/  LD.E.STRONG.GPU R26, desc[UR8][R14.64] ;  /* 0x000000080e1a7980 */ /* 0x000ea8000c10f900 */
[----:B--2---:R-:W-:Y:S01]  /*2620*/  CCTL.IVALL ;  /* 0x00000000ff00798f */ /* 0x004fe20002000000 */
[----:B------:R-:W-:Y:S05]  /*2630*/  YIELD ;  /* 0x0000000000007946 */ /* 0x000fea0003800000 */
[----:B-----5:R-:W-:-:S04]  /*2640*/  LOP3.LUT R26, R26, R27, RZ, 0x3c, !PT ;  /* 0x0000001b1a1a7212 */ /* 0x020fc800078e3cff */
[----:B------:R-:W-:-:S13]  /*2650*/  ISETP.GT.AND P1, PT, R26, -0x1, PT ;  /* 0xffffffff1a00780c */ /* 0x000fda0003f24270 */
[----:B------:R-:W-:Y:S05]  /*2660*/  @P1 BRA `(.L_x_978) ;  /* 0xfffffffc00e81947 */ /* 0x000fea000383ffff */
.L_x_977:
[----:B------:R-:W-:Y:S05]  /*2670*/  WARPSYNC.ALL ;  /* 0x0000000000007948 */ /* 0x000fea0003800000 */
[----:B------:R-:W-:Y:S06]  /*2680*/  BAR.SYNC.DEFER_BLOCKING 0x0 ;  /* 0x0000000000007b1d */ /* 0x000fec0000010000 */
.L_x_976:
[----:B------:R-:W-:Y:S01]  /*2690*/  ISETP.GT.U32.AND P1, PT, R49, 0x7f, PT ;  /* 0x0000007f3100780c */ /* 0x000fe20003f24070 */
[----:B------:R-:W-:Y:S01]  /*26a0*/  IMAD.U32 R17, R17, 0x10000, RZ ;  /* 0x0001000011117824 */ /* 0x000fe200078e00ff */
[----:B------:R-:W-:Y:S02]  /*26b0*/  SHF.L.U32 R29, R29, 0x10, RZ ;  /* 0x000000101d1d7819 */ /* 0x000fe400000006ff */
[----:B------:R-:W-:Y:S01]  /*26c0*/  SHF.L.U32 R21, R21, 0x10, RZ ;  /* 0x0000001015157819 */ /* 0x000fe200000006ff */
[----:B------:R-:W1:Y:S01]  /*26d0*/  S2UR UR7, SR_CgaCtaId ;  /* 0x00000000000779c3 */ /* 0x000e620000008800 */
[----:B------:R-:W-:Y:S01]  /*26e0*/  UMOV UR5, 0x400 ;  /* 0x0000040000057882 */ /* 0x000fe20000000000 */
[----:B------:R-:W-:Y:S02]  /*26f0*/  SHF.L.U32 R22, R22, 0x10, RZ ;  /* 0x0000001016167819 */ /* 0x000fe400000006ff */
[----:B------:R-:W-:Y:S01]  /*2700*/  SHF.L.U32 R23, R23, 0x10, RZ ;  /* 0x0000001017177819 */ /* 0x000fe200000006ff */
[----:B------:R-:W-:Y:S01]  /*2710*/  IMAD.U32 R24, R24, 0x10000, RZ ;  /* 0x0001000018187824 */ /* 0x000fe200078e00ff */
[----:B------:R-:W-:Y:S01]  /*2720*/  SHF.L.U32 R25, R25, 0x10, RZ ;  /* 0x0000001019197819 */ /* 0x000fe200000006ff */
[----:B------:R-:W-:Y:S01]  /*2730*/  ULDC.64 UR12, c[0x0][0x210] ;  /* 0x00008400000c7ab9 */ /* 0x000fe20000000a00 */
[----:B------:R-:W2:Y:S01]  /*2740*/  @!P1 LDC R27, c[0x0][0x10] ;  /* 0x00000400ff1b9b82 */ /* 0x000ea20000000800 */
[----:B------:R-:W-:-:S07]  /*2750*/  @!P1 LOP3.LUT R31, R49, 0x1f, RZ, 0xc0, !PT ;  /* 0x0000001f311f9812 */ /* 0x000fce00078ec0ff */
[----:B0-----:R-:W0:Y:S01]  /*2760*/  @!P1 LDC.64 R14, c[0x0][0x260] ;  /* 0x00009800ff0e9b82 */ /* 0x001e220000000a00 */
        /* <DEDUP_REMOVED lines=8> */
[----:B------:R-:W-:Y:S01]  /*27f0*/  FADD.FTZ R17, -R2, R17 ;  /* 0x0000001102117221 */ /* 0x000fe20000010100 */
[----:B------:R-:W-:Y:S02]  /*2800*/  UIADD3 UR5, UR5, 0x3480, URZ ;  /* 0x0000348005057890 */ /* 0x000fe4000fffe03f */
[----:B------:R-:W-:Y:S02]  /*2810*/  ULOP3.LUT UR4, UR4, 0x1, URZ, 0x3c, !UPT ;  /* 0x0000000104047892 */ /* 0x000fe4000f8e3c3f */
[----:B-1----:R-:W-:Y:S01]  /*2820*/  ULEA UR5, UR7, UR5, 0x18 ;  /* 0x0000000507057291 */ /* 0x002fe2000f8ec03f */
[----:B--2---:R-:W-:Y:S01]  /*2830*/  @!P1 FADD.FTZ R27, RZ, R14 ;  /* 0x0000000eff1b9221 */ /* 0x004fe20000010000 */
[----:B------:R-:W-:Y:S01]  /*2840*/  @!P1 FADD.FTZ R26, RZ, R15 ;  /* 0x0000000fff1a9221 */ /* 0x000fe20000010000 */
[----:B------:R-:W-:-:S03]  /*2850*/  LOP3.LUT P1, RZ, R49, 0xffffff9f, RZ, 0xc0, !PT ;  /* 0xffffff9f31ff7812 */ /* 0x000fc6000782c0ff */
[----:B------:R-:W0:Y:S04]  /*2860*/  SHFL.BFLY PT, R30, R27, 0x10, 0x1f ;  /* 0x0e001f001b1e7f89 */ /* 0x000e2800000e0000 */
[----:B------:R-:W1:Y:S01]  /*2870*/  SHFL.BFLY PT, R31, R26, 0x10, 0x1f ;  /* 0x0e001f001a1f7f89 */ /* 0x000e6200000e0000 */
[----:B0-----:R-:W-:Y:S01]  /*2880*/  FADD.FTZ R30, R30, R27 ;  /* 0x0000001b1e1e7221 */ /* 0x001fe20000010000 */
[----:B------:R-:W-:Y:S01]  /*2890*/  SHF.L.U32 R27, R28, 0x10, RZ ;  /* 0x000000101c1b7819 */ /* 0x000fe200000006ff */
[----:B-1----:R-:W-:-:S03]  /*28a0*/  FADD.FTZ R31, R31, R26 ;  /* 0x0000001a1f1f7221 */ /* 0x002fc60000010000 */
[----:B------:R-:W0:Y:S04]  /*28b0*/  SHFL.BFLY PT, R33, R30, 0x8, 0x1f ;  /* 0x0d001f001e217f89 */ /* 0x000e2800000e0000 */
[----:B------:R-:W1:Y:S01]  /*28c0*/  SHFL.BFLY PT, R32, R31, 0x8, 0x1f ;  /* 0x0d001f001f207f89 */ /* 0x000e6200000e0000 */
[----:B0-----:R-:W-:Y:S01]  /*28d0*/  FADD.FTZ R33, R30, R33 ;  /* 0x000000211e217221 */ /* 0x001fe20000010000 */
[----:B------:R-:W-:Y:S02]  /*28e0*/  IMAD.U32 R30, R19, 0x10000, RZ ;  /* 0x00010000131e7824 */ /* 0x000fe400078e00ff */
[----:B-1----:R-:W-:Y:S02]  /*28f0*/  FADD.FTZ R32, R31, R32 ;  /* 0x000000201f207221 */ /* 0x002fe40000010000 */
[----:B------:R-:W0:Y:S01]  /*2900*/  SHFL.BFLY PT, R14, R33, 0x4, 0x1f ;  /* 0x0c801f00210e7f89 */ /* 0x000e2200000e0000 */
[----:B------:R-:W-:Y:S01]  /*2910*/  SHF.L.U32 R31, R16, 0x10, RZ ;  /* 0x00000010101f7819 */ /* 0x000fe200000006ff */
[----:B------:R-:W-:-:S02]  /*2920*/  IMAD.U32 R16, R18, 0x10000, RZ ;  /* 0x0001000012107824 */ /* 0x000fc400078e00ff */
[----:B------:R-:W-:Y:S01]  /*2930*/  FMUL.FTZ R18, R64, R17 ;  /* 0x0000001140127220 */ /* 0x000fe20000410000 */
[----:B------:R-:W1:Y:S01]  /*2940*/  SHFL.BFLY PT, R15, R32, 0x4, 0x1f ;  /* 0x0c801f00200f7f89 */ /* 0x000e6200000e0000 */
[----:B------:R-:W-:Y:S02]  /*2950*/  FADD.FTZ R31, -R2, R31 ;  /* 0x0000001f021f7221 */ /* 0x000fe40000010100 */
[----:B------:R-:W-:-:S04]  /*2960*/  FFMA.FTZ R28, R18, R29, R16 ;  /* 0x0000001d121c7223 */ /* 0x000fc80000010010 */
[----:B------:R-:W-:-:S06]  /*2970*/  FMUL.FTZ R17, R28, -1.4426950216293334961 ;  /* 0xbfb8aa3b1c117820 */ /* 0x000fcc0000410000 */
[----:B------:R-:W2:Y:S01]  /*2980*/  MUFU.EX2 R17, R17 ;  /* 0x0000001100117308 */ /* 0x000ea20000000800 */
[----:B0-----:R-:W-:Y:S01]  /*2990*/  FADD.FTZ R14, R33, R14 ;  /* 0x0000000e210e7221 */ /* 0x001fe20000010000 */
[----:B------:R-:W-:Y:S01]  /*29a0*/  SHF.L.U32 R33, R20, 0x10, RZ ;  /* 0x0000001014217819 */ /* 0x000fe200000006ff */
[----:B------:R-:W-:Y:S01]  /*29b0*/  FMUL.FTZ R20, R64, R31 ;  /* 0x0000001f40147220 */ /* 0x000fe20000410000 */
[----:B------:R-:W-:Y:S01]  /*29c0*/  FADD.FTZ R31, -R2, R21 ;  /* 0x00000015021f7221 */ /* 0x000fe20000010100 */
[----:B-1----:R-:W-:Y:S01]  /*29d0*/  FADD.FTZ R15, R32, R15 ;  /* 0x0000000f200f7221 */ /* 0x002fe20000010000 */
[----:B------:R-:W0:Y:S01]  /*29e0*/  SHFL.BFLY PT, R35, R14, 0x2, 0x1f ;  /* 0x0c401f000e237f89 */ /* 0x000e2200000e0000 */
[--C-:B------:R-:W-:Y:S01]  /*29f0*/  FFMA.FTZ R19, R20, R27, R30.reuse ;  /* 0x0000001b14137223 */ /* 0x100fe2000001001e */
[----:B------:R-:W-:Y:S01]  /*2a00*/  FADD.FTZ R33, -R2, R33 ;  /* 0x0000002102217221 */ /* 0x000fe20000010100 */
[C---:B------:R-:W-:Y:S01]  /*2a10*/  FMUL.FTZ R2, R64.reuse, R31 ;  /* 0x0000001f40027220 */ /* 0x040fe20000410000 */
[----:B------:R-:W1:Y:S01]  /*2a20*/  SHFL.BFLY PT, R34, R15, 0x2, 0x1f ;  /* 0x0c401f000f227f89 */ /* 0x000e6200000e0000 */
[----:B------:R-:W-:Y:S01]  /*2a30*/  FMUL.FTZ R21, R19, -1.4426950216293334961 ;  /* 0xbfb8aa3b13157820 */ /* 0x000fe20000410000 */
[----:B------:R-:W-:Y:S01]  /*2a40*/  FMUL.FTZ R26, R64, R33 ;  /* 0x00000021401a7220 */ /* 0x000fe20000410000 */
[----:B------:R-:W-:Y:S01]  /*2a50*/  FFMA.FTZ R37, R27, R2, R30 ;  /* 0x000000021b257223 */ /* 0x000fe2000001001e */
[----:B------:R-:W-:-:S02]  /*2a60*/  SHF.L.U32 R30, R48, 0x2, RZ ;  /* 0x00000002301e7819 */ /* 0x000fc400000006ff */
[----:B------:R-:W-:Y:S01]  /*2a70*/  FFMA.FTZ R33, R29, R26, R16 ;  /* 0x0000001a1d217223 */ /* 0x000fe20000010010 */
[----:B------:R-:W3:Y:S01]  /*2a80*/  MUFU.EX2 R21, R21 ;  /* 0x0000001500157308 */ /* 0x000ee20000000800 */
[----:B------:R-:W-:Y:S01]  /*2a90*/  LOP3.LUT R40, R30, 0xc, RZ, 0xc0, !PT ;  /* 0x0000000c1e287812 */ /* 0x000fe200078ec0ff */
[----:B--2---:R-:W-:Y:S01]  /*2aa0*/  FADD.FTZ R30, R17, 1 ;  /* 0x3f800000111e7421 */ /* 0x004fe20000010000 */
[----:B------:R-:W-:Y:S01]  /*2ab0*/  FMUL.FTZ R16, R33, -1.4426950216293334961 ;  /* 0xbfb8aa3b21107820 */ /* 0x000fe20000410000 */
[----:B------:R-:W-:Y:S01]  /*2ac0*/  FMUL.FTZ R32, R37, -1.4426950216293334961 ;  /* 0xbfb8aa3b25207820 */ /* 0x000fe20000410000 */
[----:B------:R-:W-:Y:S01]  /*2ad0*/  MOV R48, R73 ;  /* 0x0000004900307202 */ /* 0x000fe20000000f00 */
[----:B------:R-:W-:Y:S02]  /*2ae0*/  IMAD.IADD R59, R59, 0x1, -R40 ;  /* 0x000000013b3b7824 */ /* 0x000fe400078e0a28 */
[----:B------:R2:W4:Y:S01]  /*2af0*/  MUFU.EX2 R36, R16 ;  /* 0x0000001000247308 */ /* 0x0005220000000800 */
[----:B0-----:R-:W-:-:S07]  /*2b00*/  FADD.FTZ R35, R14, R35 ;  /* 0x000000230e237221 */ /* 0x001fce0000010000 */
[----:B------:R-:W-:Y:S01]  /*2b10*/  MUFU.EX2 R38, R32 ;  /* 0x0000002000267308 */ /* 0x000fe20000000800 */
[----:B-1----:R-:W-:Y:S01]  /*2b20*/  FADD.FTZ R34, R15, R34 ;  /* 0x000000220f227221 */ /* 0x002fe20000010000 */
[----:B------:R-:W0:Y:S01]  /*2b30*/  SHFL.BFLY PT, R14, R35, 0x1, 0x1f ;  /* 0x0c201f00230e7f89 */ /* 0x000e2200000e0000 */
[----:B--2---:R-:W-:Y:S01]  /*2b40*/  @!P1 SHF.R.U32.HI R16, RZ, 0x2, R49 ;  /* 0x00000002ff109819 */ /* 0x004fe20000011631 */
[----:B---3--:R-:W-:Y:S02]  /*2b50*/  FADD.FTZ R31, R21, 1 ;  /* 0x3f800000151f7421 */ /* 0x008fe40000010000 */
[----:B------:R-:W1:Y:S01]  /*2b60*/  SHFL.BFLY PT, R15, R34, 0x1, 0x1f ;  /* 0x0c201f00220f7f89 */ /* 0x000e6200000e0000 */
[----:B------:R-:W-:Y:S01]  /*2b70*/  @!P1 LOP3.LUT R21, R16, 0x3ffffff8, RZ, 0xc0, !PT ;  /* 0x3ffffff810159812 */ /* 0x000fe200078ec0ff */
[----:B------:R-:W2:Y:S01]  /*2b80*/  MUFU.RCP R30, R30 ;  /* 0x0000001e001e7308 */ /* 0x000ea20000001000 */
[----:B----4-:R-:W-:-:S07]  /*2b90*/  FADD.FTZ R36, R36, 1 ;  /* 0x3f80000024247421 */ /* 0x010fce0000010000 */
[----:B------:R2:W3:Y:S08]  /*2ba0*/  MUFU.RCP R32, R31 ;  /* 0x0000001f00207308 */ /* 0x0004f00000001000 */
[----:B------:R-:W4:Y:S01]  /*2bb0*/  MUFU.RCP R36, R36 ;  /* 0x0000002400247308 */ /* 0x000f220000001000 */
[----:B--2---:R-:W-:Y:S01]  /*2bc0*/  FADD.FTZ R31, -R30, 1 ;  /* 0x3f8000001e1f7421 */ /* 0x004fe20000010100 */
[----:B0-----:R-:W-:Y:S01]  /*2bd0*/  FADD.FTZ R14, R35, R14 ;  /* 0x0000000e230e7221 */ /* 0x001fe20000010000 */
[----:B------:R-:W-:-:S02]  /*2be0*/  FADD.FTZ R35, R38, 1 ;  /* 0x3f80000026237421 */ /* 0x000fc40000010000 */
[----:B------:R-:W-:Y:S01]  /*2bf0*/  FFMA.FTZ R31, R28, R31, 1 ;  /* 0x3f8000001c1f7423 */ /* 0x000fe2000001001f */
[----:B-1----:R-:W-:Y:S01]  /*2c00*/  FADD.FTZ R15, R34, R15 ;  /* 0x0000000f220f7221 */ /* 0x002fe20000010000 */
[----:B------:R-:W-:Y:S01]  /*2c10*/  @!P1 FMUL.FTZ R16, R14, 4.8828125727595761418e-05 ;  /* 0x384ccccd0e109820 */ /* 0x000fe20000410000 */
[----:B------:R-:W-:Y:S01]  /*2c20*/  LEA R14, R59, UR5, 0x3 ;  /* 0x000000053b0e7c11 */ /* 0x000fe2000f8e18ff */
[----:B------:R-:W0:Y:S01]  /*2c30*/  MUFU.RCP R35, R35 ;  /* 0x0000002300237308 */ /* 0x000e220000001000 */
[----:B------:R-:W-:Y:S01]  /*2c40*/  @!P1 FMUL.FTZ R17, R15, 4.8828125727595761418e-05 ;  /* 0x384ccccd0f119820 */ /* 0x000fe20000410000 */
[----:B---3--:R-:W-:Y:S01]  /*2c50*/  FADD.FTZ R34, -R32, 1 ;  /* 0x3f80000020227421 */ /* 0x008fe20000010100 */
[----:B------:R-:W-:-:S03]  /*2c60*/  FMUL.FTZ R31, R30, R31 ;  /* 0x0000001f1e1f7220 */ /* 0x000fc60000410000 */
[----:B------:R-:W-:Y:S01]  /*2c70*/  @!P1 STS.64 [R21+UR5], R16 ;  /* 0x0000001015009988 */ /* 0x000fe20008000a05 */
[----:B------:R-:W-:Y:S01]  /*2c80*/  FFMA.FTZ R19, R19, R34, 1 ;  /* 0x3f80000013137423 */ /* 0x000fe20000010022 */
[----:B----4-:R-:W-:Y:S01]  /*2c90*/  FADD.FTZ R38, -R36, 1 ;  /* 0x3f80000024267421 */ /* 0x010fe20000010100 */
[----:B------:R-:W-:Y:S01]  /*2ca0*/  FMUL.FTZ R22, R22, R31 ;  /* 0x0000001f16167220 */ /* 0x000fe20000410000 */
[----:B------:R-:W-:Y:S01]  /*2cb0*/  BAR.SYNC.DEFER_BLOCKING 0x0 ;  /* 0x0000000000007b1d */ /* 0x000fe20000010000 */
[----:B------:R-:W-:Y:S01]  /*2cc0*/  FMUL.FTZ R32, R32, R19 ;  /* 0x0000001320207220 */ /* 0x000fe20000410000 */
[----:B------:R-:W-:Y:S01]  /*2cd0*/  FFMA.FTZ R33, R33, R38, 1 ;  /* 0x3f80000021217423 */ /* 0x000fe20000010026 */
[----:B------:R-:W-:Y:S02]  /*2ce0*/  IADD3 R60, P1, R60, UR12, RZ ;  /* 0x0000000c3c3c7c10 */ /* 0x000fe4000ff3e0ff */
[----:B------:R-:W-:Y:S01]  /*2cf0*/  FMUL.FTZ R23, R23, R32 ;  /* 0x0000002017177220 */ /* 0x000fe20000410000 */
[----:B------:R-:W-:Y:S01]  /*2d00*/  FMUL.FTZ R33, R36, R33 ;  /* 0x0000002124217220 */ /* 0x000fe20000410000 */
[----:B0-----:R-:W-:Y:S01]  /*2d10*/  FADD.FTZ R40, -R35, 1 ;  /* 0x3f80000023287421 */ /* 0x001fe20000010100 */
[----:B------:R-:W-:-:S02]  /*2d20*/  IADD3.X R61, R61, UR13, RZ, P1, !PT ;  /* 0x0000000d3d3d7c10 */ /* 0x000fc40008ffe4ff */
[----:B------:R-:W-:Y:S01]  /*2d30*/  FMUL.FTZ R33, R24, R33 ;  /* 0x0000002118217220 */ /* 0x000fe20000410000 */
[----:B------:R-:W-:-:S04]  /*2d40*/  FFMA.FTZ R40, R37, R40, 1 ;  /* 0x3f80000025287423 */ /* 0x000fc80000010028 */
[----:B------:R-:W-:-:S04]  /*2d50*/  FMUL.FTZ R40, R35, R40 ;  /* 0x0000002823287220 */ /* 0x000fc80000410000 */
[----:B------:R-:W-:Y:S01]  /*2d60*/  FMUL.FTZ R25, R25, R40 ;  /* 0x0000002819197220 */ /* 0x000fe20000410000 */
[----:B------:R-:W0:Y:S02]  /*2d70*/  LDS.64 R14, [R14] ;  /* 0x000000000e0e7984 */ /* 0x000e240000000a00 */
[--C-:B0-----:R-:W-:Y:S01]  /*2d80*/  FFMA.FTZ R70, R3, R70, -R14.reuse ;  /* 0x0000004603467223 */ /* 0x101fe2000001080e */
[--C-:B------:R-:W-:Y:S01]  /*2d90*/  FFMA.FTZ R22, R29, R22, -R14.reuse ;  /* 0x000000161d167223 */ /* 0x100fe2000001080e */
[--C-:B------:R-:W-:Y:S01]  /*2da0*/  FFMA.FTZ R72, R65, R72, -R14.reuse ;  /* 0x0000004841487223 */ /* 0x100fe2000001080e */
[--C-:B------:R-:W-:Y:S01]  /*2db0*/  FFMA.FTZ R23, R27, R23, -R14.reuse ;  /* 0x000000171b177223 */ /* 0x100fe2000001080e */
[----:B------:R-:W-:Y:S01]  /*2dc0*/  FFMA.FTZ R69, R3, R69, -R14 ;  /* 0x0000004503457223 */ /* 0x000fe2000001080e */
[-C--:B------:R-:W-:Y:S01]  /*2dd0*/  FFMA.FTZ R5, R5, -R15.reuse, R70 ;  /* 0x8000000f05057223 */ /* 0x080fe20000010046 */
[----:B------:R-:W-:Y:S01]  /*2de0*/  FFMA.FTZ R3, -R15, R18, R22 ;  /* 0x000000120f037223 */ /* 0x000fe20000010116 */
        /* <DEDUP_REMOVED lines=10> */
[C---:B------:R-:W-:Y:S01]  /*2e90*/  FFMA.FTZ R33, -R15.reuse, R26, R33 ;  /* 0x0000001a0f217223 */ /* 0x040fe20000010121 */
[----:B------:R-:W-:Y:S01]  /*2ea0*/  FFMA.FTZ R65, R68, -R15, R65 ;  /* 0x8000000f44417223 */ /* 0x000fe20000010041 */
[----:B------:R-:W-:Y:S01]  /*2eb0*/  FFMA.FTZ R15, -R15, R2, R24 ;  /* 0x000000020f0f7223 */ /* 0x000fe20000010118 */
[----:B------:R-:W-:Y:S01]  /*2ec0*/  F2FP.BF16.F32.PACK_AB R5, R14, R5 ;  /* 0x000000050e05723e */ /* 0x000fe200000010ff */
[----:B------:R-:W-:Y:S01]  /*2ed0*/  FMUL.FTZ R69, R64, R69 ;  /* 0x0000004540457220 */ /* 0x000fe20000410000 */
[----:B------:R-:W-:Y:S01]  /*2ee0*/  F2FP.BF16.F32.PACK_AB R67, R16, R67 ;  /* 0x000000431043723e */ /* 0x000fe200000010ff */
[C---:B------:R-:W-:Y:S01]  /*2ef0*/  FMUL.FTZ R14, R64.reuse, R33 ;  /* 0x00000021400e7220 */ /* 0x040fe20000410000 */
[C---:B------:R-:W-:Y:S01]  /*2f00*/  FMUL.FTZ R65, R64.reuse, R65 ;  /* 0x0000004140417220 */ /* 0x040fe20000410000 */
[----:B------:R-:W-:Y:S01]  /*2f10*/  FMUL.FTZ R64, R64, R15 ;  /* 0x0000000f40407220 */ /* 0x000fe20000410000 */
[----:B------:R-:W-:Y:S01]  /*2f20*/  PRMT R3, R67, 0x7632, R3 ;  /* 0x0000763243037816 */ /* 0x000fe20000000003 */
[----:B------:R0:W-:Y:S01]  /*2f30*/  STG.E.U16 desc[UR8][R60.64], R5 ;  /* 0x000000053c007986 */ /* 0x0001e2000c101508 */
[----:B------:R-:W-:-:S02]  /*2f40*/  IADD3 R2, P1, R63, UR12, RZ ;  /* 0x0000000c3f027c10 */ /* 0x000fc4000ff3e0ff */
[----:B------:R-:W-:Y:S01]  /*2f50*/  F2FP.BF16.F32.PACK_AB R69, R14, R69 ;  /* 0x000000450e45723e */ /* 0x000fe200000010ff */
[----:B------:R1:W-:Y:S01]  /*2f60*/  STG.E.U16 desc[UR8][R60.64+0x6], R3 ;  /* 0x000006033c007986 */ /* 0x0003e2000c101508 */
[----:B------:R-:W-:Y:S02]  /*2f70*/  F2FP.BF16.F32.PACK_AB R65, R64, R65 ;  /* 0x000000414041723e */ /* 0x000fe400000010ff */
[----:B------:R-:W-:Y:S01]  /*2f80*/  PRMT R30, R5, 0x7632, R30 ;  /* 0x00007632051e7816 */ /* 0x000fe2000000001e */
[----:B------:R2:W-:Y:S01]  /*2f90*/  STG.E.U16 desc[UR8][R60.64+0x4], R67 ;  /* 0x000004433c007986 */ /* 0x0005e2000c101508 */
[----:B------:R-:W-:Y:S02]  /*2fa0*/  PRMT R14, R69, 0x7632, R14 ;  /* 0x00007632450e7816 */ /* 0x000fe4000000000e */
[----:B0-----:R-:W-:Y:S01]  /*2fb0*/  PRMT R5, R65, 0x7632, R5 ;  /* 0x0000763241057816 */ /* 0x001fe20000000005 */
[----:B------:R2:W-:Y:S01]  /*2fc0*/  STG.E.U16 desc[UR8][R60.64+0x2], R30 ;  /* 0x0000021e3c007986 */ /* 0x0005e2000c101508 */
[----:B-1----:R-:W-:-:S05]  /*2fd0*/  IADD3.X R3, R62, UR13, RZ, P1, !PT ;  /* 0x0000000d3e037c10 */ /* 0x002fca0008ffe4ff */
[----:B------:R2:W-:Y:S04]  /*2fe0*/  STG.E.U16 desc[UR8][R2.64], R69 ;  /* 0x0000004502007986 */ /* 0x0005e8000c101508 */
[----:B------:R2:W-:Y:S04]  /*2ff0*/  STG.E.U16 desc[UR8][R2.64+0x2], R14 ;  /* 0x0000020e02007986 */ /* 0x0005e8000c101508 */
[----:B------:R2:W-:Y:S04]  /*3000*/  STG.E.U16 desc[UR8][R2.64+0x4], R65 ;  /* 0x0000044102007986 */ /* 0x0005e8000c101508 */
[----:B------:R2:W-:Y:S01]  /*3010*/  STG.E.U16 desc[UR8][R2.64+0x6], R5 ;  /* 0x0000060502007986 */ /* 0x0005e2000c101508 */
[----:B------:R-:W-:Y:S05]  /*3020*/  @!P0 BRA `(.L_x_979) ;  /* 0xffffffd400388947 */ /* 0x000fea000383ffff */
.L_x_967:
[C---:B0-2---:R-:W-:Y:S01]  /*3030*/  IMAD.SHL.U32 R2, R0.reuse, 0x8, RZ ;  /* 0x0000000800027824 */ /* 0x045fe200078e00ff */
[----:B------:R-:W-:-:S04]  /*3040*/  LOP3.LUT R0, R0, 0x3, RZ, 0xc0, !PT ;  /* 0x0000000300007812 */ /* 0x000fc800078ec0ff */
[----:B------:R-:W-:Y:S01]  /*3050*/  LOP3.LUT R3, R2, 0x7ffffe0, RZ, 0xc0, !PT ;  /* 0x07ffffe002037812 */ /* 0x000fe200078ec0ff */
[----:B------:R-:W-:-:S03]  /*3060*/  IMAD R2, R0, 0x140, RZ ;  /* 0x0000014000027824 */ /* 0x000fc600078e02ff */
[----:B------:R-:W-:Y:S02]  /*3070*/  IADD3 R3, R3, R4, RZ ;  /* 0x0000000403037210 */ /* 0x000fe40007ffe0ff */
[----:B------:R-:W-:-:S03]  /*3080*/  IADD3 R5, R2, 0x140, RZ ;  /* 0x0000014002057810 */ /* 0x000fc60007ffe0ff */
[----:B------:R-:W-:-:S05]  /*3090*/  IMAD R16, R3, 0x20, R2 ;  /* 0x0000002003107824 */ /* 0x000fca00078e0202 */
[----:B------:R-:W-:-:S13]  /*30a0*/  ISETP.GE.AND P0, PT, R16, R5, PT ;  /* 0x000000051000720c */ /* 0x000fda0003f06270 */
[----:B------:R-:W-:Y:S05]  /*30b0*/  @P0 EXIT ;  /* 0x000000000000094d */ /* 0x000fea0003800000 */
[----:B------:R-:W0:Y:S01]  /*30c0*/  LDC.64 R18, c[0x0][0x258] ;  /* 0x00009600ff127b82 */ /* 0x000e220000000a00 */
[----:B------:R-:W1:Y:S01]  /*30d0*/  S2R R3, SR_TID.X ;  /* 0x0000000000037919 */ /* 0x000e620000002100 */
[----:B------:R-:W-:Y:S02]  /*30e0*/  MOV R15, 0xffffffff ;  /* 0xffffffff000f7802 */ /* 0x000fe40000000f00 */
        /* <DEDUP_REMOVED lines=9> */
[----:B------:R-:W-:Y:S01]  /*3180*/  IMAD.MOV.U32 R7, RZ, RZ, 0x14 ;  /* 0x00000014ff077424 */ /* 0x000fe200078e00ff */
[----:B------:R-:W-:-:S02]  /*3190*/  IADD3 R13, P0, P1, -R5, -0x21, -R4 ;  /* 0xffffffdf050d7810 */ /* 0x000fc4000791e904 */
[----:B------:R-:W-:Y:S02]  /*31a0*/  SHF.R.U32.HI R2, RZ, 0x4, R3 ;  /* 0x00000004ff027819 */ /* 0x000fe40000011603 */
[----:B------:R-:W-:Y:S02]  /*31b0*/  IADD3.X R15, ~R6, -0x1, R15, P0, P1 ;  /* 0xffffffff060f7810 */ /* 0x000fe400007e250f */
[----:B------:R-:W-:Y:S02]  /*31c0*/  VIADDMNMX.U32 R7, R2, R7, 0x20, !PT ;  /* 0x0000002002077446 */ /* 0x000fe40007800007 */
[----:B------:R-:W-:Y:S01]  /*31d0*/  LOP3.LUT R12, RZ, R2, RZ, 0x33, !PT ;  /* 0x00000002ff0c7212 */ /* 0x000fe200078e33ff */
[----:B------:R-:W-:Y:S01]  /*31e0*/  IMAD.WIDE.U32 R8, R15, -0x33333333, RZ ;  /* 0xcccccccd0f087825 */ /* 0x000fe200078e00ff */
[----:B------:R-:W-:Y:S02]  /*31f0*/  IADD3 R53, P2, R4, 0x1e, RZ ;  /* 0x0000001e04357810 */ /* 0x000fe40007f5e0ff */
[----:B------:R-:W-:-:S02]  /*3200*/  IADD3 R7, R7, R12, RZ ;  /* 0x0000000c07077210 */ /* 0x000fc40007ffe0ff */
        /* <DEDUP_REMOVED lines=24> */
.L_x_996:
[----:B------:R-:W-:Y:S01]  /*3390*/  ISETP.GT.U32.AND P0, PT, R11, R4, PT ;  /* 0x000000040b00720c */ /* 0x000fe20003f04070 */
[----:B------:R-:W-:Y:S01]  /*33a0*/  BSSY B0, `(.L_x_980) ;  /* 0x00000ae000007945 */ /* 0x000fe20003800000 */
[----:B------:R-:W-:Y:S01]  /*33b0*/  HFMA2.MMA R48, -RZ, RZ, 0, 0 ;  /* 0x00000000ff307435 */ /* 0x000fe200000001ff */
[----:B------:R-:W-:Y:S01]  /*33c0*/  IMAD.MOV.U32 R47, RZ, RZ, RZ ;  /* 0x000000ffff2f7224 */ /* 0x000fe200078e00ff */
[----:B------:R-:W-:-:S13]  /*33d0*/  ISETP.GT.AND.EX P0, PT, R10, RZ, PT, P0 ;  /* 0x000000ff0a00720c */ /* 0x000fda0003f04300 */
[----:B--2---:R-:W-:Y:S05]  /*33e0*/  @!P0 BRA `(.L_x_981) ;  /* 0x0000000800a48947 */ /* 0x004fea0003800000 */
        /* <DEDUP_REMOVED lines=40> */
.L_x_983:
[----:B------:R-:W-:Y:S05]  /*3670*/  BSYNC B1 ;  /* 0x0000000000017941 */ /* 0x000fea0003800000 */
.L_x_982:
        /* <DEDUP_REMOVED lines=21> */
.L_x_986:
        /* <DEDUP_REMOVED lines=55> */
.L_x_985:
[----:B------:R-:W-:Y:S05]  /*3b40*/  BSYNC B1 ;  /* 0x0000000000017941 */ /* 0x000fea0003800000 */
.L_x_984:
        /* <DEDUP_REMOVED lines=35> */
.L_x_988:
[----:B------:R-:W-:Y:S05]  /*3d80*/  BSYNC B1 ;  /* 0x0000000000017941 */ /* 0x000fea0003800000 */
.L_x_987:
        /* <DEDUP_REMOVED lines=15> */
.L_x_981:
[----:B------:R-:W-:Y:S05]  /*3e80*/  BSYNC B0 ;  /* 0x0000000000007941 */ /* 0x000fea0003800000 */
.L_x_980:
        /* <DEDUP_REMOVED lines=19> */
[----:B------:R-:W-:Y:S02]  /*3fc0*/  @!P0 SHF.R.U32.HI R2, RZ, 0x4, R3 ;  /* 0x00000004ff028819 */ /* 0x000fe40000011603 */
[C---:B0-----:R-:W-:Y:S02]  /*3fd0*/  @!P0 SHF.L.U32 R17, R52.reuse, 0x1, RZ ;  /* 0x0000000134118819 */ /* 0x041fe400000006ff */
[----:B------:R-:W-:Y:S02]  /*3fe0*/  @!P0 LEA R20, R52, UR4, 0x7 ;  /* 0x0000000434148c11 */ /* 0x000fe4000f8e38ff */
[----:B------:R-:W-:-:S04]  /*3ff0*/  @!P0 LOP3.LUT R17, R2, R17, RZ, 0x3c, !PT ;  /* 0x0000001102118212 */ /* 0x000fc800078e3cff */
[----:B------:R-:W-:-:S05]  /*4000*/  @!P0 LEA R17, R17, R20, 0x2 ;  /* 0x0000001411118211 */ /* 0x000fca00078e10ff */
[----:B------:R0:W1:Y:S04]  /*4010*/  @!P0 LDS R18, [R17] ;  /* 0x0000000011128984 */ /* 0x0000680000000800 */
[----:B------:R0:W2:Y:S01]  /*4020*/  @!P0 LDS R19, [R17+0x500] ;  /* 0x0005000011138984 */ /* 0x0000a20000000800 */
[----:B------:R-:W-:Y:S05]  /*4030*/  BRA.DIV UR5, `(.L_x_992) ;  /* 0x0000001205607947 */ /* 0x000fea000b800000 */
[----:B0-----:R-:W-:Y:S01]  /*4040*/  IMAD.MOV.U32 R17, RZ, RZ, 0xffff ;  /* 0x0000ffffff117424 */ /* 0x001fe200078e00ff */
[----:B------:R-:W-:Y:S01]  /*4050*/  MOV R22, 0xffff ;  /* 0x0000ffff00167802 */ /* 0x000fe20000000f00 */
[----:B------:R-:W-:Y:S01]  /*4060*/  IMAD.MOV.U32 R23, RZ, RZ, 0xffff ;  /* 0x0000ffffff177424 */ /* 0x000fe200078e00ff */
[----:B------:R-:W-:Y:S01]  /*4070*/  MOV R24, 0xffff ;  /* 0x0000ffff00187802 */ /* 0x000fe20000000f00 */
[----:B------:R-:W-:Y:S01]  /*4080*/  IMAD.MOV.U32 R25, RZ, RZ, 0xffff ;  /* 0x0000ffffff197424 */ /* 0x000fe200078e00ff */
        /* <DEDUP_REMOVED lines=17> */
.L_x_1005:
        /* <DEDUP_REMOVED lines=45> */
.L_x_1015:
        /* <DEDUP_REMOVED lines=39> */
.L_x_1025:
[----:B--2---:R-:W-:Y:S01]  /*46e0*/  FADD.FTZ R22, R26, R25 ;  /* 0x000000191a167221 */ /* 0x004fe20000010000 */
[----:B------:R-:W-:Y:S02]  /*46f0*/  @!P1 F2FP.BF16.F32.PACK_AB R17, RZ, R32 ;  /* 0x00000020ff11923e */ /* 0x000fe400000010ff */
[----:B------:R-:W-:Y:S02]  /*4700*/  LEA.HI R27, R3, 0x3c, RZ, 0x1c ;  /* 0x0000003c031b7811 */ /* 0x000fe400078fe0ff */
[----:B------:R-:W-:Y:S01]  /*4710*/  @!P1 F2FP.BF16.F32.PACK_AB R22, RZ, R22 ;  /* 0x00000016ff16923e */ /* 0x000fe200000010ff */
[----:B------:R3:W-:Y:S04]  /*4720*/  @!P1 STG.E.U16 desc[UR8][R18.64+0x50], R17 ;  /* 0x0000501112009986 */ /* 0x0007e8000c101508 */
[----:B------:R3:W-:Y:S02]  /*4730*/  @!P1 STG.E.U16 desc[UR8][R20.64+0x50], R22 ;  /* 0x0000501614009986 */ /* 0x0007e4000c101508 */
.L_x_991:
[----:B------:R-:W-:Y:S05]  /*4740*/  BSYNC B0 ;  /* 0x0000000000007941 */ /* 0x000fea0003800000 */
.L_x_990:
[----:B------:R-:W-:-:S13]  /*4750*/  ISETP.GE.U32.AND P0, PT, R7, 0x3c, PT ;  /* 0x0000003c0700780c */ /* 0x000fda0003f06070 */
[----:B------:R-:W-:Y:S05]  /*4760*/  @!P0 BRA `(.L_x_989) ;  /* 0x0000000800748947 */ /* 0x000fea0003800000 */
[----:B------:R-:W-:Y:S01]  /*4770*/  ISETP.GT.U32.AND P0, PT, R52, 0x9, PT ;  /* 0x000000093400780c */ /* 0x000fe20003f04070 */
[----:B------:R-:W-:-:S12]  /*4780*/  UMOV UR5, 0xffff ;  /* 0x0000ffff00057882 */ /* 0x000fd80000000000 */
[C---:B-123--:R-:W-:Y:S02]  /*4790*/  @!P0 SHF.L.U32 R18, R52.reuse, 0x1, RZ ;  /* 0x0000000134128819 */ /* 0x04efe400000006ff */
[----:B------:R-:W-:Y:S02]  /*47a0*/  @!P0 LEA R20, R52, UR4, 0x7 ;  /* 0x0000000434148c11 */ /* 0x000fe4000f8e38ff */
[----:B0-----:R-:W-:Y:S02]  /*47b0*/  @!P0 LOP3.LUT R17, R27, R18, RZ, 0x3c, !PT ;  /* 0x000000121b118212 */ /* 0x001fe400078e3cff */
[----:B------:R-:W-:Y:S02]  /*47c0*/  CS2R R18, SRZ ;  /* 0x0000000000127805 */ /* 0x000fe4000001ff00 */
[----:B------:R-:W-:-:S05]  /*47d0*/  @!P0 LEA R17, R17, R20, 0x2 ;  /* 0x0000001411118211 */ /* 0x000fca00078e10ff */
[----:B------:R0:W1:Y:S04]  /*47e0*/  @!P0 LDS R18, [R17] ;  /* 0x0000000011128984 */ /* 0x0000680000000800 */
[----:B------:R0:W2:Y:S01]  /*47f0*/  @!P0 LDS R19, [R17+0x500] ;  /* 0x0005000011138984 */ /* 0x0000a20000000800 */
[----:B------:R-:W-:Y:S05]  /*4800*/  BRA.DIV UR5, `(.L_x_995) ;  /* 0x0000001605107947 */ /* 0x000fea000b800000 */
[C---:B------:R-:W-:Y:S01]  /*4810*/  @!P0 VIADD R20, R27.reuse, 0x28 ;  /* 0x000000281b148836 */ /* 0x040fe20000000000 */
[C---:B------:R-:W-:Y:S01]  /*4820*/  @!P0 SHF.L.U32 R21, R52.reuse, 0x1, RZ ;  /* 0x0000000134158819 */ /* 0x040fe200000006ff */
[C---:B------:R-:W-:Y:S01]  /*4830*/  @!P0 IMAD.SHL.U32 R29, R52.reuse, 0x2, RZ ;  /* 0x00000002341d8824 */ /* 0x040fe200078e00ff */
[----:B------:R-:W-:Y:S01]  /*4840*/  @!P0 LEA R25, R52, UR4, 0x7 ;  /* 0x0000000434198c11 */ /* 0x000fe2000f8e38ff */
[C---:B------:R-:W-:Y:S01]  /*4850*/  @!P0 VIADD R28, R27.reuse, 0x3c ;  /* 0x0000003c1b1c8836 */ /* 0x040fe20000000000 */
[----:B------:R-:W-:Y:S01]  /*4860*/  @!P0 LOP3.LUT R20, R20, R21, RZ, 0x3c, !PT ;  /* 0x0000001514148212 */ /* 0x000fe200078e3cff */
[----:B------:R-:W-:Y:S01]  /*4870*/  HFMA2.MMA R34, -RZ, RZ, 0, 0 ;  /* 0x00000000ff227435 */ /* 0x000fe200000001ff */
[----:B------:R-:W-:Y:S01]  /*4880*/  @!P0 IADD3 R26, R27, 0x14, RZ ;  /* 0x000000141b1a8810 */ /* 0x000fe20007ffe0ff */
[----:B0-----:R-:W-:Y:S01]  /*4890*/  IMAD.MOV.U32 R17, RZ, RZ, 0xffff ;  /* 0x0000ffffff117424 */ /* 0x001fe200078e00ff */
[----:B------:R-:W-:Y:S01]  /*48a0*/  @!P0 LEA R20, R20, R25, 0x2 ;  /* 0x0000001914148211 */ /* 0x000fe200078e10ff */
[----:B------:R-:W-:Y:S01]  /*48b0*/  IMAD.MOV.U32 R24, RZ, RZ, 0xffff ;  /* 0x0000ffffff187424 */ /* 0x000fe200078e00ff */
[----:B------:R-:W-:Y:S01]  /*48c0*/  @!P0 LOP3.LUT R26, R26, R29, RZ, 0x3c, !PT ;  /* 0x0000001d1a1a8212 */ /* 0x000fe200078e3cff */
[----:B------:R-:W-:Y:S01]  /*48d0*/  HFMA2.MMA R42, -RZ, RZ, 0, 0 ;  /* 0x00000000ff2a7435 */ /* 0x000fe200000001ff */
[C---:B------:R-:W-:Y:S01]  /*48e0*/  @!P0 LEA R31, R52.reuse, UR4, 0x7 ;  /* 0x00000004341f8c11 */ /* 0x040fe2000f8e38ff */
[----:B------:R-:W0:Y:S01]  /*48f0*/  @!P0 LDS R21, [R20] ;  /* 0x0000000014158984 */ /* 0x000e220000000800 */
[----:B------:R-:W-:Y:S01]  /*4900*/  @!P0 SHF.L.U32 R25, R52, 0x1, RZ ;  /* 0x0000000134198819 */ /* 0x000fe200000006ff */
[----:B------:R-:W-:Y:S01]  /*4910*/  IMAD.MOV.U32 R41, RZ, RZ, RZ ;  /* 0x000000ffff297224 */ /* 0x000fe200078e00ff */
[----:B------:R-:W-:Y:S01]  /*4920*/  @!P0 LEA R26, R26, R31, 0x2 ;  /* 0x0000001f1a1a8211 */ /* 0x000fe200078e10ff */
[----:B------:R-:W-:Y:S01]  /*4930*/  @!P0 LDS R35, [R20+0x500] ;  /* 0x0005000014238984 */ /* 0x000fe20000000800 */
[----:B------:R-:W-:-:S02]  /*4940*/  @!P0 LOP3.LUT R25, R28, R25, RZ, 0x3c, !PT ;  /* 0x000000191c198212 */ /* 0x000fc400078e3cff */
[----:B------:R-:W-:Y:S02]  /*4950*/  CS2R R28, SRZ ;  /* 0x00000000001c7805 */ /* 0x000fe4000001ff00 */
[----:B------:R-:W-:Y:S01]  /*4960*/  @!P0 LEA R38, R52, UR4, 0x7 ;  /* 0x0000000434268c11 */ /* 0x000fe2000f8e38ff */
[----:B------:R-:W-:Y:S01]  /*4970*/  @!P0 LDS R30, [R26] ;  /* 0x000000001a1e8984 */ /* 0x000fe20000000800 */
[----:B------:R-:W-:Y:S02]  /*4980*/  MOV R22, 0xffff ;  /* 0x0000ffff00167802 */ /* 0x000fe40000000f00 */
[----:B------:R-:W-:Y:S01]  /*4990*/  @!P0 LEA R38, R25, R38, 0x2 ;  /* 0x0000002619268211 */ /* 0x000fe200078e10ff */
[----:B------:R3:W-:Y:S01]  /*49a0*/  @!P0 LDS R31, [R26+0x500] ;  /* 0x000500001a1f8984 */ /* 0x0007e20000000800 */
[----:B------:R-:W-:Y:S02]  /*49b0*/  MOV R23, 0xffff ;  /* 0x0000ffff00177802 */ /* 0x000fe40000000f00 */
[----:B------:R-:W-:Y:S01]  /*49c0*/  MOV R36, RZ ;  /* 0x000000ff00247202 */ /* 0x000fe20000000f00 */
[----:B--2---:R-:W2:Y:S01]  /*49d0*/  SHFL.BFLY PT, R25, R19, 0x8, 0x101f ;  /* 0x0d101f0013197f89 */ /* 0x004ea200000e0000 */
[----:B------:R-:W-:-:S03]  /*49e0*/  MOV R32, 0xffff ;  /* 0x0000ffff00207802 */ /* 0x000fc60000000f00 */
[----:B------:R-:W4:Y:S01]  /*49f0*/  @!P0 LDS R40, [R38] ;  /* 0x0000000026288984 */ /* 0x000f220000000800 */
[----:B---3--:R-:W-:-:S03]  /*4a00*/  IMAD.MOV.U32 R26, RZ, RZ, 0xffff ;  /* 0x0000ffffff1a7424 */ /* 0x008fc600078e00ff */
[----:B------:R3:W5:Y:S02]  /*4a10*/  @!P0 LDS R43, [R38+0x500] ;  /* 0x00050000262b8984 */ /* 0x0007640000000800 */
[----:B---3--:R-:W-:Y:S01]  /*4a20*/  IMAD.MOV.U32 R38, RZ, RZ, 0xffff ;  /* 0x0000ffffff267424 */ /* 0x008fe200078e00ff */
[----:B0-----:R-:W-:Y:S01]  /*4a30*/  @!P0 MOV R34, R21 ;  /* 0x0000001500228202 */ /* 0x001fe20000000f00 */
[----:B--2---:R-:W-:Y:S01]  /*4a40*/  FADD.FTZ R20, R25, R19 ;  /* 0x0000001319147221 */ /* 0x004fe20000010000 */
[----:B-1----:R-:W0:Y:S01]  /*4a50*/  SHFL.BFLY PT, R21, R18, 0x8, 0x101f ;  /* 0x0d101f0012157f89 */ /* 0x002e2200000e0000 */
[----:B------:R-:W-:Y:S02]  /*4a60*/  MOV R25, 0xffff ;  /* 0x0000ffff00197802 */ /* 0x000fe40000000f00 */
[----:B------:R-:W-:Y:S02]  /*4a70*/  @!P0 MOV R36, R35 ;  /* 0x0000002300248202 */ /* 0x000fe40000000f00 */
[----:B------:R-:W-:Y:S01]  /*4a80*/  MOV R35, 0xffff ;  /* 0x0000ffff00237802 */ /* 0x000fe20000000f00 */
[----:B------:R-:W-:Y:S01]  /*4a90*/  @!P0 IMAD.MOV.U32 R28, RZ, RZ, R30 ;  /* 0x000000ffff1c8224 */ /* 0x000fe200078e001e */
[----:B------:R-:W1:Y:S01]  /*4aa0*/  SHFL.BFLY PT, R25, R20, 0x4, 0x101f ;  /* 0x0c901f0014197f89 */ /* 0x000e6200000e0000 */
[----:B------:R-:W-:Y:S01]  /*4ab0*/  @!P0 IMAD.MOV.U32 R29, RZ, RZ, R31 ;  /* 0x000000ffff1d8224 */ /* 0x000fe200078e001f */
[----:B------:R-:W-:-:S02]  /*4ac0*/  MOV R31, 0xffff ;  /* 0x0000ffff001f7802 */ /* 0x000fc40000000f00 */
[----:B------:R-:W2:Y:S04]  /*4ad0*/  SHFL.BFLY PT, R33, R28, 0x8, 0x101f ;  /* 0x0d101f001c217f89 */ /* 0x000ea800000e0000 */
[----:B------:R-:W3:Y:S01]  /*4ae0*/  SHFL.BFLY PT, R37, R34, 0x8, 0x101f ;  /* 0x0d101f0022257f89 */ /* 0x000ee200000e0000 */
[----:B----4-:R-:W-:-:S03]  /*4af0*/  @!P0 MOV R41, R40 ;  /* 0x0000002800298202 */ /* 0x010fc60000000f00 */
[----:B------:R-:W4:Y:S01]  /*4b00*/  SHFL.BFLY PT, R30, R29, 0x8, 0x101f ;  /* 0x0d101f001d1e7f89 */ /* 0x000f2200000e0000 */
[----:B------:R-:W-:Y:S02]  /*4b10*/  MOV R40, 0xffff ;  /* 0x0000ffff00287802 */ /* 0x000fe40000000f00 */
[----:B-----5:R-:W-:Y:S01]  /*4b20*/  @!P0 MOV R42, R43 ;  /* 0x0000002b002a8202 */ /* 0x020fe20000000f00 */
[----:B------:R-:W5:Y:S01]  /*4b30*/  SHFL.BFLY PT, R39, R36, 0x8, 0x101f ;  /* 0x0d101f0024277f89 */ /* 0x000f6200000e0000 */
[----:B0-----:R-:W-:Y:S01]  /*4b40*/  FADD.FTZ R21, R21, R18 ;  /* 0x0000001215157221 */ /* 0x001fe20000010000 */
[----:B------:R-:W-:Y:S02]  /*4b50*/  MOV R43, 0xffff ;  /* 0x0000ffff002b7802 */ /* 0x000fe40000000f00 */
[----:B------:R-:W0:Y:S01]  /*4b60*/  SHFL.BFLY PT, R44, R41, 0x8, 0x101f ;  /* 0x0d101f00292c7f89 */ /* 0x000e2200000e0000 */
[----:B------:R-:W-:Y:S01]  /*4b70*/  ISETP.NE.AND P0, PT, R52, RZ, PT ;  /* 0x000000ff3400720c */ /* 0x000fe20003f05270 */
[----:B-1----:R-:W-:-:S02]  /*4b80*/  FADD.FTZ R19, R20, R25 ;  /* 0x0000001914137221 */ /* 0x002fc40000010000 */
[----:B------:R-:W1:Y:S01]  /*4b90*/  SHFL.BFLY PT, R18, R21, 0x4, 0x101f ;  /* 0x0c901f0015127f89 */ /* 0x000e6200000e0000 */
[----:B------:R-:W-:Y:S01]  /*4ba0*/  MOV R20, 0xffff ;  /* 0x0000ffff00147802 */ /* 0x000fe20000000f00 */
[----:B--2---:R-:W-:Y:S02]  /*4bb0*/  FADD.FTZ R33, R33, R28 ;  /* 0x0000001c21217221 */ /* 0x004fe40000010000 */
[----:B------:R-:W2:Y:S01]  /*4bc0*/  SHFL.BFLY PT, R43, R42, 0x8, 0x101f ;  /* 0x0d101f002a2b7f89 */ /* 0x000ea200000e0000 */
[----:B---3--:R-:W-:-:S03]  /*4bd0*/  FADD.FTZ R37, R37, R34 ;  /* 0x0000002225257221 */ /* 0x008fc60000010000 */
[----:B------:R-:W3:Y:S01]  /*4be0*/  SHFL.BFLY PT, R28, R33, 0x4, 0x101f ;  /* 0x0c901f00211c7f89 */ /* 0x000ee200000e0000 */
[----:B----4-:R-:W-:-:S03]  /*4bf0*/  FADD.FTZ R30, R30, R29 ;  /* 0x0000001d1e1e7221 */ /* 0x010fc60000010000 */
[----:B------:R-:W4:Y:S01]  /*4c00*/  SHFL.BFLY PT, R34, R37, 0x4, 0x101f ;  /* 0x0c901f0025227f89 */ /* 0x000f2200000e0000 */
[----:B-----5:R-:W-:-:S03]  /*4c10*/  FADD.FTZ R39, R39, R36 ;  /* 0x0000002427277221 */ /* 0x020fc60000010000 */
[----:B------:R-:W5:Y:S01]  /*4c20*/  SHFL.BFLY PT, R29, R30, 0x4, 0x101f ;  /* 0x0c901f001e1d7f89 */ /* 0x000f6200000e0000 */
[----:B0-----:R-:W-:-:S03]  /*4c30*/  FADD.FTZ R44, R44, R41 ;  /* 0x000000292c2c7221 */ /* 0x001fc60000010000 */
[----:B------:R-:W0:Y:S01]  /*4c40*/  SHFL.BFLY PT, R36, R39, 0x4, 0x101f ;  /* 0x0c901f0027247f89 */ /* 0x000e2200000e0000 */
[----:B------:R-:W-:Y:S01]  /*4c50*/  MOV R41, 0xffff ;  /* 0x0000ffff00297802 */ /* 0x000fe20000000f00 */
[----:B-1----:R-:W-:Y:S01]  /*4c60*/  FADD.FTZ R18, R21, R18 ;  /* 0x0000001215127221 */ /* 0x002fe20000010000 */
[----:B------:R-:W-:Y:S01]  /*4c70*/  IMAD.MOV.U32 R21, RZ, RZ, 0xffff ;  /* 0x0000ffffff157424 */ /* 0x000fe200078e00ff */
[----:B------:R-:W1:Y:S01]  /*4c80*/  SHFL.BFLY PT, R25, R19, 0x2, 0x101f ;  /* 0x0c501f0013197f89 */ /* 0x000e6200000e0000 */
[----:B--2---:R-:W-:Y:S01]  /*4c90*/  FADD.FTZ R42, R43, R42 ;  /* 0x0000002a2b2a7221 */ /* 0x004fe20000010000 */
[----:B------:R-:W-:-:S03]  /*4ca0*/  IMAD.MOV.U32 R43, RZ, RZ, 0xffff ;  /* 0x0000ffffff2b7424 */ /* 0x000fc600078e00ff */
[----:B------:R-:W2:Y:S01]  /*4cb0*/  SHFL.BFLY PT, R21, R18, 0x2, 0x101f ;  /* 0x0c501f0012157f89 */ /* 0x000ea200000e0000 */
[----:B---3--:R-:W-:Y:S01]  /*4cc0*/  FADD.FTZ R28, R33, R28 ;  /* 0x0000001c211c7221 */ /* 0x008fe20000010000 */
[----:B------:R-:W-:Y:S02]  /*4cd0*/  MOV R33, 0xffff ;  /* 0x0000ffff00217802 */ /* 0x000fe40000000f00 */
[----:B------:R-:W3:Y:S01]  /*4ce0*/  SHFL.BFLY PT, R41, R44, 0x4, 0x101f ;  /* 0x0c901f002c297f89 */ /* 0x000ee200000e0000 */
[----:B----4-:R-:W-:Y:S01]  /*4cf0*/  FADD.FTZ R34, R37, R34 ;  /* 0x0000002225227221 */ /* 0x010fe20000010000 */
[----:B------:R-:W-:Y:S02]  /*4d00*/  IMAD.MOV.U32 R37, RZ, RZ, 0xffff ;  /* 0x0000ffffff257424 */ /* 0x000fe400078e00ff */
[----:B------:R-:W4:Y:S01]  /*4d10*/  SHFL.BFLY PT, R43, R42, 0x4, 0x101f ;  /* 0x0c901f002a2b7f89 */ /* 0x000f2200000e0000 */
[----:B-----5:R-:W-:-:S03]  /*4d20*/  FADD.FTZ R29, R30, R29 ;  /* 0x0000001d1e1d7221 */ /* 0x020fc60000010000 */
[----:B------:R-:W5:Y:S01]  /*4d30*/  SHFL.BFLY PT, R33, R28, 0x2, 0x101f ;  /* 0x0c501f001c217f89 */ /* 0x000f6200000e0000 */
[----:B0-----:R-:W-:Y:S01]  /*4d40*/  FADD.FTZ R36, R39, R36 ;  /* 0x0000002427247221 */ /* 0x001fe20000010000 */
[----:B------:R-:W-:Y:S02]  /*4d50*/  MOV R39, 0xffff ;  /* 0x0000ffff00277802 */ /* 0x000fe40000000f00 */
[----:B------:R-:W0:Y:S01]  /*4d60*/  SHFL.BFLY PT, R32, R29, 0x2, 0x101f ;  /* 0x0c501f001d207f89 */ /* 0x000e2200000e0000 */
[----:B-1----:R-:W-:-:S03]  /*4d70*/  FADD.FTZ R19, R19, R25 ;  /* 0x0000001913137221 */ /* 0x002fc60000010000 */
[----:B------:R-:W1:Y:S01]  /*4d80*/  SHFL.BFLY PT, R37, R34, 0x2, 0x101f ;  /* 0x0c501f0022257f89 */ /* 0x000e6200000e0000 */
[----:B------:R-:W-:-:S03]  /*4d90*/  IMAD.MOV.U32 R25, RZ, RZ, 0xffff ;  /* 0x0000ffffff197424 */ /* 0x000fc600078e00ff */
[----:B------:R-:W1:Y:S01]  /*4da0*/  SHFL.BFLY PT, R39, R36, 0x2, 0x101f ;  /* 0x0c501f0024277f89 */ /* 0x000e6200000e0000 */
[----:B--2---:R-:W-:Y:S02]  /*4db0*/  FADD.FTZ R18, R18, R21 ;  /* 0x0000001512127221 */ /* 0x004fe40000010000 */
[----:B------:R-:W2:Y:S01]  /*4dc0*/  @!P0 LDC.64 R20, c[0x0][0x218] ;  /* 0x00008600ff148b82 */ /* 0x000ea20000000a00 */
[----:B------:R-:W1:Y:S01]  /*4dd0*/  SHFL.BFLY PT, R26, R19, 0x1, 0x101f ;  /* 0x0c301f00131a7f89 */ /* 0x000e6200000e0000 */
[----:B---3--:R-:W-:Y:S01]  /*4de0*/  FADD.FTZ R41, R44, R41 ;  /* 0x000000292c297221 */ /* 0x008fe20000010000 */
[----:B------:R-:W-:Y:S02]  /*4df0*/  IMAD.MOV.U32 R44, RZ, RZ, 0xffff ;  /* 0x0000ffffff2c7424 */ /* 0x000fe400078e00ff */
[----:B------:R-:W3:Y:S01]  /*4e00*/  SHFL.BFLY PT, R31, R18, 0x1, 0x101f ;  /* 0x0c301f00121f7f89 */ /* 0x000ee200000e0000 */
[----:B----4-:R-:W-:Y:S01]  /*4e10*/  FADD.FTZ R42, R42, R43 ;  /* 0x0000002b2a2a7221 */ /* 0x010fe20000010000 */
[----:B------:R-:W-:Y:S01]  /*4e20*/  MOV R43, 0xffff ;  /* 0x0000ffff002b7802 */ /* 0x000fe20000000f00 */
[----:B-----5:R-:W-:Y:S01]  /*4e30*/  FADD.FTZ R30, R28, R33 ;  /* 0x000000211c1e7221 */ /* 0x020fe20000010000 */
[----:B------:R-:W-:Y:S01]  /*4e40*/  MOV R33, 0xffff ;  /* 0x0000ffff00217802 */ /* 0x000fe20000000f00 */
[----:B------:R-:W4:Y:S01]  /*4e50*/  SHFL.BFLY PT, R44, R41, 0x2, 0x101f ;  /* 0x0c501f00292c7f89 */ /* 0x000f2200000e0000 */
[----:B0-----:R-:W-:-:S03]  /*4e60*/  FADD.FTZ R32, R29, R32 ;  /* 0x000000201d207221 */ /* 0x001fc60000010000 */
[----:B------:R-:W0:Y:S01]  /*4e70*/  SHFL.BFLY PT, R35, R30, 0x1, 0x101f ;  /* 0x0c301f001e237f89 */ /* 0x000e2200000e0000 */
[----:B------:R-:W5:Y:S01]  /*4e80*/  LDC.64 R28, c[0x0][0x220] ;  /* 0x00008800ff1c7b82 */ /* 0x000f620000000a00 */
[----:B-1----:R-:W-:Y:S02]  /*4e90*/  FADD.FTZ R37, R34, R37 ;  /* 0x0000002522257221 */ /* 0x002fe40000010000 */
[----:B------:R-:W1:Y:S01]  /*4ea0*/  SHFL.BFLY PT, R33, R32, 0x1, 0x101f ;  /* 0x0c301f0020217f89 */ /* 0x000e6200000e0000 */
[----:B------:R-:W-:-:S03]  /*4eb0*/  FADD.FTZ R39, R36, R39 ;  /* 0x0000002724277221 */ /* 0x000fc60000010000 */
[----:B------:R-:W1:Y:S01]  /*4ec0*/  SHFL.BFLY PT, R38, R37, 0x1, 0x101f ;  /* 0x0c301f0025267f89 */ /* 0x000e6200000e0000 */
[----:B------:R-:W-:-:S03]  /*4ed0*/  FADD.FTZ R36, R19, R26 ;  /* 0x0000001a13247221 */ /* 0x000fc60000010000 */
[----:B------:R-:W1:Y:S01]  /*4ee0*/  SHFL.BFLY PT, R40, R39, 0x1, 0x101f ;  /* 0x0c301f0027287f89 */ /* 0x000e6200000e0000 */
[----:B---3--:R-:W-:Y:S01]  /*4ef0*/  FADD.FTZ R34, R18, R31 ;  /* 0x0000001f12227221 */ /* 0x008fe20000010000 */
[----:B------:R-:W-:Y:S01]  /*4f00*/  IADD3 R31, R27, R16, RZ ;  /* 0x000000101b1f7210 */ /* 0x000fe20007ffe0ff */
[----:B------:R-:W3:Y:S01]  /*4f10*/  @!P0 LDC.64 R18, c[0x0][0x218] ;  /* 0x00008600ff128b82 */ /* 0x000ee20000000a00 */
[----:B------:R-:W3:Y:S01]  /*4f20*/  SHFL.BFLY PT, R43, R42, 0x2, 0x101f ;  /* 0x0c501f002a2b7f89 */ /* 0x000ee200000e0000 */
[----:B------:R-:W-:Y:S02]  /*4f30*/  @!P0 F2FP.BF16.F32.PACK_AB R36, RZ, R36 ;  /* 0x00000024ff24823e */ /* 0x000fe400000010ff */
[----:B------:R-:W-:Y:S01]  /*4f40*/  @!P0 F2FP.BF16.F32.PACK_AB R34, RZ, R34 ;  /* 0x00000022ff22823e */ /* 0x000fe200000010ff */
[----:B--2---:R-:W-:-:S04]  /*4f50*/  @!P0 IMAD.WIDE R20, R31, 0x2, R20 ;  /* 0x000000021f148825 */ /* 0x004fc800078e0214 */
[----:B----4-:R-:W-:Y:S01]  /*4f60*/  FADD.FTZ R41, R41, R44 ;  /* 0x0000002c29297221 */ /* 0x010fe20000010000 */
[----:B------:R-:W2:Y:S01]  /*4f70*/  @!P0 LDC.64 R26, c[0x0][0x218] ;  /* 0x00008600ff1a8b82 */ /* 0x000ea20000000a00 */
[----:B0-----:R-:W-:Y:S01]  /*4f80*/  FADD.FTZ R30, R30, R35 ;  /* 0x000000231e1e7221 */ /* 0x001fe20000010000 */
[----:B-----5:R-:W-:Y:S01]  /*4f90*/  IMAD.WIDE R28, R31, 0x2, R28 ;  /* 0x000000021f1c7825 */ /* 0x020fe200078e021c */
[----:B------:R0:W-:Y:S03]  /*4fa0*/  @!P0 STG.E.U16 desc[UR8][R20.64], R34 ;  /* 0x0000002214008986 */ /* 0x0001e6000c101508 */
[----:B-1----:R-:W-:Y:S01]  /*4fb0*/  FADD.FTZ R32, R32, R33 ;  /* 0x0000002120207221 */ /* 0x002fe20000010000 */
[----:B------:R-:W-:Y:S01]  /*4fc0*/  @!P0 F2FP.BF16.F32.PACK_AB R17, RZ, R30 ;  /* 0x0000001eff11823e */ /* 0x000fe200000010ff */
[----:B------:R-:W-:Y:S01]  /*4fd0*/  @!P0 STG.E.U16 desc[UR8][R28.64], R36 ;  /* 0x000000241c008986 */ /* 0x000fe2000c101508 */
[----:B------:R-:W-:-:S03]  /*4fe0*/  FADD.FTZ R37, R37, R38 ;  /* 0x0000002625257221 */ /* 0x000fc60000010000 */
[----:B------:R-:W1:Y:S01]  /*4ff0*/  SHFL.BFLY PT, R20, R41, 0x1, 0x101f ;  /* 0x0c301f0029147f89 */ /* 0x000e6200000e0000 */
[----:B------:R-:W-:Y:S01]  /*5000*/  FADD.FTZ R39, R39, R40 ;  /* 0x0000002827277221 */ /* 0x000fe20000010000 */
[----:B------:R-:W-:Y:S02]  /*5010*/  @!P0 F2FP.BF16.F32.PACK_AB R22, RZ, R37 ;  /* 0x00000025ff16823e */ /* 0x000fe400000010ff */
[----:B0-----:R-:W-:Y:S01]  /*5020*/  @!P0 F2FP.BF16.F32.PACK_AB R21, RZ, R32 ;  /* 0x00000020ff15823e */ /* 0x001fe200000010ff */
[----:B---3--:R-:W-:-:S04]  /*5030*/  @!P0 IMAD.WIDE R18, R31, 0x2, R18 ;  /* 0x000000021f128825 */ /* 0x008fc800078e0212 */
[----:B------:R-:W-:Y:S01]  /*5040*/  FADD.FTZ R42, R42, R43 ;  /* 0x0000002b2a2a7221 */ /* 0x000fe20000010000 */
[----:B------:R-:W-:-:S04]  /*5050*/  @!P0 F2FP.BF16.F32.PACK_AB R30, RZ, R39 ;  /* 0x00000027ff1e823e */ /* 0x000fc800000010ff */
[----:B------:R0:W3:Y:S01]  /*5060*/  SHFL.BFLY PT, R25, R42, 0x1, 0x101f ;  /* 0x0c301f002a197f89 */ /* 0x0000e200000e0000 */
[----:B--2---:R-:W-:-:S05]  /*5070*/  @!P0 IMAD.WIDE R26, R31, 0x2, R26 ;  /* 0x000000021f1a8825 */ /* 0x004fca00078e021a */
[----:B------:R0:W-:Y:S04]  /*5080*/  @!P0 STG.E.U16 desc[UR8][R26.64+0x28], R17 ;  /* 0x000028111a008986 */ /* 0x0001e8000c101508 */
[----:B------:R0:W-:Y:S01]  /*5090*/  @!P0 STG.E.U16 desc[UR8][R28.64+0x28], R21 ;  /* 0x000028151c008986 */ /* 0x0001e2000c101508 */
[----:B-1----:R-:W-:-:S03]  /*50a0*/  FADD.FTZ R20, R41, R20 ;  /* 0x0000001429147221 */ /* 0x002fc60000010000 */
[----:B------:R0:W-:Y:S04]  /*50b0*/  @!P0 STG.E.U16 desc[UR8][R18.64+0x50], R22 ;  /* 0x0000501612008986 */ /* 0x0001e8000c101508 */
[----:B---3--:R0:W-:Y:S02]  /*50c0*/  @!P0 STG.E.U16 desc[UR8][R28.64+0x50], R30 ;  /* 0x0000501e1c008986 */ /* 0x0081e4000c101508 */
.L_x_1059:
[----:B0-----:R-:W0:Y:S01]  /*50d0*/  @!P0 LDC.64 R18, c[0x0][0x218] ;  /* 0x00008600ff128b82 */ /* 0x001e220000000a00 */
[----:B------:R-:W-:Y:S01]  /*50e0*/  FADD.FTZ R25, R42, R25 ;  /* 0x000000192a197221 */ /* 0x000fe20000010000 */
[----:B------:R-:W-:-:S04]  /*50f0*/  @!P0 F2FP.BF16.F32.PACK_AB R17, RZ, R20 ;  /* 0x00000014ff11823e */ /* 0x000fc800000010ff */
[----:B------:R-:W-:Y:S01]  /*5100*/  @!P0 F2FP.BF16.F32.PACK_AB R20, RZ, R25 ;  /* 0x00000019ff14823e */ /* 0x000fe200000010ff */
[----:B0-----:R-:W-:-:S05]  /*5110*/  @!P0 IMAD.WIDE R18, R31, 0x2, R18 ;  /* 0x000000021f128825 */ /* 0x001fca00078e0212 */
[----:B------:R4:W-:Y:S04]  /*5120*/  @!P0 STG.E.U16 desc[UR8][R18.64+0x78], R17 ;  /* 0x0000781112008986 */ /* 0x0009e8000c101508 */
[----:B------:R4:W-:Y:S02]  /*5130*/  @!P0 STG.E.U16 desc[UR8][R28.64+0x78], R20 ;  /* 0x000078141c008986 */ /* 0x0009e4000c101508 */
.L_x_989:
[----:B------:R-:W-:Y:S05]  /*5140*/  WARPSYNC.ALL ;  /* 0x0000000000007948 */ /* 0x000fea0003800000 */
[----:B01-34-:R-:W-:Y:S01]  /*5150*/  HFMA2.MMA R17, -RZ, RZ, 0, 1.9073486328125e-05 ;  /* 0x00000140ff117435 */ /* 0x01bfe200000001ff */
[----:B------:R-:W-:Y:S01]  /*5160*/  IADD3 R16, R16, 0x400, RZ ;  /* 0x0000040010107810 */ /* 0x000fe20007ffe0ff */
[----:B------:R-:W-:Y:S08]  /*5170*/  BAR.SYNC.DEFER_BLOCKING 0x0 ;  /* 0x0000000000007b1d */ /* 0x000ff00000010000 */
[----:B------:R-:W-:-:S05]  /*5180*/  IMAD R17, R0, R17, 0x140 ;  /* 0x0000014000117424 */ /* 0x000fca00078e0211 */
[----:B------:R-:W-:-:S13]  /*5190*/  ISETP.GE.AND P0, PT, R16, R17, PT ;  /* 0x000000111000720c */ /* 0x000fda0003f06270 */
[----:B------:R-:W-:Y:S05]  /*51a0*/  @!P0 BRA `(.L_x_996) ;  /* 0xffffffe000788947 */ /* 0x000fea000383ffff */
[----:B------:R-:W-:Y:S05]  /*51b0*/  EXIT ;  /* 0x000000000000794d */ /* 0x000fea0003800000 */
.L_x_992:
[----:B------:R-:W-:Y:S01]  /*51c0*/  HFMA2.MMA R22, -RZ, RZ, 0, 0.000503063201904296875 ;  /* 0x0000101fff167435 */ /* 0x000fe200000001ff */
[----:B-1----:R-:W-:Y:S01]  /*51d0*/  IMAD.MOV.U32 R24, RZ, RZ, R18 ;  /* 0x000000ffff187224 */ /* 0x002fe200078e0012 */
[----:B------:R-:W-:Y:S01]  /*51e0*/  MOV R23, 0x8 ;  /* 0x0000000800177802 */ /* 0x000fe20000000f00 */
[----:B0-----:R-:W-:-:S08]  /*51f0*/  IMAD.MOV.U32 R17, RZ, RZ, 0xffff ;  /* 0x0000ffffff117424 */ /* 0x001fd000078e00ff */
[----:B--2---:R-:W-:Y:S05]  /*5200*/  WARPSYNC.COLLECTIVE R17, `(.L_x_997) ;  /* 0x0000000011087348 */ /* 0x004fea0003c00000 */
[----:B------:R0:W1:Y:S02]  /*5210*/  SHFL.BFLY P2, R25, R24, R23, R22 ;  /* 0x0c00001718197389 */ /* 0x0000640000040016 */
[----:B012---:R-:W-:Y:S01]  /*5220*/  ENDCOLLECTIVE ;  /* 0x000000000000791b */ /* 0x007fe20003800000 */
.L_x_997:
[----:B------:R-:W-:Y:S02]  /*5230*/  MOV R24, R19 ;  /* 0x0000001300187202 */ /* 0x000fe40000000f00 */
[----:B------:R-:W-:-:S07]  /*5240*/  MOV R21, R25 ;  /* 0x0000001900157202 */ /* 0x000fce0000000f00 */
[----:B------:R-:W-:Y:S05]  /*5250*/  WARPSYNC.COLLECTIVE R17, `(.L_x_998) ;  /* 0x0000000011087348 */ /* 0x000fea0003c00000 */
[----:B------:R0:W1:Y:S02]  /*5260*/  SHFL.BFLY P2, R25, R24, R23, R22 ;  /* 0x0c00001718197389 */ /* 0x0000640000040016 */
[----:B01----:R-:W-:Y:S01]  /*5270*/  ENDCOLLECTIVE ;  /* 0x000000000000791b */ /* 0x003fe20003800000 */
.L_x_998:
[----:B------:R-:W-:Y:S01]  /*5280*/  FADD.FTZ R21, R21, R18 ;  /* 0x0000001215157221 */ /* 0x000fe20000010000 */
[----:B------:R-:W-:-:S04]  /*5290*/  HFMA2.MMA R23, -RZ, RZ, 0, 2.384185791015625e-07 ;  /* 0x00000004ff177435 */ /* 0x000fc800000001ff */
[----:B------:R-:W-:Y:S01]  /*52a0*/  MOV R24, R21 ;  /* 0x0000001500187202 */ /* 0x000fe20000000f00 */
[----:B------:R-:W-:-:S07]  /*52b0*/  IMAD.MOV.U32 R20, RZ, RZ, R25 ;  /* 0x000000ffff147224 */ /* 0x000fce00078e0019 */
[----:B------:R-:W-:Y:S05]  /*52c0*/  WARPSYNC.COLLECTIVE R17, `(.L_x_999) ;  /* 0x0000000011087348 */ /* 0x000fea0003c00000 */
[----:B------:R0:W1:Y:S02]  /*52d0*/  SHFL.BFLY P2, R25, R24, R23, R22 ;  /* 0x0c00001718197389 */ /* 0x0000640000040016 */
[----:B01----:R-:W-:Y:S01]  /*52e0*/  ENDCOLLECTIVE ;  /* 0x000000000000791b */ /* 0x003fe20003800000 */
.L_x_999:
[----:B------:R-:W-:-:S05]  /*52f0*/  FADD.FTZ R20, R20, R19 ;  /* 0x0000001314147221 */ /* 0x000fca0000010000 */
[----:B------:R-:W-:Y:S01]  /*5300*/  MOV R24, R20 ;  /* 0x0000001400187202 */ /* 0x000fe20000000f00 */
[----:B------:R-:W-:-:S07]  /*5310*/  IMAD.MOV.U32 R26, RZ, RZ, R25 ;  /* 0x000000ffff1a7224 */ /* 0x000fce00078e0019 */
[----:B------:R-:W-:Y:S05]  /*5320*/  WARPSYNC.COLLECTIVE R17, `(.L_x_1000) ;  /* 0x0000000011087348 */ /* 0x000fea0003c00000 */
[----:B------:R0:W1:Y:S02]  /*5330*/  SHFL.BFLY P2, R25, R24, R23, R22 ;  /* 0x0c00001718197389 */ /* 0x0000640000040016 */
[----:B01----:R-:W-:Y:S01]  /*5340*/  ENDCOLLECTIVE ;  /* 0x000000000000791b */ /* 0x003fe20003800000 */
.L_x_1000:
[----:B------:R-:W-:Y:S01]  /*5350*/  FADD.FTZ R26, R21, R26 ;  /* 0x0000001a151a7221 */ /* 0x000fe20000010000 */
[----:B------:R-:W-:-:S03]  /*5360*/  HFMA2.MMA R23, -RZ, RZ, 0, 1.1920928955078125e-07 ;  /* 0x00000002ff177435 */ /* 0x000fc600000001ff */
[----:B------:R-:W-:Y:S01]  /*5370*/  IMAD.MOV.U32 R24, RZ, RZ, R26 ;  /* 0x000000ffff187224 */ /* 0x000fe200078e001a */
[----:B------:R-:W-:-:S07]  /*5380*/  MOV R27, R25 ;  /* 0x00000019001b7202 */ /* 0x000fce0000000f00 */
[----:B------:R-:W-:Y:S05]  /*5390*/  WARPSYNC.COLLECTIVE R17, `(.L_x_1001) ;  /* 0x0000000011087348 */ /* 0x000fea0003c00000 */
[----:B------:R0:W1:Y:S02]  /*53a0*/  SHFL.BFLY P2, R25, R24, R23, R22 ;  /* 0x0c00001718197389 */ /* 0x0000640000040016 */
[----:B01----:R-:W-:Y:S01]  /*53b0*/  ENDCOLLECTIVE ;  /* 0x000000000000791b */ /* 0x003fe20003800000 */
.L_x_1001:
[----:B------:R-:W-:-:S04]  /*53c0*/  FADD.FTZ R27, R20, R27 ;  /* 0x0000001b141b7221 */ /* 0x000fc80000010000 */
[----:B------:R-:W-:Y:S01]  /*53d0*/  IMAD.MOV.U32 R24, RZ, RZ, R27 ;  /* 0x000000ffff187224 */ /* 0x000fe200078e001b */
[----:B------:R-:W-:-:S07]  /*53e0*/  MOV R29, R25 ;  /* 0x00000019001d7202 */ /* 0x000fce0000000f00 */
[----:B------:R-:W-:Y:S05]  /*53f0*/  WARPSYNC.COLLECTIVE R17, `(.L_x_1002) ;  /* 0x0000000011087348 */ /* 0x000fea0003c00000 */
[----:B------:R0:W1:Y:S02]  /*5400*/  SHFL.BFLY P2, R25, R24, R23, R22 ;  /* 0x0c00001718197389 */ /* 0x0000640000040016 */
[----:B01----:R-:W-:Y:S01]  /*5410*/  ENDCOLLECTIVE ;  /* 0x000000000000791b */ /* 0x003fe20003800000 */
.L_x_1002:
[----:B------:R-:W-:-:S05]  /*5420*/  FADD.FTZ R29, R26, R29 ;  /* 0x0000001d1a1d7221 */ /* 0x000fca0000010000 */
[----:B------:R-:W-:Y:S01]  /*5430*/  MOV R24, R29 ;  /* 0x0000001d00187202 */ /* 0x000fe20000000f00 */
[----:B------:R-:W-:Y:S01]  /*5440*/  IMAD.MOV.U32 R23, RZ, RZ, 0x1 ;  /* 0x00000001ff177424 */ /* 0x000fe200078e00ff */
[----:B------:R-:W-:-:S07]  /*5450*/  MOV R18, R25 ;  /* 0x0000001900127202 */ /* 0x000fce0000000f00 */
[----:B------:R-:W-:Y:S05]  /*5460*/  WARPSYNC.COLLECTIVE R17, `(.L_x_1003) ;  /* 0x0000000011087348 */ /* 0x000fea0003c00000 */
[----:B------:R0:W1:Y:S02]  /*5470*/  SHFL.BFLY P2, R25, R24, R23, R22 ;  /* 0x0c00001718197389 */ /* 0x0000640000040016 */
[----:B01----:R-:W-:Y:S01]  /*5480*/  ENDCOLLECTIVE ;  /* 0x000000000000791b */ /* 0x003fe20003800000 */
.L_x_1003:
[----:B------:R-:W-:-:S05]  /*5490*/  FADD.FTZ R28, R27, R18 ;  /* 0x000000121b1c7221 */ /* 0x000fca0000010000 */
[----:B------:R-:W-:Y:S02]  /*54a0*/  MOV R24, R28 ;  /* 0x0000001c00187202 */ /* 0x000fe40000000f00 */
[----:B------:R-:W-:-:S07]  /*54b0*/  MOV R30, R25 ;  /* 0x00000019001e7202 */ /* 0x000fce0000000f00 */
[----:B------:R-:W-:Y:S05]  /*54c0*/  WARPSYNC.COLLECTIVE R17, `(.L_x_1004) ;  /* 0x0000000011087348 */ /* 0x000fea0003c00000 */
[----:B------:R0:W1:Y:S02]  /*54d0*/  SHFL.BFLY P2, R25, R24, R23, R22 ;  /* 0x0c00001718197389 */ /* 0x0000640000040016 */
[----:B01----:R-:W-:Y:S01]  /*54e0*/  ENDCOLLECTIVE ;  /* 0x000000000000791b */ /* 0x003fe20003800000 */
.L_x_1004:
[----:B------:R-:W-:Y:S01]  /*54f0*/  FADD.FTZ R30, R29, R30 ;  /* 0x0000001e1d1e7221 */ /* 0x000fe20000010000 */
[----:B------:R-:W-:Y:S06]  /*5500*/  BRA `(.L_x_1005) ;  /* 0xffffffec00247947 */ /* 0x000fec000383ffff */
.L_x_993:
        /* <DEDUP_REMOVED lines=8> */
.L_x_1007:
[----:B------:R-:W-:Y:S05]  /*5590*/  BSYNC B1 ;  /* 0x0000000000017941 */ /* 0x000fea0003800000 */
.L_x_1006:
        /* <DEDUP_REMOVED lines=8> */
.L_x_1008:
[----:B------:R-:W-:Y:S01]  /*5620*/  FADD.FTZ R29, R29, R26 ;  /* 0x0000001a1d1d7221 */ /* 0x000fe20000010000 */
[----:B------:R-:W-:-:S04]  /*5630*/  HFMA2.MMA R23, -RZ, RZ, 0, 2.384185791015625e-07 ;  /* 0x00000004ff177435 */ /* 0x000fc800000001ff */
[----:B------:R-:W-:Y:S01]  /*5640*/  MOV R24, R29 ;  /* 0x0000001d00187202 */ /* 0x000fe20000000f00 */
[----:B------:R-:W-:-:S07]  /*5650*/  IMAD.MOV.U32 R28, RZ, RZ, R25 ;  /* 0x000000ffff1c7224 */ /* 0x000fce00078e0019 */
[----:B------:R-:W-:Y:S05]  /*5660*/  WARPSYNC.COLLECTIVE R17, `(.L_x_1009) ;  /* 0x0000000011087348 */ /* 0x000fea0003c00000 */
[----:B------:R0:W1:Y:S02]  /*5670*/  SHFL.BFLY P2, R25, R24, R23, R22 ;  /* 0x0c00001718197389 */ /* 0x0000640000040016 */
[----:B01----:R-:W-:Y:S01]  /*5680*/  ENDCOLLECTIVE ;  /* 0x000000000000791b */ /* 0x003fe20003800000 */
.L_x_1009:
[----:B------:R-:W-:-:S05]  /*5690*/  FADD.FTZ R28, R28, R27 ;  /* 0x0000001b1c1c7221 */ /* 0x000fca0000010000 */
[----:B------:R-:W-:Y:S01]  /*56a0*/  MOV R24, R28 ;  /* 0x0000001c00187202 */ /* 0x000fe20000000f00 */
[----:B------:R-:W-:-:S07]  /*56b0*/  IMAD.MOV.U32 R30, RZ, RZ, R25 ;  /* 0x000000ffff1e7224 */ /* 0x000fce00078e0019 */
[----:B------:R-:W-:Y:S05]  /*56c0*/  WARPSYNC.COLLECTIVE R17, `(.L_x_1010) ;  /* 0x0000000011087348 */ /* 0x000fea0003c00000 */
[----:B------:R0:W1:Y:S02]  /*56d0*/  SHFL.BFLY P2, R25, R24, R23, R22 ;  /* 0x0c00001718197389 */ /* 0x0000640000040016 */
[----:B01----:R-:W-:Y:S01]  /*56e0*/  ENDCOLLECTIVE ;  /* 0x000000000000791b */ /* 0x003fe20003800000 */
.L_x_1010:
[----:B------:R-:W-:Y:S01]  /*56f0*/  FADD.FTZ R30, R29, R30 ;  /* 0x0000001e1d1e7221 */ /* 0x000fe20000010000 */
[----:B------:R-:W-:-:S03]  /*5700*/  HFMA2.MMA R23, -RZ, RZ, 0, 1.1920928955078125e-07 ;  /* 0x00000002ff177435 */ /* 0x000fc600000001ff */
[----:B------:R-:W-:Y:S01]  /*5710*/  IMAD.MOV.U32 R24, RZ, RZ, R30 ;  /* 0x000000ffff187224 */ /* 0x000fe200078e001e */
[----:B------:R-:W-:-:S07]  /*5720*/  MOV R31, R25 ;  /* 0x00000019001f7202 */ /* 0x000fce0000000f00 */
[----:B------:R-:W-:Y:S05]  /*5730*/  WARPSYNC.COLLECTIVE R17, `(.L_x_1011) ;  /* 0x0000000011087348 */ /* 0x000fea0003c00000 */
[----:B------:R0:W1:Y:S02]  /*5740*/  SHFL.BFLY P2, R25, R24, R23, R22 ;  /* 0x0c00001718197389 */ /* 0x0000640000040016 */
[----:B01----:R-:W-:Y:S01]  /*5750*/  ENDCOLLECTIVE ;  /* 0x000000000000791b */ /* 0x003fe20003800000 */
.L_x_1011:
[----:B------:R-:W-:-:S04]  /*5760*/  FADD.FTZ R31, R28, R31 ;  /* 0x0000001f1c1f7221 */ /* 0x000fc80000010000 */
[----:B------:R-:W-:Y:S01]  /*5770*/  IMAD.MOV.U32 R24, RZ, RZ, R31 ;  /* 0x000000ffff187224 */ /* 0x000fe200078e001f */
[----:B------:R-:W-:-:S07]  /*5780*/  MOV R33, R25 ;  /* 0x0000001900217202 */ /* 0x000fce0000000f00 */
[----:B------:R-:W-:Y:S05]  /*5790*/  WARPSYNC.COLLECTIVE R17, `(.L_x_1012) ;  /* 0x0000000011087348 */ /* 0x000fea0003c00000 */
[----:B------:R0:W1:Y:S02]  /*57a0*/  SHFL.BFLY P2, R25, R24, R23, R22 ;  /* 0x0c00001718197389 */ /* 0x0000640000040016 */
[----:B01----:R-:W-:Y:S01]  /*57b0*/  ENDCOLLECTIVE ;  /* 0x000000000000791b */ /* 0x003fe20003800000 */
.L_x_1012:
[----:B------:R-:W-:-:S05]  /*57c0*/  FADD.FTZ R33, R30, R33 ;  /* 0x000000211e217221 */ /* 0x000fca0000010000 */
[----:B------:R-:W-:Y:S01]  /*57d0*/  MOV R24, R33 ;  /* 0x0000002100187202 */ /* 0x000fe20000000f00 */
[----:B------:R-:W-:Y:S01]  /*57e0*/  IMAD.MOV.U32 R23, RZ, RZ, 0x1 ;  /* 0x00000001ff177424 */ /* 0x000fe200078e00ff */
[----:B------:R-:W-:-:S07]  /*57f0*/  MOV R26, R25 ;  /* 0x00000019001a7202 */ /* 0x000fce0000000f00 */
[----:B------:R-:W-:Y:S05]  /*5800*/  WARPSYNC.COLLECTIVE R17, `(.L_x_1013) ;  /* 0x0000000011087348 */ /* 0x000fea0003c00000 */
[----:B------:R0:W1:Y:S02]  /*5810*/  SHFL.BFLY P2, R25, R24, R23, R22 ;  /* 0x0c00001718197389 */ /* 0x0000640000040016 */
[----:B01----:R-:W-:Y:S01]  /*5820*/  ENDCOLLECTIVE ;  /* 0x000000000000791b */ /* 0x003fe20003800000 */
.L_x_1013:
[----:B------:R-:W-:-:S05]  /*5830*/  FADD.FTZ R26, R31, R26 ;  /* 0x0000001a1f1a7221 */ /* 0x000fca0000010000 */
[----:B------:R-:W-:Y:S02]  /*5840*/  MOV R24, R26 ;  /* 0x0000001a00187202 */ /* 0x000fe40000000f00 */
[----:B------:R-:W-:-:S07]  /*5850*/  MOV R32, R25 ;  /* 0x0000001900207202 */ /* 0x000fce0000000f00 */
[----:B------:R-:W-:Y:S05]  /*5860*/  WARPSYNC.COLLECTIVE R17, `(.L_x_1014) ;  /* 0x0000000011087348 */ /* 0x000fea0003c00000 */
[----:B------:R0:W1:Y:S02]  /*5870*/  SHFL.BFLY P2, R25, R24, R23, R22 ;  /* 0x0c00001718197389 */ /* 0x0000640000040016 */
[----:B01----:R-:W-:Y:S01]  /*5880*/  ENDCOLLECTIVE ;  /* 0x000000000000791b */ /* 0x003fe20003800000 */
.L_x_1014:
[----:B------:R-:W-:Y:S01]  /*5890*/  FADD.FTZ R32, R33, R32 ;  /* 0x0000002021207221 */ /* 0x000fe20000010000 */
[----:B------:R-:W-:Y:S06]  /*58a0*/  BRA `(.L_x_1015) ;  /* 0xffffffe800f07947 */ /* 0x000fec000383ffff */
.L_x_994:
        /* <DEDUP_REMOVED lines=8> */
.L_x_1017:
[----:B------:R-:W-:Y:S05]  /*5930*/  BSYNC B1 ;  /* 0x0000000000017941 */ /* 0x000fea0003800000 */
.L_x_1016:
        /* <DEDUP_REMOVED lines=8> */
.L_x_1018:
[----:B------:R-:W-:Y:S01]  /*59c0*/  FADD.FTZ R29, R29, R26 ;  /* 0x0000001a1d1d7221 */ /* 0x000fe20000010000 */
[----:B------:R-:W-:-:S04]  /*59d0*/  HFMA2.MMA R23, -RZ, RZ, 0, 2.384185791015625e-07 ;  /* 0x00000004ff177435 */ /* 0x000fc800000001ff */
[----:B------:R-:W-:Y:S01]  /*59e0*/  MOV R24, R29 ;  /* 0x0000001d00187202 */ /* 0x000fe20000000f00 */
[----:B------:R-:W-:-:S07]  /*59f0*/  IMAD.MOV.U32 R28, RZ, RZ, R25 ;  /* 0x000000ffff1c7224 */ /* 0x000fce00078e0019 */
[----:B------:R-:W-:Y:S05]  /*5a00*/  WARPSYNC.COLLECTIVE R17, `(.L_x_1019) ;  /* 0x0000000011087348 */ /* 0x000fea0003c00000 */
[----:B------:R0:W1:Y:S02]  /*5a10*/  SHFL.BFLY P2, R25, R24, R23, R22 ;  /* 0x0c00001718197389 */ /* 0x0000640000040016 */
[----:B01----:R-:W-:Y:S01]  /*5a20*/  ENDCOLLECTIVE ;  /* 0x000000000000791b */ /* 0x003fe20003800000 */
.L_x_1019:
[----:B------:R-:W-:-:S05]  /*5a30*/  FADD.FTZ R28, R28, R27 ;  /* 0x0000001b1c1c7221 */ /* 0x000fca0000010000 */
[----:B------:R-:W-:Y:S01]  /*5a40*/  MOV R24, R28 ;  /* 0x0000001c00187202 */ /* 0x000fe20000000f00 */
[----:B------:R-:W-:-:S07]  /*5a50*/  IMAD.MOV.U32 R30, RZ, RZ, R25 ;  /* 0x000000ffff1e7224 */ /* 0x000fce00078e0019 */
[----:B------:R-:W-:Y:S05]  /*5a60*/  WARPSYNC.COLLECTIVE R17, `(.L_x_1020) ;  /* 0x0000000011087348 */ /* 0x000fea0003c00000 */
[----:B------:R0:W1:Y:S02]  /*5a70*/  SHFL.BFLY P2, R25, R24, R23, R22 ;  /* 0x0c00001718197389 */ /* 0x0000640000040016 */
[----:B01----:R-:W-:Y:S01]  /*5a80*/  ENDCOLLECTIVE ;  /* 0x000000000000791b */ /* 0x003fe20003800000 */
.L_x_1020:
[----:B------:R-:W-:Y:S01]  /*5a90*/  FADD.FTZ R30, R29, R30 ;  /* 0x0000001e1d1e7221 */ /* 0x000fe20000010000 */
[----:B------:R-:W-:-:S03]  /*5aa0*/  HFMA2.MMA R23, -RZ, RZ, 0, 1.1920928955078125e-07 ;  /* 0x00000002ff177435 */ /* 0x000fc600000001ff */
[----:B------:R-:W-:Y:S01]  /*5ab0*/  IMAD.MOV.U32 R24, RZ, RZ, R30 ;  /* 0x000000ffff187224 */ /* 0x000fe200078e001e */
[----:B------:R-:W-:-:S07]  /*5ac0*/  MOV R31, R25 ;  /* 0x00000019001f7202 */ /* 0x000fce0000000f00 */
[----:B------:R-:W-:Y:S05]  /*5ad0*/  WARPSYNC.COLLECTIVE R17, `(.L_x_1021) ;  /* 0x0000000011087348 */ /* 0x000fea0003c00000 */
[----:B------:R0:W1:Y:S02]  /*5ae0*/  SHFL.BFLY P2, R25, R24, R23, R22 ;  /* 0x0c00001718197389 */ /* 0x0000640000040016 */
[----:B01----:R-:W-:Y:S01]  /*5af0*/  ENDCOLLECTIVE ;  /* 0x000000000000791b */ /* 0x003fe20003800000 */
.L_x_1021:
[----:B------:R-:W-:-:S04]  /*5b00*/  FADD.FTZ R31, R28, R31 ;  /* 0x0000001f1c1f7221 */ /* 0x000fc80000010000 */
[----:B------:R-:W-:Y:S01]  /*5b10*/  IMAD.MOV.U32 R24, RZ, RZ, R31 ;  /* 0x000000ffff187224 */ /* 0x000fe200078e001f */
[----:B------:R-:W-:-:S07]  /*5b20*/  MOV R33, R25 ;  /* 0x0000001900217202 */ /* 0x000fce0000000f00 */
[----:B------:R-:W-:Y:S05]  /*5b30*/  WARPSYNC.COLLECTIVE R17, `(.L_x_1022) ;  /* 0x0000000011087348 */ /* 0x000fea0003c00000 */
[----:B------:R0:W1:Y:S02]  /*5b40*/  SHFL.BFLY P2, R25, R24, R23, R22 ;  /* 0x0c00001718197389 */ /* 0x0000640000040016 */
[----:B01----:R-:W-:Y:S01]  /*5b50*/  ENDCOLLECTIVE ;  /* 0x000000000000791b */ /* 0x003fe20003800000 */
.L_x_1022:
[----:B------:R-:W-:-:S05]  /*5b60*/  FADD.FTZ R33, R30, R33 ;  /* 0x000000211e217221 */ /* 0x000fca0000010000 */
[----:B------:R-:W-:Y:S01]  /*5b70*/  MOV R24, R33 ;  /* 0x0000002100187202 */ /* 0x000fe20000000f00 */
[----:B------:R-:W-:Y:S01]  /*5b80*/  IMAD.MOV.U32 R23, RZ, RZ, 0x1 ;  /* 0x00000001ff177424 */ /* 0x000fe200078e00ff */
[----:B------:R-:W-:-:S07]  /*5b90*/  MOV R26, R25 ;  /* 0x00000019001a7202 */ /* 0x000fce0000000f00 */
[----:B------:R-:W-:Y:S05]  /*5ba0*/  WARPSYNC.COLLECTIVE R17, `(.L_x_1023) ;  /* 0x0000000011087348 */ /* 0x000fea0003c00000 */
[----:B------:R0:W1:Y:S02]  /*5bb0*/  SHFL.BFLY P2, R25, R24, R23, R22 ;  /* 0x0c00001718197389 */ /* 0x0000640000040016 */
[----:B01----:R-:W-:Y:S01]  /*5bc0*/  ENDCOLLECTIVE ;  /* 0x000000000000791b */ /* 0x003fe20003800000 */
.L_x_1023:
[----:B------:R-:W-:-:S05]  /*5bd0*/  FADD.FTZ R26, R31, R26 ;  /* 0x0000001a1f1a7221 */ /* 0x000fca0000010000 */
[----:B------:R-:W-:Y:S02]  /*5be0*/  MOV R24, R26 ;  /* 0x0000001a00187202 */ /* 0x000fe40000000f00 */
[----:B------:R-:W-:-:S07]  /*5bf0*/  MOV R32, R25 ;  /* 0x0000001900207202 */ /* 0x000fce0000000f00 */
[----:B------:R-:W-:Y:S05]  /*5c00*/  WARPSYNC.COLLECTIVE R17, `(.L_x_1024) ;  /* 0x0000000011087348 */ /* 0x000fea0003c00000 */
[----:B------:R0:W1:Y:S02]  /*5c10*/  SHFL.BFLY P2, R25, R24, R23, R22 ;  /* 0x0c00001718197389 */ /* 0x0000640000040016 */
[----:B01----:R-:W-:Y:S01]  /*5c20*/  ENDCOLLECTIVE ;  /* 0x000000000000791b */ /* 0x003fe20003800000 */
.L_x_1024:
[----:B------:R-:W-:Y:S01]  /*5c30*/  FADD.FTZ R32, R33, R32 ;  /* 0x0000002021207221 */ /* 0x000fe20000010000 */
[----:B------:R-:W-:Y:S06]  /*5c40*/  BRA `(.L_x_1025) ;  /* 0xffffffe800a47947 */ /* 0x000fec000383ffff */
.L_x_995:
        /* <DEDUP_REMOVED lines=8> */
.L_x_1027:
[----:B------:R-:W-:Y:S05]  /*5cd0*/  BSYNC B0 ;  /* 0x0000000000007941 */ /* 0x000fea0003800000 */
.L_x_1026:
        /* <DEDUP_REMOVED lines=11> */
.L_x_1028:
[----:B------:R-:W-:Y:S01]  /*5d90*/  @!P0 LEA R31, R52, UR4, 0x7 ;  /* 0x00000004341f8c11 */ /* 0x000fe2000f8e38ff */
[----:B------:R-:W-:Y:S01]  /*5da0*/  FADD.FTZ R21, R21, R18 ;  /* 0x0000001215157221 */ /* 0x000fe20000010000 */
[----:B------:R-:W-:Y:S02]  /*5db0*/  @!P0 LOP3.LUT R26, R26, R29, RZ, 0x3c, !PT ;  /* 0x0000001d1a1a8212 */ /* 0x000fe400078e3cff */
[----:B------:R-:W-:Y:S01]  /*5dc0*/  CS2R R28, SRZ ;  /* 0x00000000001c7805 */ /* 0x000fe2000001ff00 */
[----:B------:R-:W-:Y:S01]  /*5dd0*/  IMAD.MOV.U32 R34, RZ, RZ, RZ ;  /* 0x000000ffff227224 */ /* 0x000fe200078e00ff */
[----:B------:R-:W-:Y:S01]  /*5de0*/  @!P0 LEA R38, R52, UR4, 0x7 ;  /* 0x0000000434268c11 */ /* 0x000fe2000f8e38ff */
[----:B------:R-:W-:Y:S01]  /*5df0*/  IMAD.MOV.U32 R41, RZ, RZ, RZ ;  /* 0x000000ffff297224 */ /* 0x000fe200078e00ff */
[----:B------:R-:W-:Y:S01]  /*5e00*/  MOV R42, RZ ;  /* 0x000000ff002a7202 */ /* 0x000fe20000000f00 */
        /* <DEDUP_REMOVED lines=9> */
.L_x_1029:
[----:B------:R-:W-:Y:S01]  /*5ea0*/  MOV R24, R20 ;  /* 0x0000001400187202 */ /* 0x000fe20000000f00 */
[----:B------:R-:W-:-:S07]  /*5eb0*/  IMAD.MOV.U32 R18, RZ, RZ, R25 ;  /* 0x000000ffff127224 */ /* 0x000fce00078e0019 */
[----:B------:R-:W-:Y:S05]  /*5ec0*/  WARPSYNC.COLLECTIVE R17, `(.L_x_1030) ;  /* 0x0000000011087348 */ /* 0x000fea0003c00000 */
[----:B------:R0:W1:Y:S02]  /*5ed0*/  SHFL.BFLY P2, R25, R24, R23, R22 ;  /* 0x0c00001718197389 */ /* 0x0000640000040016 */
[----:B01----:R-:W-:Y:S01]  /*5ee0*/  ENDCOLLECTIVE ;  /* 0x000000000000791b */ /* 0x003fe20003800000 */
.L_x_1030:
        /* <DEDUP_REMOVED lines=10> */
.L_x_1031:
[----:B------:R-:W-:Y:S01]  /*5f90*/  MOV R24, R19 ;  /* 0x0000001300187202 */ /* 0x000fe20000000f00 */
[----:B------:R-:W-:-:S07]  /*5fa0*/  IMAD.MOV.U32 R21, RZ, RZ, R25 ;  /* 0x000000ffff157224 */ /* 0x000fce00078e0019 */
[----:B------:R-:W-:Y:S05]  /*5fb0*/  WARPSYNC.COLLECTIVE R17, `(.L_x_1032) ;  /* 0x0000000011087348 */ /* 0x000fea0003c00000 */
[----:B------:R0:W1:Y:S02]  /*5fc0*/  SHFL.BFLY P2, R25, R24, R23, R22 ;  /* 0x0c00001718197389 */ /* 0x0000640000040016 */
[----:B01----:R-:W-:Y:S01]  /*5fd0*/  ENDCOLLECTIVE ;  /* 0x000000000000791b */ /* 0x003fe20003800000 */
.L_x_1032:
[----:B------:R-:W-:Y:S01]  /*5fe0*/  FADD.FTZ R18, R18, R21 ;  /* 0x0000001512127221 */ /* 0x000fe20000010000 */
[----:B------:R-:W-:-:S04]  /*5ff0*/  @!P0 SHF.L.U32 R21, R52, 0x1, RZ ;  /* 0x0000000134158819 */ /* 0x000fc800000006ff */
[----:B------:R-:W-:Y:S01]  /*6000*/  @!P0 LOP3.LUT R20, R20, R21, RZ, 0x3c, !PT ;  /* 0x0000001514148212 */ /* 0x000fe200078e3cff */
[----:B------:R-:W-:Y:S01]  /*6010*/  HFMA2.MMA R23, -RZ, RZ, 0, 5.9604644775390625e-08 ;  /* 0x00000001ff177435 */ /* 0x000fe200000001ff */
[----:B------:R-:W-:Y:S01]  /*6020*/  MOV R24, R18 ;  /* 0x0000001200187202 */ /* 0x000fe20000000f00 */
[----:B------:R-:W-:-:S09]  /*6030*/  FADD.FTZ R19, R19, R25 ;  /* 0x0000001913137221 */ /* 0x000fd20000010000 */
[----:B------:R-:W-:Y:S05]  /*6040*/  WARPSYNC.COLLECTIVE R17, `(.L_x_1033) ;  /* 0x0000000011087348 */ /* 0x000fea0003c00000 */
[----:B------:R0:W1:Y:S02]  /*6050*/  SHFL.BFLY P2, R25, R24, R23, R22 ;  /* 0x0c00001718197389 */ /* 0x0000640000040016 */
[----:B01----:R-:W-:Y:S01]  /*6060*/  ENDCOLLECTIVE ;  /* 0x000000000000791b */ /* 0x003fe20003800000 */
.L_x_1033:
[----:B------:R-:W-:Y:S01]  /*6070*/  MOV R24, R19 ;  /* 0x0000001300187202 */ /* 0x000fe20000000f00 */
[----:B------:R-:W-:-:S07]  /*6080*/  IMAD.MOV.U32 R31, RZ, RZ, R25 ;  /* 0x000000ffff1f7224 */ /* 0x000fce00078e0019 */
[----:B------:R-:W-:Y:S05]  /*6090*/  WARPSYNC.COLLECTIVE R17, `(.L_x_1034) ;  /* 0x0000000011087348 */ /* 0x000fea0003c00000 */
[----:B------:R0:W1:Y:S02]  /*60a0*/  SHFL.BFLY P2, R25, R24, R23, R22 ;  /* 0x0c00001718197389 */ /* 0x0000640000040016 */
[----:B01----:R-:W-:Y:S01]  /*60b0*/  ENDCOLLECTIVE ;  /* 0x000000000000791b */ /* 0x003fe20003800000 */
.L_x_1034:
[----:B------:R-:W-:Y:S01]  /*60c0*/  HFMA2.MMA R23, -RZ, RZ, 0, 4.76837158203125e-07 ;  /* 0x00000008ff177435 */ /* 0x000fe200000001ff */
[----:B------:R-:W-:Y:S01]  /*60d0*/  IMAD.MOV.U32 R24, RZ, RZ, R28 ;  /* 0x000000ffff187224 */ /* 0x000fe200078e001c */
[----:B------:R-:W-:-:S09]  /*60e0*/  MOV R26, R25 ;  /* 0x00000019001a7202 */ /* 0x000fd20000000f00 */
[----:B------:R-:W-:Y:S05]  /*60f0*/  WARPSYNC.COLLECTIVE R17, `(.L_x_1035) ;  /* 0x0000000011087348 */ /* 0x000fea0003c00000 */
[----:B------:R0:W1:Y:S02]  /*6100*/  SHFL.BFLY P2, R25, R24, R23, R22 ;  /* 0x0c00001718197389 */ /* 0x0000640000040016 */
[----:B01----:R-:W-:Y:S01]  /*6110*/  ENDCOLLECTIVE ;  /* 0x000000000000791b */ /* 0x003fe20003800000 */
.L_x_1035:
[----:B------:R-:W-:Y:S01]  /*6120*/  IMAD.MOV.U32 R24, RZ, RZ, R29 ;  /* 0x000000ffff187224 */ /* 0x000fe200078e001d */
[----:B------:R-:W-:-:S07]  /*6130*/  MOV R33, R25 ;  /* 0x0000001900217202 */ /* 0x000fce0000000f00 */
[----:B------:R-:W-:Y:S05]  /*6140*/  WARPSYNC.COLLECTIVE R17, `(.L_x_1036) ;  /* 0x0000000011087348 */ /* 0x000fea0003c00000 */
[----:B------:R0:W1:Y:S02]  /*6150*/  SHFL.BFLY P2, R25, R24, R23, R22 ;  /* 0x0c00001718197389 */ /* 0x0000640000040016 */
[----:B01----:R-:W-:Y:S01]  /*6160*/  ENDCOLLECTIVE ;  /* 0x000000000000791b */ /* 0x003fe20003800000 */
.L_x_1036:
[----:B------:R-:W-:Y:S01]  /*6170*/  FADD.FTZ R33, R33, R28 ;  /* 0x0000001c21217221 */ /* 0x000fe20000010000 */
[----:B------:R-:W-:-:S03]  /*6180*/  HFMA2.MMA R23, -RZ, RZ, 0, 2.384185791015625e-07 ;  /* 0x00000004ff177435 */ /* 0x000fc600000001ff */
[----:B------:R-:W-:Y:S01]  /*6190*/  IMAD.MOV.U32 R24, RZ, RZ, R33 ;  /* 0x000000ffff187224 */ /* 0x000fe200078e0021 */
[----:B------:R-:W-:-:S07]  /*61a0*/  MOV R30, R25 ;  /* 0x00000019001e7202 */ /* 0x000fce0000000f00 */
[----:B------:R-:W-:Y:S05]  /*61b0*/  WARPSYNC.COLLECTIVE R17, `(.L_x_1037) ;  /* 0x0000000011087348 */ /* 0x000fea0003c00000 */
[----:B------:R0:W1:Y:S02]  /*61c0*/  SHFL.BFLY P2, R25, R24, R23, R22 ;  /* 0x0c00001718197389 */ /* 0x0000640000040016 */
[----:B01----:R-:W-:Y:S01]  /*61d0*/  ENDCOLLECTIVE ;  /* 0x000000000000791b */ /* 0x003fe20003800000 */
.L_x_1037:
[----:B------:R-:W-:-:S04]  /*61e0*/  FADD.FTZ R30, R30, R29 ;  /* 0x0000001d1e1e7221 */ /* 0x000fc80000010000 */
[----:B------:R-:W-:Y:S01]  /*61f0*/  IMAD.MOV.U32 R24, RZ, RZ, R30 ;  /* 0x000000ffff187224 */ /* 0x000fe200078e001e */
[----:B------:R-:W-:-:S07]  /*6200*/  MOV R28, R25 ;  /* 0x00000019001c7202 */ /* 0x000fce0000000f00 */
[----:B------:R-:W-:Y:S05]  /*6210*/  WARPSYNC.COLLECTIVE R17, `(.L_x_1038) ;  /* 0x0000000011087348 */ /* 0x000fea0003c00000 */
[----:B------:R0:W1:Y:S02]  /*6220*/  SHFL.BFLY P2, R25, R24, R23, R22 ;  /* 0x0c00001718197389 */ /* 0x0000640000040016 */
[----:B01----:R-:W-:Y:S01]  /*6230*/  ENDCOLLECTIVE ;  /* 0x000000000000791b */ /* 0x003fe20003800000 */
.L_x_1038:
        /* <DEDUP_REMOVED lines=10> */
.L_x_1039:
[----:B------:R0:W1:Y:S04]  /*62e0*/  @!P0 LDS R35, [R20+0x500] ;  /* 0x0005000014238984 */ /* 0x0000680000000800 */
[----:B------:R0:W2:Y:S01]  /*62f0*/  @!P0 LDS R21, [R20] ;  /* 0x0000000014158984 */ /* 0x0000a20000000800 */
[----:B------:R-:W-:Y:S01]  /*6300*/  MOV R24, R29 ;  /* 0x0000001d00187202 */ /* 0x000fe20000000f00 */
[----:B------:R-:W-:-:S07]  /*6310*/  IMAD.MOV.U32 R33, RZ, RZ, R25 ;  /* 0x000000ffff217224 */ /* 0x000fce00078e0019 */
[----:B012---:R-:W-:Y:S05]  /*6320*/  WARPSYNC.COLLECTIVE R17, `(.L_x_1040) ;  /* 0x0000000011087348 */ /* 0x007fea0003c00000 */
[----:B------:R3:W4:Y:S02]  /*6330*/  SHFL.BFLY P2, R25, R24, R23, R22 ;  /* 0x0c00001718197389 */ /* 0x0007240000040016 */
[----:B01234-:R-:W-:Y:S01]  /*6340*/  ENDCOLLECTIVE ;  /* 0x000000000000791b */ /* 0x01ffe20003800000 */
.L_x_1040:
[----:B------:R-:W-:Y:S01]  /*6350*/  FADD.FTZ R30, R28, R33 ;  /* 0x000000211c1e7221 */ /* 0x000fe20000010000 */
[----:B------:R-:W-:Y:S01]  /*6360*/  @!P0 IADD3 R28, R27, 0x3c, RZ ;  /* 0x0000003c1b1c8810 */ /* 0x000fe20007ffe0ff */
[----:B------:R-:W-:-:S03]  /*6370*/  HFMA2.MMA R23, -RZ, RZ, 0, 5.9604644775390625e-08 ;  /* 0x00000001ff177435 */ /* 0x000fc600000001ff */
[----:B------:R-:W-:Y:S01]  /*6380*/  MOV R24, R30 ;  /* 0x0000001e00187202 */ /* 0x000fe20000000f00 */
[----:B------:R-:W-:Y:S01]  /*6390*/  @!P0 IMAD.MOV.U32 R36, RZ, RZ, R35 ;  /* 0x000000ffff248224 */ /* 0x000fe200078e0023 */
[----:B------:R-:W-:Y:S02]  /*63a0*/  @!P0 MOV R34, R21 ;  /* 0x0000001500228202 */ /* 0x000fe40000000f00 */
[----:B------:R-:W-:-:S07]  /*63b0*/  MOV R32, R25 ;  /* 0x0000001900207202 */ /* 0x000fce0000000f00 */
[----:B------:R-:W-:Y:S05]  /*63c0*/  WARPSYNC.COLLECTIVE R17, `(.L_x_1041) ;  /* 0x0000000011087348 */ /* 0x000fea0003c00000 */
[----:B------:R0:W1:Y:S02]  /*63d0*/  SHFL.BFLY P2, R25, R24, R23, R22 ;  /* 0x0c00001718197389 */ /* 0x0000640000040016 */
[----:B01----:R-:W-:Y:S01]  /*63e0*/  ENDCOLLECTIVE ;  /* 0x000000000000791b */ /* 0x003fe20003800000 */
.L_x_1041:
[----:B------:R-:W-:-:S05]  /*63f0*/  FADD.FTZ R32, R29, R32 ;  /* 0x000000201d207221 */ /* 0x000fca0000010000 */
[----:B------:R-:W-:Y:S01]  /*6400*/  MOV R24, R32 ;  /* 0x0000002000187202 */ /* 0x000fe20000000f00 */
[----:B------:R-:W-:-:S07]  /*6410*/  IMAD.MOV.U32 R35, RZ, RZ, R25 ;  /* 0x000000ffff237224 */ /* 0x000fce00078e0019 */
[----:B------:R-:W-:Y:S05]  /*6420*/  WARPSYNC.COLLECTIVE R17, `(.L_x_1042) ;  /* 0x0000000011087348 */ /* 0x000fea0003c00000 */
[----:B------:R0:W1:Y:S02]  /*6430*/  SHFL.BFLY P2, R25, R24, R23, R22 ;  /* 0x0c00001718197389 */ /* 0x0000640000040016 */
[----:B01----:R-:W-:Y:S01]  /*6440*/  ENDCOLLECTIVE ;  /* 0x000000000000791b */ /* 0x003fe20003800000 */
.L_x_1042:
[----:B------:R-:W-:Y:S01]  /*6450*/  FADD.FTZ R30, R30, R35 ;  /* 0x000000231e1e7221 */ /* 0x000fe20000010000 */
[----:B------:R-:W-:Y:S01]  /*6460*/  HFMA2.MMA R23, -RZ, RZ, 0, 4.76837158203125e-07 ;  /* 0x00000008ff177435 */ /* 0x000fe200000001ff */
[----:B------:R-:W-:Y:S01]  /*6470*/  IMAD.MOV.U32 R24, RZ, RZ, R34 ;  /* 0x000000ffff187224 */ /* 0x000fe200078e0022 */
[----:B------:R-:W-:-:S09]  /*6480*/  MOV R33, R25 ;  /* 0x0000001900217202 */ /* 0x000fd20000000f00 */
[----:B------:R-:W-:Y:S05]  /*6490*/  WARPSYNC.COLLECTIVE R17, `(.L_x_1043) ;  /* 0x0000000011087348 */ /* 0x000fea0003c00000 */
[----:B------:R0:W1:Y:S02]  /*64a0*/  SHFL.BFLY P2, R25, R24, R23, R22 ;  /* 0x0c00001718197389 */ /* 0x0000640000040016 */
[----:B01----:R-:W-:Y:S01]  /*64b0*/  ENDCOLLECTIVE ;  /* 0x000000000000791b */ /* 0x003fe20003800000 */
.L_x_1043:
[----:B------:R-:W-:Y:S01]  /*64c0*/  FADD.FTZ R32, R32, R33 ;  /* 0x0000002120207221 */ /* 0x000fe20000010000 */
[----:B------:R-:W-:Y:S01]  /*64d0*/  IMAD.MOV.U32 R24, RZ, RZ, R36 ;  /* 0x000000ffff187224 */ /* 0x000fe200078e0024 */
[----:B------:R-:W-:-:S07]  /*64e0*/  MOV R37, R25 ;  /* 0x0000001900257202 */ /* 0x000fce0000000f00 */
[----:B------:R-:W-:Y:S05]  /*64f0*/  WARPSYNC.COLLECTIVE R17, `(.L_x_1044) ;  /* 0x0000000011087348 */ /* 0x000fea0003c00000 */
[----:B------:R0:W1:Y:S02]  /*6500*/  SHFL.BFLY P2, R25, R24, R23, R22 ;  /* 0x0c00001718197389 */ /* 0x0000640000040016 */
[----:B01----:R-:W-:Y:S01]  /*6510*/  ENDCOLLECTIVE ;  /* 0x000000000000791b */ /* 0x003fe20003800000 */
.L_x_1044:
[----:B------:R-:W-:Y:S01]  /*6520*/  FADD.FTZ R37, R37, R34 ;  /* 0x0000002225257221 */ /* 0x000fe20000010000 */
[----:B------:R-:W-:-:S03]  /*6530*/  HFMA2.MMA R23, -RZ, RZ, 0, 2.384185791015625e-07 ;  /* 0x00000004ff177435 */ /* 0x000fc600000001ff */
[----:B------:R-:W-:Y:S01]  /*6540*/  IMAD.MOV.U32 R24, RZ, RZ, R37 ;  /* 0x000000ffff187224 */ /* 0x000fe200078e0025 */
[----:B------:R-:W-:-:S07]  /*6550*/  MOV R39, R25 ;  /* 0x0000001900277202 */ /* 0x000fce0000000f00 */
[----:B------:R-:W-:Y:S05]  /*6560*/  WARPSYNC.COLLECTIVE R17, `(.L_x_1045) ;  /* 0x0000000011087348 */ /* 0x000fea0003c00000 */
[----:B------:R0:W1:Y:S02]  /*6570*/  SHFL.BFLY P2, R25, R24, R23, R22 ;  /* 0x0c00001718197389 */ /* 0x0000640000040016 */
[----:B01----:R-:W-:Y:S01]  /*6580*/  ENDCOLLECTIVE ;  /* 0x000000000000791b */ /* 0x003fe20003800000 */
.L_x_1045:
[----:B------:R-:W-:-:S04]  /*6590*/  FADD.FTZ R39, R39, R36 ;  /* 0x0000002427277221 */ /* 0x000fc80000010000 */
[----:B------:R-:W-:Y:S01]  /*65a0*/  IMAD.MOV.U32 R24, RZ, RZ, R39 ;  /* 0x000000ffff187224 */ /* 0x000fe200078e0027 */
[----:B------:R-:W-:-:S07]  /*65b0*/  MOV R34, R25 ;  /* 0x0000001900227202 */ /* 0x000fce0000000f00 */
[----:B------:R-:W-:Y:S05]  /*65c0*/  WARPSYNC.COLLECTIVE R17, `(.L_x_1046) ;  /* 0x0000000011087348 */ /* 0x000fea0003c00000 */
[----:B------:R0:W1:Y:S02]  /*65d0*/  SHFL.BFLY P2, R25, R24, R23, R22 ;  /* 0x0c00001718197389 */ /* 0x0000640000040016 */
[----:B01----:R-:W-:Y:S01]  /*65e0*/  ENDCOLLECTIVE ;  /* 0x000000000000791b */ /* 0x003fe20003800000 */
.L_x_1046:
[----:B------:R-:W-:Y:S01]  /*65f0*/  FADD.FTZ R34, R37, R34 ;  /* 0x0000002225227221 */ /* 0x000fe20000010000 */
[----:B------:R-:W-:-:S04]  /*6600*/  HFMA2.MMA R23, -RZ, RZ, 0, 1.1920928955078125e-07 ;  /* 0x00000002ff177435 */ /* 0x000fc800000001ff */
[----:B------:R-:W-:Y:S02]  /*6610*/  MOV R24, R34 ;  /* 0x0000002200187202 */ /* 0x000fe40000000f00 */
[----:B------:R-:W-:Y:S02]  /*6620*/  MOV R36, R25 ;  /* 0x0000001900247202 */ /* 0x000fe40000000f00 */
[----:B------:R-:W-:-:S03]  /*6630*/  @!P0 SHF.L.U32 R25, R52, 0x1, RZ ;  /* 0x0000000134198819 */ /* 0x000fc600000006ff */
[----:B------:R-:W-:Y:S01]  /*6640*/  FADD.FTZ R36, R39, R36 ;  /* 0x0000002427247221 */ /* 0x000fe20000010000 */
[----:B------:R-:W-:Y:S02]  /*6650*/  @!P0 LOP3.LUT R25, R28, R25, RZ, 0x3c, !PT ;  /* 0x000000191c198212 */ /* 0x000fe400078e3cff */
[----:B------:R-:W0:Y:S03]  /*6660*/  LDC.64 R28, c[0x0][0x220] ;  /* 0x00008800ff1c7b82 */ /* 0x000e260000000a00 */
[----:B------:R-:W-:-:S07]  /*6670*/  @!P0 IMAD R38, R25, 0x4, R38 ;  /* 0x0000000419268824 */ /* 0x000fce00078e0226 */
[----:B0-----:R-:W-:Y:S05]  /*6680*/  WARPSYNC.COLLECTIVE R17, `(.L_x_1047) ;  /* 0x0000000011087348 */ /* 0x001fea0003c00000 */
[----:B------:R1:W2:Y:S02]  /*6690*/  SHFL.BFLY P2, R25, R24, R23, R22 ;  /* 0x0c00001718197389 */ /* 0x0002a40000040016 */
[----:B012---:R-:W-:Y:S01]  /*66a0*/  ENDCOLLECTIVE ;  /* 0x000000000000791b */ /* 0x007fe20003800000 */
.L_x_1047:
[----:B------:R0:W1:Y:S04]  /*66b0*/  @!P0 LDS R40, [R38] ;  /* 0x0000000026288984 */ /* 0x0000680000000800 */
[----:B------:R0:W2:Y:S01]  /*66c0*/  @!P0 LDS R43, [R38+0x500] ;  /* 0x00050000262b8984 */ /* 0x0000a20000000800 */
[----:B------:R-:W-:Y:S01]  /*66d0*/  MOV R24, R36 ;  /* 0x0000002400187202 */ /* 0x000fe20000000f00 */
[----:B------:R-:W-:-:S07]  /*66e0*/  IMAD.MOV.U32 R37, RZ, RZ, R25 ;  /* 0x000000ffff257224 */ /* 0x000fce00078e0019 */
[----:B012---:R-:W-:Y:S05]  /*66f0*/  WARPSYNC.COLLECTIVE R17, `(.L_x_1048) ;  /* 0x0000000011087348 */ /* 0x007fea0003c00000 */
[----:B------:R3:W4:Y:S02]  /*6700*/  SHFL.BFLY P2, R25, R24, R23, R22 ;  /* 0x0c00001718197389 */ /* 0x0007240000040016 */
[----:B01234-:R-:W-:Y:S01]  /*6710*/  ENDCOLLECTIVE ;  /* 0x000000000000791b */ /* 0x01ffe20003800000 */
.L_x_1048:
[----:B------:R-:W-:Y:S01]  /*6720*/  FADD.FTZ R37, R34, R37 ;  /* 0x0000002522257221 */ /* 0x000fe20000010000 */
[----:B------:R-:W-:Y:S01]  /*6730*/  FADD.FTZ R34, R18, R31 ;  /* 0x0000001f12227221 */ /* 0x000fe20000010000 */
[----:B------:R-:W-:-:S05]  /*6740*/  IADD3 R31, R27, R16, RZ ;  /* 0x000000101b1f7210 */ /* 0x000fca0007ffe0ff */
[----:B------:R-:W-:Y:S01]  /*6750*/  IMAD.WIDE R28, R31, 0x2, R28 ;  /* 0x000000021f1c7825 */ /* 0x000fe200078e021c */
[----:B------:R-:W-:-:S03]  /*6760*/  MOV R24, R37 ;  /* 0x0000002500187202 */ /* 0x000fc60000000f00 */
[----:B------:R-:W-:Y:S01]  /*6770*/  IMAD.MOV.U32 R23, RZ, RZ, 0x1 ;  /* 0x00000001ff177424 */ /* 0x000fe200078e00ff */
[----:B------:R-:W-:Y:S02]  /*6780*/  @!P0 MOV R41, R40 ;  /* 0x0000002800298202 */ /* 0x000fe40000000f00 */
[----:B------:R-:W-:Y:S02]  /*6790*/  @!P0 MOV R42, R43 ;  /* 0x0000002b002a8202 */ /* 0x000fe40000000f00 */
[----:B------:R-:W-:-:S07]  /*67a0*/  MOV R39, R25 ;  /* 0x0000001900277202 */ /* 0x000fce0000000f00 */
[----:B------:R-:W-:Y:S05]  /*67b0*/  WARPSYNC.COLLECTIVE R17, `(.L_x_1049) ;  /* 0x0000000011087348 */ /* 0x000fea0003c00000 */
[----:B------:R0:W1:Y:S02]  /*67c0*/  SHFL.BFLY P2, R25, R24, R23, R22 ;  /* 0x0c00001718197389 */ /* 0x0000640000040016 */
[----:B01----:R-:W-:Y:S01]  /*67d0*/  ENDCOLLECTIVE ;  /* 0x000000000000791b */ /* 0x003fe20003800000 */
.L_x_1049:
[----:B------:R-:W-:Y:S01]  /*67e0*/  ISETP.NE.AND P0, PT, R52, RZ, PT ;  /* 0x000000ff3400720c */ /* 0x000fe20003f05270 */
[----:B------:R-:W-:Y:S01]  /*67f0*/  FADD.FTZ R39, R36, R39 ;  /* 0x0000002724277221 */ /* 0x000fe20000010000 */
[----:B------:R-:W-:-:S04]  /*6800*/  FADD.FTZ R36, R19, R26 ;  /* 0x0000001a13247221 */ /* 0x000fc80000010000 */
[----:B------:R-:W-:-:S07]  /*6810*/  MOV R24, R39 ;  /* 0x0000002700187202 */ /* 0x000fce0000000f00 */
[----:B------:R-:W0:Y:S01]  /*6820*/  @!P0 LDC.64 R20, c[0x0][0x218] ;  /* 0x00008600ff148b82 */ /* 0x000e220000000a00 */
[----:B------:R-:W-:Y:S02]  /*6830*/  @!P0 F2FP.BF16.F32.PACK_AB R34, RZ, R34 ;  /* 0x00000022ff22823e */ /* 0x000fe400000010ff */
[----:B------:R-:W-:-:S05]  /*6840*/  @!P0 F2FP.BF16.F32.PACK_AB R36, RZ, R36 ;  /* 0x00000024ff24823e */ /* 0x000fca00000010ff */
[----:B------:R-:W1:Y:S01]  /*6850*/  @!P0 LDC.64 R26, c[0x0][0x218] ;  /* 0x00008600ff1a8b82 */ /* 0x000e620000000a00 */
[----:B------:R-:W-:-:S07]  /*6860*/  MOV R38, R25 ;  /* 0x0000001900267202 */ /* 0x000fce0000000f00 */
[----:B01----:R-:W-:Y:S05]  /*6870*/  WARPSYNC.COLLECTIVE R17, `(.L_x_1050) ;  /* 0x0000000011087348 */ /* 0x003fea0003c00000 */
[----:B------:R2:W3:Y:S02]  /*6880*/  SHFL.BFLY P2, R25, R24, R23, R22 ;  /* 0x0c00001718197389 */ /* 0x0004e40000040016 */
[----:B0123--:R-:W-:Y:S01]  /*6890*/  ENDCOLLECTIVE ;  /* 0x000000000000791b */ /* 0x00ffe20003800000 */
.L_x_1050:
[----:B------:R-:W-:Y:S01]  /*68a0*/  FADD.FTZ R37, R37, R38 ;  /* 0x0000002625257221 */ /* 0x000fe20000010000 */
[----:B------:R-:W0:Y:S01]  /*68b0*/  @!P0 LDC.64 R18, c[0x0][0x218] ;  /* 0x00008600ff128b82 */ /* 0x000e220000000a00 */
[----:B------:R-:W-:Y:S01]  /*68c0*/  @!P0 IMAD.WIDE R20, R31, 0x2, R20 ;  /* 0x000000021f148825 */ /* 0x000fe200078e0214 */
[----:B------:R-:W-:Y:S01]  /*68d0*/  HFMA2.MMA R23, -RZ, RZ, 0, 4.76837158203125e-07 ;  /* 0x00000008ff177435 */ /* 0x000fe200000001ff */
[----:B------:R-:W-:-:S03]  /*68e0*/  MOV R24, R41 ;  /* 0x0000002900187202 */ /* 0x000fc60000000f00 */
[----:B------:R1:W-:Y:S01]  /*68f0*/  @!P0 STG.E.U16 desc[UR8][R20.64], R34 ;  /* 0x0000002214008986 */ /* 0x0003e2000c101508 */
[----:B------:R-:W-:-:S03]  /*6900*/  @!P0 IMAD.WIDE R26, R31, 0x2, R26 ;  /* 0x000000021f1a8825 */ /* 0x000fc600078e021a */
[----:B------:R1:W-:Y:S01]  /*6910*/  @!P0 STG.E.U16 desc[UR8][R28.64], R36 ;  /* 0x000000241c008986 */ /* 0x0003e2000c101508 */
[----:B------:R-:W-:-:S07]  /*6920*/  IMAD.MOV.U32 R40, RZ, RZ, R25 ;  /* 0x000000ffff287224 */ /* 0x000fce00078e0019 */
[----:B01----:R-:W-:Y:S05]  /*6930*/  WARPSYNC.COLLECTIVE R17, `(.L_x_1051) ;  /* 0x0000000011087348 */ /* 0x003fea0003c00000 */
[----:B------:R2:W3:Y:S02]  /*6940*/  SHFL.BFLY P2, R25, R24, R23, R22 ;  /* 0x0c00001718197389 */ /* 0x0004e40000040016 */
[----:B0123--:R-:W-:Y:S01]  /*6950*/  ENDCOLLECTIVE ;  /* 0x000000000000791b */ /* 0x00ffe20003800000 */
.L_x_1051:
[----:B------:R-:W-:Y:S01]  /*6960*/  FADD.FTZ R39, R39, R40 ;  /* 0x0000002827277221 */ /* 0x000fe20000010000 */
[----:B------:R-:W-:Y:S01]  /*6970*/  @!P0 F2FP.BF16.F32.PACK_AB R21, RZ, R32 ;  /* 0x00000020ff15823e */ /* 0x000fe200000010ff */
[----:B------:R-:W-:-:S04]  /*6980*/  @!P0 IMAD.WIDE R18, R31, 0x2, R18 ;  /* 0x000000021f128825 */ /* 0x000fc800078e0212 */
[----:B------:R-:W-:Y:S02]  /*6990*/  IMAD.MOV.U32 R24, RZ, RZ, R42 ;  /* 0x000000ffff187224 */ /* 0x000fe400078e002a */
[----:B------:R-:W-:-:S07]  /*69a0*/  IMAD.MOV.U32 R44, RZ, RZ, R25 ;  /* 0x000000ffff2c7224 */ /* 0x000fce00078e0019 */
[----:B------:R-:W-:Y:S05]  /*69b0*/  WARPSYNC.COLLECTIVE R17, `(.L_x_1052) ;  /* 0x0000000011087348 */ /* 0x000fea0003c00000 */
[----:B------:R0:W1:Y:S02]  /*69c0*/  SHFL.BFLY P2, R25, R24, R23, R22 ;  /* 0x0c00001718197389 */ /* 0x0000640000040016 */
[----:B01----:R-:W-:Y:S01]  /*69d0*/  ENDCOLLECTIVE ;  /* 0x000000000000791b */ /* 0x003fe20003800000 */
.L_x_1052:
[----:B------:R-:W-:-:S05]  /*69e0*/  FADD.FTZ R44, R44, R41 ;  /* 0x000000292c2c7221 */ /* 0x000fca0000010000 */
[----:B------:R-:W-:Y:S01]  /*69f0*/  MOV R24, R44 ;  /* 0x0000002c00187202 */ /* 0x000fe20000000f00 */
[----:B------:R-:W-:Y:S01]  /*6a00*/  IMAD.MOV.U32 R23, RZ, RZ, 0x4 ;  /* 0x00000004ff177424 */ /* 0x000fe200078e00ff */
[----:B------:R-:W-:-:S07]  /*6a10*/  MOV R43, R25 ;  /* 0x00000019002b7202 */ /* 0x000fce0000000f00 */
[----:B------:R-:W-:Y:S05]  /*6a20*/  WARPSYNC.COLLECTIVE R17, `(.L_x_1053) ;  /* 0x0000000011087348 */ /* 0x000fea0003c00000 */
[----:B------:R0:W1:Y:S02]  /*6a30*/  SHFL.BFLY P2, R25, R24, R23, R22 ;  /* 0x0c00001718197389 */ /* 0x0000640000040016 */
[----:B01----:R-:W-:Y:S01]  /*6a40*/  ENDCOLLECTIVE ;  /* 0x000000000000791b */ /* 0x003fe20003800000 */
.L_x_1053:
[----:B------:R-:W-:-:S05]  /*6a50*/  FADD.FTZ R42, R43, R42 ;  /* 0x0000002a2b2a7221 */ /* 0x000fca0000010000 */
[----:B------:R-:W-:Y:S02]  /*6a60*/  MOV R24, R42 ;  /* 0x0000002a00187202 */ /* 0x000fe40000000f00 */
[----:B------:R-:W-:-:S07]  /*6a70*/  MOV R41, R25 ;  /* 0x0000001900297202 */ /* 0x000fce0000000f00 */
[----:B------:R-:W-:Y:S05]  /*6a80*/  WARPSYNC.COLLECTIVE R17, `(.L_x_1054) ;  /* 0x0000000011087348 */ /* 0x000fea0003c00000 */
[----:B------:R0:W1:Y:S02]  /*6a90*/  SHFL.BFLY P2, R25, R24, R23, R22 ;  /* 0x0c00001718197389 */ /* 0x0000640000040016 */
[----:B01----:R-:W-:Y:S01]  /*6aa0*/  ENDCOLLECTIVE ;  /* 0x000000000000791b */ /* 0x003fe20003800000 */
.L_x_1054:
[----:B------:R-:W-:Y:S01]  /*6ab0*/  FADD.FTZ R41, R44, R41 ;  /* 0x000000292c297221 */ /* 0x000fe20000010000 */
[----:B------:R-:W-:-:S04]  /*6ac0*/  HFMA2.MMA R23, -RZ, RZ, 0, 1.1920928955078125e-07 ;  /* 0x00000002ff177435 */ /* 0x000fc800000001ff */
[----:B------:R-:W-:Y:S01]  /*6ad0*/  MOV R24, R41 ;  /* 0x0000002900187202 */ /* 0x000fe20000000f00 */
[----:B------:R-:W-:-:S07]  /*6ae0*/  IMAD.MOV.U32 R43, RZ, RZ, R25 ;  /* 0x000000ffff2b7224 */ /* 0x000fce00078e0019 */
[----:B------:R-:W-:Y:S05]  /*6af0*/  WARPSYNC.COLLECTIVE R17, `(.L_x_1055) ;  /* 0x0000000011087348 */ /* 0x000fea0003c00000 */
[----:B------:R0:W1:Y:S02]  /*6b00*/  SHFL.BFLY P2, R25, R24, R23, R22 ;  /* 0x0c00001718197389 */ /* 0x0000640000040016 */
[----:B01----:R-:W-:Y:S01]  /*6b10*/  ENDCOLLECTIVE ;  /* 0x000000000000791b */ /* 0x003fe20003800000 */
.L_x_1055:
[----:B------:R-:W-:-:S05]  /*6b20*/  FADD.FTZ R42, R42, R43 ;  /* 0x0000002b2a2a7221 */ /* 0x000fca0000010000 */
[----:B------:R-:W-:Y:S01]  /*6b30*/  MOV R24, R42 ;  /* 0x0000002a00187202 */ /* 0x000fe20000000f00 */
[----:B------:R-:W-:-:S07]  /*6b40*/  IMAD.MOV.U32 R44, RZ, RZ, R25 ;  /* 0x000000ffff2c7224 */ /* 0x000fce00078e0019 */
[----:B------:R-:W-:Y:S05]  /*6b50*/  WARPSYNC.COLLECTIVE R17, `(.L_x_1056) ;  /* 0x0000000011087348 */ /* 0x000fea0003c00000 */
[----:B------:R0:W1:Y:S02]  /*6b60*/  SHFL.BFLY P2, R25, R24, R23, R22 ;  /* 0x0c00001718197389 */ /* 0x0000640000040016 */
[----:B01----:R-:W-:Y:S01]  /*6b70*/  ENDCOLLECTIVE ;  /* 0x000000000000791b */ /* 0x003fe20003800000 */
.L_x_1056:
[----:B------:R-:W-:Y:S01]  /*6b80*/  FADD.FTZ R41, R41, R44 ;  /* 0x0000002c29297221 */ /* 0x000fe20000010000 */
[----:B------:R-:W-:Y:S01]  /*6b90*/  @!P0 F2FP.BF16.F32.PACK_AB R17, RZ, R30 ;  /* 0x0000001eff11823e */ /* 0x000fe200000010ff */
[----:B------:R-:W-:Y:S01]  /*6ba0*/  HFMA2.MMA R23, -RZ, RZ, 0, 5.9604644775390625e-08 ;  /* 0x00000001ff177435 */ /* 0x000fe200000001ff */
[----:B------:R-:W-:Y:S02]  /*6bb0*/  @!P0 F2FP.BF16.F32.PACK_AB R22, RZ, R37 ;  /* 0x00000025ff16823e */ /* 0x000fe400000010ff */
[----:B------:R-:W-:Y:S02]  /*6bc0*/  PRMT R32, R17, 0x7610, R32 ;  /* 0x0000761011207816 */ /* 0x000fe40000000020 */
[----:B------:R-:W-:Y:S01]  /*6bd0*/  PRMT R33, R22, 0x7610, R33 ;  /* 0x0000761016217816 */ /* 0x000fe20000000021 */
[----:B------:R-:W-:Y:S01]  /*6be0*/  IMAD.MOV.U32 R22, RZ, RZ, 0x101f ;  /* 0x0000101fff167424 */ /* 0x000fe200078e00ff */
[----:B------:R-:W-:Y:S01]  /*6bf0*/  MOV R24, R41 ;  /* 0x0000002900187202 */ /* 0x000fe20000000f00 */
[----:B------:R0:W-:Y:S01]  /*6c00*/  @!P0 STG.E.U16 desc[UR8][R26.64+0x28], R32 ;  /* 0x000028201a008986 */ /* 0x0001e2000c101508 */
[----:B------:R-:W-:Y:S01]  /*6c10*/  MOV R17, 0xffff ;  /* 0x0000ffff00117802 */ /* 0x000fe20000000f00 */
[----:B------:R-:W-:Y:S01]  /*6c20*/  IMAD.MOV.U32 R43, RZ, RZ, R25 ;  /* 0x000000ffff2b7224 */ /* 0x000fe200078e0019 */
[----:B------:R-:W-:Y:S01]  /*6c30*/  @!P0 F2FP.BF16.F32.PACK_AB R30, RZ, R39 ;  /* 0x00000027ff1e823e */ /* 0x000fe200000010ff */
[----:B------:R0:W-:Y:S02]  /*6c40*/  @!P0 STG.E.U16 desc[UR8][R28.64+0x28], R21 ;  /* 0x000028151c008986 */ /* 0x0001e4000c101508 */
[----:B------:R-:W-:-:S07]  /*6c50*/  FADD.FTZ R42, R42, R43 ;  /* 0x0000002b2a2a7221 */ /* 0x000fce0000010000 */
[----:B0-----:R-:W-:Y:S05]  /*6c60*/  WARPSYNC.COLLECTIVE R17, `(.L_x_1057) ;  /* 0x0000000011087348 */ /* 0x001fea0003c00000 */
[----:B------:R1:W2:Y:S02]  /*6c70*/  SHFL.BFLY P2, R25, R24, R23, R22 ;  /* 0x0c00001718197389 */ /* 0x0002a40000040016 */
[----:B012---:R-:W-:Y:S01]  /*6c80*/  ENDCOLLECTIVE ;  /* 0x000000000000791b */ /* 0x007fe20003800000 */
.L_x_1057:
[----:B------:R0:W-:Y:S04]  /*6c90*/  @!P0 STG.E.U16 desc[UR8][R18.64+0x50], R33 ;  /* 0x0000502112008986 */ /* 0x0001e8000c101508 */
[----:B------:R0:W-:Y:S01]  /*6ca0*/  @!P0 STG.E.U16 desc[UR8][R28.64+0x50], R30 ;  /* 0x0000501e1c008986 */ /* 0x0001e2000c101508 */
[----:B------:R-:W-:Y:S02]  /*6cb0*/  MOV R24, R42 ;  /* 0x0000002a00187202 */ /* 0x000fe40000000f00 */
[----:B------:R-:W-:-:S07]  /*6cc0*/  MOV R20, R25 ;  /* 0x0000001900147202 */ /* 0x000fce0000000f00 */
[----:B0-----:R-:W-:Y:S05]  /*6cd0*/  WARPSYNC.COLLECTIVE R17, `(.L_x_1058) ;  /* 0x0000000011087348 */ /* 0x001fea0003c00000 */
[----:B------:R1:W2:Y:S02]  /*6ce0*/  SHFL.BFLY P2, R25, R24, R23, R22 ;  /* 0x0c00001718197389 */ /* 0x0002a40000040016 */
[----:B012---:R-:W-:Y:S01]  /*6cf0*/  ENDCOLLECTIVE ;  /* 0x000000000000791b */ /* 0x007fe20003800000 */
.L_x_1058:
[----:B------:R-:W-:Y:S01]  /*6d00*/  FADD.FTZ R20, R41, R20 ;  /* 0x0000001429147221 */ /* 0x000fe20000010000 */
[----:B------:R-:W-:Y:S06]  /*6d10*/  BRA `(.L_x_1059) ;  /* 0xffffffe000ec7947 */ /* 0x000fec000383ffff */
.L_x_1060:
        /* <DEDUP_REMOVED lines=14> */
.L_x_3770:


//--------------------- .text._ZN13group_norm_v218gn_bwd_cuda_kernelI13__nv_bfloat16Li320ELi3ELi16ELi80ELi256ELb1ELb1ELi8ELi320ELi320ELi4ELb1ELi8ELb0ELb0ELNS_15WgradSyncMethodE3ENS_16CompileConditionILi900EEEEEvPT_S6_S6_PKS5_S8_S8_S8_PKfflPfPj --------------------------
	.section	.text._ZN13group_norm_v218gn_bwd_cuda_kernelI13__nv_bfloat16Li320ELi3ELi16ELi80ELi256ELb1ELb1ELi8ELi320ELi320ELi4ELb1ELi8ELb0ELb0ELNS_15WgradSyncMethodE3ENS_16CompileConditionILi900EEEEEvPT_S6_S6_PKS5_S8_S8_S8_PKfflPfPj,"ax",@progbits
	.align	128
        .global         _ZN13group_norm_v218gn_bwd_cuda_kernelI13__nv_bfloat16Li320ELi3ELi16ELi80ELi256ELb1ELb1ELi8ELi320ELi320ELi4ELb1ELi8ELb0ELb0ELNS_15WgradSyncMethodE3ENS_16CompileConditionILi900EEEEEvPT_S6_S6_PKS5_S8_S8_S8_PKfflPfPj
        .type           _ZN13group_norm_v218gn_bwd_cuda_kernelI13__nv_bfloat16Li320ELi3ELi16ELi80ELi256ELb1ELb1ELi8ELi320ELi320ELi4ELb1ELi8ELb0ELb0ELNS_15WgradSyncMethodE3ENS_16CompileConditionILi900EEEEEvPT_S6_S6_PKS5_S8_S8_S8_PKfflPfPj,@function
        .size           _ZN13group_norm_v218gn_bwd_cuda_kernelI13__nv_bfloat16Li320ELi3ELi16ELi80ELi256ELb1ELb1ELi8ELi320ELi320ELi4ELb1ELi8ELb0ELb0ELNS_15WgradSyncMethodE3ENS_16CompileConditionILi900EEEEEvPT_S6_S6_PKS5_S8_S8_S8_PKfflPfPj,(.L_x_3771 - _ZN13group_norm_v218gn_bwd_cuda_kernelI13__nv_bfloat16Li320ELi3ELi16ELi80ELi256ELb1ELb1ELi8ELi320ELi320ELi4ELb1ELi8ELb0ELb0ELNS_15WgradSyncMethodE3ENS_16CompileConditionILi900EEEEEvPT_S6_S6_PKS5_S8_S8_S8_PKfflPfPj)
        .other          _ZN13group_norm_v218gn_bwd_cuda_kernelI13__nv_bfloat16Li320ELi3ELi16ELi80ELi256ELb1ELb1ELi8ELi320ELi320ELi4ELb1ELi8ELb0ELb0ELNS_15WgradSyncMethodE3ENS_16CompileConditionILi900EEEEEvPT_S6_S6_PKS5_S8_S8_S8_PKfflPfPj,@"STO_CUDA_ENTRY STV_DEFAULT"
_ZN13group_norm_v218gn_bwd_cuda_kernelI13__nv_bfloat16Li320ELi3ELi16ELi80ELi256ELb1ELb1ELi8ELi320ELi320ELi4ELb1ELi8ELb0ELb0ELNS_15WgradSyncMethodE3ENS_16CompileConditionILi900EEEEEvPT_S6_S6_PKS5_S8_S8_S8_PKfflPfPj:
.text._ZN13group_norm_v218gn_bwd_cuda_kernelI13__nv_bfloat16Li320ELi3ELi16ELi80ELi256ELb1ELb1ELi8ELi320ELi320ELi4ELb1ELi8ELb0ELb0ELNS_15WgradSyncMethodE3ENS_16CompileConditionILi900EEEEEvPT_S6_S6_PKS5_S8_S8_S8_PKfflPfPj:
[----:B------:R-:W-:Y:S08]  /*0000*/  LDC R1, c[0x0][0x28] ;  /* 0x00000a00ff017b82 */ /* 0x000ff00000000800 */
[----:B------:R-:W0:Y:S01]  /*0010*/  S2UR UR6, SR_CTAID.Y ;  /* 0x00000000000679c3 */ /* 0x000e220000002600 */
[----:B------:R-:W-:Y:S01]  /*0020*/  ULDC.64 UR4, c[0x0][0x258] ;  /* 0x0000960000047ab9 */ /* 0x000fe20000000a00 */
[----:B------:R-:W-:Y:S01]  /*0030*/  ULDC.64 UR12, c[0x0][0x208] ;  /* 0x00008200000c7ab9 */ /* 0x000fe20000000a00 */
[----:B------:R-:W-:-:S02]  /*0040*/  USHF.L.U32 UR15, UR4, 0x2, URZ ;  /* 0x00000002040f7899 */ /* 0x000fc4000800063f */
[----:B------:R-:W-:-:S03]  /*0050*/  USHF.L.U64.HI UR7, UR4, 0x2, UR5 ;  /* 0x0000000204077899 */ /* 0x000fc60008010205 */
[----:B------:R-:W1:Y:S01]  /*0060*/  S2UR UR16, SR_CTAID.X ;  /* 0x00000000001079c3 */ /* 0x000e620000002500 */
[----:B------:R-:W-:Y:S01]  /*0070*/  UMOV UR5, URZ ;  /* 0x0000003f00057c82 */ /* 0x000fe20008000000 */
        /* <DEDUP_REMOVED lines=10> */
[----:B------:R-:W-:Y:S01]  /*0120*/  ULOP3.LUT UR4, UR6, 0x3, URZ, 0xc0, !UPT ;  /* 0x0000000306047892 */ /* 0x000fe2000f8ec03f */
[----:B------:R-:W-:Y:S01]  /*0130*/  IMAD.MOV.U32 R5, RZ, RZ, 0x7fffffc1 ;  /* 0x7fffffc1ff057424 */ /* 0x000fe200078e00ff */
[----:B------:R-:W-:Y:S02]  /*0140*/  USHF.R.U32.HI UR8, URZ, 0x2, UR10 ;  /* 0x000000023f087899 */ /* 0x000fe4000801160a */
        /* <DEDUP_REMOVED lines=10> */
.L_x_1063:
[----:B------:R-:W2:Y:S04]  /*01f0*/  LD.E.STRONG.GPU R0, desc[UR12][R2.64] ;  /* 0x0000000c02007980 */ /* 0x000ea8000c10f900 */
[----:B--2---:R-:W-:Y:S01]  /*0200*/  CCTL.IVALL ;  /* 0x00000000ff00798f */ /* 0x004fe20002000000 */
[----:B------:R-:W-:Y:S05]  /*0210*/  YIELD ;  /* 0x0000000000007946 */ /* 0x000fea0003800000 */
[----:B-----5:R-:W-:-:S04]  /*0220*/  LOP3.LUT R0, R0, R5, RZ, 0x3c, !PT ;  /* 0x0000000500007212 */ /* 0x020fc800078e3cff */
[----:B------:R-:W-:-:S13]  /*0230*/  ISETP.GT.AND P0, PT, R0, -0x1, PT ;  /* 0xffffffff0000780c */ /* 0x000fda0003f04270 */
[----:B------:R-:W-:Y:S05]  /*0240*/  @P0 BRA `(.L_x_1063) ;  /* 0xfffffffc00e80947 */ /* 0x000fea000383ffff */
.L_x_1062:
[----:B------:R-:W-:Y:S05]  /*0250*/  WARPSYNC.ALL ;  /* 0x0000000000007948 */ /* 0x000fea0003800000 */
[----:B------:R-:W-:Y:S06]  /*0260*/  BAR.SYNC.DEFER_BLOCKING 0x0 ;  /* 0x0000000000007b1d */ /* 0x000fec0000010000 */
[----:B------:R-:W-:Y:S05]  /*0270*/  BRA `(.L_x_1064) ;  /* 0x0000002c00d47947 */ /* 0x000fea0003800000 */
.L_x_1061:
[----:B------:R-:W0:Y:S01]  /*0280*/  S2R R0, SR_TID.X ;  /* 0x0000000000007919 */ /* 0x000e220000002100 */
[----:B------:R-:W-:Y:S02]  /*0290*/  CS2R R34, SRZ ;  /* 0x0000000000227805 */ /* 0x000fe4000001ff00 */
[----:B------:R-:W-:Y:S02]  /*02a0*/  CS2R R32, SRZ ;  /* 0x0000000000207805 */ /* 0x000fe4000001ff00 */
[----:B------:R-:W-:Y:S01]  /*02b0*/  CS2R R30, SRZ ;  /* 0x00000000001e7805 */ /* 0x000fe2000001ff00 */
[----:B------:R-:W1:Y:S01]  /*02c0*/  S2R R12, SR_CgaCtaId ;  /* 0x00000000000c7919 */ /* 0x000e620000008800 */
[----:B------:R-:W-:Y:S01]  /*02d0*/  CS2R R28, SRZ ;  /* 0x00000000001c7805 */ /* 0x000fe2000001ff00 */
[----:B------:R-:W-:Y:S01]  /*02e0*/  UMOV UR4, URZ ;  /* 0x0000003f00047c82 */ /* 0x000fe20008000000 */
[----:B0-----:R-:W-:-:S04]  /*02f0*/  SHF.R.S32.HI R3, RZ, 0x1f, R0 ;  /* 0x0000001fff037819 */ /* 0x001fc80000011400 */
[----:B------:R-:W-:-:S04]  /*0300*/  LEA.HI R4, R3, R0, RZ, 0x2 ;  /* 0x0000000003047211 */ /* 0x000fc800078f10ff */
[----:B------:R-:W-:Y:S02]  /*0310*/  SHF.R.S32.HI R2, RZ, 0x2, R4 ;  /* 0x00000002ff027819 */ /* 0x000fe40000011404 */
[----:B------:R-:W-:Y:S02]  /*0320*/  LOP3.LUT R5, R4, 0xfffffffc, RZ, 0xc0, !PT ;  /* 0xfffffffc04057812 */ /* 0x000fe400078ec0ff */
[C---:B------:R-:W-:Y:S01]  /*0330*/  IADD3 R3, R2.reuse, 0x50, RZ ;  /* 0x0000005002037810 */ /* 0x040fe20007ffe0ff */
[C---:B------:R-:W-:Y:S01]  /*0340*/  VIADD R10, R2.reuse, 0xf0 ;  /* 0x000000f0020a7836 */ /* 0x040fe20000000000 */
[----:B------:R-:W-:Y:S02]  /*0350*/  IADD3 R8, R2, 0xa0, RZ ;  /* 0x000000a002087810 */ /* 0x000fe40007ffe0ff */
[----:B------:R-:W-:Y:S02]  /*0360*/  SHF.R.S32.HI R6, RZ, 0x1f, R3 ;  /* 0x0000001fff067819 */ /* 0x000fe40000011403 */
[----:B------:R-:W-:-:S02]  /*0370*/  SHF.R.S32.HI R9, RZ, 0x1f, R8 ;  /* 0x0000001fff097819 */ /* 0x000fc40000011408 */
[----:B------:R-:W-:Y:S02]  /*0380*/  SHF.R.S32.HI R11, RZ, 0x1f, R10 ;  /* 0x0000001fff0b7819 */ /* 0x000fe4000001140a */
[----:B------:R-:W-:Y:S02]  /*0390*/  LEA.HI R7, R6, R3, RZ, 0x2 ;  /* 0x0000000306077211 */ /* 0x000fe400078f10ff */
[----:B------:R-:W-:Y:S02]  /*03a0*/  LEA.HI R9, R9, R8, RZ, 0x2 ;  /* 0x0000000809097211 */ /* 0x000fe400078f10ff */
[----:B------:R-:W-:Y:S02]  /*03b0*/  MOV R3, 0x400 ;  /* 0x0000040000037802 */ /* 0x000fe40000000f00 */
[----:B------:R-:W-:Y:S02]  /*03c0*/  LEA.HI R11, R11, R10, RZ, 0x2 ;  /* 0x0000000a0b0b7211 */ /* 0x000fe400078f10ff */
[----:B------:R-:W-:-:S02]  /*03d0*/  IADD3 R6, -R5, R0, RZ ;  /* 0x0000000005067210 */ /* 0x000fc40007ffe1ff */
[----:B------:R-:W-:Y:S02]  /*03e0*/  SHF.R.U32.HI R7, RZ, 0x2, R7 ;  /* 0x00000002ff077819 */ /* 0x000fe40000011607 */
[----:B------:R-:W-:Y:S02]  /*03f0*/  SHF.R.U32.HI R5, RZ, 0x2, R9 ;  /* 0x00000002ff057819 */ /* 0x000fe40000011609 */
[----:B------:R-:W-:Y:S02]  /*0400*/  IADD3 R3, R3, 0x2800, RZ ;  /* 0x0000280003037810 */ /* 0x000fe40007ffe0ff */
[----:B------:R-:W-:Y:S02]  /*0410*/  SHF.R.U32.HI R11, RZ, 0x2, R11 ;  /* 0x00000002ff0b7819 */ /* 0x000fe4000001160b */
[C---:B------:R-:W-:Y:S02]  /*0420*/  LOP3.LUT R4, R6.reuse, 0x3, R7, 0x78, !PT ;  /* 0x0000000306047812 */ /* 0x040fe400078e7807 */
[----:B------:R-:W-:-:S02]  /*0430*/  LOP3.LUT R5, R6, 0x3, R5, 0x78, !PT ;  /* 0x0000000306057812 */ /* 0x000fc400078e7805 */
[----:B-1----:R-:W-:Y:S02]  /*0440*/  LEA R3, R12, R3, 0x18 ;  /* 0x000000030c037211 */ /* 0x002fe400078ec0ff */
[----:B------:R-:W-:-:S07]  /*0450*/  LOP3.LUT R6, R6, 0x3, R11, 0x78, !PT ;  /* 0x0000000306067812 */ /* 0x000fce00078e780b */
.L_x_1076:
[----:B-1----:R-:W-:Y:S01]  /*0460*/  IMAD.WIDE.U32 R8, R0, -0x33333333, RZ ;  /* 0xcccccccd00087825 */ /* 0x002fe200078e00ff */
[----:B------:R-:W-:Y:S01]  /*0470*/  ULOP3.LUT UR8, UR10, 0x3, URZ, 0xc0, !UPT ;  /* 0x000000030a087892 */ /* 0x000fe2000f8ec03f */
[----:B------:R-:W0:Y:S01]  /*0480*/  LDC.64 R24, c[0x0][0x238] ;  /* 0x00008e00ff187b82 */ /* 0x000e220000000a00 */
[----:B------:R-:W-:Y:S02]  /*0490*/  USHF.R.U64 UR9, UR10, 0x2, UR5 ;  /* 0x000000020a097899 */ /* 0x000fe40008001205 */
[----:B------:R-:W-:Y:S01]  /*04a0*/  SHF.R.U32.HI R11, RZ, 0x6, R9 ;  /* 0x00000006ff0b7819 */ /* 0x000fe20000011609 */
[----:B------:R-:W-:Y:S02]  /*04b0*/  UIMAD UR8, UR8, 0x140, URZ ;  /* 0x00000140080878a4 */ /* 0x000fe4000f8e023f */
[----:B------:R-:W-:Y:S01]  /*04c0*/  USHF.R.U32.HI UR11, URZ, 0x2, UR5 ;  /* 0x000000023f0b7899 */ /* 0x000fe20008011605 */
[----:B------:R-:W-:Y:S01]  /*04d0*/  IMAD.U32 R16, RZ, RZ, UR9 ;  /* 0x00000009ff107e24 */ /* 0x000fe2000f8e00ff */
[----:B------:R-:W-:Y:S01]  /*04e0*/  ULDC.64 UR18, c[0x0][0x248] ;  /* 0x0000920000127ab9 */ /* 0x000fe20000000a00 */
[----:B------:R-:W-:Y:S01]  /*04f0*/  IMAD R12, R11, -0x50, R0 ;  /* 0xffffffb00b0c7824 */ /* 0x000fe200078e0200 */
[----:B------:R-:W-:Y:S01]  /*0500*/  UIMAD UR9, UR11, 0x50000, URZ ;  /* 0x000500000b0978a4 */ /* 0x000fe2000f8e023f */
[----:B------:R-:W1:Y:S03]  /*0510*/  LDC.64 R14, c[0x0][0x240] ;  /* 0x00009000ff0e7b82 */ /* 0x000e660000000a00 */
[----:B------:R-:W-:Y:S01]  /*0520*/  LEA R12, R12, UR8, 0x2 ;  /* 0x000000080c0c7c11 */ /* 0x000fe2000f8e10ff */
[----:B------:R-:W-:-:S03]  /*0530*/  USHF.L.U32 UR8, UR16, 0x3, URZ ;  /* 0x0000000310087899 */ /* 0x000fc6000800063f */
[----:B------:R-:W-:Y:S01]  /*0540*/  SHF.R.S32.HI R13, RZ, 0x1f, R12 ;  /* 0x0000001fff0d7819 */ /* 0x000fe2000001140c */
[----:B------:R-:W-:Y:S01]  /*0550*/  IMAD.WIDE.U32 R8, R12, -0x33333333, RZ ;  /* 0xcccccccd0c087825 */ /* 0x000fe200078e00ff */
[----:B------:R-:W-:-:S04]  /*0560*/  ULOP3.LUT UR8, UR8, 0xf8, URZ, 0xc0, !UPT ;  /* 0x000000f808087892 */ /* 0x000fc8000f8ec03f */
[----:B------:R-:W-:Y:S02]  /*0570*/  SHF.R.U32.HI R7, RZ, 0x6, R9 ;  /* 0x00000006ff077819 */ /* 0x000fe40000011609 */
[----:B------:R-:W-:Y:S02]  /*0580*/  MOV R9, UR11 ;  /* 0x0000000b00097c02 */ /* 0x000fe40008000f00 */
[C---:B------:R-:W-:Y:S02]  /*0590*/  LEA R7, P0, R16.reuse, R7, 0x4 ;  /* 0x0000000710077211 */ /* 0x040fe400078020ff */
[----:B------:R-:W-:Y:S01]  /*05a0*/  IADD3 R8, R11, UR8, RZ ;  /* 0x000000080b087c10 */ /* 0x000fe2000fffe0ff */
[C---:B------:R-:W-:Y:S01]  /*05b0*/  IMAD.WIDE.U32 R10, R16.reuse, 0x50000, R12 ;  /* 0x00050000100a7825 */ /* 0x040fe200078e000c */
[----:B------:R-:W-:Y:S02]  /*05c0*/  LEA.HI.X R16, R16, RZ, R9, 0x4, P0 ;  /* 0x000000ff10107211 */ /* 0x000fe400000f2409 */
[----:B------:R-:W-:Y:S01]  /*05d0*/  LEA R26, P0, R7, UR18, 0x3 ;  /* 0x00000012071a7c11 */ /* 0x000fe2000f8018ff */
[----:B------:R-:W-:-:S02]  /*05e0*/  IMAD R13, R8, 0x500, RZ ;  /* 0x00000500080d7824 */ /* 0x000fc400078e02ff */
[----:B------:R-:W-:Y:S01]  /*05f0*/  VIADD R11, R11, UR9 ;  /* 0x000000090b0b7c36 */ /* 0x000fe20008000000 */
[----:B------:R-:W-:Y:S01]  /*0600*/  LEA.HI.X R27, R7, UR19, R16, 0x3, P0 ;  /* 0x00000013071b7c11 */ /* 0x000fe200080f1c10 */
[----:B------:R-:W-:Y:S01]  /*0610*/  ULDC.64 UR8, c[0x0][0x230] ;  /* 0x00008c0000087ab9 */ /* 0x000fe20000000a00 */
[----:B------:R-:W-:-:S04]  /*0620*/  IADD3 R8, P1, R13, R10, RZ ;  /* 0x0000000a0d087210 */ /* 0x000fc80007f3e0ff */
[----:B------:R-:W-:Y:S01]  /*0630*/  IADD3.X R9, RZ, R11, RZ, P1, !PT ;  /* 0x0000000bff097210 */ /* 0x000fe20000ffe4ff */
[----:B------:R-:W2:Y:S01]  /*0640*/  LDG.E.64.CONSTANT R26, desc[UR12][R26.64] ;  /* 0x0000000c1a1a7981 */ /* 0x000ea2000c1e9b00 */
[C---:B------:R-:W-:Y:S02]  /*0650*/  SHF.L.U32 R7, R8.reuse, 0x1, RZ ;  /* 0x0000000108077819 */ /* 0x040fe400000006ff */
[----:B------:R-:W-:Y:S02]  /*0660*/  SHF.L.U64.HI R8, R8, 0x1, R9 ;  /* 0x0000000108087819 */ /* 0x000fe40000010209 */
[----:B------:R-:W-:-:S04]  /*0670*/  IADD3 R22, P0, R7, UR8, RZ ;  /* 0x0000000807167c10 */ /* 0x000fc8000ff1e0ff */
[----:B------:R-:W-:Y:S01]  /*0680*/  IADD3.X R23, R8, UR9, RZ, P0, !PT ;  /* 0x0000000908177c10 */ /* 0x000fe200087fe4ff */
[----:B0-----:R-:W-:-:S05]  /*0690*/  IMAD.WIDE R24, R12, 0x2, R24 ;  /* 0x000000020c187825 */ /* 0x001fca00078e0218 */
[----:B------:R-:W3:Y:S01]  /*06a0*/  LDG.E.64.CONSTANT R22, desc[UR12][R22.64] ;  /* 0x0000000c16167981 */ /* 0x000ee2000c1e9b00 */
[----:B-1----:R-:W-:-:S03]  /*06b0*/  IMAD.WIDE R14, R12, 0x2, R14 ;  /* 0x000000020c0e7825 */ /* 0x002fc600078e020e */
[----:B------:R-:W4:Y:S04]  /*06c0*/  LDG.E.64.CONSTANT R24, desc[UR12][R24.64] ;  /* 0x0000000c18187981 */ /* 0x000f28000c1e9b00 */
[----:B------:R0:W5:Y:S01]  /*06d0*/  LDG.E.64.CONSTANT R20, desc[UR12][R14.64] ;  /* 0x0000000c0e147981 */ /* 0x000162000c1e9b00 */
[----:B------:R-:W-:-:S05]  /*06e0*/  VIADD R9, R13, 0x1400 ;  /* 0x000014000d097836 */ /* 0x000fca0000000000 */
[----:B------:R-:W-:-:S04]  /*06f0*/  IADD3 R10, P0, R9, R10, RZ ;  /* 0x0000000a090a7210 */ /* 0x000fc80007f1e0ff */
[----:B------:R-:W-:Y:S02]  /*0700*/  IADD3.X R11, RZ, R11, RZ, P0, !PT ;  /* 0x0000000bff0b7210 */ /* 0x000fe400007fe4ff */
[C---:B------:R-:W-:Y:S02]  /*0710*/  SHF.L.U32 R9, R10.reuse, 0x1, RZ ;  /* 0x000000010a097819 */ /* 0x040fe400000006ff */
[----:B------:R-:W-:Y:S02]  /*0720*/  SHF.L.U64.HI R10, R10, 0x1, R11 ;  /* 0x000000010a0a7819 */ /* 0x000fe4000001020b */
[----:B------:R-:W-:-:S04]  /*0730*/  IADD3 R18, P0, R9, UR8, RZ ;  /* 0x0000000809127c10 */ /* 0x000fc8000ff1e0ff */
[----:B------:R-:W-:Y:S01]  /*0740*/  IADD3.X R19, R10, UR9, RZ, P0, !PT ;  /* 0x000000090a137c10 */ /* 0x000fe200087fe4ff */
[----:B------:R-:W-:-:S05]  /*0750*/  ULDC.64 UR8, c[0x0][0x228] ;  /* 0x00008a0000087ab9 */ /* 0x000fca0000000a00 */
[----:B------:R-:W5:Y:S01]  /*0760*/  LDG.E.64.CONSTANT R18, desc[UR12][R18.64] ;  /* 0x0000000c12127981 */ /* 0x000f62000c1e9b00 */
[----:B------:R-:W-:-:S04]  /*0770*/  IADD3 R16, P0, R7, UR8, RZ ;  /* 0x0000000807107c10 */ /* 0x000fc8000ff1e0ff */
[----:B------:R-:W-:-:S06]  /*0780*/  IADD3.X R17, R8, UR9, RZ, P0, !PT ;  /* 0x0000000908117c10 */ /* 0x000fcc00087fe4ff */
[----:B------:R-:W5:Y:S01]  /*0790*/  LDG.E.64.CONSTANT R16, desc[UR12][R16.64] ;  /* 0x0000000c10107981 */ /* 0x000f62000c1e9b00 */
[----:B0-----:R-:W-:Y:S01]  /*07a0*/  IADD3 R14, P0, R9, UR8, RZ ;  /* 0x00000008090e7c10 */ /* 0x001fe2000ff1e0ff */
[----:B------:R-:W-:-:S03]  /*07b0*/  ULDC UR8, c[0x0][0x250] ;  /* 0x0000940000087ab9 */ /* 0x000fc60000000800 */
[----:B------:R-:W-:-:S06]  /*07c0*/  IADD3.X R15, R10, UR9, RZ, P0, !PT ;  /* 0x000000090a0f7c10 */ /* 0x000fcc00087fe4ff */
[----:B------:R-:W5:Y:S01]  /*07d0*/  LDG.E.64.CONSTANT R14, desc[UR12][R14.64] ;  /* 0x0000000c0e0e7981 */ /* 0x000f62000c1e9b00 */
[----:B------:R-:W-:Y:S01]  /*07e0*/  UIADD3 UR9, UP0, UR10, 0x8, URZ ;  /* 0x000000080a097890 */ /* 0x000fe2000ff1e03f */
[----:B------:R-:W-:Y:S01]  /*07f0*/  ISETP.GT.U32.AND P1, PT, R0, 0xf, PT ;  /* 0x0000000f0000780c */ /* 0x000fe20003f24070 */
[----:B--2---:R-:W-:-:S06]  /*0800*/  FADD.FTZ R11, R27, UR8 ;  /* 0x000000081b0b7e21 */ /* 0x004fcc0008010000 */
[----:B------:R-:W0:Y:S01]  /*0810*/  MUFU.RSQ R11, R11 ;  /* 0x0000000b000b7308 */ /* 0x000e220000001400 */
[----:B---3--:R-:W-:Y:S02]  /*0820*/  SHF.L.U32 R27, R22, 0x10, RZ ;  /* 0x00000010161b7819 */ /* 0x008fe400000006ff */
[----:B------:R-:W-:-:S03]  /*0830*/  SHF.L.U32 R39, R23, 0x10, RZ ;  /* 0x0000001017277819 */ /* 0x000fc600000006ff */
[----:B------:R-:W-:Y:S01]  /*0840*/  FADD.FTZ R12, -R26, R27 ;  /* 0x0000001b1a0c7221 */ /* 0x000fe20000010100 */
[----:B------:R-:W-:Y:S01]  /*0850*/  PRMT R37, R22, 0x7632, R37 ;  /* 0x0000763216257816 */ /* 0x000fe20000000025 */
[----:B------:R-:W-:Y:S01]  /*0860*/  FADD.FTZ R40, -R26, R39 ;  /* 0x000000271a287221 */ /* 0x000fe20000010100 */
[----:B----4-:R-:W-:Y:S02]  /*0870*/  IMAD.U32 R54, R24, 0x10000, RZ ;  /* 0x0001000018367824 */ /* 0x010fe400078e00ff */
[----:B0-----:R-:W-:Y:S01]  /*0880*/  FMUL.FTZ R55, R11, R12 ;  /* 0x0000000c0b377220 */ /* 0x001fe20000410000 */
[----:B-----5:R-:W-:Y:S01]  /*0890*/  IMAD.U32 R13, R20, 0x10000, RZ ;  /* 0x00010000140d7824 */ /* 0x020fe200078e00ff */
[----:B------:R-:W-:Y:S01]  /*08a0*/  PRMT R38, R23, 0x7632, R38 ;  /* 0x0000763217267816 */ /* 0x000fe20000000026 */
[----:B------:R-:W-:Y:S01]  /*08b0*/  FMUL.FTZ R51, R11, R40 ;  /* 0x000000280b337220 */ /* 0x000fe20000410000 */
[----:B------:R-:W-:Y:S02]  /*08c0*/  SHF.L.U32 R52, R25, 0x10, RZ ;  /* 0x0000001019347819 */ /* 0x000fe400000006ff */
[----:B------:R-:W-:Y:S01]  /*08d0*/  SHF.L.U32 R27, R21, 0x10, RZ ;  /* 0x00000010151b7819 */ /* 0x000fe200000006ff */
[----:B------:R-:W-:Y:S01]  /*08e0*/  FFMA.FTZ R12, R55, R54, R13 ;  /* 0x00000036370c7223 */ /* 0x000fe2000001000d */
[----:B------:R-:W-:Y:S01]  /*08f0*/  IMAD.U32 R39, R37, 0x10000, RZ ;  /* 0x0001000025277824 */ /* 0x000fe200078e00ff */
[----:B------:R-:W-:-:S02]  /*0900*/  SHF.L.U32 R45, R38, 0x10, RZ ;  /* 0x00000010262d7819 */ /* 0x000fc400000006ff */
[----:B------:R-:W-:Y:S01]  /*0910*/  PRMT R43, R24, 0x7632, R43 ;  /* 0x00007632182b7816 */ /* 0x000fe2000000002b */
[----:B------:R-:W-:Y:S01]  /*0920*/  FFMA.FTZ R40, R51, R52, R27 ;  /* 0x0000003433287223 */ /* 0x000fe2000001001b */
[----:B------:R-:W-:Y:S01]  /*0930*/  PRMT R36, R20, 0x7632, R36 ;  /* 0x0000763214247816 */ /* 0x000fe20000000024 */
[----:B------:R-:W-:Y:S01]  /*0940*/  FMUL.FTZ R37, R12, -1.4426950216293334961 ;  /* 0xbfb8aa3b0c257820 */ /* 0x000fe20000410000 */
[----:B------:R-:W-:Y:S01]  /*0950*/  PRMT R41, R25, 0x7632, R41 ;  /* 0x0000763219297816 */ /* 0x000fe20000000029 */
[C---:B------:R-:W-:Y:S01]  /*0960*/  FADD.FTZ R46, -R26.reuse, R39 ;  /* 0x000000271a2e7221 */ /* 0x040fe20000010100 */
[----:B------:R-:W-:Y:S01]  /*0970*/  PRMT R42, R21, 0x7632, R42 ;  /* 0x00007632152a7816 */ /* 0x000fe2000000002a */
[----:B------:R-:W-:Y:S01]  /*0980*/  FADD.FTZ R44, -R26, R45 ;  /* 0x0000002d1a2c7221 */ /* 0x000fe20000010100 */
[----:B------:R-:W-:Y:S01]  /*0990*/  SHF.L.U32 R43, R43, 0x10, RZ ;  /* 0x000000102b2b7819 */ /* 0x000fe200000006ff */
[----:B------:R-:W-:Y:S01]  /*09a0*/  FMUL.FTZ R47, R40, -1.4426950216293334961 ;  /* 0xbfb8aa3b282f7820 */ /* 0x000fe20000410000 */
[----:B------:R-:W-:Y:S01]  /*09b0*/  SHF.L.U32 R36, R36, 0x10, RZ ;  /* 0x0000001024247819 */ /* 0x000fe200000006ff */
[----:B------:R0:W1:Y:S01]  /*09c0*/  MUFU.EX2 R38, R37 ;  /* 0x0000002500267308 */ /* 0x0000620000000800 */
[----:B------:R-:W-:Y:S01]  /*09d0*/  FMUL.FTZ R46, R11, R46 ;  /* 0x0000002e0b2e7220 */ /* 0x000fe20000410000 */
[----:B------:R-:W-:Y:S01]  /*09e0*/  SHF.L.U32 R42, R42, 0x10, RZ ;  /* 0x000000102a2a7819 */ /* 0x000fe200000006ff */
[----:B------:R-:W-:-:S02]  /*09f0*/  IMAD.U32 R41, R41, 0x10000, RZ ;  /* 0x0001000029297824 */ /* 0x000fc400078e00ff */
[----:B------:R-:W-:Y:S01]  /*0a00*/  FMUL.FTZ R39, R11, R44 ;  /* 0x0000002c0b277220 */ /* 0x000fe20000410000 */
[----:B------:R-:W-:Y:S02]  /*0a10*/  FFMA.FTZ R45, R46, R43, R36 ;  /* 0x0000002b2e2d7223 */ /* 0x000fe40000010024 */
[----:B------:R-:W2:Y:S01]  /*0a20*/  MUFU.EX2 R47, R47 ;  /* 0x0000002f002f7308 */ /* 0x000ea20000000800 */
[----:B0-----:R-:W-:Y:S01]  /*0a30*/  FFMA.FTZ R37, R39, R41, R42 ;  /* 0x0000002927257223 */ /* 0x001fe2000001002a */
[----:B------:R-:W-:-:S03]  /*0a40*/  FMUL.FTZ R44, R45, -1.4426950216293334961 ;  /* 0xbfb8aa3b2d2c7820 */ /* 0x000fc60000410000 */
        /* <DEDUP_REMOVED lines=8> */
[----:B-1----:R-:W-:Y:S01]  /*0ad0*/  FADD.FTZ R48, R50, 1 ;  /* 0x3f80000032307421 */ /* 0x002fe20000010000 */
[----:B------:R-:W-:-:S06]  /*0ae0*/  IMAD.U32 R57, R18, 0x10000, RZ ;  /* 0x0001000012397824 */ /* 0x000fcc00078e00ff */
[----:B------:R-:W1:Y:S01]  /*0af0*/  MUFU.RCP R38, R38 ;  /* 0x0000002600267308 */ /* 0x000e620000001000 */
[----:B--2---:R-:W-:Y:S01]  /*0b00*/  FADD.FTZ R47, -R53, 1 ;  /* 0x3f800000352f7421 */ /* 0x004fe20000010100 */
[----:B------:R-:W-:-:S06]  /*0b10*/  FADD.FTZ R50, -R26, R57 ;  /* 0x000000391a327221 */ /* 0x000fcc0000010100 */
[----:B------:R-:W2:Y:S01]  /*0b20*/  MUFU.RCP R48, R48 ;  /* 0x0000003000307308 */ /* 0x000ea20000001000 */
[----:B------:R-:W-:Y:S01]  /*0b30*/  FFMA.FTZ R12, R12, R47, 1 ;  /* 0x3f8000000c0c7423 */ /* 0x000fe2000001002f */
[----:B0-----:R-:W-:Y:S01]  /*0b40*/  FADD.FTZ R47, -R49, 1 ;  /* 0x3f800000312f7421 */ /* 0x001fe20000010100 */
[----:B------:R-:W-:Y:S02]  /*0b50*/  FMUL.FTZ R50, R11, R50 ;  /* 0x000000320b327220 */ /* 0x000fe40000410000 */
[----:B------:R-:W-:Y:S01]  /*0b60*/  FMUL.FTZ R53, R53, R12 ;  /* 0x0000000c35357220 */ /* 0x000fe20000410000 */
[----:B------:R-:W-:Y:S01]  /*0b70*/  FFMA.FTZ R40, R40, R47, 1 ;  /* 0x3f80000028287423 */ /* 0x000fe2000001002f */
[----:B------:R-:W-:Y:S02]  /*0b80*/  PRMT R12, R18, 0x7632, R12 ;  /* 0x00007632120c7816 */ /* 0x000fe4000000000c */
[----:B------:R-:W-:Y:S01]  /*0b90*/  SHF.L.U32 R47, R19, 0x10, RZ ;  /* 0x00000010132f7819 */ /* 0x000fe200000006ff */
[----:B------:R-:W-:Y:S01]  /*0ba0*/  FFMA.FTZ R44, R54, R50, R13 ;  /* 0x00000032362c7223 */ /* 0x000fe2000001000d */
[----:B------:R-:W-:Y:S01]  /*0bb0*/  SHF.L.U32 R57, R12, 0x10, RZ ;  /* 0x000000100c397819 */ /* 0x000fe200000006ff */
[----:B------:R-:W-:Y:S01]  /*0bc0*/  FMUL.FTZ R49, R49, R40 ;  /* 0x0000002831317220 */ /* 0x000fe20000410000 */
[----:B-1----:R-:W-:Y:S01]  /*0bd0*/  FADD.FTZ R12, -R38, 1 ;  /* 0x3f800000260c7421 */ /* 0x002fe20000010100 */
[----:B------:R-:W-:Y:S01]  /*0be0*/  FADD.FTZ R56, -R26, R47 ;  /* 0x0000002f1a387221 */ /* 0x000fe20000010100 */
[----:B------:R-:W-:Y:S01]  /*0bf0*/  FMUL.FTZ R47, R44, -1.4426950216293334961 ;  /* 0xbfb8aa3b2c2f7820 */ /* 0x000fe20000410000 */
[----:B--2---:R-:W-:Y:S01]  /*0c00*/  FADD.FTZ R40, -R48, 1 ;  /* 0x3f80000030287421 */ /* 0x004fe20000010100 */
[----:B------:R-:W-:-:S03]  /*0c10*/  FFMA.FTZ R13, R45, R12, 1 ;  /* 0x3f8000002d0d7423 */ /* 0x000fc6000001000c */
[----:B------:R-:W-:Y:S01]  /*0c20*/  FFMA.FTZ R45, R37, R40, 1 ;  /* 0x3f800000252d7423 */ /* 0x000fe20000010028 */
[----:B------:R-:W-:Y:S01]  /*0c30*/  FADD.FTZ R40, -R26, R57 ;  /* 0x000000391a287221 */ /* 0x000fe20000010100 */
[----:B------:R0:W1:Y:S01]  /*0c40*/  MUFU.EX2 R37, R47 ;  /* 0x0000002f00257308 */ /* 0x0000620000000800 */
[C---:B------:R-:W-:Y:S01]  /*0c50*/  FMUL.FTZ R12, R11.reuse, R56 ;  /* 0x000000380b0c7220 */ /* 0x040fe20000410000 */
[----:B------:R-:W-:Y:S01]  /*0c60*/  FMUL.FTZ R13, R38, R13 ;  /* 0x0000000d260d7220 */ /* 0x000fe20000410000 */
[----:B------:R-:W-:Y:S01]  /*0c70*/  FMUL.FTZ R38, R11, R40 ;  /* 0x000000280b267220 */ /* 0x000fe20000410000 */
[----:B------:R-:W-:Y:S01]  /*0c80*/  PRMT R40, R19, 0x7632, R40 ;  /* 0x0000763213287816 */ /* 0x000fe20000000028 */
[----:B------:R-:W-:Y:S02]  /*0c90*/  FFMA.FTZ R27, R52, R12, R27 ;  /* 0x0000000c341b7223 */ /* 0x000fe4000001001b */
[----:B------:R-:W-:Y:S02]  /*0ca0*/  FFMA.FTZ R36, R43, R38, R36 ;  /* 0x000000262b247223 */ /* 0x000fe40000010024 */
[----:B------:R-:W-:-:S02]  /*0cb0*/  IMAD.U32 R57, R40, 0x10000, RZ ;  /* 0x0001000028397824 */ /* 0x000fc400078e00ff */
[----:B------:R-:W-:Y:S01]  /*0cc0*/  FMUL.FTZ R56, R27, -1.4426950216293334961 ;  /* 0xbfb8aa3b1b387820 */ /* 0x000fe20000410000 */
[----:B0-----:R-:W-:Y:S01]  /*0cd0*/  PRMT R47, R16, 0x7632, R47 ;  /* 0x00007632102f7816 */ /* 0x001fe2000000002f */
[----:B------:R-:W-:Y:S01]  /*0ce0*/  FMUL.FTZ R48, R48, R45 ;  /* 0x0000002d30307220 */ /* 0x000fe20000410000 */
[----:B------:R-:W-:Y:S01]  /*0cf0*/  FADD.FTZ R40, -R26, R57 ;  /* 0x000000391a287221 */ /* 0x000fe20000010100 */
[----:B------:R-:W-:Y:S01]  /*0d00*/  FMUL.FTZ R45, R36, -1.4426950216293334961 ;  /* 0xbfb8aa3b242d7820 */ /* 0x000fe20000410000 */
[----:B------:R-:W-:Y:S01]  /*0d10*/  SHF.L.U32 R58, R47, 0x10, RZ ;  /* 0x000000102f3a7819 */ /* 0x000fe200000006ff */
[----:B------:R-:W0:Y:S01]  /*0d20*/  MUFU.EX2 R56, R56 ;  /* 0x0000003800387308 */ /* 0x000e220000000800 */
[----:B-1----:R-:W-:Y:S01]  /*0d30*/  FADD.FTZ R47, R37, 1 ;  /* 0x3f800000252f7421 */ /* 0x002fe20000010000 */
[----:B------:R-:W-:-:S04]  /*0d40*/  FMUL.FTZ R40, R11, R40 ;  /* 0x000000280b287220 */ /* 0x000fc80000410000 */
[----:B------:R-:W-:Y:S02]  /*0d50*/  FFMA.FTZ R37, R41, R40, R42 ;  /* 0x0000002829257223 */ /* 0x000fe4000001002a */
[----:B------:R-:W1:Y:S02]  /*0d60*/  MUFU.EX2 R45, R45 ;  /* 0x0000002d002d7308 */ /* 0x000e640000000800 */
[----:B------:R-:W-:-:S06]  /*0d70*/  FMUL.FTZ R57, R37, -1.4426950216293334961 ;  /* 0xbfb8aa3b25397820 */ /* 0x000fcc0000410000 */
[----:B------:R-:W2:Y:S01]  /*0d80*/  MUFU.RCP R47, R47 ;  /* 0x0000002f002f7308 */ /* 0x000ea20000001000 */
[----:B------:R-:W-:Y:S01]  /*0d90*/  PRMT R42, R17, 0x7632, R42 ;  /* 0x00007632112a7816 */ /* 0x000fe2000000002a */
[----:B0-----:R-:W-:-:S03]  /*0da0*/  FADD.FTZ R60, R56, 1 ;  /* 0x3f800000383c7421 */ /* 0x001fc60000010000 */
[----:B------:R-:W-:-:S03]  /*0db0*/  SHF.L.U32 R59, R42, 0x10, RZ ;  /* 0x000000102a3b7819 */ /* 0x000fc600000006ff */
[----:B------:R-:W0:Y:S01]  /*0dc0*/  MUFU.EX2 R57, R57 ;  /* 0x0000003900397308 */ /* 0x000e220000000800 */
[----:B------:R-:W-:Y:S02]  /*0dd0*/  IMAD.U32 R56, R16, 0x10000, RZ ;  /* 0x0001000010387824 */ /* 0x000fe400078e00ff */
[----:B------:R-:W-:Y:S01]  /*0de0*/  FMUL.FTZ R42, R59, R48 ;  /* 0x000000303b2a7220 */ /* 0x000fe20000410000 */
[----:B-1----:R-:W-:Y:S01]  /*0df0*/  FADD.FTZ R59, R45, 1 ;  /* 0x3f8000002d3b7421 */ /* 0x002fe20000010000 */
[----:B------:R-:W-:-:S03]  /*0e00*/  FMUL.FTZ R53, R56, R53 ;  /* 0x0000003538357220 */ /* 0x000fc60000410000 */
[----:B------:R-:W1:Y:S01]  /*0e10*/  MUFU.RCP R48, R60 ;  /* 0x0000003c00307308 */ /* 0x000e620000001000 */
[----:B--2---:R-:W-:Y:S01]  /*0e20*/  FADD.FTZ R45, -R47, 1 ;  /* 0x3f8000002f2d7421 */ /* 0x004fe20000010100 */
[----:B------:R-:W-:-:S03]  /*0e30*/  FMUL.FTZ R13, R58, R13 ;  /* 0x0000000d3a0d7220 */ /* 0x000fc60000410000 */
[----:B------:R-:W-:Y:S01]  /*0e40*/  FFMA.FTZ R58, R44, R45, 1 ;  /* 0x3f8000002c3a7423 */ /* 0x000fe2000001002d */
[----:B------:R-:W-:Y:S02]  /*0e50*/  FMUL.FTZ R44, R54, R53 ;  /* 0x00000035362c7220 */ /* 0x000fe40000410000 */
[----:B------:R2:W3:Y:S01]  /*0e60*/  MUFU.RCP R56, R59 ;  /* 0x0000003b00387308 */ /* 0x0004e20000001000 */
[----:B0-----:R-:W-:Y:S01]  /*0e70*/  FADD.FTZ R57, R57, 1 ;  /* 0x3f80000039397421 */ /* 0x001fe20000010000 */
[----:B------:R-:W-:Y:S01]  /*0e80*/  FFMA.FTZ R45, R55, R44, RZ ;  /* 0x0000002c372d7223 */ /* 0x000fe200000100ff */
[----:B------:R-:W-:-:S04]  /*0e90*/  FMUL.FTZ R44, R43, R13 ;  /* 0x0000000d2b2c7220 */ /* 0x000fc80000410000 */
[C---:B------:R-:W-:Y:S01]  /*0ea0*/  FFMA.FTZ R44, R46.reuse, R44, R45 ;  /* 0x0000002c2e2c7223 */ /* 0x040fe2000001002d */
[----:B------:R-:W-:Y:S01]  /*0eb0*/  FFMA.FTZ R45, R46, R13, R32 ;  /* 0x0000000d2e2d7223 */ /* 0x000fe20000010020 */
[----:B------:R-:W0:Y:S01]  /*0ec0*/  MUFU.RCP R57, R57 ;  /* 0x0000003900397308 */ /* 0x000e220000001000 */
[----:B-1----:R-:W-:-:S04]  /*0ed0*/  FADD.FTZ R32, -R48, 1 ;  /* 0x3f80000030207421 */ /* 0x002fc80000010100 */
[----:B--2---:R-:W-:Y:S01]  /*0ee0*/  FFMA.FTZ R59, R27, R32, 1 ;  /* 0x3f8000001b3b7423 */ /* 0x004fe20000010020 */
[----:B---3--:R-:W-:Y:S01]  /*0ef0*/  FADD.FTZ R27, -R56, 1 ;  /* 0x3f800000381b7421 */ /* 0x008fe20000010100 */
[----:B------:R-:W-:-:S03]  /*0f00*/  SHF.L.U32 R32, R17, 0x10, RZ ;  /* 0x0000001011207819 */ /* 0x000fc600000006ff */
[----:B------:R-:W-:-:S04]  /*0f10*/  FFMA.FTZ R27, R36, R27, 1 ;  /* 0x3f800000241b7423 */ /* 0x000fc8000001001b */
[----:B------:R-:W-:Y:S01]  /*0f20*/  FMUL.FTZ R46, R56, R27 ;  /* 0x0000001b382e7220 */ /* 0x000fe20000410000 */
[----:B------:R-:W-:Y:S01]  /*0f30*/  PRMT R27, R14, 0x7632, R27 ;  /* 0x000076320e1b7816 */ /* 0x000fe2000000001b */
[----:B0-----:R-:W-:Y:S01]  /*0f40*/  FADD.FTZ R36, -R57, 1 ;  /* 0x3f80000039247421 */ /* 0x001fe20000010100 */
[----:B------:R-:W-:Y:S01]  /*0f50*/  FMUL.FTZ R49, R32, R49 ;  /* 0x0000003120317220 */ /* 0x000fe20000410000 */
[----:B------:R-:W-:Y:S01]  /*0f60*/  FFMA.FTZ R32, R54, R53, RZ ;  /* 0x0000003536207223 */ /* 0x000fe200000100ff */
[----:B------:R-:W-:Y:S01]  /*0f70*/  SHF.L.U32 R27, R27, 0x10, RZ ;  /* 0x000000101b1b7819 */ /* 0x000fe200000006ff */
[----:B------:R-:W-:Y:S01]  /*0f80*/  FMUL.FTZ R48, R48, R59 ;  /* 0x0000003b30307220 */ /* 0x000fe20000410000 */
[----:B------:R-:W-:Y:S01]  /*0f90*/  FFMA.FTZ R36, R37, R36, 1 ;  /* 0x3f80000025247423 */ /* 0x000fe20000010024 */
[----:B------:R-:W-:Y:S01]  /*0fa0*/  FADD.FTZ R33, R13, R33 ;  /* 0x000000210d217221 */ /* 0x000fe20000010000 */
[----:B------:R-:W-:Y:S01]  /*0fb0*/  FFMA.FTZ R59, R43, R13, R32 ;  /* 0x0000000d2b3b7223 */ /* 0x000fe20000010020 */
[----:B------:R-:W-:Y:S01]  /*0fc0*/  FMUL.FTZ R46, R27, R46 ;  /* 0x0000002e1b2e7220 */ /* 0x000fe20000410000 */
[----:B------:R-:W-:Y:S01]  /*0fd0*/  PRMT R13, R15, 0x7632, R13 ;  /* 0x000076320f0d7816 */ /* 0x000fe2000000000d */
[----:B------:R-:W-:Y:S01]  /*0fe0*/  FMUL.FTZ R27, R52, R49 ;  /* 0x00000031341b7220 */ /* 0x000fe20000410000 */
[----:B------:R-:W-:Y:S01]  /*0ff0*/  FMUL.FTZ R47, R47, R58 ;  /* 0x0000003a2f2f7220 */ /* 0x000fe20000410000 */
[----:B------:R-:W-:Y:S01]  /*1000*/  FMUL.FTZ R57, R57, R36 ;  /* 0x0000002439397220 */ /* 0x000fe20000410000 */
[----:B------:R-:W-:-:S02]  /*1010*/  IMAD.U32 R32, R14, 0x10000, RZ ;  /* 0x000100000e207824 */ /* 0x000fc400078e00ff */
[----:B------:R-:W-:Y:S01]  /*1020*/  IMAD.WIDE.U32 R36, R0, -0x33333333, RZ ;  /* 0xcccccccd00247825 */ /* 0x000fe200078e00ff */
[----:B------:R-:W-:-:S03]  /*1030*/  SHF.L.U32 R36, R13, 0x10, RZ ;  /* 0x000000100d247819 */ /* 0x000fc600000006ff */
[----:B------:R-:W-:Y:S01]  /*1040*/  FFMA.FTZ R44, R51, R27, R44 ;  /* 0x0000001b332c7223 */ /* 0x000fe2000001002c */
[-C--:B------:R-:W-:Y:S01]  /*1050*/  FMUL.FTZ R13, R41, R42.reuse ;  /* 0x0000002a290d7220 */ /* 0x080fe20000410000 */
[----:B------:R-:W-:Y:S01]  /*1060*/  FMUL.FTZ R27, R32, R47 ;  /* 0x0000002f201b7220 */ /* 0x000fe20000410000 */
[----:B------:R-:W-:Y:S02]  /*1070*/  FFMA.FTZ R32, R52, R49, R59 ;  /* 0x0000003134207223 */ /* 0x000fe4000001003b */
[----:B------:R-:W-:Y:S01]  /*1080*/  FFMA.FTZ R47, R39, R13, R44 ;  /* 0x0000000d272f7223 */ /* 0x000fe2000001002c */
[----:B------:R-:W-:Y:S01]  /*1090*/  FMUL.FTZ R44, R36, R57 ;  /* 0x00000039242c7220 */ /* 0x000fe20000410000 */
[----:B------:R-:W-:Y:S01]  /*10a0*/  FFMA.FTZ R13, R41, R42, R32 ;  /* 0x0000002a290d7223 */ /* 0x000fe20000010020 */
[----:B------:R-:W-:Y:S01]  /*10b0*/  FMUL.FTZ R36, R54, R27 ;  /* 0x0000001b36247220 */ /* 0x000fe20000410000 */
[----:B------:R-:W-:Y:S01]  /*10c0*/  SHF.L.U32 R57, R15, 0x10, RZ ;  /* 0x000000100f397819 */ /* 0x000fe200000006ff */
[----:B------:R-:W-:-:S02]  /*10d0*/  UIADD3.X UR8, URZ, UR5, URZ, UP0, !UPT ;  /* 0x000000053f087290 */ /* 0x000fc400087fe43f */
[----:B------:R-:W-:Y:S01]  /*10e0*/  UISETP.GE.U32.AND UP0, UPT, UR9, UR15, UPT ;  /* 0x0000000f0900728c */ /* 0x000fe2000bf06070 */
[----:B------:R-:W-:Y:S01]  /*10f0*/  SHF.R.U32.HI R37, RZ, 0x6, R37 ;  /* 0x00000006ff257819 */ /* 0x000fe20000011625 */
[----:B------:R-:W-:Y:S01]  /*1100*/  FFMA.FTZ R32, R54, R27, R13 ;  /* 0x0000001b36207223 */ /* 0x000fe2000001000d */
[----:B------:R-:W-:Y:S01]  /*1110*/  FFMA.FTZ R47, R50, R36, R47 ;  /* 0x00000024322f7223 */ /* 0x000fe2000001002f */
[----:B------:R-:W-:Y:S01]  /*1120*/  FMUL.FTZ R36, R43, R46 ;  /* 0x0000002e2b247220 */ /* 0x000fe20000410000 */
[----:B------:R-:W-:Y:S01]  /*1130*/  FMUL.FTZ R13, R57, R48 ;  /* 0x00000030390d7220 */ /* 0x000fe20000410000 */
[----:B------:R-:W-:Y:S01]  /*1140*/  UISETP.GE.AND.EX UP0, UPT, UR8, UR7, UPT, UP0 ;  /* 0x000000070800728c */ /* 0x000fe2000bf06300 */
[----:B------:R-:W-:Y:S01]  /*1150*/  FFMA.FTZ R43, R43, R46, R32 ;  /* 0x0000002e2b2b7223 */ /* 0x000fe20000010020 */
[----:B------:R-:W-:Y:S02]  /*1160*/  IMAD R48, R37, -0x50, R0 ;  /* 0xffffffb025307824 */ /* 0x000fe400078e0200 */
[----:B------:R-:W-:Y:S01]  /*1170*/  FFMA.FTZ R47, R38, R36, R47 ;  /* 0x00000024262f7223 */ /* 0x000fe2000001002f */
[----:B------:R-:W-:Y:S01]  /*1180*/  FMUL.FTZ R32, R52, R13 ;  /* 0x0000000d34207220 */ /* 0x000fe20000410000 */
[----:B------:R-:W-:Y:S01]  /*1190*/  PLOP3.LUT P0, PT, PT, PT, UP0, 0x80, 0x0 ;  /* 0x000000000000781c */ /* 0x000fe20003f0f008 */
[----:B------:R-:W-:-:S02]  /*11a0*/  IMAD R56, R48, 0x28, R3 ;  /* 0x0000002830387824 */ /* 0x000fc400078e0203 */
[----:B------:R-:W-:Y:S01]  /*11b0*/  FFMA.FTZ R47, R12, R32, R47 ;  /* 0x000000200c2f7223 */ /* 0x000fe2000001002f */
[----:B------:R-:W-:Y:S01]  /*11c0*/  FFMA.FTZ R36, R52, R13, R43 ;  /* 0x0000000d34247223 */ /* 0x000fe2000001002b */
[-C--:B------:R-:W-:Y:S01]  /*11d0*/  FMUL.FTZ R32, R41, R44.reuse ;  /* 0x0000002c29207220 */ /* 0x080fe20000410000 */
[----:B------:R-:W-:Y:S02]  /*11e0*/  IMAD R57, R37, 0x8, R56 ;  /* 0x0000000825397824 */ /* 0x000fe400078e0238 */
[----:B------:R-:W-:Y:S01]  /*11f0*/  FFMA.FTZ R36, R41, R44, R36 ;  /* 0x0000002c29247223 */ /* 0x000fe20000010024 */
[----:B------:R-:W-:Y:S01]  /*1200*/  FFMA.FTZ R37, R40, R32, R47 ;  /* 0x0000002028257223 */ /* 0x000fe2000001002f */
[----:B------:R-:W-:Y:S01]  /*1210*/  ULOP3.LUT UR5, UR10, 0x3, URZ, 0xc0, !UPT ;  /* 0x000000030a057892 */ /* 0x000fe2000f8ec03f */
[----:B------:R-:W-:Y:S01]  /*1220*/  FFMA.FTZ R43, R39, R42, R28 ;  /* 0x0000002a272b7223 */ /* 0x000fe2000001001c */
[----:B------:R-:W-:Y:S01]  /*1230*/  FADD.FTZ R29, R42, R29 ;  /* 0x0000001d2a1d7221 */ /* 0x000fe20000010000 */
[----:B------:R-:W-:Y:S01]  /*1240*/  FFMA.FTZ R39, R55, R53, R34 ;  /* 0x0000003537277223 */ /* 0x000fe20000010022 */
[----:B------:R0:W-:Y:S01]  /*1250*/  STS.64 [R57], R36 ;  /* 0x0000002439007388 */ /* 0x0001e20000000a00 */
[----:B------:R-:W-:Y:S01]  /*1260*/  FADD.FTZ R42, R53, R35 ;  /* 0x00000023352a7221 */ /* 0x000fe20000010000 */
[----:B------:R-:W-:Y:S01]  /*1270*/  FFMA.FTZ R41, R51, R49, R30 ;  /* 0x0000003133297223 */ /* 0x000fe2000001001e */
[----:B------:R-:W-:Y:S01]  /*1280*/  FADD.FTZ R56, R49, R31 ;  /* 0x0000001f31387221 */ /* 0x000fe20000010000 */
[----:B------:R-:W-:Y:S01]  /*1290*/  UIMAD UR11, UR5, 0x140, URZ ;  /* 0x00000140050b78a4 */ /* 0x000fe2000f8e023f */
        /* <DEDUP_REMOVED lines=8> */
[----:B------:R-:W-:Y:S06]  /*1320*/  BAR.SYNC.DEFER_BLOCKING 0x0 ;  /* 0x0000000000007b1d */ /* 0x000fec0000010000 */
[----:B0-----:R-:W-:Y:S05]  /*1330*/  @!P0 BRA `(.L_x_1065) ;  /* 0x0000000000d08947 */ /* 0x001fea0003800000 */
[----:B------:R-:W0:Y:S01]  /*1340*/  S2UR UR9, SR_CgaCtaId ;  /* 0x00000000000979c3 */ /* 0x000e220000008800 */
[----:B------:R-:W-:Y:S01]  /*1350*/  SHF.R.S32.HI R37, RZ, 0x1f, R0 ;  /* 0x0000001fff257819 */ /* 0x000fe20000011400 */
[----:B------:R-:W-:Y:S01]  /*1360*/  UMOV UR5, 0x400 ;  /* 0x0000040000057882 */ /* 0x000fe20000000000 */
[----:B------:R-:W-:Y:S02]  /*1370*/  SHF.L.U32 R36, R0, 0x1, RZ ;  /* 0x0000000100247819 */ /* 0x000fe400000006ff */
[CC--:B------:R-:W-:Y:S02]  /*1380*/  LEA.HI R38, R37.reuse, R0.reuse, RZ, 0x2 ;  /* 0x0000000025267211 */ /* 0x0c0fe400078f10ff */
[----:B------:R-:W-:Y:S02]  /*1390*/  LEA.HI R40, R37, R0, RZ, 0x4 ;  /* 0x0000000025287211 */ /* 0x000fe400078f20ff */
[----:B------:R-:W-:Y:S02]  /*13a0*/  LOP3.LUT R39, R38, 0xfffffffc, RZ, 0xc0, !PT ;  /* 0xfffffffc26277812 */ /* 0x000fe400078ec0ff */
[----:B------:R-:W-:-:S02]  /*13b0*/  LOP3.LUT R37, R36, 0x18, RZ, 0xc0, !PT ;  /* 0x0000001824257812 */ /* 0x000fc400078ec0ff */
[----:B------:R-:W-:Y:S02]  /*13c0*/  SHF.R.U32.HI R41, RZ, 0x4, R40 ;  /* 0x00000004ff297819 */ /* 0x000fe40000011628 */
[----:B------:R-:W-:Y:S02]  /*13d0*/  IADD3 R38, -R39, R0, RZ ;  /* 0x0000000027267210 */ /* 0x000fe40007ffe1ff */
[C---:B------:R-:W-:Y:S02]  /*13e0*/  LOP3.LUT R39, R37.reuse, 0x8, RZ, 0x3c, !PT ;  /* 0x0000000825277812 */ /* 0x040fe400078e3cff */
[----:B------:R-:W-:Y:S02]  /*13f0*/  LOP3.LUT R38, R38, 0x3, R41, 0x78, !PT ;  /* 0x0000000326267812 */ /* 0x000fe400078e7829 */
        /* <DEDUP_REMOVED lines=11> */
[----:B------:R-:W-:Y:S01]  /*14b0*/  IMAD R41, R5, 0x8, R47 ;  /* 0x0000000805297824 */ /* 0x000fe200078e022f */
[----:B------:R-:W-:Y:S01]  /*14c0*/  STS.64 [R40], R34 ;  /* 0x0000002228007388 */ /* 0x000fe20000000a00 */
[-C--:B------:R-:W-:Y:S01]  /*14d0*/  LEA R38, R4, R47.reuse, 0x3 ;  /* 0x0000002f04267211 */ /* 0x080fe200078e18ff */
[----:B------:R-:W-:Y:S01]  /*14e0*/  USHF.L.U32 UR5, UR5, 0x5, URZ ;  /* 0x0000000505057899 */ /* 0x000fe2000800063f */
[----:B------:R-:W-:Y:S01]  /*14f0*/  LEA R43, R6, R47, 0x3 ;  /* 0x0000002f062b7211 */ /* 0x000fe200078e18ff */
[----:B------:R-:W-:Y:S02]  /*1500*/  STS.64 [R42], R32 ;  /* 0x000000202a007388 */ /* 0x000fe40000000a00 */
[----:B------:R-:W-:-:S02]  /*1510*/  ULOP3.LUT UR5, UR5, 0xffffffe0, UR16, 0xe2, !UPT ;  /* 0xffffffe005057892 */ /* 0x000fc4000f8ee210 */
[----:B------:R-:W-:Y:S04]  /*1520*/  STS.64 [R44], R30 ;  /* 0x0000001e2c007388 */ /* 0x000fe80000000a00 */
[----:B------:R0:W-:Y:S01]  /*1530*/  STS.64 [R45], R28 ;  /* 0x0000001c2d007388 */ /* 0x0001e20000000a00 */
[----:B------:R-:W-:Y:S01]  /*1540*/  MOV R47, UR5 ;  /* 0x00000005002f7c02 */ /* 0x000fe20008000f00 */
[----:B------:R-:W-:Y:S04]  /*1550*/  BAR.SYNC.DEFER_BLOCKING 0x0 ;  /* 0x0000000000007b1d */ /* 0x000fe80000010000 */
[----:B------:R-:W-:-:S04]  /*1560*/  IMAD R47, R47, 0x500, R0 ;  /* 0x000005002f2f7824 */ /* 0x000fc800078e0200 */
[----:B------:R-:W-:Y:S01]  /*1570*/  VIADD R47, R47, UR11 ;  /* 0x0000000b2f2f7c36 */ /* 0x000fe20008000000 */
[----:B0-----:R-:W0:Y:S04]  /*1580*/  LDC.64 R44, c[0x0][0x260] ;  /* 0x00009800ff2c7b82 */ /* 0x001e280000000a00 */
[----:B------:R-:W-:Y:S01]  /*1590*/  SHF.L.U32 R47, R47, 0x1, RZ ;  /* 0x000000012f2f7819 */ /* 0x000fe200000006ff */
        /* <DEDUP_REMOVED lines=14> */
.L_x_1065:
[----:B------:R-:W-:Y:S01]  /*1680*/  BSSY B0, `(.L_x_1066) ;  /* 0x00000bd000007945 */ /* 0x000fe20003800000 */
[----:B------:R-:W-:-:S03]  /*1690*/  CS2R R46, SRZ ;  /* 0x00000000002e7805 */ /* 0x000fc6000001ff00 */
[----:B------:R-:W-:Y:S05]  /*16a0*/  @P1 BRA `(.L_x_1067) ;  /* 0x0000000800e81947 */ /* 0x000fea0003800000 */
[----:B------:R-:W-:Y:S01]  /*16b0*/  USHF.L.U32 UR5, UR10, 0x2, URZ ;  /* 0x000000020a057899 */ /* 0x000fe2000800063f */
[----:B------:R-:W-:Y:S01]  /*16c0*/  HFMA2.MMA R36, -RZ, RZ, 0, 4.76837158203125e-06 ;  /* 0x00000050ff247435 */ /* 0x000fe200000001ff */
[----:B------:R-:W-:Y:S02]  /*16d0*/  SHF.L.U32 R46, R0, 0x3, RZ ;  /* 0x00000003002e7819 */ /* 0x000fe400000006ff */
[----:B------:R-:W-:Y:S02]  /*16e0*/  ULOP3.LUT UR5, UR5, 0xc, URZ, 0xc0, !UPT ;  /* 0x0000000c05057892 */ /* 0x000fe4000f8ec03f */
[----:B------:R-:W-:-:S04]  /*16f0*/  LOP3.LUT R46, R46, 0x18, RZ, 0xc0, !PT ;  /* 0x000000182e2e7812 */ /* 0x000fc800078ec0ff */
[----:B------:R-:W-:-:S05]  /*1700*/  LEA.HI R47, R0, UR5, RZ, 0x1e ;  /* 0x00000005002f7c11 */ /* 0x000fca000f8ff0ff */
[----:B------:R-:W-:-:S04]  /*1710*/  IMAD R47, R47, R36, -UR11 ;  /* 0x8000000b2f2f7e24 */ /* 0x000fc8000f8e0224 */
[C---:B------:R-:W-:Y:S01]  /*1720*/  VIADD R37, R47.reuse, 0x4 ;  /* 0x000000042f257836 */ /* 0x040fe20000000000 */
[----:B------:R-:W-:Y:S01]  /*1730*/  SHF.R.S32.HI R36, RZ, 0x1f, R47 ;  /* 0x0000001fff247819 */ /* 0x000fe2000001142f */
[C---:B------:R-:W-:Y:S01]  /*1740*/  VIADD R41, R47.reuse, 0xc ;  /* 0x0000000c2f297836 */ /* 0x040fe20000000000 */
[C---:B------:R-:W-:Y:S01]  /*1750*/  IADD3 R39, R47.reuse, 0x8, RZ ;  /* 0x000000082f277810 */ /* 0x040fe20007ffe0ff */
[----:B------:R-:W-:Y:S01]  /*1760*/  VIADD R58, R47, 0x2c ;  /* 0x0000002c2f3a7836 */ /* 0x000fe20000000000 */
[----:B------:R-:W-:Y:S02]  /*1770*/  LEA.HI R36, R36, R47, RZ, 0x2 ;  /* 0x0000002f24247211 */ /* 0x000fe400078f10ff */
[----:B------:R-:W-:Y:S02]  /*1780*/  SHF.R.S32.HI R38, RZ, 0x1f, R37 ;  /* 0x0000001fff267819 */ /* 0x000fe40000011425 */
[----:B------:R-:W-:Y:S02]  /*1790*/  SHF.R.S32.HI R36, RZ, 0x2, R36 ;  /* 0x00000002ff247819 */ /* 0x000fe40000011424 */
[----:B------:R-:W-:-:S02]  /*17a0*/  LEA.HI R38, R38, R37, RZ, 0x2 ;  /* 0x0000002526267211 */ /* 0x000fc400078f10ff */
[----:B------:R-:W-:Y:S01]  /*17b0*/  SHF.R.S32.HI R40, RZ, 0x1f, R39 ;  /* 0x0000001fff287819 */ /* 0x000fe20000011427 */
[--C-:B------:R-:W-:Y:S01]  /*17c0*/  IMAD R37, R36, 0x28, R3.reuse ;  /* 0x0000002824257824 */ /* 0x100fe200078e0203 */
[----:B------:R-:W-:Y:S02]  /*17d0*/  SHF.R.S32.HI R38, RZ, 0x2, R38 ;  /* 0x00000002ff267819 */ /* 0x000fe40000011426 */
[----:B------:R-:W-:Y:S02]  /*17e0*/  LEA.HI R40, R40, R39, RZ, 0x2 ;  /* 0x0000002728287211 */ /* 0x000fe400078f10ff */
[----:B0-----:R-:W-:Y:S01]  /*17f0*/  IADD3 R44, R37, R46, RZ ;  /* 0x0000002e252c7210 */ /* 0x001fe20007ffe0ff */
[----:B------:R-:W-:Y:S01]  /*1800*/  IMAD R39, R38, 0x28, R3 ;  /* 0x0000002826277824 */ /* 0x000fe200078e0203 */
[----:B------:R-:W-:Y:S02]  /*1810*/  SHF.R.S32.HI R40, RZ, 0x2, R40 ;  /* 0x00000002ff287819 */ /* 0x000fe40000011428 */
[----:B------:R-:W-:-:S02]  /*1820*/  SHF.R.S32.HI R38, RZ, 0x1f, R41 ;  /* 0x0000001fff267819 */ /* 0x000fc40000011429 */
[----:B------:R-:W-:Y:S01]  /*1830*/  IADD3 R36, R46, R39, RZ ;  /* 0x000000272e247210 */ /* 0x000fe20007ffe0ff */
[----:B------:R-:W0:Y:S01]  /*1840*/  LDS.64 R44, [R44] ;  /* 0x000000002c2c7984 */ /* 0x000e220000000a00 */
[--C-:B------:R-:W-:Y:S01]  /*1850*/  IMAD R39, R40, 0x28, R3.reuse ;  /* 0x0000002828277824 */ /* 0x100fe200078e0203 */
[----:B------:R-:W-:Y:S01]  /*1860*/  LEA.HI R38, R38, R41, RZ, 0x2 ;  /* 0x0000002926267211 */ /* 0x000fe200078f10ff */
[C---:B------:R-:W-:Y:S01]  /*1870*/  VIADD R40, R47.reuse, 0x10 ;  /* 0x000000102f287836 */ /* 0x040fe20000000000 */
[----:B------:R-:W-:Y:S01]  /*1880*/  IADD3 R56, R47, 0x14, RZ ;  /* 0x000000142f387810 */ /* 0x000fe20007ffe0ff */
[----:B------:R-:W1:Y:S01]  /*1890*/  LDS.64 R36, [R36] ;  /* 0x0000000024247984 */ /* 0x000e620000000a00 */
[----:B------:R-:W-:Y:S02]  /*18a0*/  SHF.R.S32.HI R38, RZ, 0x2, R38 ;  /* 0x00000002ff267819 */ /* 0x000fe40000011426 */
[----:B------:R-:W-:Y:S02]  /*18b0*/  IADD3 R39, R46, R39, RZ ;  /* 0x000000272e277210 */ /* 0x000fe40007ffe0ff */
[----:B------:R-:W-:Y:S01]  /*18c0*/  SHF.R.S32.HI R43, RZ, 0x1f, R40 ;  /* 0x0000001fff2b7819 */ /* 0x000fe20000011428 */
[----:B------:R-:W-:-:S03]  /*18d0*/  IMAD R41, R38, 0x28, R3 ;  /* 0x0000002826297824 */ /* 0x000fc600078e0203 */
[----:B------:R-:W2:Y:S01]  /*18e0*/  LDS.64 R38, [R39] ;  /* 0x0000000027267984 */ /* 0x000ea20000000a00 */
[----:B------:R-:W-:Y:S01]  /*18f0*/  LEA.HI R43, R43, R40, RZ, 0x2 ;  /* 0x000000282b2b7211 */ /* 0x000fe200078f10ff */
[----:B------:R-:W-:-:S03]  /*1900*/  IMAD.IADD R41, R46, 0x1, R41 ;  /* 0x000000012e297824 */ /* 0x000fc600078e0229 */
[----:B------:R-:W-:Y:S02]  /*1910*/  SHF.R.S32.HI R42, RZ, 0x2, R43 ;  /* 0x00000002ff2a7819 */ /* 0x000fe4000001142b */
[----:B------:R-:W-:Y:S01]  /*1920*/  SHF.R.S32.HI R43, RZ, 0x1f, R56 ;  /* 0x0000001fff2b7819 */ /* 0x000fe20000011438 */
[----:B------:R-:W3:Y:S03]  /*1930*/  LDS.64 R40, [R41] ;  /* 0x0000000029287984 */ /* 0x000ee60000000a00 */
[----:B------:R-:W-:Y:S01]  /*1940*/  LEA.HI R56, R43, R56, RZ, 0x2 ;  /* 0x000000382b387211 */ /* 0x000fe200078f10ff */
[----:B------:R-:W-:-:S03]  /*1950*/  IMAD R43, R42, 0x28, R3 ;  /* 0x000000282a2b7824 */ /* 0x000fc600078e0203 */
[----:B------:R-:W-:Y:S02]  /*1960*/  SHF.R.S32.HI R56, RZ, 0x2, R56 ;  /* 0x00000002ff387819 */ /* 0x000fe40000011438 */
[----:B------:R-:W-:-:S03]  /*1970*/  IADD3 R43, R46, R43, RZ ;  /* 0x0000002b2e2b7210 */ /* 0x000fc60007ffe0ff */
[----:B------:R-:W-:Y:S02]  /*1980*/  IMAD R59, R56, 0x28, R3 ;  /* 0x00000028383b7824 */ /* 0x000fe400078e0203 */
[----:B------:R-:W-:Y:S01]  /*1990*/  VIADD R56, R47, 0x18 ;  /* 0x000000182f387836 */ /* 0x000fe20000000000 */
[----:B------:R-:W4:Y:S01]  /*19a0*/  LDS.64 R42, [R43] ;  /* 0x000000002b2a7984 */ /* 0x000f220000000a00 */
[----:B0-----:R-:W-:Y:S01]  /*19b0*/  FADD.FTZ R57, RZ, R44 ;  /* 0x0000002cff397221 */ /* 0x001fe20000010000 */
[----:B------:R-:W-:-:S03]  /*19c0*/  IADD3 R44, R46, R59, RZ ;  /* 0x0000003b2e2c7210 */ /* 0x000fc60007ffe0ff */
[----:B-1----:R-:W-:Y:S01]  /*19d0*/  FADD.FTZ R57, R57, R36 ;  /* 0x0000002439397221 */ /* 0x002fe20000010000 */
[----:B------:R-:W-:Y:S02]  /*19e0*/  FADD.FTZ R36, RZ, R45 ;  /* 0x0000002dff247221 */ /* 0x000fe40000010000 */
[----:B------:R-:W0:Y:S02]  /*19f0*/  LDS.64 R44, [R44] ;  /* 0x000000002c2c7984 */ /* 0x000e240000000a00 */
[----:B------:R-:W-:Y:S01]  /*1a00*/  FADD.FTZ R36, R36, R37 ;  /* 0x0000002524247221 */ /* 0x000fe20000010000 */
[----:B--2---:R-:W-:Y:S01]  /*1a10*/  FADD.FTZ R37, R57, R38 ;  /* 0x0000002639257221 */ /* 0x004fe20000010000 */
[----:B------:R-:W-:Y:S02]  /*1a20*/  SHF.R.S32.HI R57, RZ, 0x1f, R56 ;  /* 0x0000001fff397819 */ /* 0x000fe40000011438 */
[----:B------:R-:W-:Y:S02]  /*1a30*/  FADD.FTZ R36, R36, R39 ;  /* 0x0000002724247221 */ /* 0x000fe40000010000 */
[----:B------:R-:W-:-:S02]  /*1a40*/  LEA.HI R57, R57, R56, RZ, 0x2 ;  /* 0x0000003839397211 */ /* 0x000fc400078f10ff */
[----:B------:R-:W-:Y:S01]  /*1a50*/  IADD3 R56, R47, 0x1c, RZ ;  /* 0x0000001c2f387810 */ /* 0x000fe20007ffe0ff */
[----:B---3--:R-:W-:Y:S01]  /*1a60*/  FADD.FTZ R37, R37, R40 ;  /* 0x0000002825257221 */ /* 0x008fe20000010000 */
[----:B------:R-:W-:Y:S01]  /*1a70*/  SHF.R.S32.HI R38, RZ, 0x2, R57 ;  /* 0x00000002ff267819 */ /* 0x000fe20000011439 */
[----:B------:R-:W-:Y:S01]  /*1a80*/  FADD.FTZ R36, R36, R41 ;  /* 0x0000002924247221 */ /* 0x000fe20000010000 */
[----:B------:R-:W-:Y:S02]  /*1a90*/  IADD3 R40, R47, 0x20, RZ ;  /* 0x000000202f287810 */ /* 0x000fe40007ffe0ff */
[----:B------:R-:W-:Y:S01]  /*1aa0*/  SHF.R.S32.HI R41, RZ, 0x1f, R56 ;  /* 0x0000001fff297819 */ /* 0x000fe20000011438 */
[----:B------:R-:W-:Y:S01]  /*1ab0*/  IMAD R39, R38, 0x28, R3 ;  /* 0x0000002826277824 */ /* 0x000fe200078e0203 */
[----:B------:R-:W-:Y:S02]  /*1ac0*/  SHF.R.S32.HI R57, RZ, 0x1f, R40 ;  /* 0x0000001fff397819 */ /* 0x000fe40000011428 */
[----:B------:R-:W-:Y:S01]  /*1ad0*/  LEA.HI R38, R41, R56, RZ, 0x2 ;  /* 0x0000003829267211 */ /* 0x000fe200078f10ff */
[----:B------:R-:W-:Y:S01]  /*1ae0*/  IMAD.IADD R41, R46, 0x1, R39 ;  /* 0x000000012e297824 */ /* 0x000fe200078e0227 */
[----:B------:R-:W-:-:S02]  /*1af0*/  LEA.HI R40, R57, R40, RZ, 0x2 ;  /* 0x0000002839287211 */ /* 0x000fc400078f10ff */
[----:B------:R-:W-:Y:S01]  /*1b00*/  IADD3 R57, R47, 0x24, RZ ;  /* 0x000000242f397810 */ /* 0x000fe20007ffe0ff */
[----:B----4-:R-:W-:Y:S01]  /*1b10*/  FADD.FTZ R39, R37, R42 ;  /* 0x0000002a25277221 */ /* 0x010fe20000010000 */
[----:B------:R-:W-:Y:S02]  /*1b20*/  FADD.FTZ R56, R36, R43 ;  /* 0x0000002b24387221 */ /* 0x000fe40000010000 */
[----:B------:R-:W-:Y:S01]  /*1b30*/  SHF.R.S32.HI R42, RZ, 0x1f, R57 ;  /* 0x0000001fff2a7819 */ /* 0x000fe20000011439 */
[----:B------:R1:W2:Y:S01]  /*1b40*/  LDS.64 R36, [R41] ;  /* 0x0000000029247984 */ /* 0x0002a20000000a00 */
[----:B------:R-:W-:Y:S02]  /*1b50*/  SHF.R.S32.HI R38, RZ, 0x2, R38 ;  /* 0x00000002ff267819 */ /* 0x000fe40000011426 */
[----:B------:R-:W-:Y:S02]  /*1b60*/  SHF.R.S32.HI R40, RZ, 0x2, R40 ;  /* 0x00000002ff287819 */ /* 0x000fe40000011428 */
[----:B------:R-:W-:Y:S01]  /*1b70*/  LEA.HI R42, R42, R57, RZ, 0x2 ;  /* 0x000000392a2a7211 */ /* 0x000fe200078f10ff */
[--C-:B------:R-:W-:Y:S01]  /*1b80*/  IMAD R57, R38, 0x28, R3.reuse ;  /* 0x0000002826397824 */ /* 0x100fe200078e0203 */
[----:B------:R-:W-:Y:S01]  /*1b90*/  IADD3 R38, R47, 0x28, RZ ;  /* 0x000000282f267810 */ /* 0x000fe20007ffe0ff */
[----:B0-----:R-:W-:Y:S01]  /*1ba0*/  FADD.FTZ R43, R39, R44 ;  /* 0x0000002c272b7221 */ /* 0x001fe20000010000 */
[----:B------:R-:W-:Y:S01]  /*1bb0*/  SHF.R.S32.HI R42, RZ, 0x2, R42 ;  /* 0x00000002ff2a7819 */ /* 0x000fe2000001142a */
[----:B------:R-:W-:-:S02]  /*1bc0*/  IMAD R39, R40, 0x28, R3 ;  /* 0x0000002828277824 */ /* 0x000fc400078e0203 */
[----:B------:R-:W-:Y:S01]  /*1bd0*/  FADD.FTZ R56, R56, R45 ;  /* 0x0000002d38387221 */ /* 0x000fe20000010000 */
[----:B------:R-:W-:Y:S01]  /*1be0*/  IMAD.IADD R44, R46, 0x1, R57 ;  /* 0x000000012e2c7824 */ /* 0x000fe200078e0239 */
[----:B------:R-:W-:Y:S01]  /*1bf0*/  SHF.R.S32.HI R57, RZ, 0x1f, R38 ;  /* 0x0000001fff397819 */ /* 0x000fe20000011426 */
[----:B-1----:R-:W-:Y:S01]  /*1c00*/  IMAD R41, R42, 0x28, R3 ;  /* 0x000000282a297824 */ /* 0x002fe200078e0203 */
[C---:B------:R-:W-:Y:S02]  /*1c10*/  IADD3 R39, R46.reuse, R39, RZ ;  /* 0x000000272e277210 */ /* 0x040fe40007ffe0ff */
[----:B------:R-:W-:Y:S01]  /*1c20*/  LEA.HI R57, R57, R38, RZ, 0x2 ;  /* 0x0000002639397211 */ /* 0x000fe200078f10ff */
[----:B------:R-:W0:Y:S01]  /*1c30*/  LDS.64 R44, [R44] ;  /* 0x000000002c2c7984 */ /* 0x000e220000000a00 */
[----:B------:R-:W-:Y:S02]  /*1c40*/  IADD3 R41, R46, R41, RZ ;  /* 0x000000292e297210 */ /* 0x000fe40007ffe0ff */
[----:B------:R-:W-:Y:S01]  /*1c50*/  SHF.R.S32.HI R42, RZ, 0x2, R57 ;  /* 0x00000002ff2a7819 */ /* 0x000fe20000011439 */
[----:B------:R-:W1:Y:S04]  /*1c60*/  LDS.64 R38, [R39] ;  /* 0x0000000027267984 */ /* 0x000e680000000a00 */
[----:B------:R-:W3:Y:S01]  /*1c70*/  LDS.64 R40, [R41] ;  /* 0x0000000029287984 */ /* 0x000ee20000000a00 */
[----:B------:R-:W-:-:S05]  /*1c80*/  IMAD R57, R42, 0x28, R3 ;  /* 0x000000282a397824 */ /* 0x000fca00078e0203 */
[----:B------:R-:W-:Y:S02]  /*1c90*/  IADD3 R42, R46, R57, RZ ;  /* 0x000000392e2a7210 */ /* 0x000fe40007ffe0ff */
[----:B------:R-:W-:-:S04]  /*1ca0*/  SHF.R.S32.HI R57, RZ, 0x1f, R58 ;  /* 0x0000001fff397819 */ /* 0x000fc8000001143a */
[----:B------:R-:W-:Y:S01]  /*1cb0*/  LEA.HI R58, R57, R58, RZ, 0x2 ;  /* 0x0000003a393a7211 */ /* 0x000fe200078f10ff */
[----:B--2---:R-:W-:Y:S01]  /*1cc0*/  FADD.FTZ R57, R43, R36 ;  /* 0x000000242b397221 */ /* 0x004fe20000010000 */
[----:B------:R-:W-:Y:S01]  /*1cd0*/  FADD.FTZ R56, R56, R37 ;  /* 0x0000002538387221 */ /* 0x000fe20000010000 */
[----:B------:R-:W2:Y:S01]  /*1ce0*/  LDS.64 R42, [R42] ;  /* 0x000000002a2a7984 */ /* 0x000ea20000000a00 */
[----:B------:R-:W-:-:S05]  /*1cf0*/  SHF.R.S32.HI R58, RZ, 0x2, R58 ;  /* 0x00000002ff3a7819 */ /* 0x000fca000001143a */
[----:B------:R-:W-:-:S05]  /*1d00*/  IMAD R59, R58, 0x28, R3 ;  /* 0x000000283a3b7824 */ /* 0x000fca00078e0203 */
[----:B------:R-:W-:Y:S01]  /*1d10*/  IADD3 R36, R46, R59, RZ ;  /* 0x0000003b2e247210 */ /* 0x000fe20007ffe0ff */
[----:B0-----:R-:W-:Y:S01]  /*1d20*/  FADD.FTZ R57, R57, R44 ;  /* 0x0000002c39397221 */ /* 0x001fe20000010000 */
[----:B------:R-:W-:-:S04]  /*1d30*/  FADD.FTZ R56, R56, R45 ;  /* 0x0000002d38387221 */ /* 0x000fc80000010000 */
[----:B------:R-:W0:Y:S01]  /*1d40*/  LDS.64 R36, [R36] ;  /* 0x0000000024247984 */ /* 0x000e220000000a00 */
[----:B------:R-:W-:Y:S01]  /*1d50*/  IADD3 R44, R47, 0x34, RZ ;  /* 0x000000342f2c7810 */ /* 0x000fe20007ffe0ff */
[----:B-1----:R-:W-:Y:S01]  /*1d60*/  FADD.FTZ R57, R57, R38 ;  /* 0x0000002639397221 */ /* 0x002fe20000010000 */
[----:B------:R-:W-:Y:S01]  /*1d70*/  FADD.FTZ R56, R56, R39 ;  /* 0x0000002738387221 */ /* 0x000fe20000010000 */
[C---:B------:R-:W-:Y:S01]  /*1d80*/  VIADD R38, R47.reuse, 0x30 ;  /* 0x000000302f267836 */ /* 0x040fe20000000000 */
[----:B------:R-:W-:Y:S01]  /*1d90*/  IADD3 R45, R47, 0x38, RZ ;  /* 0x000000382f2d7810 */ /* 0x000fe20007ffe0ff */
[----:B---3--:R-:W-:Y:S01]  /*1da0*/  FADD.FTZ R39, R57, R40 ;  /* 0x0000002839277221 */ /* 0x008fe20000010000 */
[----:B------:R-:W-:Y:S02]  /*1db0*/  FADD.FTZ R58, R56, R41 ;  /* 0x00000029383a7221 */ /* 0x000fe40000010000 */
[----:B------:R-:W-:Y:S02]  /*1dc0*/  SHF.R.S32.HI R41, RZ, 0x1f, R38 ;  /* 0x0000001fff297819 */ /* 0x000fe40000011426 */
[----:B------:R-:W-:-:S02]  /*1dd0*/  SHF.R.S32.HI R56, RZ, 0x1f, R45 ;  /* 0x0000001fff387819 */ /* 0x000fc4000001142d */
[----:B------:R-:W-:Y:S02]  /*1de0*/  LEA.HI R40, R41, R38, RZ, 0x2 ;  /* 0x0000002629287211 */ /* 0x000fe400078f10ff */
[----:B------:R-:W-:Y:S02]  /*1df0*/  SHF.R.S32.HI R41, RZ, 0x1f, R44 ;  /* 0x0000001fff297819 */ /* 0x000fe4000001142c */
[----:B------:R-:W-:Y:S02]  /*1e00*/  SHF.R.S32.HI R40, RZ, 0x2, R40 ;  /* 0x00000002ff287819 */ /* 0x000fe40000011428 */
[----:B------:R-:W-:Y:S02]  /*1e10*/  LEA.HI R38, R41, R44, RZ, 0x2 ;  /* 0x0000002c29267211 */ /* 0x000fe400078f10ff */
[----:B------:R-:W-:Y:S01]  /*1e20*/  LEA.HI R44, R56, R45, RZ, 0x2 ;  /* 0x0000002d382c7211 */ /* 0x000fe200078f10ff */
[----:B--2---:R-:W-:Y:S01]  /*1e30*/  FADD.FTZ R41, R39, R42 ;  /* 0x0000002a27297221 */ /* 0x004fe20000010000 */
[C---:B------:R-:W-:Y:S01]  /*1e40*/  IADD3 R56, R47.reuse, 0x40, RZ ;  /* 0x000000402f387810 */ /* 0x040fe20007ffe0ff */
[----:B------:R-:W-:Y:S01]  /*1e50*/  FADD.FTZ R58, R58, R43 ;  /* 0x0000002b3a3a7221 */ /* 0x000fe20000010000 */
[----:B------:R-:W-:Y:S01]  /*1e60*/  IMAD R39, R40, 0x28, R3 ;  /* 0x0000002828277824 */ /* 0x000fe200078e0203 */
[----:B------:R-:W-:Y:S01]  /*1e70*/  SHF.R.S32.HI R38, RZ, 0x2, R38 ;  /* 0x00000002ff267819 */ /* 0x000fe20000011426 */
[C---:B------:R-:W-:Y:S01]  /*1e80*/  VIADD R45, R47.reuse, 0x3c ;  /* 0x0000003c2f2d7836 */ /* 0x040fe20000000000 */
[----:B------:R-:W-:Y:S01]  /*1e90*/  SHF.R.S32.HI R43, RZ, 0x1f, R56 ;  /* 0x0000001fff2b7819 */ /* 0x000fe20000011438 */
[----:B------:R-:W-:Y:S01]  /*1ea0*/  VIADD R40, R47, 0x44 ;  /* 0x000000442f287836 */ /* 0x000fe20000000000 */
[----:B------:R-:W-:-:S02]  /*1eb0*/  IADD3 R39, R46, R39, RZ ;  /* 0x000000272e277210 */ /* 0x000fc40007ffe0ff */
[----:B------:R-:W-:Y:S01]  /*1ec0*/  LEA.HI R56, R43, R56, RZ, 0x2 ;  /* 0x000000382b387211 */ /* 0x000fe200078f10ff */
[----:B------:R-:W-:Y:S01]  /*1ed0*/  IMAD R43, R38, 0x28, R3 ;  /* 0x00000028262b7824 */ /* 0x000fe200078e0203 */
[----:B------:R-:W-:Y:S02]  /*1ee0*/  SHF.R.S32.HI R42, RZ, 0x1f, R45 ;  /* 0x0000001fff2a7819 */ /* 0x000fe4000001142d */
[----:B------:R-:W1:Y:S01]  /*1ef0*/  LDS.64 R38, [R39] ;  /* 0x0000000027267984 */ /* 0x000e620000000a00 */
[----:B------:R-:W-:Y:S02]  /*1f00*/  SHF.R.S32.HI R57, RZ, 0x1f, R40 ;  /* 0x0000001fff397819 */ /* 0x000fe40000011428 */
[----:B------:R-:W-:Y:S01]  /*1f10*/  IADD3 R43, R46, R43, RZ ;  /* 0x0000002b2e2b7210 */ /* 0x000fe20007ffe0ff */
[----:B0-----:R-:W-:Y:S01]  /*1f20*/  FADD.FTZ R41, R41, R36 ;  /* 0x0000002429297221 */ /* 0x001fe20000010000 */
[----:B------:R-:W-:Y:S01]  /*1f30*/  LEA.HI R45, R42, R45, RZ, 0x2 ;  /* 0x0000002d2a2d7211 */ /* 0x000fe200078f10ff */
[----:B------:R-:W-:Y:S01]  /*1f40*/  FADD.FTZ R58, R58, R37 ;  /* 0x000000253a3a7221 */ /* 0x000fe20000010000 */
[----:B------:R-:W-:-:S02]  /*1f50*/  IADD3 R36, R47, 0x48, RZ ;  /* 0x000000482f247810 */ /* 0x000fc40007ffe0ff */
[----:B------:R-:W0:Y:S01]  /*1f60*/  LDS.64 R42, [R43] ;  /* 0x000000002b2a7984 */ /* 0x000e220000000a00 */
[----:B------:R-:W-:Y:S01]  /*1f70*/  LEA.HI R40, R57, R40, RZ, 0x2 ;  /* 0x0000002839287211 */ /* 0x000fe200078f10ff */
[----:B------:R-:W-:Y:S01]  /*1f80*/  VIADD R57, R47, 0x4c ;  /* 0x0000004c2f397836 */ /* 0x000fe20000000000 */
[----:B------:R-:W-:Y:S02]  /*1f90*/  SHF.R.S32.HI R47, RZ, 0x1f, R36 ;  /* 0x0000001fff2f7819 */ /* 0x000fe40000011424 */
[----:B------:R-:W-:Y:S02]  /*1fa0*/  SHF.R.S32.HI R44, RZ, 0x2, R44 ;  /* 0x00000002ff2c7819 */ /* 0x000fe4000001142c */
[----:B------:R-:W-:Y:S02]  /*1fb0*/  LEA.HI R36, R47, R36, RZ, 0x2 ;  /* 0x000000242f247211 */ /* 0x000fe400078f10ff */
[----:B------:R-:W-:Y:S02]  /*1fc0*/  SHF.R.S32.HI R60, RZ, 0x1f, R57 ;  /* 0x0000001fff3c7819 */ /* 0x000fe40000011439 */
[----:B------:R-:W-:-:S02]  /*1fd0*/  SHF.R.S32.HI R36, RZ, 0x2, R36 ;  /* 0x00000002ff247819 */ /* 0x000fc40000011424 */
[----:B------:R-:W-:Y:S01]  /*1fe0*/  LEA.HI R47, R60, R57, RZ, 0x2 ;  /* 0x000000393c2f7211 */ /* 0x000fe200078f10ff */
[----:B------:R-:W-:Y:S01]  /*1ff0*/  IMAD R57, R44, 0x28, R3 ;  /* 0x000000282c397824 */ /* 0x000fe200078e0203 */
[----:B------:R-:W-:Y:S02]  /*2000*/  SHF.R.S32.HI R60, RZ, 0x2, R45 ;  /* 0x00000002ff3c7819 */ /* 0x000fe4000001142d */
[----:B------:R-:W-:Y:S02]  /*2010*/  SHF.R.S32.HI R45, RZ, 0x2, R40 ;  /* 0x00000002ff2d7819 */ /* 0x000fe40000011428 */
[----:B------:R-:W-:Y:S01]  /*2020*/  SHF.R.S32.HI R40, RZ, 0x2, R47 ;  /* 0x00000002ff287819 */ /* 0x000fe2000001142f */
[--C-:B------:R-:W-:Y:S01]  /*2030*/  IMAD R47, R36, 0x28, R3.reuse ;  /* 0x00000028242f7824 */ /* 0x100fe200078e0203 */
[----:B------:R-:W-:Y:S01]  /*2040*/  SHF.R.S32.HI R56, RZ, 0x2, R56 ;  /* 0x00000002ff387819 */ /* 0x000fe20000011438 */
[--C-:B------:R-:W-:Y:S01]  /*2050*/  IMAD R61, R60, 0x28, R3.reuse ;  /* 0x000000283c3d7824 */ /* 0x100fe200078e0203 */
[----:B------:R-:W-:Y:S01]  /*2060*/  IADD3 R36, R46, R57, RZ ;  /* 0x000000392e247210 */ /* 0x000fe20007ffe0ff */
[----:B------:R-:W-:-:S02]  /*2070*/  IMAD R45, R45, 0x28, R3 ;  /* 0x000000282d2d7824 */ /* 0x000fc400078e0203 */
[--C-:B------:R-:W-:Y:S01]  /*2080*/  IMAD R44, R56, 0x28, R3.reuse ;  /* 0x00000028382c7824 */ /* 0x100fe200078e0203 */
[----:B------:R-:W-:Y:S01]  /*2090*/  IADD3 R57, R46, R61, RZ ;  /* 0x0000003d2e397210 */ /* 0x000fe20007ffe0ff */
[----:B------:R-:W-:Y:S01]  /*20a0*/  IMAD R59, R40, 0x28, R3 ;  /* 0x00000028283b7824 */ /* 0x000fe200078e0203 */
[----:B------:R-:W2:Y:S01]  /*20b0*/  LDS.64 R36, [R36] ;  /* 0x0000000024247984 */ /* 0x000ea20000000a00 */
[----:B------:R-:W-:Y:S02]  /*20c0*/  IMAD.IADD R40, R46, 0x1, R44 ;  /* 0x000000012e287824 */ /* 0x000fe400078e022c */
[----:B-1----:R-:W-:Y:S01]  /*20d0*/  FADD.FTZ R41, R41, R38 ;  /* 0x0000002629297221 */ /* 0x002fe20000010000 */
[----:B------:R-:W-:Y:S01]  /*20e0*/  FADD.FTZ R58, R58, R39 ;  /* 0x000000273a3a7221 */ /* 0x000fe20000010000 */
[C---:B------:R-:W-:Y:S01]  /*20f0*/  IADD3 R56, R46.reuse, R45, RZ ;  /* 0x0000002d2e387210 */ /* 0x040fe20007ffe0ff */
[----:B------:R-:W1:Y:S01]  /*2100*/  LDS.64 R38, [R57] ;  /* 0x0000000039267984 */ /* 0x000e620000000a00 */
[C---:B------:R-:W-:Y:S01]  /*2110*/  IADD3 R44, R46.reuse, R47, RZ ;  /* 0x0000002f2e2c7210 */ /* 0x040fe20007ffe0ff */
[----:B------:R-:W-:-:S02]  /*2120*/  IMAD.IADD R46, R46, 0x1, R59 ;  /* 0x000000012e2e7824 */ /* 0x000fc400078e023b */
[----:B0-----:R-:W-:Y:S01]  /*2130*/  FADD.FTZ R59, R41, R42 ;  /* 0x0000002a293b7221 */ /* 0x001fe20000010000 */
[----:B------:R-:W-:Y:S01]  /*2140*/  FADD.FTZ R58, R58, R43 ;  /* 0x0000002b3a3a7221 */ /* 0x000fe20000010000 */
[----:B------:R-:W0:Y:S04]  /*2150*/  LDS.64 R40, [R40] ;  /* 0x0000000028287984 */ /* 0x000e280000000a00 */
[----:B------:R-:W3:Y:S04]  /*2160*/  LDS.64 R42, [R56] ;  /* 0x00000000382a7984 */ /* 0x000ee80000000a00 */
[----:B------:R-:W4:Y:S04]  /*2170*/  LDS.64 R44, [R44] ;  /* 0x000000002c2c7984 */ /* 0x000f280000000a00 */
[----:B------:R-:W5:Y:S01]  /*2180*/  LDS.64 R46, [R46] ;  /* 0x000000002e2e7984 */ /* 0x000f620000000a00 */
[----:B--2---:R-:W-:Y:S01]  /*2190*/  FADD.FTZ R59, R59, R36 ;  /* 0x000000243b3b7221 */ /* 0x004fe20000010000 */
[----:B------:R-:W-:-:S03]  /*21a0*/  FADD.FTZ R58, R58, R37 ;  /* 0x000000253a3a7221 */ /* 0x000fc60000010000 */
[----:B-1----:R-:W-:Y:S01]  /*21b0*/  FADD.FTZ R59, R59, R38 ;  /* 0x000000263b3b7221 */ /* 0x002fe20000010000 */
[----:B------:R-:W-:-:S03]  /*21c0*/  FADD.FTZ R58, R58, R39 ;  /* 0x000000273a3a7221 */ /* 0x000fc60000010000 */
[----:B0-----:R-:W-:Y:S01]  /*21d0*/  FADD.FTZ R59, R59, R40 ;  /* 0x000000283b3b7221 */ /* 0x001fe20000010000 */
[----:B------:R-:W-:-:S03]  /*21e0*/  FADD.FTZ R58, R58, R41 ;  /* 0x000000293a3a7221 */ /* 0x000fc60000010000 */
[----:B---3--:R-:W-:Y:S01]  /*21f0*/  FADD.FTZ R59, R59, R42 ;  /* 0x0000002a3b3b7221 */ /* 0x008fe20000010000 */
[----:B------:R-:W-:-:S03]  /*2200*/  FADD.FTZ R58, R58, R43 ;  /* 0x0000002b3a3a7221 */ /* 0x000fc60000010000 */
[----:B----4-:R-:W-:Y:S01]  /*2210*/  FADD.FTZ R59, R59, R44 ;  /* 0x0000002c3b3b7221 */ /* 0x010fe20000010000 */
[----:B------:R-:W-:-:S03]  /*2220*/  FADD.FTZ R58, R58, R45 ;  /* 0x0000002d3a3a7221 */ /* 0x000fc60000010000 */
[----:B-----5:R-:W-:Y:S01]  /*2230*/  FADD.FTZ R46, R59, R46 ;  /* 0x0000002e3b2e7221 */ /* 0x020fe20000010000 */
[----:B------:R-:W-:-:S07]  /*2240*/  FADD.FTZ R47, R58, R47 ;  /* 0x0000002f3a2f7221 */ /* 0x000fce0000010000 */
.L_x_1067:
[----:B------:R-:W-:Y:S05]  /*2250*/  BSYNC B0 ;  /* 0x0000000000007941 */ /* 0x000fea0003800000 */
.L_x_1066:
[----:B------:R-:W1:Y:S01]  /*2260*/  SHFL.BFLY PT, R37, R46, 0x2, 0x1f ;  /* 0x0c401f002e257f89 */ /* 0x000e6200000e0000 */
[----:B------:R-:W-:Y:S01]  /*2270*/  LOP3.LUT P1, RZ, R0, 0xfffffff3, RZ, 0xc0, !PT ;  /* 0xfffffff300ff7812 */ /* 0x000fe2000782c0ff */
[----:B------:R-:W-:Y:S01]  /*2280*/  UIADD3 UR14, UR10, 0x8, URZ ;  /* 0x000000080a0e7890 */ /* 0x000fe2000fffe03f */
[----:B------:R-:W-:Y:S01]  /*2290*/  BSSY B0, `(.L_x_1068) ;  /* 0x0000015000007945 */ /* 0x000fe20003800000 */
[----:B------:R-:W2:Y:S01]  /*22a0*/  SHFL.BFLY PT, R36, R47, 0x2, 0x1f ;  /* 0x0c401f002f247f89 */ /* 0x000ea200000e0000 */
[----:B-1----:R-:W-:Y:S01]  /*22b0*/  FADD.FTZ R38, R37, R46 ;  /* 0x0000002e25267221 */ /* 0x002fe20000010000 */
[----:B--2---:R-:W-:-:S04]  /*22c0*/  FADD.FTZ R39, R36, R47 ;  /* 0x0000002f24277221 */ /* 0x004fc80000010000 */
[----:B------:R-:W1:Y:S04]  /*22d0*/  SHFL.BFLY PT, R37, R38, 0x1, 0x1f ;  /* 0x0c201f0026257f89 */ /* 0x000e6800000e0000 */
[----:B------:R-:W2:Y:S01]  /*22e0*/  SHFL.BFLY PT, R40, R39, 0x1, 0x1f ;  /* 0x0c201f0027287f89 */ /* 0x000ea200000e0000 */
[----:B-1----:R-:W-:Y:S01]  /*22f0*/  FADD.FTZ R36, R38, R37 ;  /* 0x0000002526247221 */ /* 0x002fe20000010000 */
[----:B--2---:R-:W-:Y:S01]  /*2300*/  FADD.FTZ R37, R39, R40 ;  /* 0x0000002827257221 */ /* 0x004fe20000010000 */
[----:B------:R-:W-:Y:S06]  /*2310*/  @P1 BRA `(.L_x_1069) ;  /* 0x0000000000301947 */ /* 0x000fec0003800000 */
[----:B------:R-:W1:Y:S01]  /*2320*/  LDC.64 R38, c[0x0][0x260] ;  /* 0x00009800ff267b82 */ /* 0x000e620000000a00 */
[----:B------:R-:W-:Y:S01]  /*2330*/  SHF.R.U32.HI R40, RZ, 0x2, R0 ;  /* 0x00000002ff287819 */ /* 0x000fe20000011600 */
[----:B------:R-:W-:Y:S01]  /*2340*/  ULDC UR5, c[0x0][0x10] ;  /* 0x0000040000057ab9 */ /* 0x000fe20000000800 */
[----:B------:R-:W-:Y:S01]  /*2350*/  MOV R41, UR16 ;  /* 0x0000001000297c02 */ /* 0x000fe20008000f00 */
[----:B------:R-:W-:Y:S01]  /*2360*/  UIMAD UR5, UR5, UR4, UR6 ;  /* 0x00000004050572a4 */ /* 0x000fe2000f8e0206 */
[----:B------:R-:W-:-:S04]  /*2370*/  SHF.L.U32 R40, R40, 0x5, RZ ;  /* 0x0000000528287819 */ /* 0x000fc800000006ff */
[----:B------:R-:W-:Y:S01]  /*2380*/  LOP3.LUT R40, R40, 0xffffffe0, R41, 0xe2, !PT ;  /* 0xffffffe028287812 */ /* 0x000fe200078ee229 */
[----:B------:R-:W-:-:S05]  /*2390*/  IMAD.U32 R41, RZ, RZ, UR5 ;  /* 0x00000005ff297e24 */ /* 0x000fca000f8e00ff */
[----:B------:R-:W-:-:S04]  /*23a0*/  LEA R40, R41, R40, 0x7 ;  /* 0x0000002829287211 */ /* 0x000fc800078e38ff */
[----:B------:R-:W-:-:S05]  /*23b0*/  SHF.L.U32 R41, R40, 0x1, RZ ;  /* 0x0000000128297819 */ /* 0x000fca00000006ff */
[----:B-1----:R-:W-:-:S05]  /*23c0*/  IMAD.WIDE.U32 R38, R41, 0x4, R38 ;  /* 0x0000000429267825 */ /* 0x002fca00078e0026 */
[----:B------:R1:W-:Y:S02]  /*23d0*/  STG.E.64 desc[UR12][R38.64], R36 ;  /* 0x0000002426007986 */ /* 0x0003e4000c101b0c */
.L_x_1069:
[----:B------:R-:W-:Y:S05]  /*23e0*/  BSYNC B0 ;  /* 0x0000000000007941 */ /* 0x000fea0003800000 */
.L_x_1068:
[----:B------:R-:W-:Y:S01]  /*23f0*/  UISETP.GE.U32.AND UP0, UPT, UR14, UR15, UPT ;  /* 0x0000000f0e00728c */ /* 0x000fe2000bf06070 */
[----:B------:R-:W-:Y:S02]  /*2400*/  PRMT R23, R24, 0x7632, R23 ;  /* 0x0000763218177816 */ /* 0x000fe40000000017 */
[----:B------:R-:W-:Y:S01]  /*2410*/  PRMT R22, R21, 0x7632, R22 ;  /* 0x0000763215167816 */ /* 0x000fe20000000016 */
[----:B------:R-:W-:Y:S01]  /*2420*/  UISETP.GE.AND.EX UP0, UPT, UR8, UR7, UPT, UP0 ;  /* 0x000000070800728c */ /* 0x000fe2000bf06300 */
[----:B------:R-:W-:Y:S02]  /*2430*/  PRMT R18, R16, 0x7632, R18 ;  /* 0x0000763210127816 */ /* 0x000fe40000000012 */
[----:B-1----:R-:W-:Y:S02]  /*2440*/  PRMT R37, R25, 0x7632, R37 ;  /* 0x0000763219257816 */ /* 0x002fe40000000025 */
        /* <DEDUP_REMOVED lines=8> */
[----:B------:R-:W-:Y:S01]  /*24d0*/  PRMT R19, R15, 0x7632, R19 ;  /* 0x000076320f137816 */ /* 0x000fe20000000013 */
[----:B------:R-:W-:Y:S06]  /*24e0*/  @P1 BRA `(.L_x_1070) ;  /* 0x0000000000581947 */ /* 0x000fec0003800000 */
[----:B------:R-:W-:Y:S01]  /*24f0*/  BAR.SYNC.DEFER_BLOCKING 0x0 ;  /* 0x0000000000007b1d */ /* 0x000fe20000010000 */
[----:B------:R-:W-:-:S13]  /*2500*/  ISETP.NE.AND P1, PT, R0, RZ, PT ;  /* 0x000000ff0000720c */ /* 0x000fda0003f25270 */
[----:B------:R-:W-:Y:S05]  /*2510*/  @P1 BRA `(.L_x_1071) ;  /* 0x0000000000401947 */ /* 0x000fea0003800000 */
[----:B------:R-:W1:Y:S01]  /*2520*/  LDC.64 R14, c[0x0][0x268] ;  /* 0x00009a00ff0e7b82 */ /* 0x000e620000000a00 */
[----:B------:R-:W-:Y:S01]  /*2530*/  ISETP.NE.AND P1, PT, RZ, UR16, PT ;  /* 0x00000010ff007c0c */ /* 0x000fe2000bf25270 */
[----:B------:R-:W-:Y:S01]  /*2540*/  IMAD.U32 R41, RZ, RZ, UR6 ;  /* 0x00000006ff297e24 */ /* 0x000fe2000f8e00ff */
[----:B------:R-:W-:-:S04]  /*2550*/  MOV R39, 0x7fffffe1 ;  /* 0x7fffffe100277802 */ /* 0x000fc80000000f00 */
[----:B------:R-:W-:Y:S01]  /*2560*/  SEL R39, R39, 0x1, !P1 ;  /* 0x0000000127277807 */ /* 0x000fe20004800000 */
[----:B-1----:R-:W-:Y:S01]  /*2570*/  IMAD.WIDE.U32 R14, R41, 0x4, R14 ;  /* 0x00000004290e7825 */ /* 0x002fe200078e000e */
[----:B------:R-:W-:Y:S06]  /*2580*/  MEMBAR.ALL.GPU ;  /* 0x0000000000007992 */ /* 0x000fec000000a000 */
[----:B------:R-:W-:-:S00]  /*2590*/  ERRBAR ;  /* 0x00000000000079ab */ /* 0x000fc00000000000 */
[----:B------:R-:W-:Y:S06]  /*25a0*/  CGAERRBAR ;  /* 0x00000000000075ab */ /* 0x000fec0000000000 */
[----:B------:R1:W5:Y:S02]  /*25b0*/  ATOM.E.ADD.STRONG.GPU PT, R39, desc[UR12][R14.64], R39 ;  /* 0x000000270e27798a */ /* 0x00036400081ee1cc */
.L_x_1072:
[----:B------:R-:W2:Y:S04]  /*25c0*/  LD.E.STRONG.GPU R38, desc[UR12][R14.64] ;  /* 0x0000000c0e267980 */ /* 0x000ea8000c10f900 */
[----:B--2---:R-:W-:Y:S01]  /*25d0*/  CCTL.IVALL ;  /* 0x00000000ff00798f */ /* 0x004fe20002000000 */
[----:B------:R-:W-:Y:S05]  /*25e0*/  YIELD ;  /* 0x0000000000007946 */ /* 0x000fea0003800000 */
[----:B-----5:R-:W-:-:S04]  /*25f0*/  LOP3.LUT R38, R38, R39, RZ, 0x3c, !PT ;  /* 0x0000002726267212 */ /* 0x020fc800078e3cff */
[----:B------:R-:W-:-:S13]  /*2600*/  ISETP.GT.AND P1, PT, R38, -0x1, PT ;  /* 0xffffffff2600780c */ /* 0x000fda0003f24270 */
[----:B------:R-:W-:Y:S05]  /*2610*/  @P1 BRA `(.L_x_1072) ;  /* 0xfffffffc00e81947 */ /* 0x000fea000383ffff */
.L_x_1071:
[----:B------:R-:W-:Y:S05]  /*2620*/  WARPSYNC.ALL ;  /* 0x0000000000007948 */ /* 0x000fea0003800000 */
[----:B------:R-:W-:Y:S06]  /*2630*/  BAR.SYNC.DEFER_BLOCKING 0x0 ;  /* 0x0000000000007b1d */ /* 0x000fec0000010000 */
[----:B------:R-:W-:Y:S05]  /*2640*/  BRA `(.L_x_1073) ;  /* 0x0000000000647947 */ /* 0x000fea0003800000 */
.L_x_1070:
[----:B------:R-:W-:Y:S01]  /*2650*/  BAR.SYNC.DEFER_BLOCKING 0x0 ;  /* 0x0000000000007b1d */ /* 0x000fe20000010000 */
[----:B------:R-:W-:-:S13]  /*2660*/  ISETP.NE.AND P1, PT, R0, RZ, PT ;  /* 0x000000ff0000720c */ /* 0x000fda0003f25270 */
[----:B------:R-:W-:Y:S05]  /*2670*/  @P1 BRA `(.L_x_1074) ;  /* 0x0000000000501947 */ /* 0x000fea0003800000 */
[----:B------:R-:W1:Y:S01]  /*2680*/  LDC.64 R14, c[0x0][0x268] ;  /* 0x00009a00ff0e7b82 */ /* 0x000e620000000a00 */
        /* <DEDUP_REMOVED lines=8> */
[----:B-1----:R-:W-:Y:S01]  /*2710*/  IMAD.WIDE.U32 R14, R41, 0x4, R14 ;  /* 0x00000004290e7825 */ /* 0x002fe200078e000e */
[----:B------:R-:W-:Y:S06]  /*2720*/  MEMBAR.ALL.GPU ;  /* 0x0000000000007992 */ /* 0x000fec000000a000 */
[----:B------:R-:W-:-:S00]  /*2730*/  ERRBAR ;  /* 0x00000000000079ab */ /* 0x000fc00000000000 */
[----:B------:R-:W-:Y:S06]  /*2740*/  CGAERRBAR ;  /* 0x00000000000075ab */ /* 0x000fec0000000000 */
[----:B------:R1:W5:Y:S02]  /*2750*/  ATOM.E.ADD.STRONG.GPU PT, R39, desc[UR12][R14.64], R39 ;  /* 0x000000270e27798a */ /* 0x00036400081ee1cc */
.L_x_1075:
[----:B------:R-:W2:Y:S04]  /*2760*/  LD.E.STRONG.GPU R38, desc[UR12][R14.64] ;  /* 0x0000000c0e267980 */ /* 0x000ea8000c10f900 */
[----:B--2---:R-:W-:Y:S01]  /*2770*/  CCTL.IVALL ;  /* 0x00000000ff00798f */ /* 0x004fe20002000000 */
[----:B------:R-:W-:Y:S05]  /*2780*/  YIELD ;  /* 0x0000000000007946 */ /* 0x000fea0003800000 */
[----:B-----5:R-:W-:-:S04]  /*2790*/  LOP3.LUT R38, R38, R39, RZ, 0x3c, !PT ;  /* 0x0000002726267212 */ /* 0x020fc800078e3cff */
[----:B------:R-:W-:-:S13]  /*27a0*/  ISETP.GT.AND P1, PT, R38, -0x1, PT ;  /* 0xffffffff2600780c */ /* 0x000fda0003f24270 */
[----:B------:R-:W-:Y:S05]  /*27b0*/  @P1 BRA `(.L_x_1075) ;  /* 0xfffffffc00e81947 */ /* 0x000fea000383ffff */
.L_x_1074:
[----:B------:R-:W-:Y:S05]  /*27c0*/  WARPSYNC.ALL ;  /* 0x0000000000007948 */ /* 0x000fea0003800000 */
[----:B------:R-:W-:Y:S06]  /*27d0*/  BAR.SYNC.DEFER_BLOCKING 0x0 ;  /* 0x0000000000007b1d */ /* 0x000fec0000010000 */
.L_x_1073:
[----:B------:R-:W-:Y:S02]  /*27e0*/  ISETP.GT.U32.AND P1, PT, R0, 0x7f, PT ;  /* 0x0000007f0000780c */ /* 0x000fe40003f24070 */
[----:B------:R-:W-:-:S11]  /*27f0*/  MOV R39, UR4 ;  /* 0x0000000400277c02 */ /* 0x000fd60008000f00 */
[----:B------:R-:W2:Y:S01]  /*2800*/  @!P1 LDC R38, c[0x0][0x10] ;  /* 0x00000400ff269b82 */ /* 0x000ea20000000800 */
[----:B------:R-:W-:-:S07]  /*2810*/  @!P1 LOP3.LUT R41, R0, 0x1f, RZ, 0xc0, !PT ;  /* 0x0000001f00299812 */ /* 0x000fce00078ec0ff */
[----:B-1----:R-:W1:Y:S01]  /*2820*/  @!P1 LDC.64 R14, c[0x0][0x260] ;  /* 0x00009800ff0e9b82 */ /* 0x002e620000000a00 */
[----:B--2---:R-:W-:Y:S01]  /*2830*/  @!P1 IMAD R38, R38, R39, UR6 ;  /* 0x0000000626269e24 */ /* 0x004fe2000f8e0227 */
[----:B------:R-:W-:-:S05]  /*2840*/  @!P1 LOP3.LUT R39, R0, 0x7fffffe0, RZ, 0xc0, !PT ;  /* 0x7fffffe000279812 */ /* 0x000fca00078ec0ff */
[----:B------:R-:W-:-:S05]  /*2850*/  @!P1 IMAD R38, R38, 0x80, R39 ;  /* 0x0000008026269824 */ /* 0x000fca00078e0227 */
[----:B------:R-:W-:-:S04]  /*2860*/  @!P1 IADD3 R38, R38, R41, RZ ;  /* 0x0000002926269210 */ /* 0x000fc80007ffe0ff */
[----:B------:R-:W-:-:S05]  /*2870*/  @!P1 SHF.L.U32 R39, R38, 0x1, RZ ;  /* 0x0000000126279819 */ /* 0x000fca00000006ff */
[----:B-1----:R-:W-:-:S06]  /*2880*/  @!P1 IMAD.WIDE.U32 R14, R39, 0x4, R14 ;  /* 0x00000004270e9825 */ /* 0x002fcc00078e000e */
[----:B------:R-:W2:Y:S01]  /*2890*/  @!P1 LDG.E.64 R14, desc[UR12][R14.64] ;  /* 0x0000000c0e0e9981 */ /* 0x000ea2000c1e1b00 */
[----:B------:R-:W-:Y:S01]  /*28a0*/  CS2R R38, SRZ ;  /* 0x0000000000267805 */ /* 0x000fe2000001ff00 */
[----:B------:R-:W1:Y:S01]  /*28b0*/  S2UR UR9, SR_CgaCtaId ;  /* 0x00000000000979c3 */ /* 0x000e620000008800 */
[----:B------:R-:W-:Y:S01]  /*28c0*/  SHF.L.U32 R25, R25, 0x10, RZ ;  /* 0x0000001019197819 */ /* 0x000fe200000006ff */
[----:B------:R-:W-:Y:S01]  /*28d0*/  UMOV UR5, 0x400 ;  /* 0x0000040000057882 */ /* 0x000fe20000000000 */
[----:B------:R-:W-:Y:S01]  /*28e0*/  SHF.L.U32 R23, R23, 0x10, RZ ;  /* 0x0000001017177819 */ /* 0x000fe200000006ff */
[----:B------:R-:W-:Y:S01]  /*28f0*/  UIADD3 UR5, UR5, 0x3480, URZ ;  /* 0x0000348005057890 */ /* 0x000fe2000fffe03f */
[----:B------:R-:W-:Y:S01]  /*2900*/  SHF.L.U32 R37, R37, 0x10, RZ ;  /* 0x0000001025257819 */ /* 0x000fe200000006ff */
[----:B------:R-:W-:Y:S01]  /*2910*/  USHF.L.U32 UR10, UR10, 0x2, URZ ;  /* 0x000000020a0a7899 */ /* 0x000fe2000800063f */
[----:B------:R-:W-:Y:S01]  /*2920*/  IMAD.U32 R18, R18, 0x10000, RZ ;  /* 0x0001000012127824 */ /* 0x000fe200078e00ff */
[----:B------:R-:W-:Y:S01]  /*2930*/  SHF.L.U32 R21, R21, 0x10, RZ ;  /* 0x0000001015157819 */ /* 0x000fe200000006ff */
[----:B------:R-:W-:Y:S01]  /*2940*/  IMAD.U32 R19, R19, 0x10000, RZ ;  /* 0x0001000013137824 */ /* 0x000fe200078e00ff */
[----:B------:R-:W-:Y:S01]  /*2950*/  ULOP3.LUT UR10, UR10, 0xc, URZ, 0xc0, !UPT ;  /* 0x0000000c0a0a7892 */ /* 0x000fe2000f8ec03f */
[----:B------:R-:W-:Y:S01]  /*2960*/  SHF.L.U32 R20, R20, 0x10, RZ ;  /* 0x0000001014147819 */ /* 0x000fe200000006ff */
[----:B------:R-:W-:-:S02]  /*2970*/  ULOP3.LUT UR4, UR4, 0x1, URZ, 0x3c, !UPT ;  /* 0x0000000104047892 */ /* 0x000fc4000f8e3c3f */
[----:B-1----:R-:W-:Y:S01]  /*2980*/  ULEA UR5, UR9, UR5, 0x18 ;  /* 0x0000000509057291 */ /* 0x002fe2000f8ec03f */
[----:B--2---:R-:W-:Y:S01]  /*2990*/  @!P1 FADD.FTZ R39, RZ, R14 ;  /* 0x0000000eff279221 */ /* 0x004fe20000010000 */
[----:B------:R-:W-:Y:S01]  /*29a0*/  @!P1 FADD.FTZ R38, RZ, R15 ;  /* 0x0000000fff269221 */ /* 0x000fe20000010000 */
[----:B------:R-:W-:-:S03]  /*29b0*/  LOP3.LUT P1, RZ, R0, 0xffffff9f, RZ, 0xc0, !PT ;  /* 0xffffff9f00ff7812 */ /* 0x000fc6000782c0ff */
[----:B------:R-:W1:Y:S04]  /*29c0*/  SHFL.BFLY PT, R40, R39, 0x10, 0x1f ;  /* 0x0e001f0027287f89 */ /* 0x000e6800000e0000 */
[----:B------:R-:W2:Y:S01]  /*29d0*/  SHFL.BFLY PT, R41, R38, 0x10, 0x1f ;  /* 0x0e001f0026297f89 */ /* 0x000ea200000e0000 */
[----:B-1----:R-:W-:Y:S01]  /*29e0*/  FADD.FTZ R40, R40, R39 ;  /* 0x0000002728287221 */ /* 0x002fe20000010000 */
[----:B------:R-:W-:Y:S02]  /*29f0*/  IMAD.U32 R39, R36, 0x10000, RZ ;  /* 0x0001000024277824 */ /* 0x000fe400078e00ff */
[----:B--2---:R-:W-:Y:S02]  /*2a00*/  FADD.FTZ R41, R41, R38 ;  /* 0x0000002629297221 */ /* 0x004fe40000010000 */
[----:B0-----:R-:W0:Y:S01]  /*2a10*/  SHFL.BFLY PT, R43, R40, 0x8, 0x1f ;  /* 0x0d001f00282b7f89 */ /* 0x001e2200000e0000 */
[----:B------:R-:W-:Y:S01]  /*2a20*/  FADD.FTZ R36, -R26, R39 ;  /* 0x000000271a247221 */ /* 0x000fe20000010100 */
[----:B------:R-:W-:-:S02]  /*2a30*/  IMAD.U32 R39, R24, 0x10000, RZ ;  /* 0x0001000018277824 */ /* 0x000fc400078e00ff */
[----:B------:R-:W1:Y:S01]  /*2a40*/  SHFL.BFLY PT, R42, R41, 0x8, 0x1f ;  /* 0x0d001f00292a7f89 */ /* 0x000e6200000e0000 */
[----:B------:R-:W-:Y:S01]  /*2a50*/  FMUL.FTZ R24, R11, R36 ;  /* 0x000000240b187220 */ /* 0x000fe20000410000 */
[----:B0-----:R-:W-:Y:S01]  /*2a60*/  FADD.FTZ R43, R40, R43 ;  /* 0x0000002b282b7221 */ /* 0x001fe20000010000 */
[----:B-1----:R-:W-:-:S04]  /*2a70*/  FADD.FTZ R42, R41, R42 ;  /* 0x0000002a292a7221 */ /* 0x002fc80000010000 */
[----:B------:R-:W0:Y:S01]  /*2a80*/  SHFL.BFLY PT, R14, R43, 0x4, 0x1f ;  /* 0x0c801f002b0e7f89 */ /* 0x000e2200000e0000 */
[----:B------:R-:W-:-:S03]  /*2a90*/  IMAD.U32 R41, R22, 0x10000, RZ ;  /* 0x0001000016297824 */ /* 0x000fc600078e00ff */
[----:B------:R-:W1:Y:S01]  /*2aa0*/  SHFL.BFLY PT, R15, R42, 0x4, 0x1f ;  /* 0x0c801f002a0f7f89 */ /* 0x000e6200000e0000 */
[----:B0-----:R-:W-:Y:S01]  /*2ab0*/  FADD.FTZ R14, R43, R14 ;  /* 0x0000000e2b0e7221 */ /* 0x001fe20000010000 */
[----:B-1----:R-:W-:-:S04]  /*2ac0*/  FADD.FTZ R15, R42, R15 ;  /* 0x0000000f2a0f7221 */ /* 0x002fc80000010000 */
[----:B------:R-:W0:Y:S04]  /*2ad0*/  SHFL.BFLY PT, R45, R14, 0x2, 0x1f ;  /* 0x0c401f000e2d7f89 */ /* 0x000e2800000e0000 */
[----:B------:R-:W1:Y:S01]  /*2ae0*/  SHFL.BFLY PT, R38, R15, 0x2, 0x1f ;  /* 0x0c401f000f267f89 */ /* 0x000e6200000e0000 */
[----:B0-----:R-:W-:Y:S01]  /*2af0*/  FADD.FTZ R40, R14, R45 ;  /* 0x0000002d0e287221 */ /* 0x001fe20000010000 */
[----:B------:R-:W-:Y:S01]  /*2b00*/  SHF.L.U32 R45, R17, 0x10, RZ ;  /* 0x00000010112d7819 */ /* 0x000fe200000006ff */
[----:B------:R-:W-:Y:S01]  /*2b10*/  FADD.FTZ R14, -R26, R25 ;  /* 0x000000191a0e7221 */ /* 0x000fe20000010100 */
[----:B------:R-:W-:Y:S01]  /*2b20*/  FFMA.FTZ R25, R24, R23, R39 ;  /* 0x0000001718197223 */ /* 0x000fe20000010027 */
[----:B-1----:R-:W-:Y:S01]  /*2b30*/  FADD.FTZ R17, R15, R38 ;  /* 0x000000260f117221 */ /* 0x002fe20000010000 */
[----:B------:R-:W-:Y:S01]  /*2b40*/  SHF.L.U32 R15, R16, 0x10, RZ ;  /* 0x00000010100f7819 */ /* 0x000fe200000006ff */
[----:B------:R-:W-:Y:S01]  /*2b50*/  FADD.FTZ R38, -R26, R45 ;  /* 0x0000002d1a267221 */ /* 0x000fe20000010100 */
[C---:B------:R-:W-:Y:S01]  /*2b60*/  FMUL.FTZ R22, R11.reuse, R14 ;  /* 0x0000000e0b167220 */ /* 0x040fe20000410000 */
[----:B------:R-:W0:Y:S01]  /*2b70*/  SHFL.BFLY PT, R45, R40, 0x1, 0x1f ;  /* 0x0c201f00282d7f89 */ /* 0x000e2200000e0000 */
[----:B------:R-:W-:Y:S01]  /*2b80*/  LEA R14, R48, UR11, 0x2 ;  /* 0x0000000b300e7c11 */ /* 0x000fe2000f8e10ff */
[----:B------:R-:W-:Y:S01]  /*2b90*/  FADD.FTZ R26, -R26, R15 ;  /* 0x0000000f1a1a7221 */ /* 0x000fe20000010100 */
[----:B------:R-:W-:Y:S01]  /*2ba0*/  FMUL.FTZ R38, R11, R38 ;  /* 0x000000260b267220 */ /* 0x000fe20000410000 */
[----:B------:R-:W1:Y:S01]  /*2bb0*/  SHFL.BFLY PT, R46, R17, 0x1, 0x1f ;  /* 0x0c201f00112e7f89 */ /* 0x000e6200000e0000 */
[----:B------:R-:W-:Y:S01]  /*2bc0*/  FFMA.FTZ R36, R22, R37, R41 ;  /* 0x0000002516247223 */ /* 0x000fe20000010029 */
[----:B------:R-:W-:-:S04]  /*2bd0*/  IMAD.WIDE.U32 R14, R14, -0x33333333, RZ ;  /* 0xcccccccd0e0e7825 */ /* 0x000fc800078e00ff */
[----:B------:R-:W-:Y:S01]  /*2be0*/  FFMA.FTZ R39, R23, R38, R39 ;  /* 0x0000002617277223 */ /* 0x000fe20000010027 */
[----:B------:R-:W-:Y:S01]  /*2bf0*/  FMUL.FTZ R26, R11, R26 ;  /* 0x0000001a0b1a7220 */ /* 0x000fe20000410000 */
[----:B------:R-:W-:Y:S01]  /*2c00*/  FMUL.FTZ R43, R25, -1.4426950216293334961 ;  /* 0xbfb8aa3b192b7820 */ /* 0x000fe20000410000 */
[----:B------:R-:W-:Y:S01]  /*2c10*/  FMUL.FTZ R44, R36, -1.4426950216293334961 ;  /* 0xbfb8aa3b242c7820 */ /* 0x000fe20000410000 */
[----:B------:R-:W-:Y:S01]  /*2c20*/  SHF.R.U32.HI R48, RZ, 0x6, R15 ;  /* 0x00000006ff307819 */ /* 0x000fe2000001160f */
[----:B------:R-:W-:Y:S01]  /*2c30*/  FMUL.FTZ R16, R39, -1.4426950216293334961 ;  /* 0xbfb8aa3b27107820 */ /* 0x000fe20000410000 */
[----:B------:R-:W-:Y:S02]  /*2c40*/  FFMA.FTZ R41, R37, R26, R41 ;  /* 0x0000001a25297223 */ /* 0x000fe40000010029 */
[----:B------:R-:W2:Y:S02]  /*2c50*/  MUFU.EX2 R43, R43 ;  /* 0x0000002b002b7308 */ /* 0x000ea40000000800 */
[----:B------:R-:W-:-:S06]  /*2c60*/  FMUL.FTZ R42, R41, -1.4426950216293334961 ;  /* 0xbfb8aa3b292a7820 */ /* 0x000fcc0000410000 */
[----:B------:R-:W3:Y:S01]  /*2c70*/  MUFU.EX2 R44, R44 ;  /* 0x0000002c002c7308 */ /* 0x000ee20000000800 */
[----:B0-----:R-:W-:Y:S01]  /*2c80*/  FADD.FTZ R14, R40, R45 ;  /* 0x0000002d280e7221 */ /* 0x001fe20000010000 */
[----:B------:R-:W-:Y:S01]  /*2c90*/  @!P1 SHF.R.U32.HI R45, RZ, 0x2, R0 ;  /* 0x00000002ff2d9819 */ /* 0x000fe20000011600 */
[----:B-1----:R-:W-:-:S03]  /*2ca0*/  FADD.FTZ R15, R17, R46 ;  /* 0x0000002e110f7221 */ /* 0x002fc60000010000 */
[----:B------:R-:W-:Y:S01]  /*2cb0*/  @!P1 LOP3.LUT R45, R45, 0x3ffffff8, RZ, 0xc0, !PT ;  /* 0x3ffffff82d2d9812 */ /* 0x000fe200078ec0ff */
[----:B------:R-:W-:Y:S01]  /*2cc0*/  @!P1 FMUL.FTZ R14, R14, 4.8828125727595761418e-05 ;  /* 0x384ccccd0e0e9820 */ /* 0x000fe20000410000 */
[----:B------:R-:W0:Y:S01]  /*2cd0*/  MUFU.EX2 R16, R16 ;  /* 0x0000001000107308 */ /* 0x000e220000000800 */
[----:B------:R-:W-:Y:S01]  /*2ce0*/  @!P1 FMUL.FTZ R15, R15, 4.8828125727595761418e-05 ;  /* 0x384ccccd0f0f9820 */ /* 0x000fe20000410000 */
[----:B------:R-:W-:Y:S01]  /*2cf0*/  IADD3 R17, R48, -UR10, RZ ;  /* 0x8000000a30117c10 */ /* 0x000fe2000fffe0ff */
[----:B--2---:R-:W-:Y:S01]  /*2d00*/  FADD.FTZ R47, R43, 1 ;  /* 0x3f8000002b2f7421 */ /* 0x004fe20000010000 */
[----:B------:R-:W-:Y:S02]  /*2d10*/  ULDC.64 UR10, c[0x0][0x210] ;  /* 0x00008400000a7ab9 */ /* 0x000fe40000000a00 */
[----:B------:R1:W-:Y:S01]  /*2d20*/  @!P1 STS.64 [R45+UR5], R14 ;  /* 0x0000000e2d009988 */ /* 0x0003e20008000a05 */
[----:B------:R-:W-:Y:S01]  /*2d30*/  LEA R17, R17, UR5, 0x3 ;  /* 0x0000000511117c11 */ /* 0x000fe2000f8e18ff */
[----:B------:R-:W2:Y:S01]  /*2d40*/  MUFU.EX2 R42, R42 ;  /* 0x0000002a002a7308 */ /* 0x000ea20000000800 */
[----:B---3--:R-:W-:Y:S01]  /*2d50*/  FADD.FTZ R43, R44, 1 ;  /* 0x3f8000002c2b7421 */ /* 0x008fe20000010000 */
[----:B------:R-:W-:-:S06]  /*2d60*/  UMOV UR5, UR8 ;  /* 0x0000000800057c82 */ /* 0x000fcc0008000000 */
[----:B------:R-:W3:Y:S01]  /*2d70*/  MUFU.RCP R40, R47 ;  /* 0x0000002f00287308 */ /* 0x000ee20000001000 */
[----:B0-----:R-:W-:Y:S01]  /*2d80*/  FADD.FTZ R44, R16, 1 ;  /* 0x3f800000102c7421 */ /* 0x001fe20000010000 */
[----:B------:R-:W-:Y:S06]  /*2d90*/  BAR.SYNC.DEFER_BLOCKING 0x0 ;  /* 0x0000000000007b1d */ /* 0x000fec0000010000 */
[----:B------:R-:W0:Y:S01]  /*2da0*/  MUFU.RCP R43, R43 ;  /* 0x0000002b002b7308 */ /* 0x000e220000001000 */
[----:B--2---:R-:W-:-:S07]  /*2db0*/  FADD.FTZ R42, R42, 1 ;  /* 0x3f8000002a2a7421 */ /* 0x004fce0000010000 */
[----:B------:R-:W2:Y:S01]  /*2dc0*/  MUFU.RCP R44, R44 ;  /* 0x0000002c002c7308 */ /* 0x000ea20000001000 */
[----:B---3--:R-:W-:-:S04]  /*2dd0*/  FADD.FTZ R46, -R40, 1 ;  /* 0x3f800000282e7421 */ /* 0x008fc80000010100 */
[----:B------:R-:W-:-:S03]  /*2de0*/  FFMA.FTZ R25, R25, R46, 1 ;  /* 0x3f80000019197423 */ /* 0x000fc6000001002e */
[----:B------:R-:W3:Y:S01]  /*2df0*/  MUFU.RCP R42, R42 ;  /* 0x0000002a002a7308 */ /* 0x000ee20000001000 */
[C---:B0-----:R-:W-:Y:S01]  /*2e00*/  FADD.FTZ R47, -R43.reuse, 1 ;  /* 0x3f8000002b2f7421 */ /* 0x041fe20000010100 */
[----:B------:R-:W0:Y:S01]  /*2e10*/  LDS.64 R16, [R17] ;  /* 0x0000000011107984 */ /* 0x000e220000000a00 */
[----:B------:R-:W-:Y:S02]  /*2e20*/  FMUL.FTZ R25, R40, R25 ;  /* 0x0000001928197220 */ /* 0x000fe40000410000 */
[----:B------:R-:W-:Y:S02]  /*2e30*/  FFMA.FTZ R36, R36, R47, 1 ;  /* 0x3f80000024247423 */ /* 0x000fe4000001002f */
[----:B------:R-:W-:Y:S01]  /*2e40*/  FMUL.FTZ R18, R18, R25 ;  /* 0x0000001912127220 */ /* 0x000fe20000410000 */
[----:B--2---:R-:W-:Y:S01]  /*2e50*/  FADD.FTZ R48, -R44, 1 ;  /* 0x3f8000002c307421 */ /* 0x004fe20000010100 */
[----:B------:R-:W-:-:S03]  /*2e60*/  FMUL.FTZ R36, R43, R36 ;  /* 0x000000242b247220 */ /* 0x000fc60000410000 */
[----:B------:R-:W-:Y:S01]  /*2e70*/  FFMA.FTZ R39, R39, R48, 1 ;  /* 0x3f80000027277423 */ /* 0x000fe20000010030 */
[----:B------:R-:W-:Y:S01]  /*2e80*/  FMUL.FTZ R21, R21, R36 ;  /* 0x0000002415157220 */ /* 0x000fe20000410000 */
[----:B---3--:R-:W-:Y:S02]  /*2e90*/  FADD.FTZ R56, -R42, 1 ;  /* 0x3f8000002a387421 */ /* 0x008fe40000010100 */
[----:B------:R-:W-:Y:S02]  /*2ea0*/  FMUL.FTZ R39, R44, R39 ;  /* 0x000000272c277220 */ /* 0x000fe40000410000 */
[----:B------:R-:W-:Y:S02]  /*2eb0*/  FFMA.FTZ R41, R41, R56, 1 ;  /* 0x3f80000029297423 */ /* 0x000fe40000010038 */
[----:B------:R-:W-:Y:S02]  /*2ec0*/  FMUL.FTZ R39, R20, R39 ;  /* 0x0000002714277220 */ /* 0x000fe40000410000 */
[----:B------:R-:W-:-:S04]  /*2ed0*/  FMUL.FTZ R42, R42, R41 ;  /* 0x000000292a2a7220 */ /* 0x000fc80000410000 */
[----:B-1----:R-:W-:Y:S01]  /*2ee0*/  FMUL.FTZ R15, R19, R42 ;  /* 0x0000002a130f7220 */ /* 0x002fe20000410000 */
[C-C-:B0-----:R-:W-:Y:S01]  /*2ef0*/  FFMA.FTZ R14, R54.reuse, R53, -R16.reuse ;  /* 0x00000035360e7223 */ /* 0x141fe20000010810 */
[C-C-:B------:R-:W-:Y:S01]  /*2f00*/  FFMA.FTZ R18, R23.reuse, R18, -R16.reuse ;  /* 0x0000001217127223 */ /* 0x140fe20000010810 */
[--C-:B------:R-:W-:Y:S01]  /*2f10*/  FFMA.FTZ R27, R54, R27, -R16.reuse ;  /* 0x0000001b361b7223 */ /* 0x100fe20000010810 */
[--C-:B------:R-:W-:Y:S01]  /*2f20*/  FFMA.FTZ R39, R23, R39, -R16.reuse ;  /* 0x0000002717277223 */ /* 0x100fe20000010810 */
[C-C-:B------:R-:W-:Y:S01]  /*2f30*/  FFMA.FTZ R20, R52.reuse, R49, -R16.reuse ;  /* 0x0000003134147223 */ /* 0x140fe20000010810 */
[--C-:B------:R-:W-:Y:S01]  /*2f40*/  FFMA.FTZ R19, R52, R13, -R16.reuse ;  /* 0x0000000d34137223 */ /* 0x100fe20000010810 */
[C-C-:B------:R-:W-:Y:S01]  /*2f50*/  FFMA.FTZ R21, R37.reuse, R21, -R16.reuse ;  /* 0x0000001525157223 */ /* 0x140fe20000010810 */
[----:B------:R-:W-:Y:S01]  /*2f60*/  FFMA.FTZ R36, R37, R15, -R16 ;  /* 0x0000000f25247223 */ /* 0x000fe20000010810 */
[-C--:B------:R-:W-:Y:S01]  /*2f70*/  FFMA.FTZ R14, R55, -R17.reuse, R14 ;  /* 0x80000011370e7223 */ /* 0x080fe2000001000e */
[----:B------:R-:W-:Y:S01]  /*2f80*/  FFMA.FTZ R18, -R17, R24, R18 ;  /* 0x0000001811127223 */ /* 0x000fe20000010112 */
[-C--:B------:R-:W-:Y:S01]  /*2f90*/  FFMA.FTZ R20, R51, -R17.reuse, R20 ;  /* 0x8000001133147223 */ /* 0x080fe20000010014 */
[C---:B------:R-:W-:Y:S01]  /*2fa0*/  FFMA.FTZ R22, -R17.reuse, R22, R21 ;  /* 0x0000001611167223 */ /* 0x040fe20000010115 */
[-C--:B------:R-:W-:Y:S01]  /*2fb0*/  FFMA.FTZ R50, R50, -R17.reuse, R27 ;  /* 0x8000001132327223 */ /* 0x080fe2000001001b */
[C---:B------:R-:W-:Y:S01]  /*2fc0*/  FFMA.FTZ R38, -R17.reuse, R38, R39 ;  /* 0x0000002611267223 */ /* 0x040fe20000010127 */
[----:B------:R-:W-:Y:S01]  /*2fd0*/  FFMA.FTZ R16, R12, -R17, R19 ;  /* 0x800000110c107223 */ /* 0x000fe20000010013 */
[----:B------:R-:W-:Y:S01]  /*2fe0*/  FFMA.FTZ R36, -R17, R26, R36 ;  /* 0x0000001a11247223 */ /* 0x000fe20000010124 */
[C---:B------:R-:W-:Y:S01]  /*2ff0*/  FMUL.FTZ R14, R11.reuse, R14 ;  /* 0x0000000e0b0e7220 */ /* 0x040fe20000410000 */
[----:B------:R-:W-:Y:S01]  /*3000*/  FMUL.FTZ R13, R11, R18 ;  /* 0x000000120b0d7220 */ /* 0x000fe20000410000 */
[----:B------:R-:W-:Y:S01]  /*3010*/  IADD3 R12, P1, R7, UR10, RZ ;  /* 0x0000000a070c7c10 */ /* 0x000fe2000ff3e0ff */
[C---:B------:R-:W-:Y:S01]  /*3020*/  FMUL.FTZ R20, R11.reuse, R20 ;  /* 0x000000140b147220 */ /* 0x040fe20000410000 */
[C---:B------:R-:W-:Y:S01]  /*3030*/  FMUL.FTZ R15, R11.reuse, R22 ;  /* 0x000000160b0f7220 */ /* 0x040fe20000410000 */
[C---:B------:R-:W-:Y:S01]  /*3040*/  FMUL.FTZ R50, R11.reuse, R50 ;  /* 0x000000320b327220 */ /* 0x040fe20000410000 */
[C---:B------:R-:W-:Y:S01]  /*3050*/  FMUL.FTZ R7, R11.reuse, R38 ;  /* 0x000000260b077220 */ /* 0x040fe20000410000 */
[C---:B------:R-:W-:Y:S01]  /*3060*/  FMUL.FTZ R16, R11.reuse, R16 ;  /* 0x000000100b107220 */ /* 0x040fe20000410000 */
[----:B------:R-:W-:Y:S01]  /*3070*/  FMUL.FTZ R11, R11, R36 ;  /* 0x000000240b0b7220 */ /* 0x000fe20000410000 */
[----:B------:R-:W-:-:S02]  /*3080*/  F2FP.BF16.F32.PACK_AB R14, R13, R14 ;  /* 0x0000000e0d0e723e */ /* 0x000fc400000010ff */
[----:B------:R-:W-:Y:S02]  /*3090*/  IADD3.X R13, R8, UR11, RZ, P1, !PT ;  /* 0x0000000b080d7c10 */ /* 0x000fe40008ffe4ff */
[----:B------:R-:W-:Y:S02]  /*30a0*/  F2FP.BF16.F32.PACK_AB R20, R15, R20 ;  /* 0x000000140f14723e */ /* 0x000fe400000010ff */
[----:B------:R-:W-:Y:S01]  /*30b0*/  IADD3 R8, P1, R9, UR10, RZ ;  /* 0x0000000a09087c10 */ /* 0x000fe2000ff3e0ff */
[----:B------:R1:W-:Y:S01]  /*30c0*/  STG.E.U16 desc[UR12][R12.64], R14 ;  /* 0x0000000e0c007986 */ /* 0x0003e2000c10150c */
[----:B------:R-:W-:Y:S01]  /*30d0*/  F2FP.BF16.F32.PACK_AB R50, R7, R50 ;  /* 0x000000320732723e */ /* 0x000fe200000010ff */
[----:B------:R-:W-:Y:S01]  /*30e0*/  UMOV UR10, UR14 ;  /* 0x0000000e000a7c82 */ /* 0x000fe20008000000 */
[----:B------:R-:W-:Y:S01]  /*30f0*/  F2FP.BF16.F32.PACK_AB R16, R11, R16 ;  /* 0x000000100b10723e */ /* 0x000fe200000010ff */
[----:B------:R1:W-:Y:S01]  /*3100*/  STG.E.U16 desc[UR12][R12.64+0x4], R20 ;  /* 0x000004140c007986 */ /* 0x0003e2000c10150c */
[----:B------:R-:W-:-:S02]  /*3110*/  PRMT R15, R14, 0x7632, R15 ;  /* 0x000076320e0f7816 */ /* 0x000fc4000000000f */
[----:B------:R-:W-:Y:S02]  /*3120*/  PRMT R17, R20, 0x7632, R17 ;  /* 0x0000763214117816 */ /* 0x000fe40000000011 */
[----:B------:R-:W-:Y:S01]  /*3130*/  IADD3.X R9, R10, UR11, RZ, P1, !PT ;  /* 0x0000000b0a097c10 */ /* 0x000fe20008ffe4ff */
[----:B------:R1:W-:Y:S01]  /*3140*/  STG.E.U16 desc[UR12][R12.64+0x2], R15 ;  /* 0x0000020f0c007986 */ /* 0x0003e2000c10150c */
[----:B------:R-:W-:Y:S02]  /*3150*/  PRMT R7, R50, 0x7632, R7 ;  /* 0x0000763232077816 */ /* 0x000fe40000000007 */
[----:B------:R-:W-:Y:S01]  /*3160*/  PRMT R10, R16, 0x7632, R10 ;  /* 0x00007632100a7816 */ /* 0x000fe2000000000a */
[----:B------:R1:W-:Y:S04]  /*3170*/  STG.E.U16 desc[UR12][R12.64+0x6], R17 ;  /* 0x000006110c007986 */ /* 0x0003e8000c10150c */
[----:B------:R1:W-:Y:S04]  /*3180*/  STG.E.U16 desc[UR12][R8.64], R50 ;  /* 0x0000003208007986 */ /* 0x0003e8000c10150c */
[----:B------:R1:W-:Y:S04]  /*3190*/  STG.E.U16 desc[UR12][R8.64+0x2], R7 ;  /* 0x0000020708007986 */ /* 0x0003e8000c10150c */
[----:B------:R1:W-:Y:S04]  /*31a0*/  STG.E.U16 desc[UR12][R8.64+0x4], R16 ;  /* 0x0000041008007986 */ /* 0x0003e8000c10150c */
[----:B------:R1:W-:Y:S01]  /*31b0*/  STG.E.U16 desc[UR12][R8.64+0x6], R10 ;  /* 0x0000060a08007986 */ /* 0x0003e2000c10150c */
[----:B------:R-:W-:Y:S05]  /*31c0*/  @!P0 BRA `(.L_x_1076) ;  /* 0xffffffd000a48947 */ /* 0x000fea000383ffff */
.L_x_1064:
        /* <DEDUP_REMOVED lines=12> */
[----:B------:R-:W-:Y:S01]  /*3290*/  MOV R15, 0xffffffff ;  /* 0xffffffff000f7802 */ /* 0x000fe20000000f00 */
[----:B------:R-:W-:Y:S01]  /*32a0*/  IMAD.MOV.U32 R10, RZ, RZ, 0x14 ;  /* 0x00000014ff0a7424 */ /* 0x000fe200078e00ff */
        /* <DEDUP_REMOVED lines=17> */
[----:B------:R-:W-:Y:S02]  /*33c0*/  IADD3.X R11, RZ, RZ, RZ, P0, !PT ;  /* 0x000000ffff0b7210 */ /* 0x000fe400007fe4ff */
[----:B------:R-:W-:Y:S01]  /*33d0*/  IADD3 R6, R10, R13, RZ ;  /* 0x0000000d0a067210 */ /* 0x000fe20007ffe0ff */
[----:B------:R-:W-:Y:S01]  /*33e0*/  IMAD.MOV.U32 R10, RZ, RZ, R9 ;  /* 0x000000ffff0a7224 */ /* 0x000fe200078e0009 */
[----:B------:R-:W-:Y:S02]  /*33f0*/  IADD3 RZ, P1, R7, R8, RZ ;  /* 0x0000000807ff7210 */ /* 0x000fe40007f3e0ff */
[----:B------:R-:W-:Y:S01]  /*3400*/  ISETP.LT.U32.AND P0, PT, R16, 0x2, PT ;  /* 0x000000021000780c */ /* 0x000fe20003f01070 */
[----:B------:R-:W-:Y:S01]  /*3410*/  IMAD.WIDE.U32 R8, R6, -0x33333333, RZ ;  /* 0xcccccccd06087825 */ /* 0x000fe200078e00ff */
[----:B------:R-:W-:Y:S02]  /*3420*/  MOV R7, UR8 ;  /* 0x0000000800077c02 */ /* 0x000fe40008000f00 */
[----:B------:R-:W-:Y:S01]  /*3430*/  ISETP.LT.AND.EX P0, PT, R17, RZ, PT, P0 ;  /* 0x000000ff1100720c */ /* 0x000fe20003f01300 */
[----:B------:R-:W-:Y:S01]  /*3440*/  IMAD.WIDE.U32.X R10, R15, -0x33333334, R10, P1 ;  /* 0xcccccccc0f0a7825 */ /* 0x000fe200008e040a */
[----:B------:R-:W-:-:S02]  /*3450*/  LEA.HI R48, R9, 0x1, RZ, 0x1c ;  /* 0x0000000109307811 */ /* 0x000fc400078fe0ff */
[----:B------:R-:W-:Y:S02]  /*3460*/  SEL R49, R16, 0x2, P0 ;  /* 0x0000000210317807 */ /* 0x000fe40000000000 */
[----:B------:R-:W-:Y:S02]  /*3470*/  SHF.R.U64 R50, R10, 0x3, R11 ;  /* 0x000000030a327819 */ /* 0x000fe4000000120b */
        /* <DEDUP_REMOVED lines=13> */
.L_x_1093:
[----:B------:R-:W-:Y:S01]  /*3550*/  ISETP.GT.U32.AND P0, PT, R49, R2, PT ;  /* 0x000000023100720c */ /* 0x000fe20003f04070 */
[----:B------:R-:W-:Y:S01]  /*3560*/  BSSY B0, `(.L_x_1077) ;  /* 0x00000ae000007945 */ /* 0x000fe20003800000 */
[----:B0-----:R-:W-:Y:S01]  /*3570*/  HFMA2.MMA R51, -RZ, RZ, 0, 0 ;  /* 0x00000000ff337435 */ /* 0x001fe200000001ff */
[----:B------:R-:W-:Y:S02]  /*3580*/  MOV R56, RZ ;  /* 0x000000ff00387202 */ /* 0x000fe40000000f00 */
[----:B------:R-:W-:-:S13]  /*3590*/  ISETP.GT.AND.EX P0, PT, R15, RZ, PT, P0 ;  /* 0x000000ff0f00720c */ /* 0x000fda0003f04300 */
[----:B-123--:R-:W-:Y:S05]  /*35a0*/  @!P0 BRA `(.L_x_1078) ;  /* 0x0000000800a48947 */ /* 0x00efea0003800000 */
[----:B------:R-:W-:Y:S01]  /*35b0*/  ISETP.NE.U32.AND P1, PT, R50, RZ, PT ;  /* 0x000000ff3200720c */ /* 0x000fe20003f25070 */
[----:B------:R-:W-:Y:S01]  /*35c0*/  IMAD.MOV.U32 R17, RZ, RZ, -0x1 ;  /* 0xffffffffff117424 */ /* 0x000fe200078e00ff */
[----:B------:R-:W-:Y:S01]  /*35d0*/  IADD3 R16, P2, P3, -R3, -0x21, -R2 ;  /* 0xffffffdf03107810 */ /* 0x000fe20007b5e902 */
[----:B------:R-:W-:Y:S01]  /*35e0*/  BSSY B1, `(.L_x_1079) ;  /* 0x0000025000017945 */ /* 0x000fe20003800000 */
[----:B------:R-:W-:Y:S01]  /*35f0*/  ISETP.NE.AND.EX P1, PT, RZ, RZ, PT, P1 ;  /* 0x000000ffff00720c */ /* 0x000fe20003f25310 */
[----:B------:R-:W-:Y:S01]  /*3600*/  IMAD.MOV.U32 R52, RZ, RZ, RZ ;  /* 0x000000ffff347224 */ /* 0x000fe200078e00ff */
[----:B------:R-:W-:Y:S02]  /*3610*/  ISETP.GE.U32.AND P0, PT, R16, 0x1e, PT ;  /* 0x0000001e1000780c */ /* 0x000fe40003f06070 */
[----:B------:R-:W-:Y:S02]  /*3620*/  LOP3.LUT R16, R0, 0x1f, RZ, 0xc0, !PT ;  /* 0x0000001f00107812 */ /* 0x000fe400078ec0ff */
[----:B------:R-:W-:-:S02]  /*3630*/  IADD3.X R17, ~R4, -0x1, R17, P2, P3 ;  /* 0xffffffff04117810 */ /* 0x000fc400017e6511 */
[----:B------:R-:W-:Y:S02]  /*3640*/  IADD3 R16, P2, R16, R7, RZ ;  /* 0x0000000710107210 */ /* 0x000fe40007f5e0ff */
[----:B------:R-:W-:Y:S02]  /*3650*/  ISETP.GE.U32.AND.EX P0, PT, R17, RZ, PT, P0 ;  /* 0x000000ff1100720c */ /* 0x000fe40003f06100 */
[----:B------:R-:W-:Y:S02]  /*3660*/  MOV R56, RZ ;  /* 0x000000ff00387202 */ /* 0x000fe40000000f00 */
        /* <DEDUP_REMOVED lines=21> */
[----:B------:R-:W-:Y:S01]  /*37c0*/  @P1 IMAD.MOV.U32 R54, RZ, RZ, R10 ;  /* 0x000000ffff361224 */ /* 0x000fe200078e000a */
[----:B------:R-:W-:Y:S02]  /*37d0*/  MOV R52, R13 ;  /* 0x0000000d00347202 */ /* 0x000fe40000000f00 */
[----:B------:R-:W-:Y:S01]  /*37e0*/  @P1 MOV R52, R14 ;  /* 0x0000000e00341202 */ /* 0x000fe20000000f00 */
[----:B--2---:R-:W-:Y:S01]  /*37f0*/  FADD.FTZ R51, R51, R20 ;  /* 0x0000001433337221 */ /* 0x004fe20000010000 */
[----:B------:R-:W-:-:S03]  /*3800*/  FADD.FTZ R56, R56, R21 ;  /* 0x0000001538387221 */ /* 0x000fc60000010000 */
[----:B---3--:R-:W-:Y:S01]  /*3810*/  @P1 FADD.FTZ R51, R51, R22 ;  /* 0x0000001633331221 */ /* 0x008fe20000010000 */
[----:B------:R-:W-:-:S07]  /*3820*/  @P1 FADD.FTZ R56, R56, R23 ;  /* 0x0000001738381221 */ /* 0x000fce0000010000 */
.L_x_1080:
[----:B------:R-:W-:Y:S05]  /*3830*/  BSYNC B1 ;  /* 0x0000000000017941 */ /* 0x000fea0003800000 */
.L_x_1079:
[----:B------:R-:W-:Y:S05]  /*3840*/  @!P0 BRA `(.L_x_1078) ;  /* 0x0000000400fc8947 */ /* 0x000fea0003800000 */
[----:B------:R-:W-:Y:S01]  /*3850*/  IADD3 R18, P2, -R54, R49, RZ ;  /* 0x0000003136127210 */ /* 0x000fe20007f5e1ff */
[----:B------:R-:W-:Y:S01]  /*3860*/  IMAD R19, R52, 0xa00, RZ ;  /* 0x00000a0034137824 */ /* 0x000fe200078e02ff */
[C---:B------:R-:W-:Y:S01]  /*3870*/  SHF.L.U64.HI R17, R16.reuse, 0x1, R17 ;  /* 0x0000000110117819 */ /* 0x040fe20000010211 */
[----:B------:R-:W-:Y:S01]  /*3880*/  ULDC.64 UR4, c[0x0][0x260] ;  /* 0x0000980000047ab9 */ /* 0x000fe20000000a00 */
[----:B------:R-:W-:Y:S01]  /*3890*/  SHF.L.U32 R16, R16, 0x1, RZ ;  /* 0x0000000110107819 */ /* 0x000fe200000006ff */
[----:B------:R-:W-:Y:S01]  /*38a0*/  BSSY B1, `(.L_x_1081) ;  /* 0x0000046000017945 */ /* 0x000fe20003800000 */
[----:B------:R-:W-:Y:S02]  /*38b0*/  ISETP.GT.U32.AND P1, PT, R18, 0x78, PT ;  /* 0x000000781200780c */ /* 0x000fe40003f24070 */
[----:B------:R-:W-:Y:S01]  /*38c0*/  IADD3.X R18, ~R52, R15, RZ, P2, !PT ;  /* 0x0000000f34127210 */ /* 0x000fe200017fe5ff */
[----:B------:R-:W-:-:S03]  /*38d0*/  IMAD.WIDE.U32 R16, R54, 0xa00, R16 ;  /* 0x00000a0036107825 */ /* 0x000fc600078e0010 */
[----:B------:R-:W-:Y:S01]  /*38e0*/  ISETP.GT.AND.EX P1, PT, R18, RZ, PT, P1 ;  /* 0x000000ff1200720c */ /* 0x000fe20003f24310 */
[----:B------:R-:W-:Y:S01]  /*38f0*/  IMAD.IADD R17, R17, 0x1, R19 ;  /* 0x0000000111117824 */ /* 0x000fe200078e0213 */
        /* <DEDUP_REMOVED lines=9> */
.L_x_1083:
        /* <DEDUP_REMOVED lines=55> */
.L_x_1082:
[----:B------:R-:W-:Y:S05]  /*3d00*/  BSYNC B1 ;  /* 0x0000000000017941 */ /* 0x000fea0003800000 */
.L_x_1081:
        /* <DEDUP_REMOVED lines=35> */
.L_x_1085:
[----:B------:R-:W-:Y:S05]  /*3f40*/  BSYNC B1 ;  /* 0x0000000000017941 */ /* 0x000fea0003800000 */
.L_x_1084:
        /* <DEDUP_REMOVED lines=15> */
.L_x_1078:
[----:B------:R-:W-:Y:S05]  /*4040*/  BSYNC B0 ;  /* 0x0000000000007941 */ /* 0x000fea0003800000 */
.L_x_1077:
        /* <DEDUP_REMOVED lines=18> */
[----:B------:R-:W-:Y:S02]  /*4170*/  @!P0 SHF.R.U32.HI R5, RZ, 0x4, R0 ;  /* 0x00000004ff058819 */ /* 0x000fe40000011600 */
[C---:B------:R-:W-:Y:S02]  /*4180*/  @!P0 SHF.L.U32 R16, R11.reuse, 0x1, RZ ;  /* 0x000000010b108819 */ /* 0x040fe400000006ff */
        /* <DEDUP_REMOVED lines=30> */
.L_x_1102:
        /* <DEDUP_REMOVED lines=47> */
.L_x_1112:
        /* <DEDUP_REMOVED lines=41> */
.L_x_1122:
[----:B--2---:R-:W-:Y:S01]  /*48f0*/  FADD.FTZ R17, R16, R32 ;  /* 0x0000002010117221 */ /* 0x004fe20000010000 */
[----:B------:R-:W-:-:S04]  /*4900*/  @!P1 F2FP.BF16.F32.PACK_AB R16, RZ, R26 ;  /* 0x0000001aff10923e */ /* 0x000fc800000010ff */
[----:B------:R-:W-:Y:S02]  /*4910*/  PRMT R22, R16, 0x7610, R22 ;  /* 0x0000761010167816 */ /* 0x000fe40000000016 */
[----:B------:R-:W-:Y:S02]  /*4920*/  @!P1 F2FP.BF16.F32.PACK_AB R17, RZ, R17 ;  /* 0x00000011ff11923e */ /* 0x000fe400000010ff */
[----:B------:R-:W-:Y:S01]  /*4930*/  LEA.HI R16, R0, 0x3c, RZ, 0x1c ;  /* 0x0000003c00107811 */ /* 0x000fe200078fe0ff */
[----:B------:R2:W-:Y:S04]  /*4940*/  @!P1 STG.E.U16 desc[UR12][R18.64+0x50], R22 ;  /* 0x0000501612009986 */ /* 0x0005e8000c10150c */
[----:B------:R2:W-:Y:S02]  /*4950*/  @!P1 STG.E.U16 desc[UR12][R20.64+0x50], R17 ;  /* 0x0000501114009986 */ /* 0x0005e4000c10150c */
.L_x_1088:
[----:B------:R-:W-:Y:S05]  /*4960*/  BSYNC B0 ;  /* 0x0000000000007941 */ /* 0x000fea0003800000 */
.L_x_1087:
[----:B------:R-:W-:-:S13]  /*4970*/  ISETP.GE.U32.AND P0, PT, R6, 0x3c, PT ;  /* 0x0000003c0600780c */ /* 0x000fda0003f06070 */
[----:B------:R-:W-:Y:S05]  /*4980*/  @!P0 BRA `(.L_x_1086) ;  /* 0x0000000800988947 */ /* 0x000fea0003800000 */
[----:B------:R-:W-:Y:S01]  /*4990*/  ISETP.GT.U32.AND P0, PT, R11, 0x9, PT ;  /* 0x000000090b00780c */ /* 0x000fe20003f04070 */
[----:B012---:R-:W-:Y:S01]  /*49a0*/  IMAD.MOV.U32 R18, RZ, RZ, RZ ;  /* 0x000000ffff127224 */ /* 0x007fe200078e00ff */
[----:B------:R-:W-:-:S11]  /*49b0*/  UMOV UR5, 0xffff ;  /* 0x0000ffff00057882 */ /* 0x000fd60000000000 */
[C---:B------:R-:W-:Y:S02]  /*49c0*/  @!P0 SHF.L.U32 R17, R11.reuse, 0x1, RZ ;  /* 0x000000010b118819 */ /* 0x040fe400000006ff */
[----:B------:R-:W-:Y:S02]  /*49d0*/  @!P0 LEA R20, R11, UR4, 0x7 ;  /* 0x000000040b148c11 */ /* 0x000fe4000f8e38ff */
[----:B------:R-:W-:-:S04]  /*49e0*/  @!P0 LOP3.LUT R17, R16, R17, RZ, 0x3c, !PT ;  /* 0x0000001110118212 */ /* 0x000fc800078e3cff */
[----:B------:R-:W-:Y:S01]  /*49f0*/  @!P0 LEA R19, R17, R20, 0x2 ;  /* 0x0000001411138211 */ /* 0x000fe200078e10ff */
[----:B------:R-:W-:-:S04]  /*4a00*/  HFMA2.MMA R17, -RZ, RZ, 0, 0 ;  /* 0x00000000ff117435 */ /* 0x000fc800000001ff */
[----:B------:R0:W1:Y:S06]  /*4a10*/  @!P0 LDS R18, [R19] ;  /* 0x0000000013128984 */ /* 0x00006c0000000800 */
[----:B------:R0:W2:Y:S01]  /*4a20*/  @!P0 LDS R17, [R19+0x500] ;  /* 0x0005000013118984 */ /* 0x0000a20000000800 */
[----:B------:R-:W-:Y:S05]  /*4a30*/  BRA.DIV UR5, `(.L_x_1092) ;  /* 0x0000001605307947 */ /* 0x000fea000b800000 */
[C---:B------:R-:W-:Y:S01]  /*4a40*/  @!P0 IMAD.SHL.U32 R22, R11.reuse, 0x2, RZ ;  /* 0x000000020b168824 */ /* 0x040fe200078e00ff */
[C---:B------:R-:W-:Y:S01]  /*4a50*/  @!P0 IADD3 R21, R16.reuse, 0x14, RZ ;  /* 0x0000001410158810 */ /* 0x040fe20007ffe0ff */
[----:B------:R-:W-:Y:S01]  /*4a60*/  @!P0 VIADD R23, R16, 0x28 ;  /* 0x0000002810178836 */ /* 0x000fe20000000000 */
[----:B------:R-:W-:Y:S01]  /*4a70*/  @!P0 SHF.L.U32 R26, R11, 0x1, RZ ;  /* 0x000000010b1a8819 */ /* 0x000fe200000006ff */
        /* <DEDUP_REMOVED lines=8> */
[----:B------:R-:W-:Y:S01]  /*4b00*/  IMAD.MOV.U32 R45, RZ, RZ, 0xffff ;  /* 0x0000ffffff2d7424 */ /* 0x000fe200078e00ff */
[----:B------:R-:W-:-:S02]  /*4b10*/  @!P0 LEA R21, R21, R24, 0x2 ;  /* 0x0000001815158211 */ /* 0x000fc400078e10ff */
[----:B------:R-:W-:Y:S02]  /*4b20*/  @!P0 LEA R24, R23, R32, 0x2 ;  /* 0x0000002017188211 */ /* 0x000fe400078e10ff */
[----:B------:R-:W-:Y:S01]  /*4b30*/  @!P0 IADD3 R25, R16, 0x3c, RZ ;  /* 0x0000003c10198810 */ /* 0x000fe20007ffe0ff */
[----:B------:R-:W1:Y:S01]  /*4b40*/  @!P0 LDS R22, [R21] ;  /* 0x0000000015168984 */ /* 0x000e620000000800 */
[----:B------:R-:W-:Y:S02]  /*4b50*/  MOV R36, RZ ;  /* 0x000000ff00247202 */ /* 0x000fe40000000f00 */
[----:B------:R-:W-:Y:S01]  /*4b60*/  @!P0 LOP3.LUT R25, R25, R26, RZ, 0x3c, !PT ;  /* 0x0000001a19198212 */ /* 0x000fe200078e3cff */
[----:B------:R-:W3:Y:S01]  /*4b70*/  @!P0 LDS R39, [R24+0x500] ;  /* 0x0005000018278984 */ /* 0x000ee20000000800 */
[----:B------:R-:W-:Y:S02]  /*4b80*/  MOV R26, RZ ;  /* 0x000000ff001a7202 */ /* 0x000fe40000000f00 */
[----:B------:R-:W-:Y:S01]  /*4b90*/  @!P0 LEA R41, R25, R32, 0x2 ;  /* 0x0000002019298211 */ /* 0x000fe200078e10ff */
        /* <DEDUP_REMOVED lines=11> */
[----:B----4-:R-:W-:Y:S02]  /*4c50*/  MOV R21, RZ ;  /* 0x000000ff00157202 */ /* 0x010fe40000000f00 */
[----:B------:R-:W-:Y:S01]  /*4c60*/  MOV R42, 0xffff ;  /* 0x0000ffff002a7802 */ /* 0x000fe20000000f00 */
[----:B------:R-:W2:Y:S01]  /*4c70*/  SHFL.BFLY PT, R20, R19, 0x4, 0x101f ;  /* 0x0c901f0013147f89 */ /* 0x000ea200000e0000 */
[----:B------:R-:W-:-:S02]  /*4c80*/  IADD3 R43, R16, R7, RZ ;  /* 0x00000007102b7210 */ /* 0x000fc40007ffe0ff */
[----:B-1----:R-:W-:Y:S02]  /*4c90*/  @!P0 MOV R34, R22 ;  /* 0x0000001600228202 */ /* 0x002fe40000000f00 */
[----:B------:R1:W-:Y:S01]  /*4ca0*/  @!P0 LDS R22, [R41+0x500] ;  /* 0x0005000029168984 */ /* 0x0003e20000000800 */
[----:B---3--:R-:W-:Y:S01]  /*4cb0*/  @!P0 MOV R25, R39 ;  /* 0x0000002700198202 */ /* 0x008fe20000000f00 */
[----:B0-----:R-:W-:Y:S02]  /*4cc0*/  FADD.FTZ R18, R32, R17 ;  /* 0x0000001120127221 */ /* 0x001fe40000010000 */
[----:B------:R-:W0:Y:S01]  /*4cd0*/  SHFL.BFLY PT, R33, R34, 0x8, 0x101f ;  /* 0x0d101f0022217f89 */ /* 0x000e2200000e0000 */
[----:B------:R-:W-:Y:S02]  /*4ce0*/  @!P0 IMAD.MOV.U32 R26, RZ, RZ, R27 ;  /* 0x000000ffff1a8224 */ /* 0x000fe400078e001b */
[----:B--2---:R-:W-:Y:S01]  /*4cf0*/  FADD.FTZ R20, R19, R20 ;  /* 0x0000001413147221 */ /* 0x004fe20000010000 */
[----:B------:R-:W2:Y:S01]  /*4d00*/  SHFL.BFLY PT, R40, R25, 0x8, 0x101f ;  /* 0x0d101f0019287f89 */ /* 0x000ea200000e0000 */
[----:B-1----:R-:W-:-:S02]  /*4d10*/  MOV R41, 0xffff ;  /* 0x0000ffff00297802 */ /* 0x002fc40000000f00 */
[----:B------:R-:W-:Y:S01]  /*4d20*/  @!P0 MOV R36, R23 ;  /* 0x0000001700248202 */ /* 0x000fe20000000f00 */
[----:B------:R-:W1:Y:S01]  /*4d30*/  SHFL.BFLY PT, R27, R26, 0x8, 0x101f ;  /* 0x0d101f001a1b7f89 */ /* 0x000e6200000e0000 */
[----:B------:R-:W-:Y:S01]  /*4d40*/  MOV R23, RZ ;  /* 0x000000ff00177202 */ /* 0x000fe20000000f00 */
[----:B------:R-:W-:Y:S02]  /*4d50*/  @!P0 IMAD.MOV.U32 R23, RZ, RZ, R24 ;  /* 0x000000ffff178224 */ /* 0x000fe400078e0018 */
[----:B------:R-:W3:Y:S01]  /*4d60*/  SHFL.BFLY PT, R35, R36, 0x8, 0x101f ;  /* 0x0d101f0024237f89 */ /* 0x000ee200000e0000 */
[----:B------:R-:W-:-:S03]  /*4d70*/  IMAD.MOV.U32 R24, RZ, RZ, 0xffff ;  /* 0x0000ffffff187424 */ /* 0x000fc600078e00ff */
[----:B------:R-:W4:Y:S04]  /*4d80*/  SHFL.BFLY PT, R44, R23, 0x8, 0x101f ;  /* 0x0d101f00172c7f89 */ /* 0x000f2800000e0000 */
[----:B------:R-:W5:Y:S01]  /*4d90*/  SHFL.BFLY PT, R19, R20, 0x2, 0x101f ;  /* 0x0c501f0014137f89 */ /* 0x000f6200000e0000 */
[----:B0-----:R-:W-:Y:S01]  /*4da0*/  FADD.FTZ R33, R33, R34 ;  /* 0x0000002221217221 */ /* 0x001fe20000010000 */
[----:B--2---:R-:W-:Y:S01]  /*4db0*/  FADD.FTZ R34, R40, R25 ;  /* 0x0000001928227221 */ /* 0x004fe20000010000 */
[----:B------:R-:W-:Y:S01]  /*4dc0*/  MOV R25, 0xffff ;  /* 0x0000ffff00197802 */ /* 0x000fe20000000f00 */
[----:B-1----:R-:W-:Y:S01]  /*4dd0*/  FADD.FTZ R27, R27, R26 ;  /* 0x0000001a1b1b7221 */ /* 0x002fe20000010000 */
[----:B------:R-:W-:Y:S01]  /*4de0*/  MOV R26, 0xffff ;  /* 0x0000ffff001a7802 */ /* 0x000fe20000000f00 */
[----:B------:R-:W0:Y:S01]  /*4df0*/  SHFL.BFLY PT, R32, R18, 0x4, 0x101f ;  /* 0x0c901f0012207f89 */ /* 0x000e2200000e0000 */
[----:B------:R-:W-:Y:S01]  /*4e00*/  @!P0 MOV R21, R22 ;  /* 0x0000001600158202 */ /* 0x000fe20000000f00 */
[----:B------:R-:W-:-:S02]  /*4e10*/  IMAD.MOV.U32 R22, RZ, RZ, 0xffff ;  /* 0x0000ffffff167424 */ /* 0x000fc400078e00ff */
[----:B---3--:R-:W-:Y:S01]  /*4e20*/  FADD.FTZ R35, R35, R36 ;  /* 0x0000002423237221 */ /* 0x008fe20000010000 */
[----:B------:R-:W1:Y:S01]  /*4e30*/  SHFL.BFLY PT, R40, R27, 0x4, 0x101f ;  /* 0x0c901f001b287f89 */ /* 0x000e6200000e0000 */
[----:B----4-:R-:W-:Y:S01]  /*4e40*/  FADD.FTZ R44, R44, R23 ;  /* 0x000000172c2c7221 */ /* 0x010fe20000010000 */
[----:B------:R-:W-:Y:S02]  /*4e50*/  MOV R23, 0xffff ;  /* 0x0000ffff00177802 */ /* 0x000fe40000000f00 */
[----:B------:R-:W2:Y:S01]  /*4e60*/  SHFL.BFLY PT, R22, R33, 0x4, 0x101f ;  /* 0x0c901f0021167f89 */ /* 0x000ea200000e0000 */
[----:B-----5:R-:W-:Y:S01]  /*4e70*/  FADD.FTZ R19, R20, R19 ;  /* 0x0000001314137221 */ /* 0x020fe20000010000 */
[----:B------:R-:W-:Y:S02]  /*4e80*/  MOV R20, 0xffff ;  /* 0x0000ffff00147802 */ /* 0x000fe40000000f00 */
[----:B------:R-:W3:Y:S01]  /*4e90*/  SHFL.BFLY PT, R24, R21, 0x8, 0x101f ;  /* 0x0d101f0015187f89 */ /* 0x000ee200000e0000 */
[----:B------:R-:W-:-:S02]  /*4ea0*/  ISETP.NE.AND P0, PT, R11, RZ, PT ;  /* 0x000000ff0b00720c */ /* 0x000fc40003f05270 */
[----:B------:R-:W-:Y:S01]  /*4eb0*/  MOV R36, 0xffff ;  /* 0x0000ffff00247802 */ /* 0x000fe20000000f00 */
[----:B------:R-:W4:Y:S04]  /*4ec0*/  SHFL.BFLY PT, R38, R35, 0x4, 0x101f ;  /* 0x0c901f0023267f89 */ /* 0x000f2800000e0000 */
[----:B------:R-:W5:Y:S01]  /*4ed0*/  SHFL.BFLY PT, R39, R34, 0x4, 0x101f ;  /* 0x0c901f0022277f89 */ /* 0x000f6200000e0000 */
[----:B0-----:R-:W-:Y:S01]  /*4ee0*/  FADD.FTZ R17, R18, R32 ;  /* 0x0000002012117221 */ /* 0x001fe20000010000 */
[----:B------:R-:W-:Y:S02]  /*4ef0*/  MOV R32, 0xffff ;  /* 0x0000ffff00207802 */ /* 0x000fe40000000f00 */
[----:B------:R-:W0:Y:S01]  /*4f00*/  SHFL.BFLY PT, R23, R44, 0x4, 0x101f ;  /* 0x0c901f002c177f89 */ /* 0x000e2200000e0000 */
[----:B-1----:R-:W-:-:S03]  /*4f10*/  FADD.FTZ R40, R27, R40 ;  /* 0x000000281b287221 */ /* 0x002fc60000010000 */
[----:B------:R-:W1:Y:S01]  /*4f20*/  SHFL.BFLY PT, R20, R19, 0x1, 0x101f ;  /* 0x0c301f0013147f89 */ /* 0x000e6200000e0000 */
[----:B--2---:R-:W-:-:S03]  /*4f30*/  FADD.FTZ R37, R33, R22 ;  /* 0x0000001621257221 */ /* 0x004fc60000010000 */
[----:B------:R-:W2:Y:S01]  /*4f40*/  SHFL.BFLY PT, R32, R17, 0x2, 0x101f ;  /* 0x0c501f0011207f89 */ /* 0x000ea200000e0000 */
[----:B------:R-:W-:Y:S02]  /*4f50*/  IMAD.MOV.U32 R22, RZ, RZ, 0xffff ;  /* 0x0000ffffff167424 */ /* 0x000fe400078e00ff */
[----:B---3--:R-:W-:Y:S01]  /*4f60*/  FADD.FTZ R33, R24, R21 ;  /* 0x0000001518217221 */ /* 0x008fe20000010000 */
[----:B------:R-:W-:Y:S01]  /*4f70*/  MOV R21, 0xffff ;  /* 0x0000ffff00157802 */ /* 0x000fe20000000f00 */
[----:B------:R-:W3:Y:S01]  /*4f80*/  SHFL.BFLY PT, R25, R40, 0x2, 0x101f ;  /* 0x0c501f0028197f89 */ /* 0x000ee200000e0000 */
[----:B----4-:R-:W-:Y:S01]  /*4f90*/  FADD.FTZ R38, R35, R38 ;  /* 0x0000002623267221 */ /* 0x010fe20000010000 */
[----:B------:R-:W-:Y:S02]  /*4fa0*/  IMAD.MOV.U32 R35, RZ, RZ, 0xffff ;  /* 0x0000ffffff237424 */ /* 0x000fe400078e00ff */
[----:B------:R-:W4:Y:S01]  /*4fb0*/  SHFL.BFLY PT, R22, R37, 0x2, 0x101f ;  /* 0x0c501f0025167f89 */ /* 0x000f2200000e0000 */
[----:B-----5:R-:W-:Y:S01]  /*4fc0*/  FADD.FTZ R39, R34, R39 ;  /* 0x0000002722277221 */ /* 0x020fe20000010000 */
[----:B------:R-:W-:-:S02]  /*4fd0*/  IMAD.MOV.U32 R34, RZ, RZ, 0xffff ;  /* 0x0000ffffff227424 */ /* 0x000fc400078e00ff */
[----:B------:R-:W5:Y:S01]  /*4fe0*/  SHFL.BFLY PT, R21, R38, 0x2, 0x101f ;  /* 0x0c501f0026157f89 */ /* 0x000f6200000e0000 */
[----:B0-----:R-:W-:-:S03]  /*4ff0*/  FADD.FTZ R44, R44, R23 ;  /* 0x000000172c2c7221 */ /* 0x001fc60000010000 */
[----:B------:R-:W0:Y:S01]  /*5000*/  SHFL.BFLY PT, R26, R39, 0x2, 0x101f ;  /* 0x0c501f00271a7f89 */ /* 0x000e2200000e0000 */
[----:B-1----:R-:W-:-:S03]  /*5010*/  FADD.FTZ R19, R19, R20 ;  /* 0x0000001413137221 */ /* 0x002fc60000010000 */
[----:B------:R-:W1:Y:S01]  /*5020*/  SHFL.BFLY PT, R34, R33, 0x4, 0x101f ;  /* 0x0c901f0021227f89 */ /* 0x000e6200000e0000 */
[----:B--2---:R-:W-:Y:S01]  /*5030*/  FADD.FTZ R18, R17, R32 ;  /* 0x0000002011127221 */ /* 0x004fe20000010000 */
[----:B------:R-:W-:Y:S02]  /*5040*/  MOV R17, 0xffff ;  /* 0x0000ffff00117802 */ /* 0x000fe40000000f00 */
[----:B------:R-:W2:Y:S01]  /*5050*/  SHFL.BFLY PT, R45, R44, 0x2, 0x101f ;  /* 0x0c501f002c2d7f89 */ /* 0x000ea200000e0000 */
[----:B------:R-:W-:Y:S01]  /*5060*/  @!P0 F2FP.BF16.F32.PACK_AB R32, RZ, R19 ;  /* 0x00000013ff20823e */ /* 0x000fe200000010ff */
[----:B---3--:R-:W-:Y:S02]  /*5070*/  FADD.FTZ R40, R40, R25 ;  /* 0x0000001928287221 */ /* 0x008fe40000010000 */
[----:B------:R-:W3:Y:S01]  /*5080*/  SHFL.BFLY PT, R17, R18, 0x1, 0x101f ;  /* 0x0c301f0012117f89 */ /* 0x000ee200000e0000 */
[----:B------:R-:W3:Y:S01]  /*5090*/  @!P0 LDC.64 R24, c[0x0][0x220] ;  /* 0x00008800ff188b82 */ /* 0x000ee20000000a00 */
[----:B----4-:R-:W-:-:S02]  /*50a0*/  FADD.FTZ R37, R37, R22 ;  /* 0x0000001625257221 */ /* 0x010fc40000010000 */
[----:B------:R-:W4:Y:S01]  /*50b0*/  SHFL.BFLY PT, R41, R40, 0x1, 0x101f ;  /* 0x0c301f0028297f89 */ /* 0x000f2200000e0000 */
[----:B-----5:R-:W-:-:S03]  /*50c0*/  FADD.FTZ R38, R38, R21 ;  /* 0x0000001526267221 */ /* 0x020fc60000010000 */
[----:B------:R-:W5:Y:S01]  /*50d0*/  SHFL.BFLY PT, R36, R37, 0x1, 0x101f ;  /* 0x0c301f0025247f89 */ /* 0x000f6200000e0000 */
[----:B------:R-:W5:Y:S01]  /*50e0*/  @!P0 LDC.64 R22, c[0x0][0x218] ;  /* 0x00008600ff168b82 */ /* 0x000f620000000a00 */
[----:B0-----:R-:W-:Y:S02]  /*50f0*/  FADD.FTZ R39, R39, R26 ;  /* 0x0000001a27277221 */ /* 0x001fe40000010000 */
[----:B------:R-:W0:Y:S01]  /*5100*/  SHFL.BFLY PT, R35, R38, 0x1, 0x101f ;  /* 0x0c301f0026237f89 */ /* 0x000e2200000e0000 */
[----:B-1----:R-:W-:Y:S01]  /*5110*/  FADD.FTZ R33, R33, R34 ;  /* 0x0000002221217221 */ /* 0x002fe20000010000 */
[----:B------:R-:W-:Y:S02]  /*5120*/  MOV R34, 0xffff ;  /* 0x0000ffff00227802 */ /* 0x000fe40000000f00 */
[----:B------:R-:W1:Y:S01]  /*5130*/  SHFL.BFLY PT, R42, R39, 0x1, 0x101f ;  /* 0x0c301f00272a7f89 */ /* 0x000e6200000e0000 */
[----:B------:R-:W1:Y:S01]  /*5140*/  @!P0 LDC.64 R26, c[0x0][0x218] ;  /* 0x00008600ff1a8b82 */ /* 0x000e620000000a00 */
[----:B--2---:R-:W-:-:S02]  /*5150*/  FADD.FTZ R44, R44, R45 ;  /* 0x0000002d2c2c7221 */ /* 0x004fc40000010000 */
[----:B------:R-:W2:Y:S01]  /*5160*/  SHFL.BFLY PT, R34, R33, 0x2, 0x101f ;  /* 0x0c501f0021227f89 */ /* 0x000ea200000e0000 */
[----:B---3--:R-:W-:-:S04]  /*5170*/  FADD.FTZ R46, R18, R17 ;  /* 0x00000011122e7221 */ /* 0x008fc80000010000 */
[----:B------:R-:W3:Y:S01]  /*5180*/  @!P0 LDC.64 R20, c[0x0][0x220] ;  /* 0x00008800ff148b82 */ /* 0x000ee20000000a00 */
[----:B------:R-:W-:-:S04]  /*5190*/  @!P0 IMAD.WIDE R24, R43, 0x2, R24 ;  /* 0x000000022b188825 */ /* 0x000fc800078e0218 */
[----:B----4-:R-:W-:Y:S01]  /*51a0*/  FADD.FTZ R40, R40, R41 ;  /* 0x0000002928287221 */ /* 0x010fe20000010000 */
[----:B------:R-:W-:Y:S01]  /*51b0*/  @!P0 F2FP.BF16.F32.PACK_AB R46, RZ, R46 ;  /* 0x0000002eff2e823e */ /* 0x000fe200000010ff */
[----:B-----5:R-:W-:Y:S01]  /*51c0*/  FADD.FTZ R36, R37, R36 ;  /* 0x0000002425247221 */ /* 0x020fe20000010000 */
[----:B------:R-:W4:Y:S01]  /*51d0*/  @!P0 LDC.64 R18, c[0x0][0x218] ;  /* 0x00008600ff128b82 */ /* 0x000f220000000a00 */
[----:B------:R-:W-:Y:S01]  /*51e0*/  IMAD.MOV.U32 R37, RZ, RZ, 0xffff ;  /* 0x0000ffffff257424 */ /* 0x000fe200078e00ff */
[----:B------:R-:W-:Y:S01]  /*51f0*/  @!P0 F2FP.BF16.F32.PACK_AB R28, RZ, R40 ;  /* 0x00000028ff1c823e */ /* 0x000fe200000010ff */
[----:B0-----:R-:W-:Y:S01]  /*5200*/  FADD.FTZ R35, R38, R35 ;  /* 0x0000002326237221 */ /* 0x001fe20000010000 */
[----:B------:R-:W-:-:S04]  /*5210*/  @!P0 IMAD.WIDE R22, R43, 0x2, R22 ;  /* 0x000000022b168825 */ /* 0x000fc800078e0216 */
[----:B-1----:R-:W-:Y:S01]  /*5220*/  FADD.FTZ R39, R39, R42 ;  /* 0x0000002a27277221 */ /* 0x002fe20000010000 */
[----:B------:R-:W0:Y:S01]  /*5230*/  @!P0 LDC.64 R16, c[0x0][0x220] ;  /* 0x00008800ff108b82 */ /* 0x000e220000000a00 */
[----:B------:R-:W-:Y:S01]  /*5240*/  @!P0 IMAD.WIDE R26, R43, 0x2, R26 ;  /* 0x000000022b1a8825 */ /* 0x000fe200078e021a */
[----:B------:R-:W1:Y:S03]  /*5250*/  SHFL.BFLY PT, R37, R44, 0x1, 0x101f ;  /* 0x0c301f002c257f89 */ /* 0x000e6600000e0000 */
[----:B--2---:R-:W-:Y:S01]  /*5260*/  FADD.FTZ R33, R33, R34 ;  /* 0x0000002221217221 */ /* 0x004fe20000010000 */
[----:B------:R2:W-:Y:S01]  /*5270*/  @!P0 STG.E.U16 desc[UR12][R26.64], R32 ;  /* 0x000000201a008986 */ /* 0x0005e2000c10150c */
[----:B---3--:R-:W-:-:S03]  /*5280*/  @!P0 IMAD.WIDE R20, R43, 0x2, R20 ;  /* 0x000000022b148825 */ /* 0x008fc600078e0214 */
[----:B------:R3:W-:Y:S01]  /*5290*/  @!P0 STG.E.U16 desc[UR12][R24.64], R46 ;  /* 0x0000002e18008986 */ /* 0x0007e2000c10150c */
[C---:B----4-:R-:W-:Y:S01]  /*52a0*/  @!P0 IMAD.WIDE R18, R43.reuse, 0x2, R18 ;  /* 0x000000022b128825 */ /* 0x050fe200078e0212 */
[----:B--2---:R-:W-:Y:S02]  /*52b0*/  @!P0 F2FP.BF16.F32.PACK_AB R27, RZ, R35 ;  /* 0x00000023ff1b823e */ /* 0x004fe400000010ff */
[----:B------:R-:W-:Y:S02]  /*52c0*/  MOV R32, 0xffff ;  /* 0x0000ffff00207802 */ /* 0x000fe40000000f00 */
[----:B---3--:R-:W-:Y:S02]  /*52d0*/  @!P0 F2FP.BF16.F32.PACK_AB R25, RZ, R36 ;  /* 0x00000024ff19823e */ /* 0x008fe400000010ff */
[----:B------:R-:W-:Y:S01]  /*52e0*/  @!P0 F2FP.BF16.F32.PACK_AB R35, RZ, R39 ;  /* 0x00000027ff23823e */ /* 0x000fe200000010ff */
[----:B0-----:R-:W-:Y:S01]  /*52f0*/  @!P0 IMAD.WIDE R16, R43, 0x2, R16 ;  /* 0x000000022b108825 */ /* 0x001fe200078e0210 */
[----:B------:R0:W2:Y:S03]  /*5300*/  SHFL.BFLY PT, R32, R33, 0x1, 0x101f ;  /* 0x0c301f0021207f89 */ /* 0x0000a600000e0000 */
[----:B-1----:R-:W-:Y:S01]  /*5310*/  FADD.FTZ R37, R44, R37 ;  /* 0x000000252c257221 */ /* 0x002fe20000010000 */
[----:B------:R0:W-:Y:S04]  /*5320*/  @!P0 STG.E.U16 desc[UR12][R22.64+0x28], R25 ;  /* 0x0000281916008986 */ /* 0x0001e8000c10150c */
[----:B------:R0:W-:Y:S04]  /*5330*/  @!P0 STG.E.U16 desc[UR12][R20.64+0x28], R27 ;  /* 0x0000281b14008986 */ /* 0x0001e8000c10150c */
[----:B------:R0:W-:Y:S04]  /*5340*/  @!P0 STG.E.U16 desc[UR12][R18.64+0x50], R28 ;  /* 0x0000501c12008986 */ /* 0x0001e8000c10150c */
[----:B------:R0:W-:Y:S02]  /*5350*/  @!P0 STG.E.U16 desc[UR12][R16.64+0x50], R35 ;  /* 0x0000502310008986 */ /* 0x0001e4000c10150c */
.L_x_1156:
[----:B0-----:R-:W0:Y:S01]  /*5360*/  @!P0 LDC.64 R16, c[0x0][0x218] ;  /* 0x00008600ff108b82 */ /* 0x001e220000000a00 */
        /* <DEDUP_REMOVED lines=8> */
.L_x_1086:
        /* <DEDUP_REMOVED lines=8> */
.L_x_1089:
[----:B------:R-:W-:Y:S01]  /*5470*/  HFMA2.MMA R30, -RZ, RZ, 0, 4.76837158203125e-07 ;  /* 0x00000008ff1e7435 */ /* 0x000fe200000001ff */
[----:B-1----:R-:W-:Y:S01]  /*5480*/  IMAD.MOV.U32 R31, RZ, RZ, R16 ;  /* 0x000000ffff1f7224 */ /* 0x002fe200078e0010 */
[----:B------:R-:W-:Y:S01]  /*5490*/  MOV R29, 0x101f ;  /* 0x0000101f001d7802 */ /* 0x000fe20000000f00 */
[----:B------:R-:W-:-:S08]  /*54a0*/  IMAD.MOV.U32 R28, RZ, RZ, 0xffff ;  /* 0x0000ffffff1c7424 */ /* 0x000fd000078e00ff */
[----:B0-2---:R-:W-:Y:S05]  /*54b0*/  WARPSYNC.COLLECTIVE R28, `(.L_x_1094) ;  /* 0x000000001c087348 */ /* 0x005fea0003c00000 */
[----:B------:R1:W3:Y:S02]  /*54c0*/  SHFL.BFLY P2, R32, R31, R30, R29 ;  /* 0x0c00001e1f207389 */ /* 0x0002e4000004001d */
[----:B0123--:R-:W-:Y:S01]  /*54d0*/  ENDCOLLECTIVE ;  /* 0x000000000000791b */ /* 0x00ffe20003800000 */
.L_x_1094:
[----:B------:R-:W-:Y:S02]  /*54e0*/  MOV R31, R17 ;  /* 0x00000011001f7202 */ /* 0x000fe40000000f00 */
[----:B------:R-:W-:-:S07]  /*54f0*/  MOV R19, R32 ;  /* 0x0000002000137202 */ /* 0x000fce0000000f00 */
[----:B------:R-:W-:Y:S05]  /*5500*/  WARPSYNC.COLLECTIVE R28, `(.L_x_1095) ;  /* 0x000000001c087348 */ /* 0x000fea0003c00000 */
[----:B------:R0:W1:Y:S02]  /*5510*/  SHFL.BFLY P2, R32, R31, R30, R29 ;  /* 0x0c00001e1f207389 */ /* 0x000064000004001d */
[----:B01----:R-:W-:Y:S01]  /*5520*/  ENDCOLLECTIVE ;  /* 0x000000000000791b */ /* 0x003fe20003800000 */
.L_x_1095:
[----:B------:R-:W-:Y:S01]  /*5530*/  FADD.FTZ R19, R19, R16 ;  /* 0x0000001013137221 */ /* 0x000fe20000010000 */
[----:B------:R-:W-:-:S04]  /*5540*/  HFMA2.MMA R30, -RZ, RZ, 0, 2.384185791015625e-07 ;  /* 0x00000004ff1e7435 */ /* 0x000fc800000001ff */
[----:B------:R-:W-:Y:S01]  /*5550*/  MOV R31, R19 ;  /* 0x00000013001f7202 */ /* 0x000fe20000000f00 */
[----:B------:R-:W-:-:S07]  /*5560*/  IMAD.MOV.U32 R18, RZ, RZ, R32 ;  /* 0x000000ffff127224 */ /* 0x000fce00078e0020 */
[----:B------:R-:W-:Y:S05]  /*5570*/  WARPSYNC.COLLECTIVE R28, `(.L_x_1096) ;  /* 0x000000001c087348 */ /* 0x000fea0003c00000 */
[----:B------:R0:W1:Y:S02]  /*5580*/  SHFL.BFLY P2, R32, R31, R30, R29 ;  /* 0x0c00001e1f207389 */ /* 0x000064000004001d */
[----:B01----:R-:W-:Y:S01]  /*5590*/  ENDCOLLECTIVE ;  /* 0x000000000000791b */ /* 0x003fe20003800000 */
.L_x_1096:
[----:B------:R-:W-:-:S05]  /*55a0*/  FADD.FTZ R18, R18, R17 ;  /* 0x0000001112127221 */ /* 0x000fca0000010000 */
[----:B------:R-:W-:Y:S01]  /*55b0*/  MOV R31, R18 ;  /* 0x00000012001f7202 */ /* 0x000fe20000000f00 */
[----:B------:R-:W-:-:S07]  /*55c0*/  IMAD.MOV.U32 R20, RZ, RZ, R32 ;  /* 0x000000ffff147224 */ /* 0x000fce00078e0020 */
[----:B------:R-:W-:Y:S05]  /*55d0*/  WARPSYNC.COLLECTIVE R28, `(.L_x_1097) ;  /* 0x000000001c087348 */ /* 0x000fea0003c00000 */
[----:B------:R0:W1:Y:S02]  /*55e0*/  SHFL.BFLY P2, R32, R31, R30, R29 ;  /* 0x0c00001e1f207389 */ /* 0x000064000004001d */
[----:B01----:R-:W-:Y:S01]  /*55f0*/  ENDCOLLECTIVE ;  /* 0x000000000000791b */ /* 0x003fe20003800000 */
.L_x_1097:
[----:B------:R-:W-:Y:S01]  /*5600*/  FADD.FTZ R20, R19, R20 ;  /* 0x0000001413147221 */ /* 0x000fe20000010000 */
[----:B------:R-:W-:-:S03]  /*5610*/  HFMA2.MMA R30, -RZ, RZ, 0, 1.1920928955078125e-07 ;  /* 0x00000002ff1e7435 */ /* 0x000fc600000001ff */
[----:B------:R-:W-:Y:S01]  /*5620*/  IMAD.MOV.U32 R31, RZ, RZ, R20 ;  /* 0x000000ffff1f7224 */ /* 0x000fe200078e0014 */
[----:B------:R-:W-:-:S07]  /*5630*/  MOV R21, R32 ;  /* 0x0000002000157202 */ /* 0x000fce0000000f00 */
[----:B------:R-:W-:Y:S05]  /*5640*/  WARPSYNC.COLLECTIVE R28, `(.L_x_1098) ;  /* 0x000000001c087348 */ /* 0x000fea0003c00000 */
[----:B------:R0:W1:Y:S02]  /*5650*/  SHFL.BFLY P2, R32, R31, R30, R29 ;  /* 0x0c00001e1f207389 */ /* 0x000064000004001d */
[----:B01----:R-:W-:Y:S01]  /*5660*/  ENDCOLLECTIVE ;  /* 0x000000000000791b */ /* 0x003fe20003800000 */
.L_x_1098:
[----:B------:R-:W-:-:S04]  /*5670*/  FADD.FTZ R21, R18, R21 ;  /* 0x0000001512157221 */ /* 0x000fc80000010000 */
[----:B------:R-:W-:Y:S01]  /*5680*/  IMAD.MOV.U32 R31, RZ, RZ, R21 ;  /* 0x000000ffff1f7224 */ /* 0x000fe200078e0015 */
[----:B------:R-:W-:-:S07]  /*5690*/  MOV R23, R32 ;  /* 0x0000002000177202 */ /* 0x000fce0000000f00 */
[----:B------:R-:W-:Y:S05]  /*56a0*/  WARPSYNC.COLLECTIVE R28, `(.L_x_1099) ;  /* 0x000000001c087348 */ /* 0x000fea0003c00000 */
[----:B------:R0:W1:Y:S02]  /*56b0*/  SHFL.BFLY P2, R32, R31, R30, R29 ;  /* 0x0c00001e1f207389 */ /* 0x000064000004001d */
[----:B01----:R-:W-:Y:S01]  /*56c0*/  ENDCOLLECTIVE ;  /* 0x000000000000791b */ /* 0x003fe20003800000 */
.L_x_1099:
[----:B------:R-:W-:-:S05]  /*56d0*/  FADD.FTZ R23, R20, R23 ;  /* 0x0000001714177221 */ /* 0x000fca0000010000 */
[----:B------:R-:W-:Y:S01]  /*56e0*/  MOV R31, R23 ;  /* 0x00000017001f7202 */ /* 0x000fe20000000f00 */
[----:B------:R-:W-:Y:S01]  /*56f0*/  IMAD.MOV.U32 R30, RZ, RZ, 0x1 ;  /* 0x00000001ff1e7424 */ /* 0x000fe200078e00ff */
[----:B------:R-:W-:-:S07]  /*5700*/  MOV R16, R32 ;  /* 0x0000002000107202 */ /* 0x000fce0000000f00 */
[----:B------:R-:W-:Y:S05]  /*5710*/  WARPSYNC.COLLECTIVE R28, `(.L_x_1100) ;  /* 0x000000001c087348 */ /* 0x000fea0003c00000 */
[----:B------:R0:W1:Y:S02]  /*5720*/  SHFL.BFLY P2, R32, R31, R30, R29 ;  /* 0x0c00001e1f207389 */ /* 0x000064000004001d */
[----:B01----:R-:W-:Y:S01]  /*5730*/  ENDCOLLECTIVE ;  /* 0x000000000000791b */ /* 0x003fe20003800000 */
.L_x_1100:
[----:B------:R-:W-:-:S05]  /*5740*/  FADD.FTZ R16, R21, R16 ;  /* 0x0000001015107221 */ /* 0x000fca0000010000 */
[----:B------:R-:W-:Y:S02]  /*5750*/  MOV R31, R16 ;  /* 0x00000010001f7202 */ /* 0x000fe40000000f00 */
[----:B------:R-:W-:-:S07]  /*5760*/  MOV R22, R32 ;  /* 0x0000002000167202 */ /* 0x000fce0000000f00 */
[----:B------:R-:W-:Y:S05]  /*5770*/  WARPSYNC.COLLECTIVE R28, `(.L_x_1101) ;  /* 0x000000001c087348 */ /* 0x000fea0003c00000 */
[----:B------:R0:W1:Y:S02]  /*5780*/  SHFL.BFLY P2, R32, R31, R30, R29 ;  /* 0x0c00001e1f207389 */ /* 0x000064000004001d */
[----:B01----:R-:W-:Y:S01]  /*5790*/  ENDCOLLECTIVE ;  /* 0x000000000000791b */ /* 0x003fe20003800000 */
.L_x_1101:
[----:B------:R-:W-:Y:S01]  /*57a0*/  FADD.FTZ R22, R23, R22 ;  /* 0x0000001617167221 */ /* 0x000fe20000010000 */
[----:B------:R-:W-:Y:S06]  /*57b0*/  BRA `(.L_x_1102) ;  /* 0xffffffe800ec7947 */ /* 0x000fec000383ffff */
.L_x_1090:
[----:B------:R-:W-:Y:S01]  /*57c0*/  HFMA2.MMA R30, -RZ, RZ, 0, 4.76837158203125e-07 ;  /* 0x00000008ff1e7435 */ /* 0x000fe200000001ff */
[----:B------:R-:W-:Y:S01]  /*57d0*/  BSSY B1, `(.L_x_1103) ;  /* 0x0000007000017945 */ /* 0x000fe20003800000 */
[----:B-1----:R-:W-:Y:S01]  /*57e0*/  IMAD.MOV.U32 R31, RZ, RZ, R16 ;  /* 0x000000ffff1f7224 */ /* 0x002fe200078e0010 */
[----:B------:R-:W-:Y:S01]  /*57f0*/  MOV R29, 0x101f ;  /* 0x0000101f001d7802 */ /* 0x000fe20000000f00 */
[----:B------:R-:W-:-:S07]  /*5800*/  IMAD.MOV.U32 R28, RZ, RZ, 0xffff ;  /* 0x0000ffffff1c7424 */ /* 0x000fce00078e00ff */
[----:B0-2---:R-:W-:Y:S05]  /*5810*/  WARPSYNC.COLLECTIVE R28, `(.L_x_1104) ;  /* 0x000000001c087348 */ /* 0x005fea0003c00000 */
[----:B------:R1:W3:Y:S02]  /*5820*/  SHFL.BFLY P2, R32, R31, R30, R29 ;  /* 0x0c00001e1f207389 */ /* 0x0002e4000004001d */
[----:B0123--:R-:W-:Y:S01]  /*5830*/  ENDCOLLECTIVE ;  /* 0x000000000000791b */ /* 0x00ffe20003800000 */
.L_x_1104:
[----:B------:R-:W-:Y:S05]  /*5840*/  BSYNC B1 ;  /* 0x0000000000017941 */ /* 0x000fea0003800000 */
.L_x_1103:
        /* <DEDUP_REMOVED lines=8> */
.L_x_1105:
[----:B------:R-:W-:Y:S01]  /*58d0*/  FADD.FTZ R23, R23, R16 ;  /* 0x0000001017177221 */ /* 0x000fe20000010000 */
[----:B------:R-:W-:-:S04]  /*58e0*/  HFMA2.MMA R30, -RZ, RZ, 0, 2.384185791015625e-07 ;  /* 0x00000004ff1e7435 */ /* 0x000fc800000001ff */
[----:B------:R-:W-:Y:S01]  /*58f0*/  MOV R31, R23 ;  /* 0x00000017001f7202 */ /* 0x000fe20000000f00 */
[----:B------:R-:W-:-:S07]  /*5900*/  IMAD.MOV.U32 R22, RZ, RZ, R32 ;  /* 0x000000ffff167224 */ /* 0x000fce00078e0020 */
[----:B------:R-:W-:Y:S05]  /*5910*/  WARPSYNC.COLLECTIVE R28, `(.L_x_1106) ;  /* 0x000000001c087348 */ /* 0x000fea0003c00000 */
[----:B------:R0:W1:Y:S02]  /*5920*/  SHFL.BFLY P2, R32, R31, R30, R29 ;  /* 0x0c00001e1f207389 */ /* 0x000064000004001d */
[----:B01----:R-:W-:Y:S01]  /*5930*/  ENDCOLLECTIVE ;  /* 0x000000000000791b */ /* 0x003fe20003800000 */
.L_x_1106:
[----:B------:R-:W-:-:S05]  /*5940*/  FADD.FTZ R22, R22, R17 ;  /* 0x0000001116167221 */ /* 0x000fca0000010000 */
[----:B------:R-:W-:Y:S01]  /*5950*/  MOV R31, R22 ;  /* 0x00000016001f7202 */ /* 0x000fe20000000f00 */
[----:B------:R-:W-:-:S07]  /*5960*/  IMAD.MOV.U32 R24, RZ, RZ, R32 ;  /* 0x000000ffff187224 */ /* 0x000fce00078e0020 */
[----:B------:R-:W-:Y:S05]  /*5970*/  WARPSYNC.COLLECTIVE R28, `(.L_x_1107) ;  /* 0x000000001c087348 */ /* 0x000fea0003c00000 */
[----:B------:R0:W1:Y:S02]  /*5980*/  SHFL.BFLY P2, R32, R31, R30, R29 ;  /* 0x0c00001e1f207389 */ /* 0x000064000004001d */
[----:B01----:R-:W-:Y:S01]  /*5990*/  ENDCOLLECTIVE ;  /* 0x000000000000791b */ /* 0x003fe20003800000 */
.L_x_1107:
[----:B------:R-:W-:Y:S01]  /*59a0*/  FADD.FTZ R24, R23, R24 ;  /* 0x0000001817187221 */ /* 0x000fe20000010000 */
[----:B------:R-:W-:-:S03]  /*59b0*/  HFMA2.MMA R30, -RZ, RZ, 0, 1.1920928955078125e-07 ;  /* 0x00000002ff1e7435 */ /* 0x000fc600000001ff */
[----:B------:R-:W-:Y:S01]  /*59c0*/  IMAD.MOV.U32 R31, RZ, RZ, R24 ;  /* 0x000000ffff1f7224 */ /* 0x000fe200078e0018 */
[----:B------:R-:W-:-:S07]  /*59d0*/  MOV R25, R32 ;  /* 0x0000002000197202 */ /* 0x000fce0000000f00 */
[----:B------:R-:W-:Y:S05]  /*59e0*/  WARPSYNC.COLLECTIVE R28, `(.L_x_1108) ;  /* 0x000000001c087348 */ /* 0x000fea0003c00000 */
[----:B------:R0:W1:Y:S02]  /*59f0*/  SHFL.BFLY P2, R32, R31, R30, R29 ;  /* 0x0c00001e1f207389 */ /* 0x000064000004001d */
[----:B01----:R-:W-:Y:S01]  /*5a00*/  ENDCOLLECTIVE ;  /* 0x000000000000791b */ /* 0x003fe20003800000 */
.L_x_1108:
[----:B------:R-:W-:-:S04]  /*5a10*/  FADD.FTZ R25, R22, R25 ;  /* 0x0000001916197221 */ /* 0x000fc80000010000 */
[----:B------:R-:W-:Y:S01]  /*5a20*/  IMAD.MOV.U32 R31, RZ, RZ, R25 ;  /* 0x000000ffff1f7224 */ /* 0x000fe200078e0019 */
[----:B------:R-:W-:-:S07]  /*5a30*/  MOV R27, R32 ;  /* 0x00000020001b7202 */ /* 0x000fce0000000f00 */
[----:B------:R-:W-:Y:S05]  /*5a40*/  WARPSYNC.COLLECTIVE R28, `(.L_x_1109) ;  /* 0x000000001c087348 */ /* 0x000fea0003c00000 */
[----:B------:R0:W1:Y:S02]  /*5a50*/  SHFL.BFLY P2, R32, R31, R30, R29 ;  /* 0x0c00001e1f207389 */ /* 0x000064000004001d */
[----:B01----:R-:W-:Y:S01]  /*5a60*/  ENDCOLLECTIVE ;  /* 0x000000000000791b */ /* 0x003fe20003800000 */
.L_x_1109:
[----:B------:R-:W-:-:S05]  /*5a70*/  FADD.FTZ R27, R24, R27 ;  /* 0x0000001b181b7221 */ /* 0x000fca0000010000 */
[----:B------:R-:W-:Y:S01]  /*5a80*/  MOV R31, R27 ;  /* 0x0000001b001f7202 */ /* 0x000fe20000000f00 */
[----:B------:R-:W-:Y:S01]  /*5a90*/  IMAD.MOV.U32 R30, RZ, RZ, 0x1 ;  /* 0x00000001ff1e7424 */ /* 0x000fe200078e00ff */
[----:B------:R-:W-:-:S07]  /*5aa0*/  MOV R16, R32 ;  /* 0x0000002000107202 */ /* 0x000fce0000000f00 */
[----:B------:R-:W-:Y:S05]  /*5ab0*/  WARPSYNC.COLLECTIVE R28, `(.L_x_1110) ;  /* 0x000000001c087348 */ /* 0x000fea0003c00000 */
[----:B------:R0:W1:Y:S02]  /*5ac0*/  SHFL.BFLY P2, R32, R31, R30, R29 ;  /* 0x0c00001e1f207389 */ /* 0x000064000004001d */
[----:B01----:R-:W-:Y:S01]  /*5ad0*/  ENDCOLLECTIVE ;  /* 0x000000000000791b */ /* 0x003fe20003800000 */
.L_x_1110:
[----:B------:R-:W-:-:S05]  /*5ae0*/  FADD.FTZ R16, R25, R16 ;  /* 0x0000001019107221 */ /* 0x000fca0000010000 */
[----:B------:R-:W-:Y:S02]  /*5af0*/  MOV R31, R16 ;  /* 0x00000010001f7202 */ /* 0x000fe40000000f00 */
[----:B------:R-:W-:-:S07]  /*5b00*/  MOV R26, R32 ;  /* 0x00000020001a7202 */ /* 0x000fce0000000f00 */
[----:B------:R-:W-:Y:S05]  /*5b10*/  WARPSYNC.COLLECTIVE R28, `(.L_x_1111) ;  /* 0x000000001c087348 */ /* 0x000fea0003c00000 */
[----:B------:R0:W1:Y:S02]  /*5b20*/  SHFL.BFLY P2, R32, R31, R30, R29 ;  /* 0x0c00001e1f207389 */ /* 0x000064000004001d */
[----:B01----:R-:W-:Y:S01]  /*5b30*/  ENDCOLLECTIVE ;  /* 0x000000000000791b */ /* 0x003fe20003800000 */
.L_x_1111:
[----:B------:R-:W-:Y:S01]  /*5b40*/  FADD.FTZ R26, R27, R26 ;  /* 0x0000001a1b1a7221 */ /* 0x000fe20000010000 */
[----:B------:R-:W-:Y:S06]  /*5b50*/  BRA `(.L_x_1112) ;  /* 0xffffffe800c07947 */ /* 0x000fec000383ffff */
.L_x_1091:
        /* <DEDUP_REMOVED lines=8> */
.L_x_1114:
[----:B------:R-:W-:Y:S05]  /*5be0*/  BSYNC B1 ;  /* 0x0000000000017941 */ /* 0x000fea0003800000 */
.L_x_1113:
        /* <DEDUP_REMOVED lines=8> */
.L_x_1115:
[----:B------:R-:W-:Y:S01]  /*5c70*/  FADD.FTZ R23, R23, R16 ;  /* 0x0000001017177221 */ /* 0x000fe20000010000 */
[----:B------:R-:W-:-:S04]  /*5c80*/  HFMA2.MMA R30, -RZ, RZ, 0, 2.384185791015625e-07 ;  /* 0x00000004ff1e7435 */ /* 0x000fc800000001ff */
[----:B------:R-:W-:Y:S01]  /*5c90*/  MOV R31, R23 ;  /* 0x00000017001f7202 */ /* 0x000fe20000000f00 */
[----:B------:R-:W-:-:S07]  /*5ca0*/  IMAD.MOV.U32 R22, RZ, RZ, R32 ;  /* 0x000000ffff167224 */ /* 0x000fce00078e0020 */
[----:B------:R-:W-:Y:S05]  /*5cb0*/  WARPSYNC.COLLECTIVE R28, `(.L_x_1116) ;  /* 0x000000001c087348 */ /* 0x000fea0003c00000 */
[----:B------:R0:W1:Y:S02]  /*5cc0*/  SHFL.BFLY P2, R32, R31, R30, R29 ;  /* 0x0c00001e1f207389 */ /* 0x000064000004001d */
[----:B01----:R-:W-:Y:S01]  /*5cd0*/  ENDCOLLECTIVE ;  /* 0x000000000000791b */ /* 0x003fe20003800000 */
.L_x_1116:
[----:B------:R-:W-:-:S05]  /*5ce0*/  FADD.FTZ R22, R22, R17 ;  /* 0x0000001116167221 */ /* 0x000fca0000010000 */
[----:B------:R-:W-:Y:S01]  /*5cf0*/  MOV R31, R22 ;  /* 0x00000016001f7202 */ /* 0x000fe20000000f00 */
[----:B------:R-:W-:-:S07]  /*5d00*/  IMAD.MOV.U32 R24, RZ, RZ, R32 ;  /* 0x000000ffff187224 */ /* 0x000fce00078e0020 */
[----:B------:R-:W-:Y:S05]  /*5d10*/  WARPSYNC.COLLECTIVE R28, `(.L_x_1117) ;  /* 0x000000001c087348 */ /* 0x000fea0003c00000 */
[----:B------:R0:W1:Y:S02]  /*5d20*/  SHFL.BFLY P2, R32, R31, R30, R29 ;  /* 0x0c00001e1f207389 */ /* 0x000064000004001d */
[----:B01----:R-:W-:Y:S01]  /*5d30*/  ENDCOLLECTIVE ;  /* 0x000000000000791b */ /* 0x003fe20003800000 */
.L_x_1117:
[----:B------:R-:W-:Y:S01]  /*5d40*/  FADD.FTZ R24, R23, R24 ;  /* 0x0000001817187221 */ /* 0x000fe20000010000 */
[----:B------:R-:W-:-:S03]  /*5d50*/  HFMA2.MMA R30, -RZ, RZ, 0, 1.1920928955078125e-07 ;  /* 0x00000002ff1e7435 */ /* 0x000fc600000001ff */
[----:B------:R-:W-:Y:S01]  /*5d60*/  IMAD.MOV.U32 R31, RZ, RZ, R24 ;  /* 0x000000ffff1f7224 */ /* 0x000fe200078e0018 */
[----:B------:R-:W-:-:S07]  /*5d70*/  MOV R25, R32 ;  /* 0x0000002000197202 */ /* 0x000fce0000000f00 */
[----:B------:R-:W-:Y:S05]  /*5d80*/  WARPSYNC.COLLECTIVE R28, `(.L_x_1118) ;  /* 0x000000001c087348 */ /* 0x000fea0003c00000 */
[----:B------:R0:W1:Y:S02]  /*5d90*/  SHFL.BFLY P2, R32, R31, R30, R29 ;  /* 0x0c00001e1f207389 */ /* 0x000064000004001d */
[----:B01----:R-:W-:Y:S01]  /*5da0*/  ENDCOLLECTIVE ;  /* 0x000000000000791b */ /* 0x003fe20003800000 */
.L_x_1118:
[----:B------:R-:W-:-:S04]  /*5db0*/  FADD.FTZ R25, R22, R25 ;  /* 0x0000001916197221 */ /* 0x000fc80000010000 */
[----:B------:R-:W-:Y:S01]  /*5dc0*/  IMAD.MOV.U32 R31, RZ, RZ, R25 ;  /* 0x000000ffff1f7224 */ /* 0x000fe200078e0019 */
[----:B------:R-:W-:-:S07]  /*5dd0*/  MOV R27, R32 ;  /* 0x00000020001b7202 */ /* 0x000fce0000000f00 */
[----:B------:R-:W-:Y:S05]  /*5de0*/  WARPSYNC.COLLECTIVE R28, `(.L_x_1119) ;  /* 0x000000001c087348 */ /* 0x000fea0003c00000 */
[----:B------:R0:W1:Y:S02]  /*5df0*/  SHFL.BFLY P2, R32, R31, R30, R29 ;  /* 0x0c00001e1f207389 */ /* 0x000064000004001d */
[----:B01----:R-:W-:Y:S01]  /*5e00*/  ENDCOLLECTIVE ;  /* 0x000000000000791b */ /* 0x003fe20003800000 */
.L_x_1119:
[----:B------:R-:W-:-:S05]  /*5e10*/  FADD.FTZ R27, R24, R27 ;  /* 0x0000001b181b7221 */ /* 0x000fca0000010000 */
[----:B------:R-:W-:Y:S01]  /*5e20*/  MOV R31, R27 ;  /* 0x0000001b001f7202 */ /* 0x000fe20000000f00 */
[----:B------:R-:W-:Y:S01]  /*5e30*/  IMAD.MOV.U32 R30, RZ, RZ, 0x1 ;  /* 0x00000001ff1e7424 */ /* 0x000fe200078e00ff */
[----:B------:R-:W-:-:S07]  /*5e40*/  MOV R16, R32 ;  /* 0x0000002000107202 */ /* 0x000fce0000000f00 */
[----:B------:R-:W-:Y:S05]  /*5e50*/  WARPSYNC.COLLECTIVE R28, `(.L_x_1120) ;  /* 0x000000001c087348 */ /* 0x000fea0003c00000 */
[----:B------:R0:W1:Y:S02]  /*5e60*/  SHFL.BFLY P2, R32, R31, R30, R29 ;  /* 0x0c00001e1f207389 */ /* 0x000064000004001d */
[----:B01----:R-:W-:Y:S01]  /*5e70*/  ENDCOLLECTIVE ;  /* 0x000000000000791b */ /* 0x003fe20003800000 */
.L_x_1120:
[----:B------:R-:W-:-:S05]  /*5e80*/  FADD.FTZ R16, R25, R16 ;  /* 0x0000001019107221 */ /* 0x000fca0000010000 */
[----:B------:R-:W-:Y:S02]  /*5e90*/  MOV R31, R16 ;  /* 0x00000010001f7202 */ /* 0x000fe40000000f00 */
[----:B------:R-:W-:-:S07]  /*5ea0*/  MOV R26, R32 ;  /* 0x00000020001a7202 */ /* 0x000fce0000000f00 */
[----:B------:R-:W-:Y:S05]  /*5eb0*/  WARPSYNC.COLLECTIVE R28, `(.L_x_1121) ;  /* 0x000000001c087348 */ /* 0x000fea0003c00000 */
[----:B------:R0:W1:Y:S02]  /*5ec0*/  SHFL.BFLY P2, R32, R31, R30, R29 ;  /* 0x0c00001e1f207389 */ /* 0x000064000004001d */
[----:B01----:R-:W-:Y:S01]  /*5ed0*/  ENDCOLLECTIVE ;  /* 0x000000000000791b */ /* 0x003fe20003800000 */
.L_x_1121:
[----:B------:R-:W-:Y:S01]  /*5ee0*/  FADD.FTZ R26, R27, R26 ;  /* 0x0000001a1b1a7221 */ /* 0x000fe20000010000 */
[----:B------:R-:W-:Y:S06]  /*5ef0*/  BRA `(.L_x_1122) ;  /* 0xffffffe8007c7947 */ /* 0x000fec000383ffff */
.L_x_1092:
[----:B------:R-:W-:Y:S01]  /*5f00*/  BSSY B0, `(.L_x_1123) ;  /* 0x0000008000007945 */ /* 0x000fe20003800000 */
[----:B-1----:R-:W-:Y:S01]  /*5f10*/  IMAD.MOV.U32 R31, RZ, RZ, R18 ;  /* 0x000000ffff1f7224 */ /* 0x002fe200078e0012 */
[----:B------:R-:W-:Y:S01]  /*5f20*/  MOV R30, 0x8 ;  /* 0x00000008001e7802 */ /* 0x000fe20000000f00 */
[----:B------:R-:W-:Y:S01]  /*5f30*/  IMAD.MOV.U32 R28, RZ, RZ, 0xffff ;  /* 0x0000ffffff1c7424 */ /* 0x000fe200078e00ff */
[----:B------:R-:W-:-:S07]  /*5f40*/  MOV R29, 0x101f ;  /* 0x0000101f001d7802 */ /* 0x000fce0000000f00 */
[----:B0-2---:R-:W-:Y:S05]  /*5f50*/  WARPSYNC.COLLECTIVE R28, `(.L_x_1124) ;  /* 0x000000001c087348 */ /* 0x005fea0003c00000 */
[----:B------:R1:W3:Y:S02]  /*5f60*/  SHFL.BFLY P2, R32, R31, R30, R29 ;  /* 0x0c00001e1f207389 */ /* 0x0002e4000004001d */
[----:B0123--:R-:W-:Y:S01]  /*5f70*/  ENDCOLLECTIVE ;  /* 0x000000000000791b */ /* 0x00ffe20003800000 */
.L_x_1124:
[----:B------:R-:W-:Y:S05]  /*5f80*/  BSYNC B0 ;  /* 0x0000000000007941 */ /* 0x000fea0003800000 */
.L_x_1123:
[----:B------:R-:W-:Y:S01]  /*5f90*/  HFMA2.MMA R29, -RZ, RZ, 0, 0.000503063201904296875 ;  /* 0x0000101fff1d7435 */ /* 0x000fe200000001ff */
[----:B------:R-:W-:Y:S01]  /*5fa0*/  MOV R31, R17 ;  /* 0x00000011001f7202 */ /* 0x000fe20000000f00 */
[----:B------:R-:W-:Y:S01]  /*5fb0*/  IMAD.MOV.U32 R30, RZ, RZ, 0x8 ;  /* 0x00000008ff1e7424 */ /* 0x000fe200078e00ff */
[----:B------:R-:W-:Y:S01]  /*5fc0*/  MOV R28, 0xffff ;  /* 0x0000ffff001c7802 */ /* 0x000fe20000000f00 */
[----:B------:R-:W-:Y:S01]  /*5fd0*/  @!P0 IMAD.SHL.U32 R22, R11, 0x2, RZ ;  /* 0x000000020b168824 */ /* 0x000fe200078e00ff */
[----:B------:R-:W-:Y:S01]  /*5fe0*/  MOV R19, R32 ;  /* 0x0000002000137202 */ /* 0x000fe20000000f00 */
[----:B------:R-:W-:Y:S01]  /*5ff0*/  IMAD.MOV.U32 R34, RZ, RZ, RZ ;  /* 0x000000ffff227224 */ /* 0x000fe200078e00ff */
[----:B------:R-:W-:-:S07]  /*6000*/  @!P0 IADD3 R21, R16, 0x14, RZ ;  /* 0x0000001410158810 */ /* 0x000fce0007ffe0ff */
[----:B------:R-:W-:Y:S05]  /*6010*/  WARPSYNC.COLLECTIVE R28, `(.L_x_1125) ;  /* 0x000000001c087348 */ /* 0x000fea0003c00000 */
[----:B------:R0:W1:Y:S02]  /*6020*/  SHFL.BFLY P2, R32, R31, R30, R29 ;  /* 0x0c00001e1f207389 */ /* 0x000064000004001d */
[----:B01----:R-:W-:Y:S01]  /*6030*/  ENDCOLLECTIVE ;  /* 0x000000000000791b */ /* 0x003fe20003800000 */
.L_x_1125:
[----:B------:R-:W-:Y:S01]  /*6040*/  @!P0 LEA R24, R11, UR4, 0x7 ;  /* 0x000000040b188c11 */ /* 0x000fe2000f8e38ff */
[----:B------:R-:W-:Y:S01]  /*6050*/  FADD.FTZ R19, R19, R18 ;  /* 0x0000001213137221 */ /* 0x000fe20000010000 */
[----:B------:R-:W-:Y:S01]  /*6060*/  @!P0 LOP3.LUT R21, R21, R22, RZ, 0x3c, !PT ;  /* 0x0000001615158212 */ /* 0x000fe200078e3cff */
[----:B------:R-:W-:Y:S01]  /*6070*/  HFMA2.MMA R36, -RZ, RZ, 0, 0 ;  /* 0x00000000ff247435 */ /* 0x000fe200000001ff */
[----:B------:R-:W-:Y:S01]  /*6080*/  @!P0 SHF.L.U32 R26, R11, 0x1, RZ ;  /* 0x000000010b1a8819 */ /* 0x000fe200000006ff */
[----:B------:R-:W-:Y:S01]  /*6090*/  IMAD.MOV.U32 R25, RZ, RZ, RZ ;  /* 0x000000ffff197224 */ /* 0x000fe200078e00ff */
[----:B------:R-:W-:Y:S01]  /*60a0*/  @!P0 LEA R21, R21, R24, 0x2 ;  /* 0x0000001815158211 */ /* 0x000fe200078e10ff */
[----:B------:R-:W-:-:S04]  /*60b0*/  IMAD.IADD R43, R16, 0x1, R7 ;  /* 0x00000001102b7824 */ /* 0x000fc800078e0207 */
        /* <DEDUP_REMOVED lines=8> */
.L_x_1126:
[----:B------:R-:W-:Y:S01]  /*6140*/  MOV R31, R18 ;  /* 0x00000012001f7202 */ /* 0x000fe20000000f00 */
[----:B------:R-:W-:-:S07]  /*6150*/  IMAD.MOV.U32 R20, RZ, RZ, R32 ;  /* 0x000000ffff147224 */ /* 0x000fce00078e0020 */
[----:B------:R-:W-:Y:S05]  /*6160*/  WARPSYNC.COLLECTIVE R28, `(.L_x_1127) ;  /* 0x000000001c087348 */ /* 0x000fea0003c00000 */
[----:B------:R0:W1:Y:S02]  /*6170*/  SHFL.BFLY P2, R32, R31, R30, R29 ;  /* 0x0c00001e1f207389 */ /* 0x000064000004001d */
[----:B01----:R-:W-:Y:S01]  /*6180*/  ENDCOLLECTIVE ;  /* 0x000000000000791b */ /* 0x003fe20003800000 */
.L_x_1127:
[----:B------:R-:W-:Y:S01]  /*6190*/  @!P0 MOV R34, R22 ;  /* 0x0000001600228202 */ /* 0x000fe20000000f00 */
[----:B------:R-:W-:Y:S01]  /*61a0*/  FADD.FTZ R20, R19, R20 ;  /* 0x0000001413147221 */ /* 0x000fe20000010000 */
[----:B------:R-:W-:Y:S01]  /*61b0*/  @!P0 MOV R36, R23 ;  /* 0x0000001700248202 */ /* 0x000fe20000000f00 */
[----:B------:R-:W-:-:S05]  /*61c0*/  @!P0 VIADD R23, R16, 0x28 ;  /* 0x0000002810178836 */ /* 0x000fca0000000000 */
[----:B------:R-:W-:Y:S01]  /*61d0*/  @!P0 LOP3.LUT R23, R23, R26, RZ, 0x3c, !PT ;  /* 0x0000001a17178212 */ /* 0x000fe200078e3cff */
[----:B------:R-:W-:Y:S02]  /*61e0*/  HFMA2.MMA R26, -RZ, RZ, 0, 0 ;  /* 0x00000000ff1a7435 */ /* 0x000fe400000001ff */
[----:B------:R-:W-:Y:S01]  /*61f0*/  HFMA2.MMA R30, -RZ, RZ, 0, 1.1920928955078125e-07 ;  /* 0x00000002ff1e7435 */ /* 0x000fe200000001ff */
[----:B------:R-:W-:Y:S02]  /*6200*/  IMAD.MOV.U32 R31, RZ, RZ, R20 ;  /* 0x000000ffff1f7224 */ /* 0x000fe400078e0014 */
[----:B------:R-:W-:-:S08]  /*6210*/  FADD.FTZ R17, R18, R32 ;  /* 0x0000002012117221 */ /* 0x000fd00000010000 */
[----:B------:R-:W-:Y:S05]  /*6220*/  WARPSYNC.COLLECTIVE R28, `(.L_x_1128) ;  /* 0x000000001c087348 */ /* 0x000fea0003c00000 */
[----:B------:R0:W1:Y:S02]  /*6230*/  SHFL.BFLY P2, R32, R31, R30, R29 ;  /* 0x0c00001e1f207389 */ /* 0x000064000004001d */
[----:B01----:R-:W-:Y:S01]  /*6240*/  ENDCOLLECTIVE ;  /* 0x000000000000791b */ /* 0x003fe20003800000 */
.L_x_1128:
[----:B------:R-:W-:Y:S02]  /*6250*/  MOV R31, R17 ;  /* 0x00000011001f7202 */ /* 0x000fe40000000f00 */
[----:B------:R-:W-:-:S07]  /*6260*/  MOV R19, R32 ;  /* 0x0000002000137202 */ /* 0x000fce0000000f00 */
[----:B------:R-:W-:Y:S05]  /*6270*/  WARPSYNC.COLLECTIVE R28, `(.L_x_1129) ;  /* 0x000000001c087348 */ /* 0x000fea0003c00000 */
[----:B------:R0:W1:Y:S02]  /*6280*/  SHFL.BFLY P2, R32, R31, R30, R29 ;  /* 0x0c00001e1f207389 */ /* 0x000064000004001d */
[----:B01----:R-:W-:Y:S01]  /*6290*/  ENDCOLLECTIVE ;  /* 0x000000000000791b */ /* 0x003fe20003800000 */
.L_x_1129:
[----:B------:R-:W-:Y:S01]  /*62a0*/  FADD.FTZ R19, R20, R19 ;  /* 0x0000001314137221 */ /* 0x000fe20000010000 */
[----:B------:R-:W-:-:S03]  /*62b0*/  HFMA2.MMA R30, -RZ, RZ, 0, 5.9604644775390625e-08 ;  /* 0x00000001ff1e7435 */ /* 0x000fc600000001ff */
[----:B------:R-:W-:Y:S02]  /*62c0*/  IMAD.MOV.U32 R31, RZ, RZ, R19 ;  /* 0x000000ffff1f7224 */ /* 0x000fe400078e0013 */
[----:B------:R-:W-:-:S07]  /*62d0*/  FADD.FTZ R18, R17, R32 ;  /* 0x0000002011127221 */ /* 0x000fce0000010000 */
[----:B------:R-:W-:Y:S05]  /*62e0*/  WARPSYNC.COLLECTIVE R28, `(.L_x_1130) ;  /* 0x000000001c087348 */ /* 0x000fea0003c00000 */
[----:B------:R0:W1:Y:S02]  /*62f0*/  SHFL.BFLY P2, R32, R31, R30, R29 ;  /* 0x0c00001e1f207389 */ /* 0x000064000004001d */
[----:B01----:R-:W-:Y:S01]  /*6300*/  ENDCOLLECTIVE ;  /* 0x000000000000791b */ /* 0x003fe20003800000 */
.L_x_1130:
[----:B------:R-:W-:Y:S02]  /*6310*/  MOV R31, R18 ;  /* 0x00000012001f7202 */ /* 0x000fe40000000f00 */
[----:B------:R-:W-:-:S07]  /*6320*/  MOV R20, R32 ;  /* 0x0000002000147202 */ /* 0x000fce0000000f00 */
[----:B------:R-:W-:Y:S05]  /*6330*/  WARPSYNC.COLLECTIVE R28, `(.L_x_1131) ;  /* 0x000000001c087348 */ /* 0x000fea0003c00000 */
[----:B------:R0:W1:Y:S02]  /*6340*/  SHFL.BFLY P2, R32, R31, R30, R29 ;  /* 0x0c00001e1f207389 */ /* 0x000064000004001d */
[----:B01----:R-:W-:Y:S01]  /*6350*/  ENDCOLLECTIVE ;  /* 0x000000000000791b */ /* 0x003fe20003800000 */
.L_x_1131:
[----:B------:R-:W-:Y:S01]  /*6360*/  FADD.FTZ R19, R19, R20 ;  /* 0x0000001413137221 */ /* 0x000fe20000010000 */
[----:B------:R-:W-:Y:S01]  /*6370*/  HFMA2.MMA R30, -RZ, RZ, 0, 4.76837158203125e-07 ;  /* 0x00000008ff1e7435 */ /* 0x000fe200000001ff */
[----:B------:R-:W-:Y:S01]  /*6380*/  MOV R31, R34 ;  /* 0x00000022001f7202 */ /* 0x000fe20000000f00 */
[----:B------:R-:W-:-:S09]  /*6390*/  IMAD.MOV.U32 R17, RZ, RZ, R32 ;  /* 0x000000ffff117224 */ /* 0x000fd200078e0020 */
[----:B------:R-:W-:Y:S05]  /*63a0*/  WARPSYNC.COLLECTIVE R28, `(.L_x_1132) ;  /* 0x000000001c087348 */ /* 0x000fea0003c00000 */
[----:B------:R0:W1:Y:S02]  /*63b0*/  SHFL.BFLY P2, R32, R31, R30, R29 ;  /* 0x0c00001e1f207389 */ /* 0x000064000004001d */
[----:B01----:R-:W-:Y:S01]  /*63c0*/  ENDCOLLECTIVE ;  /* 0x000000000000791b */ /* 0x003fe20003800000 */
.L_x_1132:
[----:B------:R-:W-:Y:S01]  /*63d0*/  FADD.FTZ R46, R18, R17 ;  /* 0x00000011122e7221 */ /* 0x000fe20000010000 */
[----:B------:R-:W-:Y:S01]  /*63e0*/  IMAD.MOV.U32 R31, RZ, RZ, R36 ;  /* 0x000000ffff1f7224 */ /* 0x000fe200078e0024 */
[----:B------:R-:W-:-:S07]  /*63f0*/  MOV R33, R32 ;  /* 0x0000002000217202 */ /* 0x000fce0000000f00 */
[----:B------:R-:W-:Y:S05]  /*6400*/  WARPSYNC.COLLECTIVE R28, `(.L_x_1133) ;  /* 0x000000001c087348 */ /* 0x000fea0003c00000 */
[----:B------:R0:W1:Y:S02]  /*6410*/  SHFL.BFLY P2, R32, R31, R30, R29 ;  /* 0x0c00001e1f207389 */ /* 0x000064000004001d */
[----:B01----:R-:W-:Y:S01]  /*6420*/  ENDCOLLECTIVE ;  /* 0x000000000000791b */ /* 0x003fe20003800000 */
.L_x_1133:
[----:B------:R-:W-:-:S05]  /*6430*/  FADD.FTZ R33, R33, R34 ;  /* 0x0000002221217221 */ /* 0x000fca0000010000 */
[----:B------:R-:W-:Y:S01]  /*6440*/  MOV R31, R33 ;  /* 0x00000021001f7202 */ /* 0x000fe20000000f00 */
[----:B------:R-:W-:Y:S01]  /*6450*/  IMAD.MOV.U32 R30, RZ, RZ, 0x4 ;  /* 0x00000004ff1e7424 */ /* 0x000fe200078e00ff */
[----:B------:R-:W-:-:S07]  /*6460*/  MOV R35, R32 ;  /* 0x0000002000237202 */ /* 0x000fce0000000f00 */
[----:B------:R-:W-:Y:S05]  /*6470*/  WARPSYNC.COLLECTIVE R28, `(.L_x_1134) ;  /* 0x000000001c087348 */ /* 0x000fea0003c00000 */
[----:B------:R0:W1:Y:S02]  /*6480*/  SHFL.BFLY P2, R32, R31, R30, R29 ;  /* 0x0c00001e1f207389 */ /* 0x000064000004001d */
[----:B01----:R-:W-:Y:S01]  /*6490*/  ENDCOLLECTIVE ;  /* 0x000000000000791b */ /* 0x003fe20003800000 */
.L_x_1134:
[----:B------:R-:W-:-:S05]  /*64a0*/  FADD.FTZ R35, R35, R36 ;  /* 0x0000002423237221 */ /* 0x000fca0000010000 */
[----:B------:R-:W-:Y:S02]  /*64b0*/  MOV R31, R35 ;  /* 0x00000023001f7202 */ /* 0x000fe40000000f00 */
[----:B------:R-:W-:-:S07]  /*64c0*/  MOV R22, R32 ;  /* 0x0000002000167202 */ /* 0x000fce0000000f00 */
[----:B------:R-:W-:Y:S05]  /*64d0*/  WARPSYNC.COLLECTIVE R28, `(.L_x_1135) ;  /* 0x000000001c087348 */ /* 0x000fea0003c00000 */
[----:B------:R0:W1:Y:S02]  /*64e0*/  SHFL.BFLY P2, R32, R31, R30, R29 ;  /* 0x0c00001e1f207389 */ /* 0x000064000004001d */
[----:B01----:R-:W-:Y:S01]  /*64f0*/  ENDCOLLECTIVE ;  /* 0x000000000000791b */ /* 0x003fe20003800000 */
.L_x_1135:
[----:B------:R-:W-:Y:S01]  /*6500*/  FADD.FTZ R37, R33, R22 ;  /* 0x0000001621257221 */ /* 0x000fe20000010000 */
[----:B------:R-:W-:-:S04]  /*6510*/  HFMA2.MMA R30, -RZ, RZ, 0, 1.1920928955078125e-07 ;  /* 0x00000002ff1e7435 */ /* 0x000fc800000001ff */
[----:B------:R-:W-:Y:S02]  /*6520*/  MOV R31, R37 ;  /* 0x00000025001f7202 */ /* 0x000fe40000000f00 */
[----:B------:R-:W-:Y:S02]  /*6530*/  MOV R38, R32 ;  /* 0x0000002000267202 */ /* 0x000fe40000000f00 */
[----:B------:R-:W-:-:S03]  /*6540*/  @!P0 LEA R32, R11, UR4, 0x7 ;  /* 0x000000040b208c11 */ /* 0x000fc6000f8e38ff */
[----:B------:R-:W-:Y:S01]  /*6550*/  FADD.FTZ R38, R35, R38 ;  /* 0x0000002623267221 */ /* 0x000fe20000010000 */
[----:B------:R-:W-:Y:S01]  /*6560*/  @!P0 LEA R24, R23, R32, 0x2 ;  /* 0x0000002017188211 */ /* 0x000fe200078e10ff */
[----:B------:R-:W-:-:S11]  /*6570*/  HFMA2.MMA R23, -RZ, RZ, 0, 0 ;  /* 0x00000000ff177435 */ /* 0x000fd600000001ff */
[----:B------:R-:W-:Y:S05]  /*6580*/  WARPSYNC.COLLECTIVE R28, `(.L_x_1136) ;  /* 0x000000001c087348 */ /* 0x000fea0003c00000 */
[----:B------:R0:W1:Y:S02]  /*6590*/  SHFL.BFLY P2, R32, R31, R30, R29 ;  /* 0x0c00001e1f207389 */ /* 0x000064000004001d */
[----:B01----:R-:W-:Y:S01]  /*65a0*/  ENDCOLLECTIVE ;  /* 0x000000000000791b */ /* 0x003fe20003800000 */
.L_x_1136:
[----:B------:R0:W1:Y:S04]  /*65b0*/  @!P0 LDS R27, [R24] ;  /* 0x00000000181b8984 */ /* 0x0000680000000800 */
[----:B------:R0:W2:Y:S01]  /*65c0*/  @!P0 LDS R39, [R24+0x500] ;  /* 0x0005000018278984 */ /* 0x0000a20000000800 */
[----:B------:R-:W-:Y:S01]  /*65d0*/  MOV R31, R38 ;  /* 0x00000026001f7202 */ /* 0x000fe20000000f00 */
[----:B------:R-:W-:-:S07]  /*65e0*/  IMAD.MOV.U32 R22, RZ, RZ, R32 ;  /* 0x000000ffff167224 */ /* 0x000fce00078e0020 */
[----:B012---:R-:W-:Y:S05]  /*65f0*/  WARPSYNC.COLLECTIVE R28, `(.L_x_1137) ;  /* 0x000000001c087348 */ /* 0x007fea0003c00000 */
[----:B------:R3:W4:Y:S02]  /*6600*/  SHFL.BFLY P2, R32, R31, R30, R29 ;  /* 0x0c00001e1f207389 */ /* 0x000724000004001d */
[----:B01234-:R-:W-:Y:S01]  /*6610*/  ENDCOLLECTIVE ;  /* 0x000000000000791b */ /* 0x01ffe20003800000 */
.L_x_1137:
[----:B------:R-:W-:-:S05]  /*6620*/  FADD.FTZ R37, R37, R22 ;  /* 0x0000001625257221 */ /* 0x000fca0000010000 */
[----:B------:R-:W-:Y:S01]  /*6630*/  MOV R31, R37 ;  /* 0x00000025001f7202 */ /* 0x000fe20000000f00 */
[----:B------:R-:W-:Y:S01]  /*6640*/  IMAD.MOV.U32 R30, RZ, RZ, 0x1 ;  /* 0x00000001ff1e7424 */ /* 0x000fe200078e00ff */
[----:B------:R-:W-:Y:S02]  /*6650*/  @!P0 MOV R26, R27 ;  /* 0x0000001b001a8202 */ /* 0x000fe40000000f00 */
[----:B------:R-:W-:Y:S02]  /*6660*/  @!P0 MOV R25, R39 ;  /* 0x0000002700198202 */ /* 0x000fe40000000f00 */
[----:B------:R-:W-:-:S07]  /*6670*/  MOV R21, R32 ;  /* 0x0000002000157202 */ /* 0x000fce0000000f00 */
[----:B------:R-:W-:Y:S05]  /*6680*/  WARPSYNC.COLLECTIVE R28, `(.L_x_1138) ;  /* 0x000000001c087348 */ /* 0x000fea0003c00000 */
[----:B------:R0:W1:Y:S02]  /*6690*/  SHFL.BFLY P2, R32, R31, R30, R29 ;  /* 0x0c00001e1f207389 */ /* 0x000064000004001d */
[----:B01----:R-:W-:Y:S01]  /*66a0*/  ENDCOLLECTIVE ;  /* 0x000000000000791b */ /* 0x003fe20003800000 */
.L_x_1138:
[----:B------:R-:W-:Y:S01]  /*66b0*/  FADD.FTZ R38, R38, R21 ;  /* 0x0000001526267221 */ /* 0x000fe20000010000 */
[----:B------:R-:W-:-:S04]  /*66c0*/  IMAD.MOV.U32 R21, RZ, RZ, RZ ;  /* 0x000000ffff157224 */ /* 0x000fc800078e00ff */
[----:B------:R-:W-:Y:S02]  /*66d0*/  MOV R31, R38 ;  /* 0x00000026001f7202 */ /* 0x000fe40000000f00 */
[----:B------:R-:W-:-:S07]  /*66e0*/  MOV R36, R32 ;  /* 0x0000002000247202 */ /* 0x000fce0000000f00 */
[----:B------:R-:W-:Y:S05]  /*66f0*/  WARPSYNC.COLLECTIVE R28, `(.L_x_1139) ;  /* 0x000000001c087348 */ /* 0x000fea0003c00000 */
[----:B------:R0:W1:Y:S02]  /*6700*/  SHFL.BFLY P2, R32, R31, R30, R29 ;  /* 0x0c00001e1f207389 */ /* 0x000064000004001d */
[----:B01----:R-:W-:Y:S01]  /*6710*/  ENDCOLLECTIVE ;  /* 0x000000000000791b */ /* 0x003fe20003800000 */
.L_x_1139:
[----:B------:R-:W-:Y:S01]  /*6720*/  FADD.FTZ R36, R37, R36 ;  /* 0x0000002425247221 */ /* 0x000fe20000010000 */
[----:B------:R-:W-:Y:S01]  /*6730*/  HFMA2.MMA R30, -RZ, RZ, 0, 4.76837158203125e-07 ;  /* 0x00000008ff1e7435 */ /* 0x000fe200000001ff */
[----:B------:R-:W-:Y:S01]  /*6740*/  IMAD.MOV.U32 R31, RZ, RZ, R26 ;  /* 0x000000ffff1f7224 */ /* 0x000fe200078e001a */
[----:B------:R-:W-:-:S09]  /*6750*/  MOV R35, R32 ;  /* 0x0000002000237202 */ /* 0x000fd20000000f00 */
[----:B------:R-:W-:Y:S05]  /*6760*/  WARPSYNC.COLLECTIVE R28, `(.L_x_1140) ;  /* 0x000000001c087348 */ /* 0x000fea0003c00000 */
[----:B------:R0:W1:Y:S02]  /*6770*/  SHFL.BFLY P2, R32, R31, R30, R29 ;  /* 0x0c00001e1f207389 */ /* 0x000064000004001d */
[----:B01----:R-:W-:Y:S01]  /*6780*/  ENDCOLLECTIVE ;  /* 0x000000000000791b */ /* 0x003fe20003800000 */
.L_x_1140:
[----:B------:R-:W-:Y:S01]  /*6790*/  FADD.FTZ R35, R38, R35 ;  /* 0x0000002326237221 */ /* 0x000fe20000010000 */
[----:B------:R-:W-:Y:S02]  /*67a0*/  MOV R31, R25 ;  /* 0x00000019001f7202 */ /* 0x000fe40000000f00 */
[----:B------:R-:W-:-:S07]  /*67b0*/  MOV R27, R32 ;  /* 0x00000020001b7202 */ /* 0x000fce0000000f00 */
[----:B------:R-:W-:Y:S05]  /*67c0*/  WARPSYNC.COLLECTIVE R28, `(.L_x_1141) ;  /* 0x000000001c087348 */ /* 0x000fea0003c00000 */
[----:B------:R0:W1:Y:S02]  /*67d0*/  SHFL.BFLY P2, R32, R31, R30, R29 ;  /* 0x0c00001e1f207389 */ /* 0x000064000004001d */
[----:B01----:R-:W-:Y:S01]  /*67e0*/  ENDCOLLECTIVE ;  /* 0x000000000000791b */ /* 0x003fe20003800000 */
.L_x_1141:
        /* <DEDUP_REMOVED lines=8> */
.L_x_1142:
        /* <DEDUP_REMOVED lines=8> */
.L_x_1143:
        /* <DEDUP_REMOVED lines=10> */
.L_x_1144:
[----:B------:R0:W1:Y:S04]  /*6990*/  @!P0 LDS R24, [R41] ;  /* 0x0000000029188984 */ /* 0x0000680000000800 */
[----:B------:R0:W2:Y:S01]  /*69a0*/  @!P0 LDS R22, [R41+0x500] ;  /* 0x0005000029168984 */ /* 0x0000a20000000800 */
[----:B------:R-:W-:Y:S01]  /*69b0*/  IMAD.MOV.U32 R31, RZ, RZ, R39 ;  /* 0x000000ffff1f7224 */ /* 0x000fe200078e0027 */
[----:B------:R-:W-:-:S07]  /*69c0*/  MOV R25, R32 ;  /* 0x0000002000197202 */ /* 0x000fce0000000f00 */
[----:B012---:R-:W-:Y:S05]  /*69d0*/  WARPSYNC.COLLECTIVE R28, `(.L_x_1145) ;  /* 0x000000001c087348 */ /* 0x007fea0003c00000 */
[----:B------:R3:W4:Y:S02]  /*69e0*/  SHFL.BFLY P2, R32, R31, R30, R29 ;  /* 0x0c00001e1f207389 */ /* 0x000724000004001d */
[----:B01234-:R-:W-:Y:S01]  /*69f0*/  ENDCOLLECTIVE ;  /* 0x000000000000791b */ /* 0x01ffe20003800000 */
.L_x_1145:
        /* <DEDUP_REMOVED lines=9> */
.L_x_1146:
        /* <DEDUP_REMOVED lines=10> */
.L_x_1147:
[----:B------:R-:W-:Y:S01]  /*6b30*/  FADD.FTZ R40, R40, R41 ;  /* 0x0000002928287221 */ /* 0x000fe20000010000 */
[C---:B------:R-:W-:Y:S01]  /*6b40*/  @!P0 IMAD.WIDE R26, R43.reuse, 0x2, R26 ;  /* 0x000000022b1a8825 */ /* 0x040fe200078e021a */
[----:B------:R-:W-:Y:S01]  /*6b50*/  HFMA2.MMA R30, -RZ, RZ, 0, 4.76837158203125e-07 ;  /* 0x00000008ff1e7435 */ /* 0x000fe200000001ff */
[----:B------:R-:W-:Y:S02]  /*6b60*/  MOV R31, R23 ;  /* 0x00000017001f7202 */ /* 0x000fe40000000f00 */
[----:B------:R-:W-:Y:S01]  /*6b70*/  @!P0 IMAD.WIDE R16, R43, 0x2, R16 ;  /* 0x000000022b108825 */ /* 0x000fe200078e0210 */
[----:B------:R-:W-:-:S07]  /*6b80*/  MOV R42, R32 ;  /* 0x00000020002a7202 */ /* 0x000fce0000000f00 */
[----:B------:R-:W-:Y:S05]  /*6b90*/  WARPSYNC.COLLECTIVE R28, `(.L_x_1148) ;  /* 0x000000001c087348 */ /* 0x000fea0003c00000 */
[----:B------:R0:W1:Y:S02]  /*6ba0*/  SHFL.BFLY P2, R32, R31, R30, R29 ;  /* 0x0c00001e1f207389 */ /* 0x000064000004001d */
[----:B01----:R-:W-:Y:S01]  /*6bb0*/  ENDCOLLECTIVE ;  /* 0x000000000000791b */ /* 0x003fe20003800000 */
.L_x_1148:
[----:B------:R-:W-:Y:S01]  /*6bc0*/  FADD.FTZ R39, R39, R42 ;  /* 0x0000002a27277221 */ /* 0x000fe20000010000 */
[----:B------:R-:W-:Y:S01]  /*6bd0*/  MOV R31, R21 ;  /* 0x00000015001f7202 */ /* 0x000fe20000000f00 */
[----:B------:R-:W-:-:S07]  /*6be0*/  IMAD.MOV.U32 R44, RZ, RZ, R32 ;  /* 0x000000ffff2c7224 */ /* 0x000fce00078e0020 */
[----:B------:R-:W-:Y:S05]  /*6bf0*/  WARPSYNC.COLLECTIVE R28, `(.L_x_1149) ;  /* 0x000000001c087348 */ /* 0x000fea0003c00000 */
[----:B------:R0:W1:Y:S02]  /*6c00*/  SHFL.BFLY P2, R32, R31, R30, R29 ;  /* 0x0c00001e1f207389 */ /* 0x000064000004001d */
[----:B01----:R-:W-:Y:S01]  /*6c10*/  ENDCOLLECTIVE ;  /* 0x000000000000791b */ /* 0x003fe20003800000 */
.L_x_1149:
[----:B------:R-:W-:Y:S01]  /*6c20*/  FADD.FTZ R44, R44, R23 ;  /* 0x000000172c2c7221 */ /* 0x000fe20000010000 */
[----:B------:R-:W-:-:S03]  /*6c30*/  HFMA2.MMA R30, -RZ, RZ, 0, 2.384185791015625e-07 ;  /* 0x00000004ff1e7435 */ /* 0x000fc600000001ff */
[----:B------:R-:W-:Y:S01]  /*6c40*/  IMAD.MOV.U32 R31, RZ, RZ, R44 ;  /* 0x000000ffff1f7224 */ /* 0x000fe200078e002c */
[----:B------:R-:W-:-:S07]  /*6c50*/  MOV R24, R32 ;  /* 0x0000002000187202 */ /* 0x000fce0000000f00 */
[----:B------:R-:W-:Y:S05]  /*6c60*/  WARPSYNC.COLLECTIVE R28, `(.L_x_1150) ;  /* 0x000000001c087348 */ /* 0x000fea0003c00000 */
[----:B------:R0:W1:Y:S02]  /*6c70*/  SHFL.BFLY P2, R32, R31, R30, R29 ;  /* 0x0c00001e1f207389 */ /* 0x000064000004001d */
[----:B01----:R-:W-:Y:S01]  /*6c80*/  ENDCOLLECTIVE ;  /* 0x000000000000791b */ /* 0x003fe20003800000 */
.L_x_1150:
        /* <DEDUP_REMOVED lines=8> */
.L_x_1151:
        /* <DEDUP_REMOVED lines=10> */
.L_x_1152:
[----:B------:R-:W-:Y:S01]  /*6db0*/  FADD.FTZ R33, R33, R34 ;  /* 0x0000002221217221 */ /* 0x000fe20000010000 */
[----:B------:R-:W-:-:S04]  /*6dc0*/  @!P0 IMAD.WIDE R22, R43, 0x2, R22 ;  /* 0x000000022b168825 */ /* 0x000fc800078e0216 */
        /* <DEDUP_REMOVED lines=9> */
.L_x_1153:
        /* <DEDUP_REMOVED lines=14> */
.L_x_1154:
        /* <DEDUP_REMOVED lines=11> */
.L_x_1155:
[----:B------:R-:W-:Y:S01]  /*6ff0*/  FADD.FTZ R37, R44, R37 ;  /* 0x000000252c257221 */ /* 0x000fe20000010000 */
[----:B------:R-:W-:Y:S06]  /*7000*/  BRA `(.L_x_1156) ;  /* 0xffffffe000d47947 */ /* 0x000fec000383ffff */
.L_x_1157:
        /* <DEDUP_REMOVED lines=15> */
.L_x_3771:


//--------------------- .text._ZN13group_norm_v218gn_bwd_cuda_kernelI13__nv_bfloat16Li320ELi1ELi16ELi80ELi256ELb1ELb1ELi16ELi320ELi320ELi4ELb1ELi8ELb0ELb0ELNS_15WgradSyncMethodE3ENS_16CompileConditionILi900EEEEEvPT_S6_S6_PKS5_S8_S8_S8_PKfflPfPj --------------------------
	.section	.text._ZN13group_norm_v218gn_bwd_cuda_kernelI13__nv_bfloat16Li320ELi1ELi16ELi80ELi256ELb1ELb1ELi16ELi320ELi320ELi4ELb1ELi8ELb0ELb0ELNS_15WgradSyncMethodE3ENS_16CompileConditionILi900EEEEEvPT_S6_S6_PKS5_S8_S8_S8_PKfflPfPj,"ax",@progbits
	.align	128
        .global         _ZN13group_norm_v218gn_bwd_cuda_kernelI13__nv_bfloat16Li320ELi1ELi16ELi80ELi256ELb1ELb1ELi16ELi320ELi320ELi4ELb1ELi8ELb0ELb0ELNS_15WgradSyncMethodE3ENS_16CompileConditionILi900EEEEEvPT_S6_S6_PKS5_S8_S8_S8_PKfflPfPj
        .type           _ZN13group_norm_v218gn_bwd_cuda_kernelI13__nv_bfloat16Li320ELi1ELi16ELi80ELi256ELb1ELb1ELi16ELi320ELi320ELi4ELb1ELi8ELb0ELb0ELNS_15WgradSyncMethodE3ENS_16CompileConditionILi900EEEEEvPT_S6_S6_PKS5_S8_S8_S8_PKfflPfPj,@function
        .size           _ZN13group_norm_v218gn_bwd_cuda_kernelI13__nv_bfloat16Li320ELi1ELi16ELi80ELi256ELb1ELb1ELi16ELi320ELi320ELi4ELb1ELi8ELb0ELb0ELNS_15WgradSyncMethodE3ENS_16CompileConditionILi900EEEEEvPT_S6_S6_PKS5_S8_S8_S8_PKfflPfPj,(.L_x_3772 - _ZN13group_norm_v218gn_bwd_cuda_kernelI13__nv_bfloat16Li320ELi1ELi16ELi80ELi256ELb1ELb1ELi16ELi320ELi320ELi4ELb1ELi8ELb0ELb0ELNS_15WgradSyncMethodE3ENS_16CompileConditionILi900EEEEEvPT_S6_S6_PKS5_S8_S8_S8_PKfflPfPj)
        .other          _ZN13group_norm_v218gn_bwd_cuda_kernelI13__nv_bfloat16Li320ELi1ELi16ELi80ELi256ELb1ELb1ELi16ELi320ELi320ELi4ELb1ELi8ELb0ELb0ELNS_15WgradSyncMethodE3ENS_16CompileConditionILi900EEEEEvPT_S6_S6_PKS5_S8_S8_S8_PKfflPfPj,@"STO_CUDA_ENTRY STV_DEFAULT"
_ZN13group_norm_v218gn_bwd_cuda_kernelI13__nv_bfloat16Li320ELi1ELi16ELi80ELi256ELb1ELb1ELi16ELi320ELi320ELi4ELb1ELi8ELb0ELb0ELNS_15WgradSyncMethodE3ENS_16CompileConditionILi900EEEEEvPT_S6_S6_PKS5_S8_S8_S8_PKfflPfPj:
.text._ZN13group_norm_v218gn_bwd_cuda_kernelI13__nv_bfloat16Li320ELi1ELi16ELi80ELi256ELb1ELb1ELi16ELi320ELi320ELi4ELb1ELi8ELb0ELb0ELNS_15WgradSyncMethodE3ENS_16CompileConditionILi900EEEEEvPT_S6_S6_PKS5_S8_S8_S8_PKfflPfPj:
        /* <DEDUP_REMOVED lines=9> */
[C---:B0-----:R-:W-:Y:S02]  /*0090*/  ISETP.LT.U32.AND P0, PT, R0.reuse, UR11, PT ;  /* 0x0000000b00007c0c */ /* 0x041fe4000bf01070 */
[----:B------:R-:W-:Y:S02]  /*00a0*/  LOP3.LUT R12, R0, 0x3, RZ, 0xc0, !PT ;  /* 0x00000003000c7812 */ /* 0x000fe400078ec0ff */
[----:B------:R-:W-:Y:S02]  /*00b0*/  ISETP.GT.AND.EX P0, PT, R3, RZ, PT, P0 ;  /* 0x000000ff0300720c */ /* 0x000fe40003f04300 */
[----:B------:R-:W-:-:S11]  /*00c0*/  MOV R3, R0 ;  /* 0x0000000000037202 */ /* 0x000fd60000000f00 */
[----:B-1----:R-:W-:Y:S05]  /*00d0*/  @P0 BRA `(.L_x_1158) ;  /* 0x0000000000640947 */ /* 0x002fea0003800000 */
[----:B------:R-:W0:Y:S01]  /*00e0*/  S2R R0, SR_TID.X ;  /* 0x0000000000007919 */ /* 0x000e220000002100 */
[----:B------:R-:W-:Y:S01]  /*00f0*/  BAR.SYNC.DEFER_BLOCKING 0x0 ;  /* 0x0000000000007b1d */ /* 0x000fe20000010000 */
[----:B0-----:R-:W-:-:S13]  /*0100*/  ISETP.NE.AND P0, PT, R0, RZ, PT ;  /* 0x000000ff0000720c */ /* 0x001fda0003f05270 */
[----:B------:R-:W-:Y:S05]  /*0110*/  @P0 BRA `(.L_x_1159) ;  /* 0x0000000000480947 */ /* 0x000fea0003800000 */
[----:B------:R-:W0:Y:S01]  /*0120*/  LDC.64 R4, c[0x0][0x268] ;  /* 0x00009a00ff047b82 */ /* 0x000e220000000a00 */
[----:B------:R-:W-:Y:S01]  /*0130*/  SHF.R.U32.HI R3, RZ, 0x2, R3 ;  /* 0x00000002ff037819 */ /* 0x000fe20000011603 */
[----:B------:R-:W-:-:S03]  /*0140*/  IMAD.MOV.U32 R0, RZ, RZ, 0x7fffffe1 ;  /* 0x7fffffe1ff007424 */ /* 0x000fc600078e00ff */
[----:B------:R-:W-:Y:S02]  /*0150*/  IADD3 R7, -R3, RZ, RZ ;  /* 0x000000ff03077210 */ /* 0x000fe40007ffe1ff */
[----:B------:R-:W-:Y:S02]  /*0160*/  LOP3.LUT R3, R12, 0x8, RZ, 0xfc, !PT ;  /* 0x000000080c037812 */ /* 0x000fe400078efcff */
[----:B------:R-:W-:-:S03]  /*0170*/  ISETP.NE.AND P0, PT, R2, R7, PT ;  /* 0x000000070200720c */ /* 0x000fc60003f05270 */
[----:B0-----:R-:W-:Y:S01]  /*0180*/  IMAD.WIDE.U32 R4, R3, 0x4, R4 ;  /* 0x0000000403047825 */ /* 0x001fe200078e0004 */
[----:B------:R-:W-:Y:S01]  /*0190*/  SEL R3, R0, 0x1, !P0 ;  /* 0x0000000100037807 */ /* 0x000fe20004000000 */
[----:B------:R-:W-:Y:S06]  /*01a0*/  MEMBAR.ALL.GPU ;  /* 0x0000000000007992 */ /* 0x000fec000000a000 */
[----:B------:R-:W-:-:S00]  /*01b0*/  ERRBAR ;  /* 0x00000000000079ab */ /* 0x000fc00000000000 */
[----:B------:R-:W-:Y:S06]  /*01c0*/  CGAERRBAR ;  /* 0x00000000000075ab */ /* 0x000fec0000000000 */
[----:B------:R0:W5:Y:S02]  /*01d0*/  ATOM.E.ADD.STRONG.GPU PT, R3, desc[UR8][R4.64], R3 ;  /* 0x000000030403798a */ /* 0x00016400081ee1c8 */
.L_x_1160:
[----:B------:R-:W2:Y:S04]  /*01e0*/  LD.E.STRONG.GPU R0, desc[UR8][R4.64] ;  /* 0x0000000804007980 */ /* 0x000ea8000c10f900 */
[----:B--2---:R-:W-:Y:S01]  /*01f0*/  CCTL.IVALL ;  /* 0x00000000ff00798f */ /* 0x004fe20002000000 */
[----:B------:R-:W-:Y:S05]  /*0200*/  YIELD ;  /* 0x0000000000007946 */ /* 0x000fea0003800000 */
[----:B-----5:R-:W-:-:S04]  /*0210*/  LOP3.LUT R0, R0, R3, RZ, 0x3c, !PT ;  /* 0x0000000300007212 */ /* 0x020fc800078e3cff */
[----:B------:R-:W-:-:S13]  /*0220*/  ISETP.GT.AND P0, PT, R0, -0x1, PT ;  /* 0xffffffff0000780c */ /* 0x000fda0003f04270 */
[----:B------:R-:W-:Y:S05]  /*0230*/  @P0 BRA `(.L_x_1160) ;  /* 0xfffffffc00e80947 */ /* 0x000fea000383ffff */
.L_x_1159:
[----:B------:R-:W-:Y:S05]  /*0240*/  WARPSYNC.ALL ;  /* 0x0000000000007948 */ /* 0x000fea0003800000 */
[----:B------:R-:W-:Y:S06]  /*0250*/  BAR.SYNC.DEFER_BLOCKING 0x0 ;  /* 0x0000000000007b1d */ /* 0x000fec0000010000 */
[----:B------:R-:W-:Y:S05]  /*0260*/  BRA `(.L_x_1161) ;  /* 0x0000003c00ac7947 */ /* 0x000fea0003800000 */
.L_x_1158:
[----:B------:R-:W0:Y:S01]  /*0270*/  S2R R4, SR_TID.X ;  /* 0x0000000000047919 */ /* 0x000e220000002100 */
[----:B------:R-:W-:Y:S01]  /*0280*/  MOV R5, 0x400 ;  /* 0x0000040000057802 */ /* 0x000fe20000000f00 */
[----:B------:R-:W1:Y:S01]  /*0290*/  LDC.64 R108, c[0x0][0x268] ;  /* 0x00009a00ff6c7b82 */ /* 0x000e620000000a00 */
[----:B------:R-:W-:Y:S01]  /*02a0*/  SHF.R.U32.HI R10, RZ, 0x2, R3 ;  /* 0x00000002ff0a7819 */ /* 0x000fe20000011603 */
[----:B------:R-:W2:Y:S01]  /*02b0*/  S2R R9, SR_CgaCtaId ;  /* 0x0000000000097919 */ /* 0x000ea20000008800 */
[----:B------:R-:W-:Y:S02]  /*02c0*/  IADD3 R8, R5, 0x2800, RZ ;  /* 0x0000280005087810 */ /* 0x000fe40007ffe0ff */
[----:B------:R-:W-:Y:S02]  /*02d0*/  CS2R R42, SRZ ;  /* 0x00000000002a7805 */ /* 0x000fe4000001ff00 */
[----:B------:R-:W-:Y:S02]  /*02e0*/  IADD3 R11, -R10, RZ, RZ ;  /* 0x000000ff0a0b7210 */ /* 0x000fe40007ffe1ff */
[----:B------:R-:W-:-:S02]  /*02f0*/  CS2R R44, SRZ ;  /* 0x00000000002c7805 */ /* 0x000fc4000001ff00 */
[----:B------:R-:W-:Y:S01]  /*0300*/  SHF.L.U32 R19, R10, 0x4, RZ ;  /* 0x000000040a137819 */ /* 0x000fe200000006ff */
[----:B------:R-:W3:Y:S01]  /*0310*/  LDC.64 R106, c[0x0][0x268] ;  /* 0x00009a00ff6a7b82 */ /* 0x000ee20000000a00 */
[----:B------:R-:W-:Y:S02]  /*0320*/  ISETP.NE.AND P1, PT, R2, R11, PT ;  /* 0x0000000b0200720c */ /* 0x000fe40003f25270 */
[----:B------:R-:W-:Y:S02]  /*0330*/  CS2R R46, SRZ ;  /* 0x00000000002e7805 */ /* 0x000fe4000001ff00 */
[----:B------:R-:W-:Y:S02]  /*0340*/  LOP3.LUT R25, R12, 0x8, RZ, 0xfc, !PT ;  /* 0x000000080c197812 */ /* 0x000fe400078efcff */
[----:B------:R-:W-:Y:S01]  /*0350*/  CS2R R48, SRZ ;  /* 0x0000000000307805 */ /* 0x000fe2000001ff00 */
[----:B------:R-:W-:Y:S01]  /*0360*/  UMOV UR4, URZ ;  /* 0x0000003f00047c82 */ /* 0x000fe20008000000 */
[----:B-1----:R-:W-:-:S04]  /*0370*/  LEA R108, P0, R3, R108, 0x2 ;  /* 0x0000006c036c7211 */ /* 0x002fc800078010ff */
[----:B------:R-:W-:Y:S01]  /*0380*/  LEA.HI.X R109, R3, R109, R102, 0x2, P0 ;  /* 0x0000006d036d7211 */ /* 0x000fe200000f1466 */
[----:B0-----:R-:W-:Y:S01]  /*0390*/  IMAD.WIDE.U32 R6, R4, -0x33333333, RZ ;  /* 0xcccccccd04067825 */ /* 0x001fe200078e00ff */
[----:B------:R-:W-:Y:S02]  /*03a0*/  SHF.R.S32.HI R15, RZ, 0x1f, R4 ;  /* 0x0000001fff0f7819 */ /* 0x000fe40000011404 */
[----:B--2---:R-:W-:Y:S01]  /*03b0*/  LEA R6, R9, R8, 0x18 ;  /* 0x0000000809067211 */ /* 0x004fe200078ec0ff */
[----:B---3--:R-:W-:Y:S01]  /*03c0*/  IMAD.WIDE.U32 R106, R25, 0x4, R106 ;  /* 0x00000004196a7825 */ /* 0x008fe200078e006a */
[----:B------:R-:W-:Y:S02]  /*03d0*/  SHF.R.U32.HI R24, RZ, 0x6, R7 ;  /* 0x00000006ff187819 */ /* 0x000fe40000011607 */
[----:B------:R-:W-:Y:S02]  /*03e0*/  SHF.R.U32.HI R7, RZ, 0x2, R4 ;  /* 0x00000002ff077819 */ /* 0x000fe40000011604 */
[----:B------:R-:W-:Y:S01]  /*03f0*/  LEA R5, R9, R5, 0x18 ;  /* 0x0000000509057211 */ /* 0x000fe200078ec0ff */
[C---:B------:R-:W-:Y:S01]  /*0400*/  IMAD.SHL.U32 R9, R2.reuse, 0x10, RZ ;  /* 0x0000001002097824 */ /* 0x040fe200078e00ff */
[----:B------:R-:W-:-:S02]  /*0410*/  LOP3.LUT R8, R2, 0xf, RZ, 0xc0, !PT ;  /* 0x0000000f02087812 */ /* 0x000fc400078ec0ff */
[----:B------:R-:W-:Y:S02]  /*0420*/  LEA.HI R14, R15, R4, RZ, 0x2 ;  /* 0x000000040f0e7211 */ /* 0x000fe400078f10ff */
[----:B------:R-:W-:Y:S02]  /*0430*/  SHF.L.U32 R11, R7, 0x4, RZ ;  /* 0x00000004070b7819 */ /* 0x000fe400000006ff */
[----:B------:R-:W-:Y:S02]  /*0440*/  LOP3.LUT R19, R19, 0xfffffff0, R8, 0xe2, !PT ;  /* 0xfffffff013137812 */ /* 0x000fe400078ee208 */
[----:B------:R-:W-:Y:S02]  /*0450*/  SHF.R.S32.HI R10, RZ, 0x2, R14 ;  /* 0x00000002ff0a7819 */ /* 0x000fe4000001140e */
[----:B------:R-:W-:Y:S02]  /*0460*/  LOP3.LUT R8, R11, 0xfffffff0, R8, 0xe2, !PT ;  /* 0xfffffff00b087812 */ /* 0x000fe400078ee208 */
[----:B------:R-:W-:Y:S01]  /*0470*/  LOP3.LUT R11, R9, 0xf0, RZ, 0xc0, !PT ;  /* 0x000000f0090b7812 */ /* 0x000fe200078ec0ff */
[----:B------:R-:W-:Y:S01]  /*0480*/  IMAD R9, R24, -0x50, R4 ;  /* 0xffffffb018097824 */ /* 0x000fe200078e0204 */
[----:B------:R-:W-:-:S02]  /*0490*/  IADD3 R16, R10, 0x50, RZ ;  /* 0x000000500a107810 */ /* 0x000fc40007ffe0ff */
[----:B------:R-:W-:Y:S01]  /*04a0*/  IADD3 R18, R10, 0xa0, RZ ;  /* 0x000000a00a127810 */ /* 0x000fe20007ffe0ff */
[----:B------:R-:W-:Y:S01]  /*04b0*/  IMAD R13, R9, 0x28, R6 ;  /* 0x00000028090d7824 */ /* 0x000fe200078e0206 */
[----:B------:R-:W-:Y:S02]  /*04c0*/  SHF.R.S32.HI R17, RZ, 0x1f, R16 ;  /* 0x0000001fff117819 */ /* 0x000fe40000011410 */
[----:B------:R-:W-:Y:S02]  /*04d0*/  SHF.R.S32.HI R21, RZ, 0x1f, R18 ;  /* 0x0000001fff157819 */ /* 0x000fe40000011412 */
[----:B------:R-:W-:Y:S01]  /*04e0*/  IADD3 R22, R11, R24, RZ ;  /* 0x000000180b167210 */ /* 0x000fe20007ffe0ff */
[----:B------:R-:W-:Y:S01]  /*04f0*/  IMAD R11, R24, 0x8, R13 ;  /* 0x00000008180b7824 */ /* 0x000fe200078e020d */
[----:B------:R-:W-:Y:S02]  /*0500*/  IADD3 R20, R10, 0xf0, RZ ;  /* 0x000000f00a147810 */ /* 0x000fe40007ffe0ff */
[----:B------:R-:W-:Y:S01]  /*0510*/  LEA.HI R15, R15, R4, RZ, 0x4 ;  /* 0x000000040f0f7211 */ /* 0x000fe200078f20ff */
[----:B------:R-:W-:Y:S01]  /*0520*/  IMAD R22, R22, 0x500, RZ ;  /* 0x0000050016167824 */ /* 0x000fe200078e02ff */
[----:B------:R-:W-:-:S02]  /*0530*/  LEA.HI R17, R17, R16, RZ, 0x2 ;  /* 0x0000001011117211 */ /* 0x000fc400078f10ff */
[----:B------:R-:W-:Y:S02]  /*0540*/  LOP3.LUT R13, R14, 0xfffffffc, RZ, 0xc0, !PT ;  /* 0xfffffffc0e0d7812 */ /* 0x000fe400078ec0ff */
[----:B------:R-:W-:Y:S02]  /*0550*/  LEA.HI R21, R21, R18, RZ, 0x2 ;  /* 0x0000001215157211 */ /* 0x000fe400078f10ff */
[----:B------:R-:W-:Y:S02]  /*0560*/  SHF.R.S32.HI R23, RZ, 0x1f, R20 ;  /* 0x0000001fff177819 */ /* 0x000fe40000011414 */
[----:B------:R-:W-:Y:S02]  /*0570*/  SHF.R.U32.HI R12, RZ, 0x4, R15 ;  /* 0x00000004ff0c7819 */ /* 0x000fe4000001160f */
[----:B------:R-:W-:Y:S02]  /*0580*/  IADD3 R15, -R13, R4, RZ ;  /* 0x000000040d0f7210 */ /* 0x000fe40007ffe1ff */
[----:B------:R-:W-:-:S02]  /*0590*/  SHF.R.U32.HI R14, RZ, 0x2, R17 ;  /* 0x00000002ff0e7819 */ /* 0x000fc40000011611 */
[----:B------:R-:W-:Y:S02]  /*05a0*/  SHF.R.U32.HI R16, RZ, 0x2, R21 ;  /* 0x00000002ff107819 */ /* 0x000fe40000011615 */
[----:B------:R-:W-:Y:S02]  /*05b0*/  SHF.L.U32 R17, R4, 0x1, RZ ;  /* 0x0000000104117819 */ /* 0x000fe400000006ff */
[----:B------:R-:W-:Y:S02]  /*05c0*/  LEA.HI R23, R23, R20, RZ, 0x2 ;  /* 0x0000001417177211 */ /* 0x000fe400078f10ff */
[C---:B------:R-:W-:Y:S02]  /*05d0*/  LOP3.LUT R13, R15.reuse, 0x3, R14, 0x78, !PT ;  /* 0x000000030f0d7812 */ /* 0x040fe400078e780e */
[----:B------:R-:W-:Y:S02]  /*05e0*/  LOP3.LUT R14, R15, 0x3, R16, 0x78, !PT ;  /* 0x000000030f0e7812 */ /* 0x000fe400078e7810 */
[----:B------:R-:W-:-:S02]  /*05f0*/  LOP3.LUT R16, R17, 0x18, RZ, 0xc0, !PT ;  /* 0x0000001811107812 */ /* 0x000fc400078ec0ff */
[----:B------:R-:W-:Y:S02]  /*0600*/  SHF.R.U32.HI R18, RZ, 0x2, R23 ;  /* 0x00000002ff127819 */ /* 0x000fe40000011617 */
[----:B------:R-:W-:Y:S02]  /*0610*/  LOP3.LUT R20, R17, 0x18, RZ, 0xc, !PT ;  /* 0x0000001811147812 */ /* 0x000fe400078e0cff */
[----:B------:R-:W-:Y:S02]  /*0620*/  MOV R21, 0x7fffffe1 ;  /* 0x7fffffe100157802 */ /* 0x000fe40000000f00 */
[----:B------:R-:W-:Y:S02]  /*0630*/  LEA R17, R4, R5, 0x5 ;  /* 0x0000000504117211 */ /* 0x000fe400078e28ff */
[----:B------:R-:W-:Y:S02]  /*0640*/  LOP3.LUT R12, R15, 0x3, R12, 0x78, !PT ;  /* 0x000000030f0c7812 */ /* 0x000fe400078e780c */
[----:B------:R-:W-:Y:S01]  /*0650*/  LOP3.LUT R24, R16, 0x10, RZ, 0x3c, !PT ;  /* 0x0000001010187812 */ /* 0x000fe200078e3cff */
[----:B------:R-:W-:Y:S01]  /*0660*/  IMAD.IADD R20, R17, 0x1, R20 ;  /* 0x0000000111147824 */ /* 0x000fe200078e0214 */
[----:B------:R-:W-:Y:S01]  /*0670*/  LOP3.LUT R15, R15, 0x3, R18, 0x78, !PT ;  /* 0x000000030f0f7812 */ /* 0x000fe200078e7812 */
[----:B------:R-:W-:Y:S01]  /*0680*/  IMAD R18, R19, 0x500, R4 ;  /* 0x0000050013127824 */ /* 0x000fe200078e0204 */
[----:B------:R-:W-:-:S02]  /*0690*/  SEL R19, R21, 0x1, !P1 ;  /* 0x0000000115137807 */ /* 0x000fc40004800000 */
[C---:B------:R-:W-:Y:S02]  /*06a0*/  IADD3 R21, R17.reuse, R16, RZ ;  /* 0x0000001011157210 */ /* 0x040fe40007ffe0ff */
[----:B------:R-:W-:-:S07]  /*06b0*/  IADD3 R23, R17, R24, RZ ;  /* 0x0000001811177210 */ /* 0x000fce0007ffe0ff */
.L_x_1171:
[C---:B------:R-:W-:Y:S01]  /*06c0*/  LOP3.LUT R80, R3.reuse, 0x3, RZ, 0xc0, !PT ;  /* 0x0000000303507812 */ /* 0x040fe200078ec0ff */
[----:B0-----:R-:W0:Y:S01]  /*06d0*/  LDC.64 R54, c[0x0][0x238] ;  /* 0x00008e00ff367b82 */ /* 0x001e220000000a00 */
[--C-:B--2---:R-:W-:Y:S01]  /*06e0*/  SHF.R.U64 R29, R3, 0x2, R102.reuse ;  /* 0x00000002031d7819 */ /* 0x104fe20000001266 */
[----:B------:R-:W-:Y:S01]  /*06f0*/  ULDC.64 UR12, c[0x0][0x248] ;  /* 0x00009200000c7ab9 */ /* 0x000fe20000000a00 */
[----:B------:R-:W-:Y:S01]  /*0700*/  SHF.R.U32.HI R30, RZ, 0x2, R102 ;  /* 0x00000002ff1e7819 */ /* 0x000fe20000011666 */
[----:B------:R-:W-:Y:S01]  /*0710*/  IMAD R80, R80, 0x140, RZ ;  /* 0x0000014050507824 */ /* 0x000fe200078e02ff */
[----:B------:R-:W-:-:S04]  /*0720*/  ULDC UR5, c[0x0][0x250] ;  /* 0x0000940000057ab9 */ /* 0x000fc80000000800 */
[----:B------:R-:W-:-:S04]  /*0730*/  LEA R56, R9, R80, 0x2 ;  /* 0x0000005009387211 */ /* 0x000fc800078e10ff */
[----:B------:R-:W-:Y:S01]  /*0740*/  SHF.R.S32.HI R57, RZ, 0x1f, R56 ;  /* 0x0000001fff397819 */ /* 0x000fe20000011438 */
[----:B------:R-:W-:-:S04]  /*0750*/  IMAD.WIDE.U32 R24, R56, -0x33333333, RZ ;  /* 0xcccccccd38187825 */ /* 0x000fc800078e00ff */
[----:B------:R-:W-:Y:S01]  /*0760*/  IMAD.WIDE.U32 R32, R29, 0x50000, R56 ;  /* 0x000500001d207825 */ /* 0x000fe200078e0038 */
[----:B------:R-:W-:-:S03]  /*0770*/  SHF.R.U32.HI R24, RZ, 0x6, R25 ;  /* 0x00000006ff187819 */ /* 0x000fc60000011619 */
[----:B------:R-:W-:Y:S01]  /*0780*/  IMAD R25, R30, 0x50000, RZ ;  /* 0x000500001e197824 */ /* 0x000fe200078e02ff */
[C---:B------:R-:W-:Y:S02]  /*0790*/  LEA R27, P0, R29.reuse, R24, 0x4 ;  /* 0x000000181d1b7211 */ /* 0x040fe400078020ff */
[----:B------:R-:W-:Y:S02]  /*07a0*/  IADD3 R26, P1, R22, R32, RZ ;  /* 0x00000020161a7210 */ /* 0x000fe40007f3e0ff */
[----:B------:R-:W-:Y:S02]  /*07b0*/  LEA.HI.X R30, R29, RZ, R30, 0x4, P0 ;  /* 0x000000ff1d1e7211 */ /* 0x000fe400000f241e */
[----:B------:R-:W1:Y:S01]  /*07c0*/  LDC.64 R28, c[0x0][0x240] ;  /* 0x00009000ff1c7b82 */ /* 0x000e620000000a00 */
[----:B------:R-:W-:Y:S02]  /*07d0*/  IADD3 R33, R33, R25, RZ ;  /* 0x0000001921217210 */ /* 0x000fe40007ffe0ff */
[----:B------:R-:W-:-:S03]  /*07e0*/  LEA R50, P0, R27, UR12, 0x3 ;  /* 0x0000000c1b327c11 */ /* 0x000fc6000f8018ff */
[----:B------:R-:W-:Y:S01]  /*07f0*/  IMAD.X R25, RZ, RZ, R33, P1 ;  /* 0x000000ffff197224 */ /* 0x000fe200008e0621 */
[----:B------:R-:W-:Y:S01]  /*0800*/  LEA.HI.X R51, R27, UR13, R30, 0x3, P0 ;  /* 0x0000000d1b337c11 */ /* 0x000fe200080f1c1e */
[----:B------:R-:W-:Y:S01]  /*0810*/  ULDC.64 UR12, c[0x0][0x230] ;  /* 0x00008c00000c7ab9 */ /* 0x000fe20000000a00 */
[----:B------:R-:W-:Y:S02]  /*0820*/  IADD3 R27, R22, 0x1400, RZ ;  /* 0x00001400161b7810 */ /* 0x000fe40007ffe0ff */
[C---:B------:R-:W-:Y:S02]  /*0830*/  SHF.L.U64.HI R25, R26.reuse, 0x1, R25 ;  /* 0x000000011a197819 */ /* 0x040fe40000010219 */
[----:B------:R-:W-:Y:S01]  /*0840*/  SHF.L.U32 R26, R26, 0x1, RZ ;  /* 0x000000011a1a7819 */ /* 0x000fe200000006ff */
[----:B------:R-:W2:Y:S01]  /*0850*/  LDG.E.64.CONSTANT R50, desc[UR8][R50.64] ;  /* 0x0000000832327981 */ /* 0x000ea2000c1e9b00 */
[----:B------:R-:W-:Y:S02]  /*0860*/  IADD3 R30, P1, R27, R32, RZ ;  /* 0x000000201b1e7210 */ /* 0x000fe40007f3e0ff */
[----:B------:R-:W-:-:S02]  /*0870*/  IADD3 R52, P0, R26, UR12, RZ ;  /* 0x0000000c1a347c10 */ /* 0x000fc4000ff1e0ff */
[----:B------:R-:W-:Y:S02]  /*0880*/  IADD3.X R31, RZ, R33, RZ, P1, !PT ;  /* 0x00000021ff1f7210 */ /* 0x000fe40000ffe4ff */
[----:B------:R-:W-:Y:S02]  /*0890*/  IADD3.X R53, R25, UR13, RZ, P0, !PT ;  /* 0x0000000d19357c10 */ /* 0x000fe400087fe4ff */
[----:B------:R-:W-:Y:S01]  /*08a0*/  SHF.L.U32 R27, R30, 0x1, RZ ;  /* 0x000000011e1b7819 */ /* 0x000fe200000006ff */
[----:B0-----:R-:W-:-:S03]  /*08b0*/  IMAD.WIDE R54, R56, 0x2, R54 ;  /* 0x0000000238367825 */ /* 0x001fc600078e0236 */
[----:B------:R-:W-:Y:S01]  /*08c0*/  IADD3 R58, P0, R27, UR12, RZ ;  /* 0x0000000c1b3a7c10 */ /* 0x000fe2000ff1e0ff */
[----:B-1----:R-:W-:Y:S01]  /*08d0*/  IMAD.WIDE R56, R56, 0x2, R28 ;  /* 0x0000000238387825 */ /* 0x002fe200078e021c */
[----:B------:R-:W-:Y:S01]  /*08e0*/  SHF.L.U64.HI R28, R30, 0x1, R31 ;  /* 0x000000011e1c7819 */ /* 0x000fe2000001021f */
[----:B------:R-:W3:Y:S02]  /*08f0*/  LDG.E.64.CONSTANT R52, desc[UR8][R52.64] ;  /* 0x0000000834347981 */ /* 0x000ee4000c1e9b00 */
[----:B------:R-:W-:Y:S01]  /*0900*/  VIADD R29, R22, 0x2800 ;  /* 0x00002800161d7836 */ /* 0x000fe20000000000 */
[----:B------:R-:W-:Y:S01]  /*0910*/  IADD3.X R59, R28, UR13, RZ, P0, !PT ;  /* 0x0000000d1c3b7c10 */ /* 0x000fe200087fe4ff */
[----:B------:R-:W4:Y:S03]  /*0920*/  LDG.E.64.CONSTANT R56, desc[UR8][R56.64] ;  /* 0x0000000838387981 */ /* 0x000f26000c1e9b00 */
[----:B------:R-:W-:Y:S01]  /*0930*/  IADD3 R30, P0, R29, R32, RZ ;  /* 0x000000201d1e7210 */ /* 0x000fe20007f1e0ff */
[----:B------:R-:W5:Y:S03]  /*0940*/  LDG.E.64.CONSTANT R54, desc[UR8][R54.64] ;  /* 0x0000000836367981 */ /* 0x000f66000c1e9b00 */
[----:B------:R-:W-:Y:S01]  /*0950*/  IADD3.X R31, RZ, R33, RZ, P0, !PT ;  /* 0x00000021ff1f7210 */ /* 0x000fe200007fe4ff */
[----:B------:R-:W4:Y:S01]  /*0960*/  LDG.E.64.CONSTANT R58, desc[UR8][R58.64] ;  /* 0x000000083a3a7981 */ /* 0x000f22000c1e9b00 */
[----:B------:R-:W-:-:S02]  /*0970*/  SHF.L.U32 R29, R30, 0x1, RZ ;  /* 0x000000011e1d7819 */ /* 0x000fc400000006ff */
[----:B------:R-:W-:Y:S02]  /*0980*/  SHF.L.U64.HI R30, R30, 0x1, R31 ;  /* 0x000000011e1e7819 */ /* 0x000fe4000001021f */
[----:B------:R-:W-:-:S04]  /*0990*/  IADD3 R60, P0, R29, UR12, RZ ;  /* 0x0000000c1d3c7c10 */ /* 0x000fc8000ff1e0ff */
[----:B------:R-:W-:-:S06]  /*09a0*/  IADD3.X R61, R30, UR13, RZ, P0, !PT ;  /* 0x0000000d1e3d7c10 */ /* 0x000fcc00087fe4ff */
[----:B------:R-:W5:Y:S01]  /*09b0*/  LDG.E.64.CONSTANT R60, desc[UR8][R60.64] ;  /* 0x000000083c3c7981 */ /* 0x000f62000c1e9b00 */
[----:B------:R-:W-:-:S04]  /*09c0*/  IADD3 R31, R22, 0x3c00, RZ ;  /* 0x00003c00161f7810 */ /* 0x000fc80007ffe0ff */
[----:B------:R-:W-:-:S04]  /*09d0*/  IADD3 R32, P0, R31, R32, RZ ;  /* 0x000000201f207210 */ /* 0x000fc80007f1e0ff */
[----:B------:R-:W-:Y:S01]  /*09e0*/  IADD3.X R33, RZ, R33, RZ, P0, !PT ;  /* 0x00000021ff217210 */ /* 0x000fe200007fe4ff */
[----:B------:R-:W-:-:S03]  /*09f0*/  IMAD.SHL.U32 R31, R32, 0x2, RZ ;  /* 0x00000002201f7824 */ /* 0x000fc600078e00ff */
        /* <DEDUP_REMOVED lines=17> */
[----:B--2---:R-:W-:-:S06]  /*0b10*/  FADD.FTZ R33, R51, UR5 ;  /* 0x0000000533217e21 */ /* 0x004fcc0008010000 */
[----:B------:R-:W0:Y:S01]  /*0b20*/  MUFU.RSQ R33, R33 ;  /* 0x0000002100217308 */ /* 0x000e220000001400 */
[----:B---3--:R-:W-:-:S05]  /*0b30*/  SHF.L.U32 R35, R52, 0x10, RZ ;  /* 0x0000001034237819 */ /* 0x008fca00000006ff */
[----:B------:R-:W-:Y:S01]  /*0b40*/  FADD.FTZ R34, -R50, R35 ;  /* 0x0000002332227221 */ /* 0x000fe20000010100 */
[----:B------:R-:W-:-:S03]  /*0b50*/  SHF.L.U32 R35, R53, 0x10, RZ ;  /* 0x0000001035237819 */ /* 0x000fc600000006ff */
[----:B0-----:R-:W-:Y:S02]  /*0b60*/  FMUL.FTZ R103, R33, R34 ;  /* 0x0000002221677220 */ /* 0x001fe40000410000 */
[----:B------:R-:W-:Y:S01]  /*0b70*/  FADD.FTZ R34, -R50, R35 ;  /* 0x0000002332227221 */ /* 0x000fe20000010100 */
[----:B----4-:R-:W-:-:S03]  /*0b80*/  SHF.L.U32 R37, R58, 0x10, RZ ;  /* 0x000000103a257819 */ /* 0x010fc600000006ff */
[----:B------:R-:W-:Y:S01]  /*0b90*/  FMUL.FTZ R99, R33, R34 ;  /* 0x0000002221637220 */ /* 0x000fe20000410000 */
[----:B------:R-:W-:Y:S01]  /*0ba0*/  SHF.L.U32 R83, R57, 0x10, RZ ;  /* 0x0000001039537819 */ /* 0x000fe200000006ff */
[----:B------:R-:W-:Y:S01]  /*0bb0*/  FADD.FTZ R34, -R50, R37 ;  /* 0x0000002532227221 */ /* 0x000fe20000010100 */
[----:B------:R-:W-:Y:S01]  /*0bc0*/  SHF.L.U32 R37, R59, 0x10, RZ ;  /* 0x000000103b257819 */ /* 0x000fe200000006ff */
[----:B-----5:R-:W-:Y:S01]  /*0bd0*/  IMAD.U32 R98, R55, 0x10000, RZ ;  /* 0x0001000037627824 */ /* 0x020fe200078e00ff */
[----:B------:R-:W-:-:S03]  /*0be0*/  SHF.L.U32 R100, R54, 0x10, RZ ;  /* 0x0000001036647819 */ /* 0x000fc600000006ff */
[----:B------:R-:W-:Y:S01]  /*0bf0*/  FFMA.FTZ R72, R99, R98, R83 ;  /* 0x0000006263487223 */ /* 0x000fe20000010053 */
[--C-:B------:R-:W-:Y:S01]  /*0c00*/  FADD.FTZ R36, -R50, R37.reuse ;  /* 0x0000002532247221 */ /* 0x100fe20000010100 */
[----:B------:R-:W-:Y:S02]  /*0c10*/  PRMT R37, R52, 0x7632, R37 ;  /* 0x0000763234257816 */ /* 0x000fe40000000025 */
[----:B------:R-:W-:Y:S01]  /*0c20*/  SHF.L.U32 R39, R60, 0x10, RZ ;  /* 0x000000103c277819 */ /* 0x000fe200000006ff */
[----:B------:R-:W-:Y:S01]  /*0c30*/  FMUL.FTZ R38, R72, -1.4426950216293334961 ;  /* 0xbfb8aa3b48267820 */ /* 0x000fe20000410000 */
[----:B------:R-:W-:Y:S01]  /*0c40*/  SHF.L.U32 R81, R56, 0x10, RZ ;  /* 0x0000001038517819 */ /* 0x000fe200000006ff */
[----:B------:R-:W-:Y:S01]  /*0c50*/  IMAD.U32 R37, R37, 0x10000, RZ ;  /* 0x0001000025257824 */ /* 0x000fe200078e00ff */
[----:B------:R-:W-:Y:S01]  /*0c60*/  PRMT R51, R53, 0x7632, R51 ;  /* 0x0000763235337816 */ /* 0x000fe20000000033 */
[----:B------:R-:W-:Y:S01]  /*0c70*/  FADD.FTZ R78, -R50, R39 ;  /* 0x00000027324e7221 */ /* 0x000fe20000010100 */
[----:B------:R0:W-:Y:S01]  /*0c80*/  MUFU.EX2 R88, R38 ;  /* 0x0000002600587308 */ /* 0x0001e20000000800 */
[----:B------:R-:W-:Y:S01]  /*0c90*/  FFMA.FTZ R73, R103, R100, R81 ;  /* 0x0000006467497223 */ /* 0x000fe20000010051 */
[----:B------:R-:W-:-:S02]  /*0ca0*/  SHF.L.U32 R75, R51, 0x10, RZ ;  /* 0x00000010334b7819 */ /* 0x000fc400000006ff */
[----:B------:R-:W-:Y:S01]  /*0cb0*/  PRMT R40, R54, 0x7632, R40 ;  /* 0x0000763236287816 */ /* 0x000fe20000000028 */
[----:B------:R-:W-:Y:S01]  /*0cc0*/  FMUL.FTZ R35, R73, -1.4426950216293334961 ;  /* 0xbfb8aa3b49237820 */ /* 0x000fe20000410000 */
[----:B------:R-:W-:Y:S01]  /*0cd0*/  PRMT R79, R56, 0x7632, R79 ;  /* 0x00007632384f7816 */ /* 0x000fe2000000004f */
[----:B0-----:R-:W-:Y:S01]  /*0ce0*/  FMUL.FTZ R38, R33, R78 ;  /* 0x0000004e21267220 */ /* 0x001fe20000410000 */
[----:B------:R-:W-:Y:S01]  /*0cf0*/  FADD.FTZ R78, -R50, R37 ;  /* 0x00000025324e7221 */ /* 0x000fe20000010100 */
[----:B------:R-:W-:Y:S02]  /*0d00*/  PRMT R41, R55, 0x7632, R41 ;  /* 0x0000763237297816 */ /* 0x000fe40000000029 */
[----:B------:R-:W-:Y:S01]  /*0d10*/  PRMT R76, R57, 0x7632, R76 ;  /* 0x00007632394c7816 */ /* 0x000fe2000000004c */
[----:B------:R-:W-:Y:S01]  /*0d20*/  FMUL.FTZ R87, R33, R78 ;  /* 0x0000004e21577220 */ /* 0x000fe20000410000 */
[----:B------:R-:W-:Y:S01]  /*0d30*/  SHF.L.U32 R40, R40, 0x10, RZ ;  /* 0x0000001028287819 */ /* 0x000fe200000006ff */
[----:B------:R-:W-:Y:S01]  /*0d40*/  FADD.FTZ R78, -R50, R75 ;  /* 0x0000004b324e7221 */ /* 0x000fe20000010100 */
[----:B------:R-:W-:Y:S01]  /*0d50*/  SHF.L.U32 R79, R79, 0x10, RZ ;  /* 0x000000104f4f7819 */ /* 0x000fe200000006ff */
[----:B------:R-:W0:Y:S01]  /*0d60*/  MUFU.EX2 R74, R35 ;  /* 0x00000023004a7308 */ /* 0x000e220000000800 */
[----:B------:R-:W-:Y:S01]  /*0d70*/  SHF.L.U32 R41, R41, 0x10, RZ ;  /* 0x0000001029297819 */ /* 0x000fe200000006ff */
[----:B------:R-:W-:-:S02]  /*0d80*/  IMAD.U32 R76, R76, 0x10000, RZ ;  /* 0x000100004c4c7824 */ /* 0x000fc400078e00ff */
[----:B------:R-:W-:Y:S01]  /*0d90*/  FMUL.FTZ R77, R33, R78 ;  /* 0x0000004e214d7220 */ /* 0x000fe20000410000 */
[----:B------:R-:W-:-:S03]  /*0da0*/  FFMA.FTZ R82, R87, R40, R79 ;  /* 0x0000002857527223 */ /* 0x000fc6000001004f */
[----:B------:R-:W-:Y:S01]  /*0db0*/  FFMA.FTZ R86, R77, R41, R76 ;  /* 0x000000294d567223 */ /* 0x000fe2000001004c */
[----:B------:R-:W-:-:S03]  /*0dc0*/  FMUL.FTZ R75, R82, -1.4426950216293334961 ;  /* 0xbfb8aa3b524b7820 */ /* 0x000fc60000410000 */
[----:B------:R-:W-:-:S03]  /*0dd0*/  FMUL.FTZ R78, R86, -1.4426950216293334961 ;  /* 0xbfb8aa3b564e7820 */ /* 0x000fc60000410000 */
[----:B------:R-:W1:Y:S01]  /*0de0*/  MUFU.EX2 R75, R75 ;  /* 0x0000004b004b7308 */ /* 0x000e620000000800 */
[----:B0-----:R-:W-:-:S07]  /*0df0*/  FADD.FTZ R85, R74, 1 ;  /* 0x3f8000004a557421 */ /* 0x001fce0000010000 */
[----:B------:R-:W0:Y:S01]  /*0e00*/  MUFU.EX2 R78, R78 ;  /* 0x0000004e004e7308 */ /* 0x000e220000000800 */
[----:B------:R-:W-:-:S07]  /*0e10*/  FADD.FTZ R88, R88, 1 ;  /* 0x3f80000058587421 */ /* 0x000fce0000010000 */
[----:B------:R-:W2:Y:S01]  /*0e20*/  MUFU.RCP R85, R85 ;  /* 0x0000005500557308 */ /* 0x000ea20000001000 */
[----:B------:R-:W-:Y:S01]  /*0e30*/  SHF.L.U32 R91, R61, 0x10, RZ ;  /* 0x000000103d5b7819 */ /* 0x000fe200000006ff */
[----:B-1----:R-:W-:Y:S01]  /*0e40*/  FADD.FTZ R93, R75, 1 ;  /* 0x3f8000004b5d7421 */ /* 0x002fe20000010000 */
[----:B------:R-:W-:-:S03]  /*0e50*/  PRMT R74, R58, 0x7632, R74 ;  /* 0x000076323a4a7816 */ /* 0x000fc6000000004a */
[----:B------:R-:W-:Y:S02]  /*0e60*/  FADD.FTZ R92, -R50, R91 ;  /* 0x0000005b325c7221 */ /* 0x000fe40000010100 */
[----:B------:R-:W1:Y:S01]  /*0e70*/  MUFU.RCP R88, R88 ;  /* 0x0000005800587308 */ /* 0x000e620000001000 */
[----:B0-----:R-:W-:Y:S01]  /*0e80*/  FADD.FTZ R95, R78, 1 ;  /* 0x3f8000004e5f7421 */ /* 0x001fe20000010000 */
[----:B------:R-:W-:Y:S01]  /*0e90*/  SHF.L.U32 R91, R74, 0x10, RZ ;  /* 0x000000104a5b7819 */ /* 0x000fe200000006ff */
[----:B------:R-:W-:-:S05]  /*0ea0*/  FMUL.FTZ R34, R33, R34 ;  /* 0x0000002221227220 */ /* 0x000fca0000410000 */
[----:B------:R-:W0:Y:S01]  /*0eb0*/  MUFU.RCP R93, R93 ;  /* 0x0000005d005d7308 */ /* 0x000e220000001000 */
[----:B--2---:R-:W-:Y:S01]  /*0ec0*/  FADD.FTZ R90, -R85, 1 ;  /* 0x3f800000555a7421 */ /* 0x004fe20000010100 */
[----:B------:R-:W-:Y:S01]  /*0ed0*/  FADD.FTZ R104, -R50, R91 ;  /* 0x0000005b32687221 */ /* 0x000fe20000010100 */
[----:B------:R-:W-:Y:S01]  /*0ee0*/  FFMA.FTZ R89, R100, R34, R81 ;  /* 0x0000002264597223 */ /* 0x000fe20000010051 */
[----:B------:R-:W-:Y:S01]  /*0ef0*/  SHF.L.U32 R75, R62, 0x10, RZ ;  /* 0x000000103e4b7819 */ /* 0x000fe200000006ff */
[----:B------:R-:W-:Y:S01]  /*0f00*/  FMUL.FTZ R36, R33, R36 ;  /* 0x0000002421247220 */ /* 0x000fe20000410000 */
[----:B------:R-:W-:Y:S02]  /*0f10*/  PRMT R78, R59, 0x7632, R78 ;  /* 0x000076323b4e7816 */ /* 0x000fe4000000004e */
[----:B------:R-:W2:Y:S01]  /*0f20*/  MUFU.RCP R95, R95 ;  /* 0x0000005f005f7308 */ /* 0x000ea20000001000 */
[----:B------:R-:W-:Y:S01]  /*0f30*/  FMUL.FTZ R92, R33, R92 ;  /* 0x0000005c215c7220 */ /* 0x000fe20000410000 */
[----:B------:R-:W-:Y:S01]  /*0f40*/  FFMA.FTZ R96, R73, R90, 1 ;  /* 0x3f80000049607423 */ /* 0x000fe2000001005a */
[----:B------:R-:W-:Y:S01]  /*0f50*/  FMUL.FTZ R73, R33, R104 ;  /* 0x0000006821497220 */ /* 0x000fe20000410000 */
[----:B------:R-:W-:Y:S01]  /*0f60*/  FMUL.FTZ R35, R89, -1.4426950216293334961 ;  /* 0xbfb8aa3b59237820 */ /* 0x000fe20000410000 */
[----:B------:R-:W-:Y:S01]  /*0f70*/  SHF.L.U32 R97, R78, 0x10, RZ ;  /* 0x000000104e617819 */ /* 0x000fe200000006ff */
[----:B------:R-:W-:Y:S01]  /*0f80*/  FFMA.FTZ R39, R98, R36, R83 ;  /* 0x0000002462277223 */ /* 0x000fe20000010053 */
[----:B------:R-:W-:Y:S01]  /*0f90*/  FADD.FTZ R94, -R50, R75 ;  /* 0x0000004b325e7221 */ /* 0x000fe20000010100 */
[----:B------:R-:W-:Y:S01]  /*0fa0*/  FFMA.FTZ R75, R98, R92, R83 ;  /* 0x0000005c624b7223 */ /* 0x000fe20000010053 */
[----:B------:R-:W-:Y:S01]  /*0fb0*/  FFMA.FTZ R90, R40, R73, R79 ;  /* 0x00000049285a7223 */ /* 0x000fe2000001004f */
[----:B-1----:R-:W-:Y:S01]  /*0fc0*/  FADD.FTZ R91, -R88, 1 ;  /* 0x3f800000585b7421 */ /* 0x002fe20000010100 */
[----:B------:R-:W-:Y:S01]  /*0fd0*/  FMUL.FTZ R84, R39, -1.4426950216293334961 ;  /* 0xbfb8aa3b27547820 */ /* 0x000fe20000410000 */
[----:B------:R-:W-:Y:S01]  /*0fe0*/  FMUL.FTZ R94, R33, R94 ;  /* 0x0000005e215e7220 */ /* 0x000fe20000410000 */
[----:B------:R-:W-:Y:S01]  /*0ff0*/  FADD.FTZ R104, -R50, R97 ;  /* 0x0000006132687221 */ /* 0x000fe20000010100 */
[----:B------:R-:W1:Y:S01]  /*1000*/  MUFU.EX2 R35, R35 ;  /* 0x0000002300237308 */ /* 0x000e620000000800 */
[----:B------:R-:W-:Y:S01]  /*1010*/  FMUL.FTZ R105, R75, -1.4426950216293334961 ;  /* 0xbfb8aa3b4b697820 */ /* 0x000fe20000410000 */
[----:B------:R-:W-:Y:S01]  /*1020*/  FMUL.FTZ R96, R85, R96 ;  /* 0x0000006055607220 */ /* 0x000fe20000410000 */
[----:B------:R-:W-:Y:S01]  /*1030*/  FMUL.FTZ R85, R90, -1.4426950216293334961 ;  /* 0xbfb8aa3b5a557820 */ /* 0x000fe20000410000 */
[----:B------:R-:W-:Y:S01]  /*1040*/  FFMA.FTZ R101, R72, R91, 1 ;  /* 0x3f80000048657423 */ /* 0x000fe2000001005b */
[----:B0-----:R-:W-:Y:S01]  /*1050*/  FADD.FTZ R97, -R93, 1 ;  /* 0x3f8000005d617421 */ /* 0x001fe20000010100 */
[C-C-:B------:R-:W-:Y:S01]  /*1060*/  FFMA.FTZ R51, R100.reuse, R38, R81.reuse ;  /* 0x0000002664337223 */ /* 0x140fe20000010051 */
[----:B------:R-:W-:Y:S01]  /*1070*/  FFMA.FTZ R74, R100, R94, R81 ;  /* 0x0000005e644a7223 */ /* 0x000fe20000010051 */
[----:B------:R-:W-:Y:S01]  /*1080*/  FMUL.FTZ R72, R33, R104 ;  /* 0x0000006821487220 */ /* 0x000fe20000410000 */
[----:B------:R2:W-:Y:S01]  /*1090*/  MUFU.EX2 R81, R105 ;  /* 0x0000006900517308 */ /* 0x0005e20000000800 */
[----:B------:R-:W-:-:S02]  /*10a0*/  FFMA.FTZ R82, R82, R97, 1 ;  /* 0x3f80000052527423 */ /* 0x000fc40000010061 */
[----:B------:R-:W-:-:S05]  /*10b0*/  FFMA.FTZ R91, R41, R72, R76 ;  /* 0x00000048295b7223 */ /* 0x000fca000001004c */
[----:B------:R-:W0:Y:S01]  /*10c0*/  MUFU.EX2 R84, R84 ;  /* 0x0000005400547308 */ /* 0x000e220000000800 */
[----:B--2---:R-:W-:Y:S01]  /*10d0*/  FADD.FTZ R105, -R95, 1 ;  /* 0x3f8000005f697421 */ /* 0x004fe20000010100 */
[----:B------:R-:W-:Y:S01]  /*10e0*/  FMUL.FTZ R97, R93, R82 ;  /* 0x000000525d617220 */ /* 0x000fe20000410000 */
[----:B------:R-:W-:Y:S02]  /*10f0*/  FMUL.FTZ R104, R88, R101 ;  /* 0x0000006558687220 */ /* 0x000fe40000410000 */
[----:B------:R-:W-:-:S03]  /*1100*/  FFMA.FTZ R86, R86, R105, 1 ;  /* 0x3f80000056567423 */ /* 0x000fc60000010069 */
[----:B------:R-:W2:Y:S01]  /*1110*/  MUFU.EX2 R85, R85 ;  /* 0x0000005500557308 */ /* 0x000ea20000000800 */
[----:B------:R-:W-:Y:S01]  /*1120*/  FMUL.FTZ R105, R91, -1.4426950216293334961 ;  /* 0xbfb8aa3b5b697820 */ /* 0x000fe20000410000 */
[C---:B------:R-:W-:Y:S01]  /*1130*/  PRMT R82, R64.reuse, 0x7632, R82 ;  /* 0x0000763240527816 */ /* 0x040fe20000000052 */
[----:B------:R-:W-:Y:S01]  /*1140*/  IMAD.U32 R101, R64, 0x10000, RZ ;  /* 0x0001000040657824 */ /* 0x000fe200078e00ff */
[----:B------:R-:W-:Y:S01]  /*1150*/  PRMT R88, R65, 0x7632, R88 ;  /* 0x0000763241587816 */ /* 0x000fe20000000058 */
[----:B------:R-:W-:Y:S01]  /*1160*/  FMUL.FTZ R95, R95, R86 ;  /* 0x000000565f5f7220 */ /* 0x000fe20000410000 */
[----:B------:R-:W-:Y:S02]  /*1170*/  SHF.L.U32 R82, R82, 0x10, RZ ;  /* 0x0000001052527819 */ /* 0x000fe400000006ff */
[----:B------:R3:W4:Y:S01]  /*1180*/  MUFU.EX2 R86, R105 ;  /* 0x0000006900567308 */ /* 0x0007220000000800 */
[----:B------:R-:W-:Y:S01]  /*1190*/  SHF.L.U32 R88, R88, 0x10, RZ ;  /* 0x0000001058587819 */ /* 0x000fe200000006ff */
[----:B-1----:R-:W-:Y:S01]  /*11a0*/  FADD.FTZ R93, R35, 1 ;  /* 0x3f800000235d7421 */ /* 0x002fe20000010000 */
[----:B------:R-:W-:Y:S01]  /*11b0*/  FMUL.FTZ R101, R101, R96 ;  /* 0x0000006065657220 */ /* 0x000fe20000410000 */
[----:B------:R-:W-:Y:S01]  /*11c0*/  SHF.L.U32 R35, R65, 0x10, RZ ;  /* 0x0000001041237819 */ /* 0x000fe200000006ff */
[----:B------:R-:W-:Y:S01]  /*11d0*/  FMUL.FTZ R96, R82, R97 ;  /* 0x0000006152607220 */ /* 0x000fe20000410000 */
[----:B------:R-:W-:Y:S01]  /*11e0*/  FMUL.FTZ R82, R88, R95 ;  /* 0x0000005f58527220 */ /* 0x000fe20000410000 */
[-C--:B------:R-:W-:Y:S01]  /*11f0*/  FFMA.FTZ R97, R100, R101.reuse, RZ ;  /* 0x0000006564617223 */ /* 0x080fe200000100ff */
[----:B0-----:R-:W-:Y:S01]  /*1200*/  FADD.FTZ R95, R84, 1 ;  /* 0x3f800000545f7421 */ /* 0x001fe20000010000 */
[----:B------:R-:W-:Y:S01]  /*1210*/  FMUL.FTZ R88, R100, R101 ;  /* 0x0000006564587220 */ /* 0x000fe20000410000 */
[----:B---3--:R-:W-:Y:S01]  /*1220*/  SHF.L.U32 R105, R63, 0x10, RZ ;  /* 0x000000103f697819 */ /* 0x008fe200000006ff */
[----:B------:R-:W-:Y:S01]  /*1230*/  FMUL.FTZ R35, R35, R104 ;  /* 0x0000006823237220 */ /* 0x000fe20000410000 */
[----:B------:R-:W-:Y:S01]  /*1240*/  PRMT R84, R60, 0x7632, R84 ;  /* 0x000076323c547816 */ /* 0x000fe20000000054 */
[----:B--2---:R-:W-:Y:S01]  /*1250*/  FADD.FTZ R104, R85, 1 ;  /* 0x3f80000055687421 */ /* 0x004fe20000010000 */
[-C--:B------:R-:W-:Y:S01]  /*1260*/  FFMA.FTZ R44, R87, R96.reuse, R44 ;  /* 0x00000060572c7223 */ /* 0x080fe2000001002c */
[----:B------:R-:W-:Y:S01]  /*1270*/  FADD.FTZ R45, R96, R45 ;  /* 0x0000002d602d7221 */ /* 0x000fe20000010000 */
[C---:B------:R-:W-:Y:S01]  /*1280*/  FFMA.FTZ R85, R40.reuse, R96, R97 ;  /* 0x0000006028557223 */ /* 0x040fe20000010061 */
[----:B------:R-:W-:Y:S01]  /*1290*/  FFMA.FTZ R88, R103, R88, RZ ;  /* 0x0000005867587223 */ /* 0x000fe200000100ff */
[----:B------:R-:W-:Y:S01]  /*12a0*/  FMUL.FTZ R96, R40, R96 ;  /* 0x0000006028607220 */ /* 0x000fe20000410000 */
[----:B------:R-:W-:Y:S01]  /*12b0*/  FADD.FTZ R110, -R50, R105 ;  /* 0x00000069326e7221 */ /* 0x000fe20000010100 */
[----:B------:R-:W-:Y:S01]  /*12c0*/  IMAD.U32 R97, R84, 0x10000, RZ ;  /* 0x0001000054617824 */ /* 0x000fe200078e00ff */
[----:B------:R-:W0:Y:S01]  /*12d0*/  MUFU.RCP R93, R93 ;  /* 0x0000005d005d7308 */ /* 0x000e220000001000 */
[----:B------:R-:W-:Y:S01]  /*12e0*/  FFMA.FTZ R88, R87, R96, R88 ;  /* 0x0000006057587223 */ /* 0x000fe20000010058 */
[----:B------:R-:W-:Y:S01]  /*12f0*/  FMUL.FTZ R96, R33, R110 ;  /* 0x0000006e21607220 */ /* 0x000fe20000410000 */
[----:B------:R-:W-:Y:S01]  /*1300*/  PRMT R84, R61, 0x7632, R84 ;  /* 0x000076323d547816 */ /* 0x000fe20000000054 */
[----:B----4-:R-:W-:Y:S01]  /*1310*/  FADD.FTZ R110, R86, 1 ;  /* 0x3f800000566e7421 */ /* 0x010fe20000010000 */
[----:B------:R-:W-:-:S03]  /*1320*/  FADD.FTZ R112, -R50, R97 ;  /* 0x0000006132707221 */ /* 0x000fc60000010100 */
[----:B------:R-:W1:Y:S01]  /*1330*/  MUFU.RCP R95, R95 ;  /* 0x0000005f005f7308 */ /* 0x000e620000001000 */
[C---:B------:R-:W-:Y:S01]  /*1340*/  FMUL.FTZ R87, R98.reuse, R35 ;  /* 0x0000002362577220 */ /* 0x040fe20000410000 */
[----:B------:R-:W-:Y:S01]  /*1350*/  FFMA.FTZ R86, R98, R96, R83 ;  /* 0x0000006062567223 */ /* 0x000fe20000010053 */
[----:B------:R-:W-:Y:S01]  /*1360*/  SHF.L.U32 R97, R84, 0x10, RZ ;  /* 0x0000001054617819 */ /* 0x000fe200000006ff */
[----:B------:R-:W-:-:S04]  /*1370*/  FMUL.FTZ R83, R33, R112 ;  /* 0x0000007021537220 */ /* 0x000fc80000410000 */
[----:B------:R-:W2:Y:S01]  /*1380*/  MUFU.RCP R104, R104 ;  /* 0x0000006800687308 */ /* 0x000ea20000001000 */
[----:B------:R-:W-:Y:S01]  /*1390*/  FFMA.FTZ R84, R99, R87, R88 ;  /* 0x0000005763547223 */ /* 0x000fe20000010058 */
[----:B------:R-:W-:Y:S01]  /*13a0*/  FMUL.FTZ R37, R51, -1.4426950216293334961 ;  /* 0xbfb8aa3b33257820 */ /* 0x000fe20000410000 */
[----:B------:R-:W-:Y:S01]  /*13b0*/  FMUL.FTZ R105, R41, R82 ;  /* 0x0000005229697220 */ /* 0x000fe20000410000 */
[----:B------:R-:W-:Y:S01]  /*13c0*/  FFMA.FTZ R88, R40, R83, R79 ;  /* 0x0000005328587223 */ /* 0x000fe2000001004f */
[----:B------:R-:W-:-:S03]  /*13d0*/  FADD.FTZ R114, -R50, R97 ;  /* 0x0000006132727221 */ /* 0x000fc60000010100 */
[----:B------:R-:W3:Y:S01]  /*13e0*/  MUFU.RCP R110, R110 ;  /* 0x0000006e006e7308 */ /* 0x000ee20000001000 */
[----:B------:R-:W-:Y:S01]  /*13f0*/  FFMA.FTZ R105, R77, R105, R84 ;  /* 0x000000694d697223 */ /* 0x000fe20000010054 */
[----:B------:R-:W-:Y:S01]  /*1400*/  FMUL.FTZ R97, R88, -1.4426950216293334961 ;  /* 0xbfb8aa3b58617820 */ /* 0x000fe20000410000 */
[----:B------:R-:W-:Y:S01]  /*1410*/  FMUL.FTZ R84, R33, R114 ;  /* 0x0000007221547220 */ /* 0x000fe20000410000 */
[----:B0-----:R-:W-:Y:S01]  /*1420*/  FADD.FTZ R112, -R93, 1 ;  /* 0x3f8000005d707421 */ /* 0x001fe20000010100 */
[----:B-1----:R-:W-:-:S03]  /*1430*/  FADD.FTZ R114, -R95, 1 ;  /* 0x3f8000005f727421 */ /* 0x002fc60000010100 */
[----:B------:R-:W0:Y:S01]  /*1440*/  MUFU.EX2 R37, R37 ;  /* 0x0000002500257308 */ /* 0x000e220000000800 */
[----:B------:R-:W-:Y:S01]  /*1450*/  FFMA.FTZ R112, R89, R112, 1 ;  /* 0x3f80000059707423 */ /* 0x000fe20000010070 */
[----:B------:R-:W-:Y:S01]  /*1460*/  FFMA.FTZ R114, R39, R114, 1 ;  /* 0x3f80000027727423 */ /* 0x000fe20000010072 */
[----:B--2---:R-:W-:Y:S01]  /*1470*/  FADD.FTZ R39, -R104, 1 ;  /* 0x3f80000068277421 */ /* 0x004fe20000010100 */
[----:B------:R-:W-:-:S04]  /*1480*/  FFMA.FTZ R89, R41, R84, R76 ;  /* 0x0000005429597223 */ /* 0x000fc8000001004c */
[----:B------:R-:W1:Y:S01]  /*1490*/  MUFU.EX2 R97, R97 ;  /* 0x0000006100617308 */ /* 0x000e620000000800 */
[----:B------:R-:W-:Y:S01]  /*14a0*/  FMUL.FTZ R111, R93, R112 ;  /* 0x000000705d6f7220 */ /* 0x000fe20000410000 */
[----:B---3--:R-:W-:Y:S01]  /*14b0*/  FADD.FTZ R112, -R110, 1 ;  /* 0x3f8000006e707421 */ /* 0x008fe20000010100 */
[----:B------:R-:W-:Y:S01]  /*14c0*/  FFMA.FTZ R39, R90, R39, 1 ;  /* 0x3f8000005a277423 */ /* 0x000fe20000010027 */
[----:B------:R-:W-:Y:S01]  /*14d0*/  FMUL.FTZ R116, R89, -1.4426950216293334961 ;  /* 0xbfb8aa3b59747820 */ /* 0x000fe20000410000 */
[----:B------:R-:W-:Y:S01]  /*14e0*/  FMUL.FTZ R114, R95, R114 ;  /* 0x000000725f727220 */ /* 0x000fe20000410000 */
[----:B------:R-:W-:Y:S01]  /*14f0*/  FFMA.FTZ R93, R91, R112, 1 ;  /* 0x3f8000005b5d7423 */ /* 0x000fe20000010070 */
[----:B------:R-:W-:Y:S01]  /*1500*/  FMUL.FTZ R113, R104, R39 ;  /* 0x0000002768717220 */ /* 0x000fe20000410000 */
[----:B------:R-:W2:Y:S01]  /*1510*/  MUFU.EX2 R95, R116 ;  /* 0x00000074005f7308 */ /* 0x000ea20000000800 */
[C---:B------:R-:W-:Y:S02]  /*1520*/  SHF.L.U32 R90, R66.reuse, 0x10, RZ ;  /* 0x00000010425a7819 */ /* 0x040fe400000006ff */
[----:B------:R-:W-:Y:S01]  /*1530*/  PRMT R39, R66, 0x7632, R39 ;  /* 0x0000763242277816 */ /* 0x000fe20000000027 */
[----:B0-----:R-:W-:Y:S01]  /*1540*/  FADD.FTZ R115, R37, 1 ;  /* 0x3f80000025737421 */ /* 0x001fe20000010000 */
[----:B------:R-:W-:Y:S01]  /*1550*/  FMUL.FTZ R104, R110, R93 ;  /* 0x0000005d6e687220 */ /* 0x000fe20000410000 */
[----:B------:R-:W-:Y:S01]  /*1560*/  FMUL.FTZ R37, R90, R111 ;  /* 0x0000006f5a257220 */ /* 0x000fe20000410000 */
[----:B------:R-:W-:Y:S01]  /*1570*/  SHF.L.U32 R110, R39, 0x10, RZ ;  /* 0x00000010276e7819 */ /* 0x000fe200000006ff */
[----:B------:R-:W-:Y:S01]  /*1580*/  FADD.FTZ R111, R81, 1 ;  /* 0x3f800000516f7421 */ /* 0x000fe20000010000 */
[----:B------:R-:W-:Y:S01]  /*1590*/  SHF.L.U32 R91, R67, 0x10, RZ ;  /* 0x00000010435b7819 */ /* 0x000fe200000006ff */
[----:B------:R0:W3:Y:S01]  /*15a0*/  MUFU.RCP R93, R115 ;  /* 0x00000073005d7308 */ /* 0x0000e20000001000 */
[----:B------:R-:W-:Y:S01]  /*15b0*/  PRMT R90, R62, 0x7632, R90 ;  /* 0x000076323e5a7816 */ /* 0x000fe2000000005a */
[----:B-1----:R-:W-:Y:S01]  /*15c0*/  FADD.FTZ R97, R97, 1 ;  /* 0x3f80000061617421 */ /* 0x002fe20000010000 */
[----:B------:R-:W-:Y:S01]  /*15d0*/  FMUL.FTZ R81, R110, R113 ;  /* 0x000000716e517220 */ /* 0x000fe20000410000 */
[----:B------:R-:W-:Y:S01]  /*15e0*/  FMUL.FTZ R39, R91, R114 ;  /* 0x000000725b277220 */ /* 0x000fe20000410000 */
[----:B------:R-:W-:Y:S01]  /*15f0*/  FMUL.FTZ R91, R100, R37 ;  /* 0x00000025645b7220 */ /* 0x000fe20000410000 */
[----:B------:R-:W-:-:S02]  /*1600*/  IMAD.U32 R113, R90, 0x10000, RZ ;  /* 0x000100005a717824 */ /* 0x000fc400078e00ff */
[----:B------:R-:W1:Y:S01]  /*1610*/  MUFU.RCP R110, R111 ;  /* 0x0000006f006e7308 */ /* 0x000e620000001000 */
[----:B------:R-:W-:Y:S01]  /*1620*/  PRMT R90, R63, 0x7632, R90 ;  /* 0x000076323f5a7816 */ /* 0x000fe2000000005a */
[----:B------:R-:W-:Y:S01]  /*1630*/  FFMA.FTZ R112, R34, R91, R105 ;  /* 0x0000005b22707223 */ /* 0x000fe20000010069 */
[----:B------:R-:W-:Y:S01]  /*1640*/  FMUL.FTZ R105, R40, R81 ;  /* 0x0000005128697220 */ /* 0x000fe20000410000 */
[----:B------:R-:W-:-:S04]  /*1650*/  FADD.FTZ R114, -R50, R113 ;  /* 0x0000007132727221 */ /* 0x000fc80000010100 */
[----:B------:R-:W4:Y:S01]  /*1660*/  MUFU.RCP R97, R97 ;  /* 0x0000006100617308 */ /* 0x000f220000001000 */
[----:B0-----:R-:W-:Y:S01]  /*1670*/  SHF.L.U32 R115, R90, 0x10, RZ ;  /* 0x000000105a737819 */ /* 0x001fe200000006ff */
[----:B--2---:R-:W-:Y:S01]  /*1680*/  FADD.FTZ R95, R95, 1 ;  /* 0x3f8000005f5f7421 */ /* 0x004fe20000010000 */
[----:B------:R-:W-:Y:S01]  /*1690*/  FMUL.FTZ R78, R74, -1.4426950216293334961 ;  /* 0xbfb8aa3b4a4e7820 */ /* 0x000fe20000410000 */
[----:B------:R-:W-:Y:S01]  /*16a0*/  PRMT R91, R67, 0x7632, R91 ;  /* 0x00007632435b7816 */ /* 0x000fe2000000005b */
[----:B------:R-:W-:Y:S01]  /*16b0*/  FFMA.FTZ R105, R73, R105, R112 ;  /* 0x0000006949697223 */ /* 0x000fe20000010070 */
[----:B------:R-:W-:Y:S01]  /*16c0*/  FMUL.FTZ R90, R33, R114 ;  /* 0x00000072215a7220 */ /* 0x000fe20000410000 */
[----:B------:R-:W-:Y:S01]  /*16d0*/  FADD.FTZ R112, -R50, R115 ;  /* 0x0000007332707221 */ /* 0x000fe20000010100 */
[----:B------:R-:W-:Y:S01]  /*16e0*/  SHF.L.U32 R113, R91, 0x10, RZ ;  /* 0x000000105b717819 */ /* 0x000fe200000006ff */
[----:B------:R-:W-:Y:S01]  /*16f0*/  MUFU.RCP R95, R95 ;  /* 0x0000005f005f7308 */ /* 0x000fe20000001000 */
[----:B------:R-:W-:Y:S01]  /*1700*/  FFMA.FTZ R77, R77, R82, R48 ;  /* 0x000000524d4d7223 */ /* 0x000fe20000010030 */
[----:B---3--:R-:W-:Y:S01]  /*1710*/  FADD.FTZ R48, -R93, 1 ;  /* 0x3f8000005d307421 */ /* 0x008fe20000010100 */
[----:B------:R-:W-:Y:S01]  /*1720*/  FFMA.FTZ R91, R40, R90, R79 ;  /* 0x0000005a285b7223 */ /* 0x000fe2000001004f */
[----:B------:R-:W-:Y:S01]  /*1730*/  FMUL.FTZ R79, R33, R112 ;  /* 0x00000070214f7220 */ /* 0x000fe20000410000 */
[----:B-1----:R-:W-:-:S03]  /*1740*/  FADD.FTZ R112, -R110, 1 ;  /* 0x3f8000006e707421 */ /* 0x002fc60000010100 */
[----:B------:R-:W0:Y:S01]  /*1750*/  MUFU.EX2 R78, R78 ;  /* 0x0000004e004e7308 */ /* 0x000e220000000800 */
[----:B------:R-:W-:Y:S01]  /*1760*/  FMUL.FTZ R87, R86, -1.4426950216293334961 ;  /* 0xbfb8aa3b56577820 */ /* 0x000fe20000410000 */
[----:B------:R-:W-:Y:S01]  /*1770*/  FMUL.FTZ R111, R98, R39 ;  /* 0x00000027626f7220 */ /* 0x000fe20000410000 */
[----:B------:R-:W-:Y:S01]  /*1780*/  FMUL.FTZ R104, R113, R104 ;  /* 0x0000006871687220 */ /* 0x000fe20000410000 */
[----:B------:R-:W-:Y:S01]  /*1790*/  FFMA.FTZ R48, R51, R48, 1 ;  /* 0x3f80000033307423 */ /* 0x000fe20000010030 */
[----:B----4-:R-:W-:Y:S01]  /*17a0*/  FADD.FTZ R51, -R97, 1 ;  /* 0x3f80000061337421 */ /* 0x010fe20000010100 */
[----:B------:R-:W-:Y:S01]  /*17b0*/  FFMA.FTZ R75, R75, R112, 1 ;  /* 0x3f8000004b4b7423 */ /* 0x000fe20000010070 */
[----:B------:R-:W-:Y:S01]  /*17c0*/  FFMA.FTZ R111, R36, R111, R105 ;  /* 0x0000006f246f7223 */ /* 0x000fe20000010069 */
[----:B------:R-:W-:Y:S01]  /*17d0*/  FMUL.FTZ R113, R41, R104 ;  /* 0x0000006829717220 */ /* 0x000fe20000410000 */
[----:B------:R-:W-:Y:S01]  /*17e0*/  FMUL.FTZ R112, R93, R48 ;  /* 0x000000305d707220 */ /* 0x000fe20000410000 */
[----:B------:R-:W-:Y:S01]  /*17f0*/  FFMA.FTZ R76, R41, R79, R76 ;  /* 0x0000004f294c7223 */ /* 0x000fe2000001004c */
[----:B------:R-:W-:Y:S01]  /*1800*/  PRMT R48, R68, 0x7632, R48 ;  /* 0x0000763244307816 */ /* 0x000fe20000000030 */
[----:B------:R-:W1:Y:S01]  /*1810*/  MUFU.EX2 R87, R87 ;  /* 0x0000005700577308 */ /* 0x000e620000000800 */
[----:B------:R-:W-:Y:S01]  /*1820*/  FMUL.FTZ R114, R91, -1.4426950216293334961 ;  /* 0xbfb8aa3b5b727820 */ /* 0x000fe20000410000 */
[----:B------:R-:W-:Y:S01]  /*1830*/  FFMA.FTZ R88, R88, R51, 1 ;  /* 0x3f80000058587423 */ /* 0x000fe20000010033 */
[----:B------:R-:W-:Y:S01]  /*1840*/  FFMA.FTZ R113, R72, R113, R111 ;  /* 0x0000007148717223 */ /* 0x000fe2000001006f */
[----:B------:R-:W-:Y:S01]  /*1850*/  SHF.L.U32 R51, R68, 0x10, RZ ;  /* 0x0000001044337819 */ /* 0x000fe200000006ff */
[----:B------:R-:W-:Y:S01]  /*1860*/  FMUL.FTZ R111, R76, -1.4426950216293334961 ;  /* 0xbfb8aa3b4c6f7820 */ /* 0x000fe20000410000 */
[----:B------:R-:W-:Y:S01]  /*1870*/  FMUL.FTZ R93, R110, R75 ;  /* 0x0000004b6e5d7220 */ /* 0x000fe20000410000 */
[----:B------:R-:W-:Y:S01]  /*1880*/  SHF.L.U32 R48, R48, 0x10, RZ ;  /* 0x0000001030307819 */ /* 0x000fe200000006ff */
[----:B------:R2:W3:Y:S01]  /*1890*/  MUFU.EX2 R105, R114 ;  /* 0x0000007200697308 */ /* 0x0004e20000000800 */
[----:B------:R-:W-:Y:S01]  /*18a0*/  FMUL.FTZ R75, R97, R88 ;  /* 0x00000058614b7220 */ /* 0x000fe20000410000 */
[----:B------:R-:W-:Y:S01]  /*18b0*/  FMUL.FTZ R51, R51, R112 ;  /* 0x0000007033337220 */ /* 0x000fe20000410000 */
[----:B0-----:R-:W-:-:S02]  /*18c0*/  FADD.FTZ R78, R78, 1 ;  /* 0x3f8000004e4e7421 */ /* 0x001fc40000010000 */
[----:B------:R-:W-:Y:S01]  /*18d0*/  FMUL.FTZ R75, R48, R75 ;  /* 0x0000004b304b7220 */ /* 0x000fe20000410000 */
[----:B------:R-:W-:Y:S01]  /*18e0*/  PRMT R48, R69, 0x7632, R48 ;  /* 0x0000763245307816 */ /* 0x000fe20000000030 */
[----:B--2---:R-:W-:Y:S01]  /*18f0*/  FADD.FTZ R114, -R95, 1 ;  /* 0x3f8000005f727421 */ /* 0x004fe20000010100 */
[----:B------:R-:W0:Y:S01]  /*1900*/  MUFU.EX2 R111, R111 ;  /* 0x0000006f006f7308 */ /* 0x000e220000000800 */
[----:B------:R-:W-:Y:S02]  /*1910*/  FMUL.FTZ R88, R100, R51 ;  /* 0x0000003364587220 */ /* 0x000fe40000410000 */
[----:B------:R-:W-:Y:S01]  /*1920*/  FFMA.FTZ R114, R89, R114, 1 ;  /* 0x3f80000059727423 */ /* 0x000fe20000010072 */
[----:B------:R-:W-:Y:S01]  /*1930*/  SHF.L.U32 R48, R48, 0x10, RZ ;  /* 0x0000001030307819 */ /* 0x000fe200000006ff */
[----:B------:R-:W-:Y:S01]  /*1940*/  FFMA.FTZ R110, R38, R88, R113 ;  /* 0x00000058266e7223 */ /* 0x000fe20000010071 */
[----:B------:R-:W-:Y:S01]  /*1950*/  FMUL.FTZ R89, R40, R75 ;  /* 0x0000004b28597220 */ /* 0x000fe20000410000 */
[----:B------:R-:W-:Y:S01]  /*1960*/  FMUL.FTZ R95, R95, R114 ;  /* 0x000000725f5f7220 */ /* 0x000fe20000410000 */
[----:B------:R-:W2:Y:S01]  /*1970*/  MUFU.RCP R78, R78 ;  /* 0x0000004e004e7308 */ /* 0x000ea20000001000 */
[----:B-1----:R-:W-:Y:S01]  /*1980*/  FADD.FTZ R87, R87, 1 ;  /* 0x3f80000057577421 */ /* 0x002fe20000010000 */
[----:B------:R-:W-:-:S02]  /*1990*/  IMAD.U32 R112, R69, 0x10000, RZ ;  /* 0x0001000045707824 */ /* 0x000fc400078e00ff */
[----:B------:R-:W-:Y:S01]  /*19a0*/  FMUL.FTZ R48, R48, R95 ;  /* 0x0000005f30307220 */ /* 0x000fe20000410000 */
[----:B------:R-:W-:Y:S01]  /*19b0*/  FFMA.FTZ R95, R83, R89, R110 ;  /* 0x00000059535f7223 */ /* 0x000fe2000001006e */
[----:B------:R-:W-:Y:S01]  /*19c0*/  FFMA.FTZ R110, R98, R35, R85 ;  /* 0x00000023626e7223 */ /* 0x000fe20000010055 */
[----:B---3--:R-:W-:Y:S01]  /*19d0*/  FADD.FTZ R105, R105, 1 ;  /* 0x3f80000069697421 */ /* 0x008fe20000010000 */
[----:B------:R-:W-:Y:S01]  /*19e0*/  FMUL.FTZ R93, R112, R93 ;  /* 0x0000005d705d7220 */ /* 0x000fe20000410000 */
[----:B------:R-:W1:Y:S01]  /*19f0*/  MUFU.RCP R87, R87 ;  /* 0x0000005700577308 */ /* 0x000e620000001000 */
[----:B------:R-:W-:Y:S01]  /*1a00*/  FFMA.FTZ R89, R41, R82, R110 ;  /* 0x0000005229597223 */ /* 0x000fe2000001006e */
[----:B0-----:R-:W-:Y:S01]  /*1a10*/  FADD.FTZ R111, R111, 1 ;  /* 0x3f8000006f6f7421 */ /* 0x001fe20000010000 */
[----:B------:R-:W-:Y:S02]  /*1a20*/  FMUL.FTZ R97, R98, R93 ;  /* 0x0000005d62617220 */ /* 0x000fe40000410000 */
[----:B------:R-:W-:-:S03]  /*1a30*/  FFMA.FTZ R89, R100, R37, R89 ;  /* 0x0000002564597223 */ /* 0x000fc60000010059 */
[----:B------:R-:W0:Y:S01]  /*1a40*/  MUFU.RCP R88, R105 ;  /* 0x0000006900587308 */ /* 0x000e220000001000 */
[----:B------:R-:W-:Y:S01]  /*1a50*/  FFMA.FTZ R95, R92, R97, R95 ;  /* 0x000000615c5f7223 */ /* 0x000fe2000001005f */
[----:B--2---:R-:W-:Y:S01]  /*1a60*/  FADD.FTZ R97, -R78, 1 ;  /* 0x3f8000004e617421 */ /* 0x004fe20000010100 */
[----:B------:R-:W-:Y:S01]  /*1a70*/  FFMA.FTZ R89, R40, R81, R89 ;  /* 0x0000005128597223 */ /* 0x000fe20000010059 */
[----:B------:R-:W-:-:S04]  /*1a80*/  FADD.FTZ R49, R82, R49 ;  /* 0x0000003152317221 */ /* 0x000fc80000010000 */
[----:B------:R-:W2:Y:S01]  /*1a90*/  MUFU.RCP R85, R111 ;  /* 0x0000006f00557308 */ /* 0x000ea20000001000 */
[----:B------:R-:W-:Y:S01]  /*1aa0*/  FMUL.FTZ R82, R41, R48 ;  /* 0x0000003029527220 */ /* 0x000fe20000410000 */
[----:B------:R-:W-:Y:S01]  /*1ab0*/  FFMA.FTZ R97, R74, R97, 1 ;  /* 0x3f8000004a617423 */ /* 0x000fe20000010061 */
[----:B------:R-:W-:Y:S01]  /*1ac0*/  FFMA.FTZ R74, R98, R39, R89 ;  /* 0x00000027624a7223 */ /* 0x000fe20000010059 */
[----:B------:R-:W-:Y:S01]  /*1ad0*/  FFMA.FTZ R44, R73, R81, R44 ;  /* 0x00000051492c7223 */ /* 0x000fe2000001002c */
[----:B------:R-:W-:Y:S01]  /*1ae0*/  FFMA.FTZ R73, R84, R82, R95 ;  /* 0x0000005254497223 */ /* 0x000fe2000001005f */
[----:B-1----:R-:W-:Y:S01]  /*1af0*/  FADD.FTZ R95, -R87, 1 ;  /* 0x3f800000575f7421 */ /* 0x002fe20000010100 */
[--C-:B------:R-:W-:Y:S01]  /*1b00*/  FFMA.FTZ R89, R41, R104, R74.reuse ;  /* 0x0000006829597223 */ /* 0x100fe2000001004a */
[----:B0-----:R-:W-:Y:S02]  /*1b10*/  FADD.FTZ R82, -R88, 1 ;  /* 0x3f80000058527421 */ /* 0x001fe40000010100 */
[----:B------:R-:W-:Y:S01]  /*1b20*/  FFMA.FTZ R86, R86, R95, 1 ;  /* 0x3f80000056567423 */ /* 0x000fe2000001005f */
[----:B------:R-:W-:Y:S01]  /*1b30*/  FFMA.FTZ R89, R100, R51, R89 ;  /* 0x0000003364597223 */ /* 0x000fe20000010059 */
[----:B------:R-:W-:Y:S01]  /*1b40*/  SHF.L.U32 R95, R70, 0x10, RZ ;  /* 0x00000010465f7819 */ /* 0x000fe200000006ff */
[----:B------:R-:W-:Y:S01]  /*1b50*/  FMUL.FTZ R78, R78, R97 ;  /* 0x000000614e4e7220 */ /* 0x000fe20000410000 */
[----:B------:R-:W-:Y:S01]  /*1b60*/  PRMT R74, R70, 0x7632, R74 ;  /* 0x00007632464a7816 */ /* 0x000fe2000000004a */
[----:B------:R-:W-:Y:S01]  /*1b70*/  FFMA.FTZ R91, R91, R82, 1 ;  /* 0x3f8000005b5b7423 */ /* 0x000fe20000010052 */
[----:B------:R-:W-:Y:S01]  /*1b80*/  FFMA.FTZ R89, R40, R75, R89 ;  /* 0x0000004b28597223 */ /* 0x000fe20000010059 */
[----:B--2---:R-:W-:Y:S01]  /*1b90*/  FADD.FTZ R97, -R85, 1 ;  /* 0x3f80000055617421 */ /* 0x004fe20000010100 */
[----:B------:R-:W-:Y:S01]  /*1ba0*/  FMUL.FTZ R86, R87, R86 ;  /* 0x0000005657567220 */ /* 0x000fe20000410000 */
[----:B------:R-:W-:Y:S01]  /*1bb0*/  SHF.L.U32 R74, R74, 0x10, RZ ;  /* 0x000000104a4a7819 */ /* 0x000fe200000006ff */
[----:B------:R-:W-:Y:S01]  /*1bc0*/  FMUL.FTZ R95, R95, R78 ;  /* 0x0000004e5f5f7220 */ /* 0x000fe20000410000 */
[----:B------:R-:W-:Y:S01]  /*1bd0*/  FMUL.FTZ R87, R88, R91 ;  /* 0x0000005b58577220 */ /* 0x000fe20000410000 */
[----:B------:R-:W-:Y:S01]  /*1be0*/  FFMA.FTZ R82, R76, R97, 1 ;  /* 0x3f8000004c527423 */ /* 0x000fe20000010061 */
[----:B------:R-:W-:Y:S01]  /*1bf0*/  FFMA.FTZ R76, R98, R93, R89 ;  /* 0x0000005d624c7223 */ /* 0x000fe20000010059 */
[C---:B------:R-:W-:Y:S01]  /*1c00*/  SHF.L.U32 R97, R71.reuse, 0x10, RZ ;  /* 0x0000001047617819 */ /* 0x040fe200000006ff */
[----:B------:R-:W-:Y:S01]  /*1c10*/  FMUL.FTZ R78, R100, R95 ;  /* 0x0000005f644e7220 */ /* 0x000fe20000410000 */
[----:B------:R-:W-:Y:S01]  /*1c20*/  FMUL.FTZ R87, R74, R87 ;  /* 0x000000574a577220 */ /* 0x000fe20000410000 */
[----:B------:R-:W-:Y:S01]  /*1c30*/  PRMT R74, R71, 0x7632, R74 ;  /* 0x00007632474a7816 */ /* 0x000fe2000000004a */
[----:B------:R-:W-:Y:S01]  /*1c40*/  FFMA.FTZ R89, R41, R48, R76 ;  /* 0x0000003029597223 */ /* 0x000fe2000001004c */
[----:B------:R-:W-:Y:S01]  /*1c50*/  FFMA.FTZ R73, R94, R78, R73 ;  /* 0x0000004e5e497223 */ /* 0x000fe20000010049 */
[----:B------:R-:W-:Y:S01]  /*1c60*/  FMUL.FTZ R76, R40, R87 ;  /* 0x00000057284c7220 */ /* 0x000fe20000410000 */
[----:B------:R-:W-:Y:S01]  /*1c70*/  FFMA.FTZ R77, R72, R104, R77 ;  /* 0x00000068484d7223 */ /* 0x000fe2000001004d */
[----:B------:R-:W-:Y:S01]  /*1c80*/  FADD.FTZ R49, R49, R104 ;  /* 0x0000006831317221 */ /* 0x000fe20000010000 */
[----:B------:R-:W-:Y:S01]  /*1c90*/  FMUL.FTZ R97, R97, R86 ;  /* 0x0000005661617220 */ /* 0x000fe20000410000 */
[----:B------:R-:W-:Y:S01]  /*1ca0*/  IADD3 R104, P0, R3, 0x8, RZ ;  /* 0x0000000803687810 */ /* 0x000fe20007f1e0ff */
[----:B------:R-:W-:Y:S01]  /*1cb0*/  FFMA.FTZ R89, R100, R95, R89 ;  /* 0x0000005f64597223 */ /* 0x000fe20000010059 */
[----:B------:R-:W-:-:S02]  /*1cc0*/  IMAD.U32 R74, R74, 0x10000, RZ ;  /* 0x000100004a4a7824 */ /* 0x000fc400078e00ff */
[----:B------:R-:W-:Y:S01]  /*1cd0*/  FMUL.FTZ R85, R85, R82 ;  /* 0x0000005255557220 */ /* 0x000fe20000410000 */
[----:B------:R-:W-:Y:S01]  /*1ce0*/  FFMA.FTZ R73, R90, R76, R73 ;  /* 0x0000004c5a497223 */ /* 0x000fe20000010049 */
[----:B------:R-:W-:Y:S01]  /*1cf0*/  FMUL.FTZ R76, R98, R97 ;  /* 0x00000061624c7220 */ /* 0x000fe20000410000 */
[----:B------:R-:W-:Y:S01]  /*1d00*/  IADD3.X R102, RZ, R102, RZ, P0, !PT ;  /* 0x00000066ff667210 */ /* 0x000fe200007fe4ff */
[----:B------:R-:W-:Y:S01]  /*1d10*/  FFMA.FTZ R89, R40, R87, R89 ;  /* 0x0000005728597223 */ /* 0x000fe20000010059 */
[----:B------:R-:W-:Y:S01]  /*1d20*/  ISETP.GE.U32.AND P0, PT, R104, UR11, PT ;  /* 0x0000000b68007c0c */ /* 0x000fe2000bf06070 */
[----:B------:R-:W-:Y:S01]  /*1d30*/  FMUL.FTZ R78, R74, R85 ;  /* 0x000000554a4e7220 */ /* 0x000fe20000410000 */
[----:B------:R-:W-:Y:S01]  /*1d40*/  FFMA.FTZ R76, R96, R76, R73 ;  /* 0x0000004c604c7223 */ /* 0x000fe20000010049 */
[----:B------:R-:W-:Y:S01]  /*1d50*/  FADD.FTZ R74, R45, R81 ;  /* 0x000000512d4a7221 */ /* 0x000fe20000010000 */
[----:B------:R-:W-:Y:S01]  /*1d60*/  FFMA.FTZ R40, R98, R97, R89 ;  /* 0x0000006162287223 */ /* 0x000fe20000010059 */
[----:B------:R-:W-:Y:S01]  /*1d70*/  FFMA.FTZ R73, R103, R101, R42 ;  /* 0x0000006567497223 */ /* 0x000fe2000001002a */
[----:B------:R-:W-:Y:S01]  /*1d80*/  ISETP.GE.AND.EX P0, PT, R102, UR7, PT, P0 ;  /* 0x0000000766007c0c */ /* 0x000fe2000bf06300 */
[-C--:B------:R-:W-:Y:S01]  /*1d90*/  FMUL.FTZ R45, R41, R78.reuse ;  /* 0x0000004e292d7220 */ /* 0x080fe20000410000 */
[----:B------:R-:W-:Y:S01]  /*1da0*/  FADD.FTZ R42, R101, R43 ;  /* 0x0000002b652a7221 */ /* 0x000fe20000010000 */
[----:B------:R-:W-:Y:S01]  /*1db0*/  FFMA.FTZ R43, R99, R35, R46 ;  /* 0x00000023632b7223 */ /* 0x000fe2000001002e */
[----:B------:R-:W-:Y:S01]  /*1dc0*/  FADD.FTZ R46, R35, R47 ;  /* 0x0000002f232e7221 */ /* 0x000fe20000010000 */
[----:B------:R-:W-:Y:S01]  /*1dd0*/  FFMA.FTZ R40, R41, R78, R40 ;  /* 0x0000004e29287223 */ /* 0x000fe20000010028 */
[----:B------:R-:W-:Y:S01]  /*1de0*/  FFMA.FTZ R41, R79, R45, R76 ;  /* 0x0000002d4f297223 */ /* 0x000fe2000001004c */
[----:B------:R-:W-:Y:S01]  /*1df0*/  FFMA.FTZ R73, R34, R37, R73 ;  /* 0x0000002522497223 */ /* 0x000fe20000010049 */
[----:B------:R-:W-:Y:S01]  /*1e00*/  FADD.FTZ R42, R42, R37 ;  /* 0x000000252a2a7221 */ /* 0x000fe20000010000 */
[----:B------:R-:W-:Y:S01]  /*1e10*/  FFMA.FTZ R43, R36, R39, R43 ;  /* 0x00000027242b7223 */ /* 0x000fe2000001002b */
        /* <DEDUP_REMOVED lines=8> */
[----:B------:R-:W-:Y:S01]  /*1ea0*/  HFMA2.MMA R81, -RZ, RZ, 0, 0 ;  /* 0x00000000ff517435 */ /* 0x000fe200000001ff */
[----:B------:R-:W-:Y:S01]  /*1eb0*/  FFMA.FTZ R44, R90, R87, R83 ;  /* 0x000000575a2c7223 */ /* 0x000fe20000010053 */
[----:B0-----:R-:W-:Y:S01]  /*1ec0*/  FADD.FTZ R40, R42, R51 ;  /* 0x000000332a287221 */ /* 0x001fe20000010000 */
[----:B------:R-:W-:Y:S01]  /*1ed0*/  FFMA.FTZ R41, R92, R93, R43 ;  /* 0x0000005d5c297223 */ /* 0x000fe2000001002b */
[----:B------:R-:W-:Y:S01]  /*1ee0*/  FADD.FTZ R45, R74, R87 ;  /* 0x000000574a2d7221 */ /* 0x000fe20000010000 */
[----:B------:R-:W-:Y:S01]  /*1ef0*/  FFMA.FTZ R48, R79, R78, R84 ;  /* 0x0000004e4f307223 */ /* 0x000fe20000010054 */
[----:B------:R-:W-:Y:S01]  /*1f00*/  FADD.FTZ R49, R49, R78 ;  /* 0x0000004e31317221 */ /* 0x000fe20000010000 */
[----:B------:R-:W-:Y:S01]  /*1f10*/  BAR.SYNC.DEFER_BLOCKING 0x0 ;  /* 0x0000000000007b1d */ /* 0x000fe20000010000 */
[----:B------:R-:W-:Y:S01]  /*1f20*/  ISETP.GT.U32.AND P2, PT, R4, 0xf, PT ;  /* 0x0000000f0400780c */ /* 0x000fe20003f44070 */
[----:B------:R-:W-:Y:S01]  /*1f30*/  FFMA.FTZ R42, R94, R95, R73 ;  /* 0x0000005f5e2a7223 */ /* 0x000fe20000010049 */
[----:B------:R-:W-:Y:S01]  /*1f40*/  LOP3.LUT P1, RZ, R4, 0xfffffff3, RZ, 0xc0, !PT ;  /* 0xfffffff304ff7812 */ /* 0x000fe2000782c0ff */
[----:B------:R-:W-:Y:S01]  /*1f50*/  FADD.FTZ R43, R40, R95 ;  /* 0x0000005f282b7221 */ /* 0x000fe20000010000 */
[----:B------:R-:W-:Y:S01]  /*1f60*/  MOV R82, RZ ;  /* 0x000000ff00527202 */ /* 0x000fe20000000f00 */
[----:B------:R-:W-:Y:S01]  /*1f70*/  FFMA.FTZ R46, R96, R97, R41 ;  /* 0x00000061602e7223 */ /* 0x000fe20000010029 */
[----:B------:R-:W-:Y:S01]  /*1f80*/  FADD.FTZ R47, R72, R97 ;  /* 0x00000061482f7221 */ /* 0x000fe20000010000 */
[----:B------:R-:W-:Y:S08]  /*1f90*/  @!P0 BRA `(.L_x_1162) ;  /* 0x0000000000748947 */ /* 0x000ff00003800000 */
[----:B------:R-:W-:Y:S01]  /*1fa0*/  LOP3.LUT R40, R16, 0x8, RZ, 0x3c, !PT ;  /* 0x0000000810287812 */ /* 0x000fe200078e3cff */
[----:B------:R-:W-:Y:S01]  /*1fb0*/  STS.64 [R21], R42 ;  /* 0x0000002a15007388 */ /* 0x000fe20000000a00 */
[----:B------:R-:W-:Y:S01]  /*1fc0*/  LEA R74, R10, R5, 0x5 ;  /* 0x000000050a4a7211 */ /* 0x000fe200078e28ff */
[----:B------:R-:W0:Y:S02]  /*1fd0*/  LDC.64 R78, c[0x0][0x260] ;  /* 0x00009800ff4e7b82 */ /* 0x000e240000000a00 */
[----:B------:R-:W-:Y:S01]  /*1fe0*/  IMAD.IADD R83, R17, 0x1, R40 ;  /* 0x0000000111537824 */ /* 0x000fe200078e0228 */
[-C--:B------:R-:W-:Y:S02]  /*1ff0*/  LEA R40, R12, R74.reuse, 0x3 ;  /* 0x0000004a0c287211 */ /* 0x080fe400078e18ff */
[-C--:B------:R-:W-:Y:S02]  /*2000*/  LEA R72, R13, R74.reuse, 0x3 ;  /* 0x0000004a0d487211 */ /* 0x080fe400078e18ff */
[----:B------:R1:W-:Y:S01]  /*2010*/  STS.64 [R83], R44 ;  /* 0x0000002c53007388 */ /* 0x0003e20000000a00 */
[----:B------:R-:W-:-:S02]  /*2020*/  LEA R75, R14, R74, 0x3 ;  /* 0x0000004a0e4b7211 */ /* 0x000fc400078e18ff */
[----:B------:R-:W-:Y:S01]  /*2030*/  LEA R76, R15, R74, 0x3 ;  /* 0x0000004a0f4c7211 */ /* 0x000fe200078e18ff */
[----:B------:R-:W-:Y:S04]  /*2040*/  STS.64 [R23], R46 ;  /* 0x0000002e17007388 */ /* 0x000fe80000000a00 */
[----:B------:R-:W-:Y:S01]  /*2050*/  STS.64 [R20], R48 ;  /* 0x0000003014007388 */ /* 0x000fe20000000a00 */
[----:B------:R-:W-:Y:S01]  /*2060*/  BAR.SYNC.DEFER_BLOCKING 0x0 ;  /* 0x0000000000007b1d */ /* 0x000fe20000010000 */
[----:B-1----:R-:W-:-:S05]  /*2070*/  IMAD.IADD R83, R18, 0x1, R80 ;  /* 0x0000000112537824 */ /* 0x002fca00078e0250 */
[----:B------:R-:W-:-:S05]  /*2080*/  SHF.L.U32 R83, R83, 0x1, RZ ;  /* 0x0000000153537819 */ /* 0x000fca00000006ff */
[----:B0-----:R-:W-:Y:S01]  /*2090*/  IMAD.WIDE.U32 R78, R83, 0x4, R78 ;  /* 0x00000004534e7825 */ /* 0x001fe200078e004e */
[----:B------:R-:W0:Y:S04]  /*20a0*/  LDS.64 R40, [R40] ;  /* 0x0000000028287984 */ /* 0x000e280000000a00 */
[----:B------:R-:W1:Y:S04]  /*20b0*/  LDS.64 R72, [R72+0xa00] ;  /* 0x000a000048487984 */ /* 0x000e680000000a00 */
[----:B------:R-:W2:Y:S04]  /*20c0*/  LDS.64 R74, [R75+0x1400] ;  /* 0x001400004b4a7984 */ /* 0x000ea80000000a00 */
[----:B------:R-:W3:Y:S01]  /*20d0*/  LDS.64 R76, [R76+0x1e00] ;  /* 0x001e00004c4c7984 */ /* 0x000ee20000000a00 */
[----:B0-----:R-:W-:Y:S01]  /*20e0*/  FADD.FTZ R84, RZ, R41 ;  /* 0x00000029ff547221 */ /* 0x001fe20000010000 */
[----:B------:R-:W-:-:S03]  /*20f0*/  FADD.FTZ R41, RZ, R40 ;  /* 0x00000028ff297221 */ /* 0x000fc60000010000 */
[----:B-1----:R-:W-:Y:S01]  /*2100*/  FADD.FTZ R84, R84, R73 ;  /* 0x0000004954547221 */ /* 0x002fe20000010000 */
[----:B------:R-:W-:-:S03]  /*2110*/  FADD.FTZ R41, R41, R72 ;  /* 0x0000004829297221 */ /* 0x000fc60000010000 */
[----:B--2---:R-:W-:Y:S01]  /*2120*/  FADD.FTZ R84, R84, R75 ;  /* 0x0000004b54547221 */ /* 0x004fe20000010000 */
[----:B------:R-:W-:-:S03]  /*2130*/  FADD.FTZ R41, R41, R74 ;  /* 0x0000004a29297221 */ /* 0x000fc60000010000 */
[----:B---3--:R-:W-:Y:S01]  /*2140*/  FADD.FTZ R77, R84, R77 ;  /* 0x0000004d544d7221 */ /* 0x008fe20000010000 */
[----:B------:R-:W-:-:S05]  /*2150*/  FADD.FTZ R76, R41, R76 ;  /* 0x0000004c294c7221 */ /* 0x000fca0000010000 */
[----:B------:R0:W-:Y:S02]  /*2160*/  STG.E.64 desc[UR8][R78.64+0x2000], R76 ;  /* 0x0020004c4e007986 */ /* 0x0001e4000c101b08 */
.L_x_1162:
[----:B------:R-:W-:Y:S04]  /*2170*/  BSSY B0, `(.L_x_1163) ;  /* 0x00000bb000007945 */ /* 0x000fe80003800000 */
[----:B------:R-:W-:Y:S05]  /*2180*/  @P2 BRA `(.L_x_1164) ;  /* 0x0000000800e42947 */ /* 0x000fea0003800000 */
[----:B------:R-:W-:Y:S02]  /*2190*/  SHF.L.U32 R40, R3, 0x2, RZ ;  /* 0x0000000203287819 */ /* 0x000fe400000006ff */
[----:B------:R-:W-:Y:S02]  /*21a0*/  SHF.L.U32 R105, R4, 0x3, RZ ;  /* 0x0000000304697819 */ /* 0x000fe400000006ff */
[----:B------:R-:W-:Y:S02]  /*21b0*/  LOP3.LUT R40, R40, 0xc, RZ, 0xc0, !PT ;  /* 0x0000000c28287812 */ /* 0x000fe400078ec0ff */
[----:B------:R-:W-:Y:S02]  /*21c0*/  LOP3.LUT R105, R105, 0x18, RZ, 0xc0, !PT ;  /* 0x0000001869697812 */ /* 0x000fe400078ec0ff */
[----:B------:R-:W-:-:S05]  /*21d0*/  IADD3 R87, R7, R40, RZ ;  /* 0x0000002807577210 */ /* 0x000fca0007ffe0ff */
[----:B------:R-:W-:-:S04]  /*21e0*/  IMAD R87, R87, 0x50, -R80 ;  /* 0x0000005057577824 */ /* 0x000fc800078e0a50 */
[C---:B------:R-:W-:Y:S01]  /*21f0*/  VIADD R72, R87.reuse, 0x8 ;  /* 0x0000000857487836 */ /* 0x040fe20000000000 */
[C---:B------:R-:W-:Y:S01]  /*2200*/  IADD3 R40, R87.reuse, 0x4, RZ ;  /* 0x0000000457287810 */ /* 0x040fe20007ffe0ff */
[C---:B------:R-:W-:Y:S01]  /*2210*/  VIADD R88, R87.reuse, 0x1c ;  /* 0x0000001c57587836 */ /* 0x040fe20000000000 */
[C---:B------:R-:W-:Y:S01]  /*2220*/  IADD3 R75, R87.reuse, 0xc, RZ ;  /* 0x0000000c574b7810 */ /* 0x040fe20007ffe0ff */
[C---:B------:R-:W-:Y:S01]  /*2230*/  VIADD R113, R87.reuse, 0x2c ;  /* 0x0000002c57717836 */ /* 0x040fe20000000000 */
[----:B------:R-:W-:Y:S01]  /*2240*/  SHF.R.S32.HI R41, RZ, 0x1f, R40 ;  /* 0x0000001fff297819 */ /* 0x000fe20000011428 */
[----:B------:R-:W-:Y:S01]  /*2250*/  VIADD R111, R87, 0x38 ;  /* 0x00000038576f7836 */ /* 0x000fe20000000000 */
[----:B------:R-:W-:Y:S02]  /*2260*/  SHF.R.S32.HI R73, RZ, 0x1f, R72 ;  /* 0x0000001fff497819 */ /* 0x000fe40000011448 */
[----:B------:R-:W-:Y:S02]  /*2270*/  LEA.HI R74, R41, R40, RZ, 0x2 ;  /* 0x00000028294a7211 */ /* 0x000fe400078f10ff */
[----:B------:R-:W-:-:S02]  /*2280*/  IADD3 R41, R87, 0x10, RZ ;  /* 0x0000001057297810 */ /* 0x000fc40007ffe0ff */
[----:B0-----:R-:W-:Y:S02]  /*2290*/  LEA.HI R76, R73, R72, RZ, 0x2 ;  /* 0x00000048494c7211 */ /* 0x001fe400078f10ff */
[----:B------:R-:W-:Y:S02]  /*22a0*/  IADD3 R73, R87, 0x14, RZ ;  /* 0x0000001457497810 */ /* 0x000fe40007ffe0ff */
[----:B------:R-:W-:Y:S02]  /*22b0*/  SHF.R.S32.HI R72, RZ, 0x1f, R41 ;  /* 0x0000001fff487819 */ /* 0x000fe40000011429 */
[----:B------:R-:W-:Y:S02]  /*22c0*/  SHF.R.S32.HI R80, RZ, 0x1f, R73 ;  /* 0x0000001fff507819 */ /* 0x000fe40000011449 */
[----:B------:R-:W-:Y:S02]  /*22d0*/  LEA.HI R78, R72, R41, RZ, 0x2 ;  /* 0x00000029484e7211 */ /* 0x000fe400078f10ff */
[----:B------:R-:W-:-:S02]  /*22e0*/  SHF.R.S32.HI R72, RZ, 0x1f, R87 ;  /* 0x0000001fff487819 */ /* 0x000fc40000011457 */
[----:B------:R-:W-:Y:S02]  /*22f0*/  SHF.R.S32.HI R40, RZ, 0x1f, R75 ;  /* 0x0000001fff287819 */ /* 0x000fe4000001144b */
[----:B------:R-:W-:Y:S02]  /*2300*/  LEA.HI R41, R80, R73, RZ, 0x2 ;  /* 0x0000004950297211 */ /* 0x000fe400078f10ff */
[----:B------:R-:W-:Y:S02]  /*2310*/  IADD3 R90, R87, 0x20, RZ ;  /* 0x00000020575a7810 */ /* 0x000fe40007ffe0ff */
[----:B------:R-:W-:Y:S02]  /*2320*/  SHF.R.S32.HI R73, RZ, 0x1f, R88 ;  /* 0x0000001fff497819 */ /* 0x000fe40000011458 */
[----:B------:R-:W-:Y:S02]  /*2330*/  LEA.HI R72, R72, R87, RZ, 0x2 ;  /* 0x0000005748487211 */ /* 0x000fe400078f10ff */
[----:B------:R-:W-:-:S02]  /*2340*/  LEA.HI R77, R40, R75, RZ, 0x2 ;  /* 0x0000004b284d7211 */ /* 0x000fc400078f10ff */
[----:B------:R-:W-:Y:S02]  /*2350*/  SHF.R.S32.HI R75, RZ, 0x1f, R90 ;  /* 0x0000001fff4b7819 */ /* 0x000fe4000001145a */
[----:B------:R-:W-:Y:S02]  /*2360*/  LEA.HI R88, R73, R88, RZ, 0x2 ;  /* 0x0000005849587211 */ /* 0x000fe400078f10ff */
[----:B------:R-:W-:Y:S02]  /*2370*/  SHF.R.S32.HI R73, RZ, 0x2, R72 ;  /* 0x00000002ff497819 */ /* 0x000fe40000011448 */
[----:B------:R-:W-:Y:S02]  /*2380*/  LEA.HI R90, R75, R90, RZ, 0x2 ;  /* 0x0000005a4b5a7211 */ /* 0x000fe400078f10ff */
[----:B------:R-:W-:Y:S01]  /*2390*/  SHF.R.S32.HI R75, RZ, 0x2, R74 ;  /* 0x00000002ff4b7819 */ /* 0x000fe2000001144a */
[----:B------:R-:W-:Y:S01]  /*23a0*/  IMAD R72, R73, 0x28, R6 ;  /* 0x0000002849487824 */ /* 0x000fe200078e0206 */
[----:B------:R-:W-:-:S02]  /*23b0*/  SHF.R.S32.HI R73, RZ, 0x2, R76 ;  /* 0x00000002ff497819 */ /* 0x000fc4000001144c */
[----:B------:R-:W-:Y:S01]  /*23c0*/  IADD3 R79, R87, 0x18, RZ ;  /* 0x00000018574f7810 */ /* 0x000fe20007ffe0ff */
[--C-:B------:R-:W-:Y:S01]  /*23d0*/  IMAD R74, R75, 0x28, R6.reuse ;  /* 0x000000284b4a7824 */ /* 0x100fe200078e0206 */
[----:B------:R-:W-:Y:S01]  /*23e0*/  IADD3 R89, R87, 0x24, RZ ;  /* 0x0000002457597810 */ /* 0x000fe20007ffe0ff */
[----:B------:R-:W-:Y:S01]  /*23f0*/  IMAD.IADD R72, R72, 0x1, R105 ;  /* 0x0000000148487824 */ /* 0x000fe200078e0269 */
[----:B------:R-:W-:Y:S01]  /*2400*/  SHF.R.S32.HI R40, RZ, 0x1f, R79 ;  /* 0x0000001fff287819 */ /* 0x000fe2000001144f */
[----:B------:R-:W-:Y:S01]  /*2410*/  IMAD R76, R73, 0x28, R6 ;  /* 0x00000028494c7824 */ /* 0x000fe200078e0206 */
[----:B------:R-:W-:Y:S02]  /*2420*/  IADD3 R74, R105, R74, RZ ;  /* 0x0000004a694a7210 */ /* 0x000fe40007ffe0ff */
[----:B------:R-:W-:Y:S01]  /*2430*/  SHF.R.S32.HI R77, RZ, 0x2, R77 ;  /* 0x00000002ff4d7819 */ /* 0x000fe2000001144d */
[----:B------:R-:W0:Y:S01]  /*2440*/  LDS.64 R72, [R72] ;  /* 0x0000000048487984 */ /* 0x000e220000000a00 */
[----:B------:R-:W-:-:S02]  /*2450*/  IADD3 R91, R87, 0x28, RZ ;  /* 0x00000028575b7810 */ /* 0x000fc40007ffe0ff */
[----:B------:R-:W-:Y:S01]  /*2460*/  LEA.HI R40, R40, R79, RZ, 0x2 ;  /* 0x0000004f28287211 */ /* 0x000fe200078f10ff */
[----:B------:R-:W1:Y:S01]  /*2470*/  LDS.64 R74, [R74] ;  /* 0x000000004a4a7984 */ /* 0x000e620000000a00 */
[----:B------:R-:W-:Y:S02]  /*2480*/  SHF.R.S32.HI R80, RZ, 0x1f, R89 ;  /* 0x0000001fff507819 */ /* 0x000fe40000011459 */
[----:B------:R-:W-:Y:S01]  /*2490*/  SHF.R.S32.HI R79, RZ, 0x2, R78 ;  /* 0x00000002ff4f7819 */ /* 0x000fe2000001144e */
[----:B------:R-:W-:Y:S01]  /*24a0*/  IMAD R78, R77, 0x28, R6 ;  /* 0x000000284d4e7824 */ /* 0x000fe200078e0206 */
[----:B------:R-:W-:Y:S02]  /*24b0*/  SHF.R.S32.HI R82, RZ, 0x1f, R91 ;  /* 0x0000001fff527819 */ /* 0x000fe4000001145b */
[----:B------:R-:W-:Y:S02]  /*24c0*/  IADD3 R76, R105, R76, RZ ;  /* 0x0000004c694c7210 */ /* 0x000fe40007ffe0ff */
[----:B------:R-:W-:-:S02]  /*24d0*/  SHF.R.S32.HI R41, RZ, 0x2, R41 ;  /* 0x00000002ff297819 */ /* 0x000fc40000011429 */
[----:B------:R-:W-:Y:S01]  /*24e0*/  LEA.HI R89, R80, R89, RZ, 0x2 ;  /* 0x0000005950597211 */ /* 0x000fe200078f10ff */
[--C-:B------:R-:W-:Y:S01]  /*24f0*/  IMAD R80, R79, 0x28, R6.reuse ;  /* 0x000000284f507824 */ /* 0x100fe200078e0206 */
[----:B------:R-:W-:Y:S01]  /*2500*/  IADD3 R78, R105, R78, RZ ;  /* 0x0000004e694e7210 */ /* 0x000fe20007ffe0ff */
[----:B------:R-:W2:Y:S01]  /*2510*/  LDS.64 R76, [R76] ;  /* 0x000000004c4c7984 */ /* 0x000ea20000000a00 */
[----:B------:R-:W-:Y:S01]  /*2520*/  LEA.HI R91, R82, R91, RZ, 0x2 ;  /* 0x0000005b525b7211 */ /* 0x000fe200078f10ff */
[----:B------:R-:W-:Y:S01]  /*2530*/  IMAD R82, R41, 0x28, R6 ;  /* 0x0000002829527824 */ /* 0x000fe200078e0206 */
[----:B------:R-:W-:Y:S02]  /*2540*/  SHF.R.S32.HI R41, RZ, 0x2, R40 ;  /* 0x00000002ff297819 */ /* 0x000fe40000011428 */
[C---:B------:R-:W-:Y:S01]  /*2550*/  IADD3 R80, R105.reuse, R80, RZ ;  /* 0x0000005069507210 */ /* 0x040fe20007ffe0ff */
[----:B------:R-:W3:Y:S01]  /*2560*/  LDS.64 R78, [R78] ;  /* 0x000000004e4e7984 */ /* 0x000ee20000000a00 */
[----:B------:R-:W-:Y:S01]  /*2570*/  IADD3 R82, R105, R82, RZ ;  /* 0x0000005269527210 */ /* 0x000fe20007ffe0ff */
[----:B------:R-:W-:Y:S01]  /*2580*/  IMAD R40, R41, 0x28, R6 ;  /* 0x0000002829287824 */ /* 0x000fe200078e0206 */
[----:B------:R-:W-:-:S02]  /*2590*/  IADD3 R112, R87, 0x30, RZ ;  /* 0x0000003057707810 */ /* 0x000fc40007ffe0ff */
[----:B------:R-:W4:Y:S01]  /*25a0*/  LDS.64 R80, [R80] ;  /* 0x0000000050507984 */ /* 0x000f220000000a00 */
[----:B------:R-:W-:Y:S02]  /*25b0*/  IADD3 R110, R87, 0x34, RZ ;  /* 0x00000034576e7810 */ /* 0x000fe40007ffe0ff */
[----:B------:R-:W-:Y:S01]  /*25c0*/  SHF.R.S32.HI R41, RZ, 0x1f, R112 ;  /* 0x0000001fff297819 */ /* 0x000fe20000011470 */
[----:B------:R-:W5:Y:S01]  /*25d0*/  LDS.64 R82, [R82] ;  /* 0x0000000052527984 */ /* 0x000f620000000a00 */
[----:B------:R-:W-:Y:S02]  /*25e0*/  IADD3 R40, R105, R40, RZ ;  /* 0x0000002869287210 */ /* 0x000fe40007ffe0ff */
[----:B------:R-:W-:Y:S02]  /*25f0*/  LEA.HI R112, R41, R112, RZ, 0x2 ;  /* 0x0000007029707211 */ /* 0x000fe400078f10ff */
[----:B------:R-:W-:Y:S02]  /*2600*/  SHF.R.S32.HI R85, RZ, 0x1f, R110 ;  /* 0x0000001fff557819 */ /* 0x000fe4000001146e */
[C---:B------:R-:W-:Y:S01]  /*2610*/  IADD3 R86, R87.reuse, 0x3c, RZ ;  /* 0x0000003c57567810 */ /* 0x040fe20007ffe0ff */
[----:B------:R-:W5:Y:S01]  /*2620*/  LDS.64 R40, [R40] ;  /* 0x0000000028287984 */ /* 0x000f620000000a00 */
[----:B------:R-:W-:-:S02]  /*2630*/  IADD3 R114, R87, 0x40, RZ ;  /* 0x0000004057727810 */ /* 0x000fc40007ffe0ff */
[----:B------:R-:W-:Y:S02]  /*2640*/  LEA.HI R110, R85, R110, RZ, 0x2 ;  /* 0x0000006e556e7211 */ /* 0x000fe400078f10ff */
[----:B------:R-:W-:Y:S02]  /*2650*/  SHF.R.S32.HI R85, RZ, 0x1f, R86 ;  /* 0x0000001fff557819 */ /* 0x000fe40000011456 */
[----:B------:R-:W-:Y:S02]  /*2660*/  SHF.R.S32.HI R115, RZ, 0x1f, R114 ;  /* 0x0000001fff737819 */ /* 0x000fe40000011472 */
[----:B------:R-:W-:Y:S02]  /*2670*/  LEA.HI R86, R85, R86, RZ, 0x2 ;  /* 0x0000005655567211 */ /* 0x000fe400078f10ff */
[----:B------:R-:W-:Y:S01]  /*2680*/  LEA.HI R85, R115, R114, RZ, 0x2 ;  /* 0x0000007273557211 */ /* 0x000fe200078f10ff */
[----:B0-----:R-:W-:Y:S01]  /*2690*/  FADD.FTZ R115, RZ, R72 ;  /* 0x00000048ff737221 */ /* 0x001fe20000010000 */
[C---:B------:R-:W-:Y:S01]  /*26a0*/  IADD3 R114, R87.reuse, 0x48, RZ ;  /* 0x0000004857727810 */ /* 0x040fe20007ffe0ff */
[----:B------:R-:W-:Y:S01]  /*26b0*/  FADD.FTZ R72, RZ, R73 ;  /* 0x00000049ff487221 */ /* 0x000fe20000010000 */
[----:B------:R-:W-:Y:S01]  /*26c0*/  IADD3 R116, R87, 0x44, RZ ;  /* 0x0000004457747810 */ /* 0x000fe20007ffe0ff */
[----:B-1----:R-:W-:Y:S01]  /*26d0*/  FADD.FTZ R115, R115, R74 ;  /* 0x0000004a73737221 */ /* 0x002fe20000010000 */
[----:B------:R-:W-:Y:S01]  /*26e0*/  SHF.R.S32.HI R73, RZ, 0x1f, R114 ;  /* 0x0000001fff497819 */ /* 0x000fe20000011472 */
[----:B------:R-:W-:-:S02]  /*26f0*/  VIADD R74, R87, 0x4c ;  /* 0x0000004c574a7836 */ /* 0x000fc40000000000 */
[----:B------:R-:W-:Y:S01]  /*2700*/  FADD.FTZ R72, R72, R75 ;  /* 0x0000004b48487221 */ /* 0x000fe20000010000 */
[----:B--2---:R-:W-:Y:S01]  /*2710*/  FADD.FTZ R115, R115, R76 ;  /* 0x0000004c73737221 */ /* 0x004fe20000010000 */
[----:B------:R-:W-:Y:S02]  /*2720*/  LEA.HI R87, R73, R114, RZ, 0x2 ;  /* 0x0000007249577211 */ /* 0x000fe400078f10ff */
[----:B------:R-:W-:Y:S01]  /*2730*/  SHF.R.S32.HI R75, RZ, 0x1f, R74 ;  /* 0x0000001fff4b7819 */ /* 0x000fe2000001144a */
[----:B------:R-:W-:Y:S01]  /*2740*/  FADD.FTZ R72, R72, R77 ;  /* 0x0000004d48487221 */ /* 0x000fe20000010000 */
[----:B------:R-:W-:Y:S01]  /*2750*/  SHF.R.S32.HI R73, RZ, 0x2, R88 ;  /* 0x00000002ff497819 */ /* 0x000fe20000011458 */
[----:B---3--:R-:W-:Y:S01]  /*2760*/  FADD.FTZ R115, R115, R78 ;  /* 0x0000004e73737221 */ /* 0x008fe20000010000 */
[----:B------:R-:W-:Y:S01]  /*2770*/  LEA.HI R88, R75, R74, RZ, 0x2 ;  /* 0x0000004a4b587211 */ /* 0x000fe200078f10ff */
[----:B------:R-:W-:Y:S01]  /*2780*/  FADD.FTZ R72, R72, R79 ;  /* 0x0000004f48487221 */ /* 0x000fe20000010000 */
[----:B------:R-:W-:Y:S01]  /*2790*/  SHF.R.S32.HI R75, RZ, 0x2, R90 ;  /* 0x00000002ff4b7819 */ /* 0x000fe2000001145a */
[----:B------:R-:W-:Y:S01]  /*27a0*/  IMAD R74, R73, 0x28, R6 ;  /* 0x00000028494a7824 */ /* 0x000fe200078e0206 */
[----:B------:R-:W-:Y:S01]  /*27b0*/  SHF.R.S32.HI R89, RZ, 0x2, R89 ;  /* 0x00000002ff597819 */ /* 0x000fe20000011459 */
[----:B----4-:R-:W-:Y:S01]  /*27c0*/  FADD.FTZ R115, R115, R80 ;  /* 0x0000005073737221 */ /* 0x010fe20000010000 */
[----:B------:R-:W-:Y:S01]  /*27d0*/  SHF.R.S32.HI R84, RZ, 0x1f, R113 ;  /* 0x0000001fff547819 */ /* 0x000fe20000011471 */
[----:B------:R-:W-:Y:S01]  /*27e0*/  FADD.FTZ R72, R72, R81 ;  /* 0x0000005148487221 */ /* 0x000fe20000010000 */
[----:B------:R-:W-:Y:S01]  /*27f0*/  IADD3 R90, R105, R74, RZ ;  /* 0x0000004a695a7210 */ /* 0x000fe20007ffe0ff */
[----:B------:R-:W-:Y:S01]  /*2800*/  IMAD R76, R75, 0x28, R6 ;  /* 0x000000284b4c7824 */ /* 0x000fe200078e0206 */
[----:B------:R-:W-:Y:S01]  /*2810*/  SHF.R.S32.HI R73, RZ, 0x2, R91 ;  /* 0x00000002ff497819 */ /* 0x000fe2000001145b */
[----:B-----5:R-:W-:Y:S01]  /*2820*/  FADD.FTZ R115, R115, R82 ;  /* 0x0000005273737221 */ /* 0x020fe20000010000 */
[----:B------:R-:W-:Y:S01]  /*2830*/  LEA.HI R113, R84, R113, RZ, 0x2 ;  /* 0x0000007154717211 */ /* 0x000fe200078f10ff */
[----:B------:R-:W-:Y:S01]  /*2840*/  FADD.FTZ R114, R72, R83 ;  /* 0x0000005348727221 */ /* 0x000fe20000010000 */
[----:B------:R-:W-:Y:S01]  /*2850*/  IMAD R74, R89, 0x28, R6 ;  /* 0x00000028594a7824 */ /* 0x000fe200078e0206 */
[----:B------:R-:W0:Y:S01]  /*2860*/  LDS.64 R90, [R90] ;  /* 0x000000005a5a7984 */ /* 0x000e220000000a00 */
[----:B------:R-:W-:Y:S01]  /*2870*/  IADD3 R72, R105, R76, RZ ;  /* 0x0000004c69487210 */ /* 0x000fe20007ffe0ff */
[----:B------:R-:W-:Y:S01]  /*2880*/  FADD.FTZ R115, R115, R40 ;  /* 0x0000002873737221 */ /* 0x000fe20000010000 */
[----:B------:R-:W-:Y:S01]  /*2890*/  SHF.R.S32.HI R113, RZ, 0x2, R113 ;  /* 0x00000002ff717819 */ /* 0x000fe20000011471 */
[----:B------:R-:W-:Y:S01]  /*28a0*/  IMAD R40, R73, 0x28, R6 ;  /* 0x0000002849287824 */ /* 0x000fe200078e0206 */
[----:B------:R-:W-:Y:S01]  /*28b0*/  IADD3 R74, R105, R74, RZ ;  /* 0x0000004a694a7210 */ /* 0x000fe20007ffe0ff */
[----:B------:R-:W-:Y:S01]  /*28c0*/  FADD.FTZ R114, R114, R41 ;  /* 0x0000002972727221 */ /* 0x000fe20000010000 */
[----:B------:R-:W-:Y:S01]  /*28d0*/  SHF.R.S32.HI R84, RZ, 0x1f, R111 ;  /* 0x0000001fff547819 */ /* 0x000fe2000001146f */
[----:B------:R-:W1:Y:S01]  /*28e0*/  LDS.64 R72, [R72] ;  /* 0x0000000048487984 */ /* 0x000e620000000a00 */
[----:B------:R-:W-:Y:S01]  /*28f0*/  SHF.R.S32.HI R77, RZ, 0x2, R112 ;  /* 0x00000002ff4d7819 */ /* 0x000fe20000011470 */
[--C-:B------:R-:W-:Y:S01]  /*2900*/  IMAD R76, R113, 0x28, R6.reuse ;  /* 0x00000028714c7824 */ /* 0x100fe200078e0206 */
[----:B------:R-:W-:Y:S01]  /*2910*/  IADD3 R40, R105, R40, RZ ;  /* 0x0000002869287210 */ /* 0x000fe20007ffe0ff */
[----:B------:R-:W2:Y:S01]  /*2920*/  LDS.64 R74, [R74] ;  /* 0x000000004a4a7984 */ /* 0x000ea20000000a00 */
[----:B------:R-:W-:Y:S01]  /*2930*/  LEA.HI R111, R84, R111, RZ, 0x2 ;  /* 0x0000006f546f7211 */ /* 0x000fe200078f10ff */
[----:B------:R-:W-:Y:S01]  /*2940*/  IMAD R80, R77, 0x28, R6 ;  /* 0x000000284d507824 */ /* 0x000fe200078e0206 */
[----:B------:R-:W-:Y:S01]  /*2950*/  SHF.R.S32.HI R79, RZ, 0x2, R110 ;  /* 0x00000002ff4f7819 */ /* 0x000fe2000001146e */
[----:B------:R-:W-:Y:S01]  /*2960*/  IMAD.IADD R78, R105, 0x1, R76 ;  /* 0x00000001694e7824 */ /* 0x000fe200078e024c */
[----:B------:R-:W-:Y:S01]  /*2970*/  SHF.R.S32.HI R111, RZ, 0x2, R111 ;  /* 0x00000002ff6f7819 */ /* 0x000fe2000001146f */
[----:B------:R3:W4:Y:S01]  /*2980*/  LDS.64 R76, [R40] ;  /* 0x00000000284c7984 */ /* 0x0007220000000a00 */
[----:B------:R-:W-:Y:S01]  /*2990*/  SHF.R.S32.HI R117, RZ, 0x1f, R116 ;  /* 0x0000001fff757819 */ /* 0x000fe20000011474 */
[----:B------:R-:W-:Y:S01]  /*29a0*/  IMAD R82, R79, 0x28, R6 ;  /* 0x000000284f527824 */ /* 0x000fe200078e0206 */
[----:B------:R-:W-:Y:S01]  /*29b0*/  IADD3 R80, R105, R80, RZ ;  /* 0x0000005069507210 */ /* 0x000fe20007ffe0ff */
[----:B------:R-:W5:Y:S01]  /*29c0*/  LDS.64 R78, [R78] ;  /* 0x000000004e4e7984 */ /* 0x000f620000000a00 */
[----:B------:R-:W-:Y:S01]  /*29d0*/  SHF.R.S32.HI R83, RZ, 0x2, R86 ;  /* 0x00000002ff537819 */ /* 0x000fe20000011456 */
[----:B------:R-:W-:Y:S01]  /*29e0*/  IMAD R86, R111, 0x28, R6 ;  /* 0x000000286f567824 */ /* 0x000fe200078e0206 */
[----:B------:R-:W-:-:S02]  /*29f0*/  LEA.HI R84, R117, R116, RZ, 0x2 ;  /* 0x0000007475547211 */ /* 0x000fc400078f10ff */
[----:B------:R-:W-:Y:S01]  /*2a00*/  IADD3 R82, R105, R82, RZ ;  /* 0x0000005269527210 */ /* 0x000fe20007ffe0ff */
[----:B------:R-:W5:Y:S01]  /*2a10*/  LDS.64 R80, [R80] ;  /* 0x0000000050507984 */ /* 0x000f620000000a00 */
[----:B------:R-:W-:Y:S01]  /*2a20*/  SHF.R.S32.HI R85, RZ, 0x2, R85 ;  /* 0x00000002ff557819 */ /* 0x000fe20000011455 */
[----:B------:R-:W-:Y:S01]  /*2a30*/  IMAD R110, R83, 0x28, R6 ;  /* 0x00000028536e7824 */ /* 0x000fe200078e0206 */
[----:B------:R-:W-:Y:S02]  /*2a40*/  SHF.R.S32.HI R89, RZ, 0x2, R84 ;  /* 0x00000002ff597819 */ /* 0x000fe40000011454 */
[----:B------:R-:W-:Y:S01]  /*2a50*/  IADD3 R84, R105, R86, RZ ;  /* 0x0000005669547210 */ /* 0x000fe20007ffe0ff */
[----:B------:R-:W5:Y:S01]  /*2a60*/  LDS.64 R82, [R82] ;  /* 0x0000000052527984 */ /* 0x000f620000000a00 */
[--C-:B---3--:R-:W-:Y:S01]  /*2a70*/  IMAD R40, R85, 0x28, R6.reuse ;  /* 0x0000002855287824 */ /* 0x108fe200078e0206 */
[----:B------:R-:W-:Y:S01]  /*2a80*/  IADD3 R86, R105, R110, RZ ;  /* 0x0000006e69567210 */ /* 0x000fe20007ffe0ff */
[----:B------:R-:W-:Y:S01]  /*2a90*/  IMAD R110, R89, 0x28, R6 ;  /* 0x00000028596e7824 */ /* 0x000fe200078e0206 */
[----:B------:R-:W-:Y:S01]  /*2aa0*/  SHF.R.S32.HI R111, RZ, 0x2, R87 ;  /* 0x00000002ff6f7819 */ /* 0x000fe20000011457 */
[----:B------:R-:W3:Y:S01]  /*2ab0*/  LDS.64 R84, [R84] ;  /* 0x0000000054547984 */ /* 0x000ee20000000a00 */
[----:B------:R-:W-:Y:S01]  /*2ac0*/  SHF.R.S32.HI R113, RZ, 0x2, R88 ;  /* 0x00000002ff717819 */ /* 0x000fe20000011458 */
[C---:B------:R-:W-:Y:S01]  /*2ad0*/  IMAD.IADD R88, R105.reuse, 0x1, R40 ;  /* 0x0000000169587824 */ /* 0x040fe200078e0228 */
[----:B------:R-:W-:Y:S01]  /*2ae0*/  IADD3 R40, R105, R110, RZ ;  /* 0x0000006e69287210 */ /* 0x000fe20007ffe0ff */
[----:B------:R-:W3:Y:S01]  /*2af0*/  LDS.64 R86, [R86] ;  /* 0x0000000056567984 */ /* 0x000ee20000000a00 */
[----:B------:R-:W-:-:S02]  /*2b00*/  IMAD R112, R111, 0x28, R6 ;  /* 0x000000286f707824 */ /* 0x000fc400078e0206 */
[----:B0-----:R-:W-:Y:S01]  /*2b10*/  FADD.FTZ R115, R115, R90 ;  /* 0x0000005a73737221 */ /* 0x001fe20000010000 */
[----:B------:R-:W-:Y:S01]  /*2b20*/  IMAD R110, R113, 0x28, R6 ;  /* 0x00000028716e7824 */ /* 0x000fe200078e0206 */
[----:B------:R-:W0:Y:S01]  /*2b30*/  LDS.64 R88, [R88] ;  /* 0x0000000058587984 */ /* 0x000e220000000a00 */
[----:B------:R-:W-:Y:S01]  /*2b40*/  FADD.FTZ R114, R114, R91 ;  /* 0x0000005b72727221 */ /* 0x000fe20000010000 */
[----:B------:R-:W-:Y:S01]  /*2b50*/  IADD3 R90, R105, R112, RZ ;  /* 0x00000070695a7210 */ /* 0x000fe20007ffe0ff */
[----:B-1----:R-:W-:Y:S01]  /*2b60*/  FADD.FTZ R115, R115, R72 ;  /* 0x0000004873737221 */ /* 0x002fe20000010000 */
[----:B------:R-:W1:Y:S01]  /*2b70*/  LDS.64 R40, [R40] ;  /* 0x0000000028287984 */ /* 0x000e620000000a00 */
[----:B------:R-:W-:Y:S01]  /*2b80*/  IADD3 R110, R105, R110, RZ ;  /* 0x0000006e696e7210 */ /* 0x000fe20007ffe0ff */
[----:B------:R-:W-:Y:S01]  /*2b90*/  FADD.FTZ R114, R114, R73 ;  /* 0x0000004972727221 */ /* 0x000fe20000010000 */
[----:B--2---:R-:W-:Y:S01]  /*2ba0*/  FADD.FTZ R115, R115, R74 ;  /* 0x0000004a73737221 */ /* 0x004fe20000010000 */
[----:B------:R-:W2:Y:S02]  /*2bb0*/  LDS.64 R90, [R90] ;  /* 0x000000005a5a7984 */ /* 0x000ea40000000a00 */
[----:B------:R-:W-:Y:S01]  /*2bc0*/  FADD.FTZ R114, R114, R75 ;  /* 0x0000004b72727221 */ /* 0x000fe20000010000 */
[----:B----4-:R-:W-:Y:S01]  /*2bd0*/  FADD.FTZ R115, R115, R76 ;  /* 0x0000004c73737221 */ /* 0x010fe20000010000 */
[----:B------:R-:W4:Y:S02]  /*2be0*/  LDS.64 R72, [R110] ;  /* 0x000000006e487984 */ /* 0x000f240000000a00 */
[----:B------:R-:W-:Y:S01]  /*2bf0*/  FADD.FTZ R114, R114, R77 ;  /* 0x0000004d72727221 */ /* 0x000fe20000010000 */
[----:B-----5:R-:W-:-:S03]  /*2c00*/  FADD.FTZ R115, R115, R78 ;  /* 0x0000004e73737221 */ /* 0x020fc60000010000 */
[----:B------:R-:W-:Y:S01]  /*2c10*/  FADD.FTZ R114, R114, R79 ;  /* 0x0000004f72727221 */ /* 0x000fe20000010000 */
[----:B------:R-:W-:-:S03]  /*2c20*/  FADD.FTZ R115, R115, R80 ;  /* 0x0000005073737221 */ /* 0x000fc60000010000 */
[----:B------:R-:W-:Y:S01]  /*2c30*/  FADD.FTZ R114, R114, R81 ;  /* 0x0000005172727221 */ /* 0x000fe20000010000 */
[----:B------:R-:W-:-:S03]  /*2c40*/  FADD.FTZ R115, R115, R82 ;  /* 0x0000005273737221 */ /* 0x000fc60000010000 */
[----:B------:R-:W-:Y:S01]  /*2c50*/  FADD.FTZ R114, R114, R83 ;  /* 0x0000005372727221 */ /* 0x000fe20000010000 */
[----:B---3--:R-:W-:-:S03]  /*2c60*/  FADD.FTZ R115, R115, R84 ;  /* 0x0000005473737221 */ /* 0x008fc60000010000 */
[----:B------:R-:W-:Y:S01]  /*2c70*/  FADD.FTZ R114, R114, R85 ;  /* 0x0000005572727221 */ /* 0x000fe20000010000 */
[----:B------:R-:W-:-:S03]  /*2c80*/  FADD.FTZ R115, R115, R86 ;  /* 0x0000005673737221 */ /* 0x000fc60000010000 */
[----:B------:R-:W-:Y:S01]  /*2c90*/  FADD.FTZ R114, R114, R87 ;  /* 0x0000005772727221 */ /* 0x000fe20000010000 */
[----:B0-----:R-:W-:-:S03]  /*2ca0*/  FADD.FTZ R115, R115, R88 ;  /* 0x0000005873737221 */ /* 0x001fc60000010000 */
[----:B------:R-:W-:Y:S01]  /*2cb0*/  FADD.FTZ R114, R114, R89 ;  /* 0x0000005972727221 */ /* 0x000fe20000010000 */
[----:B-1----:R-:W-:-:S03]  /*2cc0*/  FADD.FTZ R115, R115, R40 ;  /* 0x0000002873737221 */ /* 0x002fc60000010000 */
[----:B------:R-:W-:Y:S01]  /*2cd0*/  FADD.FTZ R114, R114, R41 ;  /* 0x0000002972727221 */ /* 0x000fe20000010000 */
[----:B--2---:R-:W-:-:S03]  /*2ce0*/  FADD.FTZ R115, R115, R90 ;  /* 0x0000005a73737221 */ /* 0x004fc60000010000 */
[----:B------:R-:W-:Y:S01]  /*2cf0*/  FADD.FTZ R114, R114, R91 ;  /* 0x0000005b72727221 */ /* 0x000fe20000010000 */
[----:B----4-:R-:W-:-:S03]  /*2d00*/  FADD.FTZ R81, R115, R72 ;  /* 0x0000004873517221 */ /* 0x010fc60000010000 */
[----:B------:R-:W-:-:S07]  /*2d10*/  FADD.FTZ R82, R114, R73 ;  /* 0x0000004972527221 */ /* 0x000fce0000010000 */
.L_x_1164:
[----:B------:R-:W-:Y:S05]  /*2d20*/  BSYNC B0 ;  /* 0x0000000000007941 */ /* 0x000fea0003800000 */
.L_x_1163:
[----:B------:R-:W1:Y:S01]  /*2d30*/  SHFL.BFLY PT, R40, R81, 0x2, 0x1f ;  /* 0x0c401f0051287f89 */ /* 0x000e6200000e0000 */
[----:B0-----:R-:W0:Y:S01]  /*2d40*/  @!P1 LDC R77, c[0x0][0x10] ;  /* 0x00000400ff4d9b82 */ /* 0x001e220000000800 */
[----:B------:R-:W-:Y:S02]  /*2d50*/  PRMT R55, R54, 0x7632, R55 ;  /* 0x0000763236377816 */ /* 0x000fe40000000037 */
[----:B------:R-:W2:Y:S01]  /*2d60*/  SHFL.BFLY PT, R41, R82, 0x2, 0x1f ;  /* 0x0c401f0052297f89 */ /* 0x000ea200000e0000 */
[----:B------:R-:W-:Y:S02]  /*2d70*/  PRMT R53, R52, 0x7632, R53 ;  /* 0x0000763234357816 */ /* 0x000fe40000000035 */
[----:B------:R-:W-:Y:S02]  /*2d80*/  PRMT R57, R55, 0x7632, R57 ;  /* 0x0000763237397816 */ /* 0x000fe40000000039 */
[----:B------:R-:W3:Y:S01]  /*2d90*/  @!P1 LDC.64 R72, c[0x0][0x260] ;  /* 0x00009800ff489b82 */ /* 0x000ee20000000a00 */
[----:B------:R-:W-:-:S02]  /*2da0*/  PRMT R80, R56, 0x7632, R80 ;  /* 0x0000763238507816 */ /* 0x000fc40000000050 */
[----:B------:R-:W-:Y:S02]  /*2db0*/  PRMT R54, R53, 0x7632, R54 ;  /* 0x0000763235367816 */ /* 0x000fe40000000036 */
[----:B------:R-:W-:Y:S02]  /*2dc0*/  PRMT R64, R64, 0x7632, R64 ;  /* 0x0000763240407816 */ /* 0x000fe40000000040 */
[----:B------:R-:W-:Y:S02]  /*2dd0*/  PRMT R65, R65, 0x7632, R65 ;  /* 0x0000763241417816 */ /* 0x000fe40000000041 */
[----:B------:R-:W-:Y:S02]  /*2de0*/  PRMT R58, R58, 0x7632, R58 ;  /* 0x000076323a3a7816 */ /* 0x000fe4000000003a */
[----:B------:R-:W-:Y:S02]  /*2df0*/  PRMT R59, R59, 0x7632, R59 ;  /* 0x000076323b3b7816 */ /* 0x000fe4000000003b */
[----:B------:R-:W-:Y:S01]  /*2e00*/  PRMT R66, R66, 0x7632, R66 ;  /* 0x0000763242427816 */ /* 0x000fe20000000042 */
[----:B-1----:R-:W-:Y:S01]  /*2e10*/  FADD.FTZ R74, R40, R81 ;  /* 0x00000051284a7221 */ /* 0x002fe20000010000 */
[----:B0-----:R-:W-:Y:S01]  /*2e20*/  @!P1 IMAD R77, R77, UR4, R0 ;  /* 0x000000044d4d9c24 */ /* 0x001fe2000f8e0200 */
[----:B------:R-:W-:Y:S01]  /*2e30*/  PRMT R67, R67, 0x7632, R67 ;  /* 0x0000763243437816 */ /* 0x000fe20000000043 */
[--C-:B--2---:R-:W-:Y:S01]  /*2e40*/  FADD.FTZ R75, R41, R82.reuse ;  /* 0x00000052294b7221 */ /* 0x104fe20000010000 */
[----:B------:R-:W-:Y:S01]  /*2e50*/  PRMT R82, R57, 0x7632, R82 ;  /* 0x0000763239527816 */ /* 0x000fe20000000052 */
[----:B------:R-:W0:Y:S01]  /*2e60*/  SHFL.BFLY PT, R41, R74, 0x1, 0x1f ;  /* 0x0c201f004a297f89 */ /* 0x000e2200000e0000 */
[----:B------:R-:W-:-:S02]  /*2e70*/  @!P1 LEA R77, R77, R8, 0x6 ;  /* 0x000000084d4d9211 */ /* 0x000fc400078e30ff */
[----:B------:R-:W-:Y:S01]  /*2e80*/  PRMT R52, R60, 0x7632, R52 ;  /* 0x000076323c347816 */ /* 0x000fe20000000034 */
[----:B------:R-:W1:Y:S01]  /*2e90*/  SHFL.BFLY PT, R76, R75, 0x1, 0x1f ;  /* 0x0c201f004b4c7f89 */ /* 0x000e6200000e0000 */
[----:B------:R-:W-:Y:S01]  /*2ea0*/  PRMT R61, R61, 0x7632, R61 ;  /* 0x000076323d3d7816 */ /* 0x000fe2000000003d */
[----:B------:R-:W-:Y:S01]  /*2eb0*/  @!P1 IMAD.SHL.U32 R77, R77, 0x2, RZ ;  /* 0x000000024d4d9824 */ /* 0x000fe200078e00ff */
[----:B------:R-:W-:Y:S02]  /*2ec0*/  PRMT R68, R68, 0x7632, R68 ;  /* 0x0000763244447816 */ /* 0x000fe40000000044 */
[----:B------:R-:W-:Y:S01]  /*2ed0*/  PRMT R69, R69, 0x7632, R69 ;  /* 0x0000763245457816 */ /* 0x000fe20000000045 */
[----:B---3--:R-:W-:Y:S01]  /*2ee0*/  @!P1 IMAD.WIDE.U32 R72, R77, 0x4, R72 ;  /* 0x000000044d489825 */ /* 0x008fe200078e0048 */
[----:B------:R-:W-:Y:S02]  /*2ef0*/  PRMT R62, R62, 0x7632, R62 ;  /* 0x000076323e3e7816 */ /* 0x000fe4000000003e */
[----:B------:R-:W-:-:S02]  /*2f00*/  PRMT R63, R63, 0x7632, R63 ;  /* 0x000076323f3f7816 */ /* 0x000fc4000000003f */
[----:B------:R-:W-:Y:S02]  /*2f10*/  PRMT R70, R70, 0x7632, R70 ;  /* 0x0000763246467816 */ /* 0x000fe40000000046 */
[----:B------:R-:W-:Y:S01]  /*2f20*/  PRMT R71, R71, 0x7632, R71 ;  /* 0x0000763247477816 */ /* 0x000fe20000000047 */
[----:B0-----:R-:W-:Y:S01]  /*2f30*/  FADD.FTZ R40, R74, R41 ;  /* 0x000000294a287221 */ /* 0x001fe20000010000 */
[----:B-1----:R-:W-:-:S05]  /*2f40*/  FADD.FTZ R41, R75, R76 ;  /* 0x0000004c4b297221 */ /* 0x002fca0000010000 */
[----:B------:R0:W-:Y:S01]  /*2f50*/  @!P1 STG.E.64 desc[UR8][R72.64], R40 ;  /* 0x0000002848009986 */ /* 0x0001e2000c101b08 */
[----:B------:R-:W-:-:S04]  /*2f60*/  ISETP.GE.U32.AND P1, PT, R104, UR11, PT ;  /* 0x0000000b68007c0c */ /* 0x000fc8000bf26070 */
[----:B------:R-:W-:-:S13]  /*2f70*/  ISETP.GE.AND.EX P1, PT, R102, UR7, PT, P1 ;  /* 0x0000000766007c0c */ /* 0x000fda000bf26310 */
[----:B0-----:R-:W-:Y:S05]  /*2f80*/  @P1 BRA `(.L_x_1165) ;  /* 0x00000000004c1947 */ /* 0x001fea0003800000 */
        /* <DEDUP_REMOVED lines=10> */
.L_x_1167:
[----:B------:R-:W2:Y:S04]  /*3030*/  LD.E.STRONG.GPU R40, desc[UR8][R108.64] ;  /* 0x000000086c287980 */ /* 0x000ea8000c10f900 */
[----:B--2---:R-:W-:Y:S01]  /*3040*/  CCTL.IVALL ;  /* 0x00000000ff00798f */ /* 0x004fe20002000000 */
[----:B------:R-:W-:Y:S05]  /*3050*/  YIELD ;  /* 0x0000000000007946 */ /* 0x000fea0003800000 */
[----:B-----5:R-:W-:-:S04]  /*3060*/  LOP3.LUT R40, R40, R41, RZ, 0x3c, !PT ;  /* 0x0000002928287212 */ /* 0x020fc800078e3cff */
[----:B------:R-:W-:-:S13]  /*3070*/  ISETP.GT.AND P1, PT, R40, -0x1, PT ;  /* 0xffffffff2800780c */ /* 0x000fda0003f24270 */
[----:B------:R-:W-:Y:S05]  /*3080*/  @P1 BRA `(.L_x_1167) ;  /* 0xfffffffc00e81947 */ /* 0x000fea000383ffff */
.L_x_1166:
[----:B------:R-:W-:Y:S05]  /*3090*/  WARPSYNC.ALL ;  /* 0x0000000000007948 */ /* 0x000fea0003800000 */
[----:B------:R-:W-:Y:S06]  /*30a0*/  BAR.SYNC.DEFER_BLOCKING 0x0 ;  /* 0x0000000000007b1d */ /* 0x000fec0000010000 */
[----:B------:R-:W-:Y:S05]  /*30b0*/  BRA `(.L_x_1168) ;  /* 0x00000000003c7947 */ /* 0x000fea0003800000 */
.L_x_1165:
[----:B------:R-:W-:Y:S01]  /*30c0*/  BAR.SYNC.DEFER_BLOCKING 0x0 ;  /* 0x0000000000007b1d */ /* 0x000fe20000010000 */
[----:B------:R-:W-:-:S13]  /*30d0*/  ISETP.NE.AND P1, PT, R4, RZ, PT ;  /* 0x000000ff0400720c */ /* 0x000fda0003f25270 */
[----:B------:R-:W-:Y:S05]  /*30e0*/  @P1 BRA `(.L_x_1169) ;  /* 0x0000000000281947 */ /* 0x000fea0003800000 */
[----:B------:R-:W-:Y:S06]  /*30f0*/  MEMBAR.ALL.GPU ;  /* 0x0000000000007992 */ /* 0x000fec000000a000 */
[----:B------:R-:W-:-:S00]  /*3100*/  ERRBAR ;  /* 0x00000000000079ab */ /* 0x000fc00000000000 */
[----:B------:R-:W-:Y:S06]  /*3110*/  CGAERRBAR ;  /* 0x00000000000075ab */ /* 0x000fec0000000000 */
[----:B------:R0:W5:Y:S02]  /*3120*/  ATOM.E.ADD.STRONG.GPU PT, R40, desc[UR8][R106.64], R19 ;  /* 0x000000136a28798a */ /* 0x00016400081ee1c8 */
.L_x_1170:
[----:B------:R-:W2:Y:S04]  /*3130*/  LD.E.STRONG.GPU R41, desc[UR8][R106.64] ;  /* 0x000000086a297980 */ /* 0x000ea8000c10f900 */
[----:B--2---:R-:W-:Y:S01]  /*3140*/  CCTL.IVALL ;  /* 0x00000000ff00798f */ /* 0x004fe20002000000 */
[----:B------:R-:W-:Y:S05]  /*3150*/  YIELD ;  /* 0x0000000000007946 */ /* 0x000fea0003800000 */
[----:B-----5:R-:W-:-:S04]  /*3160*/  LOP3.LUT R41, R41, R40, RZ, 0x3c, !PT ;  /* 0x0000002829297212 */ /* 0x020fc800078e3cff */
[----:B------:R-:W-:-:S13]  /*3170*/  ISETP.GT.AND P1, PT, R41, -0x1, PT ;  /* 0xffffffff2900780c */ /* 0x000fda0003f24270 */
[----:B------:R-:W-:Y:S05]  /*3180*/  @P1 BRA `(.L_x_1170) ;  /* 0xfffffffc00e81947 */ /* 0x000fea000383ffff */
.L_x_1169:
[----:B------:R-:W-:Y:S05]  /*3190*/  WARPSYNC.ALL ;  /* 0x0000000000007948 */ /* 0x000fea0003800000 */
[----:B------:R-:W-:Y:S06]  /*31a0*/  BAR.SYNC.DEFER_BLOCKING 0x0 ;  /* 0x0000000000007b1d */ /* 0x000fec0000010000 */
.L_x_1168:
[----:B------:R-:W-:Y:S01]  /*31b0*/  ISETP.GT.U32.AND P1, PT, R4, 0x3f, PT ;  /* 0x0000003f0400780c */ /* 0x000fe20003f24070 */
[----:B------:R-:W-:Y:S01]  /*31c0*/  IMAD.MOV.U32 R74, RZ, RZ, RZ ;  /* 0x000000ffff4a7224 */ /* 0x000fe200078e00ff */
[----:B------:R-:W-:Y:S02]  /*31d0*/  SHF.L.U32 R57, R57, 0x10, RZ ;  /* 0x0000001039397819 */ /* 0x000fe400000006ff */
[----:B------:R-:W-:Y:S01]  /*31e0*/  SHF.L.U32 R82, R82, 0x10, RZ ;  /* 0x0000001052527819 */ /* 0x000fe200000006ff */
[----:B------:R-:W-:Y:S01]  /*31f0*/  IMAD.U32 R80, R80, 0x10000, RZ ;  /* 0x0001000050507824 */ /* 0x000fe200078e00ff */
[----:B------:R-:W-:Y:S02]  /*3200*/  SHF.L.U32 R55, R55, 0x10, RZ ;  /* 0x0000001037377819 */ /* 0x000fe400000006ff */
[----:B------:R-:W-:Y:S01]  /*3210*/  SHF.L.U32 R61, R61, 0x10, RZ ;  /* 0x000000103d3d7819 */ /* 0x000fe200000006ff */
[----:B------:R-:W1:Y:S01]  /*3220*/  S2UR UR6, SR_CgaCtaId ;  /* 0x00000000000679c3 */ /* 0x000e620000008800 */
[----:B------:R-:W-:-:S02]  /*3230*/  SHF.L.U32 R59, R59, 0x10, RZ ;  /* 0x000000103b3b7819 */ /* 0x000fc400000006ff */
[----:B------:R-:W-:Y:S01]  /*3240*/  SHF.L.U32 R3, R3, 0x2, RZ ;  /* 0x0000000203037819 */ /* 0x000fe200000006ff */
[----:B------:R-:W-:Y:S01]  /*3250*/  UMOV UR5, 0x400 ;  /* 0x0000040000057882 */ /* 0x000fe20000000000 */
[----:B------:R-:W-:Y:S02]  /*3260*/  @!P1 LOP3.LUT R75, R4, 0xf, RZ, 0xc0, !PT ;  /* 0x0000000f044b9812 */ /* 0x000fe400078ec0ff */
[----:B------:R-:W-:Y:S01]  /*3270*/  SHF.L.U32 R63, R63, 0x10, RZ ;  /* 0x000000103f3f7819 */ /* 0x000fe200000006ff */
[----:B------:R-:W2:Y:S01]  /*3280*/  @!P1 LDC R73, c[0x0][0x10] ;  /* 0x00000400ff499b82 */ /* 0x000ea20000000800 */
[----:B------:R-:W-:Y:S01]  /*3290*/  SHF.L.U32 R64, R64, 0x10, RZ ;  /* 0x0000001040407819 */ /* 0x000fe200000006ff */
[----:B------:R-:W-:Y:S01]  /*32a0*/  IMAD.U32 R68, R68, 0x10000, RZ ;  /* 0x0001000044447824 */ /* 0x000fe200078e00ff */
[----:B------:R-:W-:Y:S01]  /*32b0*/  SHF.L.U32 R66, R66, 0x10, RZ ;  /* 0x0000001042427819 */ /* 0x000fe200000006ff */
[----:B------:R-:W-:-:S04]  /*32c0*/  ULDC.64 UR12, c[0x0][0x210] ;  /* 0x00008400000c7ab9 */ /* 0x000fc80000000a00 */
[----:B------:R-:W3:Y:S01]  /*32d0*/  @!P1 LDC.64 R40, c[0x0][0x260] ;  /* 0x00009800ff289b82 */ /* 0x000ee20000000a00 */
[----:B--2---:R-:W-:Y:S01]  /*32e0*/  @!P1 IMAD R56, R73, UR4, R0 ;  /* 0x0000000449389c24 */ /* 0x004fe2000f8e0200 */
[----:B------:R-:W-:-:S04]  /*32f0*/  @!P1 LOP3.LUT R73, R4, 0x7ffffff0, RZ, 0xc0, !PT ;  /* 0x7ffffff004499812 */ /* 0x000fc800078ec0ff */
[----:B------:R-:W-:-:S04]  /*3300*/  @!P1 LEA R56, R56, R73, 0x6 ;  /* 0x0000004938389211 */ /* 0x000fc800078e30ff */
[----:B------:R-:W-:-:S04]  /*3310*/  @!P1 IADD3 R56, R56, R75, RZ ;  /* 0x0000004b38389210 */ /* 0x000fc80007ffe0ff */
[----:B------:R-:W-:-:S05]  /*3320*/  @!P1 SHF.L.U32 R73, R56, 0x1, RZ ;  /* 0x0000000138499819 */ /* 0x000fca00000006ff */
[----:B---3--:R-:W-:-:S06]  /*3330*/  @!P1 IMAD.WIDE.U32 R40, R73, 0x4, R40 ;  /* 0x0000000449289825 */ /* 0x008fcc00078e0028 */
[----:B------:R-:W2:Y:S01]  /*3340*/  @!P1 LDG.E.64 R40, desc[UR8][R40.64] ;  /* 0x0000000828289981 */ /* 0x000ea2000c1e1b00 */
[----:B------:R-:W-:Y:S01]  /*3350*/  HFMA2.MMA R73, -RZ, RZ, 0, 0 ;  /* 0x00000000ff497435 */ /* 0x000fe200000001ff */
[----:B------:R-:W-:Y:S01]  /*3360*/  SHF.L.U32 R75, R53, 0x10, RZ ;  /* 0x00000010354b7819 */ /* 0x000fe200000006ff */
[----:B------:R-:W-:Y:S01]  /*3370*/  UIADD3 UR5, UR5, 0x3480, URZ ;  /* 0x0000348005057890 */ /* 0x000fe2000fffe03f */
[----:B------:R-:W-:Y:S01]  /*3380*/  LOP3.LUT R3, R3, 0xc, RZ, 0xc0, !PT ;  /* 0x0000000c03037812 */ /* 0x000fe200078ec0ff */
[----:B------:R-:W-:Y:S01]  /*3390*/  FADD.FTZ R90, -R50, R63 ;  /* 0x0000003f325a7221 */ /* 0x000fe20000010100 */
[----:B------:R-:W-:Y:S01]  /*33a0*/  SHF.L.U32 R70, R70, 0x10, RZ ;  /* 0x0000001046467819 */ /* 0x000fe200000006ff */
[----:B------:R-:W-:Y:S01]  /*33b0*/  FADD.FTZ R56, -R50, R75 ;  /* 0x0000004b32387221 */ /* 0x000fe20000010100 */
[----:B------:R-:W-:Y:S01]  /*33c0*/  SHF.L.U32 R75, R54, 0x10, RZ ;  /* 0x00000010364b7819 */ /* 0x000fe200000006ff */
[----:B-1----:R-:W-:Y:S01]  /*33d0*/  ULEA UR5, UR6, UR5, 0x18 ;  /* 0x0000000506057291 */ /* 0x002fe2000f8ec03f */
[----:B------:R-:W-:Y:S01]  /*33e0*/  SHF.L.U32 R65, R65, 0x10, RZ ;  /* 0x0000001041417819 */ /* 0x000fe200000006ff */
[----:B------:R-:W-:Y:S01]  /*33f0*/  FMUL.FTZ R54, R33, R56 ;  /* 0x0000003821367220 */ /* 0x000fe20000410000 */
[----:B------:R-:W-:Y:S01]  /*3400*/  SHF.L.U32 R67, R67, 0x10, RZ ;  /* 0x0000001043437819 */ /* 0x000fe200000006ff */
[----:B------:R-:W-:Y:S01]  /*3410*/  FADD.FTZ R60, -R50, R75 ;  /* 0x0000004b323c7221 */ /* 0x000fe20000010100 */
[----:B------:R-:W-:Y:S01]  /*3420*/  SHF.L.U32 R75, R62, 0x10, RZ ;  /* 0x000000103e4b7819 */ /* 0x000fe200000006ff */
[----:B------:R-:W-:Y:S01]  /*3430*/  FFMA.FTZ R56, R54, R55, R80 ;  /* 0x0000003736387223 */ /* 0x000fe20000010050 */
[----:B------:R-:W-:Y:S01]  /*3440*/  SHF.L.U32 R71, R71, 0x10, RZ ;  /* 0x0000001047477819 */ /* 0x000fe200000006ff */
[----:B------:R-:W-:Y:S01]  /*3450*/  FMUL.FTZ R60, R33, R60 ;  /* 0x0000003c213c7220 */ /* 0x000fe20000410000 */
[----:B------:R-:W-:Y:S01]  /*3460*/  SHF.L.U32 R69, R69, 0x10, RZ ;  /* 0x0000001045457819 */ /* 0x000fe200000006ff */
[----:B------:R-:W-:Y:S01]  /*3470*/  FADD.FTZ R78, -R50, R75 ;  /* 0x0000004b324e7221 */ /* 0x000fe20000010100 */
[----:B------:R-:W-:-:S03]  /*3480*/  ULOP3.LUT UR4, UR4, 0x1, URZ, 0x3c, !UPT ;  /* 0x0000000104047892 */ /* 0x000fc6000f8e3c3f */
[C---:B------:R-:W-:Y:S01]  /*3490*/  FMUL.FTZ R78, R33.reuse, R78 ;  /* 0x0000004e214e7220 */ /* 0x040fe20000410000 */
[----:B--2---:R-:W-:Y:S01]  /*34a0*/  @!P1 FADD.FTZ R74, RZ, R40 ;  /* 0x00000028ff4a9221 */ /* 0x004fe20000010000 */
[----:B------:R-:W-:Y:S01]  /*34b0*/  @!P1 FADD.FTZ R73, RZ, R41 ;  /* 0x00000029ff499221 */ /* 0x000fe20000010000 */
[----:B------:R-:W-:Y:S01]  /*34c0*/  SHF.L.U32 R41, R58, 0x10, RZ ;  /* 0x000000103a297819 */ /* 0x000fe200000006ff */
[----:B------:R-:W-:Y:S01]  /*34d0*/  FFMA.FTZ R58, R60, R57, R82 ;  /* 0x000000393c3a7223 */ /* 0x000fe20000010052 */
[----:B------:R-:W-:Y:S01]  /*34e0*/  FMUL.FTZ R40, R56, -1.4426950216293334961 ;  /* 0xbfb8aa3b38287820 */ /* 0x000fe20000410000 */
[----:B------:R-:W1:Y:S01]  /*34f0*/  SHFL.BFLY PT, R53, R74, 0x8, 0x1f ;  /* 0x0d001f004a357f89 */ /* 0x000e6200000e0000 */
[----:B------:R-:W-:Y:S01]  /*3500*/  LOP3.LUT P1, RZ, R4, 0xffffffcf, RZ, 0xc0, !PT ;  /* 0xffffffcf04ff7812 */ /* 0x000fe2000782c0ff */
[----:B------:R-:W-:Y:S01]  /*3510*/  FADD.FTZ R72, -R50, R41 ;  /* 0x0000002932487221 */ /* 0x000fe20000010100 */
[----:B------:R-:W-:Y:S01]  /*3520*/  FMUL.FTZ R41, R58, -1.4426950216293334961 ;  /* 0xbfb8aa3b3a297820 */ /* 0x000fe20000410000 */
[----:B------:R-:W2:Y:S01]  /*3530*/  SHFL.BFLY PT, R76, R73, 0x8, 0x1f ;  /* 0x0d001f00494c7f89 */ /* 0x000ea200000e0000 */
[----:B------:R-:W3:Y:S01]  /*3540*/  MUFU.EX2 R40, R40 ;  /* 0x0000002800287308 */ /* 0x000ee20000000800 */
[----:B------:R-:W-:-:S07]  /*3550*/  FMUL.FTZ R72, R33, R72 ;  /* 0x0000004821487220 */ /* 0x000fce0000410000 */
[----:B------:R-:W4:Y:S01]  /*3560*/  MUFU.EX2 R41, R41 ;  /* 0x0000002900297308 */ /* 0x000f220000000800 */
[----:B-1----:R-:W-:Y:S01]  /*3570*/  FADD.FTZ R77, R53, R74 ;  /* 0x0000004a354d7221 */ /* 0x002fe20000010000 */
[----:B------:R-:W-:Y:S02]  /*3580*/  IMAD.U32 R53, R52, 0x10000, RZ ;  /* 0x0001000034357824 */ /* 0x000fe400078e00ff */
[C---:B------:R-:W-:Y:S01]  /*3590*/  FADD.FTZ R52, -R50.reuse, R61 ;  /* 0x0000003d32347221 */ /* 0x040fe20000010100 */
[----:B------:R-:W-:Y:S01]  /*35a0*/  FADD.FTZ R74, -R50, R59 ;  /* 0x0000003b324a7221 */ /* 0x000fe20000010100 */
[----:B--2---:R-:W-:Y:S01]  /*35b0*/  FADD.FTZ R79, R76, R73 ;  /* 0x000000494c4f7221 */ /* 0x004fe20000010000 */
[----:B------:R-:W1:Y:S01]  /*35c0*/  SHFL.BFLY PT, R86, R77, 0x4, 0x1f ;  /* 0x0c801f004d567f89 */ /* 0x000e6200000e0000 */
[----:B------:R-:W-:Y:S01]  /*35d0*/  FADD.FTZ R76, -R50, R53 ;  /* 0x00000035324c7221 */ /* 0x000fe20000010100 */
[C---:B------:R-:W-:Y:S01]  /*35e0*/  FMUL.FTZ R62, R33.reuse, R52 ;  /* 0x00000034213e7220 */ /* 0x040fe20000410000 */
[C---:B------:R-:W-:Y:S01]  /*35f0*/  FMUL.FTZ R74, R33.reuse, R74 ;  /* 0x0000004a214a7220 */ /* 0x040fe20000410000 */
[----:B------:R-:W2:Y:S01]  /*3600*/  SHFL.BFLY PT, R88, R79, 0x4, 0x1f ;  /* 0x0c801f004f587f89 */ /* 0x000ea200000e0000 */
[----:B------:R-:W-:Y:S01]  /*3610*/  FMUL.FTZ R76, R33, R76 ;  /* 0x0000004c214c7220 */ /* 0x000fe20000410000 */
[----:B------:R-:W-:Y:S01]  /*3620*/  FFMA.FTZ R59, R55, R72, R80 ;  /* 0x00000048373b7223 */ /* 0x000fe20000010050 */
[----:B------:R-:W-:Y:S01]  /*3630*/  FFMA.FTZ R73, R57, R74, R82 ;  /* 0x0000004a39497223 */ /* 0x000fe20000010052 */
[C-C-:B------:R-:W-:Y:S01]  /*3640*/  FFMA.FTZ R50, R55.reuse, R78, R80.reuse ;  /* 0x0000004e37327223 */ /* 0x140fe20000010050 */
[----:B------:R-:W-:Y:S01]  /*3650*/  FFMA.FTZ R61, R55, R76, R80 ;  /* 0x0000004c373d7223 */ /* 0x000fe20000010050 */
[----:B------:R-:W-:Y:S01]  /*3660*/  FMUL.FTZ R81, R59, -1.4426950216293334961 ;  /* 0xbfb8aa3b3b517820 */ /* 0x000fe20000410000 */
[----:B------:R-:W-:Y:S01]  /*3670*/  FMUL.FTZ R53, R73, -1.4426950216293334961 ;  /* 0xbfb8aa3b49357820 */ /* 0x000fe20000410000 */
[----:B------:R-:W-:Y:S01]  /*3680*/  FMUL.FTZ R80, R33, R90 ;  /* 0x0000005a21507220 */ /* 0x000fe20000410000 */
[----:B------:R-:W-:Y:S01]  /*3690*/  FMUL.FTZ R52, R61, -1.4426950216293334961 ;  /* 0xbfb8aa3b3d347820 */ /* 0x000fe20000410000 */
[----:B------:R-:W-:Y:S01]  /*36a0*/  FMUL.FTZ R89, R50, -1.4426950216293334961 ;  /* 0xbfb8aa3b32597820 */ /* 0x000fe20000410000 */
[C-C-:B------:R-:W-:Y:S01]  /*36b0*/  FFMA.FTZ R75, R57.reuse, R62, R82.reuse ;  /* 0x0000003e394b7223 */ /* 0x140fe20000010052 */
[----:B------:R-:W-:Y:S01]  /*36c0*/  FFMA.FTZ R63, R57, R80, R82 ;  /* 0x00000050393f7223 */ /* 0x000fe20000010052 */
[----:B------:R-:W5:Y:S02]  /*36d0*/  MUFU.EX2 R53, R53 ;  /* 0x0000003500357308 */ /* 0x000f640000000800 */
[----:B------:R-:W-:Y:S01]  /*36e0*/  FMUL.FTZ R84, R75, -1.4426950216293334961 ;  /* 0xbfb8aa3b4b547820 */ /* 0x000fe20000410000 */
[----:B------:R-:W-:Y:S01]  /*36f0*/  FMUL.FTZ R85, R63, -1.4426950216293334961 ;  /* 0xbfb8aa3b3f557820 */ /* 0x000fe20000410000 */
[----:B-1----:R-:W-:Y:S01]  /*3700*/  FADD.FTZ R86, R77, R86 ;  /* 0x000000564d567221 */ /* 0x002fe20000010000 */
[----:B---3--:R-:W-:-:S03]  /*3710*/  FADD.FTZ R77, R40, 1 ;  /* 0x3f800000284d7421 */ /* 0x008fc60000010000 */
[----:B------:R-:W-:Y:S01]  /*3720*/  MUFU.EX2 R52, R52 ;  /* 0x0000003400347308 */ /* 0x000fe20000000800 */
[----:B--2---:R-:W-:Y:S01]  /*3730*/  FADD.FTZ R88, R79, R88 ;  /* 0x000000584f587221 */ /* 0x004fe20000010000 */
[----:B------:R-:W1:Y:S01]  /*3740*/  SHFL.BFLY PT, R83, R86, 0x2, 0x1f ;  /* 0x0c401f0056537f89 */ /* 0x000e6200000e0000 */
[----:B----4-:R-:W-:-:S03]  /*3750*/  FADD.FTZ R79, R41, 1 ;  /* 0x3f800000294f7421 */ /* 0x010fc60000010000 */
[----:B------:R-:W2:Y:S02]  /*3760*/  SHFL.BFLY PT, R87, R88, 0x2, 0x1f ;  /* 0x0c401f0058577f89 */ /* 0x000ea400000e0000 */
[----:B------:R-:W3:Y:S01]  /*3770*/  MUFU.EX2 R81, R81 ;  /* 0x0000005100517308 */ /* 0x000ee20000000800 */
[----:B-----5:R-:W-:-:S07]  /*3780*/  FADD.FTZ R53, R53, 1 ;  /* 0x3f80000035357421 */ /* 0x020fce0000010000 */
[----:B------:R-:W4:Y:S08]  /*3790*/  MUFU.EX2 R89, R89 ;  /* 0x0000005900597308 */ /* 0x000f300000000800 */
[----:B------:R-:W-:Y:S01]  /*37a0*/  MUFU.EX2 R85, R85 ;  /* 0x0000005500557308 */ /* 0x000fe20000000800 */
[----:B---3--:R-:W-:Y:S01]  /*37b0*/  FADD.FTZ R81, R81, 1 ;  /* 0x3f80000051517421 */ /* 0x008fe20000010000 */
[----:B-1----:R-:W-:Y:S01]  /*37c0*/  FADD.FTZ R86, R86, R83 ;  /* 0x0000005356567221 */ /* 0x002fe20000010000 */
[----:B------:R-:W-:Y:S01]  /*37d0*/  FADD.FTZ R83, R52, 1 ;  /* 0x3f80000034537421 */ /* 0x000fe20000010000 */
[----:B------:R-:W-:Y:S01]  /*37e0*/  IMAD.IADD R52, R24, 0x1, -R3 ;  /* 0x0000000118347824 */ /* 0x000fe200078e0a03 */
[----:B------:R-:W-:Y:S01]  /*37f0*/  @!P1 SHF.R.U32.HI R24, RZ, 0x1, R4 ;  /* 0x00000001ff189819 */ /* 0x000fe20000011604 */
[----:B--2---:R-:W-:Y:S01]  /*3800*/  FADD.FTZ R87, R88, R87 ;  /* 0x0000005758577221 */ /* 0x004fe20000010000 */
[----:B------:R-:W1:Y:S01]  /*3810*/  SHFL.BFLY PT, R41, R86, 0x1, 0x1f ;  /* 0x0c201f0056297f89 */ /* 0x000e6200000e0000 */
[----:B------:R-:W2:Y:S01]  /*3820*/  MUFU.EX2 R84, R84 ;  /* 0x0000005400547308 */ /* 0x000ea20000000800 */
[----:B------:R-:W-:Y:S01]  /*3830*/  LEA R52, R52, UR5, 0x3 ;  /* 0x0000000534347c11 */ /* 0x000fe2000f8e18ff */
[----:B----4-:R-:W-:Y:S01]  /*3840*/  FADD.FTZ R3, R89, 1 ;  /* 0x3f80000059037421 */ /* 0x010fe20000010000 */
[----:B------:R-:W3:Y:S05]  /*3850*/  SHFL.BFLY PT, R40, R87, 0x1, 0x1f ;  /* 0x0c201f0057287f89 */ /* 0x000eea00000e0000 */
[----:B------:R-:W4:Y:S08]  /*3860*/  MUFU.RCP R82, R53 ;  /* 0x0000003500527308 */ /* 0x000f300000001000 */
[----:B------:R-:W5:Y:S01]  /*3870*/  MUFU.RCP R77, R77 ;  /* 0x0000004d004d7308 */ /* 0x000f620000001000 */
[----:B--2---:R-:W-:Y:S01]  /*3880*/  FADD.FTZ R84, R84, 1 ;  /* 0x3f80000054547421 */ /* 0x004fe20000010000 */
[----:B-1----:R-:W-:Y:S01]  /*3890*/  FADD.FTZ R41, R86, R41 ;  /* 0x0000002956297221 */ /* 0x002fe20000010000 */
[----:B------:R-:W-:-:S05]  /*38a0*/  @!P1 LOP3.LUT R86, R24, 0x7ffffff8, RZ, 0xc0, !PT ;  /* 0x7ffffff818569812 */ /* 0x000fca00078ec0ff */
[----:B------:R-:W1:Y:S01]  /*38b0*/  MUFU.RCP R81, R81 ;  /* 0x0000005100517308 */ /* 0x000e620000001000 */
[----:B------:R-:W-:Y:S01]  /*38c0*/  FADD.FTZ R24, R85, 1 ;  /* 0x3f80000055187421 */ /* 0x000fe20000010000 */
[----:B---3--:R-:W-:Y:S01]  /*38d0*/  FADD.FTZ R87, R87, R40 ;  /* 0x0000002857577221 */ /* 0x008fe20000010000 */
[----:B------:R-:W-:Y:S01]  /*38e0*/  @!P1 FMUL.FTZ R40, R41, 4.8828125727595761418e-05 ;  /* 0x384ccccd29289820 */ /* 0x000fe20000410000 */
[----:B----4-:R-:W-:Y:S02]  /*38f0*/  FADD.FTZ R90, -R82, 1 ;  /* 0x3f800000525a7421 */ /* 0x010fe40000010100 */
[----:B------:R-:W-:Y:S02]  /*3900*/  @!P1 FMUL.FTZ R41, R87, 4.8828125727595761418e-05 ;  /* 0x384ccccd57299820 */ /* 0x000fe40000410000 */
[----:B------:R-:W2:Y:S01]  /*3910*/  MUFU.RCP R83, R83 ;  /* 0x0000005300537308 */ /* 0x000ea20000001000 */
[----:B-----5:R-:W-:Y:S01]  /*3920*/  FADD.FTZ R85, -R77, 1 ;  /* 0x3f8000004d557421 */ /* 0x020fe20000010100 */
[----:B------:R-:W-:Y:S01]  /*3930*/  FFMA.FTZ R73, R73, R90, 1 ;  /* 0x3f80000049497423 */ /* 0x000fe2000001005a */
[----:B------:R2:W-:Y:S02]  /*3940*/  @!P1 STS.64 [R86+UR5], R40 ;  /* 0x0000002856009988 */ /* 0x0005e40008000a05 */
[----:B------:R-:W-:Y:S01]  /*3950*/  FFMA.FTZ R56, R56, R85, 1 ;  /* 0x3f80000038387423 */ /* 0x000fe20000010055 */
[----:B------:R-:W-:Y:S01]  /*3960*/  FMUL.FTZ R82, R82, R73 ;  /* 0x0000004952527220 */ /* 0x000fe20000410000 */
[----:B------:R-:W-:Y:S01]  /*3970*/  BAR.SYNC.DEFER_BLOCKING 0x0 ;  /* 0x0000000000007b1d */ /* 0x000fe20000010000 */
[----:B-1----:R-:W-:Y:S01]  /*3980*/  FADD.FTZ R88, -R81, 1 ;  /* 0x3f80000051587421 */ /* 0x002fe20000010100 */
[----:B------:R-:W-:Y:S01]  /*3990*/  FMUL.FTZ R77, R77, R56 ;  /* 0x000000384d4d7220 */ /* 0x000fe20000410000 */
[----:B------:R-:W-:-:S03]  /*39a0*/  FMUL.FTZ R67, R67, R82 ;  /* 0x0000005243437220 */ /* 0x000fc60000410000 */
[----:B------:R-:W1:Y:S01]  /*39b0*/  MUFU.RCP R3, R3 ;  /* 0x0000000300037308 */ /* 0x000e620000001000 */
[----:B------:R-:W-:Y:S01]  /*39c0*/  FFMA.FTZ R88, R59, R88, 1 ;  /* 0x3f8000003b587423 */ /* 0x000fe20000010058 */
[----:B------:R-:W-:Y:S01]  /*39d0*/  FMUL.FTZ R64, R64, R77 ;  /* 0x0000004d40407220 */ /* 0x000fe20000410000 */
[----:B--2---:R-:W-:Y:S02]  /*39e0*/  FADD.FTZ R40, -R83, 1 ;  /* 0x3f80000053287421 */ /* 0x004fe40000010100 */
[----:B------:R-:W-:-:S03]  /*39f0*/  FMUL.FTZ R81, R81, R88 ;  /* 0x0000005851517220 */ /* 0x000fc60000410000 */
[----:B------:R-:W2:Y:S01]  /*3a00*/  MUFU.RCP R79, R79 ;  /* 0x0000004f004f7308 */ /* 0x000ea20000001000 */
[----:B------:R-:W-:Y:S01]  /*3a10*/  FFMA.FTZ R40, R61, R40, 1 ;  /* 0x3f8000003d287423 */ /* 0x000fe20000010028 */
[----:B------:R-:W-:-:S03]  /*3a20*/  FMUL.FTZ R81, R66, R81 ;  /* 0x0000005142517220 */ /* 0x000fc60000410000 */
[----:B------:R-:W-:-:S03]  /*3a30*/  FMUL.FTZ R83, R83, R40 ;  /* 0x0000002853537220 */ /* 0x000fc60000410000 */
[----:B------:R-:W3:Y:S01]  /*3a40*/  MUFU.RCP R24, R24 ;  /* 0x0000001800187308 */ /* 0x000ee20000001000 */
[----:B-1----:R-:W-:Y:S01]  /*3a50*/  FADD.FTZ R41, -R3, 1 ;  /* 0x3f80000003297421 */ /* 0x002fe20000010100 */
[----:B------:R-:W1:Y:S01]  /*3a60*/  LDS.64 R52, [R52] ;  /* 0x0000000034347984 */ /* 0x000e620000000a00 */
[----:B------:R-:W-:Y:S02]  /*3a70*/  FMUL.FTZ R83, R68, R83 ;  /* 0x0000005344537220 */ /* 0x000fe40000410000 */
[----:B------:R-:W-:-:S03]  /*3a80*/  FFMA.FTZ R50, R50, R41, 1 ;  /* 0x3f80000032327423 */ /* 0x000fc60000010029 */
[----:B------:R-:W4:Y:S01]  /*3a90*/  MUFU.RCP R84, R84 ;  /* 0x0000005400547308 */ /* 0x000f220000001000 */
[----:B--2---:R-:W-:Y:S01]  /*3aa0*/  FADD.FTZ R87, -R79, 1 ;  /* 0x3f8000004f577421 */ /* 0x004fe20000010100 */
[----:B------:R-:W-:-:S03]  /*3ab0*/  FMUL.FTZ R3, R3, R50 ;  /* 0x0000003203037220 */ /* 0x000fc60000410000 */
[----:B------:R-:W-:Y:S01]  /*3ac0*/  FFMA.FTZ R58, R58, R87, 1 ;  /* 0x3f8000003a3a7423 */ /* 0x000fe20000010057 */
[----:B------:R-:W-:Y:S01]  /*3ad0*/  FMUL.FTZ R3, R70, R3 ;  /* 0x0000000346037220 */ /* 0x000fe20000410000 */
[----:B---3--:R-:W-:Y:S02]  /*3ae0*/  FADD.FTZ R90, -R24, 1 ;  /* 0x3f800000185a7421 */ /* 0x008fe40000010100 */
[----:B------:R-:W-:Y:S02]  /*3af0*/  FMUL.FTZ R58, R79, R58 ;  /* 0x0000003a4f3a7220 */ /* 0x000fe40000410000 */
[----:B------:R-:W-:Y:S02]  /*3b00*/  FFMA.FTZ R63, R63, R90, 1 ;  /* 0x3f8000003f3f7423 */ /* 0x000fe4000001005a */
[----:B------:R-:W-:Y:S01]  /*3b10*/  FMUL.FTZ R58, R65, R58 ;  /* 0x0000003a413a7220 */ /* 0x000fe20000410000 */
[----:B----4-:R-:W-:Y:S01]  /*3b20*/  FADD.FTZ R86, -R84, 1 ;  /* 0x3f80000054567421 */ /* 0x010fe20000010100 */
[----:B------:R-:W-:-:S03]  /*3b30*/  FMUL.FTZ R24, R24, R63 ;  /* 0x0000003f18187220 */ /* 0x000fc60000410000 */
[----:B------:R-:W-:Y:S01]  /*3b40*/  FFMA.FTZ R75, R75, R86, 1 ;  /* 0x3f8000004b4b7423 */ /* 0x000fe20000010056 */
[----:B------:R-:W-:-:S03]  /*3b50*/  FMUL.FTZ R71, R71, R24 ;  /* 0x0000001847477220 */ /* 0x000fc60000410000 */
[----:B------:R-:W-:-:S04]  /*3b60*/  FMUL.FTZ R84, R84, R75 ;  /* 0x0000004b54547220 */ /* 0x000fc80000410000 */
[----:B------:R-:W-:Y:S01]  /*3b70*/  FMUL.FTZ R69, R69, R84 ;  /* 0x0000005445457220 */ /* 0x000fe20000410000 */
[C-C-:B-1----:R-:W-:Y:S01]  /*3b80*/  FFMA.FTZ R64, R55.reuse, R64, -R52.reuse ;  /* 0x0000004037407223 */ /* 0x142fe20000010834 */
[C-C-:B------:R-:W-:Y:S01]  /*3b90*/  FFMA.FTZ R81, R55.reuse, R81, -R52.reuse ;  /* 0x0000005137517223 */ /* 0x140fe20000010834 */
[C-C-:B------:R-:W-:Y:S01]  /*3ba0*/  FFMA.FTZ R83, R55.reuse, R83, -R52.reuse ;  /* 0x0000005337537223 */ /* 0x140fe20000010834 */
[--C-:B------:R-:W-:Y:S01]  /*3bb0*/  FFMA.FTZ R55, R55, R3, -R52.reuse ;  /* 0x0000000337377223 */ /* 0x100fe20000010834 */
[--C-:B------:R-:W-:Y:S01]  /*3bc0*/  FFMA.FTZ R40, R98, R35, -R52.reuse ;  /* 0x0000002362287223 */ /* 0x100fe20000010834 */
[--C-:B------:R-:W-:Y:S01]  /*3bd0*/  FFMA.FTZ R3, R57, R58, -R52.reuse ;  /* 0x0000003a39037223 */ /* 0x100fe20000010834 */
[C-C-:B------:R-:W-:Y:S01]  /*3be0*/  FFMA.FTZ R24, R100.reuse, R101, -R52.reuse ;  /* 0x0000006564187223 */ /* 0x140fe20000010834 */
[----:B------:R-:W-:Y:S01]  /*3bf0*/  FFMA.FTZ R37, R100, R37, -R52 ;  /* 0x0000002564257223 */ /* 0x000fe20000010834 */
[----:B------:R-:W-:Y:S01]  /*3c00*/  FFMA.FTZ R40, R99, -R53, R40 ;  /* 0x8000003563287223 */ /* 0x000fe20000010028 */
[----:B------:R-:W-:Y:S01]  /*3c10*/  FFMA.FTZ R60, -R53, R60, R3 ;  /* 0x0000003c353c7223 */ /* 0x000fe20000010103 */
[--C-:B------:R-:W-:Y:S01]  /*3c20*/  FFMA.FTZ R39, R98, R39, -R52.reuse ;  /* 0x0000002762277223 */ /* 0x100fe20000010834 */
[----:B------:R-:W-:Y:S01]  /*3c30*/  FFMA.FTZ R67, R57, R67, -R52 ;  /* 0x0000004339437223 */ /* 0x000fe20000010834 */
[-C--:B------:R-:W-:Y:S01]  /*3c40*/  FFMA.FTZ R24, R103, -R53.reuse, R24 ;  /* 0x8000003567187223 */ /* 0x080fe20000010018 */
[----:B------:R-:W-:Y:S01]  /*3c50*/  FFMA.FTZ R64, -R53, R54, R64 ;  /* 0x0000003635407223 */ /* 0x000fe20000010140 */
[C---:B------:R-:W-:Y:S01]  /*3c60*/  FMUL.FTZ R40, R33.reuse, R40 ;  /* 0x0000002821287220 */ /* 0x040fe20000410000 */
[----:B------:R-:W-:Y:S01]  /*3c70*/  FMUL.FTZ R35, R33, R60 ;  /* 0x0000003c21237220 */ /* 0x000fe20000410000 */
[-C--:B------:R-:W-:Y:S01]  /*3c80*/  FFMA.FTZ R34, R34, -R53.reuse, R37 ;  /* 0x8000003522227223 */ /* 0x080fe20000010025 */
[C---:B------:R-:W-:Y:S01]  /*3c90*/  FFMA.FTZ R72, -R53.reuse, R72, R81 ;  /* 0x0000004835487223 */ /* 0x040fe20000010151 */
[----:B------:R-:W-:Y:S01]  /*3ca0*/  FFMA.FTZ R36, R36, -R53, R39 ;  /* 0x8000003524247223 */ /* 0x000fe20000010027 */
[----:B------:R-:W-:Y:S01]  /*3cb0*/  FFMA.FTZ R74, -R53, R74, R67 ;  /* 0x0000004a354a7223 */ /* 0x000fe20000010143 */
[--C-:B------:R-:W-:Y:S01]  /*3cc0*/  FFMA.FTZ R51, R100, R51, -R52.reuse ;  /* 0x0000003364337223 */ /* 0x100fe20000010834 */
[--C-:B------:R-:W-:Y:S01]  /*3cd0*/  FFMA.FTZ R93, R98, R93, -R52.reuse ;  /* 0x0000005d625d7223 */ /* 0x100fe20000010834 */
[--C-:B------:R-:W-:Y:S01]  /*3ce0*/  FFMA.FTZ R69, R57, R69, -R52.reuse ;  /* 0x0000004539457223 */ /* 0x100fe20000010834 */
[C---:B------:R-:W-:Y:S01]  /*3cf0*/  FMUL.FTZ R3, R33.reuse, R24 ;  /* 0x0000001821037220 */ /* 0x040fe20000410000 */
[C---:B------:R-:W-:Y:S01]  /*3d00*/  FMUL.FTZ R64, R33.reuse, R64 ;  /* 0x0000004021407220 */ /* 0x040fe20000410000 */
[----:B------:R-:W-:Y:S01]  /*3d10*/  IADD3 R24, P1, R26, UR12, RZ ;  /* 0x0000000c1a187c10 */ /* 0x000fe2000ff3e0ff */
[----:B------:R-:W-:Y:S01]  /*3d20*/  FMUL.FTZ R34, R33, R34 ;  /* 0x0000002221227220 */ /* 0x000fe20000410000 */
[----:B------:R-:W-:Y:S01]  /*3d30*/  F2FP.BF16.F32.PACK_AB R40, R35, R40 ;  /* 0x000000282328723e */ /* 0x000fe200000010ff */
[C---:B------:R-:W-:Y:S01]  /*3d40*/  FMUL.FTZ R35, R33.reuse, R72 ;  /* 0x0000004821237220 */ /* 0x040fe20000410000 */
        /* <DEDUP_REMOVED lines=8> */
[----:B------:R-:W-:Y:S01]  /*3dd0*/  F2FP.BF16.F32.PACK_AB R3, R64, R3 ;  /* 0x000000034003723e */ /* 0x000fe200000010ff */
[----:B------:R-:W-:Y:S01]  /*3de0*/  FFMA.FTZ R52, R57, R71, -R52 ;  /* 0x0000004739347223 */ /* 0x000fe20000010834 */
[----:B------:R-:W-:Y:S01]  /*3df0*/  IADD3.X R25, R25, UR13, RZ, P1, !PT ;  /* 0x0000000d19197c10 */ /* 0x000fe20008ffe4ff */
[----:B------:R-:W-:Y:S01]  /*3e00*/  FMUL.FTZ R38, R33, R38 ;  /* 0x0000002621267220 */ /* 0x000fe20000410000 */
[----:B------:R-:W-:Y:S01]  /*3e10*/  IADD3 R26, P1, R27, UR12, RZ ;  /* 0x0000000c1b1a7c10 */ /* 0x000fe2000ff3e0ff */
[----:B------:R-:W-:Y:S01]  /*3e20*/  FMUL.FTZ R39, R33, R76 ;  /* 0x0000004c21277220 */ /* 0x000fe20000410000 */
[----:B------:R-:W-:Y:S01]  /*3e30*/  F2FP.BF16.F32.PACK_AB R34, R35, R34 ;  /* 0x000000222322723e */ /* 0x000fe200000010ff */
[----:B------:R-:W-:Y:S01]  /*3e40*/  FMUL.FTZ R92, R33, R92 ;  /* 0x0000005c215c7220 */ /* 0x000fe20000410000 */
[----:B------:R-:W-:Y:S01]  /*3e50*/  F2FP.BF16.F32.PACK_AB R36, R37, R36 ;  /* 0x000000242524723e */ /* 0x000fe200000010ff */
[----:B------:R-:W-:Y:S01]  /*3e60*/  FMUL.FTZ R41, R33, R62 ;  /* 0x0000003e21297220 */ /* 0x000fe20000410000 */
[-C--:B------:R-:W-:Y:S01]  /*3e70*/  FFMA.FTZ R94, R94, -R53.reuse, R95 ;  /* 0x800000355e5e7223 */ /* 0x080fe2000001005f */
[C---:B------:R-:W-:Y:S01]  /*3e80*/  FFMA.FTZ R78, -R53.reuse, R78, R55 ;  /* 0x0000004e354e7223 */ /* 0x040fe20000010137 */
[----:B------:R-:W-:Y:S01]  /*3e90*/  FFMA.FTZ R96, R96, -R53, R97 ;  /* 0x8000003560607223 */ /* 0x000fe20000010061 */
[----:B------:R-:W-:Y:S01]  /*3ea0*/  FFMA.FTZ R52, -R53, R80, R52 ;  /* 0x0000005035347223 */ /* 0x000fe20000010134 */
[----:B------:R-:W-:Y:S01]  /*3eb0*/  PRMT R50, R3, 0x7632, R50 ;  /* 0x0000763203327816 */ /* 0x000fe20000000032 */
[----:B------:R1:W-:Y:S01]  /*3ec0*/  STG.E.U16 desc[UR8][R24.64], R3 ;  /* 0x0000000318007986 */ /* 0x0003e2000c101508 */
[----:B------:R-:W-:Y:S01]  /*3ed0*/  PRMT R35, R40, 0x7632, R35 ;  /* 0x0000763228237816 */ /* 0x000fe20000000023 */
[C---:B------:R-:W-:Y:S01]  /*3ee0*/  FMUL.FTZ R94, R33.reuse, R94 ;  /* 0x0000005e215e7220 */ /* 0x040fe20000410000 */
[----:B------:R-:W-:Y:S01]  /*3ef0*/  IADD3.X R27, R28, UR13, RZ, P1, !PT ;  /* 0x0000000d1c1b7c10 */ /* 0x000fe20008ffe4ff */
[C---:B------:R-:W-:Y:S01]  /*3f00*/  FMUL.FTZ R51, R33.reuse, R78 ;  /* 0x0000004e21337220 */ /* 0x040fe20000410000 */
[----:B------:R-:W-:Y:S01]  /*3f10*/  PRMT R37, R34, 0x7632, R37 ;  /* 0x0000763222257816 */ /* 0x000fe20000000025 */
[----:B------:R-:W-:Y:S01]  /*3f20*/  FMUL.FTZ R96, R33, R96 ;  /* 0x0000006021607220 */ /* 0x000fe20000410000 */
[----:B------:R-:W-:Y:S01]  /*3f30*/  F2FP.BF16.F32.PACK_AB R38, R39, R38 ;  /* 0x000000262726723e */ /* 0x000fe200000010ff */
[----:B------:R-:W-:Y:S01]  /*3f40*/  FMUL.FTZ R33, R33, R52 ;  /* 0x0000003421217220 */ /* 0x000fe20000410000 */
[----:B------:R-:W-:Y:S01]  /*3f50*/  IADD3 R28, P1, R29, UR12, RZ ;  /* 0x0000000c1d1c7c10 */ /* 0x000fe2000ff3e0ff */
[----:B------:R-:W-:Y:S01]  /*3f60*/  STG.E.U16 desc[UR8][R24.64+0x2], R50 ;  /* 0x0000023218007986 */ /* 0x000fe2000c101508 */
[----:B------:R-:W-:-:S02]  /*3f70*/  F2FP.BF16.F32.PACK_AB R92, R41, R92 ;  /* 0x0000005c295c723e */ /* 0x000fc400000010ff */
[----:B-1----:R-:W-:Y:S01]  /*3f80*/  PRMT R3, R36, 0x7632, R3 ;  /* 0x0000763224037816 */ /* 0x002fe20000000003 */
[----:B------:R-:W-:Y:S01]  /*3f90*/  STG.E.U16 desc[UR8][R24.64+0x4], R40 ;  /* 0x0000042818007986 */ /* 0x000fe2000c101508 */
[----:B------:R-:W-:Y:S02]  /*3fa0*/  IADD3.X R29, R30, UR13, RZ, P1, !PT ;  /* 0x0000000d1e1d7c10 */ /* 0x000fe40008ffe4ff */
[----:B------:R-:W-:Y:S01]  /*3fb0*/  F2FP.BF16.F32.PACK_AB R94, R51, R94 ;  /* 0x0000005e335e723e */ /* 0x000fe200000010ff */
[----:B------:R1:W-:Y:S01]  /*3fc0*/  STG.E.U16 desc[UR8][R24.64+0x6], R35 ;  /* 0x0000062318007986 */ /* 0x0003e2000c101508 */
[----:B------:R-:W-:-:S03]  /*3fd0*/  F2FP.BF16.F32.PACK_AB R96, R33, R96 ;  /* 0x000000602160723e */ /* 0x000fc600000010ff */
[----:B------:R-:W-:Y:S04]  /*3fe0*/  STG.E.U16 desc[UR8][R26.64], R34 ;  /* 0x000000221a007986 */ /* 0x000fe8000c101508 */
[----:B------:R-:W-:Y:S04]  /*3ff0*/  STG.E.U16 desc[UR8][R26.64+0x2], R37 ;  /* 0x000002251a007986 */ /* 0x000fe8000c101508 */
[----:B------:R-:W-:Y:S01]  /*4000*/  STG.E.U16 desc[UR8][R26.64+0x4], R36 ;  /* 0x000004241a007986 */ /* 0x000fe2000c101508 */
[----:B-1----:R-:W-:Y:S02]  /*4010*/  PRMT R25, R38, 0x7632, R25 ;  /* 0x0000763226197816 */ /* 0x002fe40000000019 */
[----:B------:R-:W-:Y:S01]  /*4020*/  IADD3 R24, P1, R31, UR12, RZ ;  /* 0x0000000c1f187c10 */ /* 0x000fe2000ff3e0ff */
[----:B------:R1:W-:Y:S04]  /*4030*/  STG.E.U16 desc[UR8][R26.64+0x6], R3 ;  /* 0x000006031a007986 */ /* 0x0003e8000c101508 */
[----:B------:R-:W-:Y:S04]  /*4040*/  STG.E.U16 desc[UR8][R28.64], R38 ;  /* 0x000000261c007986 */ /* 0x000fe8000c101508 */
[----:B------:R2:W-:Y:S01]  /*4050*/  STG.E.U16 desc[UR8][R28.64+0x2], R25 ;  /* 0x000002191c007986 */ /* 0x0005e2000c101508 */
[----:B-1----:R-:W-:-:S03]  /*4060*/  PRMT R27, R92, 0x7632, R27 ;  /* 0x000076325c1b7816 */ /* 0x002fc6000000001b */
[----:B------:R-:W-:Y:S01]  /*4070*/  STG.E.U16 desc[UR8][R28.64+0x4], R92 ;  /* 0x0000045c1c007986 */ /* 0x000fe2000c101508 */
[----:B------:R-:W-:Y:S02]  /*4080*/  PRMT R26, R94, 0x7632, R26 ;  /* 0x000076325e1a7816 */ /* 0x000fe4000000001a */
[----:B------:R-:W-:Y:S01]  /*4090*/  MOV R3, R104 ;  /* 0x0000006800037202 */ /* 0x000fe20000000f00 */
[----:B------:R1:W-:Y:S01]  /*40a0*/  STG.E.U16 desc[UR8][R28.64+0x6], R27 ;  /* 0x0000061b1c007986 */ /* 0x0003e2000c101508 */
[----:B--2---:R-:W-:-:S05]  /*40b0*/  IADD3.X R25, R32, UR13, RZ, P1, !PT ;  /* 0x0000000d20197c10 */ /* 0x004fca0008ffe4ff */
[----:B------:R2:W-:Y:S01]  /*40c0*/  STG.E.U16 desc[UR8][R24.64], R94 ;  /* 0x0000005e18007986 */ /* 0x0005e2000c101508 */
[----:B-1----:R-:W-:-:S03]  /*40d0*/  PRMT R29, R96, 0x7632, R29 ;  /* 0x00007632601d7816 */ /* 0x002fc6000000001d */
[----:B------:R2:W-:Y:S04]  /*40e0*/  STG.E.U16 desc[UR8][R24.64+0x2], R26 ;  /* 0x0000021a18007986 */ /* 0x0005e8000c101508 */
[----:B------:R2:W-:Y:S04]  /*40f0*/  STG.E.U16 desc[UR8][R24.64+0x4], R96 ;  /* 0x0000046018007986 */ /* 0x0005e8000c101508 */
[----:B------:R2:W-:Y:S01]  /*4100*/  STG.E.U16 desc[UR8][R24.64+0x6], R29 ;  /* 0x0000061d18007986 */ /* 0x0005e2000c101508 */
[----:B------:R-:W-:Y:S05]  /*4110*/  @!P0 BRA `(.L_x_1171) ;  /* 0xffffffc400688947 */ /* 0x000fea000383ffff */
.L_x_1161:
[----:B------:R-:W1:Y:S02]  /*4120*/  S2UR UR6, SR_CTAID.Y ;  /* 0x00000000000679c3 */ /* 0x000e640000002600 */
[----:B-1----:R-:W-:Y:S02]  /*4130*/  USHF.L.U32 UR5, UR6, 0x2, URZ ;  /* 0x0000000206057899 */ /* 0x002fe4000800063f */
        /* <DEDUP_REMOVED lines=8> */
[----:B--2---:R-:W0:Y:S01]  /*41c0*/  LDC.64 R26, c[0x0][0x258] ;  /* 0x00009600ff1a7b82 */ /* 0x004e220000000a00 */
        /* <DEDUP_REMOVED lines=18> */
[----:B------:R-:W-:Y:S02]  /*42f0*/  SHF.L.U32 R7, R2, 0x1, RZ ;  /* 0x0000000102077819 */ /* 0x000fe400000006ff */
[----:B------:R-:W-:Y:S02]  /*4300*/  IADD3.X R4, ~R4, -0x1, R5, P0, P1 ;  /* 0xffffffff04047810 */ /* 0x000fe400007e2505 */
[----:B------:R-:W-:Y:S02]  /*4310*/  SHF.R.U32.HI R5, RZ, 0x4, R0 ;  /* 0x00000004ff057819 */ /* 0x000fe40000011600 */
[----:B------:R-:W-:Y:S01]  /*4320*/  LEA R12, R2, UR6, 0x7 ;  /* 0x00000006020c7c11 */ /* 0x000fe2000f8e38ff */
[----:B------:R-:W-:Y:S01]  /*4330*/  IMAD.WIDE.U32 R8, R4, -0x33333333, RZ ;  /* 0xcccccccd04087825 */ /* 0x000fe200078e00ff */
[----:B------:R-:W-:-:S02]  /*4340*/  IADD3 R6, R5, 0x14, RZ ;  /* 0x0000001405067810 */ /* 0x000fc40007ffe0ff */
[----:B------:R-:W-:Y:S02]  /*4350*/  LOP3.LUT R7, R7, 0x1f, R0, 0x78, !PT ;  /* 0x0000001f07077812 */ /* 0x000fe400078e7800 */
[----:B------:R-:W-:Y:S01]  /*4360*/  LOP3.LUT R14, RZ, R5, RZ, 0x33, !PT ;  /* 0x00000005ff0e7212 */ /* 0x000fe200078e33ff */
[C---:B------:R-:W-:Y:S01]  /*4370*/  IMAD.WIDE.U32 R10, P0, R3.reuse, -0x33333334, R8 ;  /* 0xcccccccc030a7825 */ /* 0x040fe20007800008 */
[----:B------:R-:W-:Y:S02]  /*4380*/  VIMNMX.U32 R13, R6, 0x20, !PT ;  /* 0x00000020060d7848 */ /* 0x000fe40007fe0000 */
[----:B------:R-:W-:Y:S01]  /*4390*/  IADD3 R49, P2, R2, 0x1e, RZ ;  /* 0x0000001e02317810 */ /* 0x000fe20007f5e0ff */
[----:B------:R-:W-:Y:S01]  /*43a0*/  IMAD.WIDE.U32 R8, R3, -0x33333333, RZ ;  /* 0xcccccccd03087825 */ /* 0x000fe200078e00ff */
[----:B------:R-:W-:Y:S02]  /*43b0*/  IADD3.X R17, RZ, RZ, RZ, P0, !PT ;  /* 0x000000ffff117210 */ /* 0x000fe400007fe4ff */
[----:B------:R-:W-:Y:S01]  /*43c0*/  IADD3 R8, R13, R14, RZ ;  /* 0x0000000e0d087210 */ /* 0x000fe20007ffe0ff */
[----:B------:R-:W-:Y:S01]  /*43d0*/  IMAD.MOV.U32 R16, RZ, RZ, R11 ;  /* 0x000000ffff107224 */ /* 0x000fe200078e000b */
[----:B------:R-:W-:Y:S01]  /*43e0*/  IADD3 RZ, P1, R9, R10, RZ ;  /* 0x0000000a09ff7210 */ /* 0x000fe20007f3e0ff */
[----:B------:R-:W-:Y:S01]  /*43f0*/  IMAD R7, R7, 0x4, R12 ;  /* 0x0000000407077824 */ /* 0x000fe200078e020c */
[----:B------:R-:W-:Y:S01]  /*4400*/  SHF.L.U32 R12, R0, 0x7, RZ ;  /* 0x00000007000c7819 */ /* 0x000fe200000006ff */
[----:B------:R-:W-:Y:S01]  /*4410*/  IMAD.WIDE.U32 R14, R8, -0x33333333, RZ ;  /* 0xcccccccd080e7825 */ /* 0x000fe200078e00ff */
[----:B------:R-:W-:-:S02]  /*4420*/  SHF.L.U32 R13, R0, 0x1, RZ ;  /* 0x00000001000d7819 */ /* 0x000fc400000006ff */
[----:B------:R-:W-:Y:S01]  /*4430*/  ISETP.LT.U32.AND P0, PT, R26, 0x2, PT ;  /* 0x000000021a00780c */ /* 0x000fe20003f01070 */
[----:B------:R-:W-:Y:S01]  /*4440*/  IMAD.WIDE.U32.X R16, R4, -0x33333334, R16, P1 ;  /* 0xcccccccc04107825 */ /* 0x000fe200008e0410 */
[----:B------:R-:W-:Y:S02]  /*4450*/  LOP3.LUT R12, R12, 0x780, RZ, 0xc0, !PT ;  /* 0x000007800c0c7812 */ /* 0x000fe400078ec0ff */
[----:B------:R-:W-:Y:S01]  /*4460*/  LOP3.LUT R10, R13, 0x1e, RZ, 0xc0, !PT ;  /* 0x0000001e0d0a7812 */ /* 0x000fe200078ec0ff */
[----:B------:R-:W-:Y:S01]  /*4470*/  IMAD.X R53, RZ, RZ, RZ, P2 ;  /* 0x000000ffff357224 */ /* 0x000fe200010e06ff */
[----:B------:R-:W-:Y:S02]  /*4480*/  IADD3 R9, R5, 0x28, RZ ;  /* 0x0000002805097810 */ /* 0x000fe40007ffe0ff */
[----:B------:R-:W-:Y:S02]  /*4490*/  ISETP.LT.AND.EX P0, PT, R27, RZ, PT, P0 ;  /* 0x000000ff1b00720c */ /* 0x000fe40003f01300 */
[----:B------:R-:W-:-:S02]  /*44a0*/  SHF.R.U64 R24, R16, 0x3, R17 ;  /* 0x0000000310187819 */ /* 0x000fc40000001211 */
[----:B------:R-:W-:Y:S02]  /*44b0*/  IADD3 R20, R12, UR6, RZ ;  /* 0x000000060c147c10 */ /* 0x000fe4000fffe0ff */
[-C--:B------:R-:W-:Y:S02]  /*44c0*/  LOP3.LUT R13, R6, R10.reuse, RZ, 0x3c, !PT ;  /* 0x0000000a060d7212 */ /* 0x080fe400078e3cff */
[-C--:B------:R-:W-:Y:S02]  /*44d0*/  LOP3.LUT R19, R9, R10.reuse, RZ, 0x3c, !PT ;  /* 0x0000000a09137212 */ /* 0x080fe400078e3cff */
[----:B------:R-:W-:Y:S02]  /*44e0*/  SEL R23, R26, 0x2, P0 ;  /* 0x000000021a177807 */ /* 0x000fe40000000000 */
[----:B------:R-:W-:Y:S02]  /*44f0*/  LOP3.LUT R11, R5, R10, RZ, 0x3c, !PT ;  /* 0x0000000a050b7212 */ /* 0x000fe400078e3cff */
[----:B------:R-:W-:-:S02]  /*4500*/  SEL R26, R27, RZ, P0 ;  /* 0x000000ff1b1a7207 */ /* 0x000fc40000000000 */
[----:B------:R-:W-:Y:S02]  /*4510*/  LEA.HI R22, R15, 0x1, RZ, 0x1c ;  /* 0x000000010f167811 */ /* 0x000fe400078fe0ff */
[C---:B------:R-:W-:Y:S02]  /*4520*/  IADD3 R16, P0, R2.reuse, 0xa, RZ ;  /* 0x0000000a02107810 */ /* 0x040fe40007f1e0ff */
[----:B------:R-:W-:Y:S02]  /*4530*/  IADD3 R17, P1, R2, 0x14, RZ ;  /* 0x0000001402117810 */ /* 0x000fe40007f3e0ff */
[----:B------:R-:W-:Y:S02]  /*4540*/  IADD3 R24, R24, 0x1, RZ ;  /* 0x0000000118187810 */ /* 0x000fe40007ffe0ff */
[-C--:B------:R-:W-:Y:S01]  /*4550*/  LEA R12, R13, R20.reuse, 0x2 ;  /* 0x000000140d0c7211 */ /* 0x080fe200078e10ff */
[----:B------:R-:W-:Y:S01]  /*4560*/  IMAD R13, R19, 0x4, R20 ;  /* 0x00000004130d7824 */ /* 0x000fe200078e0214 */
[----:B------:R-:W-:-:S02]  /*4570*/  LEA R11, R11, R20, 0x2 ;  /* 0x000000140b0b7211 */ /* 0x000fc400078e10ff */
[----:B------:R-:W-:Y:S02]  /*4580*/  MOV R14, R18 ;  /* 0x00000012000e7202 */ /* 0x000fe40000000f00 */
[----:B------:R-:W-:Y:S02]  /*4590*/  SHF.L.U64.HI R21, R23, 0x4, R26 ;  /* 0x0000000417157819 */ /* 0x000fe4000001021a */
[C---:B------:R-:W-:Y:S02]  /*45a0*/  LOP3.LUT R15, R0.reuse, 0x1f, RZ, 0xc0, !PT ;  /* 0x0000001f000f7812 */ /* 0x040fe400078ec0ff */
[----:B------:R-:W-:Y:S02]  /*45b0*/  LOP3.LUT R47, R0, 0xf, RZ, 0xc0, !PT ;  /* 0x0000000f002f7812 */ /* 0x000fe400078ec0ff */
[----:B------:R-:W-:Y:S02]  /*45c0*/  IADD3 R18, R5, 0x3c, RZ ;  /* 0x0000003c05127810 */ /* 0x000fe40007ffe0ff */
[----:B------:R-:W-:-:S02]  /*45d0*/  IADD3.X R19, RZ, RZ, RZ, P0, !PT ;  /* 0x000000ffff137210 */ /* 0x000fc400007fe4ff */
[----:B------:R-:W-:Y:S02]  /*45e0*/  IADD3.X R20, RZ, RZ, RZ, P1, !PT ;  /* 0x000000ffff147210 */ /* 0x000fe40000ffe4ff */
[----:B------:R-:W-:Y:S02]  /*45f0*/  SHF.L.U32 R23, R23, 0x4, RZ ;  /* 0x0000000417177819 */ /* 0x000fe400000006ff */
[----:B------:R-:W-:Y:S02]  /*4600*/  LOP3.LUT R22, R22, 0x3, RZ, 0xc0, !PT ;  /* 0x0000000316167812 */ /* 0x000fe400078ec0ff */
[----:B------:R-:W-:-:S07]  /*4610*/  LOP3.LUT R24, R24, 0x3, RZ, 0xc0, !PT ;  /* 0x0000000318187812 */ /* 0x000fce00078ec0ff */
.L_x_1188:
[----:B------:R-:W-:Y:S01]  /*4620*/  ISETP.GT.U32.AND P0, PT, R23, R2, PT ;  /* 0x000000021700720c */ /* 0x000fe20003f04070 */
[----:B------:R-:W-:Y:S01]  /*4630*/  BSSY B0, `(.L_x_1172) ;  /* 0x00000a7000007945 */ /* 0x000fe20003800000 */
[----:B0-2-4-:R-:W-:Y:S01]  /*4640*/  HFMA2.MMA R25, -RZ, RZ, 0, 0 ;  /* 0x00000000ff197435 */ /* 0x015fe200000001ff */
[----:B------:R-:W-:Y:S02]  /*4650*/  MOV R52, RZ ;  /* 0x000000ff00347202 */ /* 0x000fe40000000f00 */
[----:B------:R-:W-:-:S13]  /*4660*/  ISETP.GT.AND.EX P0, PT, R21, RZ, PT, P0 ;  /* 0x000000ff1500720c */ /* 0x000fda0003f04300 */
[----:B-1-3--:R-:W-:Y:S05]  /*4670*/  @!P0 BRA `(.L_x_1173) ;  /* 0x0000000800888947 */ /* 0x00afea0003800000 */
[----:B------:R-:W-:Y:S01]  /*4680*/  ISETP.NE.U32.AND P1, PT, R24, RZ, PT ;  /* 0x000000ff1800720c */ /* 0x000fe20003f25070 */
[----:B------:R-:W-:Y:S01]  /*4690*/  BSSY B1, `(.L_x_1174) ;  /* 0x0000023000017945 */ /* 0x000fe20003800000 */
[----:B------:R-:W-:Y:S01]  /*46a0*/  ISETP.GE.U32.AND P0, PT, R3, 0x1e, PT ;  /* 0x0000001e0300780c */ /* 0x000fe20003f06070 */
[----:B------:R-:W-:Y:S01]  /*46b0*/  IMAD.MOV.U32 R52, RZ, RZ, RZ ;  /* 0x000000ffff347224 */ /* 0x000fe200078e00ff */
[----:B------:R-:W-:Y:S02]  /*46c0*/  ISETP.NE.AND.EX P1, PT, RZ, RZ, PT, P1 ;  /* 0x000000ffff00720c */ /* 0x000fe40003f25310 */
[----:B------:R-:W-:Y:S02]  /*46d0*/  IADD3 R26, P2, R15, R14, RZ ;  /* 0x0000000e0f1a7210 */ /* 0x000fe40007f5e0ff */
[----:B------:R-:W-:Y:S02]  /*46e0*/  ISETP.GE.U32.AND.EX P0, PT, R4, RZ, PT, P0 ;  /* 0x000000ff0400720c */ /* 0x000fe40003f06100 */
[----:B------:R-:W-:-:S02]  /*46f0*/  MOV R48, R2 ;  /* 0x0000000200307202 */ /* 0x000fc40000000f00 */
        /* <DEDUP_REMOVED lines=20> */
[----:B------:R-:W-:Y:S02]  /*4840*/  MOV R48, R17 ;  /* 0x0000001100307202 */ /* 0x000fe40000000f00 */
[----:B------:R-:W-:Y:S02]  /*4850*/  MOV R46, R20 ;  /* 0x00000014002e7202 */ /* 0x000fe40000000f00 */
[----:B------:R-:W-:Y:S02]  /*4860*/  @P1 MOV R48, R49 ;  /* 0x0000003100301202 */ /* 0x000fe40000000f00 */
[----:B------:R-:W-:Y:S01]  /*4870*/  @P1 MOV R46, R53 ;  /* 0x00000035002e1202 */ /* 0x000fe20000000f00 */
[----:B--2---:R-:W-:Y:S01]  /*4880*/  FADD.FTZ R25, R25, R30 ;  /* 0x0000001e19197221 */ /* 0x004fe20000010000 */
[----:B------:R-:W-:-:S03]  /*4890*/  FADD.FTZ R52, R52, R31 ;  /* 0x0000001f34347221 */ /* 0x000fc60000010000 */
[----:B---3--:R-:W-:Y:S01]  /*48a0*/  @P1 FADD.FTZ R25, R25, R32 ;  /* 0x0000002019191221 */ /* 0x008fe20000010000 */
[----:B------:R-:W-:-:S07]  /*48b0*/  @P1 FADD.FTZ R52, R52, R33 ;  /* 0x0000002134341221 */ /* 0x000fce0000010000 */
.L_x_1175:
[----:B------:R-:W-:Y:S05]  /*48c0*/  BSYNC B1 ;  /* 0x0000000000017941 */ /* 0x000fea0003800000 */
.L_x_1174:
        /* <DEDUP_REMOVED lines=8> */
[----:B------:R-:W-:Y:S02]  /*4950*/  IADD3.X R30, ~R46, R21, RZ, P0, !PT ;  /* 0x000000152e1e7210 */ /* 0x000fe400007fe5ff */
[----:B------:R-:W-:-:S02]  /*4960*/  IADD3 R27, R29, R27, RZ ;  /* 0x0000001b1d1b7210 */ /* 0x000fc40007ffe0ff */
        /* <DEDUP_REMOVED lines=8> */
.L_x_1178:
        /* <DEDUP_REMOVED lines=55> */
.L_x_1177:
[----:B------:R-:W-:Y:S05]  /*4d60*/  BSYNC B1 ;  /* 0x0000000000017941 */ /* 0x000fea0003800000 */
.L_x_1176:
        /* <DEDUP_REMOVED lines=35> */
.L_x_1180:
[----:B------:R-:W-:Y:S05]  /*4fa0*/  BSYNC B1 ;  /* 0x0000000000017941 */ /* 0x000fea0003800000 */
.L_x_1179:
        /* <DEDUP_REMOVED lines=15> */
.L_x_1173:
[----:B------:R-:W-:Y:S05]  /*50a0*/  BSYNC B0 ;  /* 0x0000000000007941 */ /* 0x000fea0003800000 */
.L_x_1172:
[----:B------:R-:W-:Y:S01]  /*50b0*/  ISETP.GT.U32.AND P0, PT, R0, 0x1ff, PT ;  /* 0x000001ff0000780c */ /* 0x000fe20003f04070 */
[----:B------:R0:W-:Y:S04]  /*50c0*/  STS [R7], R25 ;  /* 0x0000001907007388 */ /* 0x0001e80000000800 */
[----:B------:R0:W-:Y:S01]  /*50d0*/  STS [R7+0x500], R52 ;  /* 0x0005003407007388 */ /* 0x0001e20000000800 */
[----:B------:R-:W-:Y:S07]  /*50e0*/  BAR.SYNC.DEFER_BLOCKING 0x0 ;  /* 0x0000000000007b1d */ /* 0x000fee0000010000 */
[----:B------:R-:W-:Y:S05]  /*50f0*/  @P0 BRA `(.L_x_1181) ;  /* 0x0000001000240947 */ /* 0x000fea0003800000 */
[----:B------:R-:W-:Y:S01]  /*5100*/  ISETP.NE.AND P0, PT, R22, RZ, PT ;  /* 0x000000ff1600720c */ /* 0x000fe20003f05270 */
[----:B------:R-:W-:Y:S01]  /*5110*/  BSSY B0, `(.L_x_1182) ;  /* 0x0000070000007945 */ /* 0x000fe20003800000 */
[----:B------:R-:W-:-:S11]  /*5120*/  MOV R33, R5 ;  /* 0x0000000500217202 */ /* 0x000fd60000000f00 */
[----:B------:R-:W-:Y:S05]  /*5130*/  @!P0 BRA `(.L_x_1183) ;  /* 0x0000000400b48947 */ /* 0x000fea0003800000 */
[----:B------:R-:W-:Y:S02]  /*5140*/  ISETP.GT.U32.AND P0, PT, R47, 0x9, PT ;  /* 0x000000092f00780c */ /* 0x000fe40003f04070 */
[----:B------:R-:W-:Y:S01]  /*5150*/  CS2R R26, SRZ ;  /* 0x00000000001a7805 */ /* 0x000fe2000001ff00 */
[----:B------:R-:W-:-:S10]  /*5160*/  UMOV UR7, 0xffff ;  /* 0x0000ffff00077882 */ /* 0x000fd40000000000 */
[----:B------:R1:W2:Y:S04]  /*5170*/  @!P0 LDS R26, [R11] ;  /* 0x000000000b1a8984 */ /* 0x0002a80000000800 */
[----:B------:R1:W3:Y:S01]  /*5180*/  @!P0 LDS R27, [R11+0x500] ;  /* 0x000500000b1b8984 */ /* 0x0002e20000000800 */
[----:B------:R-:W-:Y:S05]  /*5190*/  BRA.DIV UR7, `(.L_x_1184) ;  /* 0x0000001207147947 */ /* 0x000fea000b800000 */
[----:B0-----:R-:W-:Y:S01]  /*51a0*/  MOV R25, 0xffff ;  /* 0x0000ffff00197802 */ /* 0x001fe20000000f00 */
[----:B------:R-:W-:Y:S01]  /*51b0*/  IMAD.MOV.U32 R30, RZ, RZ, 0xffff ;  /* 0x0000ffffff1e7424 */ /* 0x000fe200078e00ff */
[----:B------:R-:W-:Y:S02]  /*51c0*/  MOV R32, 0xffff ;  /* 0x0000ffff00207802 */ /* 0x000fe40000000f00 */
[----:B------:R-:W-:Y:S01]  /*51d0*/  MOV R31, 0xffff ;  /* 0x0000ffff001f7802 */ /* 0x000fe20000000f00 */
[----:B--2---:R-:W0:Y:S01]  /*51e0*/  SHFL.BFLY PT, R29, R26, 0x8, 0x101f ;  /* 0x0d101f001a1d7f89 */ /* 0x004e2200000e0000 */
[----:B------:R-:W-:-:S03]  /*51f0*/  MOV R39, 0xffff ;  /* 0x0000ffff00277802 */ /* 0x000fc60000000f00 */
[----:B---3--:R-:W2:Y:S01]  /*5200*/  SHFL.BFLY PT, R28, R27, 0x8, 0x101f ;  /* 0x0d101f001b1c7f89 */ /* 0x008ea200000e0000 */
[----:B0-----:R-:W-:Y:S01]  /*5210*/  FADD.FTZ R29, R29, R26 ;  /* 0x0000001a1d1d7221 */ /* 0x001fe20000010000 */
[----:B------:R-:W-:Y:S01]  /*5220*/  MOV R26, 0xffff ;  /* 0x0000ffff001a7802 */ /* 0x000fe20000000f00 */
[----:B--2---:R-:W-:-:S03]  /*5230*/  FADD.FTZ R28, R28, R27 ;  /* 0x0000001b1c1c7221 */ /* 0x004fc60000010000 */
        /* <DEDUP_REMOVED lines=9> */
[----:B------:R2:W3:Y:S02]  /*52d0*/  SHFL.BFLY PT, R32, R37, 0x1, 0x101f ;  /* 0x0c301f0025207f89 */ /* 0x0004e400000e0000 */
[----:B0-2---:R-:W-:-:S07]  /*52e0*/  FADD.FTZ R38, R35, R38 ;  /* 0x0000002623267221 */ /* 0x005fce0000010000 */
.L_x_1197:
[----:B------:R-:W0:Y:S01]  /*52f0*/  LDC.64 R26, c[0x0][0x218] ;  /* 0x00008600ff1a7b82 */ /* 0x000e220000000a00 */
[----:B------:R-:W-:Y:S01]  /*5300*/  ISETP.NE.AND P1, PT, R47, RZ, PT ;  /* 0x000000ff2f00720c */ /* 0x000fe20003f25270 */
[----:B---3--:R-:W-:Y:S01]  /*5310*/  FADD.FTZ R31, R37, R32 ;  /* 0x00000020251f7221 */ /* 0x008fe20000010000 */
[----:B------:R-:W-:Y:S01]  /*5320*/  IMAD.IADD R25, R5, 0x1, R14 ;  /* 0x0000000105197824 */ /* 0x000fe200078e020e */
[----:B------:R-:W-:Y:S02]  /*5330*/  ISETP.NE.AND P2, PT, R22, 0x1, PT ;  /* 0x000000011600780c */ /* 0x000fe40003f45270 */
[----:B------:R-:W-:Y:S02]  /*5340*/  MOV R33, R6 ;  /* 0x0000000600217202 */ /* 0x000fe40000000f00 */
[----:B------:R-:W2:Y:S06]  /*5350*/  LDC.64 R28, c[0x0][0x220] ;  /* 0x00008800ff1c7b82 */ /* 0x000eac0000000a00 */
[----:B------:R-:W-:-:S02]  /*5360*/  @!P1 F2FP.BF16.F32.PACK_AB R30, RZ, R38 ;  /* 0x00000026ff1e923e */ /* 0x000fc400000010ff */
[----:B------:R-:W-:Y:S01]  /*5370*/  @!P1 F2FP.BF16.F32.PACK_AB R31, RZ, R31 ;  /* 0x0000001fff1f923e */ /* 0x000fe200000010ff */
[----:B0-----:R-:W-:-:S05]  /*5380*/  IMAD.WIDE R26, R25, 0x2, R26 ;  /* 0x00000002191a7825 */ /* 0x001fca00078e021a */
[----:B------:R3:W-:Y:S01]  /*5390*/  @!P1 STG.E.U16 desc[UR8][R26.64], R30 ;  /* 0x0000001e1a009986 */ /* 0x0007e2000c101508 */
[----:B--2---:R-:W-:-:S05]  /*53a0*/  IMAD.WIDE R28, R25, 0x2, R28 ;  /* 0x00000002191c7825 */ /* 0x004fca00078e021c */
[----:B------:R3:W-:Y:S01]  /*53b0*/  @!P1 STG.E.U16 desc[UR8][R28.64], R31 ;  /* 0x0000001f1c009986 */ /* 0x0007e2000c101508 */
[----:B------:R-:W-:Y:S05]  /*53c0*/  @!P2 BRA `(.L_x_1183) ;  /* 0x000000040010a947 */ /* 0x000fea0003800000 */
[----:B------:R-:W-:Y:S01]  /*53d0*/  HFMA2.MMA R33, -RZ, RZ, 0, 0 ;  /* 0x00000000ff217435 */ /* 0x000fe200000001ff */
[----:B------:R-:W-:Y:S01]  /*53e0*/  MOV R35, RZ ;  /* 0x000000ff00237202 */ /* 0x000fe20000000f00 */
[----:B------:R-:W-:-:S05]  /*53f0*/  UMOV UR7, 0xffff ;  /* 0x0000ffff00077882 */ /* 0x000fca0000000000 */
[----:B------:R0:W2:Y:S04]  /*5400*/  @!P0 LDS R35, [R12+0x500] ;  /* 0x000500000c238984 */ /* 0x0000a80000000800 */
[----:B------:R0:W4:Y:S01]  /*5410*/  @!P0 LDS R33, [R12] ;  /* 0x000000000c218984 */ /* 0x0001220000000800 */
[----:B------:R-:W-:Y:S05]  /*5420*/  BRA.DIV UR7, `(.L_x_1185) ;  /* 0x0000001207447947 */ /* 0x000fea000b800000 */
[----:B---3--:R-:W-:Y:S01]  /*5430*/  MOV R30, 0xffff ;  /* 0x0000ffff001e7802 */ /* 0x008fe20000000f00 */
[----:B------:R-:W-:Y:S01]  /*5440*/  IMAD.MOV.U32 R32, RZ, RZ, 0xffff ;  /* 0x0000ffffff207424 */ /* 0x000fe200078e00ff */
[----:B------:R-:W-:Y:S02]  /*5450*/  MOV R25, 0xffff ;  /* 0x0000ffff00197802 */ /* 0x000fe40000000f00 */
[----:B------:R-:W-:Y:S01]  /*5460*/  MOV R31, 0xffff ;  /* 0x0000ffff001f7802 */ /* 0x000fe20000000f00 */
[----:B----4-:R-:W3:Y:S01]  /*5470*/  SHFL.BFLY PT, R36, R33, 0x8, 0x101f ;  /* 0x0d101f0021247f89 */ /* 0x010ee200000e0000 */
[----:B------:R-:W-:-:S03]  /*5480*/  MOV R34, 0xffff ;  /* 0x0000ffff00227802 */ /* 0x000fc60000000f00 */
[----:B--2---:R-:W2:Y:S01]  /*5490*/  SHFL.BFLY PT, R38, R35, 0x8, 0x101f ;  /* 0x0d101f0023267f89 */ /* 0x004ea200000e0000 */
        /* <DEDUP_REMOVED lines=14> */
.L_x_1207:
[----:B----4-:R-:W-:Y:S01]  /*5580*/  FADD.FTZ R30, R42, R32 ;  /* 0x000000202a1e7221 */ /* 0x010fe20000010000 */
[----:B------:R-:W-:Y:S01]  /*5590*/  @!P1 F2FP.BF16.F32.PACK_AB R25, RZ, R33 ;  /* 0x00000021ff19923e */ /* 0x000fe200000010ff */
[----:B------:R-:W-:Y:S01]  /*55a0*/  IMAD.MOV.U32 R33, RZ, RZ, R9 ;  /* 0x000000ffff217224 */ /* 0x000fe200078e0009 */
[----:B------:R-:W-:Y:S02]  /*55b0*/  ISETP.NE.AND P2, PT, R22, 0x2, PT ;  /* 0x000000021600780c */ /* 0x000fe40003f45270 */
[----:B------:R-:W-:Y:S01]  /*55c0*/  @!P1 F2FP.BF16.F32.PACK_AB R30, RZ, R30 ;  /* 0x0000001eff1e923e */ /* 0x000fe200000010ff */
[----:B------:R2:W-:Y:S04]  /*55d0*/  @!P1 STG.E.U16 desc[UR8][R26.64+0x28], R25 ;  /* 0x000028191a009986 */ /* 0x0005e8000c101508 */
[----:B------:R2:W-:Y:S06]  /*55e0*/  @!P1 STG.E.U16 desc[UR8][R28.64+0x28], R30 ;  /* 0x0000281e1c009986 */ /* 0x0005ec000c101508 */
[----:B------:R-:W-:Y:S05]  /*55f0*/  @!P2 BRA `(.L_x_1183) ;  /* 0x000000000084a947 */ /* 0x000fea0003800000 */
[----:B------:R-:W-:Y:S01]  /*5600*/  HFMA2.MMA R33, -RZ, RZ, 0, 0 ;  /* 0x00000000ff217435 */ /* 0x000fe200000001ff */
[----:B------:R-:W-:Y:S01]  /*5610*/  MOV R35, RZ ;  /* 0x000000ff00237202 */ /* 0x000fe20000000f00 */
[----:B------:R-:W-:-:S05]  /*5620*/  UMOV UR7, 0xffff ;  /* 0x0000ffff00077882 */ /* 0x000fca0000000000 */
[----:B------:R3:W4:Y:S04]  /*5630*/  @!P0 LDS R35, [R13+0x500] ;  /* 0x000500000d238984 */ /* 0x0007280000000800 */
[----:B------:R3:W0:Y:S01]  /*5640*/  @!P0 LDS R33, [R13] ;  /* 0x000000000d218984 */ /* 0x0006220000000800 */
[----:B------:R-:W-:Y:S05]  /*5650*/  BRA.DIV UR7, `(.L_x_1186) ;  /* 0x0000001207a07947 */ /* 0x000fea000b800000 */
[----:B--2---:R-:W-:Y:S01]  /*5660*/  MOV R30, 0xffff ;  /* 0x0000ffff001e7802 */ /* 0x004fe20000000f00 */
[----:B------:R-:W-:Y:S01]  /*5670*/  IMAD.MOV.U32 R25, RZ, RZ, 0xffff ;  /* 0x0000ffffff197424 */ /* 0x000fe200078e00ff */
[----:B------:R-:W-:Y:S02]  /*5680*/  MOV R32, 0xffff ;  /* 0x0000ffff00207802 */ /* 0x000fe40000000f00 */
[----:B------:R-:W-:Y:S01]  /*5690*/  MOV R31, 0xffff ;  /* 0x0000ffff001f7802 */ /* 0x000fe20000000f00 */
[----:B0-----:R-:W0:Y:S01]  /*56a0*/  SHFL.BFLY PT, R36, R33, 0x8, 0x101f ;  /* 0x0d101f0021247f89 */ /* 0x001e2200000e0000 */
[----:B------:R-:W-:-:S03]  /*56b0*/  MOV R34, 0xffff ;  /* 0x0000ffff00227802 */ /* 0x000fc60000000f00 */
[----:B----4-:R-:W2:Y:S01]  /*56c0*/  SHFL.BFLY PT, R38, R35, 0x8, 0x101f ;  /* 0x0d101f0023267f89 */ /* 0x010ea200000e0000 */
[----:B0-----:R-:W-:Y:S01]  /*56d0*/  FADD.FTZ R36, R36, R33 ;  /* 0x0000002124247221 */ /* 0x001fe20000010000 */
[----:B--2---:R-:W-:-:S04]  /*56e0*/  FADD.FTZ R38, R38, R35 ;  /* 0x0000002326267221 */ /* 0x004fc80000010000 */
[----:B------:R-:W0:Y:S01]  /*56f0*/  SHFL.BFLY PT, R37, R36, 0x4, 0x101f ;  /* 0x0c901f0024257f89 */ /* 0x000e2200000e0000 */
[----:B------:R-:W-:-:S03]  /*5700*/  MOV R35, 0xffff ;  /* 0x0000ffff00237802 */ /* 0x000fc60000000f00 */
        /* <DEDUP_REMOVED lines=10> */
.L_x_1217:
[----:B----4-:R-:W-:Y:S01]  /*57b0*/  FADD.FTZ R30, R42, R32 ;  /* 0x000000202a1e7221 */ /* 0x010fe20000010000 */
[----:B------:R-:W-:Y:S02]  /*57c0*/  @!P1 F2FP.BF16.F32.PACK_AB R25, RZ, R33 ;  /* 0x00000021ff19923e */ /* 0x000fe400000010ff */
[----:B------:R-:W-:Y:S02]  /*57d0*/  MOV R33, R18 ;  /* 0x0000001200217202 */ /* 0x000fe40000000f00 */
[----:B------:R-:W-:Y:S01]  /*57e0*/  @!P1 F2FP.BF16.F32.PACK_AB R30, RZ, R30 ;  /* 0x0000001eff1e923e */ /* 0x000fe200000010ff */
[----:B------:R4:W-:Y:S04]  /*57f0*/  @!P1 STG.E.U16 desc[UR8][R26.64+0x50], R25 ;  /* 0x000050191a009986 */ /* 0x0009e8000c101508 */
[----:B------:R4:W-:Y:S02]  /*5800*/  @!P1 STG.E.U16 desc[UR8][R28.64+0x50], R30 ;  /* 0x0000501e1c009986 */ /* 0x0009e4000c101508 */
.L_x_1183:
[----:B------:R-:W-:Y:S05]  /*5810*/  BSYNC B0 ;  /* 0x0000000000007941 */ /* 0x000fea0003800000 */
.L_x_1182:
[----:B------:R-:W-:-:S13]  /*5820*/  ISETP.GE.U32.AND P0, PT, R8, 0x3c, PT ;  /* 0x0000003c0800780c */ /* 0x000fda0003f06070 */
[----:B------:R-:W-:Y:S05]  /*5830*/  @!P0 BRA `(.L_x_1181) ;  /* 0x0000000800548947 */ /* 0x000fea0003800000 */
[----:B------:R-:W-:Y:S02]  /*5840*/  ISETP.GT.U32.AND P0, PT, R47, 0x9, PT ;  /* 0x000000092f00780c */ /* 0x000fe40003f04070 */
[----:B--234-:R-:W-:Y:S01]  /*5850*/  CS2R R26, SRZ ;  /* 0x00000000001a7805 */ /* 0x01cfe2000001ff00 */
[----:B------:R-:W-:-:S10]  /*5860*/  UMOV UR7, 0xffff ;  /* 0x0000ffff00077882 */ /* 0x000fd40000000000 */
[----:B0-----:R-:W-:Y:S02]  /*5870*/  @!P0 LOP3.LUT R25, R33, R10, RZ, 0x3c, !PT ;  /* 0x0000000a21198212 */ /* 0x001fe400078e3cff */
[----:B------:R-:W-:-:S05]  /*5880*/  @!P0 LEA R28, R47, UR6, 0x7 ;  /* 0x000000062f1c8c11 */ /* 0x000fca000f8e38ff */
[----:B------:R-:W-:-:S05]  /*5890*/  @!P0 IMAD R25, R25, 0x4, R28 ;  /* 0x0000000419198824 */ /* 0x000fca00078e021c */
[----:B------:R0:W2:Y:S04]  /*58a0*/  @!P0 LDS R26, [R25] ;  /* 0x00000000191a8984 */ /* 0x0000a80000000800 */
[----:B------:R0:W3:Y:S01]  /*58b0*/  @!P0 LDS R27, [R25+0x500] ;  /* 0x00050000191b8984 */ /* 0x0000e20000000800 */
[----:B------:R-:W-:Y:S05]  /*58c0*/  BRA.DIV UR7, `(.L_x_1187) ;  /* 0x0000001207ec7947 */ /* 0x000fea000b800000 */
[C---:B------:R-:W-:Y:S01]  /*58d0*/  @!P0 IADD3 R35, R33.reuse, 0x14, RZ ;  /* 0x0000001421238810 */ /* 0x040fe20007ffe0ff */
[----:B------:R-:W-:Y:S01]  /*58e0*/  @!P0 VIADD R39, R33, 0x3c ;  /* 0x0000003c21278836 */ /* 0x000fe20000000000 */
[----:B------:R-:W-:Y:S01]  /*58f0*/  @!P0 LEA R36, R47, UR6, 0x7 ;  /* 0x000000062f248c11 */ /* 0x000fe2000f8e38ff */
[----:B------:R-:W-:Y:S01]  /*5900*/  IMAD.MOV.U32 R30, RZ, RZ, 0xffff ;  /* 0x0000ffffff1e7424 */ /* 0x000fe200078e00ff */
[----:B------:R-:W-:Y:S02]  /*5910*/  @!P0 LOP3.LUT R35, R35, R10, RZ, 0x3c, !PT ;  /* 0x0000000a23238212 */ /* 0x000fe400078e3cff */
[----:B------:R-:W-:Y:S02]  /*5920*/  CS2R R44, SRZ ;  /* 0x00000000002c7805 */ /* 0x000fe4000001ff00 */
[----:B------:R-:W-:Y:S01]  /*5930*/  @!P0 IADD3 R29, R33, 0x28, RZ ;  /* 0x00000028211d8810 */ /* 0x000fe20007ffe0ff */
[----:B------:R-:W-:Y:S01]  /*5940*/  IMAD.MOV.U32 R50, RZ, RZ, RZ ;  /* 0x000000ffff327224 */ /* 0x000fe200078e00ff */
[----:B------:R-:W-:Y:S01]  /*5950*/  @!P0 LEA R35, R35, R36, 0x2 ;  /* 0x0000002423238211 */ /* 0x000fe200078e10ff */
[----:B------:R-:W-:Y:S01]  /*5960*/  IMAD.MOV.U32 R43, RZ, RZ, 0xffff ;  /* 0x0000ffffff2b7424 */ /* 0x000fe200078e00ff */
[----:B------:R-:W-:-:S02]  /*5970*/  @!P0 LEA R28, R47, UR6, 0x7 ;  /* 0x000000062f1c8c11 */ /* 0x000fc4000f8e38ff */
[-C--:B------:R-:W-:Y:S01]  /*5980*/  @!P0 LOP3.LUT R29, R29, R10.reuse, RZ, 0x3c, !PT ;  /* 0x0000000a1d1d8212 */ /* 0x080fe200078e3cff */
[----:B------:R-:W4:Y:S01]  /*5990*/  @!P0 LDS R38, [R35+0x500] ;  /* 0x0005000023268984 */ /* 0x000f220000000800 */
[----:B------:R-:W-:Y:S02]  /*59a0*/  @!P0 LOP3.LUT R39, R39, R10, RZ, 0x3c, !PT ;  /* 0x0000000a27278212 */ /* 0x000fe400078e3cff */
[-C--:B------:R-:W-:Y:S01]  /*59b0*/  @!P0 LEA R29, R29, R28.reuse, 0x2 ;  /* 0x0000001c1d1d8211 */ /* 0x080fe200078e10ff */
[----:B------:R5:W1:Y:S01]  /*59c0*/  @!P0 LDS R37, [R35] ;  /* 0x0000000023258984 */ /* 0x000a620000000800 */
[----:B------:R-:W-:Y:S01]  /*59d0*/  @!P0 LEA R28, R39, R28, 0x2 ;  /* 0x0000001c271c8211 */ /* 0x000fe200078e10ff */
[----:B------:R-:W-:Y:S01]  /*59e0*/  HFMA2.MMA R39, -RZ, RZ, 0, 0 ;  /* 0x00000000ff277435 */ /* 0x000fe200000001ff */
[----:B------:R-:W-:Y:S01]  /*59f0*/  MOV R32, 0xffff ;  /* 0x0000ffff00207802 */ /* 0x000fe20000000f00 */
[----:B------:R-:W-:Y:S01]  /*5a00*/  @!P0 LDS R48, [R29+0x500] ;  /* 0x000500001d308984 */ /* 0x000fe20000000800 */
[----:B0-----:R-:W-:-:S02]  /*5a10*/  MOV R25, 0xffff ;  /* 0x0000ffff00197802 */ /* 0x001fc40000000f00 */
[----:B------:R-:W-:Y:S01]  /*5a20*/  MOV R40, RZ ;  /* 0x000000ff00287202 */ /* 0x000fe20000000f00 */
[----:B------:R-:W-:Y:S01]  /*5a30*/  @!P0 LDS R46, [R29] ;  /* 0x000000001d2e8984 */ /* 0x000fe20000000800 */
[----:B------:R-:W-:Y:S02]  /*5a40*/  MOV R31, 0xffff ;  /* 0x0000ffff001f7802 */ /* 0x000fe40000000f00 */
[----:B------:R-:W-:Y:S01]  /*5a50*/  MOV R34, 0xffff ;  /* 0x0000ffff00227802 */ /* 0x000fe20000000f00 */
[----:B------:R-:W-:Y:S01]  /*5a60*/  @!P0 LDS R52, [R28] ;  /* 0x000000001c348984 */ /* 0x000fe20000000800 */
[----:B-----5:R-:W-:Y:S02]  /*5a70*/  MOV R35, 0xffff ;  /* 0x0000ffff00237802 */ /* 0x020fe40000000f00 */
[----:B------:R-:W-:Y:S01]  /*5a80*/  MOV R36, 0xffff ;  /* 0x0000ffff00247802 */ /* 0x000fe20000000f00 */
[----:B---3--:R-:W0:Y:S04]  /*5a90*/  SHFL.BFLY PT, R32, R27, 0x8, 0x101f ;  /* 0x0d101f001b207f89 */ /* 0x008e2800000e0000 */
[----:B------:R0:W-:Y:S04]  /*5aa0*/  @!P0 LDS R54, [R28+0x500] ;  /* 0x000500001c368984 */ /* 0x0001e80000000800 */
[----:B--2---:R-:W2:Y:S01]  /*5ab0*/  SHFL.BFLY PT, R29, R26, 0x8, 0x101f ;  /* 0x0d101f001a1d7f89 */ /* 0x004ea200000e0000 */
[----:B----4-:R-:W-:Y:S01]  /*5ac0*/  @!P0 IMAD.MOV.U32 R40, RZ, RZ, R38 ;  /* 0x000000ffff288224 */ /* 0x010fe200078e0026 */
[----:B------:R-:W-:-:S02]  /*5ad0*/  MOV R38, 0xffff ;  /* 0x0000ffff00267802 */ /* 0x000fc40000000f00 */
[----:B-1----:R-:W-:Y:S02]  /*5ae0*/  @!P0 MOV R39, R37 ;  /* 0x0000002500278202 */ /* 0x002fe40000000f00 */
[----:B------:R-:W1:Y:S01]  /*5af0*/  SHFL.BFLY PT, R41, R40, 0x8, 0x101f ;  /* 0x0d101f0028297f89 */ /* 0x000e6200000e0000 */
[----:B0-----:R-:W-:Y:S01]  /*5b00*/  FADD.FTZ R28, R32, R27 ;  /* 0x0000001b201c7221 */ /* 0x001fe20000010000 */
[----:B------:R-:W-:Y:S02]  /*5b10*/  MOV R37, 0xffff ;  /* 0x0000ffff00257802 */ /* 0x000fe40000000f00 */
[----:B------:R-:W-:Y:S01]  /*5b20*/  @!P0 MOV R45, R48 ;  /* 0x00000030002d8202 */ /* 0x000fe20000000f00 */
[----:B------:R-:W0:Y:S01]  /*5b30*/  SHFL.BFLY PT, R42, R39, 0x8, 0x101f ;  /* 0x0d101f00272a7f89 */ /* 0x000e2200000e0000 */
[----:B------:R-:W-:Y:S01]  /*5b40*/  HFMA2.MMA R48, -RZ, RZ, 0, 0 ;  /* 0x00000000ff307435 */ /* 0x000fe200000001ff */
[----:B------:R-:W-:Y:S01]  /*5b50*/  @!P0 MOV R44, R46 ;  /* 0x0000002e002c8202 */ /* 0x000fe20000000f00 */
[----:B--2---:R-:W-:Y:S01]  /*5b60*/  FADD.FTZ R29, R29, R26 ;  /* 0x0000001a1d1d7221 */ /* 0x004fe20000010000 */
[----:B------:R-:W2:Y:S03]  /*5b70*/  SHFL.BFLY PT, R46, R45, 0x8, 0x101f ;  /* 0x0d101f002d2e7f89 */ /* 0x000ea600000e0000 */
[----:B------:R-:W-:Y:S01]  /*5b80*/  @!P0 MOV R48, R52 ;  /* 0x0000003400308202 */ /* 0x000fe20000000f00 */
[----:B------:R-:W3:Y:S04]  /*5b90*/  SHFL.BFLY PT, R51, R44, 0x8, 0x101f ;  /* 0x0d101f002c337f89 */ /* 0x000ee800000e0000 */
[----:B------:R-:W4:Y:S01]  /*5ba0*/  SHFL.BFLY PT, R32, R28, 0x4, 0x101f ;  /* 0x0c901f001c207f89 */ /* 0x000f2200000e0000 */
[----:B------:R-:W-:-:S03]  /*5bb0*/  @!P0 MOV R50, R54 ;  /* 0x0000003600328202 */ /* 0x000fc60000000f00 */
[----:B------:R-:W5:Y:S01]  /*5bc0*/  SHFL.BFLY PT, R26, R29, 0x4, 0x101f ;  /* 0x0c901f001d1a7f89 */ /* 0x000f6200000e0000 */
[----:B------:R-:W-:Y:S01]  /*5bd0*/  ISETP.NE.AND P0, PT, R47, RZ, PT ;  /* 0x000000ff2f00720c */ /* 0x000fe20003f05270 */
[----:B-1----:R-:W-:Y:S02]  /*5be0*/  FADD.FTZ R41, R41, R40 ;  /* 0x0000002829297221 */ /* 0x002fe40000010000 */
[----:B------:R-:W1:Y:S01]  /*5bf0*/  SHFL.BFLY PT, R55, R48, 0x8, 0x101f ;  /* 0x0d101f0030377f89 */ /* 0x000e6200000e0000 */
        /* <DEDUP_REMOVED lines=8> */
[----:B------:R-:W-:Y:S01]  /*5c80*/  MOV R32, 0xffff ;  /* 0x0000ffff00207802 */ /* 0x000fe20000000f00 */
[----:B-----5:R-:W-:Y:S02]  /*5c90*/  FADD.FTZ R26, R29, R26 ;  /* 0x0000001a1d1a7221 */ /* 0x020fe40000010000 */
[----:B------:R-:W5:Y:S01]  /*5ca0*/  SHFL.BFLY PT, R57, R50, 0x8, 0x101f ;  /* 0x0d101f0032397f89 */ /* 0x000f6200000e0000 */
[----:B------:R-:W-:Y:S02]  /*5cb0*/  MOV R29, 0xffff ;  /* 0x0000ffff001d7802 */ /* 0x000fe40000000f00 */
[----:B------:R-:W-:Y:S01]  /*5cc0*/  MOV R28, 0xffff ;  /* 0x0000ffff001c7802 */ /* 0x000fe20000000f00 */
[----:B------:R-:W5:Y:S01]  /*5cd0*/  SHFL.BFLY PT, R32, R27, 0x2, 0x101f ;  /* 0x0c501f001b207f89 */ /* 0x000f6200000e0000 */
[----:B-1----:R-:W-:Y:S01]  /*5ce0*/  FADD.FTZ R55, R55, R48 ;  /* 0x0000003037377221 */ /* 0x002fe20000010000 */
[----:B------:R-:W-:-:S02]  /*5cf0*/  IMAD.MOV.U32 R48, RZ, RZ, 0xffff ;  /* 0x0000ffffff307424 */ /* 0x000fc400078e00ff */
[----:B0-----:R-:W-:Y:S01]  /*5d00*/  FADD.FTZ R40, R41, R40 ;  /* 0x0000002829287221 */ /* 0x001fe20000010000 */
[----:B------:R-:W0:Y:S01]  /*5d10*/  SHFL.BFLY PT, R29, R26, 0x2, 0x101f ;  /* 0x0c501f001a1d7f89 */ /* 0x000e2200000e0000 */
[----:B--2---:R-:W-:-:S03]  /*5d20*/  FADD.FTZ R39, R42, R39 ;  /* 0x000000272a277221 */ /* 0x004fc60000010000 */
[----:B------:R-:W1:Y:S01]  /*5d30*/  SHFL.BFLY PT, R43, R40, 0x2, 0x101f ;  /* 0x0c501f00282b7f89 */ /* 0x000e6200000e0000 */
[----:B------:R-:W-:Y:S01]  /*5d40*/  MOV R42, 0xffff ;  /* 0x0000ffff002a7802 */ /* 0x000fe20000000f00 */
[----:B---3--:R-:W-:Y:S01]  /*5d50*/  FADD.FTZ R45, R46, R45 ;  /* 0x0000002d2e2d7221 */ /* 0x008fe20000010000 */
[----:B------:R-:W-:Y:S01]  /*5d60*/  MOV R46, 0xffff ;  /* 0x0000ffff002e7802 */ /* 0x000fe20000000f00 */
[----:B------:R-:W2:Y:S01]  /*5d70*/  SHFL.BFLY PT, R28, R39, 0x2, 0x101f ;  /* 0x0c501f00271c7f89 */ /* 0x000ea200000e0000 */
[----:B----4-:R-:W-:-:S03]  /*5d80*/  FADD.FTZ R44, R51, R44 ;  /* 0x0000002c332c7221 */ /* 0x010fc60000010000 */
[----:B------:R-:W3:Y:S01]  /*5d90*/  SHFL.BFLY PT, R48, R55, 0x4, 0x101f ;  /* 0x0c901f0037307f89 */ /* 0x000ee200000e0000 */
[----:B------:R-:W-:Y:S01]  /*5da0*/  IADD3 R25, R33, R14, RZ ;  /* 0x0000000e21197210 */ /* 0x000fe20007ffe0ff */
[----:B-----5:R-:W-:Y:S01]  /*5db0*/  FADD.FTZ R57, R57, R50 ;  /* 0x0000003239397221 */ /* 0x020fe20000010000 */
[----:B------:R-:W-:Y:S01]  /*5dc0*/  MOV R50, 0xffff ;  /* 0x0000ffff00327802 */ /* 0x000fe20000000f00 */
[----:B------:R-:W4:Y:S01]  /*5dd0*/  SHFL.BFLY PT, R51, R44, 0x2, 0x101f ;  /* 0x0c501f002c337f89 */ /* 0x000f2200000e0000 */
[----:B------:R-:W-:-:S03]  /*5de0*/  FADD.FTZ R36, R27, R32 ;  /* 0x000000201b247221 */ /* 0x000fc60000010000 */
[----:B------:R-:W5:Y:S01]  /*5df0*/  SHFL.BFLY PT, R46, R45, 0x2, 0x101f ;  /* 0x0c501f002d2e7f89 */ /* 0x000f6200000e0000 */
[----:B0-----:R-:W-:-:S03]  /*5e00*/  FADD.FTZ R35, R26, R29 ;  /* 0x0000001d1a237221 */ /* 0x001fc60000010000 */
[----:B------:R-:W0:Y:S01]  /*5e10*/  SHFL.BFLY PT, R50, R57, 0x4, 0x101f ;  /* 0x0c901f0039327f89 */ /* 0x000e2200000e0000 */
[----:B------:R-:W0:Y:S01]  /*5e20*/  LDC.64 R26, c[0x0][0x218] ;  /* 0x00008600ff1a7b82 */ /* 0x000e220000000a00 */
[----:B-1----:R-:W-:Y:S02]  /*5e30*/  FADD.FTZ R43, R40, R43 ;  /* 0x0000002b282b7221 */ /* 0x002fe40000010000 */
[----:B------:R-:W1:Y:S01]  /*5e40*/  SHFL.BFLY PT, R37, R36, 0x1, 0x101f ;  /* 0x0c301f0024257f89 */ /* 0x000e6200000e0000 */
[----:B------:R-:W-:Y:S01]  /*5e50*/  MOV R40, 0xffff ;  /* 0x0000ffff00287802 */ /* 0x000fe20000000f00 */
[----:B--2---:R-:W-:Y:S02]  /*5e60*/  FADD.FTZ R41, R39, R28 ;  /* 0x0000001c27297221 */ /* 0x004fe40000010000 */
[----:B------:R-:W2:Y:S01]  /*5e70*/  SHFL.BFLY PT, R38, R35, 0x1, 0x101f ;  /* 0x0c301f0023267f89 */ /* 0x000ea200000e0000 */
[----:B------:R-:W-:Y:S01]  /*5e80*/  MOV R39, 0xffff ;  /* 0x0000ffff00277802 */ /* 0x000fe20000000f00 */
[----:B------:R-:W2:Y:S01]  /*5e90*/  LDC.64 R28, c[0x0][0x220] ;  /* 0x00008800ff1c7b82 */ /* 0x000ea20000000a00 */
[----:B---3--:R-:W-:Y:S01]  /*5ea0*/  FADD.FTZ R48, R55, R48 ;  /* 0x0000003037307221 */ /* 0x008fe20000010000 */
[----:B------:R-:W3:Y:S01]  /*5eb0*/  SHFL.BFLY PT, R40, R41, 0x1, 0x101f ;  /* 0x0c301f0029287f89 */ /* 0x000ee200000e0000 */
[----:B------:R-:W-:Y:S01]  /*5ec0*/  MOV R55, 0xffff ;  /* 0x0000ffff00377802 */ /* 0x000fe20000000f00 */
[----:B----4-:R-:W-:Y:S01]  /*5ed0*/  FADD.FTZ R51, R44, R51 ;  /* 0x000000332c337221 */ /* 0x010fe20000010000 */
[----:B------:R-:W-:Y:S01]  /*5ee0*/  IMAD.MOV.U32 R44, RZ, RZ, 0xffff ;  /* 0x0000ffffff2c7424 */ /* 0x000fe200078e00ff */
[----:B------:R-:W4:Y:S01]  /*5ef0*/  SHFL.BFLY PT, R42, R43, 0x1, 0x101f ;  /* 0x0c301f002b2a7f89 */ /* 0x000f2200000e0000 */
[----:B-----5:R-:W-:Y:S01]  /*5f00*/  FADD.FTZ R45, R45, R46 ;  /* 0x0000002e2d2d7221 */ /* 0x020fe20000010000 */
[----:B------:R-:W-:-:S02]  /*5f10*/  MOV R46, 0xffff ;  /* 0x0000ffff002e7802 */ /* 0x000fc40000000f00 */
[----:B------:R-:W5:Y:S01]  /*5f20*/  SHFL.BFLY PT, R39, R48, 0x2, 0x101f ;  /* 0x0c501f0030277f89 */ /* 0x000f6200000e0000 */
[----:B0-----:R-:W-:Y:S01]  /*5f30*/  FADD.FTZ R50, R57, R50 ;  /* 0x0000003239327221 */ /* 0x001fe20000010000 */
[----:B------:R-:W-:Y:S02]  /*5f40*/  IMAD.WIDE R26, R25, 0x2, R26 ;  /* 0x00000002191a7825 */ /* 0x000fe400078e021a */
[----:B------:R-:W0:Y:S02]  /*5f50*/  SHFL.BFLY PT, R44, R51, 0x1, 0x101f ;  /* 0x0c301f00332c7f89 */ /* 0x000e2400000e0000 */
[----:B-1----:R-:W-:Y:S02]  /*5f60*/  FADD.FTZ R36, R36, R37 ;  /* 0x0000002524247221 */ /* 0x002fe40000010000 */
[----:B------:R-:W1:Y:S01]  /*5f70*/  SHFL.BFLY PT, R46, R45, 0x1, 0x101f ;  /* 0x0c301f002d2e7f89 */ /* 0x000e6200000e0000 */
[----:B--2---:R-:W-:-:S03]  /*5f80*/  FADD.FTZ R35, R35, R38 ;  /* 0x0000002623237221 */ /* 0x004fc60000010000 */
[----:B------:R-:W2:Y:S01]  /*5f90*/  SHFL.BFLY PT, R55, R50, 0x2, 0x101f ;  /* 0x0c501f0032377f89 */ /* 0x000ea200000e0000 */
[----:B------:R-:W-:Y:S01]  /*5fa0*/  @!P0 F2FP.BF16.F32.PACK_AB R33, RZ, R36 ;  /* 0x00000024ff21823e */ /* 0x000fe200000010ff */
[----:B------:R-:W-:-:S04]  /*5fb0*/  IMAD.WIDE R28, R25, 0x2, R28 ;  /* 0x00000002191c7825 */ /* 0x000fc800078e021c */
[----:B---3--:R-:W-:Y:S01]  /*5fc0*/  FADD.FTZ R40, R41, R40 ;  /* 0x0000002829287221 */ /* 0x008fe20000010000 */
[----:B------:R-:W-:Y:S02]  /*5fd0*/  @!P0 F2FP.BF16.F32.PACK_AB R32, RZ, R35 ;  /* 0x00000023ff20823e */ /* 0x000fe400000010ff */
[----:B------:R-:W-:Y:S01]  /*5fe0*/  PRMT R34, R33, 0x7610, R34 ;  /* 0x0000761021227816 */ /* 0x000fe20000000022 */
[----:B------:R-:W-:Y:S02]  /*5ff0*/  IMAD.MOV.U32 R36, RZ, RZ, 0xffff ;  /* 0x0000ffffff247424 */ /* 0x000fe400078e00ff */
[----:B----4-:R-:W-:Y:S01]  /*6000*/  FADD.FTZ R30, R43, R42 ;  /* 0x0000002a2b1e7221 */ /* 0x010fe20000010000 */
[----:B------:R-:W-:Y:S01]  /*6010*/  @!P0 F2FP.BF16.F32.PACK_AB R25, RZ, R40 ;  /* 0x00000028ff19823e */ /* 0x000fe200000010ff */
[----:B------:R-:W-:Y:S01]  /*6020*/  @!P0 STG.E.U16 desc[UR8][R26.64], R32 ;  /* 0x000000201a008986 */ /* 0x000fe2000c101508 */
[----:B-----5:R-:W-:Y:S02]  /*6030*/  FADD.FTZ R39, R48, R39 ;  /* 0x0000002730277221 */ /* 0x020fe40000010000 */
[----:B------:R-:W-:Y:S01]  /*6040*/  @!P0 F2FP.BF16.F32.PACK_AB R30, RZ, R30 ;  /* 0x0000001eff1e823e */ /* 0x000fe200000010ff */
[----:B------:R3:W-:Y:S01]  /*6050*/  @!P0 STG.E.U16 desc[UR8][R28.64], R34 ;  /* 0x000000221c008986 */ /* 0x0007e2000c101508 */
[----:B0-----:R-:W-:-:S03]  /*6060*/  FADD.FTZ R31, R51, R44 ;  /* 0x0000002c331f7221 */ /* 0x001fc60000010000 */
[----:B------:R-:W0:Y:S01]  /*6070*/  SHFL.BFLY PT, R36, R39, 0x1, 0x101f ;  /* 0x0c301f0027247f89 */ /* 0x000e2200000e0000 */
[----:B-1----:R-:W-:Y:S01]  /*6080*/  FADD.FTZ R33, R45, R46 ;  /* 0x0000002e2d217221 */ /* 0x002fe20000010000 */
[----:B------:R-:W-:Y:S01]  /*6090*/  @!P0 F2FP.BF16.F32.PACK_AB R31, RZ, R31 ;  /* 0x0000001fff1f823e */ /* 0x000fe200000010ff */
[----:B--2---:R-:W-:-:S03]  /*60a0*/  FADD.FTZ R50, R50, R55 ;  /* 0x0000003732327221 */ /* 0x004fc60000010000 */
[----:B------:R-:W-:Y:S02]  /*60b0*/  @!P0 F2FP.BF16.F32.PACK_AB R33, RZ, R33 ;  /* 0x00000021ff21823e */ /* 0x000fe400000010ff */
[----:B---3--:R-:W-:Y:S02]  /*60c0*/  PRMT R34, R25, 0x7610, R34 ;  /* 0x0000761019227816 */ /* 0x008fe40000000022 */
[----:B------:R-:W-:-:S03]  /*60d0*/  MOV R25, 0xffff ;  /* 0x0000ffff00197802 */ /* 0x000fc60000000f00 */
[----:B------:R1:W-:Y:S04]  /*60e0*/  @!P0 STG.E.U16 desc[UR8][R26.64+0x28], R34 ;  /* 0x000028221a008986 */ /* 0x0003e8000c101508 */
[----:B------:R1:W-:Y:S04]  /*60f0*/  @!P0 STG.E.U16 desc[UR8][R28.64+0x28], R30 ;  /* 0x0000281e1c008986 */ /* 0x0003e8000c101508 */
[----:B------:R1:W-:Y:S01]  /*6100*/  @!P0 STG.E.U16 desc[UR8][R26.64+0x50], R31 ;  /* 0x0000501f1a008986 */ /* 0x0003e2000c101508 */
[----:B0-----:R-:W-:-:S03]  /*6110*/  FADD.FTZ R36, R39, R36 ;  /* 0x0000002427247221 */ /* 0x001fc60000010000 */
[----:B------:R1:W0:Y:S04]  /*6120*/  SHFL.BFLY PT, R32, R50, 0x1, 0x101f ;  /* 0x0c301f0032207f89 */ /* 0x00022800000e0000 */
[----:B------:R1:W-:Y:S02]  /*6130*/  @!P0 STG.E.U16 desc[UR8][R28.64+0x50], R33 ;  /* 0x000050211c008986 */ /* 0x0003e4000c101508 */
.L_x_1251:
[----:B01----:R-:W-:Y:S01]  /*6140*/  FADD.FTZ R30, R50, R32 ;  /* 0x00000020321e7221 */ /* 0x003fe20000010000 */
[----:B------:R-:W-:-:S04]  /*6150*/  @!P0 F2FP.BF16.F32.PACK_AB R25, RZ, R36 ;  /* 0x00000024ff19823e */ /* 0x000fc800000010ff */
[----:B------:R-:W-:Y:S01]  /*6160*/  @!P0 F2FP.BF16.F32.PACK_AB R30, RZ, R30 ;  /* 0x0000001eff1e823e */ /* 0x000fe200000010ff */
[----:B------:R0:W-:Y:S04]  /*6170*/  @!P0 STG.E.U16 desc[UR8][R26.64+0x78], R25 ;  /* 0x000078191a008986 */ /* 0x0001e8000c101508 */
[----:B------:R0:W-:Y:S02]  /*6180*/  @!P0 STG.E.U16 desc[UR8][R28.64+0x78], R30 ;  /* 0x0000781e1c008986 */ /* 0x0001e4000c101508 */
.L_x_1181:
[----:B------:R-:W-:Y:S05]  /*6190*/  WARPSYNC.ALL ;  /* 0x0000000000007948 */ /* 0x000fea0003800000 */
[----:B------:R-:W-:Y:S01]  /*61a0*/  IADD3 R14, R14, 0x400, RZ ;  /* 0x000004000e0e7810 */ /* 0x000fe20007ffe0ff */
[----:B------:R-:W-:Y:S03]  /*61b0*/  BAR.SYNC.DEFER_BLOCKING 0x0 ;  /* 0x0000000000007b1d */ /* 0x000fe60000010000 */
[----:B------:R-:W-:-:S13]  /*61c0*/  ISETP.GE.AND P0, PT, R14, UR10, PT ;  /* 0x0000000a0e007c0c */ /* 0x000fda000bf06270 */
[----:B------:R-:W-:Y:S05]  /*61d0*/  @!P0 BRA `(.L_x_1188) ;  /* 0xffffffe400108947 */ /* 0x000fea000383ffff */
[----:B------:R-:W-:Y:S05]  /*61e0*/  EXIT ;  /* 0x000000000000794d */ /* 0x000fea0003800000 */
.L_x_1184:
[----:B------:R-:W-:Y:S01]  /*61f0*/  HFMA2.MMA R31, -RZ, RZ, 0, 4.76837158203125e-07 ;  /* 0x00000008ff1f7435 */ /* 0x000fe200000001ff */
[----:B--2---:R-:W-:Y:S01]  /*6200*/  MOV R34, R26 ;  /* 0x0000001a00227202 */ /* 0x004fe20000000f00 */
[----:B------:R-:W-:Y:S01]  /*6210*/  IMAD.MOV.U32 R30, RZ, RZ, 0x101f ;  /* 0x0000101fff1e7424 */ /* 0x000fe200078e00ff */
[----:B0-----:R-:W-:-:S08]  /*6220*/  MOV R25, 0xffff ;  /* 0x0000ffff00197802 */ /* 0x001fd00000000f00 */
[----:B-1-3--:R-:W-:Y:S05]  /*6230*/  WARPSYNC.COLLECTIVE R25, `(.L_x_1189) ;  /* 0x0000000019087348 */ /* 0x00afea0003c00000 */
[----:B------:R0:W2:Y:S02]  /*6240*/  SHFL.BFLY P2, R32, R34, R31, R30 ;  /* 0x0c00001f22207389 */ /* 0x0000a4000004001e */
[----:B0123--:R-:W-:Y:S01]  /*6250*/  ENDCOLLECTIVE ;  /* 0x000000000000791b */ /* 0x00ffe20003800000 */
.L_x_1189:
[----:B------:R-:W-:Y:S02]  /*6260*/  MOV R34, R27 ;  /* 0x0000001b00227202 */ /* 0x000fe40000000f00 */
[----:B------:R-:W-:-:S07]  /*6270*/  MOV R29, R32 ;  /* 0x00000020001d7202 */ /* 0x000fce0000000f00 */
[----:B------:R-:W-:Y:S05]  /*6280*/  WARPSYNC.COLLECTIVE R25, `(.L_x_1190) ;  /* 0x0000000019087348 */ /* 0x000fea0003c00000 */
[----:B------:R0:W1:Y:S02]  /*6290*/  SHFL.BFLY P2, R32, R34, R31, R30 ;  /* 0x0c00001f22207389 */ /* 0x000064000004001e */
[----:B01----:R-:W-:Y:S01]  /*62a0*/  ENDCOLLECTIVE ;  /* 0x000000000000791b */ /* 0x003fe20003800000 */
.L_x_1190:
[----:B------:R-:W-:Y:S01]  /*62b0*/  FADD.FTZ R29, R29, R26 ;  /* 0x0000001a1d1d7221 */ /* 0x000fe20000010000 */
[----:B------:R-:W-:-:S03]  /*62c0*/  HFMA2.MMA R31, -RZ, RZ, 0, 2.384185791015625e-07 ;  /* 0x00000004ff1f7435 */ /* 0x000fc600000001ff */
[----:B------:R-:W-:Y:S01]  /*62d0*/  IMAD.MOV.U32 R34, RZ, RZ, R29 ;  /* 0x000000ffff227224 */ /* 0x000fe200078e001d */
[----:B------:R-:W-:-:S07]  /*62e0*/  MOV R28, R32 ;  /* 0x00000020001c7202 */ /* 0x000fce0000000f00 */
[----:B------:R-:W-:Y:S05]  /*62f0*/  WARPSYNC.COLLECTIVE R25, `(.L_x_1191) ;  /* 0x0000000019087348 */ /* 0x000fea0003c00000 */
[----:B------:R0:W1:Y:S02]  /*6300*/  SHFL.BFLY P2, R32, R34, R31, R30 ;  /* 0x0c00001f22207389 */ /* 0x000064000004001e */
[----:B01----:R-:W-:Y:S01]  /*6310*/  ENDCOLLECTIVE ;  /* 0x000000000000791b */ /* 0x003fe20003800000 */
.L_x_1191:
[----:B------:R-:W-:-:S05]  /*6320*/  FADD.FTZ R28, R28, R27 ;  /* 0x0000001b1c1c7221 */ /* 0x000fca0000010000 */
[----:B------:R-:W-:Y:S02]  /*6330*/  MOV R34, R28 ;  /* 0x0000001c00227202 */ /* 0x000fe40000000f00 */
[----:B------:R-:W-:-:S07]  /*6340*/  MOV R36, R32 ;  /* 0x0000002000247202 */ /* 0x000fce0000000f00 */
[----:B------:R-:W-:Y:S05]  /*6350*/  WARPSYNC.COLLECTIVE R25, `(.L_x_1192) ;  /* 0x0000000019087348 */ /* 0x000fea0003c00000 */
[----:B------:R0:W1:Y:S02]  /*6360*/  SHFL.BFLY P2, R32, R34, R31, R30 ;  /* 0x0c00001f22207389 */ /* 0x000064000004001e */
[----:B01----:R-:W-:Y:S01]  /*6370*/  ENDCOLLECTIVE ;  /* 0x000000000000791b */ /* 0x003fe20003800000 */
.L_x_1192:
[----:B------:R-:W-:Y:S01]  /*6380*/  FADD.FTZ R36, R29, R36 ;  /* 0x000000241d247221 */ /* 0x000fe20000010000 */
[----:B------:R-:W-:-:S03]  /*6390*/  HFMA2.MMA R31, -RZ, RZ, 0, 1.1920928955078125e-07 ;  /* 0x00000002ff1f7435 */ /* 0x000fc600000001ff */
[----:B------:R-:W-:Y:S01]  /*63a0*/  IMAD.MOV.U32 R34, RZ, RZ, R36 ;  /* 0x000000ffff227224 */ /* 0x000fe200078e0024 */
[----:B------:R-:W-:-:S07]  /*63b0*/  MOV R33, R32 ;  /* 0x0000002000217202 */ /* 0x000fce0000000f00 */
[----:B------:R-:W-:Y:S05]  /*63c0*/  WARPSYNC.COLLECTIVE R25, `(.L_x_1193) ;  /* 0x0000000019087348 */ /* 0x000fea0003c00000 */
[----:B------:R0:W1:Y:S02]  /*63d0*/  SHFL.BFLY P2, R32, R34, R31, R30 ;  /* 0x0c00001f22207389 */ /* 0x000064000004001e */
[----:B01----:R-:W-:Y:S01]  /*63e0*/  ENDCOLLECTIVE ;  /* 0x000000000000791b */ /* 0x003fe20003800000 */
.L_x_1193:
[----:B------:R-:W-:-:S05]  /*63f0*/  FADD.FTZ R33, R28, R33 ;  /* 0x000000211c217221 */ /* 0x000fca0000010000 */
[----:B------:R-:W-:Y:S02]  /*6400*/  MOV R34, R33 ;  /* 0x0000002100227202 */ /* 0x000fe40000000f00 */
[----:B------:R-:W-:-:S07]  /*6410*/  MOV R35, R32 ;  /* 0x0000002000237202 */ /* 0x000fce0000000f00 */
[----:B------:R-:W-:Y:S05]  /*6420*/  WARPSYNC.COLLECTIVE R25, `(.L_x_1194) ;  /* 0x0000000019087348 */ /* 0x000fea0003c00000 */
[----:B------:R0:W1:Y:S02]  /*6430*/  SHFL.BFLY P2, R32, R34, R31, R30 ;  /* 0x0c00001f22207389 */ /* 0x000064000004001e */
[----:B01----:R-:W-:Y:S01]  /*6440*/  ENDCOLLECTIVE ;  /* 0x000000000000791b */ /* 0x003fe20003800000 */
.L_x_1194:
[----:B------:R-:W-:Y:S01]  /*6450*/  FADD.FTZ R35, R36, R35 ;  /* 0x0000002324237221 */ /* 0x000fe20000010000 */
[----:B------:R-:W-:-:S03]  /*6460*/  HFMA2.MMA R31, -RZ, RZ, 0, 5.9604644775390625e-08 ;  /* 0x00000001ff1f7435 */ /* 0x000fc600000001ff */
[----:B------:R-:W-:Y:S01]  /*6470*/  IMAD.MOV.U32 R34, RZ, RZ, R35 ;  /* 0x000000ffff227224 */ /* 0x000fe200078e0023 */
[----:B------:R-:W-:-:S07]  /*6480*/  MOV R26, R32 ;  /* 0x00000020001a7202 */ /* 0x000fce0000000f00 */
[----:B------:R-:W-:Y:S05]  /*6490*/  WARPSYNC.COLLECTIVE R25, `(.L_x_1195) ;  /* 0x0000000019087348 */ /* 0x000fea0003c00000 */
[----:B------:R0:W1:Y:S02]  /*64a0*/  SHFL.BFLY P2, R32, R34, R31, R30 ;  /* 0x0c00001f22207389 */ /* 0x000064000004001e */
[----:B01----:R-:W-:Y:S01]  /*64b0*/  ENDCOLLECTIVE ;  /* 0x000000000000791b */ /* 0x003fe20003800000 */
.L_x_1195:
[----:B------:R-:W-:-:S05]  /*64c0*/  FADD.FTZ R37, R33, R26 ;  /* 0x0000001a21257221 */ /* 0x000fca0000010000 */
[----:B------:R-:W-:Y:S02]  /*64d0*/  MOV R34, R37 ;  /* 0x0000002500227202 */ /* 0x000fe40000000f00 */
[----:B------:R-:W-:-:S07]  /*64e0*/  MOV R38, R32 ;  /* 0x0000002000267202 */ /* 0x000fce0000000f00 */
[----:B------:R-:W-:Y:S05]  /*64f0*/  WARPSYNC.COLLECTIVE R25, `(.L_x_1196) ;  /* 0x0000000019087348 */ /* 0x000fea0003c00000 */
[----:B------:R0:W1:Y:S02]  /*6500*/  SHFL.BFLY P2, R32, R34, R31, R30 ;  /* 0x0c00001f22207389 */ /* 0x000064000004001e */
[----:B01----:R-:W-:Y:S01]  /*6510*/  ENDCOLLECTIVE ;  /* 0x000000000000791b */ /* 0x003fe20003800000 */
.L_x_1196:
[----:B------:R-:W-:Y:S01]  /*6520*/  FADD.FTZ R38, R35, R38 ;  /* 0x0000002623267221 */ /* 0x000fe20000010000 */
[----:B------:R-:W-:Y:S06]  /*6530*/  BRA `(.L_x_1197) ;  /* 0xffffffec006c7947 */ /* 0x000fec000383ffff */
.L_x_1185:
[----:B------:R-:W-:Y:S01]  /*6540*/  BSSY B1, `(.L_x_1198) ;  /* 0x0000008000017945 */ /* 0x000fe20003800000 */
[----:B----4-:R-:W-:Y:S01]  /*6550*/  MOV R34, R33 ;  /* 0x0000002100227202 */ /* 0x010fe20000000f00 */
[----:B---3--:R-:W-:Y:S01]  /*6560*/  IMAD.MOV.U32 R31, RZ, RZ, 0x8 ;  /* 0x00000008ff1f7424 */ /* 0x008fe200078e00ff */
[----:B------:R-:W-:Y:S02]  /*6570*/  MOV R30, 0x101f ;  /* 0x0000101f001e7802 */ /* 0x000fe40000000f00 */
[----:B------:R-:W-:-:S07]  /*6580*/  MOV R25, 0xffff ;  /* 0x0000ffff00197802 */ /* 0x000fce0000000f00 */
[----:B012---:R-:W-:Y:S05]  /*6590*/  WARPSYNC.COLLECTIVE R25, `(.L_x_1199) ;  /* 0x0000000019087348 */ /* 0x007fea0003c00000 */
[----:B------:R3:W4:Y:S02]  /*65a0*/  SHFL.BFLY P2, R32, R34, R31, R30 ;  /* 0x0c00001f22207389 */ /* 0x000724000004001e */
[----:B01234-:R-:W-:Y:S01]  /*65b0*/  ENDCOLLECTIVE ;  /* 0x000000000000791b */ /* 0x01ffe20003800000 */
.L_x_1199:
[----:B------:R-:W-:Y:S05]  /*65c0*/  BSYNC B1 ;  /* 0x0000000000017941 */ /* 0x000fea0003800000 */
.L_x_1198:
        /* <DEDUP_REMOVED lines=8> */
.L_x_1200:
[----:B------:R-:W-:-:S05]  /*6650*/  FADD.FTZ R36, R36, R33 ;  /* 0x0000002124247221 */ /* 0x000fca0000010000 */
[----:B------:R-:W-:Y:S01]  /*6660*/  MOV R34, R36 ;  /* 0x0000002400227202 */ /* 0x000fe20000000f00 */
[----:B------:R-:W-:Y:S01]  /*6670*/  IMAD.MOV.U32 R31, RZ, RZ, 0x4 ;  /* 0x00000004ff1f7424 */ /* 0x000fe200078e00ff */
[----:B------:R-:W-:-:S07]  /*6680*/  MOV R38, R32 ;  /* 0x0000002000267202 */ /* 0x000fce0000000f00 */
[----:B------:R-:W-:Y:S05]  /*6690*/  WARPSYNC.COLLECTIVE R25, `(.L_x_1201) ;  /* 0x0000000019087348 */ /* 0x000fea0003c00000 */
[----:B------:R0:W1:Y:S02]  /*66a0*/  SHFL.BFLY P2, R32, R34, R31, R30 ;  /* 0x0c00001f22207389 */ /* 0x000064000004001e */
[----:B01----:R-:W-:Y:S01]  /*66b0*/  ENDCOLLECTIVE ;  /* 0x000000000000791b */ /* 0x003fe20003800000 */
.L_x_1201:
[----:B------:R-:W-:-:S05]  /*66c0*/  FADD.FTZ R38, R38, R35 ;  /* 0x0000002326267221 */ /* 0x000fca0000010000 */
[----:B------:R-:W-:Y:S02]  /*66d0*/  MOV R34, R38 ;  /* 0x0000002600227202 */ /* 0x000fe40000000f00 */
[----:B------:R-:W-:-:S07]  /*66e0*/  MOV R37, R32 ;  /* 0x0000002000257202 */ /* 0x000fce0000000f00 */
[----:B------:R-:W-:Y:S05]  /*66f0*/  WARPSYNC.COLLECTIVE R25, `(.L_x_1202) ;  /* 0x0000000019087348 */ /* 0x000fea0003c00000 */
[----:B------:R0:W1:Y:S02]  /*6700*/  SHFL.BFLY P2, R32, R34, R31, R30 ;  /* 0x0c00001f22207389 */ /* 0x000064000004001e */
[----:B01----:R-:W-:Y:S01]  /*6710*/  ENDCOLLECTIVE ;  /* 0x000000000000791b */ /* 0x003fe20003800000 */
.L_x_1202:
[----:B------:R-:W-:-:S05]  /*6720*/  FADD.FTZ R37, R36, R37 ;  /* 0x0000002524257221 */ /* 0x000fca0000010000 */
[----:B------:R-:W-:Y:S01]  /*6730*/  MOV R34, R37 ;  /* 0x0000002500227202 */ /* 0x000fe20000000f00 */
[----:B------:R-:W-:Y:S01]  /*6740*/  IMAD.MOV.U32 R31, RZ, RZ, 0x2 ;  /* 0x00000002ff1f7424 */ /* 0x000fe200078e00ff */
[----:B------:R-:W-:-:S07]  /*6750*/  MOV R39, R32 ;  /* 0x0000002000277202 */ /* 0x000fce0000000f00 */
[----:B------:R-:W-:Y:S05]  /*6760*/  WARPSYNC.COLLECTIVE R25, `(.L_x_1203) ;  /* 0x0000000019087348 */ /* 0x000fea0003c00000 */
[----:B------:R0:W1:Y:S02]  /*6770*/  SHFL.BFLY P2, R32, R34, R31, R30 ;  /* 0x0c00001f22207389 */ /* 0x000064000004001e */
[----:B01----:R-:W-:Y:S01]  /*6780*/  ENDCOLLECTIVE ;  /* 0x000000000000791b */ /* 0x003fe20003800000 */
.L_x_1203:
[----:B------:R-:W-:-:S05]  /*6790*/  FADD.FTZ R39, R38, R39 ;  /* 0x0000002726277221 */ /* 0x000fca0000010000 */
[----:B------:R-:W-:Y:S02]  /*67a0*/  MOV R34, R39 ;  /* 0x0000002700227202 */ /* 0x000fe40000000f00 */
[----:B------:R-:W-:-:S07]  /*67b0*/  MOV R40, R32 ;  /* 0x0000002000287202 */ /* 0x000fce0000000f00 */
[----:B------:R-:W-:Y:S05]  /*67c0*/  WARPSYNC.COLLECTIVE R25, `(.L_x_1204) ;  /* 0x0000000019087348 */ /* 0x000fea0003c00000 */
[----:B------:R0:W1:Y:S02]  /*67d0*/  SHFL.BFLY P2, R32, R34, R31, R30 ;  /* 0x0c00001f22207389 */ /* 0x000064000004001e */
[----:B01----:R-:W-:Y:S01]  /*67e0*/  ENDCOLLECTIVE ;  /* 0x000000000000791b */ /* 0x003fe20003800000 */
.L_x_1204:
[----:B------:R-:W-:-:S05]  /*67f0*/  FADD.FTZ R40, R37, R40 ;  /* 0x0000002825287221 */ /* 0x000fca0000010000 */
[----:B------:R-:W-:Y:S01]  /*6800*/  MOV R34, R40 ;  /* 0x0000002800227202 */ /* 0x000fe20000000f00 */
[----:B------:R-:W-:Y:S01]  /*6810*/  IMAD.MOV.U32 R31, RZ, RZ, 0x1 ;  /* 0x00000001ff1f7424 */ /* 0x000fe200078e00ff */
[----:B------:R-:W-:-:S07]  /*6820*/  MOV R42, R32 ;  /* 0x00000020002a7202 */ /* 0x000fce0000000f00 */
[----:B------:R-:W-:Y:S05]  /*6830*/  WARPSYNC.COLLECTIVE R25, `(.L_x_1205) ;  /* 0x0000000019087348 */ /* 0x000fea0003c00000 */
[----:B------:R0:W1:Y:S02]  /*6840*/  SHFL.BFLY P2, R32, R34, R31, R30 ;  /* 0x0c00001f22207389 */ /* 0x000064000004001e */
[----:B01----:R-:W-:Y:S01]  /*6850*/  ENDCOLLECTIVE ;  /* 0x000000000000791b */ /* 0x003fe20003800000 */
.L_x_1205:
[----:B------:R-:W-:-:S05]  /*6860*/  FADD.FTZ R42, R39, R42 ;  /* 0x0000002a272a7221 */ /* 0x000fca0000010000 */
[----:B------:R-:W-:Y:S02]  /*6870*/  MOV R34, R42 ;  /* 0x0000002a00227202 */ /* 0x000fe40000000f00 */
[----:B------:R-:W-:-:S07]  /*6880*/  MOV R33, R32 ;  /* 0x0000002000217202 */ /* 0x000fce0000000f00 */
[----:B------:R-:W-:Y:S05]  /*6890*/  WARPSYNC.COLLECTIVE R25, `(.L_x_1206) ;  /* 0x0000000019087348 */ /* 0x000fea0003c00000 */
[----:B------:R0:W1:Y:S02]  /*68a0*/  SHFL.BFLY P2, R32, R34, R31, R30 ;  /* 0x0c00001f22207389 */ /* 0x000064000004001e */
[----:B01----:R-:W-:Y:S01]  /*68b0*/  ENDCOLLECTIVE ;  /* 0x000000000000791b */ /* 0x003fe20003800000 */
.L_x_1206:
[----:B------:R-:W-:Y:S01]  /*68c0*/  FADD.FTZ R33, R40, R33 ;  /* 0x0000002128217221 */ /* 0x000fe20000010000 */
[----:B------:R-:W-:Y:S06]  /*68d0*/  BRA `(.L_x_1207) ;  /* 0xffffffec00287947 */ /* 0x000fec000383ffff */
.L_x_1186:
[----:B------:R-:W-:Y:S01]  /*68e0*/  BSSY B1, `(.L_x_1208) ;  /* 0x0000008000017945 */ /* 0x000fe20003800000 */
[----:B0-----:R-:W-:Y:S01]  /*68f0*/  MOV R34, R33 ;  /* 0x0000002100227202 */ /* 0x001fe20000000f00 */
[----:B--2---:R-:W-:Y:S01]  /*6900*/  IMAD.MOV.U32 R30, RZ, RZ, 0x101f ;  /* 0x0000101fff1e7424 */ /* 0x004fe200078e00ff */
[----:B------:R-:W-:Y:S02]  /*6910*/  MOV R31, 0x8 ;  /* 0x00000008001f7802 */ /* 0x000fe40000000f00 */
[----:B------:R-:W-:-:S07]  /*6920*/  MOV R25, 0xffff ;  /* 0x0000ffff00197802 */ /* 0x000fce0000000f00 */
[----:B-1-34-:R-:W-:Y:S05]  /*6930*/  WARPSYNC.COLLECTIVE R25, `(.L_x_1209) ;  /* 0x0000000019087348 */ /* 0x01afea0003c00000 */
[----:B------:R0:W2:Y:S02]  /*6940*/  SHFL.BFLY P2, R32, R34, R31, R30 ;  /* 0x0c00001f22207389 */ /* 0x0000a4000004001e */
[----:B01234-:R-:W-:Y:S01]  /*6950*/  ENDCOLLECTIVE ;  /* 0x000000000000791b */ /* 0x01ffe20003800000 */
.L_x_1209:
[----:B------:R-:W-:Y:S05]  /*6960*/  BSYNC B1 ;  /* 0x0000000000017941 */ /* 0x000fea0003800000 */
.L_x_1208:
        /* <DEDUP_REMOVED lines=8> */
.L_x_1210:
[----:B------:R-:W-:Y:S01]  /*69f0*/  FADD.FTZ R36, R36, R33 ;  /* 0x0000002124247221 */ /* 0x000fe20000010000 */
[----:B------:R-:W-:-:S04]  /*6a00*/  HFMA2.MMA R31, -RZ, RZ, 0, 2.384185791015625e-07 ;  /* 0x00000004ff1f7435 */ /* 0x000fc800000001ff */
[----:B------:R-:W-:Y:S02]  /*6a10*/  MOV R34, R36 ;  /* 0x0000002400227202 */ /* 0x000fe40000000f00 */
[----:B------:R-:W-:-:S07]  /*6a20*/  MOV R38, R32 ;  /* 0x0000002000267202 */ /* 0x000fce0000000f00 */
[----:B------:R-:W-:Y:S05]  /*6a30*/  WARPSYNC.COLLECTIVE R25, `(.L_x_1211) ;  /* 0x0000000019087348 */ /* 0x000fea0003c00000 */
[----:B------:R0:W1:Y:S02]  /*6a40*/  SHFL.BFLY P2, R32, R34, R31, R30 ;  /* 0x0c00001f22207389 */ /* 0x000064000004001e */
[----:B01----:R-:W-:Y:S01]  /*6a50*/  ENDCOLLECTIVE ;  /* 0x000000000000791b */ /* 0x003fe20003800000 */
.L_x_1211:
[----:B------:R-:W-:-:S05]  /*6a60*/  FADD.FTZ R38, R38, R35 ;  /* 0x0000002326267221 */ /* 0x000fca0000010000 */
[----:B------:R-:W-:Y:S01]  /*6a70*/  MOV R34, R38 ;  /* 0x0000002600227202 */ /* 0x000fe20000000f00 */
[----:B------:R-:W-:-:S07]  /*6a80*/  IMAD.MOV.U32 R37, RZ, RZ, R32 ;  /* 0x000000ffff257224 */ /* 0x000fce00078e0020 */
[----:B------:R-:W-:Y:S05]  /*6a90*/  WARPSYNC.COLLECTIVE R25, `(.L_x_1212) ;  /* 0x0000000019087348 */ /* 0x000fea0003c00000 */
[----:B------:R0:W1:Y:S02]  /*6aa0*/  SHFL.BFLY P2, R32, R34, R31, R30 ;  /* 0x0c00001f22207389 */ /* 0x000064000004001e */
[----:B01----:R-:W-:Y:S01]  /*6ab0*/  ENDCOLLECTIVE ;  /* 0x000000000000791b */ /* 0x003fe20003800000 */
.L_x_1212:
[----:B------:R-:W-:Y:S01]  /*6ac0*/  FADD.FTZ R37, R36, R37 ;  /* 0x0000002524257221 */ /* 0x000fe20000010000 */
[----:B------:R-:W-:-:S04]  /*6ad0*/  HFMA2.MMA R31, -RZ, RZ, 0, 1.1920928955078125e-07 ;  /* 0x00000002ff1f7435 */ /* 0x000fc800000001ff */
[----:B------:R-:W-:Y:S02]  /*6ae0*/  MOV R34, R37 ;  /* 0x0000002500227202 */ /* 0x000fe40000000f00 */
[----:B------:R-:W-:-:S07]  /*6af0*/  MOV R39, R32 ;  /* 0x0000002000277202 */ /* 0x000fce0000000f00 */
[----:B------:R-:W-:Y:S05]  /*6b00*/  WARPSYNC.COLLECTIVE R25, `(.L_x_1213) ;  /* 0x0000000019087348 */ /* 0x000fea0003c00000 */
[----:B------:R0:W1:Y:S02]  /*6b10*/  SHFL.BFLY P2, R32, R34, R31, R30 ;  /* 0x0c00001f22207389 */ /* 0x000064000004001e */
[----:B01----:R-:W-:Y:S01]  /*6b20*/  ENDCOLLECTIVE ;  /* 0x000000000000791b */ /* 0x003fe20003800000 */
.L_x_1213:
[----:B------:R-:W-:-:S05]  /*6b30*/  FADD.FTZ R39, R38, R39 ;  /* 0x0000002726277221 */ /* 0x000fca0000010000 */
[----:B------:R-:W-:Y:S01]  /*6b40*/  MOV R34, R39 ;  /* 0x0000002700227202 */ /* 0x000fe20000000f00 */
[----:B------:R-:W-:-:S07]  /*6b50*/  IMAD.MOV.U32 R40, RZ, RZ, R32 ;  /* 0x000000ffff287224 */ /* 0x000fce00078e0020 */
[----:B------:R-:W-:Y:S05]  /*6b60*/  WARPSYNC.COLLECTIVE R25, `(.L_x_1214) ;  /* 0x0000000019087348 */ /* 0x000fea0003c00000 */
[----:B------:R0:W1:Y:S02]  /*6b70*/  SHFL.BFLY P2, R32, R34, R31, R30 ;  /* 0x0c00001f22207389 */ /* 0x000064000004001e */
[----:B01----:R-:W-:Y:S01]  /*6b80*/  ENDCOLLECTIVE ;  /* 0x000000000000791b */ /* 0x003fe20003800000 */
.L_x_1214:
[----:B------:R-:W-:Y:S01]  /*6b90*/  FADD.FTZ R40, R37, R40 ;  /* 0x0000002825287221 */ /* 0x000fe20000010000 */
[----:B------:R-:W-:-:S04]  /*6ba0*/  HFMA2.MMA R31, -RZ, RZ, 0, 5.9604644775390625e-08 ;  /* 0x00000001ff1f7435 */ /* 0x000fc800000001ff */
[----:B------:R-:W-:Y:S02]  /*6bb0*/  MOV R34, R40 ;  /* 0x0000002800227202 */ /* 0x000fe40000000f00 */
[----:B------:R-:W-:-:S07]  /*6bc0*/  MOV R42, R32 ;  /* 0x00000020002a7202 */ /* 0x000fce0000000f00 */
[----:B------:R-:W-:Y:S05]  /*6bd0*/  WARPSYNC.COLLECTIVE R25, `(.L_x_1215) ;  /* 0x0000000019087348 */ /* 0x000fea0003c00000 */
[----:B------:R0:W1:Y:S02]  /*6be0*/  SHFL.BFLY P2, R32, R34, R31, R30 ;  /* 0x0c00001f22207389 */ /* 0x000064000004001e */
[----:B01----:R-:W-:Y:S01]  /*6bf0*/  ENDCOLLECTIVE ;  /* 0x000000000000791b */ /* 0x003fe20003800000 */
.L_x_1215:
[----:B------:R-:W-:-:S05]  /*6c00*/  FADD.FTZ R42, R39, R42 ;  /* 0x0000002a272a7221 */ /* 0x000fca0000010000 */
[----:B------:R-:W-:Y:S01]  /*6c10*/  MOV R34, R42 ;  /* 0x0000002a00227202 */ /* 0x000fe20000000f00 */
[----:B------:R-:W-:-:S07]  /*6c20*/  IMAD.MOV.U32 R33, RZ, RZ, R32 ;  /* 0x000000ffff217224 */ /* 0x000fce00078e0020 */
[----:B------:R-:W-:Y:S05]  /*6c30*/  WARPSYNC.COLLECTIVE R25, `(.L_x_1216) ;  /* 0x0000000019087348 */ /* 0x000fea0003c00000 */
[----:B------:R0:W1:Y:S02]  /*6c40*/  SHFL.BFLY P2, R32, R34, R31, R30 ;  /* 0x0c00001f22207389 */ /* 0x000064000004001e */
[----:B01----:R-:W-:Y:S01]  /*6c50*/  ENDCOLLECTIVE ;  /* 0x000000000000791b */ /* 0x003fe20003800000 */
.L_x_1216:
[----:B------:R-:W-:Y:S01]  /*6c60*/  FADD.FTZ R33, R40, R33 ;  /* 0x0000002128217221 */ /* 0x000fe20000010000 */
[----:B------:R-:W-:Y:S06]  /*6c70*/  BRA `(.L_x_1217) ;  /* 0xffffffe800cc7947 */ /* 0x000fec000383ffff */
.L_x_1187:
[----:B------:R-:W-:Y:S01]  /*6c80*/  HFMA2.MMA R31, -RZ, RZ, 0, 4.76837158203125e-07 ;  /* 0x00000008ff1f7435 */ /* 0x000fe200000001ff */
[----:B------:R-:W-:Y:S01]  /*6c90*/  BSSY B0, `(.L_x_1218) ;  /* 0x0000007000007945 */ /* 0x000fe20003800000 */
[----:B--2---:R-:W-:Y:S01]  /*6ca0*/  MOV R34, R26 ;  /* 0x0000001a00227202 */ /* 0x004fe20000000f00 */
[----:B0-----:R-:W-:Y:S01]  /*6cb0*/  IMAD.MOV.U32 R25, RZ, RZ, 0xffff ;  /* 0x0000ffffff197424 */ /* 0x001fe200078e00ff */
[----:B------:R-:W-:-:S07]  /*6cc0*/  MOV R30, 0x101f ;  /* 0x0000101f001e7802 */ /* 0x000fce0000000f00 */
[----:B-1-3--:R-:W-:Y:S05]  /*6cd0*/  WARPSYNC.COLLECTIVE R25, `(.L_x_1219) ;  /* 0x0000000019087348 */ /* 0x00afea0003c00000 */
[----:B------:R0:W2:Y:S02]  /*6ce0*/  SHFL.BFLY P2, R32, R34, R31, R30 ;  /* 0x0c00001f22207389 */ /* 0x0000a4000004001e */
[----:B0123--:R-:W-:Y:S01]  /*6cf0*/  ENDCOLLECTIVE ;  /* 0x000000000000791b */ /* 0x00ffe20003800000 */
.L_x_1219:
[----:B------:R-:W-:Y:S05]  /*6d00*/  BSYNC B0 ;  /* 0x0000000000007941 */ /* 0x000fea0003800000 */
.L_x_1218:
[----:B------:R-:W-:Y:S01]  /*6d10*/  HFMA2.MMA R31, -RZ, RZ, 0, 4.76837158203125e-07 ;  /* 0x00000008ff1f7435 */ /* 0x000fe200000001ff */
[----:B------:R-:W-:Y:S01]  /*6d20*/  MOV R34, R27 ;  /* 0x0000001b00227202 */ /* 0x000fe20000000f00 */
[----:B------:R-:W-:Y:S01]  /*6d30*/  IMAD.MOV.U32 R25, RZ, RZ, 0xffff ;  /* 0x0000ffffff197424 */ /* 0x000fe200078e00ff */
[----:B------:R-:W-:Y:S01]  /*6d40*/  MOV R30, 0x101f ;  /* 0x0000101f001e7802 */ /* 0x000fe20000000f00 */
[----:B------:R-:W-:Y:S01]  /*6d50*/  @!P0 VIADD R35, R33, 0x14 ;  /* 0x0000001421238836 */ /* 0x000fe20000000000 */
[----:B------:R-:W-:Y:S01]  /*6d60*/  MOV R29, R32 ;  /* 0x00000020001d7202 */ /* 0x000fe20000000f00 */
[----:B------:R-:W-:Y:S01]  /*6d70*/  HFMA2.MMA R39, -RZ, RZ, 0, 0 ;  /* 0x00000000ff277435 */ /* 0x000fe200000001ff */
[----:B------:R-:W-:-:S10]  /*6d80*/  @!P0 LEA R36, R47, UR6, 0x7 ;  /* 0x000000062f248c11 */ /* 0x000fd4000f8e38ff */
[----:B------:R-:W-:Y:S05]  /*6d90*/  WARPSYNC.COLLECTIVE R25, `(.L_x_1220) ;  /* 0x0000000019087348 */ /* 0x000fea0003c00000 */
[----:B------:R0:W1:Y:S02]  /*6da0*/  SHFL.BFLY P2, R32, R34, R31, R30 ;  /* 0x0c00001f22207389 */ /* 0x000064000004001e */
[----:B01----:R-:W-:Y:S01]  /*6db0*/  ENDCOLLECTIVE ;  /* 0x000000000000791b */ /* 0x003fe20003800000 */
.L_x_1220:
[----:B------:R-:W-:Y:S01]  /*6dc0*/  @!P0 LOP3.LUT R35, R35, R10, RZ, 0x3c, !PT ;  /* 0x0000000a23238212 */ /* 0x000fe200078e3cff */
[----:B------:R-:W-:Y:S01]  /*6dd0*/  FADD.FTZ R29, R29, R26 ;  /* 0x0000001a1d1d7221 */ /* 0x000fe20000010000 */
[----:B------:R-:W-:Y:S02]  /*6de0*/  MOV R40, RZ ;  /* 0x000000ff00287202 */ /* 0x000fe40000000f00 */
[----:B------:R-:W-:Y:S02]  /*6df0*/  CS2R R44, SRZ ;  /* 0x00000000002c7805 */ /* 0x000fe4000001ff00 */
[----:B------:R-:W-:Y:S01]  /*6e00*/  @!P0 LEA R35, R35, R36, 0x2 ;  /* 0x0000002423238211 */ /* 0x000fe200078e10ff */
[----:B------:R-:W-:-:S04]  /*6e10*/  HFMA2.MMA R50, -RZ, RZ, 0, 0 ;  /* 0x00000000ff327435 */ /* 0x000fc800000001ff */
[----:B------:R0:W1:Y:S01]  /*6e20*/  @!P0 LDS R38, [R35+0x500] ;  /* 0x0005000023268984 */ /* 0x0000620000000800 */
[----:B------:R-:W-:Y:S01]  /*6e30*/  HFMA2.MMA R31, -RZ, RZ, 0, 2.384185791015625e-07 ;  /* 0x00000004ff1f7435 */ /* 0x000fe200000001ff */
[----:B------:R-:W-:Y:S02]  /*6e40*/  MOV R34, R29 ;  /* 0x0000001d00227202 */ /* 0x000fe40000000f00 */
[----:B------:R0:W2:Y:S01]  /*6e50*/  @!P0 LDS R37, [R35] ;  /* 0x0000000023258984 */ /* 0x0000a20000000800 */
[----:B------:R-:W-:-:S07]  /*6e60*/  FADD.FTZ R28, R32, R27 ;  /* 0x0000001b201c7221 */ /* 0x000fce0000010000 */
[----:B012---:R-:W-:Y:S05]  /*6e70*/  WARPSYNC.COLLECTIVE R25, `(.L_x_1221) ;  /* 0x0000000019087348 */ /* 0x007fea0003c00000 */
[----:B------:R3:W4:Y:S02]  /*6e80*/  SHFL.BFLY P2, R32, R34, R31, R30 ;  /* 0x0c00001f22207389 */ /* 0x000724000004001e */
[----:B01234-:R-:W-:Y:S01]  /*6e90*/  ENDCOLLECTIVE ;  /* 0x000000000000791b */ /* 0x01ffe20003800000 */
.L_x_1221:
[----:B------:R-:W-:Y:S02]  /*6ea0*/  MOV R34, R28 ;  /* 0x0000001c00227202 */ /* 0x000fe40000000f00 */
[----:B------:R-:W-:-:S07]  /*6eb0*/  MOV R26, R32 ;  /* 0x00000020001a7202 */ /* 0x000fce0000000f00 */
[----:B------:R-:W-:Y:S05]  /*6ec0*/  WARPSYNC.COLLECTIVE R25, `(.L_x_1222) ;  /* 0x0000000019087348 */ /* 0x000fea0003c00000 */
[----:B------:R0:W1:Y:S02]  /*6ed0*/  SHFL.BFLY P2, R32, R34, R31, R30 ;  /* 0x0c00001f22207389 */ /* 0x000064000004001e */
[----:B01----:R-:W-:Y:S01]  /*6ee0*/  ENDCOLLECTIVE ;  /* 0x000000000000791b */ /* 0x003fe20003800000 */
.L_x_1222:
[----:B------:R-:W-:Y:S01]  /*6ef0*/  @!P0 MOV R40, R38 ;  /* 0x0000002600288202 */ /* 0x000fe20000000f00 */
[----:B------:R-:W-:Y:S01]  /*6f00*/  FADD.FTZ R26, R29, R26 ;  /* 0x0000001a1d1a7221 */ /* 0x000fe20000010000 */
[----:B------:R-:W-:Y:S01]  /*6f10*/  @!P0 MOV R39, R37 ;  /* 0x0000002500278202 */ /* 0x000fe20000000f00 */
[----:B------:R-:W-:-:S03]  /*6f20*/  HFMA2.MMA R31, -RZ, RZ, 0, 1.1920928955078125e-07 ;  /* 0x00000002ff1f7435 */ /* 0x000fc600000001ff */
[----:B------:R-:W-:Y:S01]  /*6f30*/  MOV R34, R26 ;  /* 0x0000001a00227202 */ /* 0x000fe20000000f00 */
[----:B------:R-:W-:Y:S01]  /*6f40*/  FADD.FTZ R27, R28, R32 ;  /* 0x000000201c1b7221 */ /* 0x000fe20000010000 */
[----:B------:R-:W-:-:S07]  /*6f50*/  @!P0 LEA R28, R47, UR6, 0x7 ;  /* 0x000000062f1c8c11 */ /* 0x000fce000f8e38ff */
[----:B------:R-:W-:Y:S05]  /*6f60*/  WARPSYNC.COLLECTIVE R25, `(.L_x_1223) ;  /* 0x0000000019087348 */ /* 0x000fea0003c00000 */
[----:B------:R0:W1:Y:S02]  /*6f70*/  SHFL.BFLY P2, R32, R34, R31, R30 ;  /* 0x0c00001f22207389 */ /* 0x000064000004001e */
[----:B01----:R-:W-:Y:S01]  /*6f80*/  ENDCOLLECTIVE ;  /* 0x000000000000791b */ /* 0x003fe20003800000 */
.L_x_1223:
[----:B------:R-:W-:Y:S01]  /*6f90*/  IMAD.MOV.U32 R34, RZ, RZ, R27 ;  /* 0x000000ffff227224 */ /* 0x000fe200078e001b */
[----:B------:R-:W-:-:S07]  /*6fa0*/  MOV R29, R32 ;  /* 0x00000020001d7202 */ /* 0x000fce0000000f00 */
[----:B------:R-:W-:Y:S05]  /*6fb0*/  WARPSYNC.COLLECTIVE R25, `(.L_x_1224) ;  /* 0x0000000019087348 */ /* 0x000fea0003c00000 */
[----:B------:R0:W1:Y:S02]  /*6fc0*/  SHFL.BFLY P2, R32, R34, R31, R30 ;  /* 0x0c00001f22207389 */ /* 0x000064000004001e */
[----:B01----:R-:W-:Y:S01]  /*6fd0*/  ENDCOLLECTIVE ;  /* 0x000000000000791b */ /* 0x003fe20003800000 */
.L_x_1224:
[----:B------:R-:W-:Y:S01]  /*6fe0*/  FADD.FTZ R35, R26, R29 ;  /* 0x0000001d1a237221 */ /* 0x000fe20000010000 */
[----:B------:R-:W-:-:S04]  /*6ff0*/  @!P0 IADD3 R29, R33, 0x28, RZ ;  /* 0x00000028211d8810 */ /* 0x000fc80007ffe0ff */
[----:B------:R-:W-:-:S04]  /*7000*/  @!P0 LOP3.LUT R29, R29, R10, RZ, 0x3c, !PT ;  /* 0x0000000a1d1d8212 */ /* 0x000fc800078e3cff */
[----:B------:R-:W-:Y:S01]  /*7010*/  @!P0 LEA R29, R29, R28, 0x2 ;  /* 0x0000001c1d1d8211 */ /* 0x000fe200078e10ff */
[----:B------:R-:W-:Y:S01]  /*7020*/  HFMA2.MMA R31, -RZ, RZ, 0, 5.9604644775390625e-08 ;  /* 0x00000001ff1f7435 */ /* 0x000fe200000001ff */
[----:B------:R-:W-:-:S03]  /*7030*/  IMAD.MOV.U32 R34, RZ, RZ, R35 ;  /* 0x000000ffff227224 */ /* 0x000fc600078e0023 */
[----:B------:R0:W1:Y:S04]  /*7040*/  @!P0 LDS R46, [R29] ;  /* 0x000000001d2e8984 */ /* 0x0000680000000800 */
[----:B------:R0:W2:Y:S01]  /*7050*/  @!P0 LDS R48, [R29+0x500] ;  /* 0x000500001d308984 */ /* 0x0000a20000000800 */
[----:B------:R-:W-:-:S07]  /*7060*/  FADD.FTZ R36, R27, R32 ;  /* 0x000000201b247221 */ /* 0x000fce0000010000 */
[----:B012---:R-:W-:Y:S05]  /*7070*/  WARPSYNC.COLLECTIVE R25, `(.L_x_1225) ;  /* 0x0000000019087348 */ /* 0x007fea0003c00000 */
[----:B------:R3:W4:Y:S02]  /*7080*/  SHFL.BFLY P2, R32, R34, R31, R30 ;  /* 0x0c00001f22207389 */ /* 0x000724000004001e */
[----:B01234-:R-:W-:Y:S01]  /*7090*/  ENDCOLLECTIVE ;  /* 0x000000000000791b */ /* 0x01ffe20003800000 */
.L_x_1225:
[----:B------:R-:W0:Y:S01]  /*70a0*/  LDC.64 R26, c[0x0][0x218] ;  /* 0x00008600ff1a7b82 */ /* 0x000e220000000a00 */
[----:B------:R-:W-:Y:S02]  /*70b0*/  MOV R34, R36 ;  /* 0x0000002400227202 */ /* 0x000fe40000000f00 */
[----:B------:R-:W-:-:S07]  /*70c0*/  MOV R38, R32 ;  /* 0x0000002000267202 */ /* 0x000fce0000000f00 */
[----:B0-----:R-:W-:Y:S05]  /*70d0*/  WARPSYNC.COLLECTIVE R25, `(.L_x_1226) ;  /* 0x0000000019087348 */ /* 0x001fea0003c00000 */
[----:B------:R1:W2:Y:S02]  /*70e0*/  SHFL.BFLY P2, R32, R34, R31, R30 ;  /* 0x0c00001f22207389 */ /* 0x0002a4000004001e */
[----:B012---:R-:W-:Y:S01]  /*70f0*/  ENDCOLLECTIVE ;  /* 0x000000000000791b */ /* 0x007fe20003800000 */
.L_x_1226:
[----:B------:R-:W-:Y:S01]  /*7100*/  FADD.FTZ R35, R35, R38 ;  /* 0x0000002623237221 */ /* 0x000fe20000010000 */
[----:B------:R-:W-:Y:S01]  /*7110*/  @!P0 MOV R44, R46 ;  /* 0x0000002e002c8202 */ /* 0x000fe20000000f00 */
[----:B------:R-:W-:Y:S01]  /*7120*/  @!P0 IMAD.MOV.U32 R45, RZ, RZ, R48 ;  /* 0x000000ffff2d8224 */ /* 0x000fe200078e0030 */
[----:B------:R-:W-:Y:S02]  /*7130*/  HFMA2.MMA R48, -RZ, RZ, 0, 0 ;  /* 0x00000000ff307435 */ /* 0x000fe400000001ff */
[----:B------:R-:W-:Y:S01]  /*7140*/  HFMA2.MMA R31, -RZ, RZ, 0, 4.76837158203125e-07 ;  /* 0x00000008ff1f7435 */ /* 0x000fe200000001ff */
[----:B------:R-:W-:Y:S01]  /*7150*/  IMAD.MOV.U32 R34, RZ, RZ, R39 ;  /* 0x000000ffff227224 */ /* 0x000fe200078e0027 */
[----:B------:R-:W-:-:S09]  /*7160*/  MOV R37, R32 ;  /* 0x0000002000257202 */ /* 0x000fd20000000f00 */
[----:B------:R-:W-:Y:S05]  /*7170*/  WARPSYNC.COLLECTIVE R25, `(.L_x_1227) ;  /* 0x0000000019087348 */ /* 0x000fea0003c00000 */
[----:B------:R0:W1:Y:S02]  /*7180*/  SHFL.BFLY P2, R32, R34, R31, R30 ;  /* 0x0c00001f22207389 */ /* 0x000064000004001e */
[----:B01----:R-:W-:Y:S01]  /*7190*/  ENDCOLLECTIVE ;  /* 0x000000000000791b */ /* 0x003fe20003800000 */
.L_x_1227:
[----:B------:R-:W-:Y:S01]  /*71a0*/  FADD.FTZ R36, R36, R37 ;  /* 0x0000002524247221 */ /* 0x000fe20000010000 */
[----:B------:R-:W-:-:S05]  /*71b0*/  IADD3 R37, R33, R14, RZ ;  /* 0x0000000e21257210 */ /* 0x000fca0007ffe0ff */
[----:B------:R-:W-:Y:S01]  /*71c0*/  IMAD.WIDE R26, R37, 0x2, R26 ;  /* 0x00000002251a7825 */ /* 0x000fe200078e021a */
[----:B------:R-:W-:Y:S02]  /*71d0*/  MOV R34, R40 ;  /* 0x0000002800227202 */ /* 0x000fe40000000f00 */
[----:B------:R-:W-:-:S07]  /*71e0*/  MOV R42, R32 ;  /* 0x00000020002a7202 */ /* 0x000fce0000000f00 */
[----:B------:R-:W-:Y:S05]  /*71f0*/  WARPSYNC.COLLECTIVE R25, `(.L_x_1228) ;  /* 0x0000000019087348 */ /* 0x000fea0003c00000 */
[----:B------:R0:W1:Y:S02]  /*7200*/  SHFL.BFLY P2, R32, R34, R31, R30 ;  /* 0x0c00001f22207389 */ /* 0x000064000004001e */
[----:B01----:R-:W-:Y:S01]  /*7210*/  ENDCOLLECTIVE ;  /* 0x000000000000791b */ /* 0x003fe20003800000 */
.L_x_1228:
[----:B------:R-:W-:-:S05]  /*7220*/  FADD.FTZ R42, R42, R39 ;  /* 0x000000272a2a7221 */ /* 0x000fca0000010000 */
[----:B------:R-:W-:Y:S01]  /*7230*/  MOV R34, R42 ;  /* 0x0000002a00227202 */ /* 0x000fe20000000f00 */
[----:B------:R-:W-:Y:S01]  /*7240*/  IMAD.MOV.U32 R31, RZ, RZ, 0x4 ;  /* 0x00000004ff1f7424 */ /* 0x000fe200078e00ff */
[----:B------:R-:W-:-:S07]  /*7250*/  MOV R41, R32 ;  /* 0x0000002000297202 */ /* 0x000fce0000000f00 */
[----:B------:R-:W-:Y:S05]  /*7260*/  WARPSYNC.COLLECTIVE R25, `(.L_x_1229) ;  /* 0x0000000019087348 */ /* 0x000fea0003c00000 */
[----:B------:R0:W1:Y:S02]  /*7270*/  SHFL.BFLY P2, R32, R34, R31, R30 ;  /* 0x0c00001f22207389 */ /* 0x000064000004001e */
[----:B01----:R-:W-:Y:S01]  /*7280*/  ENDCOLLECTIVE ;  /* 0x000000000000791b */ /* 0x003fe20003800000 */
.L_x_1229:
[----:B------:R-:W-:-:S05]  /*7290*/  FADD.FTZ R41, R41, R40 ;  /* 0x0000002829297221 */ /* 0x000fca0000010000 */
[----:B------:R-:W-:Y:S02]  /*72a0*/  MOV R34, R41 ;  /* 0x0000002900227202 */ /* 0x000fe40000000f00 */
[----:B------:R-:W-:-:S07]  /*72b0*/  MOV R39, R32 ;  /* 0x0000002000277202 */ /* 0x000fce0000000f00 */
[----:B------:R-:W-:Y:S05]  /*72c0*/  WARPSYNC.COLLECTIVE R25, `(.L_x_1230) ;  /* 0x0000000019087348 */ /* 0x000fea0003c00000 */
[----:B------:R0:W1:Y:S02]  /*72d0*/  SHFL.BFLY P2, R32, R34, R31, R30 ;  /* 0x0c00001f22207389 */ /* 0x000064000004001e */
[----:B01----:R-:W-:Y:S01]  /*72e0*/  ENDCOLLECTIVE ;  /* 0x000000000000791b */ /* 0x003fe20003800000 */
.L_x_1230:
[----:B------:R-:W-:Y:S01]  /*72f0*/  FADD.FTZ R39, R42, R39 ;  /* 0x000000272a277221 */ /* 0x000fe20000010000 */
[----:B------:R-:W-:-:S03]  /*7300*/  HFMA2.MMA R31, -RZ, RZ, 0, 1.1920928955078125e-07 ;  /* 0x00000002ff1f7435 */ /* 0x000fc600000001ff */
[----:B------:R-:W-:Y:S01]  /*7310*/  IMAD.MOV.U32 R34, RZ, RZ, R39 ;  /* 0x000000ffff227224 */ /* 0x000fe200078e0027 */
[----:B------:R-:W-:-:S07]  /*7320*/  MOV R40, R32 ;  /* 0x0000002000287202 */ /* 0x000fce0000000f00 */
[----:B------:R-:W-:Y:S05]  /*7330*/  WARPSYNC.COLLECTIVE R25, `(.L_x_1231) ;  /* 0x0000000019087348 */ /* 0x000fea0003c00000 */
[----:B------:R0:W1:Y:S02]  /*7340*/  SHFL.BFLY P2, R32, R34, R31, R30 ;  /* 0x0c00001f22207389 */ /* 0x000064000004001e */
[----:B01----:R-:W-:Y:S01]  /*7350*/  ENDCOLLECTIVE ;  /* 0x000000000000791b */ /* 0x003fe20003800000 */
.L_x_1231:
[----:B------:R-:W-:-:S05]  /*7360*/  FADD.FTZ R40, R41, R40 ;  /* 0x0000002829287221 */ /* 0x000fca0000010000 */
[----:B------:R-:W-:Y:S02]  /*7370*/  MOV R34, R40 ;  /* 0x0000002800227202 */ /* 0x000fe40000000f00 */
[----:B------:R-:W-:-:S07]  /*7380*/  MOV R28, R32 ;  /* 0x00000020001c7202 */ /* 0x000fce0000000f00 */
[----:B------:R-:W-:Y:S05]  /*7390*/  WARPSYNC.COLLECTIVE R25, `(.L_x_1232) ;  /* 0x0000000019087348 */ /* 0x000fea0003c00000 */
[----:B------:R0:W1:Y:S02]  /*73a0*/  SHFL.BFLY P2, R32, R34, R31, R30 ;  /* 0x0c00001f22207389 */ /* 0x000064000004001e */
[----:B01----:R-:W-:Y:S01]  /*73b0*/  ENDCOLLECTIVE ;  /* 0x000000000000791b */ /* 0x003fe20003800000 */
.L_x_1232:
[----:B------:R-:W-:Y:S01]  /*73c0*/  FADD.FTZ R41, R39, R28 ;  /* 0x0000001c27297221 */ /* 0x000fe20000010000 */
[----:B------:R-:W-:Y:S02]  /*73d0*/  @!P0 IADD3 R39, R33, 0x3c, RZ ;  /* 0x0000003c21278810 */ /* 0x000fe40007ffe0ff */
[----:B------:R-:W-:Y:S02]  /*73e0*/  @!P0 LEA R28, R47, UR6, 0x7 ;  /* 0x000000062f1c8c11 */ /* 0x000fe4000f8e38ff */
[----:B------:R-:W-:-:S04]  /*73f0*/  @!P0 LOP3.LUT R39, R39, R10, RZ, 0x3c, !PT ;  /* 0x0000000a27278212 */ /* 0x000fc800078e3cff */
[----:B------:R-:W-:Y:S01]  /*7400*/  @!P0 LEA R28, R39, R28, 0x2 ;  /* 0x0000001c271c8211 */ /* 0x000fe200078e10ff */
[----:B------:R-:W-:Y:S01]  /*7410*/  HFMA2.MMA R31, -RZ, RZ, 0, 5.9604644775390625e-08 ;  /* 0x00000001ff1f7435 */ /* 0x000fe200000001ff */
[----:B------:R-:W-:-:S03]  /*7420*/  MOV R34, R41 ;  /* 0x0000002900227202 */ /* 0x000fc60000000f00 */
[----:B------:R0:W1:Y:S04]  /*7430*/  @!P0 LDS R52, [R28] ;  /* 0x000000001c348984 */ /* 0x0000680000000800 */
[----:B------:R0:W2:Y:S01]  /*7440*/  @!P0 LDS R54, [R28+0x500] ;  /* 0x000500001c368984 */ /* 0x0000a20000000800 */
[----:B------:R-:W-:-:S07]  /*7450*/  MOV R43, R32 ;  /* 0x00000020002b7202 */ /* 0x000fce0000000f00 */
[----:B012---:R-:W-:Y:S05]  /*7460*/  WARPSYNC.COLLECTIVE R25, `(.L_x_1233) ;  /* 0x0000000019087348 */ /* 0x007fea0003c00000 */
[----:B------:R3:W4:Y:S02]  /*7470*/  SHFL.BFLY P2, R32, R34, R31, R30 ;  /* 0x0c00001f22207389 */ /* 0x000724000004001e */
[----:B01234-:R-:W-:Y:S01]  /*7480*/  ENDCOLLECTIVE ;  /* 0x000000000000791b */ /* 0x01ffe20003800000 */
.L_x_1233:
[----:B------:R-:W-:Y:S01]  /*7490*/  FADD.FTZ R43, R40, R43 ;  /* 0x0000002b282b7221 */ /* 0x000fe20000010000 */
[----:B------:R-:W0:Y:S04]  /*74a0*/  LDC.64 R28, c[0x0][0x220] ;  /* 0x00008800ff1c7b82 */ /* 0x000e280000000a00 */
[----:B------:R-:W-:Y:S02]  /*74b0*/  MOV R34, R43 ;  /* 0x0000002b00227202 */ /* 0x000fe40000000f00 */
[----:B------:R-:W-:-:S07]  /*74c0*/  MOV R40, R32 ;  /* 0x0000002000287202 */ /* 0x000fce0000000f00 */
[----:B0-----:R-:W-:Y:S05]  /*74d0*/  WARPSYNC.COLLECTIVE R25, `(.L_x_1234) ;  /* 0x0000000019087348 */ /* 0x001fea0003c00000 */
[----:B------:R1:W2:Y:S02]  /*74e0*/  SHFL.BFLY P2, R32, R34, R31, R30 ;  /* 0x0c00001f22207389 */ /* 0x0002a4000004001e */
[----:B012---:R-:W-:Y:S01]  /*74f0*/  ENDCOLLECTIVE ;  /* 0x000000000000791b */ /* 0x007fe20003800000 */
.L_x_1234:
[----:B------:R-:W-:-:S04]  /*7500*/  IMAD.WIDE R28, R37, 0x2, R28 ;  /* 0x00000002251c7825 */ /* 0x000fc800078e021c */
[----:B------:R-:W-:Y:S01]  /*7510*/  FADD.FTZ R40, R41, R40 ;  /* 0x0000002829287221 */ /* 0x000fe20000010000 */
[----:B------:R-:W-:Y:S01]  /*7520*/  @!P0 IMAD.MOV.U32 R48, RZ, RZ, R52 ;  /* 0x000000ffff308224 */ /* 0x000fe200078e0034 */
[----:B------:R-:W-:Y:S02]  /*7530*/  @!P0 MOV R50, R54 ;  /* 0x0000003600328202 */ /* 0x000fe40000000f00 */
[----:B------:R-:W-:Y:S01]  /*7540*/  ISETP.NE.AND P0, PT, R47, RZ, PT ;  /* 0x000000ff2f00720c */ /* 0x000fe20003f05270 */
[----:B------:R-:W-:Y:S01]  /*7550*/  HFMA2.MMA R31, -RZ, RZ, 0, 4.76837158203125e-07 ;  /* 0x00000008ff1f7435 */ /* 0x000fe200000001ff */
[----:B------:R-:W-:Y:S01]  /*7560*/  IMAD.MOV.U32 R34, RZ, RZ, R44 ;  /* 0x000000ffff227224 */ /* 0x000fe200078e002c */
[----:B------:R-:W-:-:S10]  /*7570*/  MOV R42, R32 ;  /* 0x00000020002a7202 */ /* 0x000fd40000000f00 */
[----:B------:R-:W-:Y:S05]  /*7580*/  WARPSYNC.COLLECTIVE R25, `(.L_x_1235) ;  /* 0x0000000019087348 */ /* 0x000fea0003c00000 */
[----:B------:R0:W1:Y:S02]  /*7590*/  SHFL.BFLY P2, R32, R34, R31, R30 ;  /* 0x0c00001f22207389 */ /* 0x000064000004001e */
[----:B01----:R-:W-:Y:S01]  /*75a0*/  ENDCOLLECTIVE ;  /* 0x000000000000791b */ /* 0x003fe20003800000 */
.L_x_1235:
[----:B------:R-:W-:Y:S01]  /*75b0*/  @!P0 F2FP.BF16.F32.PACK_AB R33, RZ, R36 ;  /* 0x00000024ff21823e */ /* 0x000fe200000010ff */
[----:B------:R-:W-:Y:S01]  /*75c0*/  FADD.FTZ R42, R43, R42 ;  /* 0x0000002a2b2a7221 */ /* 0x000fe20000010000 */
[----:B------:R-:W-:Y:S02]  /*75d0*/  MOV R34, R45 ;  /* 0x0000002d00227202 */ /* 0x000fe40000000f00 */
[----:B------:R-:W-:-:S07]  /*75e0*/  MOV R51, R32 ;  /* 0x0000002000337202 */ /* 0x000fce0000000f00 */
[----:B------:R-:W-:Y:S05]  /*75f0*/  WARPSYNC.COLLECTIVE R25, `(.L_x_1236) ;  /* 0x0000000019087348 */ /* 0x000fea0003c00000 */
[----:B------:R0:W1:Y:S02]  /*7600*/  SHFL.BFLY P2, R32, R34, R31, R30 ;  /* 0x0c00001f22207389 */ /* 0x000064000004001e */
[----:B01----:R-:W-:Y:S01]  /*7610*/  ENDCOLLECTIVE ;  /* 0x000000000000791b */ /* 0x003fe20003800000 */
.L_x_1236:
[----:B------:R-:W-:-:S05]  /*7620*/  FADD.FTZ R51, R51, R44 ;  /* 0x0000002c33337221 */ /* 0x000fca0000010000 */
[----:B------:R-:W-:Y:S01]  /*7630*/  MOV R34, R51 ;  /* 0x0000003300227202 */ /* 0x000fe20000000f00 */
[----:B------:R-:W-:Y:S01]  /*7640*/  IMAD.MOV.U32 R31, RZ, RZ, 0x4 ;  /* 0x00000004ff1f7424 */ /* 0x000fe200078e00ff */
[----:B------:R-:W-:-:S07]  /*7650*/  MOV R46, R32 ;  /* 0x00000020002e7202 */ /* 0x000fce0000000f00 */
[----:B------:R-:W-:Y:S05]  /*7660*/  WARPSYNC.COLLECTIVE R25, `(.L_x_1237) ;  /* 0x0000000019087348 */ /* 0x000fea0003c00000 */
[----:B------:R0:W1:Y:S02]  /*7670*/  SHFL.BFLY P2, R32, R34, R31, R30 ;  /* 0x0c00001f22207389 */ /* 0x000064000004001e */
[----:B01----:R-:W-:Y:S01]  /*7680*/  ENDCOLLECTIVE ;  /* 0x000000000000791b */ /* 0x003fe20003800000 */
.L_x_1237:
[----:B------:R-:W-:-:S05]  /*7690*/  FADD.FTZ R46, R46, R45 ;  /* 0x0000002d2e2e7221 */ /* 0x000fca0000010000 */
[----:B------:R-:W-:Y:S02]  /*76a0*/  MOV R34, R46 ;  /* 0x0000002e00227202 */ /* 0x000fe40000000f00 */
[----:B------:R-:W-:-:S07]  /*76b0*/  MOV R44, R32 ;  /* 0x00000020002c7202 */ /* 0x000fce0000000f00 */
[----:B------:R-:W-:Y:S05]  /*76c0*/  WARPSYNC.COLLECTIVE R25, `(.L_x_1238) ;  /* 0x0000000019087348 */ /* 0x000fea0003c00000 */
[----:B------:R0:W1:Y:S02]  /*76d0*/  SHFL.BFLY P2, R32, R34, R31, R30 ;  /* 0x0c00001f22207389 */ /* 0x000064000004001e */
[----:B01----:R-:W-:Y:S01]  /*76e0*/  ENDCOLLECTIVE ;  /* 0x000000000000791b */ /* 0x003fe20003800000 */
.L_x_1238:
[----:B------:R-:W-:Y:S01]  /*76f0*/  FADD.FTZ R44, R51, R44 ;  /* 0x0000002c332c7221 */ /* 0x000fe20000010000 */
[----:B------:R-:W-:-:S03]  /*7700*/  HFMA2.MMA R31, -RZ, RZ, 0, 1.1920928955078125e-07 ;  /* 0x00000002ff1f7435 */ /* 0x000fc600000001ff */
[----:B------:R-:W-:Y:S01]  /*7710*/  IMAD.MOV.U32 R34, RZ, RZ, R44 ;  /* 0x000000ffff227224 */ /* 0x000fe200078e002c */
[----:B------:R-:W-:-:S07]  /*7720*/  MOV R45, R32 ;  /* 0x00000020002d7202 */ /* 0x000fce0000000f00 */
[----:B------:R-:W-:Y:S05]  /*7730*/  WARPSYNC.COLLECTIVE R25, `(.L_x_1239) ;  /* 0x0000000019087348 */ /* 0x000fea0003c00000 */
[----:B------:R0:W1:Y:S02]  /*7740*/  SHFL.BFLY P2, R32, R34, R31, R30 ;  /* 0x0c00001f22207389 */ /* 0x000064000004001e */
[----:B01----:R-:W-:Y:S01]  /*7750*/  ENDCOLLECTIVE ;  /* 0x000000000000791b */ /* 0x003fe20003800000 */
.L_x_1239:
[----:B------:R-:W-:-:S05]  /*7760*/  FADD.FTZ R45, R46, R45 ;  /* 0x0000002d2e2d7221 */ /* 0x000fca0000010000 */
[----:B------:R-:W-:Y:S02]  /*7770*/  MOV R34, R45 ;  /* 0x0000002d00227202 */ /* 0x000fe40000000f00 */
[----:B------:R-:W-:-:S07]  /*7780*/  MOV R51, R32 ;  /* 0x0000002000337202 */ /* 0x000fce0000000f00 */
[----:B------:R-:W-:Y:S05]  /*7790*/  WARPSYNC.COLLECTIVE R25, `(.L_x_1240) ;  /* 0x0000000019087348 */ /* 0x000fea0003c00000 */
[----:B------:R0:W1:Y:S02]  /*77a0*/  SHFL.BFLY P2, R32, R34, R31, R30 ;  /* 0x0c00001f22207389 */ /* 0x000064000004001e */
[----:B01----:R-:W-:Y:S01]  /*77b0*/  ENDCOLLECTIVE ;  /* 0x000000000000791b */ /* 0x003fe20003800000 */
.L_x_1240:
[----:B------:R-:W-:Y:S01]  /*77c0*/  FADD.FTZ R51, R44, R51 ;  /* 0x000000332c337221 */ /* 0x000fe20000010000 */
[----:B------:R-:W-:-:S04]  /*77d0*/  HFMA2.MMA R31, -RZ, RZ, 0, 5.9604644775390625e-08 ;  /* 0x00000001ff1f7435 */ /* 0x000fc800000001ff */
[----:B------:R-:W-:Y:S02]  /*77e0*/  MOV R34, R51 ;  /* 0x0000003300227202 */ /* 0x000fe40000000f00 */
[----:B------:R-:W-:-:S07]  /*77f0*/  MOV R46, R32 ;  /* 0x00000020002e7202 */ /* 0x000fce0000000f00 */
[----:B------:R-:W-:Y:S05]  /*7800*/  WARPSYNC.COLLECTIVE R25, `(.L_x_1241) ;  /* 0x0000000019087348 */ /* 0x000fea0003c00000 */
[----:B------:R0:W1:Y:S02]  /*7810*/  SHFL.BFLY P2, R32, R34, R31, R30 ;  /* 0x0c00001f22207389 */ /* 0x000064000004001e */
[----:B01----:R-:W-:Y:S01]  /*7820*/  ENDCOLLECTIVE ;  /* 0x000000000000791b */ /* 0x003fe20003800000 */
.L_x_1241:
[----:B------:R-:W-:-:S05]  /*7830*/  FADD.FTZ R45, R45, R46 ;  /* 0x0000002e2d2d7221 */ /* 0x000fca0000010000 */
[----:B------:R-:W-:Y:S02]  /*7840*/  MOV R34, R45 ;  /* 0x0000002d00227202 */ /* 0x000fe40000000f00 */
[----:B------:R-:W-:-:S07]  /*7850*/  MOV R44, R32 ;  /* 0x00000020002c7202 */ /* 0x000fce0000000f00 */
[----:B------:R-:W-:Y:S05]  /*7860*/  WARPSYNC.COLLECTIVE R25, `(.L_x_1242) ;  /* 0x0000000019087348 */ /* 0x000fea0003c00000 */
[----:B------:R0:W1:Y:S02]  /*7870*/  SHFL.BFLY P2, R32, R34, R31, R30 ;  /* 0x0c00001f22207389 */ /* 0x000064000004001e */
[----:B01----:R-:W-:Y:S01]  /*7880*/  ENDCOLLECTIVE ;  /* 0x000000000000791b */ /* 0x003fe20003800000 */
.L_x_1242:
[----:B------:R-:W-:Y:S01]  /*7890*/  HFMA2.MMA R31, -RZ, RZ, 0, 4.76837158203125e-07 ;  /* 0x00000008ff1f7435 */ /* 0x000fe200000001ff */
[----:B------:R-:W-:Y:S01]  /*78a0*/  IMAD.MOV.U32 R34, RZ, RZ, R48 ;  /* 0x000000ffff227224 */ /* 0x000fe200078e0030 */
[----:B------:R-:W-:-:S09]  /*78b0*/  MOV R46, R32 ;  /* 0x00000020002e7202 */ /* 0x000fd20000000f00 */
[----:B------:R-:W-:Y:S05]  /*78c0*/  WARPSYNC.COLLECTIVE R25, `(.L_x_1243) ;  /* 0x0000000019087348 */ /* 0x000fea0003c00000 */
[----:B------:R0:W1:Y:S02]  /*78d0*/  SHFL.BFLY P2, R32, R34, R31, R30 ;  /* 0x0c00001f22207389 */ /* 0x000064000004001e */
[----:B01----:R-:W-:Y:S01]  /*78e0*/  ENDCOLLECTIVE ;  /* 0x000000000000791b */ /* 0x003fe20003800000 */
.L_x_1243:
[----:B------:R-:W-:Y:S02]  /*78f0*/  MOV R34, R50 ;  /* 0x0000003200227202 */ /* 0x000fe40000000f00 */
[----:B------:R-:W-:-:S07]  /*7900*/  MOV R55, R32 ;  /* 0x0000002000377202 */ /* 0x000fce0000000f00 */
[----:B------:R-:W-:Y:S05]  /*7910*/  WARPSYNC.COLLECTIVE R25, `(.L_x_1244) ;  /* 0x0000000019087348 */ /* 0x000fea0003c00000 */
[----:B------:R0:W1:Y:S02]  /*7920*/  SHFL.BFLY P2, R32, R34, R31, R30 ;  /* 0x0c00001f22207389 */ /* 0x000064000004001e */
[----:B01----:R-:W-:Y:S01]  /*7930*/  ENDCOLLECTIVE ;  /* 0x000000000000791b */ /* 0x003fe20003800000 */
.L_x_1244:
[----:B------:R-:W-:Y:S01]  /*7940*/  FADD.FTZ R55, R55, R48 ;  /* 0x0000003037377221 */ /* 0x000fe20000010000 */
[----:B------:R-:W-:-:S04]  /*7950*/  HFMA2.MMA R31, -RZ, RZ, 0, 2.384185791015625e-07 ;  /* 0x00000004ff1f7435 */ /* 0x000fc800000001ff */
[----:B------:R-:W-:Y:S01]  /*7960*/  MOV R34, R55 ;  /* 0x0000003700227202 */ /* 0x000fe20000000f00 */
[----:B------:R-:W-:-:S07]  /*7970*/  IMAD.MOV.U32 R57, RZ, RZ, R32 ;  /* 0x000000ffff397224 */ /* 0x000fce00078e0020 */
[----:B------:R-:W-:Y:S05]  /*7980*/  WARPSYNC.COLLECTIVE R25, `(.L_x_1245) ;  /* 0x0000000019087348 */ /* 0x000fea0003c00000 */
[----:B------:R0:W1:Y:S02]  /*7990*/  SHFL.BFLY P2, R32, R34, R31, R30 ;  /* 0x0c00001f22207389 */ /* 0x000064000004001e */
[----:B01----:R-:W-:Y:S01]  /*79a0*/  ENDCOLLECTIVE ;  /* 0x000000000000791b */ /* 0x003fe20003800000 */
.L_x_1245:
[----:B------:R-:W-:-:S05]  /*79b0*/  FADD.FTZ R57, R57, R50 ;  /* 0x0000003239397221 */ /* 0x000fca0000010000 */
[----:B------:R-:W-:Y:S02]  /*79c0*/  MOV R34, R57 ;  /* 0x0000003900227202 */ /* 0x000fe40000000f00 */
[----:B------:R-:W-:-:S07]  /*79d0*/  MOV R48, R32 ;  /* 0x0000002000307202 */ /* 0x000fce0000000f00 */
[----:B------:R-:W-:Y:S05]  /*79e0*/  WARPSYNC.COLLECTIVE R25, `(.L_x_1246) ;  /* 0x0000000019087348 */ /* 0x000fea0003c00000 */
[----:B------:R0:W1:Y:S02]  /*79f0*/  SHFL.BFLY P2, R32, R34, R31, R30 ;  /* 0x0c00001f22207389 */ /* 0x000064000004001e */
[----:B01----:R-:W-:Y:S01]  /*7a00*/  ENDCOLLECTIVE ;  /* 0x000000000000791b */ /* 0x003fe20003800000 */
.L_x_1246:
[----:B------:R-:W-:Y:S01]  /*7a10*/  FADD.FTZ R48, R55, R48 ;  /* 0x0000003037307221 */ /* 0x000fe20000010000 */
[----:B------:R-:W-:-:S03]  /*7a20*/  HFMA2.MMA R31, -RZ, RZ, 0, 1.1920928955078125e-07 ;  /* 0x00000002ff1f7435 */ /* 0x000fc600000001ff */
[----:B------:R-:W-:Y:S01]  /*7a30*/  IMAD.MOV.U32 R34, RZ, RZ, R48 ;  /* 0x000000ffff227224 */ /* 0x000fe200078e0030 */
[----:B------:R-:W-:-:S07]  /*7a40*/  MOV R50, R32 ;  /* 0x0000002000327202 */ /* 0x000fce0000000f00 */
[----:B------:R-:W-:Y:S05]  /*7a50*/  WARPSYNC.COLLECTIVE R25, `(.L_x_1247) ;  /* 0x0000000019087348 */ /* 0x000fea0003c00000 */
[----:B------:R0:W1:Y:S02]  /*7a60*/  SHFL.BFLY P2, R32, R34, R31, R30 ;  /* 0x0c00001f22207389 */ /* 0x000064000004001e */
[----:B01----:R-:W-:Y:S01]  /*7a70*/  ENDCOLLECTIVE ;  /* 0x000000000000791b */ /* 0x003fe20003800000 */
.L_x_1247:
[----:B------:R-:W-:-:S05]  /*7a80*/  FADD.FTZ R50, R57, R50 ;  /* 0x0000003239327221 */ /* 0x000fca0000010000 */
[----:B------:R-:W-:Y:S02]  /*7a90*/  MOV R34, R50 ;  /* 0x0000003200227202 */ /* 0x000fe40000000f00 */
[----:B------:R-:W-:-:S07]  /*7aa0*/  MOV R39, R32 ;  /* 0x0000002000277202 */ /* 0x000fce0000000f00 */
[----:B------:R-:W-:Y:S05]  /*7ab0*/  WARPSYNC.COLLECTIVE R25, `(.L_x_1248) ;  /* 0x0000000019087348 */ /* 0x000fea0003c00000 */
[----:B------:R0:W1:Y:S02]  /*7ac0*/  SHFL.BFLY P2, R32, R34, R31, R30 ;  /* 0x0c00001f22207389 */ /* 0x000064000004001e */
[----:B01----:R-:W-:Y:S01]  /*7ad0*/  ENDCOLLECTIVE ;  /* 0x000000000000791b */ /* 0x003fe20003800000 */
.L_x_1248:
[----:B------:R-:W-:Y:S01]  /*7ae0*/  FADD.FTZ R39, R48, R39 ;  /* 0x0000002730277221 */ /* 0x000fe20000010000 */
[----:B------:R-:W-:Y:S01]  /*7af0*/  FADD.FTZ R31, R51, R44 ;  /* 0x0000002c331f7221 */ /* 0x000fe20000010000 */
[----:B------:R-:W-:Y:S02]  /*7b00*/  @!P0 F2FP.BF16.F32.PACK_AB R25, RZ, R40 ;  /* 0x00000028ff19823e */ /* 0x000fe400000010ff */
[----:B------:R-:W-:Y:S01]  /*7b10*/  IMAD.MOV.U32 R34, RZ, RZ, R39 ;  /* 0x000000ffff227224 */ /* 0x000fe200078e0027 */
[----:B------:R-:W-:Y:S02]  /*7b20*/  @!P0 F2FP.BF16.F32.PACK_AB R30, RZ, R42 ;  /* 0x0000002aff1e823e */ /* 0x000fe400000010ff */
[----:B------:R-:W-:Y:S02]  /*7b30*/  @!P0 F2FP.BF16.F32.PACK_AB R31, RZ, R31 ;  /* 0x0000001fff1f823e */ /* 0x000fe400000010ff */
[----:B------:R-:W-:Y:S02]  /*7b40*/  PRMT R37, R25, 0x7610, R37 ;  /* 0x0000761019257816 */ /* 0x000fe40000000025 */
        /* <DEDUP_REMOVED lines=8> */
[----:B------:R-:W-:Y:S02]  /*7bd0*/  MOV R25, 0xffff ;  /* 0x0000ffff00197802 */ /* 0x000fe40000000f00 */
[----:B------:R-:W-:Y:S01]  /*7be0*/  PRMT R35, R33, 0x7610, R35 ;  /* 0x0000761021237816 */ /* 0x000fe20000000023 */
[----:B------:R-:W-:-:S07]  /*7bf0*/  FADD.FTZ R33, R45, R46 ;  /* 0x0000002e2d217221 */ /* 0x000fce0000010000 */
[----:B0-----:R-:W-:Y:S05]  /*7c00*/  WARPSYNC.COLLECTIVE R25, `(.L_x_1249) ;  /* 0x0000000019087348 */ /* 0x001fea0003c00000 */
[----:B0-----:R0:W1:Y:S02]  /*7c10*/  SHFL.BFLY P2, R32, R34, R31, R30 ;  /* 0x0c00001f22207389 */ /* 0x001064000004001e */
[----:B01----:R-:W-:Y:S01]  /*7c20*/  ENDCOLLECTIVE ;  /* 0x000000000000791b */ /* 0x003fe20003800000 */
.L_x_1249:
        /* <DEDUP_REMOVED lines=11> */
.L_x_1250:
[----:B------:R-:W-:Y:S01]  /*7ce0*/  FADD.FTZ R36, R39, R36 ;  /* 0x0000002427247221 */ /* 0x000fe20000010000 */
[----:B------:R-:W-:Y:S06]  /*7cf0*/  BRA `(.L_x_1251) ;  /* 0xffffffe400107947 */ /* 0x000fec000383ffff */
.L_x_1252:
        /* <DEDUP_REMOVED lines=16> */
.L_x_3772:


//--------------------- .text._ZN13group_norm_v218gn_bwd_cuda_kernelI13__nv_bfloat16Li320ELi3ELi16ELi80ELi256ELb1ELb1ELi16ELi320ELi320ELi4ELb1ELi20ELb0ELb0ELNS_15WgradSyncMethodE3ENS_16CompileConditionILi900EEEEEvPT_S6_S6_PKS5_S8_S8_S8_PKfflPfPj --------------------------
	.section	.text._ZN13group_norm_v218gn_bwd_cuda_kernelI13__nv_bfloat16Li320ELi3ELi16ELi80ELi256ELb1ELb1ELi16ELi320ELi320ELi4ELb1ELi20ELb0ELb0ELNS_15WgradSyncMethodE3ENS_16CompileConditionILi900EEEEEvPT_S6_S6_PKS5_S8_S8_S8_PKfflPfPj,"ax",@progbits
	.align	128
        .global         _ZN13group_norm_v218gn_bwd_cuda_kernelI13__nv_bfloat16Li320ELi3ELi16ELi80ELi256ELb1ELb1ELi16ELi320ELi320ELi4ELb1ELi20ELb0ELb0ELNS_15WgradSyncMethodE3ENS_16CompileConditionILi900EEEEEvPT_S6_S6_PKS5_S8_S8_S8_PKfflPfPj
        .type           _ZN13group_norm_v218gn_bwd_cuda_kernelI13__nv_bfloat16Li320ELi3ELi16ELi80ELi256ELb1ELb1ELi16ELi320ELi320ELi4ELb1ELi20ELb0ELb0ELNS_15WgradSyncMethodE3ENS_16CompileConditionILi900EEEEEvPT_S6_S6_PKS5_S8_S8_S8_PKfflPfPj,@function
        .size           _ZN13group_norm_v218gn_bwd_cuda_kernelI13__nv_bfloat16Li320ELi3ELi16ELi80ELi256ELb1ELb1ELi16ELi320ELi320ELi4ELb1ELi20ELb0ELb0ELNS_15WgradSyncMethodE3ENS_16CompileConditionILi900EEEEEvPT_S6_S6_PKS5_S8_S8_S8_PKfflPfPj,(.L_x_3773 - _ZN13group_norm_v218gn_bwd_cuda_kernelI13__nv_bfloat16Li320ELi3ELi16ELi80ELi256ELb1ELb1ELi16ELi320ELi320ELi4ELb1ELi20ELb0ELb0ELNS_15WgradSyncMethodE3ENS_16CompileConditionILi900EEEEEvPT_S6_S6_PKS5_S8_S8_S8_PKfflPfPj)
        .other          _ZN13group_norm_v218gn_bwd_cuda_kernelI13__nv_bfloat16Li320ELi3ELi16ELi80ELi256ELb1ELb1ELi16ELi320ELi320ELi4ELb1ELi20ELb0ELb0ELNS_15WgradSyncMethodE3ENS_16CompileConditionILi900EEEEEvPT_S6_S6_PKS5_S8_S8_S8_PKfflPfPj,@"STO_CUDA_ENTRY STV_DEFAULT"
_ZN13group_norm_v218gn_bwd_cuda_kernelI13__nv_bfloat16Li320ELi3ELi16ELi80ELi256ELb1ELb1ELi16ELi320ELi320ELi4ELb1ELi20ELb0ELb0ELNS_15WgradSyncMethodE3ENS_16CompileConditionILi900EEEEEvPT_S6_S6_PKS5_S8_S8_S8_PKfflPfPj:
.text._ZN13group_norm_v218gn_bwd_cuda_kernelI13__nv_bfloat16Li320ELi3ELi16ELi80ELi256ELb1ELb1ELi16ELi320ELi320ELi4ELb1ELi20ELb0ELb0ELNS_15WgradSyncMethodE3ENS_16CompileConditionILi900EEEEEvPT_S6_S6_PKS5_S8_S8_S8_PKfflPfPj:
        /* <DEDUP_REMOVED lines=19> */
[----:B------:R-:W-:Y:S01]  /*0130*/  ULOP3.LUT UR4, UR6, 0x3, URZ, 0xc0, !UPT ;  /* 0x0000000306047892 */ /* 0x000fe2000f8ec03f */
[----:B------:R-:W-:Y:S01]  /*0140*/  MOV R5, 0x7fffffb1 ;  /* 0x7fffffb100057802 */ /* 0x000fe20000000f00 */
        /* <DEDUP_REMOVED lines=11> */
.L_x_1255:
[----:B------:R-:W2:Y:S04]  /*0200*/  LD.E.STRONG.GPU R0, desc[UR12][R2.64] ;  /* 0x0000000c02007980 */ /* 0x000ea8000c10f900 */
[----:B--2---:R-:W-:Y:S01]  /*0210*/  CCTL.IVALL ;  /* 0x00000000ff00798f */ /* 0x004fe20002000000 */
[----:B------:R-:W-:Y:S05]  /*0220*/  YIELD ;  /* 0x0000000000007946 */ /* 0x000fea0003800000 */
[----:B-----5:R-:W-:-:S04]  /*0230*/  LOP3.LUT R0, R0, R5, RZ, 0x3c, !PT ;  /* 0x0000000500007212 */ /* 0x020fc800078e3cff */
[----:B------:R-:W-:-:S13]  /*0240*/  ISETP.GT.AND P0, PT, R0, -0x1, PT ;  /* 0xffffffff0000780c */ /* 0x000fda0003f04270 */
[----:B------:R-:W-:Y:S05]  /*0250*/  @P0 BRA `(.L_x_1255) ;  /* 0xfffffffc00e80947 */ /* 0x000fea000383ffff */
.L_x_1254:
[----:B------:R-:W-:Y:S05]  /*0260*/  WARPSYNC.ALL ;  /* 0x0000000000007948 */ /* 0x000fea0003800000 */
[----:B------:R-:W-:Y:S06]  /*0270*/  BAR.SYNC.DEFER_BLOCKING 0x0 ;  /* 0x0000000000007b1d */ /* 0x000fec0000010000 */
[----:B------:R-:W-:Y:S05]  /*0280*/  BRA `(.L_x_1256) ;  /* 0x0000004000e07947 */ /* 0x000fea0003800000 */
.L_x_1253:
        /* <DEDUP_REMOVED lines=37> */
.L_x_1268:
[----:B-1----:R-:W0:Y:S01]  /*04e0*/  S2R R0, SR_TID.X ;  /* 0x0000000000007919 */ /* 0x002e220000002100 */
[----:B------:R-:W-:Y:S01]  /*04f0*/  ULOP3.LUT UR9, UR11, 0x3, URZ, 0xc0, !UPT ;  /* 0x000000030b097892 */ /* 0x000fe2000f8ec03f */
[----:B--2---:R-:W1:Y:S01]  /*0500*/  LDC.64 R10, c[0x0][0x238] ;  /* 0x00008e00ff0a7b82 */ /* 0x004e620000000a00 */
[----:B------:R-:W-:Y:S02]  /*0510*/  USHF.R.U64 UR10, UR11, 0x2, UR5 ;  /* 0x000000020b0a7899 */ /* 0x000fe40008001205 */
[----:B------:R-:W-:Y:S02]  /*0520*/  UIMAD UR14, UR9, 0x140, URZ ;  /* 0x00000140090e78a4 */ /* 0x000fe4000f8e023f */
[----:B------:R-:W-:Y:S02]  /*0530*/  USHF.L.U32 UR9, UR17, 0x4, URZ ;  /* 0x0000000411097899 */ /* 0x000fe4000800063f */
[----:B------:R-:W-:Y:S01]  /*0540*/  USHF.R.U32.HI UR15, URZ, 0x2, UR5 ;  /* 0x000000023f0f7899 */ /* 0x000fe20008011605 */
[----:B------:R-:W-:Y:S01]  /*0550*/  MOV R13, UR10 ;  /* 0x0000000a000d7c02 */ /* 0x000fe20008000f00 */
[----:B------:R-:W-:Y:S01]  /*0560*/  ULOP3.LUT UR9, UR9, 0xf0, URZ, 0xc0, !UPT ;  /* 0x000000f009097892 */ /* 0x000fe2000f8ec03f */
[----:B------:R-:W2:Y:S01]  /*0570*/  LDC.64 R8, c[0x0][0x240] ;  /* 0x00009000ff087b82 */ /* 0x000ea20000000a00 */
[----:B------:R-:W-:-:S02]  /*0580*/  UIMAD UR10, UR15, 0x50000, URZ ;  /* 0x000500000f0a78a4 */ /* 0x000fc4000f8e023f */
[----:B------:R-:W-:Y:S01]  /*0590*/  MOV R12, UR15 ;  /* 0x0000000f000c7c02 */ /* 0x000fe20008000f00 */
[----:B------:R-:W-:Y:S01]  /*05a0*/  ULDC.64 UR18, c[0x0][0x248] ;  /* 0x0000920000127ab9 */ /* 0x000fe20000000a00 */
[----:B------:R-:W-:Y:S01]  /*05b0*/  ULDC.64 UR20, c[0x0][0x228] ;  /* 0x00008a0000147ab9 */ /* 0x000fe20000000a00 */
[----:B0-----:R-:W-:-:S05]  /*05c0*/  IMAD.WIDE.U32 R2, R0, -0x33333333, RZ ;  /* 0xcccccccd00027825 */ /* 0x001fca00078e00ff */
[----:B------:R-:W-:-:S05]  /*05d0*/  SHF.R.U32.HI R5, RZ, 0x6, R3 ;  /* 0x00000006ff057819 */ /* 0x000fca0000011603 */
[C---:B------:R-:W-:Y:S02]  /*05e0*/  IMAD R47, R5.reuse, -0x50, R0 ;  /* 0xffffffb0052f7824 */ /* 0x040fe400078e0200 */
[----:B------:R-:W-:Y:S01]  /*05f0*/  VIADD R0, R5, UR9 ;  /* 0x0000000905007c36 */ /* 0x000fe20008000000 */
[----:B------:R-:W-:Y:S02]  /*0600*/  ULDC UR9, c[0x0][0x250] ;  /* 0x0000940000097ab9 */ /* 0x000fe40000000800 */
[----:B------:R-:W-:-:S04]  /*0610*/  LEA R6, R47, UR14, 0x2 ;  /* 0x0000000e2f067c11 */ /* 0x000fc8000f8e10ff */
[----:B------:R-:W-:Y:S01]  /*0620*/  SHF.R.S32.HI R7, RZ, 0x1f, R6 ;  /* 0x0000001fff077819 */ /* 0x000fe20000011406 */
[----:B------:R-:W-:-:S05]  /*0630*/  IMAD.WIDE.U32 R2, R6, -0x33333333, RZ ;  /* 0xcccccccd06027825 */ /* 0x000fca00078e00ff */
[----:B------:R-:W-:Y:S01]  /*0640*/  SHF.R.U32.HI R4, RZ, 0x6, R3 ;  /* 0x00000006ff047819 */ /* 0x000fe20000011603 */
[----:B------:R-:W-:-:S04]  /*0650*/  IMAD.WIDE.U32 R2, R13, 0x50000, R6 ;  /* 0x000500000d027825 */ /* 0x000fc800078e0006 */
[----:B------:R0:W-:Y:S01]  /*0660*/  STL [R1+0x24], R4 ;  /* 0x0000240401007387 */ /* 0x0001e20000100800 */
[----:B------:R-:W-:Y:S01]  /*0670*/  IMAD R7, R0, 0x500, RZ ;  /* 0x0000050000077824 */ /* 0x000fe200078e02ff */
[----:B------:R-:W-:-:S04]  /*0680*/  IADD3 R0, R3, UR10, RZ ;  /* 0x0000000a03007c10 */ /* 0x000fc8000fffe0ff */
[----:B------:R-:W-:Y:S02]  /*0690*/  IADD3 R3, P1, R7, R2, RZ ;  /* 0x0000000207037210 */ /* 0x000fe40007f3e0ff */
[----:B0-----:R-:W-:Y:S02]  /*06a0*/  LEA R4, P0, R13, R4, 0x4 ;  /* 0x000000040d047211 */ /* 0x001fe400078020ff */
[----:B------:R-:W-:Y:S02]  /*06b0*/  SHF.L.U32 R32, R3, 0x1, RZ ;  /* 0x0000000103207819 */ /* 0x000fe400000006ff */
[----:B------:R-:W-:Y:S02]  /*06c0*/  LEA.HI.X R13, R13, RZ, R12, 0x4, P0 ;  /* 0x000000ff0d0d7211 */ /* 0x000fe400000f240c */
[----:B------:R-:W-:-:S04]  /*06d0*/  LEA R22, P0, R4, UR18, 0x3 ;  /* 0x0000001204167c11 */ /* 0x000fc8000f8018ff */
[----:B------:R-:W-:Y:S01]  /*06e0*/  LEA.HI.X R23, R4, UR19, R13, 0x3, P0 ;  /* 0x0000001304177c11 */ /* 0x000fe200080f1c0d */
[----:B------:R-:W-:Y:S01]  /*06f0*/  ULDC.64 UR18, c[0x0][0x230] ;  /* 0x00008c0000127ab9 */ /* 0x000fe20000000a00 */
[----:B------:R-:W-:Y:S02]  /*0700*/  IADD3.X R4, RZ, R0, RZ, P1, !PT ;  /* 0x00000000ff047210 */ /* 0x000fe40000ffe4ff */
[----:B------:R-:W-:Y:S02]  /*0710*/  IADD3 R26, P0, R32, UR18, RZ ;  /* 0x00000012201a7c10 */ /* 0x000fe4000ff1e0ff */
[----:B------:R-:W3:Y:S01]  /*0720*/  LDG.E.64.CONSTANT R22, desc[UR12][R22.64] ;  /* 0x0000000c16167981 */ /* 0x000ee2000c1e9b00 */
[----:B------:R-:W-:Y:S01]  /*0730*/  SHF.L.U64.HI R35, R3, 0x1, R4 ;  /* 0x0000000103237819 */ /* 0x000fe20000010204 */
[C---:B-1----:R-:W-:Y:S02]  /*0740*/  IMAD.WIDE R10, R6.reuse, 0x2, R10 ;  /* 0x00000002060a7825 */ /* 0x042fe400078e020a */
[----:B------:R0:W-:Y:S01]  /*0750*/  STL [R1+0x18], R32 ;  /* 0x0000182001007387 */ /* 0x0001e20000100800 */
[----:B------:R-:W-:Y:S01]  /*0760*/  IADD3.X R27, R35, UR19, RZ, P0, !PT ;  /* 0x00000013231b7c10 */ /* 0x000fe200087fe4ff */
[----:B--2---:R-:W-:-:S02]  /*0770*/  IMAD.WIDE R8, R6, 0x2, R8 ;  /* 0x0000000206087825 */ /* 0x004fc400078e0208 */
[----:B------:R-:W2:Y:S04]  /*0780*/  LDG.E.64.CONSTANT R24, desc[UR12][R10.64] ;  /* 0x0000000c0a187981 */ /* 0x000ea8000c1e9b00 */
[----:B------:R-:W4:Y:S04]  /*0790*/  LDG.E.64.CONSTANT R26, desc[UR12][R26.64] ;  /* 0x0000000c1a1a7981 */ /* 0x000f28000c1e9b00 */
[----:B------:R1:W2:Y:S01]  /*07a0*/  LDG.E.64.CONSTANT R28, desc[UR12][R8.64] ;  /* 0x0000000c081c7981 */ /* 0x0002a2000c1e9b00 */
[----:B------:R-:W-:-:S03]  /*07b0*/  VIADD R3, R7, 0x1400 ;  /* 0x0000140007037836 */ /* 0x000fc60000000000 */
[----:B------:R-:W-:Y:S02]  /*07c0*/  STL [R1+0x1c], R35 ;  /* 0x00001c2301007387 */ /* 0x000fe40000100800 */
[----:B------:R-:W-:-:S04]  /*07d0*/  IADD3 R3, P0, R3, R2, RZ ;  /* 0x0000000203037210 */ /* 0x000fc80007f1e0ff */
[----:B------:R-:W-:Y:S02]  /*07e0*/  IADD3.X R4, RZ, R0, RZ, P0, !PT ;  /* 0x00000000ff047210 */ /* 0x000fe400007fe4ff */
[----:B0-----:R-:W-:-:S04]  /*07f0*/  IADD3 R32, P0, R32, UR20, RZ ;  /* 0x0000001420207c10 */ /* 0x001fc8000ff1e0ff */
[----:B------:R-:W-:Y:S02]  /*0800*/  IADD3.X R33, R35, UR21, RZ, P0, !PT ;  /* 0x0000001523217c10 */ /* 0x000fe400087fe4ff */
[----:B------:R-:W-:-:S04]  /*0810*/  SHF.L.U32 R34, R3, 0x1, RZ ;  /* 0x0000000103227819 */ /* 0x000fc800000006ff */
[----:B------:R-:W2:Y:S01]  /*0820*/  LDG.E.64.CONSTANT R32, desc[UR12][R32.64] ;  /* 0x0000000c20207981 */ /* 0x000ea2000c1e9b00 */
[----:B------:R-:W-:Y:S02]  /*0830*/  SHF.L.U64.HI R36, R3, 0x1, R4 ;  /* 0x0000000103247819 */ /* 0x000fe40000010204 */
[----:B------:R-:W-:-:S04]  /*0840*/  IADD3 R30, P1, R34, UR18, RZ ;  /* 0x00000012221e7c10 */ /* 0x000fc8000ff3e0ff */
[----:B------:R-:W-:-:S06]  /*0850*/  IADD3.X R31, R36, UR19, RZ, P1, !PT ;  /* 0x00000013241f7c10 */ /* 0x000fcc0008ffe4ff */
[----:B------:R-:W2:Y:S01]  /*0860*/  LDG.E.64.CONSTANT R30, desc[UR12][R30.64] ;  /* 0x0000000c1e1e7981 */ /* 0x000ea2000c1e9b00 */
[----:B------:R-:W-:-:S03]  /*0870*/  IADD3 R3, R7, 0x2800, RZ ;  /* 0x0000280007037810 */ /* 0x000fc60007ffe0ff */
[----:B------:R0:W-:Y:S02]  /*0880*/  STL [R1+0x10], R34 ;  /* 0x0000102201007387 */ /* 0x0001e40000100800 */
[----:B0-----:R-:W-:-:S04]  /*0890*/  IADD3 R34, P0, R34, UR20, RZ ;  /* 0x0000001422227c10 */ /* 0x001fc8000ff1e0ff */
[----:B------:R-:W-:Y:S02]  /*08a0*/  IADD3.X R35, R36, UR21, RZ, P0, !PT ;  /* 0x0000001524237c10 */ /* 0x000fe400087fe4ff */
[----:B------:R-:W-:-:S04]  /*08b0*/  IADD3 R3, P0, R3, R2, RZ ;  /* 0x0000000203037210 */ /* 0x000fc80007f1e0ff */
[----:B------:R-:W2:Y:S01]  /*08c0*/  LDG.E.64.CONSTANT R34, desc[UR12][R34.64] ;  /* 0x0000000c22227981 */ /* 0x000ea2000c1e9b00 */
[C---:B-1----:R-:W-:Y:S01]  /*08d0*/  IMAD.SHL.U32 R8, R3.reuse, 0x2, RZ ;  /* 0x0000000203087824 */ /* 0x042fe200078e00ff */
[----:B------:R-:W-:Y:S02]  /*08e0*/  IADD3.X R4, RZ, R0, RZ, P0, !PT ;  /* 0x00000000ff047210 */ /* 0x000fe400007fe4ff */
[----:B------:R0:W-:Y:S02]  /*08f0*/  STL [R1+0x14], R36 ;  /* 0x0000142401007387 */ /* 0x0001e40000100800 */
[----:B------:R-:W-:Y:S02]  /*0900*/  SHF.L.U64.HI R6, R3, 0x1, R4 ;  /* 0x0000000103067819 */ /* 0x000fe40000010204 */
[----:B0-----:R-:W-:-:S04]  /*0910*/  IADD3 R36, P0, R8, UR18, RZ ;  /* 0x0000001208247c10 */ /* 0x001fc8000ff1e0ff */
[----:B------:R-:W-:-:S06]  /*0920*/  IADD3.X R37, R6, UR19, RZ, P0, !PT ;  /* 0x0000001306257c10 */ /* 0x000fcc00087fe4ff */
[----:B------:R-:W2:Y:S01]  /*0930*/  LDG.E.64.CONSTANT R36, desc[UR12][R36.64] ;  /* 0x0000000c24247981 */ /* 0x000ea2000c1e9b00 */
[----:B------:R-:W-:-:S04]  /*0940*/  IADD3 R7, R7, 0x3c00, RZ ;  /* 0x00003c0007077810 */ /* 0x000fc80007ffe0ff */
[----:B------:R-:W-:Y:S02]  /*0950*/  IADD3 R7, P1, R7, R2, RZ ;  /* 0x0000000207077210 */ /* 0x000fe40007f3e0ff */
[----:B------:R-:W-:Y:S02]  /*0960*/  IADD3 R38, P0, R8, UR20, RZ ;  /* 0x0000001408267c10 */ /* 0x000fe4000ff1e0ff */
[----:B------:R-:W-:Y:S02]  /*0970*/  IADD3.X R0, RZ, R0, RZ, P1, !PT ;  /* 0x00000000ff007210 */ /* 0x000fe40000ffe4ff */
[C---:B------:R-:W-:Y:S02]  /*0980*/  SHF.L.U32 R53, R7.reuse, 0x1, RZ ;  /* 0x0000000107357819 */ /* 0x040fe400000006ff */
[----:B------:R-:W-:Y:S02]  /*0990*/  IADD3.X R39, R6, UR21, RZ, P0, !PT ;  /* 0x0000001506277c10 */ /* 0x000fe400087fe4ff */
[----:B------:R-:W-:-:S02]  /*09a0*/  SHF.L.U64.HI R55, R7, 0x1, R0 ;  /* 0x0000000107377819 */ /* 0x000fc40000010200 */
[----:B------:R-:W-:Y:S02]  /*09b0*/  IADD3 R40, P0, R53, UR18, RZ ;  /* 0x0000001235287c10 */ /* 0x000fe4000ff1e0ff */
[----:B------:R-:W2:Y:S02]  /*09c0*/  LDG.E.64.CONSTANT R38, desc[UR12][R38.64] ;  /* 0x0000000c26267981 */ /* 0x000ea4000c1e9b00 */
[----:B------:R-:W-:-:S06]  /*09d0*/  IADD3.X R41, R55, UR19, RZ, P0, !PT ;  /* 0x0000001337297c10 */ /* 0x000fcc00087fe4ff */
[----:B------:R-:W2:Y:S04]  /*09e0*/  LDG.E.64.CONSTANT R40, desc[UR12][R40.64] ;  /* 0x0000000c28287981 */ /* 0x000ea8000c1e9b00 */
[----:B------:R-:W-:Y:S04]  /*09f0*/  STL [R1+0x8], R8 ;  /* 0x0000080801007387 */ /* 0x000fe80000100800 */
[----:B------:R0:W-:Y:S04]  /*0a00*/  STL [R1+0xc], R6 ;  /* 0x00000c0601007387 */ /* 0x0001e80000100800 */
[----:B------:R-:W-:Y:S04]  /*0a10*/  STL [R1+0x4], R53 ;  /* 0x0000043501007387 */ /* 0x000fe80000100800 */
[----:B------:R-:W-:Y:S01]  /*0a20*/  STL [R1], R55 ;  /* 0x0000003701007387 */ /* 0x000fe20000100800 */
[----:B---3--:R-:W-:-:S06]  /*0a30*/  FADD.FTZ R2, R23, UR9 ;  /* 0x0000000917027e21 */ /* 0x008fcc0008010000 */
[----:B------:R-:W1:Y:S01]  /*0a40*/  MUFU.RSQ R2, R2 ;  /* 0x0000000200027308 */ /* 0x000e620000001400 */
[C---:B----4-:R-:W-:Y:S02]  /*0a50*/  PRMT R9, R26.reuse, 0x7632, R9 ;  /* 0x000076321a097816 */ /* 0x050fe40000000009 */
[----:B------:R-:W-:Y:S02]  /*0a60*/  PRMT R54, R27, 0x7632, R54 ;  /* 0x000076321b367816 */ /* 0x000fe40000000036 */
[----:B------:R-:W-:Y:S01]  /*0a70*/  SHF.L.U32 R7, R26, 0x10, RZ ;  /* 0x000000101a077819 */ /* 0x000fe200000006ff */
[----:B------:R-:W-:Y:S01]  /*0a80*/  IMAD.U32 R9, R9, 0x10000, RZ ;  /* 0x0001000009097824 */ /* 0x000fe200078e00ff */
[----:B------:R-:W-:Y:S02]  /*0a90*/  SHF.L.U32 R54, R54, 0x10, RZ ;  /* 0x0000001036367819 */ /* 0x000fe400000006ff */
[----:B--2---:R-:W-:Y:S01]  /*0aa0*/  PRMT R23, R24, 0x7632, R23 ;  /* 0x0000763218177816 */ /* 0x004fe20000000017 */
[----:B------:R-:W-:Y:S01]  /*0ab0*/  FADD.FTZ R52, -R22, R9 ;  /* 0x0000000916347221 */ /* 0x000fe20000010100 */
[----:B------:R-:W-:Y:S01]  /*0ac0*/  PRMT R11, R28, 0x7632, R11 ;  /* 0x000076321c0b7816 */ /* 0x000fe2000000000b */
[C---:B------:R-:W-:Y:S01]  /*0ad0*/  FADD.FTZ R7, -R22.reuse, R7 ;  /* 0x0000000716077221 */ /* 0x040fe20000010100 */
[----:B------:R-:W-:Y:S01]  /*0ae0*/  PRMT R44, R25, 0x7632, R44 ;  /* 0x00007632192c7816 */ /* 0x000fe2000000002c */
[----:B------:R-:W-:Y:S01]  /*0af0*/  FADD.FTZ R54, -R22, R54 ;  /* 0x0000003616367221 */ /* 0x000fe20000010100 */
[----:B------:R-:W-:Y:S01]  /*0b00*/  PRMT R13, R29, 0x7632, R13 ;  /* 0x000076321d0d7816 */ /* 0x000fe2000000000d */
[----:B-1----:R-:W-:Y:S01]  /*0b10*/  FMUL.FTZ R52, R2, R52 ;  /* 0x0000003402347220 */ /* 0x002fe20000410000 */
[----:B------:R-:W-:-:S02]  /*0b20*/  SHF.L.U32 R23, R23, 0x10, RZ ;  /* 0x0000001017177819 */ /* 0x000fc400000006ff */
[----:B------:R-:W-:Y:S02]  /*0b30*/  SHF.L.U32 R11, R11, 0x10, RZ ;  /* 0x000000100b0b7819 */ /* 0x000fe400000006ff */
[----:B------:R-:W-:Y:S01]  /*0b40*/  SHF.L.U32 R43, R27, 0x10, RZ ;  /* 0x000000101b2b7819 */ /* 0x000fe200000006ff */
[----:B------:R-:W-:Y:S01]  /*0b50*/  FMUL.FTZ R51, R2, R7 ;  /* 0x0000000702337220 */ /* 0x000fe20000410000 */
[----:B------:R-:W-:Y:S01]  /*0b60*/  SHF.L.U32 R0, R24, 0x10, RZ ;  /* 0x0000001018007819 */ /* 0x000fe200000006ff */
[----:B------:R-:W-:Y:S01]  /*0b70*/  IMAD.U32 R13, R13, 0x10000, RZ ;  /* 0x000100000d0d7824 */ /* 0x000fe200078e00ff */
[----:B------:R-:W-:Y:S01]  /*0b80*/  SHF.L.U32 R45, R28, 0x10, RZ ;  /* 0x000000101c2d7819 */ /* 0x000fe200000006ff */
[----:B------:R-:W-:Y:S01]  /*0b90*/  FMUL.FTZ R54, R2, R54 ;  /* 0x0000003602367220 */ /* 0x000fe20000410000 */
[----:B------:R-:W-:Y:S01]  /*0ba0*/  SHF.L.U32 R44, R44, 0x10, RZ ;  /* 0x000000102c2c7819 */ /* 0x000fe200000006ff */
[----:B------:R-:W-:Y:S01]  /*0bb0*/  FFMA.FTZ R10, R52, R23, R11 ;  /* 0x00000017340a7223 */ /* 0x000fe2000001000b */
[----:B------:R-:W-:Y:S01]  /*0bc0*/  FADD.FTZ R43, -R22, R43 ;  /* 0x0000002b162b7221 */ /* 0x000fe20000010100 */
[----:B------:R-:W-:-:S02]  /*0bd0*/  FFMA.FTZ R42, R51, R0, R45 ;  /* 0x00000000332a7223 */ /* 0x000fc4000001002d */
[----:B0-----:R-:W-:Y:S01]  /*0be0*/  FFMA.FTZ R6, R54, R44, R13 ;  /* 0x0000002c36067223 */ /* 0x001fe2000001000d */
[----:B------:R-:W-:Y:S01]  /*0bf0*/  FMUL.FTZ R4, R10, -1.4426950216293334961 ;  /* 0xbfb8aa3b0a047820 */ /* 0x000fe20000410000 */
[----:B------:R-:W-:Y:S01]  /*0c00*/  FMUL.FTZ R50, R2, R43 ;  /* 0x0000002b02327220 */ /* 0x000fe20000410000 */
[----:B------:R-:W-:Y:S01]  /*0c10*/  FMUL.FTZ R7, R42, -1.4426950216293334961 ;  /* 0xbfb8aa3b2a077820 */ /* 0x000fe20000410000 */
[----:B------:R-:W-:Y:S01]  /*0c20*/  FMUL.FTZ R43, R6, -1.4426950216293334961 ;  /* 0xbfb8aa3b062b7820 */ /* 0x000fe20000410000 */
[----:B------:R-:W-:Y:S02]  /*0c30*/  SHF.L.U32 R12, R29, 0x10, RZ ;  /* 0x000000101d0c7819 */ /* 0x000fe400000006ff */
[----:B------:R-:W0:Y:S01]  /*0c40*/  MUFU.EX2 R4, R4 ;  /* 0x0000000400047308 */ /* 0x000e220000000800 */
[----:B------:R-:W-:-:S07]  /*0c50*/  IMAD.U32 R3, R25, 0x10000, RZ ;  /* 0x0001000019037824 */ /* 0x000fce00078e00ff */
[----:B------:R-:W1:Y:S01]  /*0c60*/  MUFU.EX2 R7, R7 ;  /* 0x0000000700077308 */ /* 0x000e620000000800 */
[----:B------:R-:W-:-:S07]  /*0c70*/  FFMA.FTZ R8, R50, R3, R12 ;  /* 0x0000000332087223 */ /* 0x000fce000001000c */
[----:B------:R-:W2:Y:S01]  /*0c80*/  MUFU.EX2 R43, R43 ;  /* 0x0000002b002b7308 */ /* 0x000ea20000000800 */
[----:B------:R-:W-:Y:S01]  /*0c90*/  FMUL.FTZ R9, R8, -1.4426950216293334961 ;  /* 0xbfb8aa3b08097820 */ /* 0x000fe20000410000 */
[----:B0-----:R-:W-:-:S06]  /*0ca0*/  FADD.FTZ R4, R4, 1 ;  /* 0x3f80000004047421 */ /* 0x001fcc0000010000 */
[----:B------:R-:W0:Y:S01]  /*0cb0*/  MUFU.EX2 R9, R9 ;  /* 0x0000000900097308 */ /* 0x000e220000000800 */
[----:B-1----:R-:W-:Y:S01]  /*0cc0*/  FADD.FTZ R7, R7, 1 ;  /* 0x3f80000007077421 */ /* 0x002fe20000010000 */
[----:B--2---:R-:W-:-:S06]  /*0cd0*/  FADD.FTZ R43, R43, 1 ;  /* 0x3f8000002b2b7421 */ /* 0x004fcc0000010000 */
[----:B------:R-:W1:Y:S08]  /*0ce0*/  MUFU.RCP R4, R4 ;  /* 0x0000000400047308 */ /* 0x000e700000001000 */
[----:B------:R2:W-:Y:S08]  /*0cf0*/  MUFU.RCP R59, R43 ;  /* 0x0000002b003b7308 */ /* 0x0005f00000001000 */
[----:B------:R-:W3:Y:S01]  /*0d00*/  MUFU.RCP R7, R7 ;  /* 0x0000000700077308 */ /* 0x000ee20000001000 */
[----:B--2---:R-:W-:Y:S01]  /*0d10*/  HFMA2.MMA R43, -RZ, RZ, 0, 2.384185791015625e-06 ;  /* 0x00000028ff2b7435 */ /* 0x004fe200000001ff */
[----:B0-----:R-:W-:Y:S01]  /*0d20*/  FADD.FTZ R9, R9, 1 ;  /* 0x3f80000009097421 */ /* 0x001fe20000010000 */
[----:B------:R0:W-:Y:S08]  /*0d30*/  STL [R1+0x38], R24 ;  /* 0x0000381801007387 */ /* 0x0001f00000100800 */
[----:B------:R-:W-:Y:S01]  /*0d40*/  IMAD R47, R47, R43, UR8 ;  /* 0x000000082f2f7e24 */ /* 0x000fe2000f8e022b */
[----:B------:R-:W2:Y:S04]  /*0d50*/  MUFU.RCP R9, R9 ;  /* 0x0000000900097308 */ /* 0x000ea80000001000 */
[----:B0-----:R-:W-:Y:S01]  /*0d60*/  LEA R24, R5, R47, 0x3 ;  /* 0x0000002f05187211 */ /* 0x001fe200078e18ff */
[----:B-1----:R-:W-:Y:S01]  /*0d70*/  FADD.FTZ R5, -R4, 1 ;  /* 0x3f80000004057421 */ /* 0x002fe20000010100 */
[----:B---3--:R-:W-:-:S03]  /*0d80*/  FADD.FTZ R43, -R7, 1 ;  /* 0x3f800000072b7421 */ /* 0x008fc60000010100 */
[----:B------:R-:W-:Y:S01]  /*0d90*/  FFMA.FTZ R10, R10, R5, 1 ;  /* 0x3f8000000a0a7423 */ /* 0x000fe20000010005 */
[----:B------:R-:W-:-:S03]  /*0da0*/  FFMA.FTZ R43, R42, R43, 1 ;  /* 0x3f8000002a2b7423 */ /* 0x000fc6000001002b */
[----:B------:R-:W-:Y:S01]  /*0db0*/  FMUL.FTZ R10, R4, R10 ;  /* 0x0000000a040a7220 */ /* 0x000fe20000410000 */
[----:B------:R-:W-:Y:S01]  /*0dc0*/  SHF.L.U32 R4, R32, 0x10, RZ ;  /* 0x0000001020047819 */ /* 0x000fe200000006ff */
[----:B------:R-:W-:Y:S01]  /*0dd0*/  FMUL.FTZ R43, R7, R43 ;  /* 0x0000002b072b7220 */ /* 0x000fe20000410000 */
[----:B------:R-:W-:-:S03]  /*0de0*/  IADD3 R42, P0, R53, UR20, RZ ;  /* 0x00000014352a7c10 */ /* 0x000fc6000ff1e0ff */
[----:B------:R-:W-:Y:S01]  /*0df0*/  FMUL.FTZ R4, R4, R43 ;  /* 0x0000002b04047220 */ /* 0x000fe20000410000 */
[----:B------:R-:W-:Y:S01]  /*0e00*/  IADD3.X R43, R55, UR21, RZ, P0, !PT ;  /* 0x00000015372b7c10 */ /* 0x000fe200087fe4ff */
[----:B--2---:R-:W-:-:S04]  /*0e10*/  FADD.FTZ R46, -R9, 1 ;  /* 0x3f800000092e7421 */ /* 0x004fc80000010100 */
[----:B------:R-:W-:Y:S01]  /*0e20*/  FFMA.FTZ R46, R8, R46, 1 ;  /* 0x3f800000082e7423 */ /* 0x000fe2000001002e */
[----:B------:R-:W2:Y:S01]  /*0e30*/  LDG.E.64.CONSTANT R42, desc[UR12][R42.64] ;  /* 0x0000000c2a2a7981 */ /* 0x000ea2000c1e9b00 */
[----:B------:R-:W-:-:S04]  /*0e40*/  FADD.FTZ R8, -R59, 1 ;  /* 0x3f8000003b087421 */ /* 0x000fc80000010100 */
[----:B------:R-:W-:Y:S01]  /*0e50*/  FFMA.FTZ R8, R6, R8, 1 ;  /* 0x3f80000006087423 */ /* 0x000fe20000010008 */
[----:B------:R-:W-:Y:S02]  /*0e60*/  SHF.L.U32 R6, R30, 0x10, RZ ;  /* 0x000000101e067819 */ /* 0x000fe400000006ff */
[----:B------:R-:W-:-:S03]  /*0e70*/  SHF.L.U32 R48, R31, 0x10, RZ ;  /* 0x000000101f307819 */ /* 0x000fc600000006ff */
[----:B------:R-:W-:Y:S01]  /*0e80*/  FADD.FTZ R49, -R22, R6 ;  /* 0x0000000616317221 */ /* 0x000fe20000010100 */
[----:B------:R-:W-:Y:S01]  /*0e90*/  PRMT R61, R30, 0x7632, R61 ;  /* 0x000076321e3d7816 */ /* 0x000fe2000000003d */
[----:B------:R-:W-:Y:S02]  /*0ea0*/  FADD.FTZ R48, -R22, R48 ;  /* 0x0000003016307221 */ /* 0x000fe40000010100 */
[C---:B------:R-:W-:Y:S01]  /*0eb0*/  FMUL.FTZ R49, R2.reuse, R49 ;  /* 0x0000003102317220 */ /* 0x040fe20000410000 */
[----:B------:R-:W-:Y:S01]  /*0ec0*/  SHF.L.U32 R61, R61, 0x10, RZ ;  /* 0x000000103d3d7819 */ /* 0x000fe200000006ff */
[----:B------:R-:W-:Y:S01]  /*0ed0*/  FMUL.FTZ R5, R9, R46 ;  /* 0x0000002e09057220 */ /* 0x000fe20000410000 */
[----:B------:R-:W-:Y:S01]  /*0ee0*/  FMUL.FTZ R48, R2, R48 ;  /* 0x0000003002307220 */ /* 0x000fe20000410000 */
[----:B------:R-:W-:Y:S01]  /*0ef0*/  FFMA.FTZ R47, R0, R49, R45 ;  /* 0x00000031002f7223 */ /* 0x000fe2000001002d */
[----:B------:R-:W-:Y:S02]  /*0f00*/  PRMT R9, R31, 0x7632, R9 ;  /* 0x000076321f097816 */ /* 0x000fe40000000009 */
[----:B------:R-:W-:Y:S01]  /*0f10*/  PRMT R7, R32, 0x7632, R7 ;  /* 0x0000763220077816 */ /* 0x000fe20000000007 */
[----:B------:R-:W-:Y:S01]  /*0f20*/  FMUL.FTZ R53, R47, -1.4426950216293334961 ;  /* 0xbfb8aa3b2f357820 */ /* 0x000fe20000410000 */
[----:B------:R-:W-:Y:S01]  /*0f30*/  FADD.FTZ R61, -R22, R61 ;  /* 0x0000003d163d7221 */ /* 0x000fe20000010100 */
[----:B------:R-:W-:Y:S01]  /*0f40*/  FFMA.FTZ R46, R3, R48, R12 ;  /* 0x00000030032e7223 */ /* 0x000fe2000001000c */
[----:B------:R-:W-:Y:S01]  /*0f50*/  SHF.L.U32 R9, R9, 0x10, RZ ;  /* 0x0000001009097819 */ /* 0x000fe200000006ff */
[----:B------:R-:W-:Y:S01]  /*0f60*/  FMUL.FTZ R59, R59, R8 ;  /* 0x000000083b3b7220 */ /* 0x000fe20000410000 */
[----:B------:R-:W-:Y:S01]  /*0f70*/  IMAD.U32 R6, R7, 0x10000, RZ ;  /* 0x0001000007067824 */ /* 0x000fe200078e00ff */
[----:B------:R-:W-:Y:S01]  /*0f80*/  PRMT R8, R33, 0x7632, R8 ;  /* 0x0000763221087816 */ /* 0x000fe20000000008 */
[----:B------:R-:W-:Y:S01]  /*0f90*/  FMUL.FTZ R61, R2, R61 ;  /* 0x0000003d023d7220 */ /* 0x000fe20000410000 */
[----:B------:R-:W-:Y:S01]  /*0fa0*/  FMUL.FTZ R7, R46, -1.4426950216293334961 ;  /* 0xbfb8aa3b2e077820 */ /* 0x000fe20000410000 */
[----:B------:R-:W0:Y:S01]  /*0fb0*/  MUFU.EX2 R53, R53 ;  /* 0x0000003500357308 */ /* 0x000e220000000800 */
[----:B------:R-:W-:Y:S01]  /*0fc0*/  FADD.FTZ R9, -R22, R9 ;  /* 0x0000000916097221 */ /* 0x000fe20000010100 */
[----:B------:R-:W-:Y:S01]  /*0fd0*/  FMUL.FTZ R10, R6, R10 ;  /* 0x0000000a060a7220 */ /* 0x000fe20000410000 */
[----:B------:R-:W-:Y:S01]  /*0fe0*/  SHF.L.U32 R8, R8, 0x10, RZ ;  /* 0x0000001008087819 */ /* 0x000fe200000006ff */
[----:B------:R-:W-:Y:S01]  /*0ff0*/  FFMA.FTZ R6, R23, R61, R11 ;  /* 0x0000003d17067223 */ /* 0x000fe2000001000b */
[----:B------:R-:W-:Y:S01]  /*1000*/  FMUL.FTZ R9, R2, R9 ;  /* 0x0000000902097220 */ /* 0x000fe20000410000 */
[----:B------:R-:W-:-:S02]  /*1010*/  IMAD.U32 R55, R33, 0x10000, RZ ;  /* 0x0001000021377824 */ /* 0x000fc400078e00ff */
[----:B------:R-:W-:Y:S01]  /*1020*/  MUFU.EX2 R7, R7 ;  /* 0x0000000700077308 */ /* 0x000fe20000000800 */
[----:B------:R-:W-:Y:S01]  /*1030*/  FMUL.FTZ R56, R6, -1.4426950216293334961 ;  /* 0xbfb8aa3b06387820 */ /* 0x000fe20000410000 */
[----:B------:R-:W-:Y:S01]  /*1040*/  FMUL.FTZ R59, R8, R59 ;  /* 0x0000003b083b7220 */ /* 0x000fe20000410000 */
[----:B------:R-:W-:Y:S01]  /*1050*/  FFMA.FTZ R8, R44, R9, R13 ;  /* 0x000000092c087223 */ /* 0x000fe2000001000d */
[----:B------:R-:W-:Y:S01]  /*1060*/  FMUL.FTZ R5, R55, R5 ;  /* 0x0000000537057220 */ /* 0x000fe20000410000 */
[----:B------:R-:W-:Y:S02]  /*1070*/  FMUL.FTZ R57, R0, R4 ;  /* 0x0000000400397220 */ /* 0x000fe40000410000 */
[----:B------:R-:W-:Y:S01]  /*1080*/  FMUL.FTZ R55, R8, -1.4426950216293334961 ;  /* 0xbfb8aa3b08377820 */ /* 0x000fe20000410000 */
[----:B------:R-:W1:Y:S01]  /*1090*/  MUFU.EX2 R56, R56 ;  /* 0x0000003800387308 */ /* 0x000e620000000800 */
[----:B------:R-:W-:Y:S01]  /*10a0*/  FFMA.FTZ R57, R51, R57, RZ ;  /* 0x0000003933397223 */ /* 0x000fe200000100ff */
[-C--:B------:R-:W-:Y:S01]  /*10b0*/  FMUL.FTZ R58, R23, R10.reuse ;  /* 0x0000000a173a7220 */ /* 0x080fe20000410000 */
[----:B0-----:R-:W-:Y:S01]  /*10c0*/  FADD.FTZ R53, R53, 1 ;  /* 0x3f80000035357421 */ /* 0x001fe20000010000 */
[----:B------:R-:W-:-:S02]  /*10d0*/  FFMA.FTZ R16, R52, R10, R16 ;  /* 0x0000000a34107223 */ /* 0x000fc40000010010 */
[----:B------:R-:W-:Y:S02]  /*10e0*/  FFMA.FTZ R57, R52, R58, R57 ;  /* 0x0000003a34397223 */ /* 0x000fe40000010039 */
[----:B------:R-:W0:Y:S08]  /*10f0*/  MUFU.EX2 R55, R55 ;  /* 0x0000003700377308 */ /* 0x000e300000000800 */
[----:B------:R3:W4:Y:S01]  /*1100*/  MUFU.RCP R52, R53 ;  /* 0x0000003500347308 */ /* 0x0007220000001000 */
[----:B-1----:R-:W-:Y:S01]  /*1110*/  FADD.FTZ R56, R56, 1 ;  /* 0x3f80000038387421 */ /* 0x002fe20000010000 */
[----:B---3--:R-:W-:Y:S01]  /*1120*/  FADD.FTZ R53, R7, 1 ;  /* 0x3f80000007357421 */ /* 0x008fe20000010000 */
[----:B------:R-:W-:-:S04]  /*1130*/  FMUL.FTZ R7, R3, R5 ;  /* 0x0000000503077220 */ /* 0x000fc80000410000 */
[----:B------:R-:W-:Y:S01]  /*1140*/  FFMA.FTZ R7, R50, R7, R57 ;  /* 0x0000000732077223 */ /* 0x000fe20000010039 */
[----:B------:R-:W1:Y:S01]  /*1150*/  MUFU.RCP R53, R53 ;  /* 0x0000003500357308 */ /* 0x000e620000001000 */
[-C--:B------:R-:W-:Y:S01]  /*1160*/  FMUL.FTZ R57, R44, R59.reuse ;  /* 0x0000003b2c397220 */ /* 0x080fe20000410000 */
[----:B------:R-:W-:-:S03]  /*1170*/  FFMA.FTZ R20, R54, R59, R20 ;  /* 0x0000003b36147223 */ /* 0x000fc60000010014 */
[----:B------:R-:W-:Y:S01]  /*1180*/  FFMA.FTZ R7, R54, R57, R7 ;  /* 0x0000003936077223 */ /* 0x000fe20000010007 */
[----:B0-----:R-:W-:Y:S02]  /*1190*/  FADD.FTZ R55, R55, 1 ;  /* 0x3f80000037377421 */ /* 0x001fe40000010000 */
[----:B------:R0:W3:Y:S01]  /*11a0*/  MUFU.RCP R54, R56 ;  /* 0x0000003800367308 */ /* 0x0000e20000001000 */
[----:B------:R-:W-:Y:S01]  /*11b0*/  FADD.FTZ R17, R10, R17 ;  /* 0x000000110a117221 */ /* 0x000fe20000010000 */
[----:B0-----:R-:W-:-:S04]  /*11c0*/  FFMA.FTZ R56, R0, R4, RZ ;  /* 0x0000000400387223 */ /* 0x001fc800000100ff */
[----:B------:R-:W-:Y:S02]  /*11d0*/  FFMA.FTZ R56, R23, R10, R56 ;  /* 0x0000000a17387223 */ /* 0x000fe40000010038 */
[----:B------:R4:W0:Y:S02]  /*11e0*/  MUFU.RCP R10, R55 ;  /* 0x00000037000a7308 */ /* 0x0008240000001000 */
[----:B----4-:R-:W-:-:S04]  /*11f0*/  FADD.FTZ R55, -R52, 1 ;  /* 0x3f80000034377421 */ /* 0x010fc80000010100 */
[----:B------:R-:W-:Y:S01]  /*1200*/  FFMA.FTZ R47, R47, R55, 1 ;  /* 0x3f8000002f2f7423 */ /* 0x000fe20000010037 */
[----:B-1----:R-:W-:Y:S01]  /*1210*/  FADD.FTZ R55, -R53, 1 ;  /* 0x3f80000035377421 */ /* 0x002fe20000010100 */
[----:B------:R-:W-:-:S03]  /*1220*/  FFMA.FTZ R56, R3, R5, R56 ;  /* 0x0000000503387223 */ /* 0x000fc60000010038 */
[----:B------:R-:W-:Y:S01]  /*1230*/  FFMA.FTZ R55, R46, R55, 1 ;  /* 0x3f8000002e377423 */ /* 0x000fe20000010037 */
[----:B------:R-:W-:Y:S01]  /*1240*/  FADD.FTZ R46, R59, R21 ;  /* 0x000000153b2e7221 */ /* 0x000fe20000010000 */
[----:B------:R-:W-:Y:S01]  /*1250*/  FMUL.FTZ R47, R52, R47 ;  /* 0x0000002f342f7220 */ /* 0x000fe20000410000 */
[----:B---3--:R-:W-:Y:S01]  /*1260*/  FADD.FTZ R21, -R54, 1 ;  /* 0x3f80000036157421 */ /* 0x008fe20000010100 */
[----:B------:R-:W-:Y:S01]  /*1270*/  SHF.L.U32 R52, R34, 0x10, RZ ;  /* 0x0000001022347819 */ /* 0x000fe200000006ff */
[--C-:B------:R-:W-:Y:S01]  /*1280*/  FFMA.FTZ R59, R44, R59, R56.reuse ;  /* 0x0000003b2c3b7223 */ /* 0x100fe20000010038 */
[----:B------:R-:W-:Y:S01]  /*1290*/  PRMT R56, R34, 0x7632, R56 ;  /* 0x0000763222387816 */ /* 0x000fe20000000038 */
[----:B------:R-:W-:Y:S01]  /*12a0*/  FMUL.FTZ R55, R53, R55 ;  /* 0x0000003735377220 */ /* 0x000fe20000410000 */
[----:B------:R-:W-:Y:S01]  /*12b0*/  FFMA.FTZ R21, R6, R21, 1 ;  /* 0x3f80000006157423 */ /* 0x000fe20000010015 */
[----:B0-----:R-:W-:Y:S01]  /*12c0*/  FADD.FTZ R53, -R10, 1 ;  /* 0x3f8000000a357421 */ /* 0x001fe20000010100 */
[----:B------:R-:W-:Y:S01]  /*12d0*/  FMUL.FTZ R6, R52, R47 ;  /* 0x0000002f34067220 */ /* 0x000fe20000410000 */
[----:B------:R-:W-:Y:S01]  /*12e0*/  SHF.L.U32 R47, R56, 0x10, RZ ;  /* 0x00000010382f7819 */ /* 0x000fe200000006ff */
[----:B------:R-:W-:Y:S01]  /*12f0*/  FMUL.FTZ R54, R54, R21 ;  /* 0x0000001536367220 */ /* 0x000fe20000410000 */
[----:B------:R-:W-:Y:S01]  /*1300*/  FFMA.FTZ R53, R8, R53, 1 ;  /* 0x3f80000008357423 */ /* 0x000fe20000010035 */
[----:B------:R-:W-:Y:S01]  /*1310*/  PRMT R8, R35, 0x7632, R8 ;  /* 0x0000763223087816 */ /* 0x000fe20000000008 */
[----:B------:R-:W-:Y:S01]  /*1320*/  FMUL.FTZ R21, R0, R6 ;  /* 0x0000000600157220 */ /* 0x000fe20000410000 */
[----:B------:R-:W-:Y:S01]  /*1330*/  FMUL.FTZ R47, R47, R54 ;  /* 0x000000362f2f7220 */ /* 0x000fe20000410000 */
[----:B------:R-:W-:Y:S01]  /*1340*/  SHF.L.U32 R54, R35, 0x10, RZ ;  /* 0x0000001023367819 */ /* 0x000fe200000006ff */
[----:B------:R-:W-:Y:S01]  /*1350*/  FMUL.FTZ R10, R10, R53 ;  /* 0x000000350a0a7220 */ /* 0x000fe20000410000 */
[----:B------:R-:W-:Y:S01]  /*1360*/  SHF.L.U32 R8, R8, 0x10, RZ ;  /* 0x0000001008087819 */ /* 0x000fe200000006ff */
[----:B------:R-:W-:Y:S01]  /*1370*/  FFMA.FTZ R21, R49, R21, R7 ;  /* 0x0000001531157223 */ /* 0x000fe20000010007 */
[----:B------:R-:W-:Y:S01]  /*1380*/  FMUL.FTZ R52, R23, R47 ;  /* 0x0000002f17347220 */ /* 0x000fe20000410000 */
[----:B------:R-:W-:-:S02]  /*1390*/  IMAD.U32 R53, R36, 0x10000, RZ ;  /* 0x0001000024357824 */ /* 0x000fc400078e00ff */
[----:B------:R-:W-:Y:S01]  /*13a0*/  FMUL.FTZ R7, R54, R55 ;  /* 0x0000003736077220 */ /* 0x000fe20000410000 */
[----:B------:R-:W-:Y:S01]  /*13b0*/  FMUL.FTZ R10, R8, R10 ;  /* 0x0000000a080a7220 */ /* 0x000fe20000410000 */
[----:B------:R-:W-:Y:S01]  /*13c0*/  PRMT R8, R36, 0x7632, R8 ;  /* 0x0000763224087816 */ /* 0x000fe20000000008 */
[----:B------:R-:W-:Y:S01]  /*13d0*/  FFMA.FTZ R21, R61, R52, R21 ;  /* 0x000000343d157223 */ /* 0x000fe20000010015 */
[----:B------:R-:W-:Y:S01]  /*13e0*/  FADD.FTZ R53, -R22, R53 ;  /* 0x0000003516357221 */ /* 0x000fe20000010100 */
[----:B------:R-:W-:Y:S01]  /*13f0*/  FMUL.FTZ R52, R3, R7 ;  /* 0x0000000703347220 */ /* 0x000fe20000410000 */
[----:B------:R-:W-:Y:S01]  /*1400*/  FFMA.FTZ R61, R61, R47, R16 ;  /* 0x0000002f3d3d7223 */ /* 0x000fe20000010010 */
[----:B------:R-:W-:Y:S01]  /*1410*/  SHF.L.U32 R16, R8, 0x10, RZ ;  /* 0x0000001008107819 */ /* 0x000fe200000006ff */
[----:B------:R0:W-:Y:S01]  /*1420*/  STL [R1+0x3c], R25 ;  /* 0x00003c1901007387 */ /* 0x0001e20000100800 */
[----:B------:R-:W-:Y:S01]  /*1430*/  FMUL.FTZ R8, R2, R53 ;  /* 0x0000003502087220 */ /* 0x000fe20000410000 */
[----:B------:R-:W-:Y:S01]  /*1440*/  FFMA.FTZ R21, R48, R52, R21 ;  /* 0x0000003430157223 */ /* 0x000fe20000010015 */
[----:B------:R-:W-:Y:S01]  /*1450*/  SHF.L.U32 R53, R37, 0x10, RZ ;  /* 0x0000001025357819 */ /* 0x000fe200000006ff */
[-C--:B------:R-:W-:Y:S01]  /*1460*/  FMUL.FTZ R54, R44, R10.reuse ;  /* 0x0000000a2c367220 */ /* 0x080fe20000410000 */
[--C-:B0-----:R-:W-:Y:S01]  /*1470*/  FFMA.FTZ R25, R9, R10, R20.reuse ;  /* 0x0000000a09197223 */ /* 0x101fe20000010014 */
[----:B------:R-:W-:-:S02]  /*1480*/  PRMT R20, R37, 0x7632, R20 ;  /* 0x0000763225147816 */ /* 0x000fc40000000014 */
[----:B------:R-:W-:Y:S01]  /*1490*/  FFMA.FTZ R21, R9, R54, R21 ;  /* 0x0000003609157223 */ /* 0x000fe20000010015 */
[----:B------:R-:W-:Y:S01]  /*14a0*/  FADD.FTZ R9, -R22, R53 ;  /* 0x0000003516097221 */ /* 0x000fe20000010100 */
[----:B------:R-:W-:Y:S01]  /*14b0*/  SHF.L.U32 R20, R20, 0x10, RZ ;  /* 0x0000001014147819 */ /* 0x000fe200000006ff */
[----:B------:R-:W-:Y:S02]  /*14c0*/  FFMA.FTZ R52, R0, R8, R45 ;  /* 0x0000000800347223 */ /* 0x000fe4000001002d */
[----:B------:R-:W-:Y:S01]  /*14d0*/  FMUL.FTZ R9, R2, R9 ;  /* 0x0000000902097220 */ /* 0x000fe20000410000 */
[C---:B------:R-:W-:Y:S01]  /*14e0*/  FADD.FTZ R16, -R22.reuse, R16 ;  /* 0x0000001016107221 */ /* 0x040fe20000010100 */
[----:B------:R-:W-:Y:S02]  /*14f0*/  FADD.FTZ R20, -R22, R20 ;  /* 0x0000001416147221 */ /* 0x000fe40000010100 */
[----:B------:R-:W-:Y:S01]  /*1500*/  FFMA.FTZ R54, R3, R9, R12 ;  /* 0x0000000903367223 */ /* 0x000fe2000001000c */
[----:B------:R-:W-:Y:S01]  /*1510*/  FMUL.FTZ R57, R52, -1.4426950216293334961 ;  /* 0xbfb8aa3b34397820 */ /* 0x000fe20000410000 */
[C---:B------:R-:W-:Y:S01]  /*1520*/  FMUL.FTZ R20, R2.reuse, R20 ;  /* 0x0000001402147220 */ /* 0x040fe20000410000 */
[----:B------:R-:W-:Y:S01]  /*1530*/  FMUL.FTZ R16, R2, R16 ;  /* 0x0000001002107220 */ /* 0x000fe20000410000 */
[----:B------:R-:W-:-:S02]  /*1540*/  FMUL.FTZ R60, R54, -1.4426950216293334961 ;  /* 0xbfb8aa3b363c7820 */ /* 0x000fc40000410000 */
[----:B------:R-:W-:Y:S01]  /*1550*/  FFMA.FTZ R55, R44, R20, R13 ;  /* 0x000000142c377223 */ /* 0x000fe2000001000d */
[----:B------:R-:W0:Y:S01]  /*1560*/  MUFU.EX2 R57, R57 ;  /* 0x0000003900397308 */ /* 0x000e220000000800 */
[----:B------:R-:W-:Y:S02]  /*1570*/  FFMA.FTZ R53, R23, R16, R11 ;  /* 0x0000001017357223 */ /* 0x000fe4000001000b */
[----:B------:R-:W-:Y:S02]  /*1580*/  FMUL.FTZ R56, R55, -1.4426950216293334961 ;  /* 0xbfb8aa3b37387820 */ /* 0x000fe40000410000 */
[----:B------:R-:W-:-:S03]  /*1590*/  FMUL.FTZ R58, R53, -1.4426950216293334961 ;  /* 0xbfb8aa3b353a7820 */ /* 0x000fc60000410000 */
[----:B------:R-:W1:Y:S08]  /*15a0*/  MUFU.EX2 R60, R60 ;  /* 0x0000003c003c7308 */ /* 0x000e700000000800 */
[----:B------:R-:W3:Y:S01]  /*15b0*/  MUFU.EX2 R56, R56 ;  /* 0x0000003800387308 */ /* 0x000ee20000000800 */
[----:B0-----:R-:W-:-:S07]  /*15c0*/  FADD.FTZ R57, R57, 1 ;  /* 0x3f80000039397421 */ /* 0x001fce0000010000 */
[----:B------:R-:W0:Y:S01]  /*15d0*/  MUFU.EX2 R58, R58 ;  /* 0x0000003a003a7308 */ /* 0x000e220000000800 */
[----:B-1----:R-:W-:Y:S01]  /*15e0*/  FADD.FTZ R60, R60, 1 ;  /* 0x3f8000003c3c7421 */ /* 0x002fe20000010000 */
[----:B------:R-:W-:Y:S01]  /*15f0*/  FFMA.FTZ R59, R0, R6, R59 ;  /* 0x00000006003b7223 */ /* 0x000fe2000001003b */
[----:B------:R-:W-:-:S03]  /*1600*/  FADD.FTZ R17, R17, R47 ;  /* 0x0000002f11117221 */ /* 0x000fc60000010000 */
[----:B------:R-:W-:Y:S02]  /*1610*/  FFMA.FTZ R59, R23, R47, R59 ;  /* 0x0000002f173b7223 */ /* 0x000fe4000001003b */
[----:B------:R-:W1:Y:S01]  /*1620*/  MUFU.RCP R57, R57 ;  /* 0x0000003900397308 */ /* 0x000e620000001000 */
[----:B---3--:R-:W-:-:S07]  /*1630*/  FADD.FTZ R47, R56, 1 ;  /* 0x3f800000382f7421 */ /* 0x008fce0000010000 */
[----:B------:R-:W3:Y:S01]  /*1640*/  MUFU.RCP R60, R60 ;  /* 0x0000003c003c7308 */ /* 0x000ee20000001000 */
[----:B0-----:R-:W-:-:S07]  /*1650*/  FADD.FTZ R58, R58, 1 ;  /* 0x3f8000003a3a7421 */ /* 0x001fce0000010000 */
[----:B------:R-:W0:Y:S01]  /*1660*/  MUFU.RCP R47, R47 ;  /* 0x0000002f002f7308 */ /* 0x000e220000001000 */
[----:B-1----:R-:W-:-:S07]  /*1670*/  FADD.FTZ R56, -R57, 1 ;  /* 0x3f80000039387421 */ /* 0x002fce0000010100 */
[----:B------:R-:W1:Y:S01]  /*1680*/  MUFU.RCP R58, R58 ;  /* 0x0000003a003a7308 */ /* 0x000e620000001000 */
[----:B------:R4:W-:Y:S01]  /*1690*/  STL [R1+0x20], R24 ;  /* 0x0000201801007387 */ /* 0x0009e20000100800 */
[----:B------:R-:W-:Y:S01]  /*16a0*/  FFMA.FTZ R59, R3, R7, R59 ;  /* 0x00000007033b7223 */ /* 0x000fe2000001003b */
[----:B------:R-:W-:-:S03]  /*16b0*/  FFMA.FTZ R52, R52, R56, 1 ;  /* 0x3f80000034347423 */ /* 0x000fc60000010038 */
[----:B------:R-:W-:Y:S01]  /*16c0*/  FFMA.FTZ R59, R44, R10, R59 ;  /* 0x0000000a2c3b7223 */ /* 0x000fe2000001003b */
[----:B----4-:R-:W-:Y:S01]  /*16d0*/  FADD.FTZ R24, R46, R10 ;  /* 0x0000000a2e187221 */ /* 0x010fe20000010000 */
[----:B---3--:R-:W-:Y:S01]  /*16e0*/  FADD.FTZ R46, -R60, 1 ;  /* 0x3f8000003c2e7421 */ /* 0x008fe20000010100 */
[----:B------:R-:W-:Y:S01]  /*16f0*/  FMUL.FTZ R10, R57, R52 ;  /* 0x00000034390a7220 */ /* 0x000fe20000410000 */
[----:B------:R-:W-:Y:S02]  /*1700*/  IMAD.U32 R52, R38, 0x10000, RZ ;  /* 0x0001000026347824 */ /* 0x000fe400078e00ff */
[----:B------:R-:W-:Y:S01]  /*1710*/  FFMA.FTZ R54, R54, R46, 1 ;  /* 0x3f80000036367423 */ /* 0x000fe2000001002e */
[----:B0-----:R-:W-:Y:S01]  /*1720*/  FADD.FTZ R46, -R47, 1 ;  /* 0x3f8000002f2e7421 */ /* 0x001fe20000010100 */
[----:B-1----:R-:W-:Y:S01]  /*1730*/  FADD.FTZ R56, -R58, 1 ;  /* 0x3f8000003a387421 */ /* 0x002fe20000010100 */
[----:B------:R-:W-:Y:S02]  /*1740*/  FMUL.FTZ R10, R52, R10 ;  /* 0x0000000a340a7220 */ /* 0x000fe40000410000 */
[----:B------:R-:W-:Y:S01]  /*1750*/  FFMA.FTZ R55, R55, R46, 1 ;  /* 0x3f80000037377423 */ /* 0x000fe2000001002e */
[----:B------:R-:W-:Y:S01]  /*1760*/  PRMT R46, R38, 0x7632, R46 ;  /* 0x00007632262e7816 */ /* 0x000fe2000000002e */
[----:B------:R-:W-:Y:S01]  /*1770*/  FFMA.FTZ R56, R53, R56, 1 ;  /* 0x3f80000035387423 */ /* 0x000fe20000010038 */
[----:B------:R-:W-:Y:S01]  /*1780*/  SHF.L.U32 R52, R40, 0x10, RZ ;  /* 0x0000001028347819 */ /* 0x000fe200000006ff */
[----:B------:R-:W-:Y:S01]  /*1790*/  FMUL.FTZ R53, R0, R10 ;  /* 0x0000000a00357220 */ /* 0x000fe20000410000 */
[----:B------:R-:W-:Y:S01]  /*17a0*/  SHF.L.U32 R46, R46, 0x10, RZ ;  /* 0x000000102e2e7819 */ /* 0x000fe200000006ff */
[----:B------:R-:W-:-:S02]  /*17b0*/  FMUL.FTZ R56, R58, R56 ;  /* 0x000000383a387220 */ /* 0x000fc40000410000 */
[----:B------:R-:W-:Y:S01]  /*17c0*/  FADD.FTZ R52, -R22, R52 ;  /* 0x0000003416347221 */ /* 0x000fe20000010100 */
[----:B------:R-:W-:Y:S01]  /*17d0*/  FMUL.FTZ R55, R47, R55 ;  /* 0x000000372f377220 */ /* 0x000fe20000410000 */
[----:B------:R-:W-:Y:S01]  /*17e0*/  FMUL.FTZ R47, R46, R56 ;  /* 0x000000382e2f7220 */ /* 0x000fe20000410000 */
[----:B------:R-:W-:Y:S01]  /*17f0*/  FFMA.FTZ R21, R8, R53, R21 ;  /* 0x0000003508157223 */ /* 0x000fe20000010015 */
[----:B------:R-:W-:Y:S01]  /*1800*/  FMUL.FTZ R53, R2, R52 ;  /* 0x0000003402357220 */ /* 0x000fe20000410000 */
[----:B------:R-:W-:Y:S01]  /*1810*/  FMUL.FTZ R60, R60, R54 ;  /* 0x000000363c3c7220 */ /* 0x000fe20000410000 */
[----:B------:R-:W-:Y:S02]  /*1820*/  FMUL.FTZ R52, R23, R47 ;  /* 0x0000002f17347220 */ /* 0x000fe40000410000 */
[----:B------:R-:W-:Y:S02]  /*1830*/  FFMA.FTZ R54, R0, R53, R45 ;  /* 0x0000003500367223 */ /* 0x000fe4000001002d */
[----:B------:R-:W-:-:S02]  /*1840*/  FFMA.FTZ R45, R16, R52, R21 ;  /* 0x00000034102d7223 */ /* 0x000fc40000010015 */
[----:B------:R-:W-:-:S06]  /*1850*/  FMUL.FTZ R52, R54, -1.4426950216293334961 ;  /* 0xbfb8aa3b36347820 */ /* 0x000fcc0000410000 */
[----:B------:R-:W0:Y:S01]  /*1860*/  MUFU.EX2 R52, R52 ;  /* 0x0000003400347308 */ /* 0x000e220000000800 */
[----:B------:R-:W-:Y:S01]  /*1870*/  PRMT R46, R39, 0x7632, R46 ;  /* 0x00007632272e7816 */ /* 0x000fe2000000002e */
[----:B------:R-:W-:-:S03]  /*1880*/  FADD.FTZ R21, R17, R47 ;  /* 0x0000002f11157221 */ /* 0x000fc60000010000 */
[----:B------:R-:W-:Y:S01]  /*1890*/  SHF.L.U32 R46, R46, 0x10, RZ ;  /* 0x000000102e2e7819 */ /* 0x000fe200000006ff */
[----:B------:R-:W-:Y:S01]  /*18a0*/  FFMA.FTZ R61, R16, R47, R61 ;  /* 0x0000002f103d7223 */ /* 0x000fe2000001003d */
[----:B------:R-:W-:Y:S01]  /*18b0*/  SHF.L.U32 R56, R41, 0x10, RZ ;  /* 0x0000001029387819 */ /* 0x000fe200000006ff */
[----:B------:R-:W-:Y:S02]  /*18c0*/  FFMA.FTZ R16, R0, R10, R59 ;  /* 0x0000000a00107223 */ /* 0x000fe4000001003b */
[----:B------:R-:W-:Y:S01]  /*18d0*/  FMUL.FTZ R46, R46, R55 ;  /* 0x000000372e2e7220 */ /* 0x000fe20000410000 */
[----:B------:R-:W-:Y:S01]  /*18e0*/  PRMT R55, R40, 0x7632, R55 ;  /* 0x0000763228377816 */ /* 0x000fe20000000037 */
[----:B0-----:R-:W-:Y:S01]  /*18f0*/  FADD.FTZ R17, R52, 1 ;  /* 0x3f80000034117421 */ /* 0x001fe20000010000 */
[----:B------:R-:W-:Y:S02]  /*1900*/  FFMA.FTZ R16, R23, R47, R16 ;  /* 0x0000002f17107223 */ /* 0x000fe40000010010 */
[----:B------:R-:W-:Y:S01]  /*1910*/  SHF.L.U32 R55, R55, 0x10, RZ ;  /* 0x0000001037377819 */ /* 0x000fe200000006ff */
[----:B------:R-:W-:Y:S01]  /*1920*/  FADD.FTZ R56, -R22, R56 ;  /* 0x0000003816387221 */ /* 0x000fe20000010100 */
[----:B------:R-:W-:Y:S01]  /*1930*/  PRMT R47, R41, 0x7632, R47 ;  /* 0x00007632292f7816 */ /* 0x000fe2000000002f */
[----:B------:R-:W3:Y:S01]  /*1940*/  LDL.LU R59, [R1+0x20] ;  /* 0x00002000013b7983 */ /* 0x000ee20000300800 */
[----:B------:R-:W0:Y:S01]  /*1950*/  MUFU.RCP R17, R17 ;  /* 0x0000001100117308 */ /* 0x000e220000001000 */
[----:B------:R-:W-:Y:S01]  /*1960*/  FMUL.FTZ R52, R2, R56 ;  /* 0x0000003802347220 */ /* 0x000fe20000410000 */
[----:B------:R-:W-:Y:S01]  /*1970*/  FADD.FTZ R55, -R22, R55 ;  /* 0x0000003716377221 */ /* 0x000fe20000010100 */
[----:B------:R-:W-:-:S02]  /*1980*/  IMAD.U32 R47, R47, 0x10000, RZ ;  /* 0x000100002f2f7824 */ /* 0x000fc400078e00ff */
[----:B------:R-:W-:Y:S01]  /*1990*/  FFMA.FTZ R12, R3, R52, R12 ;  /* 0x00000034030c7223 */ /* 0x000fe2000001000c */
[----:B------:R-:W-:Y:S01]  /*19a0*/  FMUL.FTZ R55, R2, R55 ;  /* 0x0000003702377220 */ /* 0x000fe20000410000 */
[----:B------:R-:W-:Y:S02]  /*19b0*/  FADD.FTZ R47, -R22, R47 ;  /* 0x0000002f162f7221 */ /* 0x000fe40000010100 */
[----:B------:R-:W-:Y:S01]  /*19c0*/  FMUL.FTZ R56, R12, -1.4426950216293334961 ;  /* 0xbfb8aa3b0c387820 */ /* 0x000fe20000410000 */
[----:B------:R-:W-:Y:S01]  /*19d0*/  FFMA.FTZ R11, R23, R55, R11 ;  /* 0x00000037170b7223 */ /* 0x000fe2000001000b */
[----:B------:R-:W-:-:S03]  /*19e0*/  FMUL.FTZ R47, R2, R47 ;  /* 0x0000002f022f7220 */ /* 0x000fc60000410000 */
[----:B------:R-:W-:Y:S01]  /*19f0*/  FMUL.FTZ R57, R11, -1.4426950216293334961 ;  /* 0xbfb8aa3b0b397820 */ /* 0x000fe20000410000 */
[----:B------:R-:W1:Y:S01]  /*1a00*/  MUFU.EX2 R56, R56 ;  /* 0x0000003800387308 */ /* 0x000e620000000800 */
[----:B------:R-:W-:Y:S01]  /*1a10*/  FFMA.FTZ R13, R44, R47, R13 ;  /* 0x0000002f2c0d7223 */ /* 0x000fe2000001000d */
[----:B0-----:R-:W-:-:S04]  /*1a20*/  FADD.FTZ R58, -R17, 1 ;  /* 0x3f800000113a7421 */ /* 0x001fc80000010100 */
[----:B------:R-:W-:Y:S01]  /*1a30*/  FFMA.FTZ R54, R54, R58, 1 ;  /* 0x3f80000036367423 */ /* 0x000fe2000001003a */
[----:B------:R-:W-:Y:S01]  /*1a40*/  FMUL.FTZ R58, R13, -1.4426950216293334961 ;  /* 0xbfb8aa3b0d3a7820 */ /* 0x000fe20000410000 */
[----:B------:R-:W0:Y:S08]  /*1a50*/  MUFU.EX2 R57, R57 ;  /* 0x0000003900397308 */ /* 0x000e300000000800 */
[----:B------:R-:W4:Y:S01]  /*1a60*/  MUFU.EX2 R58, R58 ;  /* 0x0000003a003a7308 */ /* 0x000f220000000800 */
[----:B-1----:R-:W-:-:S07]  /*1a70*/  FADD.FTZ R56, R56, 1 ;  /* 0x3f80000038387421 */ /* 0x002fce0000010000 */
[----:B------:R-:W1:Y:S01]  /*1a80*/  MUFU.RCP R56, R56 ;  /* 0x0000003800387308 */ /* 0x000e620000001000 */
[----:B0-----:R-:W-:-:S07]  /*1a90*/  FADD.FTZ R57, R57, 1 ;  /* 0x3f80000039397421 */ /* 0x001fce0000010000 */
[----:B------:R-:W0:Y:S01]  /*1aa0*/  MUFU.RCP R57, R57 ;  /* 0x0000003900397308 */ /* 0x000e220000001000 */
[----:B----4-:R-:W-:Y:S01]  /*1ab0*/  FADD.FTZ R58, R58, 1 ;  /* 0x3f8000003a3a7421 */ /* 0x010fe20000010000 */
[----:B------:R-:W-:-:S06]  /*1ac0*/  FMUL.FTZ R54, R17, R54 ;  /* 0x0000003611367220 */ /* 0x000fcc0000410000 */
[----:B------:R-:W4:Y:S01]  /*1ad0*/  MUFU.RCP R58, R58 ;  /* 0x0000003a003a7308 */ /* 0x000f220000001000 */
[----:B-1----:R-:W-:-:S04]  /*1ae0*/  FADD.FTZ R17, -R56, 1 ;  /* 0x3f80000038117421 */ /* 0x002fc80000010100 */
[----:B------:R-:W-:Y:S01]  /*1af0*/  FFMA.FTZ R12, R12, R17, 1 ;  /* 0x3f8000000c0c7423 */ /* 0x000fe20000010011 */
[----:B0-----:R-:W-:-:S04]  /*1b00*/  FADD.FTZ R17, -R57, 1 ;  /* 0x3f80000039117421 */ /* 0x001fc80000010100 */
[----:B------:R-:W-:Y:S01]  /*1b10*/  FFMA.FTZ R11, R11, R17, 1 ;  /* 0x3f8000000b0b7423 */ /* 0x000fe20000010011 */
[----:B----4-:R-:W-:-:S04]  /*1b20*/  FADD.FTZ R17, -R58, 1 ;  /* 0x3f8000003a117421 */ /* 0x010fc80000010100 */
[----:B------:R-:W-:Y:S01]  /*1b30*/  FFMA.FTZ R17, R13, R17, 1 ;  /* 0x3f8000000d117423 */ /* 0x000fe20000010011 */
[----:B------:R-:W-:Y:S01]  /*1b40*/  FMUL.FTZ R13, R56, R12 ;  /* 0x0000000c380d7220 */ /* 0x000fe20000410000 */
[----:B--2---:R-:W-:Y:S01]  /*1b50*/  PRMT R12, R42, 0x7632, R12 ;  /* 0x000076322a0c7816 */ /* 0x004fe2000000000c */
[----:B------:R-:W-:Y:S01]  /*1b60*/  FMUL.FTZ R57, R57, R11 ;  /* 0x0000000b39397220 */ /* 0x000fe20000410000 */
[----:B------:R-:W-:Y:S02]  /*1b70*/  PRMT R56, R43, 0x7632, R56 ;  /* 0x000076322b387816 */ /* 0x000fe40000000038 */
[----:B------:R-:W-:Y:S02]  /*1b80*/  SHF.L.U32 R11, R39, 0x10, RZ ;  /* 0x00000010270b7819 */ /* 0x000fe400000006ff */
[----:B------:R-:W-:Y:S01]  /*1b90*/  SHF.L.U32 R12, R12, 0x10, RZ ;  /* 0x000000100c0c7819 */ /* 0x000fe200000006ff */
[----:B------:R-:W-:Y:S01]  /*1ba0*/  FMUL.FTZ R17, R58, R17 ;  /* 0x000000113a117220 */ /* 0x000fe20000410000 */
[----:B------:R-:W-:Y:S01]  /*1bb0*/  SHF.L.U32 R56, R56, 0x10, RZ ;  /* 0x0000001038387819 */ /* 0x000fe200000006ff */
[----:B------:R-:W-:-:S02]  /*1bc0*/  FMUL.FTZ R11, R11, R60 ;  /* 0x0000003c0b0b7220 */ /* 0x000fc40000410000 */
[----:B------:R-:W-:Y:S01]  /*1bd0*/  FMUL.FTZ R57, R12, R57 ;  /* 0x000000390c397220 */ /* 0x000fe20000410000 */
[----:B------:R-:W-:Y:S01]  /*1be0*/  SHF.L.U32 R12, R42, 0x10, RZ ;  /* 0x000000102a0c7819 */ /* 0x000fe200000006ff */
[----:B------:R-:W-:Y:S01]  /*1bf0*/  FMUL.FTZ R56, R56, R17 ;  /* 0x0000001138387220 */ /* 0x000fe20000410000 */
[CC--:B------:R-:W-:Y:S01]  /*1c00*/  FMUL.FTZ R17, R3.reuse, R11.reuse ;  /* 0x0000000b03117220 */ /* 0x0c0fe20000410000 */
[----:B------:R-:W-:Y:S02]  /*1c10*/  FFMA.FTZ R16, R3, R11, R16 ;  /* 0x0000000b03107223 */ /* 0x000fe40000010010 */
[----:B------:R-:W-:Y:S01]  /*1c20*/  FMUL.FTZ R12, R12, R54 ;  /* 0x000000360c0c7220 */ /* 0x000fe20000410000 */
[----:B------:R-:W-:Y:S01]  /*1c30*/  FFMA.FTZ R45, R9, R17, R45 ;  /* 0x00000011092d7223 */ /* 0x000fe2000001002d */
[CC--:B------:R-:W-:Y:S01]  /*1c40*/  FMUL.FTZ R54, R44.reuse, R46.reuse ;  /* 0x0000002e2c367220 */ /* 0x0c0fe20000410000 */
[----:B------:R-:W-:-:S03]  /*1c50*/  FFMA.FTZ R16, R44, R46, R16 ;  /* 0x0000002e2c107223 */ /* 0x000fc60000010010 */
[C---:B------:R-:W-:Y:S01]  /*1c60*/  FFMA.FTZ R45, R20.reuse, R54, R45 ;  /* 0x00000036142d7223 */ /* 0x040fe2000001002d */
[----:B------:R-:W-:Y:S01]  /*1c70*/  FFMA.FTZ R20, R20, R46, R25 ;  /* 0x0000002e14147223 */ /* 0x000fe20000010019 */
[----:B------:R-:W-:Y:S01]  /*1c80*/  FADD.FTZ R46, R24, R46 ;  /* 0x0000002e182e7221 */ /* 0x000fe20000010000 */
[----:B------:R0:W5:Y:S04]  /*1c90*/  LDL.LU R25, [R1+0x3c] ;  /* 0x00003c0001197983 */ /* 0x0001680000300800 */
[----:B------:R0:W5:Y:S01]  /*1ca0*/  LDL.LU R24, [R1+0x38] ;  /* 0x0000380001187983 */ /* 0x0001620000300800 */
[----:B------:R-:W-:-:S04]  /*1cb0*/  IMAD.U32 R17, R43, 0x10000, RZ ;  /* 0x000100002b117824 */ /* 0x000fc800078e00ff */
[----:B------:R-:W-:Y:S01]  /*1cc0*/  FMUL.FTZ R13, R17, R13 ;  /* 0x0000000d110d7220 */ /* 0x000fe20000410000 */
[CC--:B------:R-:W-:Y:S01]  /*1cd0*/  FMUL.FTZ R17, R0.reuse, R12.reuse ;  /* 0x0000000c00117220 */ /* 0x0c0fe20000410000 */
[----:B------:R-:W-:-:S03]  /*1ce0*/  FFMA.FTZ R16, R0, R12, R16 ;  /* 0x0000000c00107223 */ /* 0x000fc60000010010 */
[----:B------:R-:W-:Y:S01]  /*1cf0*/  FFMA.FTZ R17, R53, R17, R45 ;  /* 0x0000001135117223 */ /* 0x000fe2000001002d */
[CC--:B------:R-:W-:Y:S01]  /*1d00*/  FMUL.FTZ R45, R23.reuse, R57.reuse ;  /* 0x00000039172d7220 */ /* 0x0c0fe20000410000 */
[----:B------:R-:W-:Y:S01]  /*1d10*/  FFMA.FTZ R16, R23, R57, R16 ;  /* 0x0000003917107223 */ /* 0x000fe20000010010 */
[----:B------:R-:W-:Y:S02]  /*1d20*/  FMUL.FTZ R23, R3, R13 ;  /* 0x0000000d03177220 */ /* 0x000fe40000410000 */
[----:B------:R-:W-:Y:S01]  /*1d30*/  FFMA.FTZ R17, R55, R45, R17 ;  /* 0x0000002d37117223 */ /* 0x000fe20000010011 */
[----:B------:R-:W-:-:S03]  /*1d40*/  FFMA.FTZ R16, R3, R13, R16 ;  /* 0x0000000d03107223 */ /* 0x000fc60000010010 */
[----:B------:R-:W-:Y:S01]  /*1d50*/  FFMA.FTZ R17, R52, R23, R17 ;  /* 0x0000001734117223 */ /* 0x000fe20000010011 */
[CC--:B------:R-:W-:Y:S01]  /*1d60*/  FMUL.FTZ R23, R44.reuse, R56.reuse ;  /* 0x000000382c177220 */ /* 0x0c0fe20000410000 */
[----:B------:R-:W-:-:S03]  /*1d70*/  FFMA.FTZ R16, R44, R56, R16 ;  /* 0x000000382c107223 */ /* 0x000fc60000010010 */
[----:B------:R-:W-:Y:S01]  /*1d80*/  FFMA.FTZ R17, R47, R23, R17 ;  /* 0x000000172f117223 */ /* 0x000fe20000010011 */
[----:B------:R-:W-:-:S04]  /*1d90*/  UIADD3 UR9, UP0, UR11, 0x14, URZ ;  /* 0x000000140b097890 */ /* 0x000fc8000ff1e03f */
[----:B------:R-:W-:Y:S02]  /*1da0*/  UIADD3.X UR10, URZ, UR5, URZ, UP0, !UPT ;  /* 0x000000053f0a7290 */ /* 0x000fe400087fe43f */
[----:B------:R-:W-:-:S04]  /*1db0*/  UISETP.GE.U32.AND UP0, UPT, UR9, UR16, UPT ;  /* 0x000000100900728c */ /* 0x000fc8000bf06070 */
[----:B------:R-:W-:Y:S01]  /*1dc0*/  UISETP.GE.AND.EX UP0, UPT, UR10, UR7, UPT, UP0 ;  /* 0x000000070a00728c */ /* 0x000fe2000bf06300 */
[----:B------:R-:W-:Y:S01]  /*1dd0*/  FFMA.FTZ R14, R51, R4, R14 ;  /* 0x00000004330e7223 */ /* 0x000fe2000001000e */
[----:B------:R-:W-:Y:S01]  /*1de0*/  FADD.FTZ R15, R4, R15 ;  /* 0x0000000f040f7221 */ /* 0x000fe20000010000 */
[----:B------:R-:W-:-:S03]  /*1df0*/  FFMA.FTZ R18, R50, R5, R18 ;  /* 0x0000000532127223 */ /* 0x000fc60000010012 */
[----:B------:R-:W-:Y:S01]  /*1e00*/  PLOP3.LUT P0, PT, PT, PT, UP0, 0x80, 0x0 ;  /* 0x000000000000781c */ /* 0x000fe20003f0f008 */
[----:B------:R-:W-:Y:S01]  /*1e10*/  FADD.FTZ R19, R5, R19 ;  /* 0x0000001305137221 */ /* 0x000fe20000010000 */
        /* <DEDUP_REMOVED lines=9> */
[----:B------:R-:W-:Y:S01]  /*1eb0*/  FFMA.FTZ R14, R53, R12, R14 ;  /* 0x0000000c350e7223 */ /* 0x000fe2000001000e */
[----:B------:R-:W-:Y:S01]  /*1ec0*/  FADD.FTZ R15, R15, R12 ;  /* 0x0000000c0f0f7221 */ /* 0x000fe20000010000 */
[----:B------:R-:W-:Y:S01]  /*1ed0*/  FFMA.FTZ R18, R52, R13, R18 ;  /* 0x0000000d34127223 */ /* 0x000fe20000010012 */
[----:B------:R-:W-:Y:S01]  /*1ee0*/  FADD.FTZ R19, R19, R13 ;  /* 0x0000000d13137221 */ /* 0x000fe20000010000 */
[----:B---3--:R1:W-:Y:S02]  /*1ef0*/  STS.64 [R59], R16 ;  /* 0x000000103b007388 */ /* 0x0083e40000000a00 */
[----:B-1----:R-:W1:Y:S01]  /*1f00*/  S2R R59, SR_TID.X ;  /* 0x00000000003b7919 */ /* 0x002e620000002100 */
[----:B------:R-:W-:Y:S01]  /*1f10*/  FADD.FTZ R17, R21, R57 ;  /* 0x0000003915117221 */ /* 0x000fe20000010000 */
[----:B------:R-:W-:Y:S01]  /*1f20*/  FFMA.FTZ R16, R55, R57, R61 ;  /* 0x0000003937107223 */ /* 0x000fe2000001003d */
[----:B------:R-:W-:Y:S01]  /*1f30*/  FADD.FTZ R21, R46, R56 ;  /* 0x000000382e157221 */ /* 0x000fe20000010000 */
[----:B------:R-:W-:Y:S01]  /*1f40*/  BAR.SYNC.DEFER_BLOCKING 0x0 ;  /* 0x0000000000007b1d */ /* 0x000fe20000010000 */
[----:B-1----:R-:W-:-:S05]  /*1f50*/  ISETP.GT.U32.AND P1, PT, R59, 0xf, PT ;  /* 0x0000000f3b00780c */ /* 0x002fca0003f24070 */
[----:B0-----:R-:W-:Y:S08]  /*1f60*/  @!P0 BRA `(.L_x_1257) ;  /* 0x0000000000d48947 */ /* 0x001ff00003800000 */
[----:B------:R-:W2:Y:S04]  /*1f70*/  LDL R61, [R1+0x34] ;  /* 0x00003400013d7983 */ /* 0x000ea80000100800 */
[----:B------:R-:W3:Y:S04]  /*1f80*/  LDL R60, [R1+0x30] ;  /* 0x00003000013c7983 */ /* 0x000ee80000100800 */
[----:B------:R-:W4:Y:S04]  /*1f90*/  LDL R58, [R1+0x2c] ;  /* 0x00002c00013a7983 */ /* 0x000f280000100800 */
[----:B------:R-:W4:Y:S01]  /*1fa0*/  LDL R54, [R1+0x28] ;  /* 0x0000280001367983 */ /* 0x000f220000100800 */
[----:B------:R-:W0:Y:S01]  /*1fb0*/  S2UR UR15, SR_CgaCtaId ;  /* 0x00000000000f79c3 */ /* 0x000e220000008800 */
[----:B------:R-:W-:Y:S01]  /*1fc0*/  UMOV UR5, 0x400 ;  /* 0x0000040000057882 */ /* 0x000fe20000000000 */
[----:B------:R-:W-:Y:S01]  /*1fd0*/  SHF.L.U32 R44, R59, 0x1, RZ ;  /* 0x000000013b2c7819 */ /* 0x000fe200000006ff */
[----:B------:R-:W1:Y:S03]  /*1fe0*/  S2R R57, SR_TID.X ;  /* 0x0000000000397919 */ /* 0x000e660000002100 */
[----:B------:R-:W-:Y:S01]  /*1ff0*/  LOP3.LUT R44, R44, 0x18, RZ, 0xc0, !PT ;  /* 0x000000182c2c7812 */ /* 0x000fe200078ec0ff */
[----:B0-----:R-:W-:-:S06]  /*2000*/  ULEA UR5, UR15, UR5, 0x18 ;  /* 0x000000050f057291 */ /* 0x001fcc000f8ec03f */
[----:B------:R-:W-:-:S04]  /*2010*/  LEA R23, R59, UR5, 0x5 ;  /* 0x000000053b177c11 */ /* 0x000fc8000f8e28ff */
[----:B------:R-:W-:Y:S02]  /*2020*/  IADD3 R45, R23, R44, RZ ;  /* 0x0000002c172d7210 */ /* 0x000fe40007ffe0ff */
[----:B-1----:R-:W-:-:S03]  /*2030*/  SHF.R.S32.HI R55, RZ, 0x1f, R57 ;  /* 0x0000001fff377819 */ /* 0x002fc60000011439 */
[----:B------:R0:W-:Y:S01]  /*2040*/  STS.64 [R45], R14 ;  /* 0x0000000e2d007388 */ /* 0x0001e20000000a00 */
[----:B------:R-:W-:-:S04]  /*2050*/  LEA.HI R55, R55, R57, RZ, 0x2 ;  /* 0x0000003937377211 */ /* 0x000fc800078f10ff */
[----:B------:R-:W-:Y:S02]  /*2060*/  SHF.R.S32.HI R55, RZ, 0x2, R55 ;  /* 0x00000002ff377819 */ /* 0x000fe40000011437 */
[----:B0-----:R-:W-:-:S04]  /*2070*/  LOP3.LUT R45, R44, 0x8, RZ, 0x3c, !PT ;  /* 0x000000082c2d7812 */ /* 0x001fc800078e3cff */
[----:B------:R-:W-:-:S05]  /*2080*/  IADD3 R45, R23, R45, RZ ;  /* 0x0000002d172d7210 */ /* 0x000fca0007ffe0ff */
[----:B------:R0:W-:Y:S02]  /*2090*/  STS.64 [R45], R16 ;  /* 0x000000102d007388 */ /* 0x0001e40000000a00 */
[C---:B0-----:R-:W-:Y:S02]  /*20a0*/  LOP3.LUT R45, R44.reuse, 0x10, RZ, 0x3c, !PT ;  /* 0x000000102c2d7812 */ /* 0x041fe400078e3cff */
[----:B------:R-:W-:Y:S02]  /*20b0*/  LOP3.LUT R44, R44, 0x18, RZ, 0x3c, !PT ;  /* 0x000000182c2c7812 */ /* 0x000fe400078e3cff */
[----:B------:R-:W-:-:S03]  /*20c0*/  IADD3 R45, R23, R45, RZ ;  /* 0x0000002d172d7210 */ /* 0x000fc60007ffe0ff */
[----:B------:R-:W-:Y:S01]  /*20d0*/  IMAD.IADD R44, R23, 0x1, R44 ;  /* 0x00000001172c7824 */ /* 0x000fe200078e022c */
[----:B------:R-:W-:Y:S01]  /*20e0*/  LEA R23, R55, UR5, 0x5 ;  /* 0x0000000537177c11 */ /* 0x000fe2000f8e28ff */
[----:B------:R-:W-:Y:S01]  /*20f0*/  STS.64 [R45], R18 ;  /* 0x000000122d007388 */ /* 0x000fe20000000a00 */
[----:B------:R-:W-:-:S03]  /*2100*/  USHF.R.U32.HI UR5, URZ, 0x2, UR6 ;  /* 0x000000023f057899 */ /* 0x000fc60008011606 */
[----:B------:R2:W-:Y:S01]  /*2110*/  STS.64 [R44], R20 ;  /* 0x000000142c007388 */ /* 0x0005e20000000a00 */
[----:B------:R-:W-:-:S04]  /*2120*/  USHF.L.U32 UR5, UR5, 0x4, URZ ;  /* 0x0000000405057899 */ /* 0x000fc8000800063f */
[----:B------:R-:W-:Y:S01]  /*2130*/  ULOP3.LUT UR5, UR5, 0xfffffff0, UR17, 0xe2, !UPT ;  /* 0xfffffff005057892 */ /* 0x000fe2000f8ee211 */
[-C--:B--2---:R-:W-:Y:S01]  /*2140*/  LEA R44, R61, R23.reuse, 0x3 ;  /* 0x000000173d2c7211 */ /* 0x084fe200078e18ff */
[----:B------:R-:W-:Y:S01]  /*2150*/  BAR.SYNC.DEFER_BLOCKING 0x0 ;  /* 0x0000000000007b1d */ /* 0x000fe20000010000 */
[----:B---3--:R-:W-:-:S05]  /*2160*/  LEA R46, R60, R23, 0x3 ;  /* 0x000000173c2e7211 */ /* 0x008fca00078e18ff */
[----:B------:R-:W0:Y:S04]  /*2170*/  LDS.64 R44, [R44] ;  /* 0x000000002c2c7984 */ /* 0x000e280000000a00 */
[----:B------:R-:W1:Y:S01]  /*2180*/  LDS.64 R46, [R46+0xa00] ;  /* 0x000a00002e2e7984 */ /* 0x000e620000000a00 */
[----:B0-----:R-:W-:Y:S01]  /*2190*/  FADD.FTZ R44, RZ, R44 ;  /* 0x0000002cff2c7221 */ /* 0x001fe20000010000 */
[----:B------:R-:W-:-:S03]  /*21a0*/  FADD.FTZ R45, RZ, R45 ;  /* 0x0000002dff2d7221 */ /* 0x000fc60000010000 */
[----:B-1----:R-:W-:Y:S01]  /*21b0*/  FADD.FTZ R46, R44, R46 ;  /* 0x0000002e2c2e7221 */ /* 0x002fe20000010000 */
[----:B----4-:R-:W-:Y:S01]  /*21c0*/  LEA R44, R58, R23, 0x3 ;  /* 0x000000173a2c7211 */ /* 0x010fe200078e18ff */
[----:B------:R-:W-:-:S05]  /*21d0*/  FADD.FTZ R47, R45, R47 ;  /* 0x0000002f2d2f7221 */ /* 0x000fca0000010000 */
[----:B------:R-:W0:Y:S02]  /*21e0*/  LDS.64 R44, [R44+0x1400] ;  /* 0x001400002c2c7984 */ /* 0x000e240000000a00 */
[----:B0-----:R-:W-:Y:S01]  /*21f0*/  FADD.FTZ R46, R46, R44 ;  /* 0x0000002c2e2e7221 */ /* 0x001fe20000010000 */
[----:B------:R-:W-:Y:S01]  /*2200*/  LEA R44, R54, R23, 0x3 ;  /* 0x00000017362c7211 */ /* 0x000fe200078e18ff */
[----:B------:R-:W-:Y:S01]  /*2210*/  FADD.FTZ R47, R47, R45 ;  /* 0x0000002d2f2f7221 */ /* 0x000fe20000010000 */
[----:B------:R-:W-:-:S04]  /*2220*/  IMAD.U32 R23, RZ, RZ, UR5 ;  /* 0x00000005ff177e24 */ /* 0x000fc8000f8e00ff */
[----:B------:R-:W0:Y:S01]  /*2230*/  LDS.64 R44, [R44+0x1e00] ;  /* 0x001e00002c2c7984 */ /* 0x000e220000000a00 */
[----:B------:R-:W-:-:S05]  /*2240*/  IMAD R23, R23, 0x500, R59 ;  /* 0x0000050017177824 */ /* 0x000fca00078e023b */
[----:B------:R-:W-:-:S04]  /*2250*/  IADD3 R23, R23, UR14, RZ ;  /* 0x0000000e17177c10 */ /* 0x000fc8000fffe0ff */
[----:B------:R-:W-:Y:S01]  /*2260*/  SHF.L.U32 R23, R23, 0x1, RZ ;  /* 0x0000000117177819 */ /* 0x000fe200000006ff */
[----:B0-----:R-:W-:Y:S01]  /*2270*/  FADD.FTZ R45, R47, R45 ;  /* 0x0000002d2f2d7221 */ /* 0x001fe20000010000 */
[----:B------:R-:W-:Y:S02]  /*2280*/  FADD.FTZ R44, R46, R44 ;  /* 0x0000002c2e2c7221 */ /* 0x000fe40000010000 */
[----:B------:R-:W0:Y:S02]  /*2290*/  LDC.64 R46, c[0x0][0x260] ;  /* 0x00009800ff2e7b82 */ /* 0x000e240000000a00 */
[----:B0-----:R-:W-:-:S05]  /*22a0*/  IMAD.WIDE.U32 R46, R23, 0x4, R46 ;  /* 0x00000004172e7825 */ /* 0x001fca00078e002e */
[----:B------:R0:W-:Y:S02]  /*22b0*/  STG.E.64 desc[UR12][R46.64+0x5000], R44 ;  /* 0x0050002c2e007986 */ /* 0x0001e4000c101b0c */
.L_x_1257:
[----:B------:R-:W-:Y:S01]  /*22c0*/  BSSY B0, `(.L_x_1258) ;  /* 0x00000d1000007945 */ /* 0x000fe20003800000 */
[----:B0-----:R-:W-:-:S03]  /*22d0*/  CS2R R44, SRZ ;  /* 0x00000000002c7805 */ /* 0x001fc6000001ff00 */
[----:B------:R-:W-:Y:S05]  /*22e0*/  @P1 BRA `(.L_x_1259) ;  /* 0x0000000c00381947 */ /* 0x000fea0003800000 */
[----:B------:R-:W-:Y:S01]  /*22f0*/  USHF.L.U32 UR5, UR11, 0x2, URZ ;  /* 0x000000020b057899 */ /* 0x000fe2000800063f */
[----:B------:R-:W-:Y:S01]  /*2300*/  MOV R44, 0x50 ;  /* 0x00000050002c7802 */ /* 0x000fe20000000f00 */
[----:B------:R-:W-:Y:S01]  /*2310*/  HFMA2.MMA R45, -RZ, RZ, 0, 2.384185791015625e-06 ;  /* 0x00000028ff2d7435 */ /* 0x000fe200000001ff */
[----:B------:R-:W-:Y:S01]  /*2320*/  SHF.L.U32 R54, R59, 0x3, RZ ;  /* 0x000000033b367819 */ /* 0x000fe200000006ff */
[----:B------:R-:W-:Y:S01]  /*2330*/  ULOP3.LUT UR5, UR5, 0xc, URZ, 0xc0, !UPT ;  /* 0x0000000c05057892 */ /* 0x000fe2000f8ec03f */
[----:B------:R-:W-:Y:S02]  /*2340*/  HFMA2.MMA R56, -RZ, RZ, 0, 2.384185791015625e-06 ;  /* 0x00000028ff387435 */ /* 0x000fe400000001ff */
[----:B------:R-:W-:-:S03]  /*2350*/  LOP3.LUT R54, R54, 0x18, RZ, 0xc0, !PT ;  /* 0x0000001836367812 */ /* 0x000fc600078ec0ff */
[----:B------:R-:W-:-:S05]  /*2360*/  LEA.HI R23, R59, UR5, RZ, 0x1e ;  /* 0x000000053b177c11 */ /* 0x000fca000f8ff0ff */
[----:B------:R-:W-:-:S05]  /*2370*/  IMAD R23, R23, R44, -UR14 ;  /* 0x8000000e17177e24 */ /* 0x000fca000f8e022c */
[----:B------:R-:W-:-:S04]  /*2380*/  SHF.R.S32.HI R44, RZ, 0x1f, R23 ;  /* 0x0000001fff2c7819 */ /* 0x000fc80000011417 */
[----:B------:R-:W-:-:S04]  /*2390*/  LEA.HI R44, R44, R23, RZ, 0x2 ;  /* 0x000000172c2c7211 */ /* 0x000fc800078f10ff */
[----:B------:R-:W-:-:S05]  /*23a0*/  SHF.R.S32.HI R44, RZ, 0x2, R44 ;  /* 0x00000002ff2c7819 */ /* 0x000fca000001142c */
[----:B------:R-:W-:Y:S02]  /*23b0*/  IMAD R44, R44, R45, UR8 ;  /* 0x000000082c2c7e24 */ /* 0x000fe4000f8e022d */
[----:B------:R-:W-:-:S03]  /*23c0*/  VIADD R45, R23, 0x4 ;  /* 0x00000004172d7836 */ /* 0x000fc60000000000 */
[----:B------:R-:W-:Y:S02]  /*23d0*/  IADD3 R44, R44, R54, RZ ;  /* 0x000000362c2c7210 */ /* 0x000fe40007ffe0ff */
        /* <DEDUP_REMOVED lines=182> */
[----:B------:R-:W-:-:S03]  /*2f40*/  FADD.FTZ R47, R47, R45 ;  /* 0x0000002d2f2f7221 */ /* 0x000fc60000010000 */
[----:B------:R-:W-:Y:S01]  /*2f50*/  LEA.HI R44, R44, R23, RZ, 0x2 ;  /* 0x000000172c2c7211 */ /* 0x000fe200078f10ff */
[----:B------:R-:W-:-:S03]  /*2f60*/  HFMA2.MMA R23, -RZ, RZ, 0, 2.384185791015625e-06 ;  /* 0x00000028ff177435 */ /* 0x000fc600000001ff */
[----:B------:R-:W-:-:S07]  /*2f70*/  SHF.R.S32.HI R44, RZ, 0x2, R44 ;  /* 0x00000002ff2c7819 */ /* 0x000fce000001142c */
[----:B------:R-:W-:-:S05]  /*2f80*/  IMAD R44, R44, R23, UR8 ;  /* 0x000000082c2c7e24 */ /* 0x000fca000f8e0217 */
[----:B------:R-:W-:-:S06]  /*2f90*/  IADD3 R44, R54, R44, RZ ;  /* 0x0000002c362c7210 */ /* 0x000fcc0007ffe0ff */
[----:B------:R-:W0:Y:S02]  /*2fa0*/  LDS.64 R44, [R44] ;  /* 0x000000002c2c7984 */ /* 0x000e240000000a00 */
[----:B0-----:R-:W-:Y:S01]  /*2fb0*/  FADD.FTZ R44, R46, R44 ;  /* 0x0000002c2e2c7221 */ /* 0x001fe20000010000 */
[----:B------:R-:W-:-:S07]  /*2fc0*/  FADD.FTZ R45, R47, R45 ;  /* 0x0000002d2f2d7221 */ /* 0x000fce0000010000 */
.L_x_1259:
[----:B------:R-:W-:Y:S05]  /*2fd0*/  BSYNC B0 ;  /* 0x0000000000007941 */ /* 0x000fea0003800000 */
.L_x_1258:
[----:B------:R-:W0:Y:S01]  /*2fe0*/  SHFL.BFLY PT, R47, R44, 0x2, 0x1f ;  /* 0x0c401f002c2f7f89 */ /* 0x000e2200000e0000 */
[----:B------:R-:W-:Y:S01]  /*2ff0*/  LOP3.LUT P1, RZ, R59, 0xfffffff3, RZ, 0xc0, !PT ;  /* 0xfffffff33bff7812 */ /* 0x000fe2000782c0ff */
[----:B------:R-:W-:Y:S01]  /*3000*/  BSSY B0, `(.L_x_1260) ;  /* 0x0000017000007945 */ /* 0x000fe20003800000 */
[----:B-----5:R-:W-:Y:S01]  /*3010*/  PRMT R46, R24, 0x7632, R46 ;  /* 0x00007632182e7816 */ /* 0x020fe2000000002e */
[----:B------:R-:W1:Y:S01]  /*3020*/  SHFL.BFLY PT, R23, R45, 0x2, 0x1f ;  /* 0x0c401f002d177f89 */ /* 0x000e6200000e0000 */
[----:B0-----:R-:W-:Y:S01]  /*3030*/  FADD.FTZ R47, R47, R44 ;  /* 0x0000002c2f2f7221 */ /* 0x001fe20000010000 */
[----:B-1----:R-:W-:-:S04]  /*3040*/  FADD.FTZ R44, R23, R45 ;  /* 0x0000002d172c7221 */ /* 0x002fc80000010000 */
[----:B------:R-:W0:Y:S01]  /*3050*/  SHFL.BFLY PT, R54, R47, 0x1, 0x1f ;  /* 0x0c201f002f367f89 */ /* 0x000e2200000e0000 */
[----:B------:R-:W-:-:S03]  /*3060*/  PRMT R23, R25, 0x7632, R23 ;  /* 0x0000763219177816 */ /* 0x000fc60000000017 */
        /* <DEDUP_REMOVED lines=10> */
[----:B------:R-:W-:Y:S02]  /*3110*/  LOP3.LUT R44, R45, 0xfffffff0, R44, 0xe2, !PT ;  /* 0xfffffff02d2c7812 */ /* 0x000fe400078ee22c */
[----:B------:R-:W-:-:S04]  /*3120*/  MOV R45, UR5 ;  /* 0x00000005002d7c02 */ /* 0x000fc80008000f00 */
[----:B------:R-:W-:-:S04]  /*3130*/  LEA R44, R45, R44, 0x6 ;  /* 0x0000002c2d2c7211 */ /* 0x000fc800078e30ff */
[----:B------:R-:W-:-:S05]  /*3140*/  SHF.L.U32 R44, R44, 0x1, RZ ;  /* 0x000000012c2c7819 */ /* 0x000fca00000006ff */
[----:B0-----:R-:W-:-:S05]  /*3150*/  IMAD.WIDE.U32 R44, R44, 0x4, R54 ;  /* 0x000000042c2c7825 */ /* 0x001fca00078e0036 */
[----:B------:R0:W-:Y:S02]  /*3160*/  STG.E.64 desc[UR12][R44.64], R24 ;  /* 0x000000182c007986 */ /* 0x0001e4000c101b0c */
.L_x_1261:
[----:B------:R-:W-:Y:S05]  /*3170*/  BSYNC B0 ;  /* 0x0000000000007941 */ /* 0x000fea0003800000 */
.L_x_1260:
        /* <DEDUP_REMOVED lines=25> */
[----:B0-----:R-:W0:Y:S01]  /*3310*/  LDC.64 R44, c[0x0][0x268] ;  /* 0x00009a00ff2c7b82 */ /* 0x001e220000000a00 */
        /* <DEDUP_REMOVED lines=9> */
.L_x_1264:
[----:B------:R-:W2:Y:S04]  /*33b0*/  LD.E.STRONG.GPU R45, desc[UR12][R24.64] ;  /* 0x0000000c182d7980 */ /* 0x000ea8000c10f900 */
[----:B--2---:R-:W-:Y:S01]  /*33c0*/  CCTL.IVALL ;  /* 0x00000000ff00798f */ /* 0x004fe20002000000 */
[----:B------:R-:W-:Y:S05]  /*33d0*/  YIELD ;  /* 0x0000000000007946 */ /* 0x000fea0003800000 */
[----:B-----5:R-:W-:-:S04]  /*33e0*/  LOP3.LUT R45, R45, R44, RZ, 0x3c, !PT ;  /* 0x0000002c2d2d7212 */ /* 0x020fc800078e3cff */
[----:B------:R-:W-:-:S13]  /*33f0*/  ISETP.GT.AND P1, PT, R45, -0x1, PT ;  /* 0xffffffff2d00780c */ /* 0x000fda0003f24270 */
[----:B------:R-:W-:Y:S05]  /*3400*/  @P1 BRA `(.L_x_1264) ;  /* 0xfffffffc00e81947 */ /* 0x000fea000383ffff */
.L_x_1263:
[----:B------:R-:W-:Y:S05]  /*3410*/  WARPSYNC.ALL ;  /* 0x0000000000007948 */ /* 0x000fea0003800000 */
[----:B------:R-:W-:Y:S06]  /*3420*/  BAR.SYNC.DEFER_BLOCKING 0x0 ;  /* 0x0000000000007b1d */ /* 0x000fec0000010000 */
[----:B------:R-:W-:Y:S05]  /*3430*/  BRA `(.L_x_1265) ;  /* 0x0000000000687947 */ /* 0x000fea0003800000 */
.L_x_1262:
[----:B0-----:R-:W0:Y:S01]  /*3440*/  S2R R24, SR_TID.X ;  /* 0x0000000000187919 */ /* 0x001e220000002100 */
        /* <DEDUP_REMOVED lines=9> */
[----:B------:R-:W-:-:S05]  /*34e0*/  MOV R24, UR5 ;  /* 0x0000000500187c02 */ /* 0x000fca0008000f00 */
[----:B0-----:R-:W-:Y:S01]  /*34f0*/  IMAD.WIDE.U32 R24, R24, 0x4, R44 ;  /* 0x0000000418187825 */ /* 0x001fe200078e002c */
[----:B------:R-:W-:-:S04]  /*3500*/  MOV R44, 0x7fffffb1 ;  /* 0x7fffffb1002c7802 */ /* 0x000fc80000000f00 */
[----:B------:R-:W-:Y:S01]  /*3510*/  SEL R44, R44, 0x1, !P1 ;  /* 0x000000012c2c7807 */ /* 0x000fe20004800000 */
[----:B------:R-:W-:Y:S06]  /*3520*/  MEMBAR.ALL.GPU ;  /* 0x0000000000007992 */ /* 0x000fec000000a000 */
[----:B------:R-:W-:-:S00]  /*3530*/  ERRBAR ;  /* 0x00000000000079ab */ /* 0x000fc00000000000 */
[----:B------:R-:W-:Y:S06]  /*3540*/  CGAERRBAR ;  /* 0x00000000000075ab */ /* 0x000fec0000000000 */
[----:B------:R0:W5:Y:S02]  /*3550*/  ATOM.E.ADD.STRONG.GPU PT, R44, desc[UR12][R24.64], R44 ;  /* 0x0000002c182c798a */ /* 0x00016400081ee1cc */
.L_x_1267:
[----:B------:R-:W2:Y:S04]  /*3560*/  LD.E.STRONG.GPU R45, desc[UR12][R24.64] ;  /* 0x0000000c182d7980 */ /* 0x000ea8000c10f900 */
[----:B--2---:R-:W-:Y:S01]  /*3570*/  CCTL.IVALL ;  /* 0x00000000ff00798f */ /* 0x004fe20002000000 */
[----:B------:R-:W-:Y:S05]  /*3580*/  YIELD ;  /* 0x0000000000007946 */ /* 0x000fea0003800000 */
[----:B-----5:R-:W-:-:S04]  /*3590*/  LOP3.LUT R45, R45, R44, RZ, 0x3c, !PT ;  /* 0x0000002c2d2d7212 */ /* 0x020fc800078e3cff */
[----:B------:R-:W-:-:S13]  /*35a0*/  ISETP.GT.AND P1, PT, R45, -0x1, PT ;  /* 0xffffffff2d00780c */ /* 0x000fda0003f24270 */
[----:B------:R-:W-:Y:S05]  /*35b0*/  @P1 BRA `(.L_x_1267) ;  /* 0xfffffffc00e81947 */ /* 0x000fea000383ffff */
.L_x_1266:
[----:B------:R-:W-:Y:S05]  /*35c0*/  WARPSYNC.ALL ;  /* 0x0000000000007948 */ /* 0x000fea0003800000 */
[----:B------:R-:W-:Y:S06]  /*35d0*/  BAR.SYNC.DEFER_BLOCKING 0x0 ;  /* 0x0000000000007b1d */ /* 0x000fec0000010000 */
.L_x_1265:
[----:B------:R-:W1:Y:S01]  /*35e0*/  S2R R47, SR_TID.X ;  /* 0x00000000002f7919 */ /* 0x000e620000002100 */
[----:B0-----:R-:W2:Y:S01]  /*35f0*/  LDL.LU R45, [R1+0x24] ;  /* 0x00002400012d7983 */ /* 0x001ea20000300800 */
[----:B------:R-:W-:Y:S01]  /*3600*/  MOV R25, UR4 ;  /* 0x0000000400197c02 */ /* 0x000fe20008000f00 */
[----:B------:R-:W0:Y:S01]  /*3610*/  S2UR UR14, SR_CgaCtaId ;  /* 0x00000000000e79c3 */ /* 0x000e220000008800 */
[----:B------:R-:W-:Y:S01]  /*3620*/  UMOV UR5, 0x400 ;  /* 0x0000040000057882 */ /* 0x000fe20000000000 */
[----:B------:R-:W-:Y:S01]  /*3630*/  IMAD.U32 R26, R26, 0x10000, RZ ;  /* 0x000100001a1a7824 */ /* 0x000fe200078e00ff */
[----:B-1----:R-:W-:Y:S02]  /*3640*/  ISETP.GT.U32.AND P1, PT, R47, 0x3f, PT ;  /* 0x0000003f2f00780c */ /* 0x002fe40003f24070 */
[----:B------:R-:W-:Y:S02]  /*3650*/  SHF.L.U32 R46, R46, 0x10, RZ ;  /* 0x000000102e2e7819 */ /* 0x000fe400000006ff */
[----:B------:R-:W-:Y:S01]  /*3660*/  SHF.L.U32 R28, R28, 0x10, RZ ;  /* 0x000000101c1c7819 */ /* 0x000fe200000006ff */
[----:B------:R-:W-:Y:S01]  /*3670*/  USHF.L.U32 UR11, UR11, 0x2, URZ ;  /* 0x000000020b0b7899 */ /* 0x000fe2000800063f */
[----:B------:R-:W-:Y:S01]  /*3680*/  IMAD.U32 R27, R27, 0x10000, RZ ;  /* 0x000100001b1b7824 */ /* 0x000fe200078e00ff */
[----:B------:R-:W-:-:S02]  /*3690*/  SHF.L.U32 R32, R32, 0x10, RZ ;  /* 0x0000001020207819 */ /* 0x000fc400000006ff */
[----:B------:R-:W-:Y:S02]  /*36a0*/  SHF.L.U32 R23, R23, 0x10, RZ ;  /* 0x0000001017177819 */ /* 0x000fe400000006ff */
[----:B------:R-:W-:Y:S02]  /*36b0*/  SHF.L.U32 R29, R29, 0x10, RZ ;  /* 0x000000101d1d7819 */ /* 0x000fe400000006ff */
[----:B------:R-:W-:Y:S01]  /*36c0*/  SHF.L.U32 R30, R30, 0x10, RZ ;  /* 0x000000101e1e7819 */ /* 0x000fe200000006ff */
[----:B------:R-:W1:Y:S01]  /*36d0*/  @!P1 LDC R24, c[0x0][0x10] ;  /* 0x00000400ff189b82 */ /* 0x000e620000000800 */
[----:B------:R-:W-:Y:S02]  /*36e0*/  @!P1 LOP3.LUT R44, R47, 0xf, RZ, 0xc0, !PT ;  /* 0x0000000f2f2c9812 */ /* 0x000fe400078ec0ff */
[----:B------:R-:W-:Y:S01]  /*36f0*/  SHF.L.U32 R33, R33, 0x10, RZ ;  /* 0x0000001021217819 */ /* 0x000fe200000006ff */
[----:B------:R-:W-:Y:S01]  /*3700*/  IMAD.U32 R31, R31, 0x10000, RZ ;  /* 0x000100001f1f7824 */ /* 0x000fe200078e00ff */
[----:B------:R-:W-:-:S02]  /*3710*/  SHF.L.U32 R34, R34, 0x10, RZ ;  /* 0x0000001022227819 */ /* 0x000fc400000006ff */
[----:B------:R-:W-:Y:S02]  /*3720*/  SHF.L.U32 R36, R36, 0x10, RZ ;  /* 0x0000001024247819 */ /* 0x000fe400000006ff */
[----:B------:R-:W-:Y:S02]  /*3730*/  SHF.L.U32 R35, R35, 0x10, RZ ;  /* 0x0000001023237819 */ /* 0x000fe400000006ff */
[----:B------:R-:W-:Y:S01]  /*3740*/  SHF.L.U32 R37, R37, 0x10, RZ ;  /* 0x0000001025257819 */ /* 0x000fe200000006ff */
[----:B------:R-:W-:Y:S01]  /*3750*/  IMAD.U32 R40, R40, 0x10000, RZ ;  /* 0x0001000028287824 */ /* 0x000fe200078e00ff */
[----:B------:R-:W-:Y:S01]  /*3760*/  SHF.L.U32 R41, R41, 0x10, RZ ;  /* 0x0000001029297819 */ /* 0x000fe200000006ff */
[----:B------:R-:W3:Y:S01]  /*3770*/  LDL.LU R56, [R1+0x18] ;  /* 0x0000180001387983 */ /* 0x000ee20000300800 */
[----:B-1----:R-:W-:Y:S01]  /*3780*/  @!P1 IMAD R24, R24, R25, UR6 ;  /* 0x0000000618189e24 */ /* 0x002fe2000f8e0219 */
[----:B------:R-:W-:Y:S01]  /*3790*/  @!P1 LOP3.LUT R25, R47, 0x7ffffff0, RZ, 0xc0, !PT ;  /* 0x7ffffff02f199812 */ /* 0x000fe200078ec0ff */
[----:B------:R-:W-:Y:S01]  /*37a0*/  UIADD3 UR5, UR5, 0x3480, URZ ;  /* 0x0000348005057890 */ /* 0x000fe2000fffe03f */
[C---:B------:R-:W-:Y:S01]  /*37b0*/  FADD.FTZ R26, -R22.reuse, R26 ;  /* 0x0000001a161a7221 */ /* 0x040fe20000010100 */
[----:B------:R-:W-:Y:S01]  /*37c0*/  ULOP3.LUT UR11, UR11, 0xc, URZ, 0xc0, !UPT ;  /* 0x0000000c0b0b7892 */ /* 0x000fe2000f8ec03f */
[----:B------:R-:W-:Y:S01]  /*37d0*/  FADD.FTZ R27, -R22, R27 ;  /* 0x0000001b161b7221 */ /* 0x000fe20000010100 */
[----:B------:R-:W-:-:S02]  /*37e0*/  @!P1 IMAD R24, R24, 0x40, R25 ;  /* 0x0000004018189824 */ /* 0x000fc400078e0219 */
[C---:B------:R-:W-:Y:S01]  /*37f0*/  FADD.FTZ R30, -R22.reuse, R30 ;  /* 0x0000001e161e7221 */ /* 0x040fe20000010100 */
[C---:B------:R-:W-:Y:S01]  /*3800*/  FADD.FTZ R31, -R22.reuse, R31 ;  /* 0x0000001f161f7221 */ /* 0x040fe20000010100 */
[C---:B------:R-:W-:Y:S01]  /*3810*/  FADD.FTZ R36, -R22.reuse, R36 ;  /* 0x0000002416247221 */ /* 0x040fe20000010100 */
[----:B------:R-:W-:Y:S01]  /*3820*/  FADD.FTZ R37, -R22, R37 ;  /* 0x0000002516257221 */ /* 0x000fe20000010100 */
[----:B------:R-:W-:Y:S01]  /*3830*/  @!P1 IADD3 R44, R24, R44, RZ ;  /* 0x0000002c182c9210 */ /* 0x000fe20007ffe0ff */
[C---:B------:R-:W-:Y:S01]  /*3840*/  FADD.FTZ R40, -R22.reuse, R40 ;  /* 0x0000002816287221 */ /* 0x040fe20000010100 */
[----:B------:R-:W1:Y:S01]  /*3850*/  @!P1 LDC.64 R24, c[0x0][0x260] ;  /* 0x00009800ff189b82 */ /* 0x000e620000000a00 */
[----:B------:R-:W-:Y:S01]  /*3860*/  FADD.FTZ R41, -R22, R41 ;  /* 0x0000002916297221 */ /* 0x000fe20000010100 */
[----:B------:R-:W-:Y:S01]  /*3870*/  @!P1 SHF.L.U32 R44, R44, 0x1, RZ ;  /* 0x000000012c2c9819 */ /* 0x000fe200000006ff */
[----:B------:R-:W4:Y:S01]  /*3880*/  LDL.LU R55, [R1+0x1c] ;  /* 0x00001c0001377983 */ /* 0x000f220000300800 */
[----:B0-----:R-:W-:Y:S01]  /*3890*/  ULEA UR5, UR14, UR5, 0x18 ;  /* 0x000000050e057291 */ /* 0x001fe2000f8ec03f */
[C---:B------:R-:W-:Y:S01]  /*38a0*/  FMUL.FTZ R26, R2.reuse, R26 ;  /* 0x0000001a021a7220 */ /* 0x040fe20000410000 */
[C---:B------:R-:W-:Y:S01]  /*38b0*/  FMUL.FTZ R27, R2.reuse, R27 ;  /* 0x0000001b021b7220 */ /* 0x040fe20000410000 */
[----:B------:R-:W-:Y:S01]  /*38c0*/  FMUL.FTZ R40, R2, R40 ;  /* 0x0000002802287220 */ /* 0x000fe20000410000 */
[----:B------:R-:W-:Y:S01]  /*38d0*/  SHF.L.U32 R38, R38, 0x10, RZ ;  /* 0x0000001026267819 */ /* 0x000fe200000006ff */
[----:B------:R-:W-:Y:S01]  /*38e0*/  FMUL.FTZ R41, R2, R41 ;  /* 0x0000002902297220 */ /* 0x000fe20000410000 */
[----:B------:R-:W-:-:S02]  /*38f0*/  SHF.L.U32 R39, R39, 0x10, RZ ;  /* 0x0000001027277819 */ /* 0x000fc400000006ff */
[----:B------:R-:W-:Y:S01]  /*3900*/  SHF.L.U32 R42, R42, 0x10, RZ ;  /* 0x000000102a2a7819 */ /* 0x000fe200000006ff */
[----:B------:R-:W-:Y:S01]  /*3910*/  IMAD.U32 R43, R43, 0x10000, RZ ;  /* 0x000100002b2b7824 */ /* 0x000fe200078e00ff */
[----:B------:R-:W5:Y:S01]  /*3920*/  LDL.LU R54, [R1+0x10] ;  /* 0x0000100001367983 */ /* 0x000f620000300800 */
[----:B------:R-:W-:Y:S01]  /*3930*/  ULDC.64 UR14, c[0x0][0x210] ;  /* 0x00008400000e7ab9 */ /* 0x000fe20000000a00 */
[----:B-1----:R-:W-:-:S06]  /*3940*/  @!P1 IMAD.WIDE.U32 R24, R44, 0x4, R24 ;  /* 0x000000042c189825 */ /* 0x002fcc00078e0018 */
[----:B------:R-:W2:Y:S01]  /*3950*/  @!P1 LDG.E.64 R24, desc[UR12][R24.64] ;  /* 0x0000000c18189981 */ /* 0x000ea2000c1e1b00 */
[----:B------:R-:W-:-:S06]  /*3960*/  HFMA2.MMA R44, -RZ, RZ, 0, 0 ;  /* 0x00000000ff2c7435 */ /* 0x000fcc00000001ff */
[----:B--2---:R-:W-:Y:S01]  /*3970*/  @!P1 FADD.FTZ R44, RZ, R24 ;  /* 0x00000018ff2c9221 */ /* 0x004fe20000010000 */
[----:B------:R-:W-:Y:S01]  /*3980*/  MOV R24, RZ ;  /* 0x000000ff00187202 */ /* 0x000fe20000000f00 */
[----:B------:R-:W-:Y:S01]  /*3990*/  @!P1 FADD.FTZ R24, RZ, R25 ;  /* 0x00000019ff189221 */ /* 0x000fe20000010000 */
[----:B------:R-:W-:Y:S02]  /*39a0*/  LOP3.LUT P1, RZ, R47, 0xffffffcf, RZ, 0xc0, !PT ;  /* 0xffffffcf2fff7812 */ /* 0x000fe4000782c0ff */
        /* <DEDUP_REMOVED lines=15> */
[----:B------:R-:W-:Y:S01]  /*3aa0*/  @!P1 FMUL.FTZ R24, R24, 4.8828125727595761418e-05 ;  /* 0x384ccccd18189820 */ /* 0x000fe20000410000 */
[----:B0-----:R-:W-:Y:S01]  /*3ab0*/  FADD.FTZ R25, R25, R44 ;  /* 0x0000002c19197221 */ /* 0x001fe20000010000 */
[----:B------:R-:W-:-:S02]  /*3ac0*/  @!P1 SHF.R.U32.HI R44, RZ, 0x1, R47 ;  /* 0x00000001ff2c9819 */ /* 0x000fc4000001162f */
[----:B------:R-:W2:Y:S01]  /*3ad0*/  LDL.LU R47, [R1+0x14] ;  /* 0x00001400012f7983 */ /* 0x000ea20000300800 */
[----:B------:R-:W-:Y:S01]  /*3ae0*/  @!P1 FMUL.FTZ R25, R25, 4.8828125727595761418e-05 ;  /* 0x384ccccd19199820 */ /* 0x000fe20000410000 */
[----:B------:R-:W-:-:S05]  /*3af0*/  @!P1 LOP3.LUT R44, R44, 0x7ffffff8, RZ, 0xc0, !PT ;  /* 0x7ffffff82c2c9812 */ /* 0x000fca00078ec0ff */
[----:B------:R0:W-:Y:S02]  /*3b00*/  @!P1 STS.64 [R44+UR5], R24 ;  /* 0x000000182c009988 */ /* 0x0001e40008000a05 */
[----:B0-----:R-:W-:-:S04]  /*3b10*/  FFMA.FTZ R24, R26, R46, R28 ;  /* 0x0000002e1a187223 */ /* 0x001fc8000001001c */
[----:B------:R-:W-:-:S06]  /*3b20*/  FMUL.FTZ R25, R24, -1.4426950216293334961 ;  /* 0xbfb8aa3b18197820 */ /* 0x000fcc0000410000 */
[----:B------:R-:W0:Y:S02]  /*3b30*/  MUFU.EX2 R25, R25 ;  /* 0x0000001900197308 */ /* 0x000e240000000800 */
[----:B0-----:R-:W-:-:S06]  /*3b40*/  FADD.FTZ R25, R25, 1 ;  /* 0x3f80000019197421 */ /* 0x001fcc0000010000 */
[----:B------:R-:W0:Y:S02]  /*3b50*/  MUFU.RCP R25, R25 ;  /* 0x0000001900197308 */ /* 0x000e240000001000 */
[----:B0-----:R-:W-:-:S04]  /*3b60*/  FADD.FTZ R44, -R25, 1 ;  /* 0x3f800000192c7421 */ /* 0x001fc80000010100 */
[----:B------:R-:W-:Y:S01]  /*3b70*/  FFMA.FTZ R44, R24, R44, 1 ;  /* 0x3f800000182c7423 */ /* 0x000fe2000001002c */
[----:B------:R-:W-:-:S03]  /*3b80*/  IADD3 R24, R45, -UR11, RZ ;  /* 0x8000000b2d187c10 */ /* 0x000fc6000fffe0ff */
[----:B------:R-:W-:Y:S01]  /*3b90*/  FMUL.FTZ R44, R25, R44 ;  /* 0x0000002c192c7220 */ /* 0x000fe20000410000 */
[----:B------:R-:W-:Y:S01]  /*3ba0*/  LEA R24, R24, UR5, 0x3 ;  /* 0x0000000518187c11 */ /* 0x000fe2000f8e18ff */
[----:B------:R-:W-:Y:S06]  /*3bb0*/  BAR.SYNC.DEFER_BLOCKING 0x0 ;  /* 0x0000000000007b1d */ /* 0x000fec0000010000 */
[----:B------:R-:W0:Y:S01]  /*3bc0*/  LDS.64 R24, [R24] ;  /* 0x0000000018187984 */ /* 0x000e220000000a00 */
[----:B------:R-:W-:Y:S01]  /*3bd0*/  FMUL.FTZ R32, R32, R44 ;  /* 0x0000002c20207220 */ /* 0x000fe20000410000 */
[----:B0-----:R-:W-:-:S03]  /*3be0*/  FFMA.FTZ R4, R0, R4, -R24 ;  /* 0x0000000400047223 */ /* 0x001fc60000010818 */
[----:B------:R-:W-:Y:S01]  /*3bf0*/  FFMA.FTZ R32, R46, R32, -R24 ;  /* 0x000000202e207223 */ /* 0x000fe20000010818 */
[----:B------:R-:W-:Y:S01]  /*3c00*/  FFMA.FTZ R51, R51, -R25, R4 ;  /* 0x8000001933337223 */ /* 0x000fe20000010004 */
[----:B------:R-:W-:Y:S02]  /*3c10*/  FFMA.FTZ R4, R27, R23, R29 ;  /* 0x000000171b047223 */ /* 0x000fe4000001001d */
[----:B------:R-:W-:Y:S02]  /*3c20*/  FFMA.FTZ R26, -R25, R26, R32 ;  /* 0x0000001a191a7223 */ /* 0x000fe40000010120 */
[----:B------:R-:W-:-:S06]  /*3c30*/  FMUL.FTZ R32, R4, -1.4426950216293334961 ;  /* 0xbfb8aa3b04207820 */ /* 0x000fcc0000410000 */
[----:B------:R-:W0:Y:S02]  /*3c40*/  MUFU.EX2 R32, R32 ;  /* 0x0000002000207308 */ /* 0x000e240000000800 */
[----:B0-----:R-:W-:-:S06]  /*3c50*/  FADD.FTZ R32, R32, 1 ;  /* 0x3f80000020207421 */ /* 0x001fcc0000010000 */
[----:B------:R-:W0:Y:S01]  /*3c60*/  MUFU.RCP R32, R32 ;  /* 0x0000002000207308 */ /* 0x000e220000001000 */
[----:B------:R-:W-:-:S04]  /*3c70*/  FFMA.FTZ R5, R3, R5, -R24 ;  /* 0x0000000503057223 */ /* 0x000fc80000010818 */
[----:B------:R-:W-:Y:S01]  /*3c80*/  FFMA.FTZ R50, R50, -R25, R5 ;  /* 0x8000001932327223 */ /* 0x000fe20000010005 */
[----:B0-----:R-:W-:-:S04]  /*3c90*/  FADD.FTZ R5, -R32, 1 ;  /* 0x3f80000020057421 */ /* 0x001fc80000010100 */
[----:B------:R-:W-:Y:S01]  /*3ca0*/  FFMA.FTZ R5, R4, R5, 1 ;  /* 0x3f80000004057423 */ /* 0x000fe20000010005 */
[----:B------:R-:W-:-:S03]  /*3cb0*/  FMUL.FTZ R4, R2, R30 ;  /* 0x0000001e02047220 */ /* 0x000fc60000410000 */
[----:B------:R-:W-:Y:S01]  /*3cc0*/  FMUL.FTZ R32, R32, R5 ;  /* 0x0000000520207220 */ /* 0x000fe20000410000 */
[----:B------:R-:W-:-:S04]  /*3cd0*/  FFMA.FTZ R5, R46, R4, R28 ;  /* 0x000000042e057223 */ /* 0x000fc8000001001c */
[----:B------:R-:W-:-:S06]  /*3ce0*/  FMUL.FTZ R30, R5, -1.4426950216293334961 ;  /* 0xbfb8aa3b051e7820 */ /* 0x000fcc0000410000 */
[----:B------:R-:W0:Y:S02]  /*3cf0*/  MUFU.EX2 R30, R30 ;  /* 0x0000001e001e7308 */ /* 0x000e240000000800 */
[----:B0-----:R-:W-:-:S06]  /*3d00*/  FADD.FTZ R30, R30, 1 ;  /* 0x3f8000001e1e7421 */ /* 0x001fcc0000010000 */
[----:B------:R-:W0:Y:S01]  /*3d10*/  MUFU.RCP R30, R30 ;  /* 0x0000001e001e7308 */ /* 0x000e220000001000 */
[----:B------:R-:W-:Y:S01]  /*3d20*/  FMUL.FTZ R32, R33, R32 ;  /* 0x0000002021207220 */ /* 0x000fe20000410000 */
[----:B0-----:R-:W-:-:S04]  /*3d30*/  FADD.FTZ R33, -R30, 1 ;  /* 0x3f8000001e217421 */ /* 0x001fc80000010100 */
[----:B------:R-:W-:Y:S01]  /*3d40*/  FFMA.FTZ R33, R5, R33, 1 ;  /* 0x3f80000005217423 */ /* 0x000fe20000010021 */
[----:B------:R-:W-:-:S04]  /*3d50*/  FMUL.FTZ R5, R2, R31 ;  /* 0x0000001f02057220 */ /* 0x000fc80000410000 */
[----:B------:R-:W-:Y:S01]  /*3d60*/  FFMA.FTZ R31, R23, R5, R29 ;  /* 0x00000005171f7223 */ /* 0x000fe2000001001d */
[----:B------:R-:W-:-:S03]  /*3d70*/  FMUL.FTZ R30, R30, R33 ;  /* 0x000000211e1e7220 */ /* 0x000fc60000410000 */
[----:B------:R-:W-:-:S06]  /*3d80*/  FMUL.FTZ R33, R31, -1.4426950216293334961 ;  /* 0xbfb8aa3b1f217820 */ /* 0x000fcc0000410000 */
[----:B------:R-:W0:Y:S02]  /*3d90*/  MUFU.EX2 R33, R33 ;  /* 0x0000002100217308 */ /* 0x000e240000000800 */
[----:B0-----:R-:W-:-:S06]  /*3da0*/  FADD.FTZ R33, R33, 1 ;  /* 0x3f80000021217421 */ /* 0x001fcc0000010000 */
[----:B------:R-:W0:Y:S01]  /*3db0*/  MUFU.RCP R33, R33 ;  /* 0x0000002100217308 */ /* 0x000e220000001000 */
[----:B------:R-:W-:Y:S01]  /*3dc0*/  FMUL.FTZ R30, R34, R30 ;  /* 0x0000001e221e7220 */ /* 0x000fe20000410000 */
        /* <DEDUP_REMOVED lines=19> */
[----:B------:R-:W-:Y:S01]  /*3f00*/  FFMA.FTZ R28, R46, R40, R28 ;  /* 0x000000282e1c7223 */ /* 0x000fe2000001001c */
[----:B------:R-:W-:Y:S01]  /*3f10*/  FMUL.FTZ R37, R38, R37 ;  /* 0x0000002526257220 */ /* 0x000fe20000410000 */
[----:B------:R-:W-:Y:S02]  /*3f20*/  FFMA.FTZ R29, R23, R41, R29 ;  /* 0x00000029171d7223 */ /* 0x000fe4000001001d */
[----:B------:R-:W-:-:S06]  /*3f30*/  FMUL.FTZ R38, R28, -1.4426950216293334961 ;  /* 0xbfb8aa3b1c267820 */ /* 0x000fcc0000410000 */
[----:B------:R-:W1:Y:S01]  /*3f40*/  MUFU.EX2 R38, R38 ;  /* 0x0000002600267308 */ /* 0x000e620000000800 */
[----:B0-----:R-:W-:-:S04]  /*3f50*/  FADD.FTZ R22, -R35, 1 ;  /* 0x3f80000023167421 */ /* 0x001fc80000010100 */
[----:B------:R-:W-:Y:S01]  /*3f60*/  FFMA.FTZ R36, R36, R22, 1 ;  /* 0x3f80000024247423 */ /* 0x000fe20000010016 */
[----:B------:R-:W-:-:S06]  /*3f70*/  FMUL.FTZ R22, R29, -1.4426950216293334961 ;  /* 0xbfb8aa3b1d167820 */ /* 0x000fcc0000410000 */
[----:B------:R-:W0:Y:S01]  /*3f80*/  MUFU.EX2 R22, R22 ;  /* 0x0000001600167308 */ /* 0x000e220000000800 */
[----:B-1----:R-:W-:-:S07]  /*3f90*/  FADD.FTZ R38, R38, 1 ;  /* 0x3f80000026267421 */ /* 0x002fce0000010000 */
[----:B------:R-:W1:Y:S01]  /*3fa0*/  MUFU.RCP R38, R38 ;  /* 0x0000002600267308 */ /* 0x000e620000001000 */
[----:B0-----:R-:W-:-:S07]  /*3fb0*/  FADD.FTZ R22, R22, 1 ;  /* 0x3f80000016167421 */ /* 0x001fce0000010000 */
[----:B------:R-:W0:Y:S01]  /*3fc0*/  MUFU.RCP R22, R22 ;  /* 0x0000001600167308 */ /* 0x000e220000001000 */
[----:B------:R-:W-:Y:S01]  /*3fd0*/  FMUL.FTZ R36, R35, R36 ;  /* 0x0000002423247220 */ /* 0x000fe20000410000 */
[----:B-1----:R-:W-:Y:S01]  /*3fe0*/  FADD.FTZ R35, -R38, 1 ;  /* 0x3f80000026237421 */ /* 0x002fe20000010100 */
[----:B------:R-:W-:-:S03]  /*3ff0*/  FFMA.FTZ R32, R23, R32, -R24 ;  /* 0x0000002017207223 */ /* 0x000fc60000010818 */
[----:B------:R-:W-:Y:S01]  /*4000*/  FFMA.FTZ R35, R28, R35, 1 ;  /* 0x3f8000001c237423 */ /* 0x000fe20000010023 */
[----:B------:R-:W-:-:S03]  /*4010*/  FFMA.FTZ R27, -R25, R27, R32 ;  /* 0x0000001b191b7223 */ /* 0x000fc60000010120 */
[----:B------:R-:W-:Y:S01]  /*4020*/  FMUL.FTZ R35, R38, R35 ;  /* 0x0000002326237220 */ /* 0x000fe20000410000 */
[----:B0-----:R-:W-:-:S04]  /*4030*/  FADD.FTZ R28, -R22, 1 ;  /* 0x3f800000161c7421 */ /* 0x001fc80000010100 */
[----:B------:R-:W-:Y:S01]  /*4040*/  FFMA.FTZ R28, R29, R28, 1 ;  /* 0x3f8000001d1c7423 */ /* 0x000fe2000001001c */
[C---:B------:R-:W-:Y:S01]  /*4050*/  FMUL.FTZ R50, R2.reuse, R50 ;  /* 0x0000003202327220 */ /* 0x040fe20000410000 */
[----:B------:R-:W-:Y:S02]  /*4060*/  FMUL.FTZ R27, R2, R27 ;  /* 0x0000001b021b7220 */ /* 0x000fe40000410000 */
[----:B------:R-:W-:Y:S01]  /*4070*/  FMUL.FTZ R28, R22, R28 ;  /* 0x0000001c161c7220 */ /* 0x000fe20000410000 */
[----:B------:R-:W-:Y:S01]  /*4080*/  FMUL.FTZ R39, R39, R36 ;  /* 0x0000002427277220 */ /* 0x000fe20000410000 */
[----:B------:R-:W-:Y:S01]  /*4090*/  FMUL.FTZ R35, R42, R35 ;  /* 0x000000232a237220 */ /* 0x000fe20000410000 */
[C-C-:B------:R-:W-:Y:S01]  /*40a0*/  FFMA.FTZ R6, R0.reuse, R6, -R24.reuse ;  /* 0x0000000600067223 */ /* 0x140fe20000010818 */
[----:B------:R-:W-:Y:S01]  /*40b0*/  FMUL.FTZ R43, R43, R28 ;  /* 0x0000001c2b2b7220 */ /* 0x000fe20000410000 */
[C-C-:B------:R-:W-:Y:S01]  /*40c0*/  FFMA.FTZ R29, R0.reuse, R10, -R24.reuse ;  /* 0x0000000a001d7223 */ /* 0x140fe20000010818 */
[--C-:B------:R-:W-:Y:S01]  /*40d0*/  FFMA.FTZ R0, R0, R12, -R24.reuse ;  /* 0x0000000c00007223 */ /* 0x100fe20000010818 */
[C-C-:B------:R-:W-:Y:S01]  /*40e0*/  FFMA.FTZ R7, R3.reuse, R7, -R24.reuse ;  /* 0x0000000703077223 */ /* 0x140fe20000010818 */
[C-C-:B------:R-:W-:Y:S01]  /*40f0*/  FFMA.FTZ R12, R3.reuse, R11, -R24.reuse ;  /* 0x0000000b030c7223 */ /* 0x140fe20000010818 */
[C---:B------:R-:W-:Y:S01]  /*4100*/  FMUL.FTZ R51, R2.reuse, R51 ;  /* 0x0000003302337220 */ /* 0x040fe20000410000 */
[----:B------:R-:W-:Y:S01]  /*4110*/  FMUL.FTZ R26, R2, R26 ;  /* 0x0000001a021a7220 */ /* 0x000fe20000410000 */
[C-C-:B------:R-:W-:Y:S01]  /*4120*/  FFMA.FTZ R45, R46.reuse, R30, -R24.reuse ;  /* 0x0000001e2e2d7223 */ /* 0x140fe20000010818 */
[C-C-:B------:R-:W-:Y:S01]  /*4130*/  FFMA.FTZ R10, R46.reuse, R37, -R24.reuse ;  /* 0x000000252e0a7223 */ /* 0x140fe20000010818 */
[--C-:B------:R-:W-:Y:S01]  /*4140*/  FFMA.FTZ R35, R46, R35, -R24.reuse ;  /* 0x000000232e237223 */ /* 0x100fe20000010818 */
[--C-:B------:R-:W-:Y:S01]  /*4150*/  FFMA.FTZ R3, R3, R13, -R24.reuse ;  /* 0x0000000d03037223 */ /* 0x100fe20000010818 */
[C-C-:B------:R-:W-:Y:S01]  /*4160*/  FFMA.FTZ R22, R23.reuse, R33, -R24.reuse ;  /* 0x0000002117167223 */ /* 0x140fe20000010818 */
[--C-:B------:R-:W-:Y:S01]  /*4170*/  FFMA.FTZ R39, R23, R39, -R24.reuse ;  /* 0x0000002717277223 */ /* 0x100fe20000010818 */
[----:B------:R-:W-:Y:S01]  /*4180*/  F2FP.BF16.F32.PACK_AB R50, R27, R50 ;  /* 0x000000321b32723e */ /* 0x000fe200000010ff */
[----:B------:R-:W-:Y:S01]  /*4190*/  FFMA.FTZ R24, R23, R43, -R24 ;  /* 0x0000002b17187223 */ /* 0x000fe20000010818 */
[----:B------:R-:W2:Y:S01]  /*41a0*/  LDL.LU R27, [R1+0x8] ;  /* 0x00000800011b7983 */ /* 0x000ea20000300800 */
[----:B------:R-:W-:Y:S01]  /*41b0*/  F2FP.BF16.F32.PACK_AB R51, R26, R51 ;  /* 0x000000331a33723e */ /* 0x000fe200000010ff */
[-C--:B------:R-:W-:Y:S01]  /*41c0*/  FFMA.FTZ R49, R49, -R25.reuse, R6 ;  /* 0x8000001931317223 */ /* 0x080fe20000010006 */
[C---:B------:R-:W-:Y:S01]  /*41d0*/  FFMA.FTZ R45, -R25.reuse, R4, R45 ;  /* 0x00000004192d7223 */ /* 0x040fe2000001012d */
[----:B------:R-:W-:Y:S01]  /*41e0*/  FFMA.FTZ R7, R48, -R25, R7 ;  /* 0x8000001930077223 */ /* 0x000fe20000010007 */
[C---:B------:R-:W-:Y:S01]  /*41f0*/  FFMA.FTZ R11, -R25.reuse, R5, R22 ;  /* 0x00000005190b7223 */ /* 0x040fe20000010116 */
[----:B------:R-:W-:Y:S01]  /*4200*/  FFMA.FTZ R29, R8, -R25, R29 ;  /* 0x80000019081d7223 */ /* 0x000fe2000001001d */
[----:B------:R-:W-:Y:S01]  /*4210*/  FFMA.FTZ R31, -R25, R31, R10 ;  /* 0x0000001f191f7223 */ /* 0x000fe2000001010a */
[-C--:B------:R-:W-:Y:S01]  /*4220*/  FFMA.FTZ R9, R9, -R25.reuse, R12 ;  /* 0x8000001909097223 */ /* 0x080fe2000001000c */
[----:B------:R-:W-:Y:S01]  /*4230*/  FFMA.FTZ R39, -R25, R34, R39 ;  /* 0x0000002219277223 */ /* 0x000fe20000010127 */
[-C--:B------:R-:W-:Y:S01]  /*4240*/  FFMA.FTZ R53, R53, -R25.reuse, R0 ;  /* 0x8000001935357223 */ /* 0x080fe20000010000 */
[C---:B------:R-:W-:Y:S01]  /*4250*/  FFMA.FTZ R35, -R25.reuse, R40, R35 ;  /* 0x0000002819237223 */ /* 0x040fe20000010123 */
[----:B------:R-:W-:Y:S01]  /*4260*/  FFMA.FTZ R3, R52, -R25, R3 ;  /* 0x8000001934037223 */ /* 0x000fe20000010003 */
[----:B------:R-:W2:Y:S01]  /*4270*/  LDL.LU R26, [R1+0xc] ;  /* 0x00000c00011a7983 */ /* 0x000ea20000300800 */
[----:B------:R-:W-:-:S03]  /*4280*/  FFMA.FTZ R25, -R25, R41, R24 ;  /* 0x0000002919197223 */ /* 0x000fc60000010118 */
[----:B------:R-:W2:Y:S04]  /*4290*/  LDL.LU R24, [R1+0x4] ;  /* 0x0000040001187983 */ /* 0x000ea80000300800 */
[----:B------:R-:W2:Y:S01]  /*42a0*/  LDL.LU R23, [R1] ;  /* 0x0000000001177983 */ /* 0x000ea20000300800 */
[C---:B------:R-:W-:Y:S01]  /*42b0*/  FMUL.FTZ R49, R2.reuse, R49 ;  /* 0x0000003102317220 */ /* 0x040fe20000410000 */
[----:B------:R-:W-:Y:S01]  /*42c0*/  FMUL.FTZ R0, R2, R45 ;  /* 0x0000002d02007220 */ /* 0x000fe20000410000 */
[----:B---3--:R-:W-:Y:S01]  /*42d0*/  IADD3 R4, P1, R56, UR14, RZ ;  /* 0x0000000e38047c10 */ /* 0x008fe2000ff3e0ff */
[C---:B------:R-:W-:Y:S01]  /*42e0*/  FMUL.FTZ R7, R2.reuse, R7 ;  /* 0x0000000702077220 */ /* 0x040fe20000410000 */
[C---:B------:R-:W-:Y:S01]  /*42f0*/  FMUL.FTZ R6, R2.reuse, R11 ;  /* 0x0000000b02067220 */ /* 0x040fe20000410000 */
[----:B------:R-:W-:Y:S01]  /*4300*/  FMUL.FTZ R11, R2, R3 ;  /* 0x00000003020b7220 */ /* 0x000fe20000410000 */
[----:B------:R-:W-:Y:S01]  /*4310*/  F2FP.BF16.F32.PACK_AB R49, R0, R49 ;  /* 0x000000310031723e */ /* 0x000fe200000010ff */
[C---:B------:R-:W-:Y:S01]  /*4320*/  FMUL.FTZ R29, R2.reuse, R29 ;  /* 0x0000001d021d7220 */ /* 0x040fe20000410000 */
[----:B----4-:R-:W-:Y:S01]  /*4330*/  IADD3.X R5, R55, UR15, RZ, P1, !PT ;  /* 0x0000000f37057c10 */ /* 0x010fe20008ffe4ff */
[C---:B------:R-:W-:Y:S01]  /*4340*/  FMUL.FTZ R8, R2.reuse, R31 ;  /* 0x0000001f02087220 */ /* 0x040fe20000410000 */
[----:B------:R-:W-:Y:S01]  /*4350*/  PRMT R3, R51, 0x7632, R3 ;  /* 0x0000763233037816 */ /* 0x000fe20000000003 */
[----:B------:R-:W-:Y:S01]  /*4360*/  FMUL.FTZ R9, R2, R9 ;  /* 0x0000000902097220 */ /* 0x000fe20000410000 */
[----:B------:R-:W-:Y:S01]  /*4370*/  PRMT R0, R50, 0x7632, R0 ;  /* 0x0000763232007816 */ /* 0x000fe20000000000 */
[C---:B------:R-:W-:Y:S01]  /*4380*/  FMUL.FTZ R10, R2.reuse, R39 ;  /* 0x00000027020a7220 */ /* 0x040fe20000410000 */
[C---:B------:R-:W-:Y:S01]  /*4390*/  FMUL.FTZ R53, R2.reuse, R53 ;  /* 0x0000003502357220 */ /* 0x040fe20000410000 */
[C---:B------:R-:W-:Y:S01]  /*43a0*/  FMUL.FTZ R12, R2.reuse, R35 ;  /* 0x00000023020c7220 */ /* 0x040fe20000410000 */
[----:B------:R-:W-:Y:S01]  /*43b0*/  FMUL.FTZ R22, R2, R25 ;  /* 0x0000001902167220 */ /* 0x000fe20000410000 */
[----:B-----5:R-:W-:-:S02]  /*43c0*/  IADD3 R2, P1, R54, UR14, RZ ;  /* 0x0000000e36027c10 */ /* 0x020fc4000ff3e0ff */
[----:B------:R-:W-:Y:S01]  /*43d0*/  F2FP.BF16.F32.PACK_AB R7, R6, R7 ;  /* 0x000000070607723e */ /* 0x000fe200000010ff */
[----:B------:R-:W-:Y:S01]  /*43e0*/  STG.E.U16 desc[UR12][R4.64], R51 ;  /* 0x0000003304007986 */ /* 0x000fe2000c10150c */
[----:B------:R-:W-:-:S03]  /*43f0*/  PRMT R13, R49, 0x7632, R13 ;  /* 0x00007632310d7816 */ /* 0x000fc6000000000d */
[----:B------:R2:W-:Y:S01]  /*4400*/  STG.E.U16 desc[UR12][R4.64+0x2], R3 ;  /* 0x0000020304007986 */ /* 0x0005e2000c10150c */
[----:B------:R-:W-:-:S03]  /*4410*/  F2FP.BF16.F32.PACK_AB R29, R8, R29 ;  /* 0x0000001d081d723e */ /* 0x000fc600000010ff */
[----:B------:R-:W-:Y:S01]  /*4420*/  STG.E.U16 desc[UR12][R4.64+0x4], R50 ;  /* 0x0000043204007986 */ /* 0x000fe2000c10150c */
[----:B------:R-:W-:-:S03]  /*4430*/  F2FP.BF16.F32.PACK_AB R9, R10, R9 ;  /* 0x000000090a09723e */ /* 0x000fc600000010ff */
[----:B------:R0:W-:Y:S01]  /*4440*/  STG.E.U16 desc[UR12][R4.64+0x6], R0 ;  /* 0x0000060004007986 */ /* 0x0001e2000c10150c */
[----:B--2---:R-:W-:Y:S02]  /*4450*/  IADD3.X R3, R47, UR15, RZ, P1, !PT ;  /* 0x0000000f2f037c10 */ /* 0x004fe40008ffe4ff */
[----:B0-----:R-:W-:-:S03]  /*4460*/  PRMT R5, R7, 0x7632, R5 ;  /* 0x0000763207057816 */ /* 0x001fc60000000005 */
[----:B------:R-:W-:Y:S01]  /*4470*/  STG.E.U16 desc[UR12][R2.64], R49 ;  /* 0x0000003102007986 */ /* 0x000fe2000c10150c */
[----:B------:R-:W-:-:S03]  /*4480*/  PRMT R0, R9, 0x7632, R0 ;  /* 0x0000763209007816 */ /* 0x000fc60000000000 */
[----:B------:R-:W-:Y:S01]  /*4490*/  STG.E.U16 desc[UR12][R2.64+0x2], R13 ;  /* 0x0000020d02007986 */ /* 0x000fe2000c10150c */
[----:B------:R-:W-:-:S03]  /*44a0*/  F2FP.BF16.F32.PACK_AB R53, R12, R53 ;  /* 0x000000350c35723e */ /* 0x000fc600000010ff */
[----:B------:R-:W-:Y:S01]  /*44b0*/  STG.E.U16 desc[UR12][R2.64+0x4], R7 ;  /* 0x0000040702007986 */ /* 0x000fe2000c10150c */
[----:B------:R-:W-:-:S03]  /*44c0*/  F2FP.BF16.F32.PACK_AB R11, R22, R11 ;  /* 0x0000000b160b723e */ /* 0x000fc600000010ff */
[----:B------:R0:W-:Y:S02]  /*44d0*/  STG.E.U16 desc[UR12][R2.64+0x6], R5 ;  /* 0x0000060502007986 */ /* 0x0001e4000c10150c */
[----:B0-----:R-:W-:Y:S02]  /*44e0*/  PRMT R3, R29, 0x7632, R3 ;  /* 0x000076321d037816 */ /* 0x001fe40000000003 */
[----:B------:R-:W-:Y:S01]  /*44f0*/  PRMT R2, R53, 0x7632, R2 ;  /* 0x0000763235027816 */ /* 0x000fe20000000002 */
[----:B------:R-:W-:Y:S01]  /*4500*/  ULOP3.LUT UR4, UR4, 0x1, URZ, 0x3c, !UPT ;  /* 0x0000000104047892 */ /* 0x000fe2000f8e3c3f */
[----:B------:R-:W-:Y:S01]  /*4510*/  UMOV UR5, UR10 ;  /* 0x0000000a00057c82 */ /* 0x000fe20008000000 */
[----:B------:R-:W-:Y:S01]  /*4520*/  UMOV UR11, UR9 ;  /* 0x00000009000b7c82 */ /* 0x000fe20008000000 */
[----:B------:R-:W-:-:S04]  /*4530*/  IADD3 R6, P1, R27, UR14, RZ ;  /* 0x0000000e1b067c10 */ /* 0x000fc8000ff3e0ff */
[----:B------:R-:W-:Y:S02]  /*4540*/  IADD3.X R7, R26, UR15, RZ, P1, !PT ;  /* 0x0000000f1a077c10 */ /* 0x000fe40008ffe4ff */
[----:B------:R-:W-:-:S03]  /*4550*/  IADD3 R4, P1, R24, UR14, RZ ;  /* 0x0000000e18047c10 */ /* 0x000fc6000ff3e0ff */
[----:B------:R-:W-:Y:S01]  /*4560*/  STG.E.U16 desc[UR12][R6.64], R29 ;  /* 0x0000001d06007986 */ /* 0x000fe2000c10150c */
[----:B------:R-:W-:-:S03]  /*4570*/  IADD3.X R5, R23, UR15, RZ, P1, !PT ;  /* 0x0000000f17057c10 */ /* 0x000fc60008ffe4ff */
[----:B------:R-:W-:Y:S04]  /*4580*/  STG.E.U16 desc[UR12][R6.64+0x2], R3 ;  /* 0x0000020306007986 */ /* 0x000fe8000c10150c */
[----:B------:R-:W-:Y:S04]  /*4590*/  STG.E.U16 desc[UR12][R6.64+0x4], R9 ;  /* 0x0000040906007986 */ /* 0x000fe8000c10150c */
[----:B------:R0:W-:Y:S04]  /*45a0*/  STG.E.U16 desc[UR12][R6.64+0x6], R0 ;  /* 0x0000060006007986 */ /* 0x0001e8000c10150c */
[----:B------:R2:W-:Y:S01]  /*45b0*/  STG.E.U16 desc[UR12][R4.64], R53 ;  /* 0x0000003504007986 */ /* 0x0005e2000c10150c */
[----:B0-----:R-:W-:-:S03]  /*45c0*/  PRMT R7, R11, 0x7632, R7 ;  /* 0x000076320b077816 */ /* 0x001fc60000000007 */
[----:B------:R2:W-:Y:S04]  /*45d0*/  STG.E.U16 desc[UR12][R4.64+0x2], R2 ;  /* 0x0000020204007986 */ /* 0x0005e8000c10150c */
[----:B------:R2:W-:Y:S04]  /*45e0*/  STG.E.U16 desc[UR12][R4.64+0x4], R11 ;  /* 0x0000040b04007986 */ /* 0x0005e8000c10150c */
[----:B------:R2:W-:Y:S01]  /*45f0*/  STG.E.U16 desc[UR12][R4.64+0x6], R7 ;  /* 0x0000060704007986 */ /* 0x0005e2000c10150c */
[----:B------:R-:W-:Y:S05]  /*4600*/  @!P0 BRA `(.L_x_1268) ;  /* 0xffffffbc00b48947 */ /* 0x000fea000383ffff */
.L_x_1256:
        /* <DEDUP_REMOVED lines=10> */
[----:B------:R-:W0:Y:S01]  /*46b0*/  LDC.64 R14, c[0x0][0x258] ;  /* 0x00009600ff0e7b82 */ /* 0x000e220000000a00 */
[----:B------:R-:W1:Y:S01]  /*46c0*/  S2R R56, SR_TID.X ;  /* 0x0000000000387919 */ /* 0x000e620000002100 */
[----:B--2---:R-:W-:Y:S01]  /*46d0*/  HFMA2.MMA R5, -RZ, RZ, 0, 1.1920928955078125e-06 ;  /* 0x00000014ff057435 */ /* 0x004fe200000001ff */
        /* <DEDUP_REMOVED lines=31> */
[C---:B------:R-:W-:Y:S02]  /*48d0*/  IADD3 R9, P2, R0.reuse, 0x1e, RZ ;  /* 0x0000001e00097810 */ /* 0x040fe40007f5e0ff */
[C---:B------:R-:W-:Y:S02]  /*48e0*/  IADD3 R7, P0, R0.reuse, 0xa, RZ ;  /* 0x0000000a00077810 */ /* 0x040fe40007f1e0ff */
[----:B------:R-:W-:Y:S01]  /*48f0*/  IADD3 R8, P1, R0, 0x14, RZ ;  /* 0x0000001400087810 */ /* 0x000fe20007f3e0ff */
[----:B------:R-:W-:Y:S01]  /*4900*/  IMAD.X R13, RZ, RZ, RZ, P2 ;  /* 0x000000ffff0d7224 */ /* 0x000fe200010e06ff */
[----:B------:R-:W-:-:S02]  /*4910*/  IADD3 R51, R51, 0x1, RZ ;  /* 0x0000000133337810 */ /* 0x000fc40007ffe0ff */
[C---:B------:R-:W-:Y:S02]  /*4920*/  SHF.L.U64.HI R48, R49.reuse, 0x4, R48 ;  /* 0x0000000431307819 */ /* 0x040fe40000010230 */
[----:B------:R-:W-:Y:S02]  /*4930*/  LOP3.LUT R10, R56, 0xf, RZ, 0xc0, !PT ;  /* 0x0000000f380a7812 */ /* 0x000fe400078ec0ff */
[----:B------:R-:W-:Y:S02]  /*4940*/  IADD3.X R11, RZ, RZ, RZ, P0, !PT ;  /* 0x000000ffff0b7210 */ /* 0x000fe400007fe4ff */
[----:B------:R-:W-:Y:S02]  /*4950*/  IADD3.X R12, RZ, RZ, RZ, P1, !PT ;  /* 0x000000ffff0c7210 */ /* 0x000fe40000ffe4ff */
[----:B------:R-:W-:Y:S02]  /*4960*/  SHF.L.U32 R49, R49, 0x4, RZ ;  /* 0x0000000431317819 */ /* 0x000fe400000006ff */
[----:B------:R-:W-:-:S02]  /*4970*/  LOP3.LUT R50, R50, 0x3, RZ, 0xc0, !PT ;  /* 0x0000000332327812 */ /* 0x000fc400078ec0ff */
[----:B------:R-:W-:-:S07]  /*4980*/  LOP3.LUT R51, R51, 0x3, RZ, 0xc0, !PT ;  /* 0x0000000333337812 */ /* 0x000fce00078ec0ff */
.L_x_1285:
[----:B------:R-:W-:Y:S01]  /*4990*/  ISETP.GT.U32.AND P0, PT, R49, R0, PT ;  /* 0x000000003100720c */ /* 0x000fe20003f04070 */
[----:B------:R-:W-:Y:S01]  /*49a0*/  BSSY B0, `(.L_x_1269) ;  /* 0x00000ad000007945 */ /* 0x000fe20003800000 */
[----:B0-----:R-:W-:Y:S02]  /*49b0*/  MOV R52, RZ ;  /* 0x000000ff00347202 */ /* 0x001fe40000000f00 */
[----:B------:R-:W-:Y:S02]  /*49c0*/  ISETP.GT.AND.EX P0, PT, R48, RZ, PT, P0 ;  /* 0x000000ff3000720c */ /* 0x000fe40003f04300 */
[----:B------:R-:W-:-:S11]  /*49d0*/  MOV R55, RZ ;  /* 0x000000ff00377202 */ /* 0x000fd60000000f00 */
[----:B-1234-:R-:W-:Y:S05]  /*49e0*/  @!P0 BRA `(.L_x_1270) ;  /* 0x0000000800a08947 */ /* 0x01efea0003800000 */
[----:B------:R-:W-:Y:S01]  /*49f0*/  ISETP.NE.U32.AND P1, PT, R51, RZ, PT ;  /* 0x000000ff3300720c */ /* 0x000fe20003f25070 */
[----:B------:R-:W-:Y:S01]  /*4a00*/  IMAD.MOV.U32 R14, RZ, RZ, -0x1 ;  /* 0xffffffffff0e7424 */ /* 0x000fe200078e00ff */
[----:B------:R-:W-:Y:S01]  /*4a10*/  IADD3 R15, P2, P3, -R2, -0x11, -R0 ;  /* 0xffffffef020f7810 */ /* 0x000fe20007b5e900 */
[----:B------:R-:W-:Y:S01]  /*4a20*/  BSSY B1, `(.L_x_1271) ;  /* 0x0000024000017945 */ /* 0x000fe20003800000 */
[----:B------:R-:W-:Y:S01]  /*4a30*/  ISETP.NE.AND.EX P1, PT, RZ, RZ, PT, P1 ;  /* 0x000000ffff00720c */ /* 0x000fe20003f25310 */
[----:B------:R-:W-:Y:S01]  /*4a40*/  HFMA2.MMA R55, -RZ, RZ, 0, 0 ;  /* 0x00000000ff377435 */ /* 0x000fe200000001ff */
[----:B------:R-:W-:Y:S02]  /*4a50*/  ISETP.GE.U32.AND P0, PT, R15, 0x1e, PT ;  /* 0x0000001e0f00780c */ /* 0x000fe40003f06070 */
[----:B------:R-:W-:Y:S02]  /*4a60*/  CS2R R52, SRZ ;  /* 0x0000000000347805 */ /* 0x000fe4000001ff00 */
[----:B------:R-:W-:-:S02]  /*4a70*/  IADD3.X R14, ~R3, -0x1, R14, P2, P3 ;  /* 0xffffffff030e7810 */ /* 0x000fc400017e650e */
        /* <DEDUP_REMOVED lines=30> */
.L_x_1272:
[----:B------:R-:W-:Y:S05]  /*4c60*/  BSYNC B1 ;  /* 0x0000000000017941 */ /* 0x000fea0003800000 */
.L_x_1271:
[----:B------:R-:W-:Y:S05]  /*4c70*/  @!P0 BRA `(.L_x_1270) ;  /* 0x0000000400fc8947 */ /* 0x000fea0003800000 */
[----:B------:R-:W-:Y:S01]  /*4c80*/  IADD3 R16, P2, -R54, R49, RZ ;  /* 0x0000003136107210 */ /* 0x000fe20007f5e1ff */
[C---:B------:R-:W-:Y:S01]  /*4c90*/  IMAD R17, R53.reuse, 0xa00, RZ ;  /* 0x00000a0035117824 */ /* 0x040fe200078e02ff */
        /* <DEDUP_REMOVED lines=18> */
.L_x_1275:
        /* <DEDUP_REMOVED lines=55> */
.L_x_1274:
[----:B------:R-:W-:Y:S05]  /*5130*/  BSYNC B1 ;  /* 0x0000000000017941 */ /* 0x000fea0003800000 */
.L_x_1273:
        /* <DEDUP_REMOVED lines=35> */
.L_x_1277:
[----:B------:R-:W-:Y:S05]  /*5370*/  BSYNC B1 ;  /* 0x0000000000017941 */ /* 0x000fea0003800000 */
.L_x_1276:
        /* <DEDUP_REMOVED lines=15> */
.L_x_1270:
[----:B------:R-:W-:Y:S05]  /*5470*/  BSYNC B0 ;  /* 0x0000000000007941 */ /* 0x000fea0003800000 */
.L_x_1269:
        /* <DEDUP_REMOVED lines=50> */
.L_x_1294:
        /* <DEDUP_REMOVED lines=46> */
.L_x_1304:
        /* <DEDUP_REMOVED lines=41> */
.L_x_1314:
[----:B--2---:R-:W-:Y:S01]  /*5d10*/  FADD.FTZ R15, R14, R30 ;  /* 0x0000001e0e0f7221 */ /* 0x004fe20000010000 */
[----:B------:R-:W-:-:S04]  /*5d20*/  @!P1 F2FP.BF16.F32.PACK_AB R14, RZ, R24 ;  /* 0x00000018ff0e923e */ /* 0x000fc800000010ff */
[----:B------:R-:W-:Y:S01]  /*5d30*/  @!P1 F2FP.BF16.F32.PACK_AB R15, RZ, R15 ;  /* 0x0000000fff0f923e */ /* 0x000fe200000010ff */
[----:B------:R3:W-:Y:S03]  /*5d40*/  @!P1 STG.E.U16 desc[UR12][R16.64+0x50], R14 ;  /* 0x0000500e10009986 */ /* 0x0007e6000c10150c */
[----:B------:R-:W-:Y:S02]  /*5d50*/  PRMT R20, R15, 0x7610, R20 ;  /* 0x000076100f147816 */ /* 0x000fe40000000014 */
[----:B------:R-:W-:-:S03]  /*5d60*/  LEA.HI R15, R56, 0x3c, RZ, 0x1c ;  /* 0x0000003c380f7811 */ /* 0x000fc600078fe0ff */
[----:B------:R3:W-:Y:S04]  /*5d70*/  @!P1 STG.E.U16 desc[UR12][R18.64+0x50], R20 ;  /* 0x0000501412009986 */ /* 0x0007e8000c10150c */
.L_x_1280:
[----:B------:R-:W-:Y:S05]  /*5d80*/  BSYNC B0 ;  /* 0x0000000000007941 */ /* 0x000fea0003800000 */
.L_x_1279:
[----:B------:R-:W-:-:S13]  /*5d90*/  ISETP.GE.U32.AND P0, PT, R5, 0x3c, PT ;  /* 0x0000003c0500780c */ /* 0x000fda0003f06070 */
[----:B------:R-:W-:Y:S05]  /*5da0*/  @!P0 BRA `(.L_x_1278) ;  /* 0x0000000800b08947 */ /* 0x000fea0003800000 */
[----:B------:R-:W-:Y:S01]  /*5db0*/  ISETP.GT.U32.AND P0, PT, R10, 0x9, PT ;  /* 0x000000090a00780c */ /* 0x000fe20003f04070 */
[----:B-123--:R-:W-:Y:S01]  /*5dc0*/  HFMA2.MMA R16, -RZ, RZ, 0, 0 ;  /* 0x00000000ff107435 */ /* 0x00efe200000001ff */
[----:B------:R-:W-:-:S11]  /*5dd0*/  UMOV UR5, 0xffff ;  /* 0x0000ffff00057882 */ /* 0x000fd60000000000 */
[C---:B0-----:R-:W-:Y:S02]  /*5de0*/  @!P0 SHF.L.U32 R14, R10.reuse, 0x1, RZ ;  /* 0x000000010a0e8819 */ /* 0x041fe400000006ff */
[----:B------:R-:W-:Y:S02]  /*5df0*/  @!P0 LEA R17, R10, UR4, 0x7 ;  /* 0x000000040a118c11 */ /* 0x000fe4000f8e38ff */
[----:B------:R-:W-:-:S04]  /*5e00*/  @!P0 LOP3.LUT R14, R15, R14, RZ, 0x3c, !PT ;  /* 0x0000000e0f0e8212 */ /* 0x000fc800078e3cff */
[----:B------:R-:W-:Y:S02]  /*5e10*/  @!P0 LEA R17, R14, R17, 0x2 ;  /* 0x000000110e118211 */ /* 0x000fe400078e10ff */
[----:B------:R-:W-:-:S03]  /*5e20*/  MOV R14, RZ ;  /* 0x000000ff000e7202 */ /* 0x000fc60000000f00 */
[----:B------:R0:W1:Y:S04]  /*5e30*/  @!P0 LDS R16, [R17] ;  /* 0x0000000011108984 */ /* 0x0000680000000800 */
[----:B------:R0:W2:Y:S01]  /*5e40*/  @!P0 LDS R14, [R17+0x500] ;  /* 0x00050000110e8984 */ /* 0x0000a20000000800 */
[----:B------:R-:W-:Y:S05]  /*5e50*/  BRA.DIV UR5, `(.L_x_1284) ;  /* 0x0000001605487947 */ /* 0x000fea000b800000 */
[C---:B------:R-:W-:Y:S01]  /*5e60*/  @!P0 IMAD.SHL.U32 R19, R10.reuse, 0x2, RZ ;  /* 0x000000020a138824 */ /* 0x040fe200078e00ff */
[C---:B------:R-:W-:Y:S01]  /*5e70*/  @!P0 IADD3 R18, R15.reuse, 0x14, RZ ;  /* 0x000000140f128810 */ /* 0x040fe20007ffe0ff */
[----:B------:R-:W-:Y:S01]  /*5e80*/  IMAD.MOV.U32 R32, RZ, RZ, RZ ;  /* 0x000000ffff207224 */ /* 0x000fe200078e00ff */
[----:B------:R-:W-:Y:S01]  /*5e90*/  @!P0 LEA R23, R10, UR4, 0x7 ;  /* 0x000000040a178c11 */ /* 0x000fe2000f8e38ff */
[----:B------:R-:W-:Y:S01]  /*5ea0*/  IMAD.MOV.U32 R29, RZ, RZ, 0xffff ;  /* 0x0000ffffff1d7424 */ /* 0x000fe200078e00ff */
[----:B------:R-:W-:Y:S01]  /*5eb0*/  @!P0 LOP3.LUT R18, R18, R19, RZ, 0x3c, !PT ;  /* 0x0000001312128212 */ /* 0x000fe200078e3cff */
[----:B------:R-:W-:Y:S01]  /*5ec0*/  IMAD.MOV.U32 R41, RZ, RZ, 0xffff ;  /* 0x0000ffffff297424 */ /* 0x000fe200078e00ff */
[----:B------:R-:W-:Y:S02]  /*5ed0*/  @!P0 SHF.L.U32 R22, R10, 0x1, RZ ;  /* 0x000000010a168819 */ /* 0x000fe400000006ff */
[----:B------:R-:W-:Y:S02]  /*5ee0*/  @!P0 LEA R18, R18, R23, 0x2 ;  /* 0x0000001712128211 */ /* 0x000fe400078e10ff */
[----:B------:R-:W-:-:S02]  /*5ef0*/  @!P0 IADD3 R21, R15, 0x28, RZ ;  /* 0x000000280f158810 */ /* 0x000fc40007ffe0ff */
[C---:B------:R-:W-:Y:S01]  /*5f00*/  @!P0 LEA R24, R10.reuse, UR4, 0x7 ;  /* 0x000000040a188c11 */ /* 0x040fe2000f8e38ff */
[----:B------:R-:W3:Y:S01]  /*5f10*/  @!P0 LDS R20, [R18] ;  /* 0x0000000012148984 */ /* 0x000ee20000000800 */
[----:B------:R-:W-:Y:S02]  /*5f20*/  @!P0 LOP3.LUT R21, R21, R22, RZ, 0x3c, !PT ;  /* 0x0000001615158212 */ /* 0x000fe400078e3cff */
[----:B0-----:R-:W-:Y:S02]  /*5f30*/  MOV R17, 0xffff ;  /* 0x0000ffff00117802 */ /* 0x001fe40000000f00 */
[----:B------:R-:W-:Y:S01]  /*5f40*/  @!P0 IADD3 R23, R15, 0x3c, RZ ;  /* 0x0000003c0f178810 */ /* 0x000fe20007ffe0ff */
[----:B------:R-:W-:Y:S01]  /*5f50*/  @!P0 IMAD R22, R21, 0x4, R24 ;  /* 0x0000000415168824 */ /* 0x000fe200078e0218 */
[C---:B------:R-:W-:Y:S01]  /*5f60*/  @!P0 SHF.L.U32 R24, R10.reuse, 0x1, RZ ;  /* 0x000000010a188819 */ /* 0x040fe200000006ff */
[----:B------:R0:W-:Y:S01]  /*5f70*/  @!P0 LDS R21, [R18+0x500] ;  /* 0x0005000012158984 */ /* 0x0001e20000000800 */
[----:B------:R-:W-:-:S02]  /*5f80*/  @!P0 LEA R30, R10, UR4, 0x7 ;  /* 0x000000040a1e8c11 */ /* 0x000fc4000f8e38ff */
[----:B------:R-:W-:Y:S01]  /*5f90*/  @!P0 LOP3.LUT R23, R23, R24, RZ, 0x3c, !PT ;  /* 0x0000001817178212 */ /* 0x000fe200078e3cff */
[----:B------:R-:W-:Y:S01]  /*5fa0*/  @!P0 LDS R38, [R22+0x500] ;  /* 0x0005000016268984 */ /* 0x000fe20000000800 */
[----:B------:R-:W-:Y:S02]  /*5fb0*/  MOV R27, 0xffff ;  /* 0x0000ffff001b7802 */ /* 0x000fe40000000f00 */
[----:B------:R-:W-:Y:S01]  /*5fc0*/  @!P0 LEA R39, R23, R30, 0x2 ;  /* 0x0000001e17278211 */ /* 0x000fe200078e10ff */
[----:B------:R-:W-:Y:S01]  /*5fd0*/  @!P0 LDS R37, [R22] ;  /* 0x0000000016258984 */ /* 0x000fe20000000800 */
[----:B------:R-:W-:Y:S01]  /*5fe0*/  MOV R23, RZ ;  /* 0x000000ff00177202 */ /* 0x000fe20000000f00 */
[----:B0-----:R-:W-:Y:S01]  /*5ff0*/  IMAD.MOV.U32 R18, RZ, RZ, RZ ;  /* 0x000000ffff127224 */ /* 0x001fe200078e00ff */
[----:B------:R-:W-:Y:S01]  /*6000*/  MOV R24, RZ ;  /* 0x000000ff00187202 */ /* 0x000fe20000000f00 */
[----:B-1----:R-:W0:Y:S01]  /*6010*/  SHFL.BFLY PT, R17, R16, 0x8, 0x101f ;  /* 0x0d101f0010117f89 */ /* 0x002e2200000e0000 */
[----:B------:R-:W-:-:S02]  /*6020*/  MOV R34, RZ ;  /* 0x000000ff00227202 */ /* 0x000fc40000000f00 */
[----:B------:R-:W-:Y:S01]  /*6030*/  MOV R35, 0xffff ;  /* 0x0000ffff00237802 */ /* 0x000fe20000000f00 */
[----:B--2---:R-:W1:Y:S01]  /*6040*/  SHFL.BFLY PT, R30, R14, 0x8, 0x101f ;  /* 0x0d101f000e1e7f89 */ /* 0x004e6200000e0000 */
[----:B------:R-:W-:Y:S02]  /*6050*/  MOV R28, 0xffff ;  /* 0x0000ffff001c7802 */ /* 0x000fe40000000f00 */
[----:B------:R-:W-:Y:S01]  /*6060*/  MOV R26, 0xffff ;  /* 0x0000ffff001a7802 */ /* 0x000fe20000000f00 */
[----:B------:R-:W2:Y:S01]  /*6070*/  @!P0 LDS R22, [R39] ;  /* 0x0000000027168984 */ /* 0x000ea20000000800 */
[----:B------:R-:W-:Y:S02]  /*6080*/  MOV R40, 0xffff ;  /* 0x0000ffff00287802 */ /* 0x000fe40000000f00 */
[----:B------:R-:W-:Y:S02]  /*6090*/  MOV R43, 0xffff ;  /* 0x0000ffff002b7802 */ /* 0x000fe40000000f00 */
[----:B---3--:R-:W-:-:S02]  /*60a0*/  @!P0 MOV R32, R20 ;  /* 0x0000001400208202 */ /* 0x008fc40000000f00 */
[----:B------:R3:W-:Y:S01]  /*60b0*/  @!P0 LDS R20, [R39+0x500] ;  /* 0x0005000027148984 */ /* 0x0007e20000000800 */
[----:B0-----:R-:W-:Y:S01]  /*60c0*/  FADD.FTZ R25, R17, R16 ;  /* 0x0000001011197221 */ /* 0x001fe20000010000 */
[----:B------:R-:W-:Y:S02]  /*60d0*/  MOV R16, 0xffff ;  /* 0x0000ffff00107802 */ /* 0x000fe40000000f00 */
[----:B------:R-:W0:Y:S01]  /*60e0*/  SHFL.BFLY PT, R31, R32, 0x8, 0x101f ;  /* 0x0d101f00201f7f89 */ /* 0x000e2200000e0000 */
[----:B------:R-:W-:Y:S02]  /*60f0*/  @!P0 IMAD.MOV.U32 R34, RZ, RZ, R21 ;  /* 0x000000ffff228224 */ /* 0x000fe400078e0015 */
[----:B-1----:R-:W-:Y:S01]  /*6100*/  FADD.FTZ R17, R30, R14 ;  /* 0x0000000e1e117221 */ /* 0x002fe20000010000 */
[----:B------:R-:W-:Y:S01]  /*6110*/  MOV R30, 0xffff ;  /* 0x0000ffff001e7802 */ /* 0x000fe20000000f00 */
[----:B------:R-:W1:Y:S01]  /*6120*/  SHFL.BFLY PT, R16, R25, 0x4, 0x101f ;  /* 0x0c901f0019107f89 */ /* 0x000e6200000e0000 */
[----:B------:R-:W-:Y:S01]  /*6130*/  @!P0 MOV R23, R38 ;  /* 0x0000002600178202 */ /* 0x000fe20000000f00 */
[----:B---3--:R-:W-:Y:S01]  /*6140*/  IMAD.MOV.U32 R39, RZ, RZ, 0xffff ;  /* 0x0000ffffff277424 */ /* 0x008fe200078e00ff */
[----:B------:R-:W-:Y:S01]  /*6150*/  MOV R38, 0xffff ;  /* 0x0000ffff00267802 */ /* 0x000fe20000000f00 */
[----:B------:R-:W3:Y:S01]  /*6160*/  SHFL.BFLY PT, R33, R34, 0x8, 0x101f ;  /* 0x0d101f0022217f89 */ /* 0x000ee200000e0000 */
[----:B------:R-:W-:-:S02]  /*6170*/  @!P0 MOV R24, R37 ;  /* 0x0000002500188202 */ /* 0x000fc40000000f00 */
[----:B------:R-:W-:Y:S01]  /*6180*/  MOV R37, 0xffff ;  /* 0x0000ffff00257802 */ /* 0x000fe20000000f00 */
[----:B------:R-:W4:Y:S01]  /*6190*/  SHFL.BFLY PT, R30, R17, 0x4, 0x101f ;  /* 0x0c901f00111e7f89 */ /* 0x000f2200000e0000 */
[----:B------:R-:W-:-:S03]  /*61a0*/  MOV R21, RZ ;  /* 0x000000ff00157202 */ /* 0x000fc60000000f00 */
[----:B------:R-:W5:Y:S04]  /*61b0*/  SHFL.BFLY PT, R38, R23, 0x8, 0x101f ;  /* 0x0d101f0017267f89 */ /* 0x000f6800000e0000 */
[----:B------:R-:W5:Y:S01]  /*61c0*/  SHFL.BFLY PT, R37, R24, 0x8, 0x101f ;  /* 0x0d101f0018257f89 */ /* 0x000f6200000e0000 */
[----:B--2---:R-:W-:Y:S01]  /*61d0*/  @!P0 MOV R21, R22 ;  /* 0x0000001600158202 */ /* 0x004fe20000000f00 */
[----:B0-----:R-:W-:Y:S01]  /*61e0*/  FADD.FTZ R31, R31, R32 ;  /* 0x000000201f1f7221 */ /* 0x001fe20000010000 */
[----:B------:R-:W-:-:S03]  /*61f0*/  MOV R22, 0xffff ;  /* 0x0000ffff00167802 */ /* 0x000fc60000000f00 */
[----:B------:R-:W0:Y:S01]  /*6200*/  SHFL.BFLY PT, R42, R21, 0x8, 0x101f ;  /* 0x0d101f00152a7f89 */ /* 0x000e2200000e0000 */
[----:B-1----:R-:W-:Y:S01]  /*6210*/  FADD.FTZ R19, R25, R16 ;  /* 0x0000001019137221 */ /* 0x002fe20000010000 */
[----:B---3--:R-:W-:-:S04]  /*6220*/  FADD.FTZ R33, R33, R34 ;  /* 0x0000002221217221 */ /* 0x008fc80000010000 */
[----:B------:R-:W1:Y:S01]  /*6230*/  SHFL.BFLY PT, R16, R19, 0x2, 0x101f ;  /* 0x0c501f0013107f89 */ /* 0x000e6200000e0000 */
[----:B------:R-:W-:Y:S02]  /*6240*/  MOV R34, 0xffff ;  /* 0x0000ffff00227802 */ /* 0x000fe40000000f00 */
[----:B------:R-:W-:Y:S01]  /*6250*/  @!P0 MOV R18, R20 ;  /* 0x0000001400128202 */ /* 0x000fe20000000f00 */
[----:B------:R-:W-:Y:S02]  /*6260*/  IMAD.MOV.U32 R20, RZ, RZ, 0xffff ;  /* 0x0000ffffff147424 */ /* 0x000fe400078e00ff */
[----:B----4-:R-:W-:Y:S01]  /*6270*/  FADD.FTZ R14, R17, R30 ;  /* 0x0000001e110e7221 */ /* 0x010fe20000010000 */
[----:B------:R-:W-:Y:S02]  /*6280*/  IMAD.MOV.U32 R17, RZ, RZ, 0xffff ;  /* 0x0000ffffff117424 */ /* 0x000fe400078e00ff */
[----:B-----5:R-:W-:Y:S01]  /*6290*/  FADD.FTZ R32, R38, R23 ;  /* 0x0000001726207221 */ /* 0x020fe20000010000 */
[----:B------:R-:W-:Y:S01]  /*62a0*/  MOV R23, 0xffff ;  /* 0x0000ffff00177802 */ /* 0x000fe20000000f00 */
[----:B------:R-:W2:Y:S01]  /*62b0*/  SHFL.BFLY PT, R20, R31, 0x4, 0x101f ;  /* 0x0c901f001f147f89 */ /* 0x000ea200000e0000 */
[----:B------:R-:W-:Y:S01]  /*62c0*/  FADD.FTZ R25, R37, R24 ;  /* 0x0000001825197221 */ /* 0x000fe20000010000 */
[----:B------:R-:W-:-:S03]  /*62d0*/  MOV R24, 0xffff ;  /* 0x0000ffff00187802 */ /* 0x000fc60000000f00 */
[----:B------:R-:W3:Y:S01]  /*62e0*/  SHFL.BFLY PT, R23, R18, 0x8, 0x101f ;  /* 0x0d101f0012177f89 */ /* 0x000ee200000e0000 */
[----:B------:R-:W-:Y:S01]  /*62f0*/  ISETP.NE.AND P0, PT, R10, RZ, PT ;  /* 0x000000ff0a00720c */ /* 0x000fe20003f05270 */
[----:B0-----:R-:W-:Y:S02]  /*6300*/  FADD.FTZ R42, R42, R21 ;  /* 0x000000152a2a7221 */ /* 0x001fe40000010000 */
[----:B------:R-:W0:Y:S01]  /*6310*/  SHFL.BFLY PT, R36, R33, 0x4, 0x101f ;  /* 0x0c901f0021247f89 */ /* 0x000e2200000e0000 */
[----:B------:R-:W-:-:S03]  /*6320*/  MOV R21, 0xffff ;  /* 0x0000ffff00157802 */ /* 0x000fc60000000f00 */
[----:B------:R-:W4:Y:S01]  /*6330*/  SHFL.BFLY PT, R38, R25, 0x4, 0x101f ;  /* 0x0c901f0019267f89 */ /* 0x000f2200000e0000 */
[----:B-1----:R-:W-:Y:S01]  /*6340*/  FADD.FTZ R16, R19, R16 ;  /* 0x0000001013107221 */ /* 0x002fe20000010000 */
[----:B------:R-:W-:Y:S02]  /*6350*/  MOV R19, 0xffff ;  /* 0x0000ffff00137802 */ /* 0x000fe40000000f00 */
[----:B------:R-:W1:Y:S04]  /*6360*/  SHFL.BFLY PT, R37, R32, 0x4, 0x101f ;  /* 0x0c901f0020257f89 */ /* 0x000e6800000e0000 */
[----:B------:R-:W5:Y:S01]  /*6370*/  SHFL.BFLY PT, R30, R14, 0x2, 0x101f ;  /* 0x0c501f000e1e7f89 */ /* 0x000f6200000e0000 */
[----:B--2---:R-:W-:Y:S01]  /*6380*/  FADD.FTZ R35, R31, R20 ;  /* 0x000000141f237221 */ /* 0x004fe20000010000 */
[----:B------:R-:W-:-:S02]  /*6390*/  MOV R20, 0xffff ;  /* 0x0000ffff00147802 */ /* 0x000fc40000000f00 */
[----:B------:R-:W2:Y:S01]  /*63a0*/  SHFL.BFLY PT, R41, R42, 0x4, 0x101f ;  /* 0x0c901f002a297f89 */ /* 0x000ea200000e0000 */
[----:B---3--:R-:W-:Y:S01]  /*63b0*/  FADD.FTZ R31, R23, R18 ;  /* 0x00000012171f7221 */ /* 0x008fe20000010000 */
[----:B------:R-:W-:Y:S02]  /*63c0*/  MOV R18, 0xffff ;  /* 0x0000ffff00127802 */ /* 0x000fe40000000f00 */
[----:B------:R-:W3:Y:S01]  /*63d0*/  SHFL.BFLY PT, R19, R16, 0x1, 0x101f ;  /* 0x0c301f0010137f89 */ /* 0x000ee200000e0000 */
[----:B------:R-:W-:Y:S01]  /*63e0*/  MOV R23, 0xffff ;  /* 0x0000ffff00177802 */ /* 0x000fe20000000f00 */
[----:B0-----:R-:W-:Y:S01]  /*63f0*/  FADD.FTZ R36, R33, R36 ;  /* 0x0000002421247221 */ /* 0x001fe20000010000 */
[----:B------:R-:W-:Y:S01]  /*6400*/  MOV R33, 0xffff ;  /* 0x0000ffff00217802 */ /* 0x000fe20000000f00 */
[----:B------:R-:W0:Y:S01]  /*6410*/  SHFL.BFLY PT, R20, R31, 0x4, 0x101f ;  /* 0x0c901f001f147f89 */ /* 0x000e2200000e0000 */
[----:B----4-:R-:W-:-:S03]  /*6420*/  FADD.FTZ R38, R25, R38 ;  /* 0x0000002619267221 */ /* 0x010fc60000010000 */
[----:B------:R-:W4:Y:S01]  /*6430*/  SHFL.BFLY PT, R18, R35, 0x2, 0x101f ;  /* 0x0c501f0023127f89 */ /* 0x000f2200000e0000 */
[----:B-1----:R-:W-:Y:S01]  /*6440*/  FADD.FTZ R37, R32, R37 ;  /* 0x0000002520257221 */ /* 0x002fe20000010000 */
[----:B------:R-:W-:Y:S02]  /*6450*/  MOV R32, 0xffff ;  /* 0x0000ffff00207802 */ /* 0x000fe40000000f00 */
[----:B------:R-:W1:Y:S01]  /*6460*/  SHFL.BFLY PT, R21, R36, 0x2, 0x101f ;  /* 0x0c501f0024157f89 */ /* 0x000e6200000e0000 */
[----:B-----5:R-:W-:Y:S01]  /*6470*/  FADD.FTZ R17, R14, R30 ;  /* 0x0000001e0e117221 */ /* 0x020fe20000010000 */
[----:B------:R-:W-:Y:S02]  /*6480*/  MOV R14, 0xffff ;  /* 0x0000ffff000e7802 */ /* 0x000fe40000000f00 */
[----:B------:R-:W5:Y:S04]  /*6490*/  SHFL.BFLY PT, R23, R38, 0x2, 0x101f ;  /* 0x0c501f0026177f89 */ /* 0x000f6800000e0000 */
[----:B------:R-:W5:Y:S01]  /*64a0*/  SHFL.BFLY PT, R24, R37, 0x2, 0x101f ;  /* 0x0c501f0025187f89 */ /* 0x000f6200000e0000 */
[----:B--2---:R-:W-:Y:S01]  /*64b0*/  FADD.FTZ R42, R42, R41 ;  /* 0x000000292a2a7221 */ /* 0x004fe20000010000 */
[----:B------:R-:W-:-:S02]  /*64c0*/  IADD3 R41, R15, R6, RZ ;  /* 0x000000060f297210 */ /* 0x000fc40007ffe0ff */
[----:B------:R-:W2:Y:S01]  /*64d0*/  SHFL.BFLY PT, R14, R17, 0x1, 0x101f ;  /* 0x0c301f00110e7f89 */ /* 0x000ea200000e0000 */
[----:B---3--:R-:W-:Y:S01]  /*64e0*/  FADD.FTZ R16, R16, R19 ;  /* 0x0000001310107221 */ /* 0x008fe20000010000 */
[----:B0-----:R-:W-:Y:S02]  /*64f0*/  FADD.FTZ R31, R31, R20 ;  /* 0x000000141f1f7221 */ /* 0x001fe40000010000 */
[----:B------:R-:W0:Y:S02]  /*6500*/  SHFL.BFLY PT, R43, R42, 0x2, 0x101f ;  /* 0x0c501f002a2b7f89 */ /* 0x000e2400000e0000 */
[----:B------:R-:W-:Y:S01]  /*6510*/  @!P0 F2FP.BF16.F32.PACK_AB R30, RZ, R16 ;  /* 0x00000010ff1e823e */ /* 0x000fe200000010ff */
[----:B----4-:R-:W-:Y:S01]  /*6520*/  FADD.FTZ R35, R35, R18 ;  /* 0x0000001223237221 */ /* 0x010fe20000010000 */
[----:B------:R-:W3:Y:S01]  /*6530*/  SHFL.BFLY PT, R32, R31, 0x2, 0x101f ;  /* 0x0c501f001f207f89 */ /* 0x000ee200000e0000 */
[----:B------:R-:W4:Y:S01]  /*6540*/  @!P0 LDC.64 R18, c[0x0][0x220] ;  /* 0x00008800ff128b82 */ /* 0x000f220000000a00 */
[----:B-1----:R-:W-:-:S02]  /*6550*/  FADD.FTZ R36, R36, R21 ;  /* 0x0000001524247221 */ /* 0x002fc40000010000 */
[----:B------:R-:W1:Y:S01]  /*6560*/  SHFL.BFLY PT, R34, R35, 0x1, 0x101f ;  /* 0x0c301f0023227f89 */ /* 0x000e6200000e0000 */
[----:B-----5:R-:W-:-:S03]  /*6570*/  FADD.FTZ R38, R38, R23 ;  /* 0x0000001726267221 */ /* 0x020fc60000010000 */
[----:B------:R-:W5:Y:S01]  /*6580*/  SHFL.BFLY PT, R33, R36, 0x1, 0x101f ;  /* 0x0c301f0024217f89 */ /* 0x000f6200000e0000 */
[----:B------:R-:W5:Y:S01]  /*6590*/  @!P0 LDC.64 R22, c[0x0][0x220] ;  /* 0x00008800ff168b82 */ /* 0x000f620000000a00 */
[----:B------:R-:W-:Y:S02]  /*65a0*/  FADD.FTZ R37, R37, R24 ;  /* 0x0000001825257221 */ /* 0x000fe40000010000 */
[----:B------:R-:W5:Y:S01]  /*65b0*/  SHFL.BFLY PT, R39, R38, 0x1, 0x101f ;  /* 0x0c301f0026277f89 */ /* 0x000f6200000e0000 */
[----:B--2---:R-:W-:-:S03]  /*65c0*/  FADD.FTZ R44, R17, R14 ;  /* 0x0000000e112c7221 */ /* 0x004fc60000010000 */
[----:B------:R-:W2:Y:S01]  /*65d0*/  SHFL.BFLY PT, R40, R37, 0x1, 0x101f ;  /* 0x0c301f0025287f89 */ /* 0x000ea200000e0000 */
[----:B------:R-:W2:Y:S01]  /*65e0*/  @!P0 LDC.64 R24, c[0x0][0x218] ;  /* 0x00008600ff188b82 */ /* 0x000ea20000000a00 */
[----:B------:R-:W-:Y:S01]  /*65f0*/  @!P0 F2FP.BF16.F32.PACK_AB R44, RZ, R44 ;  /* 0x0000002cff2c823e */ /* 0x000fe200000010ff */
[----:B0-----:R-:W-:Y:S01]  /*6600*/  FADD.FTZ R42, R42, R43 ;  /* 0x0000002b2a2a7221 */ /* 0x001fe20000010000 */
[----:B---3--:R-:W-:-:S05]  /*6610*/  FADD.FTZ R31, R31, R32 ;  /* 0x000000201f1f7221 */ /* 0x008fca0000010000 */
[----:B------:R-:W0:Y:S01]  /*6620*/  @!P0 LDC.64 R20, c[0x0][0x218] ;  /* 0x00008600ff148b82 */ /* 0x000e220000000a00 */
[----:B----4-:R-:W-:-:S04]  /*6630*/  @!P0 IMAD.WIDE R18, R41, 0x2, R18 ;  /* 0x0000000229128825 */ /* 0x010fc800078e0212 */
[----:B-1----:R-:W-:Y:S01]  /*6640*/  FADD.FTZ R34, R35, R34 ;  /* 0x0000002223227221 */ /* 0x002fe20000010000 */
[----:B------:R-:W-:Y:S02]  /*6650*/  IMAD.MOV.U32 R35, RZ, RZ, 0xffff ;  /* 0x0000ffffff237424 */ /* 0x000fe400078e00ff */
[----:B-----5:R-:W-:Y:S01]  /*6660*/  FADD.FTZ R33, R36, R33 ;  /* 0x0000002124217221 */ /* 0x020fe20000010000 */
[----:B------:R-:W1:Y:S01]  /*6670*/  @!P0 LDC.64 R16, c[0x0][0x218] ;  /* 0x00008600ff108b82 */ /* 0x000e620000000a00 */
[----:B------:R-:W-:-:S04]  /*6680*/  @!P0 IMAD.WIDE R22, R41, 0x2, R22 ;  /* 0x0000000229168825 */ /* 0x000fc800078e0216 */
[----:B------:R-:W-:Y:S01]  /*6690*/  FADD.FTZ R38, R38, R39 ;  /* 0x0000002726267221 */ /* 0x000fe20000010000 */
[----:B------:R-:W3:Y:S01]  /*66a0*/  SHFL.BFLY PT, R35, R42, 0x1, 0x101f ;  /* 0x0c301f002a237f89 */ /* 0x000ee200000e0000 */
[----:B--2---:R-:W-:Y:S01]  /*66b0*/  FADD.FTZ R37, R37, R40 ;  /* 0x0000002825257221 */ /* 0x004fe20000010000 */
[----:B------:R-:W2:Y:S01]  /*66c0*/  @!P0 LDC.64 R14, c[0x0][0x220] ;  /* 0x00008800ff0e8b82 */ /* 0x000ea20000000a00 */
[----:B------:R-:W-:Y:S01]  /*66d0*/  @!P0 IMAD.WIDE R24, R41, 0x2, R24 ;  /* 0x0000000229188825 */ /* 0x000fe200078e0218 */
[----:B------:R-:W-:-:S04]  /*66e0*/  @!P0 F2FP.BF16.F32.PACK_AB R26, RZ, R38 ;  /* 0x00000026ff1a823e */ /* 0x000fc800000010ff */
[----:B------:R4:W-:Y:S01]  /*66f0*/  @!P0 STG.E.U16 desc[UR12][R24.64], R30 ;  /* 0x0000001e18008986 */ /* 0x0009e2000c10150c */
[----:B0-----:R-:W-:-:S03]  /*6700*/  @!P0 IMAD.WIDE R20, R41, 0x2, R20 ;  /* 0x0000000229148825 */ /* 0x001fc600078e0214 */
[----:B------:R0:W-:Y:S01]  /*6710*/  @!P0 STG.E.U16 desc[UR12][R22.64], R44 ;  /* 0x0000002c16008986 */ /* 0x0001e2000c10150c */
[C---:B-1----:R-:W-:Y:S01]  /*6720*/  @!P0 IMAD.WIDE R16, R41.reuse, 0x2, R16 ;  /* 0x0000000229108825 */ /* 0x042fe200078e0210 */
[----:B----4-:R-:W-:Y:S02]  /*6730*/  @!P0 F2FP.BF16.F32.PACK_AB R25, RZ, R33 ;  /* 0x00000021ff19823e */ /* 0x010fe400000010ff */
[----:B------:R-:W-:Y:S01]  /*6740*/  MOV R30, 0xffff ;  /* 0x0000ffff001e7802 */ /* 0x000fe20000000f00 */
[----:B---3--:R-:W-:Y:S01]  /*6750*/  FADD.FTZ R35, R42, R35 ;  /* 0x000000232a237221 */ /* 0x008fe20000010000 */
[----:B0-----:R-:W-:Y:S02]  /*6760*/  @!P0 F2FP.BF16.F32.PACK_AB R23, RZ, R34 ;  /* 0x00000022ff17823e */ /* 0x001fe400000010ff */
[----:B------:R-:W-:Y:S01]  /*6770*/  @!P0 F2FP.BF16.F32.PACK_AB R33, RZ, R37 ;  /* 0x00000025ff21823e */ /* 0x000fe200000010ff */
[----:B--2---:R-:W-:Y:S01]  /*6780*/  @!P0 IMAD.WIDE R14, R41, 0x2, R14 ;  /* 0x00000002290e8825 */ /* 0x004fe200078e020e */
[----:B------:R0:W1:Y:S04]  /*6790*/  SHFL.BFLY PT, R30, R31, 0x1, 0x101f ;  /* 0x0c301f001f1e7f89 */ /* 0x00006800000e0000 */
[----:B------:R0:W-:Y:S04]  /*67a0*/  @!P0 STG.E.U16 desc[UR12][R20.64+0x28], R23 ;  /* 0x0000281714008986 */ /* 0x0001e8000c10150c */
[----:B------:R0:W-:Y:S04]  /*67b0*/  @!P0 STG.E.U16 desc[UR12][R18.64+0x28], R25 ;  /* 0x0000281912008986 */ /* 0x0001e8000c10150c */
[----:B------:R0:W-:Y:S04]  /*67c0*/  @!P0 STG.E.U16 desc[UR12][R16.64+0x50], R26 ;  /* 0x0000501a10008986 */ /* 0x0001e8000c10150c */
[----:B------:R0:W-:Y:S02]  /*67d0*/  @!P0 STG.E.U16 desc[UR12][R14.64+0x50], R33 ;  /* 0x000050210e008986 */ /* 0x0001e4000c10150c */
.L_x_1348:
        /* <DEDUP_REMOVED lines=9> */
.L_x_1278:
        /* <DEDUP_REMOVED lines=8> */
.L_x_1281:
[----:B------:R-:W-:Y:S01]  /*68f0*/  HFMA2.MMA R28, -RZ, RZ, 0, 4.76837158203125e-07 ;  /* 0x00000008ff1c7435 */ /* 0x000fe200000001ff */
[----:B-1----:R-:W-:Y:S01]  /*6900*/  MOV R29, R14 ;  /* 0x0000000e001d7202 */ /* 0x002fe20000000f00 */
[----:B------:R-:W-:Y:S01]  /*6910*/  IMAD.MOV.U32 R27, RZ, RZ, 0x101f ;  /* 0x0000101fff1b7424 */ /* 0x000fe200078e00ff */
[----:B------:R-:W-:-:S08]  /*6920*/  MOV R26, 0xffff ;  /* 0x0000ffff001a7802 */ /* 0x000fd00000000f00 */
[----:B0-2---:R-:W-:Y:S05]  /*6930*/  WARPSYNC.COLLECTIVE R26, `(.L_x_1286) ;  /* 0x000000001a087348 */ /* 0x005fea0003c00000 */
[----:B------:R1:W3:Y:S02]  /*6940*/  SHFL.BFLY P2, R30, R29, R28, R27 ;  /* 0x0c00001c1d1e7389 */ /* 0x0002e4000004001b */
[----:B0123--:R-:W-:Y:S01]  /*6950*/  ENDCOLLECTIVE ;  /* 0x000000000000791b */ /* 0x00ffe20003800000 */
.L_x_1286:
[----:B------:R-:W-:Y:S02]  /*6960*/  MOV R29, R15 ;  /* 0x0000000f001d7202 */ /* 0x000fe40000000f00 */
[----:B------:R-:W-:-:S07]  /*6970*/  MOV R17, R30 ;  /* 0x0000001e00117202 */ /* 0x000fce0000000f00 */
[----:B------:R-:W-:Y:S05]  /*6980*/  WARPSYNC.COLLECTIVE R26, `(.L_x_1287) ;  /* 0x000000001a087348 */ /* 0x000fea0003c00000 */
[----:B------:R0:W1:Y:S02]  /*6990*/  SHFL.BFLY P2, R30, R29, R28, R27 ;  /* 0x0c00001c1d1e7389 */ /* 0x000064000004001b */
[----:B01----:R-:W-:Y:S01]  /*69a0*/  ENDCOLLECTIVE ;  /* 0x000000000000791b */ /* 0x003fe20003800000 */
.L_x_1287:
[----:B------:R-:W-:Y:S01]  /*69b0*/  FADD.FTZ R17, R17, R14 ;  /* 0x0000000e11117221 */ /* 0x000fe20000010000 */
[----:B------:R-:W-:-:S03]  /*69c0*/  HFMA2.MMA R28, -RZ, RZ, 0, 2.384185791015625e-07 ;  /* 0x00000004ff1c7435 */ /* 0x000fc600000001ff */
[----:B------:R-:W-:Y:S01]  /*69d0*/  IMAD.MOV.U32 R29, RZ, RZ, R17 ;  /* 0x000000ffff1d7224 */ /* 0x000fe200078e0011 */
[----:B------:R-:W-:-:S07]  /*69e0*/  MOV R16, R30 ;  /* 0x0000001e00107202 */ /* 0x000fce0000000f00 */
[----:B------:R-:W-:Y:S05]  /*69f0*/  WARPSYNC.COLLECTIVE R26, `(.L_x_1288) ;  /* 0x000000001a087348 */ /* 0x000fea0003c00000 */
[----:B------:R0:W1:Y:S02]  /*6a00*/  SHFL.BFLY P2, R30, R29, R28, R27 ;  /* 0x0c00001c1d1e7389 */ /* 0x000064000004001b */
[----:B01----:R-:W-:Y:S01]  /*6a10*/  ENDCOLLECTIVE ;  /* 0x000000000000791b */ /* 0x003fe20003800000 */
.L_x_1288:
[----:B------:R-:W-:-:S05]  /*6a20*/  FADD.FTZ R16, R16, R15 ;  /* 0x0000000f10107221 */ /* 0x000fca0000010000 */
[----:B------:R-:W-:Y:S02]  /*6a30*/  MOV R29, R16 ;  /* 0x00000010001d7202 */ /* 0x000fe40000000f00 */
[----:B------:R-:W-:-:S07]  /*6a40*/  MOV R18, R30 ;  /* 0x0000001e00127202 */ /* 0x000fce0000000f00 */
[----:B------:R-:W-:Y:S05]  /*6a50*/  WARPSYNC.COLLECTIVE R26, `(.L_x_1289) ;  /* 0x000000001a087348 */ /* 0x000fea0003c00000 */
[----:B------:R0:W1:Y:S02]  /*6a60*/  SHFL.BFLY P2, R30, R29, R28, R27 ;  /* 0x0c00001c1d1e7389 */ /* 0x000064000004001b */
[----:B01----:R-:W-:Y:S01]  /*6a70*/  ENDCOLLECTIVE ;  /* 0x000000000000791b */ /* 0x003fe20003800000 */
.L_x_1289:
[----:B------:R-:W-:Y:S01]  /*6a80*/  FADD.FTZ R18, R17, R18 ;  /* 0x0000001211127221 */ /* 0x000fe20000010000 */
[----:B------:R-:W-:-:S03]  /*6a90*/  HFMA2.MMA R28, -RZ, RZ, 0, 1.1920928955078125e-07 ;  /* 0x00000002ff1c7435 */ /* 0x000fc600000001ff */
[----:B------:R-:W-:Y:S01]  /*6aa0*/  IMAD.MOV.U32 R29, RZ, RZ, R18 ;  /* 0x000000ffff1d7224 */ /* 0x000fe200078e0012 */
[----:B------:R-:W-:-:S07]  /*6ab0*/  MOV R19, R30 ;  /* 0x0000001e00137202 */ /* 0x000fce0000000f00 */
[----:B------:R-:W-:Y:S05]  /*6ac0*/  WARPSYNC.COLLECTIVE R26, `(.L_x_1290) ;  /* 0x000000001a087348 */ /* 0x000fea0003c00000 */
[----:B------:R0:W1:Y:S02]  /*6ad0*/  SHFL.BFLY P2, R30, R29, R28, R27 ;  /* 0x0c00001c1d1e7389 */ /* 0x000064000004001b */
[----:B01----:R-:W-:Y:S01]  /*6ae0*/  ENDCOLLECTIVE ;  /* 0x000000000000791b */ /* 0x003fe20003800000 */
.L_x_1290:
[----:B------:R-:W-:-:S05]  /*6af0*/  FADD.FTZ R19, R16, R19 ;  /* 0x0000001310137221 */ /* 0x000fca0000010000 */
[----:B------:R-:W-:Y:S02]  /*6b00*/  MOV R29, R19 ;  /* 0x00000013001d7202 */ /* 0x000fe40000000f00 */
[----:B------:R-:W-:-:S07]  /*6b10*/  MOV R21, R30 ;  /* 0x0000001e00157202 */ /* 0x000fce0000000f00 */
[----:B------:R-:W-:Y:S05]  /*6b20*/  WARPSYNC.COLLECTIVE R26, `(.L_x_1291) ;  /* 0x000000001a087348 */ /* 0x000fea0003c00000 */
[----:B------:R0:W1:Y:S02]  /*6b30*/  SHFL.BFLY P2, R30, R29, R28, R27 ;  /* 0x0c00001c1d1e7389 */ /* 0x000064000004001b */
[----:B01----:R-:W-:Y:S01]  /*6b40*/  ENDCOLLECTIVE ;  /* 0x000000000000791b */ /* 0x003fe20003800000 */
.L_x_1291:
[----:B------:R-:W-:Y:S01]  /*6b50*/  FADD.FTZ R21, R18, R21 ;  /* 0x0000001512157221 */ /* 0x000fe20000010000 */
[----:B------:R-:W-:-:S03]  /*6b60*/  HFMA2.MMA R28, -RZ, RZ, 0, 5.9604644775390625e-08 ;  /* 0x00000001ff1c7435 */ /* 0x000fc600000001ff */
[----:B------:R-:W-:Y:S01]  /*6b70*/  IMAD.MOV.U32 R29, RZ, RZ, R21 ;  /* 0x000000ffff1d7224 */ /* 0x000fe200078e0015 */
[----:B------:R-:W-:-:S07]  /*6b80*/  MOV R14, R30 ;  /* 0x0000001e000e7202 */ /* 0x000fce0000000f00 */
[----:B------:R-:W-:Y:S05]  /*6b90*/  WARPSYNC.COLLECTIVE R26, `(.L_x_1292) ;  /* 0x000000001a087348 */ /* 0x000fea0003c00000 */
[----:B------:R0:W1:Y:S02]  /*6ba0*/  SHFL.BFLY P2, R30, R29, R28, R27 ;  /* 0x0c00001c1d1e7389 */ /* 0x000064000004001b */
[----:B01----:R-:W-:Y:S01]  /*6bb0*/  ENDCOLLECTIVE ;  /* 0x000000000000791b */ /* 0x003fe20003800000 */
.L_x_1292:
[----:B------:R-:W-:-:S05]  /*6bc0*/  FADD.FTZ R14, R19, R14 ;  /* 0x0000000e130e7221 */ /* 0x000fca0000010000 */
[----:B------:R-:W-:Y:S02]  /*6bd0*/  MOV R29, R14 ;  /* 0x0000000e001d7202 */ /* 0x000fe40000000f00 */
[----:B------:R-:W-:-:S07]  /*6be0*/  MOV R20, R30 ;  /* 0x0000001e00147202 */ /* 0x000fce0000000f00 */
[----:B------:R-:W-:Y:S05]  /*6bf0*/  WARPSYNC.COLLECTIVE R26, `(.L_x_1293) ;  /* 0x000000001a087348 */ /* 0x000fea0003c00000 */
[----:B------:R0:W1:Y:S02]  /*6c00*/  SHFL.BFLY P2, R30, R29, R28, R27 ;  /* 0x0c00001c1d1e7389 */ /* 0x000064000004001b */
[----:B01----:R-:W-:Y:S01]  /*6c10*/  ENDCOLLECTIVE ;  /* 0x000000000000791b */ /* 0x003fe20003800000 */
.L_x_1293:
[----:B------:R-:W-:Y:S01]  /*6c20*/  FADD.FTZ R20, R21, R20 ;  /* 0x0000001415147221 */ /* 0x000fe20000010000 */
[----:B------:R-:W-:Y:S06]  /*6c30*/  BRA `(.L_x_1294) ;  /* 0xffffffe800d87947 */ /* 0x000fec000383ffff */
.L_x_1282:
[----:B------:R-:W-:Y:S01]  /*6c40*/  HFMA2.MMA R27, -RZ, RZ, 0, 0.000503063201904296875 ;  /* 0x0000101fff1b7435 */ /* 0x000fe200000001ff */
[----:B------:R-:W-:Y:S01]  /*6c50*/  BSSY B1, `(.L_x_1295) ;  /* 0x0000007000017945 */ /* 0x000fe20003800000 */
[----:B-1----:R-:W-:Y:S01]  /*6c60*/  MOV R29, R14 ;  /* 0x0000000e001d7202 */ /* 0x002fe20000000f00 */
[----:B------:R-:W-:Y:S01]  /*6c70*/  IMAD.MOV.U32 R28, RZ, RZ, 0x8 ;  /* 0x00000008ff1c7424 */ /* 0x000fe200078e00ff */
[----:B------:R-:W-:-:S07]  /*6c80*/  MOV R26, 0xffff ;  /* 0x0000ffff001a7802 */ /* 0x000fce0000000f00 */
[----:B0-2---:R-:W-:Y:S05]  /*6c90*/  WARPSYNC.COLLECTIVE R26, `(.L_x_1296) ;  /* 0x000000001a087348 */ /* 0x005fea0003c00000 */
[----:B------:R1:W3:Y:S02]  /*6ca0*/  SHFL.BFLY P2, R30, R29, R28, R27 ;  /* 0x0c00001c1d1e7389 */ /* 0x0002e4000004001b */
[----:B0123--:R-:W-:Y:S01]  /*6cb0*/  ENDCOLLECTIVE ;  /* 0x000000000000791b */ /* 0x00ffe20003800000 */
.L_x_1296:
[----:B------:R-:W-:Y:S05]  /*6cc0*/  BSYNC B1 ;  /* 0x0000000000017941 */ /* 0x000fea0003800000 */
.L_x_1295:
        /* <DEDUP_REMOVED lines=8> */
.L_x_1297:
[----:B------:R-:W-:-:S05]  /*6d50*/  FADD.FTZ R21, R21, R14 ;  /* 0x0000000e15157221 */ /* 0x000fca0000010000 */
[----:B------:R-:W-:Y:S01]  /*6d60*/  MOV R29, R21 ;  /* 0x00000015001d7202 */ /* 0x000fe20000000f00 */
[----:B------:R-:W-:Y:S01]  /*6d70*/  IMAD.MOV.U32 R28, RZ, RZ, 0x4 ;  /* 0x00000004ff1c7424 */ /* 0x000fe200078e00ff */
[----:B------:R-:W-:-:S07]  /*6d80*/  MOV R20, R30 ;  /* 0x0000001e00147202 */ /* 0x000fce0000000f00 */
[----:B------:R-:W-:Y:S05]  /*6d90*/  WARPSYNC.COLLECTIVE R26, `(.L_x_1298) ;  /* 0x000000001a087348 */ /* 0x000fea0003c00000 */
[----:B------:R0:W1:Y:S02]  /*6da0*/  SHFL.BFLY P2, R30, R29, R28, R27 ;  /* 0x0c00001c1d1e7389 */ /* 0x000064000004001b */
[----:B01----:R-:W-:Y:S01]  /*6db0*/  ENDCOLLECTIVE ;  /* 0x000000000000791b */ /* 0x003fe20003800000 */
.L_x_1298:
[----:B------:R-:W-:-:S05]  /*6dc0*/  FADD.FTZ R20, R20, R15 ;  /* 0x0000000f14147221 */ /* 0x000fca0000010000 */
[----:B------:R-:W-:Y:S02]  /*6dd0*/  MOV R29, R20 ;  /* 0x00000014001d7202 */ /* 0x000fe40000000f00 */
[----:B------:R-:W-:-:S07]  /*6de0*/  MOV R22, R30 ;  /* 0x0000001e00167202 */ /* 0x000fce0000000f00 */
[----:B------:R-:W-:Y:S05]  /*6df0*/  WARPSYNC.COLLECTIVE R26, `(.L_x_1299) ;  /* 0x000000001a087348 */ /* 0x000fea0003c00000 */
[----:B------:R0:W1:Y:S02]  /*6e00*/  SHFL.BFLY P2, R30, R29, R28, R27 ;  /* 0x0c00001c1d1e7389 */ /* 0x000064000004001b */
[----:B01----:R-:W-:Y:S01]  /*6e10*/  ENDCOLLECTIVE ;  /* 0x000000000000791b */ /* 0x003fe20003800000 */
.L_x_1299:
[----:B------:R-:W-:-:S05]  /*6e20*/  FADD.FTZ R22, R21, R22 ;  /* 0x0000001615167221 */ /* 0x000fca0000010000 */
[----:B------:R-:W-:Y:S01]  /*6e30*/  MOV R29, R22 ;  /* 0x00000016001d7202 */ /* 0x000fe20000000f00 */
[----:B------:R-:W-:Y:S01]  /*6e40*/  IMAD.MOV.U32 R28, RZ, RZ, 0x2 ;  /* 0x00000002ff1c7424 */ /* 0x000fe200078e00ff */
[----:B------:R-:W-:-:S07]  /*6e50*/  MOV R23, R30 ;  /* 0x0000001e00177202 */ /* 0x000fce0000000f00 */
[----:B------:R-:W-:Y:S05]  /*6e60*/  WARPSYNC.COLLECTIVE R26, `(.L_x_1300) ;  /* 0x000000001a087348 */ /* 0x000fea0003c00000 */
[----:B------:R0:W1:Y:S02]  /*6e70*/  SHFL.BFLY P2, R30, R29, R28, R27 ;  /* 0x0c00001c1d1e7389 */ /* 0x000064000004001b */
[----:B01----:R-:W-:Y:S01]  /*6e80*/  ENDCOLLECTIVE ;  /* 0x000000000000791b */ /* 0x003fe20003800000 */
.L_x_1300:
[----:B------:R-:W-:-:S05]  /*6e90*/  FADD.FTZ R23, R20, R23 ;  /* 0x0000001714177221 */ /* 0x000fca0000010000 */
[----:B------:R-:W-:Y:S02]  /*6ea0*/  MOV R29, R23 ;  /* 0x00000017001d7202 */ /* 0x000fe40000000f00 */
[----:B------:R-:W-:-:S07]  /*6eb0*/  MOV R25, R30 ;  /* 0x0000001e00197202 */ /* 0x000fce0000000f00 */
[----:B------:R-:W-:Y:S05]  /*6ec0*/  WARPSYNC.COLLECTIVE R26, `(.L_x_1301) ;  /* 0x000000001a087348 */ /* 0x000fea0003c00000 */
[----:B------:R0:W1:Y:S02]  /*6ed0*/  SHFL.BFLY P2, R30, R29, R28, R27 ;  /* 0x0c00001c1d1e7389 */ /* 0x000064000004001b */
[----:B01----:R-:W-:Y:S01]  /*6ee0*/  ENDCOLLECTIVE ;  /* 0x000000000000791b */ /* 0x003fe20003800000 */
.L_x_1301:
[----:B------:R-:W-:-:S05]  /*6ef0*/  FADD.FTZ R25, R22, R25 ;  /* 0x0000001916197221 */ /* 0x000fca0000010000 */
[----:B------:R-:W-:Y:S01]  /*6f00*/  MOV R29, R25 ;  /* 0x00000019001d7202 */ /* 0x000fe20000000f00 */
[----:B------:R-:W-:Y:S01]  /*6f10*/  IMAD.MOV.U32 R28, RZ, RZ, 0x1 ;  /* 0x00000001ff1c7424 */ /* 0x000fe200078e00ff */
[----:B------:R-:W-:-:S07]  /*6f20*/  MOV R14, R30 ;  /* 0x0000001e000e7202 */ /* 0x000fce0000000f00 */
[----:B------:R-:W-:Y:S05]  /*6f30*/  WARPSYNC.COLLECTIVE R26, `(.L_x_1302) ;  /* 0x000000001a087348 */ /* 0x000fea0003c00000 */
[----:B------:R0:W1:Y:S02]  /*6f40*/  SHFL.BFLY P2, R30, R29, R28, R27 ;  /* 0x0c00001c1d1e7389 */ /* 0x000064000004001b */
[----:B01----:R-:W-:Y:S01]  /*6f50*/  ENDCOLLECTIVE ;  /* 0x000000000000791b */ /* 0x003fe20003800000 */
.L_x_1302:
[----:B------:R-:W-:-:S05]  /*6f60*/  FADD.FTZ R14, R23, R14 ;  /* 0x0000000e170e7221 */ /* 0x000fca0000010000 */
[----:B------:R-:W-:Y:S02]  /*6f70*/  MOV R29, R14 ;  /* 0x0000000e001d7202 */ /* 0x000fe40000000f00 */
[----:B------:R-:W-:-:S07]  /*6f80*/  MOV R24, R30 ;  /* 0x0000001e00187202 */ /* 0x000fce0000000f00 */
[----:B------:R-:W-:Y:S05]  /*6f90*/  WARPSYNC.COLLECTIVE R26, `(.L_x_1303) ;  /* 0x000000001a087348 */ /* 0x000fea0003c00000 */
[----:B------:R0:W1:Y:S02]  /*6fa0*/  SHFL.BFLY P2, R30, R29, R28, R27 ;  /* 0x0c00001c1d1e7389 */ /* 0x000064000004001b */
[----:B01----:R-:W-:Y:S01]  /*6fb0*/  ENDCOLLECTIVE ;  /* 0x000000000000791b */ /* 0x003fe20003800000 */
.L_x_1303:
[----:B------:R-:W-:Y:S01]  /*6fc0*/  FADD.FTZ R24, R25, R24 ;  /* 0x0000001819187221 */ /* 0x000fe20000010000 */
[----:B------:R-:W-:Y:S06]  /*6fd0*/  BRA `(.L_x_1304) ;  /* 0xffffffe800a87947 */ /* 0x000fec000383ffff */
.L_x_1283:
        /* <DEDUP_REMOVED lines=8> */
.L_x_1306:
[----:B------:R-:W-:Y:S05]  /*7060*/  BSYNC B1 ;  /* 0x0000000000017941 */ /* 0x000fea0003800000 */
.L_x_1305:
        /* <DEDUP_REMOVED lines=8> */
.L_x_1307:
[----:B------:R-:W-:Y:S01]  /*70f0*/  FADD.FTZ R21, R21, R14 ;  /* 0x0000000e15157221 */ /* 0x000fe20000010000 */
[----:B------:R-:W-:-:S04]  /*7100*/  HFMA2.MMA R28, -RZ, RZ, 0, 2.384185791015625e-07 ;  /* 0x00000004ff1c7435 */ /* 0x000fc800000001ff */
[----:B------:R-:W-:Y:S02]  /*7110*/  MOV R29, R21 ;  /* 0x00000015001d7202 */ /* 0x000fe40000000f00 */
[----:B------:R-:W-:-:S07]  /*7120*/  MOV R20, R30 ;  /* 0x0000001e00147202 */ /* 0x000fce0000000f00 */
[----:B------:R-:W-:Y:S05]  /*7130*/  WARPSYNC.COLLECTIVE R26, `(.L_x_1308) ;  /* 0x000000001a087348 */ /* 0x000fea0003c00000 */
[----:B------:R0:W1:Y:S02]  /*7140*/  SHFL.BFLY P2, R30, R29, R28, R27 ;  /* 0x0c00001c1d1e7389 */ /* 0x000064000004001b */
[----:B01----:R-:W-:Y:S01]  /*7150*/  ENDCOLLECTIVE ;  /* 0x000000000000791b */ /* 0x003fe20003800000 */
.L_x_1308:
[----:B------:R-:W-:-:S05]  /*7160*/  FADD.FTZ R20, R20, R15 ;  /* 0x0000000f14147221 */ /* 0x000fca0000010000 */
[----:B------:R-:W-:Y:S01]  /*7170*/  MOV R29, R20 ;  /* 0x00000014001d7202 */ /* 0x000fe20000000f00 */
[----:B------:R-:W-:-:S07]  /*7180*/  IMAD.MOV.U32 R22, RZ, RZ, R30 ;  /* 0x000000ffff167224 */ /* 0x000fce00078e001e */
[----:B------:R-:W-:Y:S05]  /*7190*/  WARPSYNC.COLLECTIVE R26, `(.L_x_1309) ;  /* 0x000000001a087348 */ /* 0x000fea0003c00000 */
[----:B------:R0:W1:Y:S02]  /*71a0*/  SHFL.BFLY P2, R30, R29, R28, R27 ;  /* 0x0c00001c1d1e7389 */ /* 0x000064000004001b */
[----:B01----:R-:W-:Y:S01]  /*71b0*/  ENDCOLLECTIVE ;  /* 0x000000000000791b */ /* 0x003fe20003800000 */
.L_x_1309:
[----:B------:R-:W-:Y:S01]  /*71c0*/  FADD.FTZ R22, R21, R22 ;  /* 0x0000001615167221 */ /* 0x000fe20000010000 */
[----:B------:R-:W-:-:S04]  /*71d0*/  HFMA2.MMA R28, -RZ, RZ, 0, 1.1920928955078125e-07 ;  /* 0x00000002ff1c7435 */ /* 0x000fc800000001ff */
[----:B------:R-:W-:Y:S02]  /*71e0*/  MOV R29, R22 ;  /* 0x00000016001d7202 */ /* 0x000fe40000000f00 */
[----:B------:R-:W-:-:S07]  /*71f0*/  MOV R23, R30 ;  /* 0x0000001e00177202 */ /* 0x000fce0000000f00 */
[----:B------:R-:W-:Y:S05]  /*7200*/  WARPSYNC.COLLECTIVE R26, `(.L_x_1310) ;  /* 0x000000001a087348 */ /* 0x000fea0003c00000 */
[----:B------:R0:W1:Y:S02]  /*7210*/  SHFL.BFLY P2, R30, R29, R28, R27 ;  /* 0x0c00001c1d1e7389 */ /* 0x000064000004001b */
[----:B01----:R-:W-:Y:S01]  /*7220*/  ENDCOLLECTIVE ;  /* 0x000000000000791b */ /* 0x003fe20003800000 */
.L_x_1310:
[----:B------:R-:W-:-:S05]  /*7230*/  FADD.FTZ R23, R20, R23 ;  /* 0x0000001714177221 */ /* 0x000fca0000010000 */
[----:B------:R-:W-:Y:S01]  /*7240*/  MOV R29, R23 ;  /* 0x00000017001d7202 */ /* 0x000fe20000000f00 */
[----:B------:R-:W-:-:S07]  /*7250*/  IMAD.MOV.U32 R25, RZ, RZ, R30 ;  /* 0x000000ffff197224 */ /* 0x000fce00078e001e */
[----:B------:R-:W-:Y:S05]  /*7260*/  WARPSYNC.COLLECTIVE R26, `(.L_x_1311) ;  /* 0x000000001a087348 */ /* 0x000fea0003c00000 */
[----:B------:R0:W1:Y:S02]  /*7270*/  SHFL.BFLY P2, R30, R29, R28, R27 ;  /* 0x0c00001c1d1e7389 */ /* 0x000064000004001b */
[----:B01----:R-:W-:Y:S01]  /*7280*/  ENDCOLLECTIVE ;  /* 0x000000000000791b */ /* 0x003fe20003800000 */
.L_x_1311:
[----:B------:R-:W-:Y:S01]  /*7290*/  FADD.FTZ R25, R22, R25 ;  /* 0x0000001916197221 */ /* 0x000fe20000010000 */
[----:B------:R-:W-:-:S04]  /*72a0*/  HFMA2.MMA R28, -RZ, RZ, 0, 5.9604644775390625e-08 ;  /* 0x00000001ff1c7435 */ /* 0x000fc800000001ff */
[----:B------:R-:W-:Y:S02]  /*72b0*/  MOV R29, R25 ;  /* 0x00000019001d7202 */ /* 0x000fe40000000f00 */
[----:B------:R-:W-:-:S07]  /*72c0*/  MOV R14, R30 ;  /* 0x0000001e000e7202 */ /* 0x000fce0000000f00 */
[----:B------:R-:W-:Y:S05]  /*72d0*/  WARPSYNC.COLLECTIVE R26, `(.L_x_1312) ;  /* 0x000000001a087348 */ /* 0x000fea0003c00000 */
[----:B------:R0:W1:Y:S02]  /*72e0*/  SHFL.BFLY P2, R30, R29, R28, R27 ;  /* 0x0c00001c1d1e7389 */ /* 0x000064000004001b */
[----:B01----:R-:W-:Y:S01]  /*72f0*/  ENDCOLLECTIVE ;  /* 0x000000000000791b */ /* 0x003fe20003800000 */
.L_x_1312:
[----:B------:R-:W-:-:S05]  /*7300*/  FADD.FTZ R14, R23, R14 ;  /* 0x0000000e170e7221 */ /* 0x000fca0000010000 */
[----:B------:R-:W-:Y:S01]  /*7310*/  MOV R29, R14 ;  /* 0x0000000e001d7202 */ /* 0x000fe20000000f00 */
[----:B------:R-:W-:-:S07]  /*7320*/  IMAD.MOV.U32 R24, RZ, RZ, R30 ;  /* 0x000000ffff187224 */ /* 0x000fce00078e001e */
[----:B------:R-:W-:Y:S05]  /*7330*/  WARPSYNC.COLLECTIVE R26, `(.L_x_1313) ;  /* 0x000000001a087348 */ /* 0x000fea0003c00000 */
[----:B------:R0:W1:Y:S02]  /*7340*/  SHFL.BFLY P2, R30, R29, R28, R27 ;  /* 0x0c00001c1d1e7389 */ /* 0x000064000004001b */
[----:B01----:R-:W-:Y:S01]  /*7350*/  ENDCOLLECTIVE ;  /* 0x000000000000791b */ /* 0x003fe20003800000 */
.L_x_1313:
[----:B------:R-:W-:Y:S01]  /*7360*/  FADD.FTZ R24, R25, R24 ;  /* 0x0000001819187221 */ /* 0x000fe20000010000 */
[----:B------:R-:W-:Y:S06]  /*7370*/  BRA `(.L_x_1314) ;  /* 0xffffffe800647947 */ /* 0x000fec000383ffff */
.L_x_1284:
        /* <DEDUP_REMOVED lines=8> */
.L_x_1316:
[----:B------:R-:W-:Y:S05]  /*7400*/  BSYNC B0 ;  /* 0x0000000000007941 */ /* 0x000fea0003800000 */
.L_x_1315:
[----:B------:R-:W-:Y:S01]  /*7410*/  HFMA2.MMA R28, -RZ, RZ, 0, 4.76837158203125e-07 ;  /* 0x00000008ff1c7435 */ /* 0x000fe200000001ff */
[----:B------:R-:W-:Y:S01]  /*7420*/  MOV R29, R14 ;  /* 0x0000000e001d7202 */ /* 0x000fe20000000f00 */
[----:B------:R-:W-:Y:S01]  /*7430*/  IMAD.MOV.U32 R26, RZ, RZ, 0xffff ;  /* 0x0000ffffff1a7424 */ /* 0x000fe200078e00ff */
[----:B------:R-:W-:Y:S01]  /*7440*/  MOV R27, 0x101f ;  /* 0x0000101f001b7802 */ /* 0x000fe20000000f00 */
[----:B------:R-:W-:Y:S01]  /*7450*/  HFMA2.MMA R32, -RZ, RZ, 0, 0 ;  /* 0x00000000ff207435 */ /* 0x000fe200000001ff */
[----:B------:R-:W-:Y:S02]  /*7460*/  MOV R17, R30 ;  /* 0x0000001e00117202 */ /* 0x000fe40000000f00 */
[----:B------:R-:W-:-:S08]  /*7470*/  @!P0 SHF.L.U32 R19, R10, 0x1, RZ ;  /* 0x000000010a138819 */ /* 0x000fd000000006ff */
[----:B------:R-:W-:Y:S05]  /*7480*/  WARPSYNC.COLLECTIVE R26, `(.L_x_1317) ;  /* 0x000000001a087348 */ /* 0x000fea0003c00000 */
[----:B------:R0:W1:Y:S02]  /*7490*/  SHFL.BFLY P2, R30, R29, R28, R27 ;  /* 0x0c00001c1d1e7389 */ /* 0x000064000004001b */
[----:B01----:R-:W-:Y:S01]  /*74a0*/  ENDCOLLECTIVE ;  /* 0x000000000000791b */ /* 0x003fe20003800000 */
.L_x_1317:
[----:B------:R-:W-:Y:S01]  /*74b0*/  @!P0 IADD3 R18, R15, 0x14, RZ ;  /* 0x000000140f128810 */ /* 0x000fe20007ffe0ff */
[----:B------:R-:W-:Y:S01]  /*74c0*/  FADD.FTZ R25, R17, R16 ;  /* 0x0000001011197221 */ /* 0x000fe20000010000 */
[----:B------:R-:W-:Y:S02]  /*74d0*/  @!P0 LEA R23, R10, UR4, 0x7 ;  /* 0x000000040a178c11 */ /* 0x000fe4000f8e38ff */
[----:B------:R-:W-:Y:S02]  /*74e0*/  @!P0 LOP3.LUT R18, R18, R19, RZ, 0x3c, !PT ;  /* 0x0000001312128212 */ /* 0x000fe400078e3cff */
[----:B------:R-:W-:Y:S02]  /*74f0*/  MOV R34, RZ ;  /* 0x000000ff00227202 */ /* 0x000fe40000000f00 */
[----:B------:R-:W-:Y:S01]  /*7500*/  @!P0 LEA R18, R18, R23, 0x2 ;  /* 0x0000001712128211 */ /* 0x000fe200078e10ff */
[----:B------:R-:W-:Y:S01]  /*7510*/  IMAD.MOV.U32 R23, RZ, RZ, RZ ;  /* 0x000000ffff177224 */ /* 0x000fe200078e00ff */
[----:B------:R-:W-:-:S02]  /*7520*/  @!P0 SHF.L.U32 R22, R10, 0x1, RZ ;  /* 0x000000010a168819 */ /* 0x000fc400000006ff */
[----:B------:R-:W-:Y:S01]  /*7530*/  @!P0 LEA R24, R10, UR4, 0x7 ;  /* 0x000000040a188c11 */ /* 0x000fe2000f8e38ff */
[----:B------:R-:W-:Y:S01]  /*7540*/  HFMA2.MMA R28, -RZ, RZ, 0, 2.384185791015625e-07 ;  /* 0x00000004ff1c7435 */ /* 0x000fe200000001ff */
[----:B------:R-:W-:Y:S01]  /*7550*/  MOV R29, R25 ;  /* 0x00000019001d7202 */ /* 0x000fe20000000f00 */
[----:B------:R0:W1:Y:S04]  /*7560*/  @!P0 LDS R20, [R18] ;  /* 0x0000000012148984 */ /* 0x0000680000000800 */
[----:B------:R0:W2:Y:S01]  /*7570*/  @!P0 LDS R21, [R18+0x500] ;  /* 0x0005000012158984 */ /* 0x0000a20000000800 */
[----:B------:R-:W-:-:S07]  /*7580*/  FADD.FTZ R17, R30, R14 ;  /* 0x0000000e1e117221 */ /* 0x000fce0000010000 */
[----:B012---:R-:W-:Y:S05]  /*7590*/  WARPSYNC.COLLECTIVE R26, `(.L_x_1318) ;  /* 0x000000001a087348 */ /* 0x007fea0003c00000 */
[----:B------:R3:W4:Y:S02]  /*75a0*/  SHFL.BFLY P2, R30, R29, R28, R27 ;  /* 0x0c00001c1d1e7389 */ /* 0x000724000004001b */
[----:B01234-:R-:W-:Y:S01]  /*75b0*/  ENDCOLLECTIVE ;  /* 0x000000000000791b */ /* 0x01ffe20003800000 */
.L_x_1318:
[----:B------:R-:W-:Y:S01]  /*75c0*/  IMAD.MOV.U32 R29, RZ, RZ, R17 ;  /* 0x000000ffff1d7224 */ /* 0x000fe200078e0011 */
[----:B------:R-:W-:-:S07]  /*75d0*/  MOV R16, R30 ;  /* 0x0000001e00107202 */ /* 0x000fce0000000f00 */
[----:B------:R-:W-:Y:S05]  /*75e0*/  WARPSYNC.COLLECTIVE R26, `(.L_x_1319) ;  /* 0x000000001a087348 */ /* 0x000fea0003c00000 */
[----:B------:R0:W1:Y:S02]  /*75f0*/  SHFL.BFLY P2, R30, R29, R28, R27 ;  /* 0x0c00001c1d1e7389 */ /* 0x000064000004001b */
[----:B01----:R-:W-:Y:S01]  /*7600*/  ENDCOLLECTIVE ;  /* 0x000000000000791b */ /* 0x003fe20003800000 */
.L_x_1319:
[----:B------:R-:W-:Y:S01]  /*7610*/  FADD.FTZ R19, R25, R16 ;  /* 0x0000001019137221 */ /* 0x000fe20000010000 */
[----:B------:R-:W-:Y:S01]  /*7620*/  @!P0 MOV R32, R20 ;  /* 0x0000001400208202 */ /* 0x000fe20000000f00 */
[----:B------:R-:W-:Y:S01]  /*7630*/  @!P0 IMAD.MOV.U32 R34, RZ, RZ, R21 ;  /* 0x000000ffff228224 */ /* 0x000fe200078e0015 */
[----:B------:R-:W-:-:S04]  /*7640*/  @!P0 IADD3 R21, R15, 0x28, RZ ;  /* 0x000000280f158810 */ /* 0x000fc80007ffe0ff */
[----:B------:R-:W-:Y:S01]  /*7650*/  @!P0 LOP3.LUT R21, R21, R22, RZ, 0x3c, !PT ;  /* 0x0000001615158212 */ /* 0x000fe200078e3cff */
[----:B------:R-:W-:Y:S01]  /*7660*/  HFMA2.MMA R28, -RZ, RZ, 0, 1.1920928955078125e-07 ;  /* 0x00000002ff1c7435 */ /* 0x000fe200000001ff */
[----:B------:R-:W-:Y:S02]  /*7670*/  MOV R29, R19 ;  /* 0x00000013001d7202 */ /* 0x000fe40000000f00 */
[----:B------:R-:W-:Y:S01]  /*7680*/  @!P0 LEA R22, R21, R24, 0x2 ;  /* 0x0000001815168211 */ /* 0x000fe200078e10ff */
[----:B------:R-:W-:-:S04]  /*7690*/  HFMA2.MMA R24, -RZ, RZ, 0, 0 ;  /* 0x00000000ff187435 */ /* 0x000fc800000001ff */
[----:B------:R0:W1:Y:S01]  /*76a0*/  @!P0 LDS R37, [R22] ;  /* 0x0000000016258984 */ /* 0x0000620000000800 */
[----:B------:R-:W-:-:S07]  /*76b0*/  FADD.FTZ R14, R17, R30 ;  /* 0x0000001e110e7221 */ /* 0x000fce0000010000 */
[----:B01----:R-:W-:Y:S05]  /*76c0*/  WARPSYNC.COLLECTIVE R26, `(.L_x_1320) ;  /* 0x000000001a087348 */ /* 0x003fea0003c00000 */
[----:B------:R2:W3:Y:S02]  /*76d0*/  SHFL.BFLY P2, R30, R29, R28, R27 ;  /* 0x0c00001c1d1e7389 */ /* 0x0004e4000004001b */
[----:B0123--:R-:W-:Y:S01]  /*76e0*/  ENDCOLLECTIVE ;  /* 0x000000000000791b */ /* 0x00ffe20003800000 */
.L_x_1320:
[----:B------:R0:W1:Y:S01]  /*76f0*/  @!P0 LDS R38, [R22+0x500] ;  /* 0x0005000016268984 */ /* 0x0000620000000800 */
[----:B------:R-:W-:Y:S01]  /*7700*/  MOV R29, R14 ;  /* 0x0000000e001d7202 */ /* 0x000fe20000000f00 */
[----:B------:R-:W-:-:S07]  /*7710*/  IMAD.MOV.U32 R16, RZ, RZ, R30 ;  /* 0x000000ffff107224 */ /* 0x000fce00078e001e */
[----:B01----:R-:W-:Y:S05]  /*7720*/  WARPSYNC.COLLECTIVE R26, `(.L_x_1321) ;  /* 0x000000001a087348 */ /* 0x003fea0003c00000 */
[----:B------:R2:W3:Y:S02]  /*7730*/  SHFL.BFLY P2, R30, R29, R28, R27 ;  /* 0x0c00001c1d1e7389 */ /* 0x0004e4000004001b */
[----:B0123--:R-:W-:Y:S01]  /*7740*/  ENDCOLLECTIVE ;  /* 0x000000000000791b */ /* 0x00ffe20003800000 */
.L_x_1321:
[----:B------:R-:W-:Y:S01]  /*7750*/  FADD.FTZ R16, R19, R16 ;  /* 0x0000001013107221 */ /* 0x000fe20000010000 */
[----:B------:R-:W-:Y:S01]  /*7760*/  @!P0 MOV R24, R37 ;  /* 0x0000002500188202 */ /* 0x000fe20000000f00 */
[----:B------:R-:W-:-:S03]  /*7770*/  HFMA2.MMA R28, -RZ, RZ, 0, 5.9604644775390625e-08 ;  /* 0x00000001ff1c7435 */ /* 0x000fc600000001ff */
[----:B------:R-:W-:Y:S02]  /*7780*/  MOV R29, R16 ;  /* 0x00000010001d7202 */ /* 0x000fe40000000f00 */
[----:B------:R-:W-:Y:S01]  /*7790*/  @!P0 MOV R23, R38 ;  /* 0x0000002600178202 */ /* 0x000fe20000000f00 */
[----:B------:R-:W-:-:S07]  /*77a0*/  FADD.FTZ R17, R14, R30 ;  /* 0x0000001e0e117221 */ /* 0x000fce0000010000 */
[----:B------:R-:W-:Y:S05]  /*77b0*/  WARPSYNC.COLLECTIVE R26, `(.L_x_1322) ;  /* 0x000000001a087348 */ /* 0x000fea0003c00000 */
[----:B------:R0:W1:Y:S02]  /*77c0*/  SHFL.BFLY P2, R30, R29, R28, R27 ;  /* 0x0c00001c1d1e7389 */ /* 0x000064000004001b */
[----:B01----:R-:W-:Y:S01]  /*77d0*/  ENDCOLLECTIVE ;  /* 0x000000000000791b */ /* 0x003fe20003800000 */
.L_x_1322:
[----:B------:R-:W-:Y:S02]  /*77e0*/  MOV R29, R17 ;  /* 0x00000011001d7202 */ /* 0x000fe40000000f00 */
[----:B------:R-:W-:-:S07]  /*77f0*/  MOV R19, R30 ;  /* 0x0000001e00137202 */ /* 0x000fce0000000f00 */
[----:B------:R-:W-:Y:S05]  /*7800*/  WARPSYNC.COLLECTIVE R26, `(.L_x_1323) ;  /* 0x000000001a087348 */ /* 0x000fea0003c00000 */
[----:B------:R0:W1:Y:S02]  /*7810*/  SHFL.BFLY P2, R30, R29, R28, R27 ;  /* 0x0c00001c1d1e7389 */ /* 0x000064000004001b */
[----:B01----:R-:W-:Y:S01]  /*7820*/  ENDCOLLECTIVE ;  /* 0x000000000000791b */ /* 0x003fe20003800000 */
.L_x_1323:
[----:B------:R-:W-:Y:S01]  /*7830*/  FADD.FTZ R16, R16, R19 ;  /* 0x0000001310107221 */ /* 0x000fe20000010000 */
[----:B------:R-:W-:Y:S01]  /*7840*/  HFMA2.MMA R28, -RZ, RZ, 0, 4.76837158203125e-07 ;  /* 0x00000008ff1c7435 */ /* 0x000fe200000001ff */
[----:B------:R-:W-:Y:S01]  /*7850*/  MOV R29, R32 ;  /* 0x00000020001d7202 */ /* 0x000fe20000000f00 */
[----:B------:R-:W-:-:S09]  /*7860*/  IMAD.MOV.U32 R14, RZ, RZ, R30 ;  /* 0x000000ffff0e7224 */ /* 0x000fd200078e001e */
[----:B------:R-:W-:Y:S05]  /*7870*/  WARPSYNC.COLLECTIVE R26, `(.L_x_1324) ;  /* 0x000000001a087348 */ /* 0x000fea0003c00000 */
[----:B------:R0:W1:Y:S02]  /*7880*/  SHFL.BFLY P2, R30, R29, R28, R27 ;  /* 0x0c00001c1d1e7389 */ /* 0x000064000004001b */
[----:B01----:R-:W-:Y:S01]  /*7890*/  ENDCOLLECTIVE ;  /* 0x000000000000791b */ /* 0x003fe20003800000 */
.L_x_1324:
[----:B------:R-:W-:Y:S01]  /*78a0*/  FADD.FTZ R44, R17, R14 ;  /* 0x0000000e112c7221 */ /* 0x000fe20000010000 */
[----:B------:R-:W-:Y:S02]  /*78b0*/  MOV R29, R34 ;  /* 0x00000022001d7202 */ /* 0x000fe40000000f00 */
[----:B------:R-:W-:-:S07]  /*78c0*/  MOV R31, R30 ;  /* 0x0000001e001f7202 */ /* 0x000fce0000000f00 */
[----:B------:R-:W-:Y:S05]  /*78d0*/  WARPSYNC.COLLECTIVE R26, `(.L_x_1325) ;  /* 0x000000001a087348 */ /* 0x000fea0003c00000 */
[----:B------:R0:W1:Y:S02]  /*78e0*/  SHFL.BFLY P2, R30, R29, R28, R27 ;  /* 0x0c00001c1d1e7389 */ /* 0x000064000004001b */
[----:B01----:R-:W-:Y:S01]  /*78f0*/  ENDCOLLECTIVE ;  /* 0x000000000000791b */ /* 0x003fe20003800000 */
.L_x_1325:
[----:B------:R-:W-:Y:S01]  /*7900*/  FADD.FTZ R31, R31, R32 ;  /* 0x000000201f1f7221 */ /* 0x000fe20000010000 */
[----:B------:R-:W-:-:S04]  /*7910*/  HFMA2.MMA R28, -RZ, RZ, 0, 2.384185791015625e-07 ;  /* 0x00000004ff1c7435 */ /* 0x000fc800000001ff */
[----:B------:R-:W-:Y:S01]  /*7920*/  MOV R29, R31 ;  /* 0x0000001f001d7202 */ /* 0x000fe20000000f00 */
[----:B------:R-:W-:-:S07]  /*7930*/  IMAD.MOV.U32 R33, RZ, RZ, R30 ;  /* 0x000000ffff217224 */ /* 0x000fce00078e001e */
[----:B------:R-:W-:Y:S05]  /*7940*/  WARPSYNC.COLLECTIVE R26, `(.L_x_1326) ;  /* 0x000000001a087348 */ /* 0x000fea0003c00000 */
[----:B------:R0:W1:Y:S02]  /*7950*/  SHFL.BFLY P2, R30, R29, R28, R27 ;  /* 0x0c00001c1d1e7389 */ /* 0x000064000004001b */
[----:B01----:R-:W-:Y:S01]  /*7960*/  ENDCOLLECTIVE ;  /* 0x000000000000791b */ /* 0x003fe20003800000 */
.L_x_1326:
[----:B------:R-:W-:-:S04]  /*7970*/  FADD.FTZ R33, R33, R34 ;  /* 0x0000002221217221 */ /* 0x000fc80000010000 */
[----:B------:R-:W-:Y:S01]  /*7980*/  IMAD.MOV.U32 R29, RZ, RZ, R33 ;  /* 0x000000ffff1d7224 */ /* 0x000fe200078e0021 */
[----:B------:R-:W-:-:S07]  /*7990*/  MOV R20, R30 ;  /* 0x0000001e00147202 */ /* 0x000fce0000000f00 */
[----:B------:R-:W-:Y:S05]  /*79a0*/  WARPSYNC.COLLECTIVE R26, `(.L_x_1327) ;  /* 0x000000001a087348 */ /* 0x000fea0003c00000 */
[----:B------:R0:W1:Y:S02]  /*79b0*/  SHFL.BFLY P2, R30, R29, R28, R27 ;  /* 0x0c00001c1d1e7389 */ /* 0x000064000004001b */
[----:B01----:R-:W-:Y:S01]  /*79c0*/  ENDCOLLECTIVE ;  /* 0x000000000000791b */ /* 0x003fe20003800000 */
.L_x_1327:
[----:B------:R-:W-:-:S05]  /*79d0*/  FADD.FTZ R35, R31, R20 ;  /* 0x000000141f237221 */ /* 0x000fca0000010000 */
[----:B------:R-:W-:Y:S01]  /*79e0*/  MOV R29, R35 ;  /* 0x00000023001d7202 */ /* 0x000fe20000000f00 */
[----:B------:R-:W-:Y:S01]  /*79f0*/  IMAD.MOV.U32 R28, RZ, RZ, 0x2 ;  /* 0x00000002ff1c7424 */ /* 0x000fe200078e00ff */
[----:B------:R-:W-:-:S07]  /*7a00*/  MOV R36, R30 ;  /* 0x0000001e00247202 */ /* 0x000fce0000000f00 */
[----:B------:R-:W-:Y:S05]  /*7a10*/  WARPSYNC.COLLECTIVE R26, `(.L_x_1328) ;  /* 0x000000001a087348 */ /* 0x000fea0003c00000 */
[----:B------:R0:W1:Y:S02]  /*7a20*/  SHFL.BFLY P2, R30, R29, R28, R27 ;  /* 0x0c00001c1d1e7389 */ /* 0x000064000004001b */
[----:B01----:R-:W-:Y:S01]  /*7a30*/  ENDCOLLECTIVE ;  /* 0x000000000000791b */ /* 0x003fe20003800000 */
.L_x_1328:
[----:B------:R-:W-:-:S05]  /*7a40*/  FADD.FTZ R36, R33, R36 ;  /* 0x0000002421247221 */ /* 0x000fca0000010000 */
[----:B------:R-:W-:Y:S02]  /*7a50*/  MOV R29, R36 ;  /* 0x00000024001d7202 */ /* 0x000fe40000000f00 */
[----:B------:R-:W-:-:S07]  /*7a60*/  MOV R18, R30 ;  /* 0x0000001e00127202 */ /* 0x000fce0000000f00 */
[----:B------:R-:W-:Y:S05]  /*7a70*/  WARPSYNC.COLLECTIVE R26, `(.L_x_1329) ;  /* 0x000000001a087348 */ /* 0x000fea0003c00000 */
[----:B------:R0:W1:Y:S02]  /*7a80*/  SHFL.BFLY P2, R30, R29, R28, R27 ;  /* 0x0c00001c1d1e7389 */ /* 0x000064000004001b */
[----:B01----:R-:W-:Y:S01]  /*7a90*/  ENDCOLLECTIVE ;  /* 0x000000000000791b */ /* 0x003fe20003800000 */
.L_x_1329:
        /* <DEDUP_REMOVED lines=8> */
.L_x_1330:
[----:B------:R-:W-:Y:S01]  /*7b20*/  FADD.FTZ R36, R36, R21 ;  /* 0x0000001524247221 */ /* 0x000fe20000010000 */
[----:B------:R-:W-:-:S04]  /*7b30*/  IMAD.MOV.U32 R21, RZ, RZ, RZ ;  /* 0x000000ffff157224 */ /* 0x000fc800078e00ff */
[----:B------:R-:W-:Y:S01]  /*7b40*/  MOV R29, R36 ;  /* 0x00000024001d7202 */ /* 0x000fe20000000f00 */
[----:B------:R-:W-:-:S07]  /*7b50*/  IMAD.MOV.U32 R34, RZ, RZ, R30 ;  /* 0x000000ffff227224 */ /* 0x000fce00078e001e */
[----:B------:R-:W-:Y:S05]  /*7b60*/  WARPSYNC.COLLECTIVE R26, `(.L_x_1331) ;  /* 0x000000001a087348 */ /* 0x000fea0003c00000 */
[----:B------:R0:W1:Y:S02]  /*7b70*/  SHFL.BFLY P2, R30, R29, R28, R27 ;  /* 0x0c00001c1d1e7389 */ /* 0x000064000004001b */
[----:B01----:R-:W-:Y:S01]  /*7b80*/  ENDCOLLECTIVE ;  /* 0x000000000000791b */ /* 0x003fe20003800000 */
.L_x_1331:
[----:B------:R-:W-:Y:S01]  /*7b90*/  FADD.FTZ R34, R35, R34 ;  /* 0x0000002223227221 */ /* 0x000fe20000010000 */
[----:B------:R-:W-:Y:S01]  /*7ba0*/  HFMA2.MMA R28, -RZ, RZ, 0, 4.76837158203125e-07 ;  /* 0x00000008ff1c7435 */ /* 0x000fe200000001ff */
[----:B------:R-:W-:Y:S02]  /*7bb0*/  MOV R29, R24 ;  /* 0x00000018001d7202 */ /* 0x000fe40000000f00 */
[----:B------:R-:W-:-:S08]  /*7bc0*/  MOV R33, R30 ;  /* 0x0000001e00217202 */ /* 0x000fd00000000f00 */
[----:B------:R-:W-:Y:S05]  /*7bd0*/  WARPSYNC.COLLECTIVE R26, `(.L_x_1332) ;  /* 0x000000001a087348 */ /* 0x000fea0003c00000 */
[----:B------:R0:W1:Y:S02]  /*7be0*/  SHFL.BFLY P2, R30, R29, R28, R27 ;  /* 0x0c00001c1d1e7389 */ /* 0x000064000004001b */
[----:B01----:R-:W-:Y:S01]  /*7bf0*/  ENDCOLLECTIVE ;  /* 0x000000000000791b */ /* 0x003fe20003800000 */
.L_x_1332:
[----:B------:R-:W-:Y:S01]  /*7c00*/  FADD.FTZ R33, R36, R33 ;  /* 0x0000002124217221 */ /* 0x000fe20000010000 */
[----:B------:R-:W-:Y:S01]  /*7c10*/  MOV R29, R23 ;  /* 0x00000017001d7202 */ /* 0x000fe20000000f00 */
[----:B------:R-:W-:-:S07]  /*7c20*/  IMAD.MOV.U32 R37, RZ, RZ, R30 ;  /* 0x000000ffff257224 */ /* 0x000fce00078e001e */
[----:B------:R-:W-:Y:S05]  /*7c30*/  WARPSYNC.COLLECTIVE R26, `(.L_x_1333) ;  /* 0x000000001a087348 */ /* 0x000fea0003c00000 */
[----:B------:R0:W1:Y:S02]  /*7c40*/  SHFL.BFLY P2, R30, R29, R28, R27 ;  /* 0x0c00001c1d1e7389 */ /* 0x000064000004001b */
[----:B01----:R-:W-:Y:S01]  /*7c50*/  ENDCOLLECTIVE ;  /* 0x000000000000791b */ /* 0x003fe20003800000 */
.L_x_1333:
[----:B------:R-:W-:Y:S01]  /*7c60*/  FADD.FTZ R25, R37, R24 ;  /* 0x0000001825197221 */ /* 0x000fe20000010000 */
[----:B------:R-:W-:-:S04]  /*7c70*/  @!P0 SHF.L.U32 R24, R10, 0x1, RZ ;  /* 0x000000010a188819 */ /* 0x000fc800000006ff */
[----:B------:R-:W-:Y:S01]  /*7c80*/  MOV R29, R25 ;  /* 0x00000019001d7202 */ /* 0x000fe20000000f00 */
[----:B------:R-:W-:Y:S01]  /*7c90*/  IMAD.MOV.U32 R28, RZ, RZ, 0x4 ;  /* 0x00000004ff1c7424 */ /* 0x000fe200078e00ff */
[----:B------:R-:W-:-:S07]  /*7ca0*/  MOV R38, R30 ;  /* 0x0000001e00267202 */ /* 0x000fce0000000f00 */
[----:B------:R-:W-:Y:S05]  /*7cb0*/  WARPSYNC.COLLECTIVE R26, `(.L_x_1334) ;  /* 0x000000001a087348 */ /* 0x000fea0003c00000 */
[----:B------:R0:W1:Y:S02]  /*7cc0*/  SHFL.BFLY P2, R30, R29, R28, R27 ;  /* 0x0c00001c1d1e7389 */ /* 0x000064000004001b */
[----:B01----:R-:W-:Y:S01]  /*7cd0*/  ENDCOLLECTIVE ;  /* 0x000000000000791b */ /* 0x003fe20003800000 */
.L_x_1334:
[----:B------:R-:W-:Y:S01]  /*7ce0*/  FADD.FTZ R32, R38, R23 ;  /* 0x0000001726207221 */ /* 0x000fe20000010000 */
[----:B------:R-:W-:-:S04]  /*7cf0*/  @!P0 IADD3 R23, R15, 0x3c, RZ ;  /* 0x0000003c0f178810 */ /* 0x000fc80007ffe0ff */
[----:B------:R-:W-:Y:S02]  /*7d00*/  @!P0 LOP3.LUT R23, R23, R24, RZ, 0x3c, !PT ;  /* 0x0000001817178212 */ /* 0x000fe400078e3cff */
[----:B------:R-:W-:Y:S02]  /*7d10*/  MOV R29, R32 ;  /* 0x00000020001d7202 */ /* 0x000fe40000000f00 */
[----:B------:R-:W-:-:S07]  /*7d20*/  MOV R38, R30 ;  /* 0x0000001e00267202 */ /* 0x000fce0000000f00 */
[----:B------:R-:W-:Y:S05]  /*7d30*/  WARPSYNC.COLLECTIVE R26, `(.L_x_1335) ;  /* 0x000000001a087348 */ /* 0x000fea0003c00000 */
[----:B------:R0:W1:Y:S02]  /*7d40*/  SHFL.BFLY P2, R30, R29, R28, R27 ;  /* 0x0c00001c1d1e7389 */ /* 0x000064000004001b */
[----:B01----:R-:W-:Y:S01]  /*7d50*/  ENDCOLLECTIVE ;  /* 0x000000000000791b */ /* 0x003fe20003800000 */
.L_x_1335:
        /* <DEDUP_REMOVED lines=10> */
.L_x_1336:
[----:B------:R0:W1:Y:S04]  /*7e00*/  @!P0 LDS R22, [R39] ;  /* 0x0000000027168984 */ /* 0x0000680000000800 */
[----:B------:R0:W2:Y:S01]  /*7e10*/  @!P0 LDS R20, [R39+0x500] ;  /* 0x0005000027148984 */ /* 0x0000a20000000800 */
[----:B------:R-:W-:Y:S02]  /*7e20*/  MOV R29, R37 ;  /* 0x00000025001d7202 */ /* 0x000fe40000000f00 */
[----:B------:R-:W-:-:S07]  /*7e30*/  MOV R23, R30 ;  /* 0x0000001e00177202 */ /* 0x000fce0000000f00 */
[----:B012---:R-:W-:Y:S05]  /*7e40*/  WARPSYNC.COLLECTIVE R26, `(.L_x_1337) ;  /* 0x000000001a087348 */ /* 0x007fea0003c00000 */
[----:B------:R3:W4:Y:S02]  /*7e50*/  SHFL.BFLY P2, R30, R29, R28, R27 ;  /* 0x0c00001c1d1e7389 */ /* 0x000724000004001b */
[----:B01234-:R-:W-:Y:S01]  /*7e60*/  ENDCOLLECTIVE ;  /* 0x000000000000791b */ /* 0x01ffe20003800000 */
.L_x_1337:
        /* <DEDUP_REMOVED lines=9> */
.L_x_1338:
        /* <DEDUP_REMOVED lines=9> */
.L_x_1339:
[----:B------:R-:W-:Y:S01]  /*7f90*/  FADD.FTZ R38, R38, R39 ;  /* 0x0000002726267221 */ /* 0x000fe20000010000 */
[----:B------:R-:W-:Y:S01]  /*7fa0*/  HFMA2.MMA R28, -RZ, RZ, 0, 4.76837158203125e-07 ;  /* 0x00000008ff1c7435 */ /* 0x000fe200000001ff */
[----:B------:R-:W-:Y:S02]  /*7fb0*/  MOV R29, R21 ;  /* 0x00000015001d7202 */ /* 0x000fe40000000f00 */
[----:B------:R-:W-:-:S08]  /*7fc0*/  MOV R40, R30 ;  /* 0x0000001e00287202 */ /* 0x000fd00000000f00 */
[----:B------:R-:W-:Y:S05]  /*7fd0*/  WARPSYNC.COLLECTIVE R26, `(.L_x_1340) ;  /* 0x000000001a087348 */ /* 0x000fea0003c00000 */
[----:B------:R0:W1:Y:S02]  /*7fe0*/  SHFL.BFLY P2, R30, R29, R28, R27 ;  /* 0x0c00001c1d1e7389 */ /* 0x000064000004001b */
[----:B01----:R-:W-:Y:S01]  /*7ff0*/  ENDCOLLECTIVE ;  /* 0x000000000000791b */ /* 0x003fe20003800000 */
.L_x_1340:
[----:B------:R-:W-:Y:S01]  /*8000*/  FADD.FTZ R37, R37, R40 ;  /* 0x0000002825257221 */ /* 0x000fe20000010000 */
[----:B------:R-:W-:Y:S01]  /*8010*/  IMAD.MOV.U32 R29, RZ, RZ, R18 ;  /* 0x000000ffff1d7224 */ /* 0x000fe200078e0012 */
[----:B------:R-:W-:-:S07]  /*8020*/  MOV R42, R30 ;  /* 0x0000001e002a7202 */ /* 0x000fce0000000f00 */
[----:B------:R-:W-:Y:S05]  /*8030*/  WARPSYNC.COLLECTIVE R26, `(.L_x_1341) ;  /* 0x000000001a087348 */ /* 0x000fea0003c00000 */
[----:B------:R0:W1:Y:S02]  /*8040*/  SHFL.BFLY P2, R30, R29, R28, R27 ;  /* 0x0c00001c1d1e7389 */ /* 0x000064000004001b */
[----:B01----:R-:W-:Y:S01]  /*8050*/  ENDCOLLECTIVE ;  /* 0x000000000000791b */ /* 0x003fe20003800000 */
.L_x_1341:
[----:B------:R-:W-:Y:S01]  /*8060*/  FADD.FTZ R42, R42, R21 ;  /* 0x000000152a2a7221 */ /* 0x000fe20000010000 */
[----:B------:R-:W-:-:S04]  /*8070*/  HFMA2.MMA R28, -RZ, RZ, 0, 2.384185791015625e-07 ;  /* 0x00000004ff1c7435 */ /* 0x000fc800000001ff */
[----:B------:R-:W-:Y:S02]  /*8080*/  MOV R29, R42 ;  /* 0x0000002a001d7202 */ /* 0x000fe40000000f00 */
[----:B------:R-:W-:-:S07]  /*8090*/  MOV R23, R30 ;  /* 0x0000001e00177202 */ /* 0x000fce0000000f00 */
[----:B------:R-:W-:Y:S05]  /*80a0*/  WARPSYNC.COLLECTIVE R26, `(.L_x_1342) ;  /* 0x000000001a087348 */ /* 0x000fea0003c00000 */
[----:B------:R0:W1:Y:S02]  /*80b0*/  SHFL.BFLY P2, R30, R29, R28, R27 ;  /* 0x0c00001c1d1e7389 */ /* 0x000064000004001b */
[----:B01----:R-:W-:Y:S01]  /*80c0*/  ENDCOLLECTIVE ;  /* 0x000000000000791b */ /* 0x003fe20003800000 */
.L_x_1342:
        /* <DEDUP_REMOVED lines=8> */
.L_x_1343:
        /* <DEDUP_REMOVED lines=12> */
.L_x_1344:
        /* <DEDUP_REMOVED lines=13> */
.L_x_1345:
[----:B------:R0:W-:Y:S04]  /*82e0*/  @!P0 STG.E.U16 desc[UR12][R24.64], R45 ;  /* 0x0000002d18008986 */ /* 0x0001e8000c10150c */
[----:B------:R1:W-:Y:S01]  /*82f0*/  @!P0 STG.E.U16 desc[UR12][R22.64], R44 ;  /* 0x0000002c16008986 */ /* 0x0003e2000c10150c */
[----:B------:R-:W-:Y:S01]  /*8300*/  @!P0 F2FP.BF16.F32.PACK_AB R26, RZ, R38 ;  /* 0x00000026ff1a823e */ /* 0x000fe200000010ff */
[----:B------:R-:W-:Y:S01]  /*8310*/  HFMA2.MMA R28, -RZ, RZ, 0, 5.9604644775390625e-08 ;  /* 0x00000001ff1c7435 */ /* 0x000fe200000001ff */
[----:B------:R-:W-:Y:S02]  /*8320*/  MOV R29, R42 ;  /* 0x0000002a001d7202 */ /* 0x000fe40000000f00 */
[----:B0-----:R-:W-:Y:S02]  /*8330*/  @!P0 F2FP.BF16.F32.PACK_AB R25, RZ, R33 ;  /* 0x00000021ff19823e */ /* 0x001fe400000010ff */
[----:B-1----:R-:W-:Y:S01]  /*8340*/  PRMT R22, R26, 0x7610, R22 ;  /* 0x000076101a167816 */ /* 0x002fe20000000016 */
[----:B------:R-:W-:Y:S01]  /*8350*/  @!P0 IMAD.WIDE R16, R41, 0x2, R16 ;  /* 0x0000000229108825 */ /* 0x000fe200078e0210 */
[----:B------:R-:W-:-:S02]  /*8360*/  MOV R26, 0xffff ;  /* 0x0000ffff001a7802 */ /* 0x000fc40000000f00 */
[----:B------:R-:W-:Y:S01]  /*8370*/  @!P0 F2FP.BF16.F32.PACK_AB R23, RZ, R34 ;  /* 0x00000022ff17823e */ /* 0x000fe200000010ff */
[----:B------:R-:W-:Y:S01]  /*8380*/  IMAD.MOV.U32 R32, RZ, RZ, R30 ;  /* 0x000000ffff207224 */ /* 0x000fe200078e001e */
[----:B------:R-:W-:-:S07]  /*8390*/  @!P0 F2FP.BF16.F32.PACK_AB R33, RZ, R37 ;  /* 0x00000025ff21823e */ /* 0x000fce00000010ff */
[----:B------:R-:W-:Y:S05]  /*83a0*/  WARPSYNC.COLLECTIVE R26, `(.L_x_1346) ;  /* 0x000000001a087348 */ /* 0x000fea0003c00000 */
[----:B------:R0:W1:Y:S02]  /*83b0*/  SHFL.BFLY P2, R30, R29, R28, R27 ;  /* 0x0c00001c1d1e7389 */ /* 0x000064000004001b */
[----:B01----:R-:W-:Y:S01]  /*83c0*/  ENDCOLLECTIVE ;  /* 0x000000000000791b */ /* 0x003fe20003800000 */
.L_x_1346:
        /* <DEDUP_REMOVED lines=10> */
.L_x_1347:
[----:B------:R-:W-:Y:S01]  /*8470*/  FADD.FTZ R35, R42, R35 ;  /* 0x000000232a237221 */ /* 0x000fe20000010000 */
[----:B------:R-:W-:Y:S06]  /*8480*/  BRA `(.L_x_1348) ;  /* 0xffffffe000d47947 */ /* 0x000fec000383ffff */
.L_x_1349:
        /* <DEDUP_REMOVED lines=15> */
.L_x_3773:


//--------------------- .text._ZN13group_norm_v218gn_bwd_cuda_kernelI13__nv_bfloat16Li320ELi1ELi16ELi80ELi256ELb1ELb1ELi32ELi320ELi320ELi4ELb1ELi16ELb0ELb0ELNS_15WgradSyncMethodE3ENS_16CompileConditionILi900EEEEEvPT_S6_S6_PKS5_S8_S8_S8_PKfflPfPj --------------------------
	.section	.text._ZN13group_norm_v218gn_bwd_cuda_kernelI13__nv_bfloat16Li320ELi1ELi16ELi80ELi256ELb1ELb1ELi32ELi320ELi320ELi4ELb1ELi16ELb0ELb0ELNS_15WgradSyncMethodE3ENS_16CompileConditionILi900EEEEEvPT_S6_S6_PKS5_S8_S8_S8_PKfflPfPj,"ax",@progbits
	.align	128
        .global         _ZN13group_norm_v218gn_bwd_cuda_kernelI13__nv_bfloat16Li320ELi1ELi16ELi80ELi256ELb1ELb1ELi32ELi320ELi320ELi4ELb1ELi16ELb0ELb0ELNS_15WgradSyncMethodE3ENS_16CompileConditionILi900EEEEEvPT_S6_S6_PKS5_S8_S8_S8_PKfflPfPj
        .type           _ZN13group_norm_v218gn_bwd_cuda_kernelI13__nv_bfloat16Li320ELi1ELi16ELi80ELi256ELb1ELb1ELi32ELi320ELi320ELi4ELb1ELi16ELb0ELb0ELNS_15WgradSyncMethodE3ENS_16CompileConditionILi900EEEEEvPT_S6_S6_PKS5_S8_S8_S8_PKfflPfPj,@function
        .size           _ZN13group_norm_v218gn_bwd_cuda_kernelI13__nv_bfloat16Li320ELi1ELi16ELi80ELi256ELb1ELb1ELi32ELi320ELi320ELi4ELb1ELi16ELb0ELb0ELNS_15WgradSyncMethodE3ENS_16CompileConditionILi900EEEEEvPT_S6_S6_PKS5_S8_S8_S8_PKfflPfPj,(.L_x_3774 - _ZN13group_norm_v218gn_bwd_cuda_kernelI13__nv_bfloat16Li320ELi1ELi16ELi80ELi256ELb1ELb1ELi32ELi320ELi320ELi4ELb1ELi16ELb0ELb0ELNS_15WgradSyncMethodE3ENS_16CompileConditionILi900EEEEEvPT_S6_S6_PKS5_S8_S8_S8_PKfflPfPj)
        .other          _ZN13group_norm_v218gn_bwd_cuda_kernelI13__nv_bfloat16Li320ELi1ELi16ELi80ELi256ELb1ELb1ELi32ELi320ELi320ELi4ELb1ELi16ELb0ELb0ELNS_15WgradSyncMethodE3ENS_16CompileConditionILi900EEEEEvPT_S6_S6_PKS5_S8_S8_S8_PKfflPfPj,@"STO_CUDA_ENTRY STV_DEFAULT"
_ZN13group_norm_v218gn_bwd_cuda_kernelI13__nv_bfloat16Li320ELi1ELi16ELi80ELi256ELb1ELb1ELi32ELi320ELi320ELi4ELb1ELi16ELb0ELb0ELNS_15WgradSyncMethodE3ENS_16CompileConditionILi900EEEEEvPT_S6_S6_PKS5_S8_S8_S8_PKfflPfPj:
.text._ZN13group_norm_v218gn_bwd_cuda_kernelI13__nv_bfloat16Li320ELi1ELi16ELi80ELi256ELb1ELb1ELi32ELi320ELi320ELi4ELb1ELi16ELb0ELb0ELNS_15WgradSyncMethodE3ENS_16CompileConditionILi900EEEEEvPT_S6_S6_PKS5_S8_S8_S8_PKfflPfPj:
        /* <DEDUP_REMOVED lines=30> */
.L_x_1352:
[----:B------:R-:W2:Y:S04]  /*01e0*/  LD.E.STRONG.GPU R0, desc[UR8][R2.64] ;  /* 0x0000000802007980 */ /* 0x000ea8000c10f900 */
[----:B--2---:R-:W-:Y:S01]  /*01f0*/  CCTL.IVALL ;  /* 0x00000000ff00798f */ /* 0x004fe20002000000 */
[----:B------:R-:W-:Y:S05]  /*0200*/  YIELD ;  /* 0x0000000000007946 */ /* 0x000fea0003800000 */
[----:B-----5:R-:W-:-:S04]  /*0210*/  LOP3.LUT R0, R0, R5, RZ, 0x3c, !PT ;  /* 0x0000000500007212 */ /* 0x020fc800078e3cff */
[----:B------:R-:W-:-:S13]  /*0220*/  ISETP.GT.AND P0, PT, R0, -0x1, PT ;  /* 0xffffffff0000780c */ /* 0x000fda0003f04270 */
[----:B------:R-:W-:Y:S05]  /*0230*/  @P0 BRA `(.L_x_1352) ;  /* 0xfffffffc00e80947 */ /* 0x000fea000383ffff */
.L_x_1351:
[----:B------:R-:W-:Y:S05]  /*0240*/  WARPSYNC.ALL ;  /* 0x0000000000007948 */ /* 0x000fea0003800000 */
[----:B------:R-:W-:Y:S06]  /*0250*/  BAR.SYNC.DEFER_BLOCKING 0x0 ;  /* 0x0000000000007b1d */ /* 0x000fec0000010000 */
[----:B------:R-:W-:Y:S05]  /*0260*/  BRA `(.L_x_1353) ;  /* 0x00000060005c7947 */ /* 0x000fea0003800000 */
.L_x_1350:
[----:B------:R-:W0:Y:S01]  /*0270*/  S2R R23, SR_TID.X ;  /* 0x0000000000177919 */ /* 0x000e220000002100 */
[----:B------:R-:W-:Y:S02]  /*0280*/  MOV R0, 0x400 ;  /* 0x0000040000007802 */ /* 0x000fe40000000f00 */
[----:B------:R-:W-:Y:S02]  /*0290*/  CS2R R56, SRZ ;  /* 0x0000000000387805 */ /* 0x000fe4000001ff00 */
[----:B------:R-:W-:Y:S01]  /*02a0*/  CS2R R58, SRZ ;  /* 0x00000000003a7805 */ /* 0x000fe2000001ff00 */
[----:B------:R-:W1:Y:S01]  /*02b0*/  S2R R4, SR_CgaCtaId ;  /* 0x0000000000047919 */ /* 0x000e620000008800 */
[----:B------:R-:W-:Y:S02]  /*02c0*/  IADD3 R21, R0, 0x2800, RZ ;  /* 0x0000280000157810 */ /* 0x000fe40007ffe0ff */
[----:B------:R-:W-:Y:S02]  /*02d0*/  CS2R R60, SRZ ;  /* 0x00000000003c7805 */ /* 0x000fe4000001ff00 */
[----:B------:R-:W-:-:S02]  /*02e0*/  SHF.L.U32 R0, R25, 0x5, RZ ;  /* 0x0000000519007819 */ /* 0x000fc400000006ff */
[----:B------:R-:W-:Y:S01]  /*02f0*/  CS2R R62, SRZ ;  /* 0x00000000003e7805 */ /* 0x000fe2000001ff00 */
[----:B------:R-:W-:Y:S01]  /*0300*/  UMOV UR4, URZ ;  /* 0x0000003f00047c82 */ /* 0x000fe20008000000 */
[----:B------:R-:W-:Y:S01]  /*0310*/  LOP3.LUT R0, R0, 0xe0, RZ, 0xc0, !PT ;  /* 0x000000e000007812 */ /* 0x000fe200078ec0ff */
[----:B0-----:R-:W-:Y:S01]  /*0320*/  IMAD.WIDE.U32 R2, R23, -0x33333333, RZ ;  /* 0xcccccccd17027825 */ /* 0x001fe200078e00ff */
[----:B------:R-:W-:Y:S02]  /*0330*/  SHF.R.S32.HI R2, RZ, 0x1f, R23 ;  /* 0x0000001fff027819 */ /* 0x000fe40000011417 */
[----:B-1----:R-:W-:Y:S02]  /*0340*/  LEA R21, R4, R21, 0x18 ;  /* 0x0000001504157211 */ /* 0x002fe400078ec0ff */
[----:B------:R-:W-:Y:S02]  /*0350*/  SHF.R.U32.HI R10, RZ, 0x6, R3 ;  /* 0x00000006ff0a7819 */ /* 0x000fe40000011603 */
[----:B------:R-:W-:-:S02]  /*0360*/  LEA.HI R3, R2, R23, RZ, 0x2 ;  /* 0x0000001702037211 */ /* 0x000fc400078f10ff */
[----:B------:R-:W-:Y:S01]  /*0370*/  IADD3 R0, R0, R10, RZ ;  /* 0x0000000a00007210 */ /* 0x000fe20007ffe0ff */
[----:B------:R-:W-:Y:S01]  /*0380*/  IMAD R20, R10, -0x50, R23 ;  /* 0xffffffb00a147824 */ /* 0x000fe200078e0217 */
[----:B------:R-:W-:-:S03]  /*0390*/  SHF.R.S32.HI R22, RZ, 0x2, R3 ;  /* 0x00000002ff167819 */ /* 0x000fc60000011403 */
[----:B------:R-:W-:Y:S01]  /*03a0*/  IMAD R19, R20, 0x28, R21 ;  /* 0x0000002814137824 */ /* 0x000fe200078e0215 */
[----:B------:R-:W-:Y:S01]  /*03b0*/  IADD3 R4, R22, 0x50, RZ ;  /* 0x0000005016047810 */ /* 0x000fe20007ffe0ff */
[----:B------:R-:W-:Y:S01]  /*03c0*/  IMAD R14, R0, 0x500, RZ ;  /* 0x00000500000e7824 */ /* 0x000fe200078e02ff */
[C---:B------:R-:W-:Y:S02]  /*03d0*/  IADD3 R6, R22.reuse, 0xa0, RZ ;  /* 0x000000a016067810 */ /* 0x040fe40007ffe0ff */
[----:B------:R-:W-:Y:S02]  /*03e0*/  IADD3 R8, R22, 0xf0, RZ ;  /* 0x000000f016087810 */ /* 0x000fe40007ffe0ff */
[----:B------:R-:W-:Y:S02]  /*03f0*/  SHF.R.S32.HI R5, RZ, 0x1f, R4 ;  /* 0x0000001fff057819 */ /* 0x000fe40000011404 */
[----:B------:R-:W-:Y:S02]  /*0400*/  SHF.R.S32.HI R7, RZ, 0x1f, R6 ;  /* 0x0000001fff077819 */ /* 0x000fe40000011406 */
[----:B------:R-:W-:-:S02]  /*0410*/  SHF.R.S32.HI R9, RZ, 0x1f, R8 ;  /* 0x0000001fff097819 */ /* 0x000fc40000011408 */
[----:B------:R-:W-:Y:S02]  /*0420*/  LEA.HI R5, R5, R4, RZ, 0x2 ;  /* 0x0000000405057211 */ /* 0x000fe400078f10ff */
[----:B------:R-:W-:Y:S02]  /*0430*/  LEA.HI R4, R2, R23, RZ, 0x4 ;  /* 0x0000001702047211 */ /* 0x000fe400078f20ff */
[----:B------:R-:W-:Y:S02]  /*0440*/  LOP3.LUT R2, R3, 0xfffffffc, RZ, 0xc0, !PT ;  /* 0xfffffffc03027812 */ /* 0x000fe400078ec0ff */
[----:B------:R-:W-:Y:S02]  /*0450*/  LEA.HI R7, R7, R6, RZ, 0x2 ;  /* 0x0000000607077211 */ /* 0x000fe400078f10ff */
[----:B------:R-:W-:Y:S02]  /*0460*/  LEA.HI R9, R9, R8, RZ, 0x2 ;  /* 0x0000000809097211 */ /* 0x000fe400078f10ff */
[----:B------:R-:W-:-:S02]  /*0470*/  SHF.R.U32.HI R3, RZ, 0x4, R4 ;  /* 0x00000004ff037819 */ /* 0x000fc40000011604 */
[----:B------:R-:W-:Y:S02]  /*0480*/  IADD3 R2, -R2, R23, RZ ;  /* 0x0000001702027210 */ /* 0x000fe40007ffe1ff */
[----:B------:R-:W-:Y:S02]  /*0490*/  SHF.R.U32.HI R5, RZ, 0x2, R5 ;  /* 0x00000002ff057819 */ /* 0x000fe40000011605 */
[----:B------:R-:W-:Y:S02]  /*04a0*/  SHF.R.U32.HI R7, RZ, 0x2, R7 ;  /* 0x00000002ff077819 */ /* 0x000fe40000011607 */
[----:B------:R-:W-:Y:S02]  /*04b0*/  SHF.R.U32.HI R9, RZ, 0x2, R9 ;  /* 0x00000002ff097819 */ /* 0x000fe40000011609 */
[----:B------:R-:W-:Y:S02]  /*04c0*/  LEA R19, R10, R19, 0x3 ;  /* 0x000000130a137211 */ /* 0x000fe400078e18ff */
[----:B------:R-:W-:-:S02]  /*04d0*/  LOP3.LUT R18, R2, 0x3, R3, 0x78, !PT ;  /* 0x0000000302127812 */ /* 0x000fc400078e7803 */
[C---:B------:R-:W-:Y:S02]  /*04e0*/  LOP3.LUT R17, R2.reuse, 0x3, R5, 0x78, !PT ;  /* 0x0000000302117812 */ /* 0x040fe400078e7805 */
[C---:B------:R-:W-:Y:S02]  /*04f0*/  LOP3.LUT R16, R2.reuse, 0x3, R7, 0x78, !PT ;  /* 0x0000000302107812 */ /* 0x040fe400078e7807 */
[----:B------:R-:W-:-:S07]  /*0500*/  LOP3.LUT R15, R2, 0x3, R9, 0x78, !PT ;  /* 0x00000003020f7812 */ /* 0x000fce00078e7809 */
.L_x_1365:
[C---:B------:R-:W-:Y:S01]  /*0510*/  LOP3.LUT R111, R24.reuse, 0x3, RZ, 0xc0, !PT ;  /* 0x00000003186f7812 */ /* 0x040fe200078ec0ff */
[----:B------:R-:W-:Y:S01]  /*0520*/  ULDC.64 UR12, c[0x0][0x248] ;  /* 0x00009200000c7ab9 */ /* 0x000fe20000000a00 */
[----:B--2---:R-:W-:Y:S01]  /*0530*/  SHF.R.U64 R5, R24, 0x2, R134 ;  /* 0x0000000218057819 */ /* 0x004fe20000001286 */
[----:B------:R-:W0:Y:S01]  /*0540*/  LDC.64 R66, c[0x0][0x238] ;  /* 0x00008e00ff427b82 */ /* 0x000e220000000a00 */
[----:B------:R-:W-:Y:S01]  /*0550*/  ULDC.64 UR14, c[0x0][0x228] ;  /* 0x00008a00000e7ab9 */ /* 0x000fe20000000a00 */
[----:B------:R-:W-:Y:S01]  /*0560*/  IMAD R111, R111, 0x140, RZ ;  /* 0x000001406f6f7824 */ /* 0x000fe200078e02ff */
[----:B------:R-:W-:-:S04]  /*0570*/  ULDC UR5, c[0x0][0x250] ;  /* 0x0000940000057ab9 */ /* 0x000fc80000000800 */
[----:B------:R-:W-:-:S04]  /*0580*/  LEA R70, R20, R111, 0x2 ;  /* 0x0000006f14467211 */ /* 0x000fc800078e10ff */
[----:B------:R-:W-:Y:S01]  /*0590*/  SHF.R.S32.HI R71, RZ, 0x1f, R70 ;  /* 0x0000001fff477819 */ /* 0x000fe20000011446 */
[----:B------:R-:W-:Y:S01]  /*05a0*/  IMAD.WIDE.U32 R2, R70, -0x33333333, RZ ;  /* 0xcccccccd46027825 */ /* 0x000fe200078e00ff */
[----:B------:R-:W-:-:S03]  /*05b0*/  SHF.R.U32.HI R2, RZ, 0x2, R134 ;  /* 0x00000002ff027819 */ /* 0x000fc60000011686 */
[----:B------:R-:W-:Y:S01]  /*05c0*/  IMAD.WIDE.U32 R32, R5, 0x50000, R70 ;  /* 0x0005000005207825 */ /* 0x000fe200078e0046 */
[----:B------:R-:W-:-:S03]  /*05d0*/  SHF.R.U32.HI R13, RZ, 0x6, R3 ;  /* 0x00000006ff0d7819 */ /* 0x000fc60000011603 */
[----:B------:R-:W-:Y:S01]  /*05e0*/  IMAD R7, R2, 0x50000, RZ ;  /* 0x0005000002077824 */ /* 0x000fe200078e02ff */
[C---:B------:R-:W-:Y:S02]  /*05f0*/  LEA R0, P0, R5.reuse, R13, 0x4 ;  /* 0x0000000d05007211 */ /* 0x040fe400078020ff */
[----:B------:R-:W-:Y:S02]  /*0600*/  IADD3 R11, P1, R14, R32, RZ ;  /* 0x000000200e0b7210 */ /* 0x000fe40007f3e0ff */
[----:B------:R-:W-:Y:S02]  /*0610*/  LEA.HI.X R5, R5, RZ, R2, 0x4, P0 ;  /* 0x000000ff05057211 */ /* 0x000fe400000f2402 */
[----:B------:R-:W1:Y:S01]  /*0620*/  LDC.64 R2, c[0x0][0x240] ;  /* 0x00009000ff027b82 */ /* 0x000e620000000a00 */
[----:B------:R-:W-:Y:S02]  /*0630*/  LEA R64, P0, R0, UR12, 0x3 ;  /* 0x0000000c00407c11 */ /* 0x000fe4000f8018ff */
[----:B------:R-:W-:-:S02]  /*0640*/  IADD3 R33, R33, R7, RZ ;  /* 0x0000000721217210 */ /* 0x000fc40007ffe0ff */
[----:B------:R-:W-:Y:S01]  /*0650*/  LEA.HI.X R65, R0, UR13, R5, 0x3, P0 ;  /* 0x0000000d00417c11 */ /* 0x000fe200080f1c05 */
[----:B------:R-:W-:Y:S01]  /*0660*/  ULDC.64 UR12, c[0x0][0x230] ;  /* 0x00008c00000c7ab9 */ /* 0x000fe20000000a00 */
[----:B------:R-:W-:Y:S02]  /*0670*/  IADD3.X R0, RZ, R33, RZ, P1, !PT ;  /* 0x00000021ff007210 */ /* 0x000fe40000ffe4ff */
[C---:B------:R-:W-:Y:S02]  /*0680*/  SHF.L.U32 R12, R11.reuse, 0x1, RZ ;  /* 0x000000010b0c7819 */ /* 0x040fe400000006ff */
[----:B------:R-:W2:Y:S01]  /*0690*/  LDG.E.64.CONSTANT R64, desc[UR8][R64.64] ;  /* 0x0000000840407981 */ /* 0x000ea2000c1e9b00 */
[----:B------:R-:W-:Y:S01]  /*06a0*/  SHF.L.U64.HI R11, R11, 0x1, R0 ;  /* 0x000000010b0b7819 */ /* 0x000fe20000010200 */
[----:B0-----:R-:W-:Y:S01]  /*06b0*/  IMAD.WIDE R66, R70, 0x2, R66 ;  /* 0x0000000246427825 */ /* 0x001fe200078e0242 */
[----:B------:R-:W-:-:S04]  /*06c0*/  IADD3 R68, P0, R12, UR12, RZ ;  /* 0x0000000c0c447c10 */ /* 0x000fc8000ff1e0ff */
[----:B------:R-:W-:Y:S01]  /*06d0*/  IADD3.X R69, R11, UR13, RZ, P0, !PT ;  /* 0x0000000d0b457c10 */ /* 0x000fe200087fe4ff */
[----:B------:R-:W3:Y:S05]  /*06e0*/  LDG.E.64.CONSTANT R66, desc[UR8][R66.64] ;  /* 0x0000000842427981 */ /* 0x000eea000c1e9b00 */
[----:B------:R-:W4:Y:S01]  /*06f0*/  LDG.E.64.CONSTANT R68, desc[UR8][R68.64] ;  /* 0x0000000844447981 */ /* 0x000f22000c1e9b00 */
[----:B-1----:R-:W-:-:S06]  /*0700*/  IMAD.WIDE R70, R70, 0x2, R2 ;  /* 0x0000000246467825 */ /* 0x002fcc00078e0202 */
[----:B------:R-:W5:Y:S01]  /*0710*/  LDG.E.64.CONSTANT R70, desc[UR8][R70.64] ;  /* 0x0000000846467981 */ /* 0x000f62000c1e9b00 */
[----:B------:R-:W-:-:S04]  /*0720*/  IADD3 R3, R14, 0x1400, RZ ;  /* 0x000014000e037810 */ /* 0x000fc80007ffe0ff */
[----:B------:R-:W-:-:S04]  /*0730*/  IADD3 R3, P0, R3, R32, RZ ;  /* 0x0000002003037210 */ /* 0x000fc80007f1e0ff */
[----:B------:R-:W-:Y:S02]  /*0740*/  IADD3.X R0, RZ, R33, RZ, P0, !PT ;  /* 0x00000021ff007210 */ /* 0x000fe400007fe4ff */
[C---:B------:R-:W-:Y:S02]  /*0750*/  SHF.L.U32 R10, R3.reuse, 0x1, RZ ;  /* 0x00000001030a7819 */ /* 0x040fe400000006ff */
[----:B------:R-:W-:Y:S02]  /*0760*/  SHF.L.U64.HI R9, R3, 0x1, R0 ;  /* 0x0000000103097819 */ /* 0x000fe40000010200 */
[----:B------:R-:W-:-:S04]  /*0770*/  IADD3 R72, P0, R10, UR12, RZ ;  /* 0x0000000c0a487c10 */ /* 0x000fc8000ff1e0ff */
[----:B------:R-:W-:Y:S02]  /*0780*/  IADD3.X R73, R9, UR13, RZ, P0, !PT ;  /* 0x0000000d09497c10 */ /* 0x000fe400087fe4ff */
[----:B------:R-:W-:-:S04]  /*0790*/  IADD3 R3, R14, 0x2800, RZ ;  /* 0x000028000e037810 */ /* 0x000fc80007ffe0ff */
[----:B------:R-:W5:Y:S01]  /*07a0*/  LDG.E.64.CONSTANT R72, desc[UR8][R72.64] ;  /* 0x0000000848487981 */ /* 0x000f62000c1e9b00 */
[----:B------:R-:W-:-:S04]  /*07b0*/  IADD3 R3, P0, R3, R32, RZ ;  /* 0x0000002003037210 */ /* 0x000fc80007f1e0ff */
[----:B------:R-:W-:Y:S02]  /*07c0*/  IADD3.X R0, RZ, R33, RZ, P0, !PT ;  /* 0x00000021ff007210 */ /* 0x000fe400007fe4ff */
[C---:B------:R-:W-:Y:S02]  /*07d0*/  SHF.L.U32 R8, R3.reuse, 0x1, RZ ;  /* 0x0000000103087819 */ /* 0x040fe400000006ff */
[----:B------:R-:W-:Y:S02]  /*07e0*/  SHF.L.U64.HI R7, R3, 0x1, R0 ;  /* 0x0000000103077819 */ /* 0x000fe40000010200 */
        /* <DEDUP_REMOVED lines=9> */
[----:B------:R-:W-:-:S04]  /*0880*/  IADD3 R3, R14, 0x3c00, RZ ;  /* 0x00003c000e037810 */ /* 0x000fc80007ffe0ff */
[----:B------:R-:W-:Y:S02]  /*0890*/  IADD3 R4, P0, R3, R32, RZ ;  /* 0x0000002003047210 */ /* 0x000fe40007f1e0ff */
[----:B------:R-:W-:Y:S02]  /*08a0*/  IADD3 R3, R14, 0x5000, RZ ;  /* 0x000050000e037810 */ /* 0x000fe40007ffe0ff */
[----:B------:R-:W-:Y:S02]  /*08b0*/  IADD3.X R5, RZ, R33, RZ, P0, !PT ;  /* 0x00000021ff057210 */ /* 0x000fe400007fe4ff */
[C---:B------:R-:W-:Y:S02]  /*08c0*/  SHF.L.U32 R6, R4.reuse, 0x1, RZ ;  /* 0x0000000104067819 */ /* 0x040fe400000006ff */
[----:B------:R-:W-:Y:S02]  /*08d0*/  SHF.L.U64.HI R4, R4, 0x1, R5 ;  /* 0x0000000104047819 */ /* 0x000fe40000010205 */
[----:B------:R-:W-:-:S02]  /*08e0*/  IADD3 R80, P0, R6, UR12, RZ ;  /* 0x0000000c06507c10 */ /* 0x000fc4000ff1e0ff */
[----:B------:R-:W-:Y:S02]  /*08f0*/  IADD3 R3, P1, R3, R32, RZ ;  /* 0x0000002003037210 */ /* 0x000fe40007f3e0ff */
[----:B------:R-:W-:Y:S02]  /*0900*/  IADD3.X R81, R4, UR13, RZ, P0, !PT ;  /* 0x0000000d04517c10 */ /* 0x000fe400087fe4ff */
[----:B------:R-:W-:Y:S02]  /*0910*/  IADD3.X R0, RZ, R33, RZ, P1, !PT ;  /* 0x00000021ff007210 */ /* 0x000fe40000ffe4ff */
[C---:B------:R-:W-:Y:S02]  /*0920*/  SHF.L.U32 R2, R3.reuse, 0x1, RZ ;  /* 0x0000000103027819 */ /* 0x040fe400000006ff */
[----:B------:R-:W-:Y:S01]  /*0930*/  IADD3 R82, P0, R8, UR14, RZ ;  /* 0x0000000e08527c10 */ /* 0x000fe2000ff1e0ff */
[----:B------:R-:W5:Y:S01]  /*0940*/  LDG.E.64.CONSTANT R80, desc[UR8][R80.64] ;  /* 0x0000000850507981 */ /* 0x000f62000c1e9b00 */
[----:B------:R-:W-:-:S02]  /*0950*/  SHF.L.U64.HI R0, R3, 0x1, R0 ;  /* 0x0000000103007819 */ /* 0x000fc40000010200 */
[----:B------:R-:W-:Y:S02]  /*0960*/  IADD3 R84, P1, R2, UR12, RZ ;  /* 0x0000000c02547c10 */ /* 0x000fe4000ff3e0ff */
[----:B------:R-:W-:Y:S02]  /*0970*/  IADD3.X R83, R7, UR15, RZ, P0, !PT ;  /* 0x0000000f07537c10 */ /* 0x000fe400087fe4ff */
[----:B------:R-:W-:-:S04]  /*0980*/  IADD3.X R85, R0, UR13, RZ, P1, !PT ;  /* 0x0000000d00557c10 */ /* 0x000fc80008ffe4ff */
[----:B------:R-:W5:Y:S04]  /*0990*/  LDG.E.64.CONSTANT R82, desc[UR8][R82.64] ;  /* 0x0000000852527981 */ /* 0x000f68000c1e9b00 */
[----:B------:R-:W5:Y:S01]  /*09a0*/  LDG.E.64.CONSTANT R84, desc[UR8][R84.64] ;  /* 0x0000000854547981 */ /* 0x000f62000c1e9b00 */
[----:B------:R-:W-:-:S04]  /*09b0*/  IADD3 R3, R14, 0x6400, RZ ;  /* 0x000064000e037810 */ /* 0x000fc80007ffe0ff */
[-C--:B------:R-:W-:Y:S02]  /*09c0*/  IADD3 R127, P0, R3, R32.reuse, RZ ;  /* 0x00000020037f7210 */ /* 0x080fe40007f1e0ff */
[----:B------:R-:W-:Y:S02]  /*09d0*/  IADD3 R3, R14, 0x7800, RZ ;  /* 0x000078000e037810 */ /* 0x000fe40007ffe0ff */
[----:B------:R-:W-:Y:S02]  /*09e0*/  IADD3.X R28, RZ, R33, RZ, P0, !PT ;  /* 0x00000021ff1c7210 */ /* 0x000fe400007fe4ff */
[----:B------:R-:W-:Y:S02]  /*09f0*/  IADD3 R123, P0, R3, R32, RZ ;  /* 0x00000020037b7210 */ /* 0x000fe40007f1e0ff */
[C---:B------:R-:W-:Y:S02]  /*0a00*/  SHF.L.U32 R129, R127.reuse, 0x1, RZ ;  /* 0x000000017f817819 */ /* 0x040fe400000006ff */
[----:B------:R-:W-:-:S02]  /*0a10*/  SHF.L.U64.HI R127, R127, 0x1, R28 ;  /* 0x000000017f7f7819 */ /* 0x000fc4000001021c */
[----:B------:R-:W-:Y:S02]  /*0a20*/  IADD3.X R28, RZ, R33, RZ, P0, !PT ;  /* 0x00000021ff1c7210 */ /* 0x000fe400007fe4ff */
[----:B------:R-:W-:Y:S02]  /*0a30*/  IADD3 R86, P0, R129, UR12, RZ ;  /* 0x0000000c81567c10 */ /* 0x000fe4000ff1e0ff */
[C---:B------:R-:W-:Y:S02]  /*0a40*/  SHF.L.U64.HI R125, R123.reuse, 0x1, R28 ;  /* 0x000000017b7d7819 */ /* 0x040fe4000001021c */
[----:B------:R-:W-:Y:S02]  /*0a50*/  SHF.L.U32 R123, R123, 0x1, RZ ;  /* 0x000000017b7b7819 */ /* 0x000fe400000006ff */
[----:B------:R-:W-:Y:S02]  /*0a60*/  IADD3.X R87, R127, UR13, RZ, P0, !PT ;  /* 0x0000000d7f577c10 */ /* 0x000fe400087fe4ff */
[----:B------:R-:W-:-:S04]  /*0a70*/  IADD3 R88, P0, R123, UR12, RZ ;  /* 0x0000000c7b587c10 */ /* 0x000fc8000ff1e0ff */
[----:B------:R-:W5:Y:S01]  /*0a80*/  LDG.E.64.CONSTANT R86, desc[UR8][R86.64] ;  /* 0x0000000856567981 */ /* 0x000f62000c1e9b00 */
[----:B------:R-:W-:-:S06]  /*0a90*/  IADD3.X R89, R125, UR13, RZ, P0, !PT ;  /* 0x0000000d7d597c10 */ /* 0x000fcc00087fe4ff */
[----:B------:R-:W5:Y:S01]  /*0aa0*/  LDG.E.64.CONSTANT R88, desc[UR8][R88.64] ;  /* 0x0000000858587981 */ /* 0x000f62000c1e9b00 */
[----:B------:R-:W-:Y:S02]  /*0ab0*/  IADD3 R90, P0, R6, UR14, RZ ;  /* 0x0000000e065a7c10 */ /* 0x000fe4000ff1e0ff */
[----:B------:R-:W-:Y:S02]  /*0ac0*/  IADD3 R37, R14, 0x8c00, RZ ;  /* 0x00008c000e257810 */ /* 0x000fe40007ffe0ff */
[----:B------:R-:W-:Y:S02]  /*0ad0*/  IADD3.X R91, R4, UR15, RZ, P0, !PT ;  /* 0x0000000f045b7c10 */ /* 0x000fe400087fe4ff */
[----:B------:R-:W-:-:S04]  /*0ae0*/  IADD3 R51, P0, R37, R32, RZ ;  /* 0x0000002025337210 */ /* 0x000fc80007f1e0ff */
[----:B------:R-:W5:Y:S01]  /*0af0*/  LDG.E.64.CONSTANT R90, desc[UR8][R90.64] ;  /* 0x000000085a5a7981 */ /* 0x000f62000c1e9b00 */
[----:B------:R-:W-:-:S04]  /*0b00*/  IADD3.X R46, RZ, R33, RZ, P0, !PT ;  /* 0x00000021ff2e7210 */ /* 0x000fc800007fe4ff */
[C---:B------:R-:W-:Y:S02]  /*0b10*/  SHF.L.U64.HI R53, R51.reuse, 0x1, R46 ;  /* 0x0000000133357819 */ /* 0x040fe4000001022e */
[----:B------:R-:W-:-:S04]  /*0b20*/  SHF.L.U32 R51, R51, 0x1, RZ ;  /* 0x0000000133337819 */ /* 0x000fc800000006ff */
[----:B------:R-:W-:-:S04]  /*0b30*/  IADD3 R92, P0, R51, UR12, RZ ;  /* 0x0000000c335c7c10 */ /* 0x000fc8000ff1e0ff */
[----:B------:R-:W-:-:S06]  /*0b40*/  IADD3.X R93, R53, UR13, RZ, P0, !PT ;  /* 0x0000000d355d7c10 */ /* 0x000fcc00087fe4ff */
[----:B------:R-:W5:Y:S01]  /*0b50*/  LDG.E.64.CONSTANT R92, desc[UR8][R92.64] ;  /* 0x000000085c5c7981 */ /* 0x000f62000c1e9b00 */
[----:B--2---:R-:W-:-:S04]  /*0b60*/  FADD.FTZ R65, R65, UR5 ;  /* 0x0000000541417e21 */ /* 0x004fc80008010000 */
[----:B------:R-:W0:Y:S01]  /*0b70*/  MUFU.RSQ R131, R65 ;  /* 0x0000004100837308 */ /* 0x000e220000001400 */
[----:B---3--:R-:W-:Y:S02]  /*0b80*/  SHF.L.U32 R5, R66, 0x10, RZ ;  /* 0x0000001042057819 */ /* 0x008fe400000006ff */
[----:B------:R-:W-:Y:S02]  /*0b90*/  SHF.L.U32 R132, R67, 0x10, RZ ;  /* 0x0000001043847819 */ /* 0x000fe400000006ff */
[----:B----4-:R-:W-:Y:S02]  /*0ba0*/  SHF.L.U32 R3, R68, 0x10, RZ ;  /* 0x0000001044037819 */ /* 0x010fe400000006ff */
[----:B------:R-:W-:-:S03]  /*0bb0*/  SHF.L.U32 R27, R69, 0x10, RZ ;  /* 0x00000010451b7819 */ /* 0x000fc600000006ff */
[----:B------:R-:W-:Y:S01]  /*0bc0*/  FADD.FTZ R28, -R64, R3 ;  /* 0x00000003401c7221 */ /* 0x000fe20000010100 */
[----:B-----5:R-:W-:-:S03]  /*0bd0*/  SHF.L.U32 R30, R70, 0x10, RZ ;  /* 0x00000010461e7819 */ /* 0x020fc600000006ff */
[----:B0-----:R-:W-:-:S04]  /*0be0*/  FMUL.FTZ R3, R131, R28 ;  /* 0x0000001c83037220 */ /* 0x001fc80000410000 */
[----:B------:R-:W-:Y:S01]  /*0bf0*/  FFMA.FTZ R34, R3, R5, R30 ;  /* 0x0000000503227223 */ /* 0x000fe2000001001e */
[----:B------:R-:W-:-:S03]  /*0c00*/  FADD.FTZ R28, -R64, R27 ;  /* 0x0000001b401c7221 */ /* 0x000fc60000010100 */
[----:B------:R-:W-:Y:S01]  /*0c10*/  FMUL.FTZ R35, R34, -1.4426950216293334961 ;  /* 0xbfb8aa3b22237820 */ /* 0x000fe20000410000 */
[----:B------:R-:W-:Y:S01]  /*0c20*/  SHF.L.U32 R29, R71, 0x10, RZ ;  /* 0x00000010471d7819 */ /* 0x000fe200000006ff */
[----:B------:R-:W-:-:S04]  /*0c30*/  FMUL.FTZ R65, R131, R28 ;  /* 0x0000001c83417220 */ /* 0x000fc80000410000 */
[----:B------:R-:W0:Y:S01]  /*0c40*/  MUFU.EX2 R35, R35 ;  /* 0x0000002300237308 */ /* 0x000e220000000800 */
[----:B------:R-:W-:Y:S01]  /*0c50*/  FFMA.FTZ R40, R65, R132, R29 ;  /* 0x0000008441287223 */ /* 0x000fe2000001001d */
[----:B------:R-:W-:-:S03]  /*0c60*/  PRMT R31, R68, 0x7632, R31 ;  /* 0x00007632441f7816 */ /* 0x000fc6000000001f */
[----:B------:R-:W-:Y:S01]  /*0c70*/  FMUL.FTZ R38, R40, -1.4426950216293334961 ;  /* 0xbfb8aa3b28267820 */ /* 0x000fe20000410000 */
[----:B------:R-:W-:Y:S02]  /*0c80*/  SHF.L.U32 R39, R31, 0x10, RZ ;  /* 0x000000101f277819 */ /* 0x000fe400000006ff */
[----:B------:R-:W-:Y:S01]  /*0c90*/  PRMT R54, R66, 0x7632, R54 ;  /* 0x0000763242367816 */ /* 0x000fe20000000036 */
[----:B------:R1:W2:Y:S01]  /*0ca0*/  MUFU.EX2 R41, R38 ;  /* 0x0000002600297308 */ /* 0x0002a20000000800 */
[----:B------:R-:W-:Y:S02]  /*0cb0*/  PRMT R27, R70, 0x7632, R27 ;  /* 0x00007632461b7816 */ /* 0x000fe4000000001b */
[----:B------:R-:W-:Y:S02]  /*0cc0*/  PRMT R31, R69, 0x7632, R31 ;  /* 0x00007632451f7816 */ /* 0x000fe4000000001f */
[----:B------:R-:W-:Y:S01]  /*0cd0*/  SHF.L.U32 R54, R54, 0x10, RZ ;  /* 0x0000001036367819 */ /* 0x000fe200000006ff */
[----:B-1----:R-:W-:Y:S01]  /*0ce0*/  FADD.FTZ R38, -R64, R39 ;  /* 0x0000002740267221 */ /* 0x002fe20000010100 */
[----:B------:R-:W-:Y:S01]  /*0cf0*/  SHF.L.U32 R27, R27, 0x10, RZ ;  /* 0x000000101b1b7819 */ /* 0x000fe200000006ff */
[----:B0-----:R-:W-:Y:S01]  /*0d00*/  FADD.FTZ R36, R35, 1 ;  /* 0x3f80000023247421 */ /* 0x001fe20000010000 */
[----:B------:R-:W-:Y:S01]  /*0d10*/  SHF.L.U32 R31, R31, 0x10, RZ ;  /* 0x000000101f1f7819 */ /* 0x000fe200000006ff */
[----:B------:R-:W-:Y:S01]  /*0d20*/  FMUL.FTZ R35, R131, R38 ;  /* 0x0000002683237220 */ /* 0x000fe20000410000 */
[----:B------:R-:W-:-:S02]  /*0d30*/  PRMT R55, R67, 0x7632, R55 ;  /* 0x0000763243377816 */ /* 0x000fc40000000037 */
[----:B------:R-:W-:Y:S01]  /*0d40*/  PRMT R28, R71, 0x7632, R28 ;  /* 0x00007632471c7816 */ /* 0x000fe2000000001c */
[----:B------:R-:W-:Y:S01]  /*0d50*/  FADD.FTZ R44, -R64, R31 ;  /* 0x0000001f402c7221 */ /* 0x000fe20000010100 */
[----:B------:R-:W-:Y:S01]  /*0d60*/  FFMA.FTZ R38, R35, R54, R27 ;  /* 0x0000003623267223 */ /* 0x000fe2000001001b */
[----:B------:R-:W-:Y:S02]  /*0d70*/  SHF.L.U32 R55, R55, 0x10, RZ ;  /* 0x0000001037377819 */ /* 0x000fe400000006ff */
[----:B------:R-:W-:Y:S01]  /*0d80*/  SHF.L.U32 R28, R28, 0x10, RZ ;  /* 0x000000101c1c7819 */ /* 0x000fe200000006ff */
[----:B------:R-:W-:Y:S01]  /*0d90*/  FMUL.FTZ R31, R131, R44 ;  /* 0x0000002c831f7220 */ /* 0x000fe20000410000 */
[----:B------:R-:W-:Y:S01]  /*0da0*/  FMUL.FTZ R39, R38, -1.4426950216293334961 ;  /* 0xbfb8aa3b26277820 */ /* 0x000fe20000410000 */
[----:B------:R-:W0:Y:S02]  /*0db0*/  MUFU.RCP R36, R36 ;  /* 0x0000002400247308 */ /* 0x000e240000001000 */
[----:B------:R-:W-:-:S04]  /*0dc0*/  FFMA.FTZ R44, R31, R55, R28 ;  /* 0x000000371f2c7223 */ /* 0x000fc8000001001c */
[----:B------:R-:W-:Y:S02]  /*0dd0*/  FMUL.FTZ R32, R44, -1.4426950216293334961 ;  /* 0xbfb8aa3b2c207820 */ /* 0x000fe40000410000 */
[----:B------:R-:W1:Y:S01]  /*0de0*/  MUFU.EX2 R39, R39 ;  /* 0x0000002700277308 */ /* 0x000e620000000800 */
[----:B--2---:R-:W-:Y:S01]  /*0df0*/  FADD.FTZ R41, R41, 1 ;  /* 0x3f80000029297421 */ /* 0x004fe20000010000 */
[----:B------:R-:W-:-:S06]  /*0e00*/  SHF.L.U32 R43, R72, 0x10, RZ ;  /* 0x00000010482b7819 */ /* 0x000fcc00000006ff */
[----:B------:R-:W2:Y:S01]  /*0e10*/  MUFU.EX2 R32, R32 ;  /* 0x0000002000207308 */ /* 0x000ea20000000800 */
[----:B------:R-:W-:Y:S01]  /*0e20*/  FADD.FTZ R130, -R64, R43 ;  /* 0x0000002b40827221 */ /* 0x000fe20000010100 */
[----:B------:R-:W-:Y:S01]  /*0e30*/  SHF.L.U32 R43, R73, 0x10, RZ ;  /* 0x00000010492b7819 */ /* 0x000fe200000006ff */
[----:B0-----:R-:W-:-:S05]  /*0e40*/  FADD.FTZ R37, -R36, 1 ;  /* 0x3f80000024257421 */ /* 0x001fca0000010100 */
[----:B------:R-:W0:Y:S01]  /*0e50*/  MUFU.RCP R42, R41 ;  /* 0x00000029002a7308 */ /* 0x000e220000001000 */
[----:B-1----:R-:W-:Y:S01]  /*0e60*/  FADD.FTZ R39, R39, 1 ;  /* 0x3f80000027277421 */ /* 0x002fe20000010000 */
[----:B------:R-:W-:Y:S01]  /*0e70*/  FFMA.FTZ R37, R34, R37, 1 ;  /* 0x3f80000022257423 */ /* 0x000fe20000010025 */
[----:B------:R-:W-:-:S05]  /*0e80*/  FADD.FTZ R128, -R64, R43 ;  /* 0x0000002b40807221 */ /* 0x000fca0000010100 */
[----:B------:R1:W3:Y:S01]  /*0e90*/  MUFU.RCP R43, R39 ;  /* 0x00000027002b7308 */ /* 0x0002e20000001000 */
[----:B------:R-:W-:Y:S01]  /*0ea0*/  FMUL.FTZ R45, R36, R37 ;  /* 0x00000025242d7220 */ /* 0x000fe20000410000 */
[----:B--2---:R-:W-:Y:S01]  /*0eb0*/  FADD.FTZ R37, R32, 1 ;  /* 0x3f80000020257421 */ /* 0x004fe20000010000 */
[----:B------:R-:W-:Y:S01]  /*0ec0*/  PRMT R34, R72, 0x7632, R34 ;  /* 0x0000763248227816 */ /* 0x000fe20000000022 */
[----:B------:R-:W-:Y:S01]  /*0ed0*/  FMUL.FTZ R130, R131, R130 ;  /* 0x0000008283827220 */ /* 0x000fe20000410000 */
[----:B------:R-:W-:-:S03]  /*0ee0*/  SHF.L.U32 R49, R75, 0x10, RZ ;  /* 0x000000104b317819 */ /* 0x000fc600000006ff */
[----:B------:R3:W2:Y:S01]  /*0ef0*/  MUFU.RCP R48, R37 ;  /* 0x0000002500307308 */ /* 0x0006a20000001000 */
[----:B0-----:R-:W-:Y:S01]  /*0f00*/  FADD.FTZ R41, -R42, 1 ;  /* 0x3f8000002a297421 */ /* 0x001fe20000010100 */
[----:B------:R-:W-:Y:S02]  /*0f10*/  PRMT R36, R73, 0x7632, R36 ;  /* 0x0000763249247816 */ /* 0x000fe40000000024 */
[----:B-1----:R-:W-:Y:S01]  /*0f20*/  SHF.L.U32 R39, R34, 0x10, RZ ;  /* 0x0000001022277819 */ /* 0x002fe200000006ff */
[----:B------:R-:W-:Y:S01]  /*0f30*/  FFMA.FTZ R47, R40, R41, 1 ;  /* 0x3f800000282f7423 */ /* 0x000fe20000010029 */
[----:B------:R-:W-:Y:S01]  /*0f40*/  SHF.L.U32 R41, R74, 0x10, RZ ;  /* 0x000000104a297819 */ /* 0x000fe200000006ff */
[--C-:B------:R-:W-:Y:S01]  /*0f50*/  FFMA.FTZ R33, R5, R130, R30.reuse ;  /* 0x0000008205217223 */ /* 0x100fe2000001001e */
[----:B------:R-:W-:Y:S01]  /*0f60*/  FMUL.FTZ R128, R131, R128 ;  /* 0x0000008083807220 */ /* 0x000fe20000410000 */
[----:B------:R-:W-:Y:S01]  /*0f70*/  FADD.FTZ R124, -R64, R49 ;  /* 0x00000031407c7221 */ /* 0x000fe20000010100 */
[----:B------:R-:W-:Y:S01]  /*0f80*/  SHF.L.U32 R49, R36, 0x10, RZ ;  /* 0x0000001024317819 */ /* 0x000fe200000006ff */
[----:B---3--:R-:W-:Y:S01]  /*0f90*/  FADD.FTZ R37, -R43, 1 ;  /* 0x3f8000002b257421 */ /* 0x008fe20000010100 */
[C---:B------:R-:W-:Y:S01]  /*0fa0*/  FADD.FTZ R126, -R64.reuse, R41 ;  /* 0x00000029407e7221 */ /* 0x040fe20000010100 */
[----:B------:R-:W-:Y:S01]  /*0fb0*/  FADD.FTZ R36, -R64, R39 ;  /* 0x0000002740247221 */ /* 0x000fe20000010100 */
[----:B------:R-:W-:Y:S01]  /*0fc0*/  FMUL.FTZ R46, R33, -1.4426950216293334961 ;  /* 0xbfb8aa3b212e7820 */ /* 0x000fe20000410000 */
[----:B------:R-:W-:Y:S01]  /*0fd0*/  FFMA.FTZ R41, R132, R128, R29 ;  /* 0x0000008084297223 */ /* 0x000fe2000001001d */
[----:B------:R-:W-:Y:S01]  /*0fe0*/  FFMA.FTZ R38, R38, R37, 1 ;  /* 0x3f80000026267423 */ /* 0x000fe20000010025 */
[C---:B------:R-:W-:Y:S01]  /*0ff0*/  FMUL.FTZ R126, R131.reuse, R126 ;  /* 0x0000007e837e7220 */ /* 0x040fe20000410000 */
[----:B------:R-:W-:Y:S01]  /*1000*/  FMUL.FTZ R37, R131, R36 ;  /* 0x0000002483257220 */ /* 0x000fe20000410000 */
[----:B------:R0:W-:Y:S01]  /*1010*/  MUFU.EX2 R50, R46 ;  /* 0x0000002e00327308 */ /* 0x0001e20000000800 */
[----:B------:R-:W-:Y:S01]  /*1020*/  FMUL.FTZ R40, R41, -1.4426950216293334961 ;  /* 0xbfb8aa3b29287820 */ /* 0x000fe20000410000 */
[----:B------:R-:W-:Y:S01]  /*1030*/  FADD.FTZ R36, -R64, R49 ;  /* 0x0000003140247221 */ /* 0x000fe20000010100 */
[----:B------:R-:W-:-:S03]  /*1040*/  FFMA.FTZ R32, R5, R126, R30 ;  /* 0x0000007e05207223 */ /* 0x000fc6000001001e */
[----:B------:R-:W-:Y:S01]  /*1050*/  FMUL.FTZ R36, R131, R36 ;  /* 0x0000002483247220 */ /* 0x000fe20000410000 */
[----:B0-----:R-:W-:Y:S01]  /*1060*/  FMUL.FTZ R46, R42, R47 ;  /* 0x0000002f2a2e7220 */ /* 0x001fe20000410000 */
[----:B--2---:R-:W-:Y:S01]  /*1070*/  FADD.FTZ R47, -R48, 1 ;  /* 0x3f800000302f7421 */ /* 0x004fe20000010100 */
[----:B------:R-:W0:Y:S01]  /*1080*/  MUFU.EX2 R96, R40 ;  /* 0x0000002800607308 */ /* 0x000e220000000800 */
[----:B------:R-:W-:Y:S01]  /*1090*/  FMUL.FTZ R52, R32, -1.4426950216293334961 ;  /* 0xbfb8aa3b20347820 */ /* 0x000fe20000410000 */
[----:B------:R-:W-:Y:S01]  /*10a0*/  IADD3 R94, P0, R2, UR14, RZ ;  /* 0x0000000e025e7c10 */ /* 0x000fe2000ff1e0ff */
[----:B------:R-:W-:Y:S01]  /*10b0*/  FFMA.FTZ R49, R44, R47, 1 ;  /* 0x3f8000002c317423 */ /* 0x000fe2000001002f */
[----:B------:R-:W-:Y:S01]  /*10c0*/  FMUL.FTZ R47, R43, R38 ;  /* 0x000000262b2f7220 */ /* 0x000fe20000410000 */
[----:B------:R-:W-:Y:S01]  /*10d0*/  FFMA.FTZ R42, R54, R37, R27 ;  /* 0x00000025362a7223 */ /* 0x000fe2000001001b */
[----:B------:R-:W-:Y:S01]  /*10e0*/  FFMA.FTZ R43, R55, R36, R28 ;  /* 0x00000024372b7223 */ /* 0x000fe2000001001c */
[----:B------:R-:W-:Y:S01]  /*10f0*/  IADD3.X R95, R0, UR15, RZ, P0, !PT ;  /* 0x0000000f005f7c10 */ /* 0x000fe200087fe4ff */
[----:B------:R1:W-:Y:S01]  /*1100*/  MUFU.EX2 R39, R52 ;  /* 0x0000003400277308 */ /* 0x0003e20000000800 */
[----:B------:R-:W-:Y:S01]  /*1110*/  FMUL.FTZ R97, R48, R49 ;  /* 0x0000003130617220 */ /* 0x000fe20000410000 */
[----:B------:R-:W-:Y:S01]  /*1120*/  FMUL.FTZ R48, R43, -1.4426950216293334961 ;  /* 0xbfb8aa3b2b307820 */ /* 0x000fe20000410000 */
[----:B------:R-:W-:-:S02]  /*1130*/  PRMT R38, R76, 0x7632, R38 ;  /* 0x000076324c267816 */ /* 0x000fc40000000026 */
[----:B------:R-:W-:Y:S01]  /*1140*/  SHF.L.U32 R122, R76, 0x10, RZ ;  /* 0x000000104c7a7819 */ /* 0x000fe200000006ff */
[----:B------:R-:W2:Y:S01]  /*1150*/  LDG.E.64.CONSTANT R94, desc[UR8][R94.64] ;  /* 0x000000085e5e7981 */ /* 0x000ea2000c1e9b00 */
[----:B-1----:R-:W-:Y:S01]  /*1160*/  FMUL.FTZ R52, R42, -1.4426950216293334961 ;  /* 0xbfb8aa3b2a347820 */ /* 0x002fe20000410000 */
[----:B------:R-:W-:Y:S01]  /*1170*/  PRMT R44, R77, 0x7632, R44 ;  /* 0x000076324d2c7816 */ /* 0x000fe2000000002c */
[----:B------:R-:W-:Y:S01]  /*1180*/  MUFU.EX2 R48, R48 ;  /* 0x0000003000307308 */ /* 0x000fe20000000800 */
[----:B------:R-:W-:Y:S01]  /*1190*/  SHF.L.U32 R38, R38, 0x10, RZ ;  /* 0x0000001026267819 */ /* 0x000fe200000006ff */
[----:B------:R-:W-:Y:S01]  /*11a0*/  FMUL.FTZ R122, R122, R45 ;  /* 0x0000002d7a7a7220 */ /* 0x000fe20000410000 */
[----:B------:R-:W-:Y:S01]  /*11b0*/  SHF.L.U32 R44, R44, 0x10, RZ ;  /* 0x000000102c2c7819 */ /* 0x000fe200000006ff */
[----:B0-----:R-:W-:-:S04]  /*11c0*/  FADD.FTZ R96, R96, 1 ;  /* 0x3f80000060607421 */ /* 0x001fc80000010000 */
[----:B------:R-:W0:Y:S01]  /*11d0*/  MUFU.EX2 R52, R52 ;  /* 0x0000003400347308 */ /* 0x000e220000000800 */
[----:B------:R-:W-:Y:S01]  /*11e0*/  SHF.L.U32 R49, R77, 0x10, RZ ;  /* 0x000000104d317819 */ /* 0x000fe200000006ff */
[----:B------:R-:W-:Y:S01]  /*11f0*/  FMUL.FTZ R47, R38, R47 ;  /* 0x0000002f262f7220 */ /* 0x000fe20000410000 */
[----:B------:R-:W-:Y:S01]  /*1200*/  PRMT R38, R74, 0x7632, R38 ;  /* 0x000076324a267816 */ /* 0x000fe20000000026 */
[----:B------:R-:W-:Y:S01]  /*1210*/  FMUL.FTZ R97, R44, R97 ;  /* 0x000000612c617220 */ /* 0x000fe20000410000 */
[----:B------:R-:W-:Y:S01]  /*1220*/  FFMA.FTZ R45, R5, R122, RZ ;  /* 0x0000007a052d7223 */ /* 0x000fe200000100ff */
[----:B------:R-:W-:Y:S02]  /*1230*/  PRMT R44, R75, 0x7632, R44 ;  /* 0x000076324b2c7816 */ /* 0x000fe4000000002c */
[----:B------:R-:W1:Y:S01]  /*1240*/  MUFU.RCP R101, R96 ;  /* 0x0000006000657308 */ /* 0x000e620000001000 */
[----:B------:R-:W-:Y:S01]  /*1250*/  FMUL.FTZ R49, R49, R46 ;  /* 0x0000002e31317220 */ /* 0x000fe20000410000 */
[----:B------:R-:W-:Y:S01]  /*1260*/  SHF.L.U32 R99, R38, 0x10, RZ ;  /* 0x0000001026637819 */ /* 0x000fe200000006ff */
[----:B------:R-:W-:Y:S01]  /*1270*/  FMUL.FTZ R46, R5, R122 ;  /* 0x0000007a052e7220 */ /* 0x000fe20000410000 */
[-C--:B------:R-:W-:Y:S01]  /*1280*/  FFMA.FTZ R58, R35, R47.reuse, R58 ;  /* 0x0000002f233a7223 */ /* 0x080fe2000001003a */
[CC--:B------:R-:W-:Y:S01]  /*1290*/  FFMA.FTZ R45, R54.reuse, R47.reuse, R45 ;  /* 0x0000002f362d7223 */ /* 0x0c0fe2000001002d */
[----:B------:R-:W-:Y:S01]  /*12a0*/  FMUL.FTZ R38, R54, R47 ;  /* 0x0000002f36267220 */ /* 0x000fe20000410000 */
[----:B------:R-:W-:Y:S01]  /*12b0*/  FADD.FTZ R59, R47, R59 ;  /* 0x0000003b2f3b7221 */ /* 0x000fe20000010000 */
[----:B------:R-:W-:Y:S01]  /*12c0*/  SHF.L.U32 R47, R44, 0x10, RZ ;  /* 0x000000102c2f7819 */ /* 0x000fe200000006ff */
[----:B------:R-:W-:Y:S01]  /*12d0*/  FFMA.FTZ R46, R3, R46, RZ ;  /* 0x0000002e032e7223 */ /* 0x000fe200000100ff */
[----:B0-----:R-:W-:Y:S01]  /*12e0*/  FADD.FTZ R52, R52, 1 ;  /* 0x3f80000034347421 */ /* 0x001fe20000010000 */
[----:B------:R-:W-:-:S02]  /*12f0*/  FADD.FTZ R50, R50, 1 ;  /* 0x3f80000032327421 */ /* 0x000fc40000010000 */
[----:B------:R-:W-:Y:S01]  /*1300*/  FADD.FTZ R44, -R64, R47 ;  /* 0x0000002f402c7221 */ /* 0x000fe20000010100 */
[----:B------:R-:W-:Y:S01]  /*1310*/  FADD.FTZ R47, R48, 1 ;  /* 0x3f800000302f7421 */ /* 0x000fe20000010000 */
[----:B------:R-:W-:Y:S01]  /*1320*/  FFMA.FTZ R46, R35, R38, R46 ;  /* 0x00000026232e7223 */ /* 0x000fe2000001002e */
[CC--:B------:R-:W-:Y:S01]  /*1330*/  FFMA.FTZ R48, R132.reuse, R49.reuse, R45 ;  /* 0x0000003184307223 */ /* 0x0c0fe2000001002d */
[----:B------:R-:W-:Y:S01]  /*1340*/  FMUL.FTZ R35, R132, R49 ;  /* 0x0000003184237220 */ /* 0x000fe20000410000 */
[----:B------:R-:W-:Y:S01]  /*1350*/  FADD.FTZ R38, -R64, R99 ;  /* 0x0000006340267221 */ /* 0x000fe20000010100 */
[----:B------:R0:W-:Y:S01]  /*1360*/  MUFU.RCP R100, R52 ;  /* 0x0000003400647308 */ /* 0x0001e20000001000 */
[-C--:B------:R-:W-:Y:S01]  /*1370*/  FFMA.FTZ R99, R31, R97.reuse, R62 ;  /* 0x000000611f637223 */ /* 0x080fe2000001003e */
[----:B------:R-:W-:Y:S01]  /*1380*/  FFMA.FTZ R48, R55, R97, R48 ;  /* 0x0000006137307223 */ /* 0x000fe20000010030 */
[----:B-1----:R-:W-:-:S05]  /*1390*/  FADD.FTZ R96, -R101, 1 ;  /* 0x3f80000065607421 */ /* 0x002fca0000010100 */
[----:B------:R1:W3:Y:S01]  /*13a0*/  MUFU.RCP R98, R50 ;  /* 0x0000003200627308 */ /* 0x0002e20000001000 */
[----:B0-----:R-:W-:Y:S01]  /*13b0*/  FADD.FTZ R52, R97, R63 ;  /* 0x0000003f61347221 */ /* 0x001fe20000010000 */
[----:B------:R-:W-:Y:S01]  /*13c0*/  FMUL.FTZ R97, R55, R97 ;  /* 0x0000006137617220 */ /* 0x000fe20000410000 */
[----:B------:R-:W-:Y:S01]  /*13d0*/  FMUL.FTZ R124, R131, R124 ;  /* 0x0000007c837c7220 */ /* 0x000fe20000410000 */
[----:B-1----:R-:W-:-:S04]  /*13e0*/  FFMA.FTZ R50, R65, R35, R46 ;  /* 0x0000002341327223 */ /* 0x002fc8000001002e */
[----:B------:R-:W-:Y:S01]  /*13f0*/  FFMA.FTZ R63, R31, R97, R50 ;  /* 0x000000611f3f7223 */ /* 0x000fe20000010032 */
[----:B------:R-:W-:Y:S01]  /*1400*/  FFMA.FTZ R50, R41, R96, 1 ;  /* 0x3f80000029327423 */ /* 0x000fe20000010060 */
[----:B------:R-:W-:Y:S01]  /*1410*/  IADD3 R96, P0, R129, UR14, RZ ;  /* 0x0000000e81607c10 */ /* 0x000fe2000ff1e0ff */
[----:B------:R-:W-:Y:S01]  /*1420*/  FFMA.FTZ R34, R132, R124, R29 ;  /* 0x0000007c84227223 */ /* 0x000fe2000001001d */
[----:B------:R-:W-:Y:S02]  /*1430*/  FMUL.FTZ R35, R131, R44 ;  /* 0x0000002c83237220 */ /* 0x000fe40000410000 */
[----:B------:R-:W-:Y:S01]  /*1440*/  IADD3.X R97, R127, UR15, RZ, P0, !PT ;  /* 0x0000000f7f617c10 */ /* 0x000fe200087fe4ff */
[----:B------:R-:W-:Y:S01]  /*1450*/  FMUL.FTZ R40, R34, -1.4426950216293334961 ;  /* 0xbfb8aa3b22287820 */ /* 0x000fe20000410000 */
[----:B------:R-:W0:Y:S01]  /*1460*/  MUFU.RCP R102, R47 ;  /* 0x0000002f00667308 */ /* 0x000e220000001000 */
[----:B------:R-:W-:Y:S01]  /*1470*/  FMUL.FTZ R38, R131, R38 ;  /* 0x0000002683267220 */ /* 0x000fe20000410000 */
[----:B------:R-:W-:-:S02]  /*1480*/  FFMA.FTZ R46, R55, R35, R28 ;  /* 0x00000023372e7223 */ /* 0x000fc4000001001c */
[----:B------:R-:W4:Y:S01]  /*1490*/  LDG.E.64.CONSTANT R96, desc[UR8][R96.64] ;  /* 0x0000000860607981 */ /* 0x000f22000c1e9b00 */
[----:B------:R-:W-:Y:S01]  /*14a0*/  FFMA.FTZ R44, R54, R38, R27 ;  /* 0x00000026362c7223 */ /* 0x000fe2000001001b */
[----:B------:R-:W-:Y:S02]  /*14b0*/  FMUL.FTZ R104, R46, -1.4426950216293334961 ;  /* 0xbfb8aa3b2e687820 */ /* 0x000fe40000410000 */
[----:B------:R-:W1:Y:S01]  /*14c0*/  MUFU.EX2 R40, R40 ;  /* 0x0000002800287308 */ /* 0x000e620000000800 */
[----:B------:R-:W-:Y:S01]  /*14d0*/  FMUL.FTZ R45, R44, -1.4426950216293334961 ;  /* 0xbfb8aa3b2c2d7820 */ /* 0x000fe20000410000 */
[----:B---3--:R-:W-:Y:S01]  /*14e0*/  FADD.FTZ R62, -R98, 1 ;  /* 0x3f800000623e7421 */ /* 0x008fe20000010100 */
[----:B------:R-:W-:-:S03]  /*14f0*/  FADD.FTZ R31, -R100, 1 ;  /* 0x3f800000641f7421 */ /* 0x000fc60000010100 */
[----:B------:R-:W-:Y:S02]  /*1500*/  FFMA.FTZ R33, R33, R62, 1 ;  /* 0x3f80000021217423 */ /* 0x000fe4000001003e */
[----:B------:R-:W3:Y:S01]  /*1510*/  MUFU.EX2 R104, R104 ;  /* 0x0000006800687308 */ /* 0x000ee20000000800 */
[----:B0-----:R-:W-:Y:S01]  /*1520*/  FADD.FTZ R62, -R102, 1 ;  /* 0x3f800000663e7421 */ /* 0x001fe20000010100 */
[----:B------:R-:W-:Y:S01]  /*1530*/  FMUL.FTZ R98, R98, R33 ;  /* 0x0000002162627220 */ /* 0x000fe20000410000 */
[----:B------:R-:W-:-:S05]  /*1540*/  FFMA.FTZ R33, R42, R31, 1 ;  /* 0x3f8000002a217423 */ /* 0x000fca000001001f */
[----:B------:R-:W0:Y:S01]  /*1550*/  MUFU.EX2 R103, R45 ;  /* 0x0000002d00677308 */ /* 0x000e220000000800 */
[----:B------:R-:W-:Y:S01]  /*1560*/  FFMA.FTZ R43, R43, R62, 1 ;  /* 0x3f8000002b2b7423 */ /* 0x000fe2000001003e */
[----:B------:R-:W-:Y:S01]  /*1570*/  PRMT R31, R78, 0x7632, R31 ;  /* 0x000076324e1f7816 */ /* 0x000fe2000000001f */
[----:B-1----:R-:W-:Y:S01]  /*1580*/  FADD.FTZ R42, R40, 1 ;  /* 0x3f800000282a7421 */ /* 0x002fe20000010000 */
[----:B------:R-:W-:Y:S01]  /*1590*/  SHF.L.U32 R47, R78, 0x10, RZ ;  /* 0x000000104e2f7819 */ /* 0x000fe200000006ff */
[----:B------:R-:W-:Y:S01]  /*15a0*/  FMUL.FTZ R100, R100, R33 ;  /* 0x0000002164647220 */ /* 0x000fe20000410000 */
[----:B------:R-:W-:Y:S01]  /*15b0*/  SHF.L.U32 R33, R31, 0x10, RZ ;  /* 0x000000101f217819 */ /* 0x000fe200000006ff */
[----:B------:R-:W-:Y:S01]  /*15c0*/  FMUL.FTZ R102, R102, R43 ;  /* 0x0000002b66667220 */ /* 0x000fe20000410000 */
[----:B------:R-:W-:Y:S01]  /*15d0*/  PRMT R31, R79, 0x7632, R31 ;  /* 0x000076324f1f7816 */ /* 0x000fe2000000001f */
[----:B------:R1:W5:Y:S01]  /*15e0*/  MUFU.RCP R43, R42 ;  /* 0x0000002a002b7308 */ /* 0x0003620000001000 */
[----:B------:R-:W-:Y:S01]  /*15f0*/  FADD.FTZ R39, R39, 1 ;  /* 0x3f80000027277421 */ /* 0x000fe20000010000 */
[----:B------:R-:W-:Y:S01]  /*1600*/  FMUL.FTZ R47, R47, R98 ;  /* 0x000000622f2f7220 */ /* 0x000fe20000410000 */
[----:B------:R-:W-:Y:S01]  /*1610*/  SHF.L.U32 R31, R31, 0x10, RZ ;  /* 0x000000101f1f7819 */ /* 0x000fe200000006ff */
[----:B---3--:R-:W-:Y:S01]  /*1620*/  FADD.FTZ R104, R104, 1 ;  /* 0x3f80000068687421 */ /* 0x008fe20000010000 */
[----:B------:R-:W-:Y:S01]  /*1630*/  FMUL.FTZ R100, R33, R100 ;  /* 0x0000006421647220 */ /* 0x000fe20000410000 */
[-C--:B------:R-:W-:Y:S01]  /*1640*/  FMUL.FTZ R33, R5, R47.reuse ;  /* 0x0000002f05217220 */ /* 0x080fe20000410000 */
[----:B0-----:R-:W-:Y:S01]  /*1650*/  FADD.FTZ R103, R103, 1 ;  /* 0x3f80000067677421 */ /* 0x001fe20000010000 */
[----:B------:R0:W3:Y:S01]  /*1660*/  MUFU.RCP R41, R39 ;  /* 0x0000002700297308 */ /* 0x0000e20000001000 */
[----:B------:R-:W-:Y:S01]  /*1670*/  SHF.L.U32 R45, R79, 0x10, RZ ;  /* 0x000000104f2d7819 */ /* 0x000fe200000006ff */
[----:B------:R-:W-:Y:S01]  /*1680*/  FMUL.FTZ R102, R31, R102 ;  /* 0x000000661f667220 */ /* 0x000fe20000410000 */
[----:B------:R-:W-:Y:S01]  /*1690*/  FMUL.FTZ R50, R101, R50 ;  /* 0x0000003265327220 */ /* 0x000fe20000410000 */
[----:B------:R-:W-:Y:S01]  /*16a0*/  FFMA.FTZ R31, R5, R47, R48 ;  /* 0x0000002f051f7223 */ /* 0x000fe20000010030 */
[----:B------:R-:W-:Y:S01]  /*16b0*/  FFMA.FTZ R40, R130, R33, R63 ;  /* 0x0000002182287223 */ /* 0x000fe2000001003f */
[----:B------:R-:W-:-:S02]  /*16c0*/  FMUL.FTZ R33, R54, R100 ;  /* 0x0000006436217220 */ /* 0x000fc40000410000 */
[----:B------:R-:W3:Y:S01]  /*16d0*/  MUFU.RCP R104, R104 ;  /* 0x0000006800687308 */ /* 0x000ee20000001000 */
[----:B------:R-:W-:Y:S01]  /*16e0*/  FMUL.FTZ R45, R45, R50 ;  /* 0x000000322d2d7220 */ /* 0x000fe20000410000 */
[----:B------:R-:W-:Y:S01]  /*16f0*/  FFMA.FTZ R31, R54, R100, R31 ;  /* 0x00000064361f7223 */ /* 0x000fe2000001001f */
[----:B------:R-:W-:-:S05]  /*1700*/  FFMA.FTZ R33, R37, R33, R40 ;  /* 0x0000002125217223 */ /* 0x000fca0000010028 */
[----:B------:R-:W3:Y:S01]  /*1710*/  MUFU.RCP R103, R103 ;  /* 0x0000006700677308 */ /* 0x000ee20000001000 */
[-C--:B------:R-:W-:Y:S01]  /*1720*/  FFMA.FTZ R40, R36, R102.reuse, R99 ;  /* 0x0000006624287223 */ /* 0x080fe20000010063 */
[CC--:B-1----:R-:W-:Y:S01]  /*1730*/  FFMA.FTZ R42, R132.reuse, R45.reuse, R31 ;  /* 0x0000002d842a7223 */ /* 0x0c2fe2000001001f */
[----:B-----5:R-:W-:Y:S01]  /*1740*/  FADD.FTZ R99, -R43, 1 ;  /* 0x3f8000002b637421 */ /* 0x020fe20000010100 */
[----:B0-----:R-:W-:Y:S01]  /*1750*/  FMUL.FTZ R39, R132, R45 ;  /* 0x0000002d84277220 */ /* 0x001fe20000410000 */
[----:B------:R-:W-:Y:S01]  /*1760*/  IADD3 R98, P0, R123, UR14, RZ ;  /* 0x0000000e7b627c10 */ /* 0x000fe2000ff1e0ff */
[----:B------:R-:W-:Y:S01]  /*1770*/  FADD.FTZ R31, R52, R102 ;  /* 0x00000066341f7221 */ /* 0x000fe20000010000 */
[CC--:B------:R-:W-:Y:S01]  /*1780*/  FFMA.FTZ R42, R55.reuse, R102.reuse, R42 ;  /* 0x00000066372a7223 */ /* 0x0c0fe2000001002a */
[----:B------:R-:W-:Y:S01]  /*1790*/  FFMA.FTZ R34, R34, R99, 1 ;  /* 0x3f80000022227423 */ /* 0x000fe20000010063 */
[----:B------:R-:W-:Y:S01]  /*17a0*/  FFMA.FTZ R33, R128, R39, R33 ;  /* 0x0000002780217223 */ /* 0x000fe20000010021 */
[----:B------:R-:W-:Y:S01]  /*17b0*/  FMUL.FTZ R102, R55, R102 ;  /* 0x0000006637667220 */ /* 0x000fe20000410000 */
[----:B------:R-:W-:Y:S01]  /*17c0*/  IADD3.X R99, R125, UR15, RZ, P0, !PT ;  /* 0x0000000f7d637c10 */ /* 0x000fe200087fe4ff */
[----:B---3--:R-:W-:-:S02]  /*17d0*/  FADD.FTZ R39, -R41, 1 ;  /* 0x3f80000029277421 */ /* 0x008fc40000010100 */
[----:B------:R-:W-:Y:S01]  /*17e0*/  FFMA.FTZ R63, R36, R102, R33 ;  /* 0x00000066243f7223 */ /* 0x000fe20000010021 */
[----:B------:R-:W-:Y:S01]  /*17f0*/  FADD.FTZ R33, -R104, 1 ;  /* 0x3f80000068217421 */ /* 0x000fe20000010100 */
[----:B------:R-:W-:Y:S01]  /*1800*/  FFMA.FTZ R32, R32, R39, 1 ;  /* 0x3f80000020207423 */ /* 0x000fe20000010027 */
[----:B------:R-:W-:Y:S01]  /*1810*/  FADD.FTZ R39, -R103, 1 ;  /* 0x3f80000067277421 */ /* 0x000fe20000010100 */
[----:B------:R-:W3:Y:S01]  /*1820*/  LDG.E.64.CONSTANT R98, desc[UR8][R98.64] ;  /* 0x0000000862627981 */ /* 0x000ee2000c1e9b00 */
[----:B------:R-:W-:Y:S02]  /*1830*/  FFMA.FTZ R33, R46, R33, 1 ;  /* 0x3f8000002e217423 */ /* 0x000fe40000010021 */
[----:B------:R-:W-:Y:S01]  /*1840*/  FFMA.FTZ R44, R44, R39, 1 ;  /* 0x3f8000002c2c7423 */ /* 0x000fe20000010027 */
[----:B------:R-:W-:Y:S01]  /*1850*/  SHF.L.U32 R39, R80, 0x10, RZ ;  /* 0x0000001050277819 */ /* 0x000fe200000006ff */
[----:B------:R-:W-:Y:S01]  /*1860*/  FMUL.FTZ R101, R104, R33 ;  /* 0x0000002168657220 */ /* 0x000fe20000410000 */
[----:B------:R-:W-:-:S03]  /*1870*/  SHF.L.U32 R33, R81, 0x10, RZ ;  /* 0x0000001051217819 */ /* 0x000fc600000006ff */
[C---:B------:R-:W-:Y:S01]  /*1880*/  FADD.FTZ R52, -R64.reuse, R39 ;  /* 0x0000002740347221 */ /* 0x040fe20000010100 */
[----:B------:R-:W-:Y:S01]  /*1890*/  FFMA.FTZ R37, R37, R100, R58 ;  /* 0x0000006425257223 */ /* 0x000fe2000001003a */
[--C-:B------:R-:W-:Y:S01]  /*18a0*/  FADD.FTZ R50, -R64, R33.reuse ;  /* 0x0000002140327221 */ /* 0x100fe20000010100 */
[----:B------:R-:W-:Y:S01]  /*18b0*/  FMUL.FTZ R58, R43, R34 ;  /* 0x000000222b3a7220 */ /* 0x000fe20000410000 */
[----:B------:R-:W-:Y:S01]  /*18c0*/  FMUL.FTZ R52, R131, R52 ;  /* 0x0000003483347220 */ /* 0x000fe20000410000 */
[----:B------:R-:W-:Y:S01]  /*18d0*/  PRMT R33, R80, 0x7632, R33 ;  /* 0x0000763250217816 */ /* 0x000fe20000000021 */
[----:B------:R-:W-:Y:S01]  /*18e0*/  FMUL.FTZ R32, R41, R32 ;  /* 0x0000002029207220 */ /* 0x000fe20000410000 */
[----:B------:R-:W-:Y:S01]  /*18f0*/  SHF.L.U32 R43, R82, 0x10, RZ ;  /* 0x00000010522b7819 */ /* 0x000fe200000006ff */
[----:B------:R-:W-:Y:S01]  /*1900*/  FMUL.FTZ R103, R103, R44 ;  /* 0x0000002c67677220 */ /* 0x000fe20000410000 */
[----:B------:R-:W-:Y:S01]  /*1910*/  FMUL.FTZ R50, R131, R50 ;  /* 0x0000003283327220 */ /* 0x000fe20000410000 */
[----:B------:R-:W-:Y:S01]  /*1920*/  FFMA.FTZ R44, R5, R52, R30 ;  /* 0x00000034052c7223 */ /* 0x000fe2000001001e */
[----:B------:R-:W-:-:S02]  /*1930*/  SHF.L.U32 R39, R84, 0x10, RZ ;  /* 0x0000001054277819 */ /* 0x000fc400000006ff */
[----:B------:R-:W-:Y:S01]  /*1940*/  SHF.L.U32 R33, R33, 0x10, RZ ;  /* 0x0000001021217819 */ /* 0x000fe200000006ff */
[----:B------:R-:W-:Y:S01]  /*1950*/  FMUL.FTZ R43, R43, R32 ;  /* 0x000000202b2b7220 */ /* 0x000fe20000410000 */
[----:B------:R-:W-:Y:S01]  /*1960*/  FFMA.FTZ R32, R132, R50, R29 ;  /* 0x0000003284207223 */ /* 0x000fe2000001001d */
[----:B------:R-:W-:Y:S01]  /*1970*/  FMUL.FTZ R36, R44, -1.4426950216293334961 ;  /* 0xbfb8aa3b2c247820 */ /* 0x000fe20000410000 */
[C---:B------:R-:W-:Y:S01]  /*1980*/  FADD.FTZ R48, -R64.reuse, R39 ;  /* 0x0000002740307221 */ /* 0x040fe20000010100 */
[----:B------:R-:W-:Y:S01]  /*1990*/  FADD.FTZ R46, -R64, R33 ;  /* 0x00000021402e7221 */ /* 0x000fe20000010100 */
[----:B------:R-:W-:Y:S01]  /*19a0*/  FADD.FTZ R59, R59, R100 ;  /* 0x000000643b3b7221 */ /* 0x000fe20000010000 */
[----:B------:R-:W-:Y:S01]  /*19b0*/  PRMT R39, R83, 0x7632, R39 ;  /* 0x0000763253277816 */ /* 0x000fe20000000027 */
[----:B------:R-:W-:Y:S01]  /*19c0*/  FMUL.FTZ R100, R32, -1.4426950216293334961 ;  /* 0xbfb8aa3b20647820 */ /* 0x000fe20000410000 */
[----:B------:R0:W-:Y:S02]  /*19d0*/  MUFU.EX2 R102, R36 ;  /* 0x0000002400667308 */ /* 0x0001e40000000800 */
[----:B0-----:R-:W-:Y:S01]  /*19e0*/  FMUL.FTZ R36, R131, R46 ;  /* 0x0000002e83247220 */ /* 0x001fe20000410000 */
[----:B------:R-:W-:-:S05]  /*19f0*/  SHF.L.U32 R46, R39, 0x10, RZ ;  /* 0x00000010272e7819 */ /* 0x000fca00000006ff */
[----:B------:R0:W1:Y:S01]  /*1a00*/  MUFU.EX2 R105, R100 ;  /* 0x0000006400697308 */ /* 0x0000620000000800 */
[----:B------:R-:W-:Y:S01]  /*1a10*/  FMUL.FTZ R106, R46, R101 ;  /* 0x000000652e6a7220 */ /* 0x000fe20000410000 */
[----:B0-----:R-:W-:-:S04]  /*1a20*/  IADD3 R100, P0, R51, UR14, RZ ;  /* 0x0000000e33647c10 */ /* 0x001fc8000ff1e0ff */
[----:B------:R-:W-:-:S06]  /*1a30*/  IADD3.X R101, R53, UR15, RZ, P0, !PT ;  /* 0x0000000f35657c10 */ /* 0x000fcc00087fe4ff */
[----:B------:R-:W5:Y:S01]  /*1a40*/  LDG.E.64.CONSTANT R100, desc[UR8][R100.64] ;  /* 0x0000000864647981 */ /* 0x000f62000c1e9b00 */
[----:B------:R-:W-:Y:S02]  /*1a50*/  PRMT R34, R82, 0x7632, R34 ;  /* 0x0000763252227816 */ /* 0x000fe40000000022 */
[----:B------:R-:W-:Y:S02]  /*1a60*/  SHF.L.U32 R41, R83, 0x10, RZ ;  /* 0x0000001053297819 */ /* 0x000fe400000006ff */
[----:B------:R-:W-:Y:S01]  /*1a70*/  SHF.L.U32 R34, R34, 0x10, RZ ;  /* 0x0000001022227819 */ /* 0x000fe200000006ff */
[----:B------:R-:W-:Y:S02]  /*1a80*/  FMUL.FTZ R46, R5, R43 ;  /* 0x0000002b052e7220 */ /* 0x000fe40000410000 */
[----:B------:R-:W-:Y:S02]  /*1a90*/  FMUL.FTZ R41, R41, R58 ;  /* 0x0000003a29297220 */ /* 0x000fe40000410000 */
[----:B------:R-:W-:Y:S01]  /*1aa0*/  FMUL.FTZ R58, R34, R103 ;  /* 0x00000067223a7220 */ /* 0x000fe20000410000 */
[----:B------:R-:W-:Y:S01]  /*1ab0*/  PRMT R34, R81, 0x7632, R34 ;  /* 0x0000763251227816 */ /* 0x000fe20000000022 */
[----:B------:R-:W-:Y:S01]  /*1ac0*/  FFMA.FTZ R103, R126, R46, R63 ;  /* 0x0000002e7e677223 */ /* 0x000fe2000001003f */
[----:B------:R-:W-:-:S02]  /*1ad0*/  FFMA.FTZ R39, R54, R36, R27 ;  /* 0x0000002436277223 */ /* 0x000fc4000001001b */
[----:B------:R-:W-:Y:S02]  /*1ae0*/  SHF.L.U32 R63, R34, 0x10, RZ ;  /* 0x00000010223f7819 */ /* 0x000fe400000006ff */
[----:B------:R-:W-:Y:S01]  /*1af0*/  FMUL.FTZ R104, R39, -1.4426950216293334961 ;  /* 0xbfb8aa3b27687820 */ /* 0x000fe20000410000 */
[----:B------:R-:W-:Y:S02]  /*1b00*/  SHF.L.U32 R107, R85, 0x10, RZ ;  /* 0x00000010556b7819 */ /* 0x000fe400000006ff */
[----:B------:R-:W-:Y:S01]  /*1b10*/  FADD.FTZ R34, -R64, R63 ;  /* 0x0000003f40227221 */ /* 0x000fe20000010100 */
[----:B------:R-:W0:Y:S01]  /*1b20*/  MUFU.EX2 R109, R104 ;  /* 0x00000068006d7308 */ /* 0x000e220000000800 */
[----:B------:R-:W-:Y:S02]  /*1b30*/  FMUL.FTZ R46, R54, R58 ;  /* 0x0000003a362e7220 */ /* 0x000fe40000410000 */
[----:B------:R-:W-:Y:S01]  /*1b40*/  FMUL.FTZ R34, R131, R34 ;  /* 0x0000002283227220 */ /* 0x000fe20000410000 */
[----:B------:R-:W-:Y:S01]  /*1b50*/  FADD.FTZ R110, -R64, R107 ;  /* 0x0000006b406e7221 */ /* 0x000fe20000010100 */
[C---:B------:R-:W-:Y:S01]  /*1b60*/  FFMA.FTZ R63, R38.reuse, R58, R37 ;  /* 0x0000003a263f7223 */ /* 0x040fe20000010025 */
[----:B-1----:R-:W-:Y:S01]  /*1b70*/  FADD.FTZ R107, R105, 1 ;  /* 0x3f800000696b7421 */ /* 0x002fe20000010000 */
[----:B------:R-:W-:Y:S01]  /*1b80*/  FFMA.FTZ R37, R55, R34, R28 ;  /* 0x0000002237257223 */ /* 0x000fe2000001001c */
[----:B------:R-:W-:Y:S01]  /*1b90*/  FFMA.FTZ R105, R38, R46, R103 ;  /* 0x0000002e26697223 */ /* 0x000fe20000010067 */
[----:B------:R-:W-:Y:S01]  /*1ba0*/  FMUL.FTZ R46, R131, R110 ;  /* 0x0000006e832e7220 */ /* 0x000fe20000410000 */
[----:B------:R-:W-:Y:S01]  /*1bb0*/  FADD.FTZ R102, R102, 1 ;  /* 0x3f80000066667421 */ /* 0x000fe20000010000 */
[----:B------:R-:W-:-:S03]  /*1bc0*/  FMUL.FTZ R110, R37, -1.4426950216293334961 ;  /* 0xbfb8aa3b256e7820 */ /* 0x000fc60000410000 */
[----:B------:R1:W1:Y:S01]  /*1bd0*/  MUFU.RCP R108, R102 ;  /* 0x00000066006c7308 */ /* 0x0002620000001000 */
[----:B------:R-:W-:Y:S01]  /*1be0*/  FFMA.FTZ R103, R5, R43, R42 ;  /* 0x0000002b05677223 */ /* 0x000fe2000001002a */
[----:B0-----:R-:W-:-:S06]  /*1bf0*/  FADD.FTZ R109, R109, 1 ;  /* 0x3f8000006d6d7421 */ /* 0x001fcc0000010000 */
[----:B------:R-:W0:Y:S01]  /*1c00*/  MUFU.EX2 R110, R110 ;  /* 0x0000006e006e7308 */ /* 0x000e220000000800 */
[----:B------:R-:W-:Y:S01]  /*1c10*/  FMUL.FTZ R38, R132, R41 ;  /* 0x0000002984267220 */ /* 0x000fe20000410000 */
[----:B------:R-:W-:Y:S01]  /*1c20*/  FADD.FTZ R104, R59, R58 ;  /* 0x0000003a3b687221 */ /* 0x000fe20000010000 */
[----:B------:R-:W-:-:S05]  /*1c30*/  FFMA.FTZ R58, R54, R58, R103 ;  /* 0x0000003a363a7223 */ /* 0x000fca0000010067 */
[----:B------:R0:W0:Y:S01]  /*1c40*/  MUFU.RCP R114, R109 ;  /* 0x0000006d00727308 */ /* 0x0000220000001000 */
[----:B------:R-:W-:Y:S01]  /*1c50*/  FFMA.FTZ R42, R124, R38, R105 ;  /* 0x000000267c2a7223 */ /* 0x000fe20000010069 */
[----:B------:R-:W-:Y:S01]  /*1c60*/  FFMA.FTZ R38, R132, R41, R58 ;  /* 0x0000002984267223 */ /* 0x000fe2000001003a */
[----:B-1----:R-:W-:-:S05]  /*1c70*/  FADD.FTZ R102, R31, R106 ;  /* 0x0000006a1f667221 */ /* 0x002fca0000010000 */
[----:B------:R-:W1:Y:S01]  /*1c80*/  MUFU.RCP R107, R107 ;  /* 0x0000006b006b7308 */ /* 0x000e620000001000 */
[-C--:B------:R-:W-:Y:S01]  /*1c90*/  FFMA.FTZ R59, R35, R106.reuse, R40 ;  /* 0x0000006a233b7223 */ /* 0x080fe20000010028 */
[CC--:B------:R-:W-:Y:S01]  /*1ca0*/  FFMA.FTZ R38, R55.reuse, R106.reuse, R38 ;  /* 0x0000006a37267223 */ /* 0x0c0fe20000010026 */
[----:B------:R-:W-:Y:S01]  /*1cb0*/  FMUL.FTZ R113, R55, R106 ;  /* 0x0000006a37717220 */ /* 0x000fe20000410000 */
[----:B------:R-:W-:Y:S01]  /*1cc0*/  FADD.FTZ R31, -R108, 1 ;  /* 0x3f8000006c1f7421 */ /* 0x000fe20000010100 */
[----:B------:R-:W-:Y:S01]  /*1cd0*/  SHF.L.U32 R115, R86, 0x10, RZ ;  /* 0x0000001056737819 */ /* 0x000fe200000006ff */
[----:B0-----:R-:W-:Y:S02]  /*1ce0*/  FADD.FTZ R106, R110, 1 ;  /* 0x3f8000006e6a7421 */ /* 0x001fe40000010000 */
[----:B------:R-:W-:Y:S01]  /*1cf0*/  FFMA.FTZ R31, R44, R31, 1 ;  /* 0x3f8000002c1f7423 */ /* 0x000fe2000001001f */
[----:B------:R-:W-:Y:S01]  /*1d00*/  SHF.L.U32 R109, R88, 0x10, RZ ;  /* 0x00000010586d7819 */ /* 0x000fe200000006ff */
[----:B------:R-:W-:Y:S01]  /*1d10*/  FADD.FTZ R44, -R64, R115 ;  /* 0x00000073402c7221 */ /* 0x000fe20000010100 */
[----:B------:R-:W0:Y:S01]  /*1d20*/  MUFU.RCP R116, R106 ;  /* 0x0000006a00747308 */ /* 0x000e220000001000 */
[----:B------:R-:W-:Y:S01]  /*1d30*/  SHF.L.U32 R115, R87, 0x10, RZ ;  /* 0x0000001057737819 */ /* 0x000fe200000006ff */
[----:B------:R-:W-:Y:S01]  /*1d40*/  FMUL.FTZ R48, R131, R48 ;  /* 0x0000003083307220 */ /* 0x000fe20000410000 */
[----:B------:R-:W-:Y:S01]  /*1d50*/  PRMT R40, R84, 0x7632, R40 ;  /* 0x0000763254287816 */ /* 0x000fe20000000028 */
[----:B------:R-:W-:Y:S01]  /*1d60*/  FADD.FTZ R58, -R114, 1 ;  /* 0x3f800000723a7421 */ /* 0x000fe20000010100 */
[----:B------:R-:W-:Y:S01]  /*1d70*/  FFMA.FTZ R113, R35, R113, R42 ;  /* 0x0000007123717223 */ /* 0x000fe2000001002a */
[----:B------:R-:W-:Y:S01]  /*1d80*/  FMUL.FTZ R110, R108, R31 ;  /* 0x0000001f6c6e7220 */ /* 0x000fe20000410000 */
[C---:B------:R-:W-:Y:S01]  /*1d90*/  FADD.FTZ R42, -R64.reuse, R115 ;  /* 0x00000073402a7221 */ /* 0x040fe20000010100 */
[----:B------:R-:W-:Y:S01]  /*1da0*/  FADD.FTZ R108, -R64, R109 ;  /* 0x0000006d406c7221 */ /* 0x000fe20000010100 */
[----:B------:R-:W-:Y:S01]  /*1db0*/  FFMA.FTZ R33, R5, R48, R30 ;  /* 0x0000003005217223 */ /* 0x000fe2000001001e */
[----:B-1----:R-:W-:Y:S01]  /*1dc0*/  FADD.FTZ R35, -R107, 1 ;  /* 0x3f8000006b237421 */ /* 0x002fe20000010100 */
[----:B------:R-:W-:Y:S01]  /*1dd0*/  SHF.L.U32 R109, R40, 0x10, RZ ;  /* 0x00000010286d7819 */ /* 0x000fe200000006ff */
[----:B------:R-:W-:Y:S01]  /*1de0*/  FFMA.FTZ R115, R39, R58, 1 ;  /* 0x3f80000027737423 */ /* 0x000fe2000001003a */
[----:B------:R-:W-:Y:S01]  /*1df0*/  PRMT R39, R85, 0x7632, R39 ;  /* 0x0000763255277816 */ /* 0x000fe20000000027 */
[----:B------:R-:W-:Y:S01]  /*1e00*/  FFMA.FTZ R105, R132, R46, R29 ;  /* 0x0000002e84697223 */ /* 0x000fe2000001001d */
[----:B------:R-:W-:Y:S01]  /*1e10*/  FMUL.FTZ R62, R33, -1.4426950216293334961 ;  /* 0xbfb8aa3b213e7820 */ /* 0x000fe20000410000 */
[----:B------:R-:W-:Y:S01]  /*1e20*/  FFMA.FTZ R112, R32, R35, 1 ;  /* 0x3f80000020707423 */ /* 0x000fe20000010023 */
[----:B------:R-:W-:Y:S01]  /*1e30*/  FMUL.FTZ R40, R131, R108 ;  /* 0x0000006c83287220 */ /* 0x000fe20000410000 */
[----:B------:R-:W-:Y:S01]  /*1e40*/  FADD.FTZ R108, -R64, R109 ;  /* 0x0000006d406c7221 */ /* 0x000fe20000010100 */
[----:B------:R-:W-:Y:S01]  /*1e50*/  SHF.L.U32 R39, R39, 0x10, RZ ;  /* 0x0000001027277819 */ /* 0x000fe200000006ff */
[----:B------:R-:W-:Y:S01]  /*1e60*/  FMUL.FTZ R103, R105, -1.4426950216293334961 ;  /* 0xbfb8aa3b69677820 */ /* 0x000fe20000410000 */
[----:B------:R-:W-:Y:S01]  /*1e70*/  FMUL.FTZ R119, R107, R112 ;  /* 0x000000706b777220 */ /* 0x000fe20000410000 */
[----:B------:R-:W-:Y:S01]  /*1e80*/  FMUL.FTZ R112, R131, R108 ;  /* 0x0000006c83707220 */ /* 0x000fe20000410000 */
[----:B------:R-:W1:Y:S01]  /*1e90*/  MUFU.EX2 R62, R62 ;  /* 0x0000003e003e7308 */ /* 0x000e620000000800 */
[----:B0-----:R-:W-:Y:S01]  /*1ea0*/  FADD.FTZ R108, -R116, 1 ;  /* 0x3f800000746c7421 */ /* 0x001fe20000010100 */
[----:B------:R-:W-:Y:S01]  /*1eb0*/  FADD.FTZ R118, -R64, R39 ;  /* 0x0000002740767221 */ /* 0x000fe20000010100 */
[----:B------:R-:W-:Y:S01]  /*1ec0*/  FMUL.FTZ R117, R114, R115 ;  /* 0x0000007372757220 */ /* 0x000fe20000410000 */
[----:B------:R-:W-:Y:S01]  /*1ed0*/  FFMA.FTZ R107, R54, R112, R27 ;  /* 0x00000070366b7223 */ /* 0x000fe2000001001b */
[----:B------:R-:W-:Y:S01]  /*1ee0*/  FFMA.FTZ R121, R37, R108, 1 ;  /* 0x3f80000025797423 */ /* 0x000fe2000001006c */
[----:B------:R-:W-:-:S02]  /*1ef0*/  FMUL.FTZ R115, R131, R118 ;  /* 0x0000007683737220 */ /* 0x000fc40000410000 */
[----:B------:R-:W0:Y:S01]  /*1f00*/  MUFU.EX2 R103, R103 ;  /* 0x0000006700677308 */ /* 0x000e220000000800 */
[C---:B------:R-:W-:Y:S02]  /*1f10*/  SHF.L.U32 R39, R90.reuse, 0x10, RZ ;  /* 0x000000105a277819 */ /* 0x040fe400000006ff */
[----:B------:R-:W-:Y:S01]  /*1f20*/  PRMT R37, R90, 0x7632, R37 ;  /* 0x000076325a257816 */ /* 0x000fe20000000025 */
[----:B------:R-:W-:Y:S01]  /*1f30*/  FMUL.FTZ R118, R107, -1.4426950216293334961 ;  /* 0xbfb8aa3b6b767820 */ /* 0x000fe20000410000 */
[----:B------:R-:W-:Y:S01]  /*1f40*/  FFMA.FTZ R108, R55, R115, R28 ;  /* 0x00000073376c7223 */ /* 0x000fe2000001001c */
[----:B------:R-:W-:Y:S01]  /*1f50*/  FMUL.FTZ R133, R116, R121 ;  /* 0x0000007974857220 */ /* 0x000fe20000410000 */
[----:B------:R-:W-:Y:S01]  /*1f60*/  SHF.L.U32 R114, R37, 0x10, RZ ;  /* 0x0000001025727819 */ /* 0x000fe200000006ff */
[----:B------:R-:W-:Y:S01]  /*1f70*/  FMUL.FTZ R39, R39, R110 ;  /* 0x0000006e27277220 */ /* 0x000fe20000410000 */
[C---:B------:R-:W-:Y:S01]  /*1f80*/  SHF.L.U32 R116, R91.reuse, 0x10, RZ ;  /* 0x000000105b747819 */ /* 0x040fe200000006ff */
[----:B------:R-:W-:Y:S01]  /*1f90*/  FMUL.FTZ R120, R108, -1.4426950216293334961 ;  /* 0xbfb8aa3b6c787820 */ /* 0x000fe20000410000 */
[----:B------:R-:W-:Y:S01]  /*1fa0*/  PRMT R37, R91, 0x7632, R37 ;  /* 0x000076325b257816 */ /* 0x000fe20000000025 */
[----:B------:R-:W2:Y:S01]  /*1fb0*/  MUFU.EX2 R118, R118 ;  /* 0x0000007600767308 */ /* 0x000ea20000000800 */
[----:B------:R-:W-:Y:S01]  /*1fc0*/  FMUL.FTZ R121, R114, R117 ;  /* 0x0000007572797220 */ /* 0x000fe20000410000 */
[----:B------:R-:W-:Y:S01]  /*1fd0*/  FMUL.FTZ R110, R5, R39 ;  /* 0x00000027056e7220 */ /* 0x000fe20000410000 */
[----:B------:R-:W-:Y:S01]  /*1fe0*/  SHF.L.U32 R114, R37, 0x10, RZ ;  /* 0x0000001025727819 */ /* 0x000fe200000006ff */
[----:B------:R-:W-:Y:S01]  /*1ff0*/  FMUL.FTZ R37, R116, R119 ;  /* 0x0000007774257220 */ /* 0x000fe20000410000 */
[----:B-1----:R-:W-:Y:S01]  /*2000*/  FADD.FTZ R119, R62, 1 ;  /* 0x3f8000003e777421 */ /* 0x002fe20000010000 */
[----:B------:R-:W-:-:S02]  /*2010*/  FFMA.FTZ R117, R52, R110, R113 ;  /* 0x0000006e34757223 */ /* 0x000fc40000010071 */
[----:B------:R-:W1:Y:S01]  /*2020*/  MUFU.EX2 R135, R120 ;  /* 0x0000007800877308 */ /* 0x000e620000000800 */
[-C--:B------:R-:W-:Y:S01]  /*2030*/  FMUL.FTZ R62, R54, R121.reuse ;  /* 0x00000079363e7220 */ /* 0x080fe20000410000 */
[C---:B------:R-:W-:Y:S01]  /*2040*/  FFMA.FTZ R113, R36.reuse, R121, R63 ;  /* 0x0000007924717223 */ /* 0x040fe2000001003f */
[----:B0-----:R-:W-:Y:S01]  /*2050*/  FADD.FTZ R103, R103, 1 ;  /* 0x3f80000067677421 */ /* 0x001fe20000010000 */
[----:B------:R-:W-:Y:S01]  /*2060*/  FFMA.FTZ R63, R5, R39, R38 ;  /* 0x00000027053f7223 */ /* 0x000fe20000010026 */
[----:B------:R-:W-:Y:S01]  /*2070*/  FFMA.FTZ R117, R36, R62, R117 ;  /* 0x0000003e24757223 */ /* 0x000fe20000010075 */
[----:B------:R-:W-:Y:S02]  /*2080*/  FMUL.FTZ R36, R132, R37 ;  /* 0x0000002584247220 */ /* 0x000fe40000410000 */
[----:B------:R-:W0:Y:S01]  /*2090*/  MUFU.RCP R120, R103 ;  /* 0x0000006700787308 */ /* 0x000e220000001000 */
[----:B------:R-:W-:Y:S01]  /*20a0*/  FFMA.FTZ R62, R54, R121, R63 ;  /* 0x00000079363e7223 */ /* 0x000fe2000001003f */
[----:B------:R-:W-:Y:S01]  /*20b0*/  SHF.L.U32 R63, R89, 0x10, RZ ;  /* 0x00000010593f7819 */ /* 0x000fe200000006ff */
[----:B------:R-:W-:Y:S01]  /*20c0*/  FFMA.FTZ R117, R50, R36, R117 ;  /* 0x0000002432757223 */ /* 0x000fe20000010075 */
[----:B------:R-:W-:Y:S01]  /*20d0*/  PRMT R36, R86, 0x7632, R36 ;  /* 0x0000763256247816 */ /* 0x000fe20000000024 */
[----:B------:R-:W-:Y:S01]  /*20e0*/  FMUL.FTZ R44, R131, R44 ;  /* 0x0000002c832c7220 */ /* 0x000fe20000410000 */
[----:B------:R-:W-:Y:S01]  /*20f0*/  PRMT R38, R87, 0x7632, R38 ;  /* 0x0000763257267816 */ /* 0x000fe20000000026 */
[----:B--2---:R-:W-:Y:S01]  /*2100*/  FADD.FTZ R118, R118, 1 ;  /* 0x3f80000076767421 */ /* 0x004fe20000010000 */
[----:B------:R-:W-:Y:S01]  /*2110*/  FADD.FTZ R110, -R64, R63 ;  /* 0x0000003f406e7221 */ /* 0x000fe20000010100 */
[----:B------:R-:W-:Y:S01]  /*2120*/  SHF.L.U32 R63, R36, 0x10, RZ ;  /* 0x00000010243f7819 */ /* 0x000fe200000006ff */
[----:B------:R-:W-:Y:S01]  /*2130*/  FMUL.FTZ R114, R114, R133 ;  /* 0x0000008572727220 */ /* 0x000fe20000410000 */
[----:B------:R-:W2:Y:S01]  /*2140*/  MUFU.RCP R119, R119 ;  /* 0x0000007700777308 */ /* 0x000ea20000001000 */
[----:B------:R-:W-:Y:S01]  /*2150*/  SHF.L.U32 R137, R38, 0x10, RZ ;  /* 0x0000001026897819 */ /* 0x000fe200000006ff */
[----:B-1----:R-:W-:Y:S01]  /*2160*/  FADD.FTZ R135, R135, 1 ;  /* 0x3f80000087877421 */ /* 0x002fe20000010000 */
[----:B------:R-:W-:Y:S01]  /*2170*/  FFMA.FTZ R62, R132, R37, R62 ;  /* 0x00000025843e7223 */ /* 0x000fe2000001003e */
[----:B------:R-:W-:Y:S01]  /*2180*/  FFMA.FTZ R32, R5, R44, R30 ;  /* 0x0000002c05207223 */ /* 0x000fe2000001001e */
[----:B------:R-:W-:Y:S01]  /*2190*/  FADD.FTZ R104, R104, R121 ;  /* 0x0000007968687221 */ /* 0x000fe20000010000 */
[----:B------:R-:W-:Y:S01]  /*21a0*/  SHF.L.U32 R133, R92, 0x10, RZ ;  /* 0x000000105c857819 */ /* 0x000fe200000006ff */
[----:B------:R-:W-:Y:S01]  /*21b0*/  FMUL.FTZ R38, R131, R110 ;  /* 0x0000006e83267220 */ /* 0x000fe20000410000 */
[----:B------:R0:W-:Y:S01]  /*21c0*/  MUFU.RCP R121, R118 ;  /* 0x0000007600797308 */ /* 0x0001e20000001000 */
[----:B------:R-:W-:Y:S01]  /*21d0*/  FADD.FTZ R136, -R64, R63 ;  /* 0x0000003f40887221 */ /* 0x000fe20000010100 */
[----:B------:R-:W-:Y:S01]  /*21e0*/  FFMA.FTZ R110, R55, R114, R62 ;  /* 0x00000072376e7223 */ /* 0x000fe2000001003e */
[----:B------:R-:W-:Y:S01]  /*21f0*/  FMUL.FTZ R42, R131, R42 ;  /* 0x0000002a832a7220 */ /* 0x000fe20000410000 */
[----:B------:R-:W-:Y:S01]  /*2200*/  FMUL.FTZ R35, R32, -1.4426950216293334961 ;  /* 0xbfb8aa3b20237820 */ /* 0x000fe20000410000 */
[C---:B------:R-:W-:Y:S01]  /*2210*/  FADD.FTZ R62, -R64.reuse, R137 ;  /* 0x00000089403e7221 */ /* 0x040fe20000010100 */
[----:B------:R-:W-:Y:S01]  /*2220*/  FADD.FTZ R36, -R64, R133 ;  /* 0x0000008540247221 */ /* 0x000fe20000010100 */
[----:B------:R-:W-:Y:S01]  /*2230*/  FMUL.FTZ R133, R55, R114 ;  /* 0x0000007237857220 */ /* 0x000fe20000410000 */
[----:B------:R-:W1:Y:S01]  /*2240*/  MUFU.RCP R135, R135 ;  /* 0x0000008700877308 */ /* 0x000e620000001000 */
[C---:B------:R-:W-:Y:S01]  /*2250*/  FMUL.FTZ R63, R131.reuse, R136 ;  /* 0x00000088833f7220 */ /* 0x040fe20000410000 */
[----:B0-----:R-:W-:Y:S01]  /*2260*/  FADD.FTZ R118, -R120, 1 ;  /* 0x3f80000078767421 */ /* 0x001fe20000010100 */
[C-C-:B------:R-:W-:Y:S01]  /*2270*/  FFMA.FTZ R31, R132.reuse, R42, R29.reuse ;  /* 0x0000002a841f7223 */ /* 0x140fe2000001001d */
[----:B------:R-:W-:Y:S01]  /*2280*/  FMUL.FTZ R62, R131, R62 ;  /* 0x0000003e833e7220 */ /* 0x000fe20000410000 */
[----:B------:R-:W-:Y:S01]  /*2290*/  FFMA.FTZ R103, R132, R38, R29 ;  /* 0x0000002684677223 */ /* 0x000fe2000001001d */
[----:B------:R-:W-:Y:S01]  /*22a0*/  FFMA.FTZ R133, R34, R133, R117 ;  /* 0x0000008522857223 */ /* 0x000fe20000010075 */
[----:B------:R-:W-:Y:S01]  /*22b0*/  FFMA.FTZ R117, R54, R63, R27 ;  /* 0x0000003f36757223 */ /* 0x000fe2000001001b */
[----:B------:R-:W0:Y:S01]  /*22c0*/  MUFU.EX2 R35, R35 ;  /* 0x0000002300237308 */ /* 0x000e220000000800 */
[----:B------:R-:W-:Y:S01]  /*22d0*/  FFMA.FTZ R105, R105, R118, 1 ;  /* 0x3f80000069697423 */ /* 0x000fe20000010076 */
[----:B------:R-:W-:Y:S01]  /*22e0*/  FMUL.FTZ R106, R31, -1.4426950216293334961 ;  /* 0xbfb8aa3b1f6a7820 */ /* 0x000fe20000410000 */
[----:B------:R-:W-:Y:S01]  /*22f0*/  FFMA.FTZ R118, R55, R62, R28 ;  /* 0x0000003e37767223 */ /* 0x000fe2000001001c */
[----:B------:R-:W-:Y:S01]  /*2300*/  FMUL.FTZ R138, R103, -1.4426950216293334961 ;  /* 0xbfb8aa3b678a7820 */ /* 0x000fe20000410000 */
[----:B------:R-:W-:Y:S01]  /*2310*/  FFMA.FTZ R116, R34, R114, R59 ;  /* 0x0000007222747223 */ /* 0x000fe2000001003b */
[----:B------:R-:W-:Y:S01]  /*2320*/  FMUL.FTZ R137, R117, -1.4426950216293334961 ;  /* 0xbfb8aa3b75897820 */ /* 0x000fe20000410000 */
[----:B------:R-:W-:Y:S01]  /*2330*/  FADD.FTZ R59, R102, R114 ;  /* 0x00000072663b7221 */ /* 0x000fe20000010000 */
[----:B--2---:R-:W-:Y:S01]  /*2340*/  FADD.FTZ R34, -R119, 1 ;  /* 0x3f80000077227421 */ /* 0x004fe20000010100 */
[----:B------:R-:W-:Y:S01]  /*2350*/  FMUL.FTZ R139, R118, -1.4426950216293334961 ;  /* 0xbfb8aa3b768b7820 */ /* 0x000fe20000410000 */
[----:B------:R2:W-:Y:S02]  /*2360*/  MUFU.EX2 R114, R138 ;  /* 0x0000008a00727308 */ /* 0x0005e40000000800 */
[----:B------:R-:W-:Y:S01]  /*2370*/  FFMA.FTZ R34, R33, R34, 1 ;  /* 0x3f80000021227423 */ /* 0x000fe20000010022 */
[----:B-1----:R-:W-:Y:S01]  /*2380*/  FADD.FTZ R33, -R135, 1 ;  /* 0x3f80000087217421 */ /* 0x002fe20000010100 */
[----:B------:R-:W-:-:S04]  /*2390*/  FMUL.FTZ R120, R120, R105 ;  /* 0x0000006978787220 */ /* 0x000fc80000410000 */
[----:B------:R-:W1:Y:S01]  /*23a0*/  MUFU.EX2 R106, R106 ;  /* 0x0000006a006a7308 */ /* 0x000e620000000800 */
[----:B--2---:R-:W-:Y:S01]  /*23b0*/  FADD.FTZ R138, -R121, 1 ;  /* 0x3f800000798a7421 */ /* 0x004fe20000010100 */
[----:B------:R-:W-:Y:S01]  /*23c0*/  SHF.L.U32 R105, R94, 0x10, RZ ;  /* 0x000000105e697819 */ /* 0x000fe200000006ff */
[----:B------:R-:W-:Y:S02]  /*23d0*/  FMUL.FTZ R136, R119, R34 ;  /* 0x0000002277887220 */ /* 0x000fe40000410000 */
[----:B------:R-:W-:-:S03]  /*23e0*/  FFMA.FTZ R138, R107, R138, 1 ;  /* 0x3f8000006b8a7423 */ /* 0x000fc6000001008a */
[----:B------:R-:W2:Y:S01]  /*23f0*/  MUFU.EX2 R137, R137 ;  /* 0x0000008900897308 */ /* 0x000ea20000000800 */
[----:B------:R-:W-:Y:S01]  /*2400*/  FFMA.FTZ R108, R108, R33, 1 ;  /* 0x3f8000006c6c7423 */ /* 0x000fe20000010021 */
[----:B------:R-:W-:Y:S01]  /*2410*/  FMUL.FTZ R138, R121, R138 ;  /* 0x0000008a798a7220 */ /* 0x000fe20000410000 */
[----:B------:R-:W-:-:S05]  /*2420*/  PRMT R33, R94, 0x7632, R33 ;  /* 0x000076325e217816 */ /* 0x000fca0000000021 */
[----:B------:R-:W4:Y:S01]  /*2430*/  MUFU.EX2 R139, R139 ;  /* 0x0000008b008b7308 */ /* 0x000f220000000800 */
[----:B0-----:R-:W-:Y:S01]  /*2440*/  FADD.FTZ R121, R35, 1 ;  /* 0x3f80000023797421 */ /* 0x001fe20000010000 */
[----:B------:R-:W-:Y:S01]  /*2450*/  PRMT R34, R95, 0x7632, R34 ;  /* 0x000076325f227816 */ /* 0x000fe20000000022 */
[----:B------:R-:W-:Y:S01]  /*2460*/  FMUL.FTZ R35, R105, R136 ;  /* 0x0000008869237220 */ /* 0x000fe20000410000 */
[----:B------:R-:W-:Y:S02]  /*2470*/  SHF.L.U32 R107, R95, 0x10, RZ ;  /* 0x000000105f6b7819 */ /* 0x000fe400000006ff */
[----:B------:R-:W-:Y:S02]  /*2480*/  SHF.L.U32 R119, R33, 0x10, RZ ;  /* 0x0000001021777819 */ /* 0x000fe400000006ff */
[----:B------:R-:W-:Y:S01]  /*2490*/  SHF.L.U32 R105, R34, 0x10, RZ ;  /* 0x0000001022697819 */ /* 0x000fe200000006ff */
[----:B------:R-:W-:Y:S01]  /*24a0*/  FMUL.FTZ R34, R5, R35 ;  /* 0x0000002305227220 */ /* 0x000fe20000410000 */
[----:B------:R-:W-:Y:S01]  /*24b0*/  FMUL.FTZ R108, R135, R108 ;  /* 0x0000006c876c7220 */ /* 0x000fe20000410000 */
[----:B------:R-:W-:Y:S01]  /*24c0*/  FMUL.FTZ R33, R107, R120 ;  /* 0x000000786b217220 */ /* 0x000fe20000410000 */
[----:B-1----:R-:W-:Y:S01]  /*24d0*/  FADD.FTZ R120, R106, 1 ;  /* 0x3f8000006a787421 */ /* 0x002fe20000010000 */
[----:B------:R-:W-:Y:S01]  /*24e0*/  FMUL.FTZ R119, R119, R138 ;  /* 0x0000008a77777220 */ /* 0x000fe20000410000 */
[----:B------:R-:W-:Y:S01]  /*24f0*/  FFMA.FTZ R107, R48, R34, R133 ;  /* 0x00000022306b7223 */ /* 0x000fe20000010085 */
[----:B------:R-:W0:Y:S01]  /*2500*/  MUFU.RCP R121, R121 ;  /* 0x0000007900797308 */ /* 0x000e220000001000 */
[----:B------:R-:W-:Y:S01]  /*2510*/  PRMT R34, R88, 0x7632, R34 ;  /* 0x0000763258227816 */ /* 0x000fe20000000022 */
[----:B------:R-:W-:Y:S01]  /*2520*/  FMUL.FTZ R106, R105, R108 ;  /* 0x0000006c696a7220 */ /* 0x000fe20000410000 */
[----:B------:R-:W-:Y:S01]  /*2530*/  SHF.L.U32 R143, R93, 0x10, RZ ;  /* 0x000000105d8f7819 */ /* 0x000fe200000006ff */
[----:B--2---:R-:W-:Y:S01]  /*2540*/  FADD.FTZ R135, R137, 1 ;  /* 0x3f80000089877421 */ /* 0x004fe20000010000 */
[----:B------:R-:W-:Y:S01]  /*2550*/  FFMA.FTZ R58, R5, R40, R30 ;  /* 0x00000028053a7223 */ /* 0x000fe2000001001e */
[----:B------:R-:W-:Y:S01]  /*2560*/  PRMT R105, R89, 0x7632, R105 ;  /* 0x0000763259697816 */ /* 0x000fe20000000069 */
[----:B----4-:R-:W-:Y:S01]  /*2570*/  FADD.FTZ R136, R139, 1 ;  /* 0x3f8000008b887421 */ /* 0x010fe20000010000 */
[----:B------:R1:W2:Y:S01]  /*2580*/  MUFU.RCP R133, R120 ;  /* 0x0000007800857308 */ /* 0x0002a20000001000 */
[----:B------:R-:W-:Y:S01]  /*2590*/  FMUL.FTZ R108, R54, R119 ;  /* 0x00000077366c7220 */ /* 0x000fe20000410000 */
[----:B------:R-:W-:Y:S01]  /*25a0*/  SHF.L.U32 R141, R34, 0x10, RZ ;  /* 0x00000010228d7819 */ /* 0x000fe200000006ff */
[----:B------:R-:W-:Y:S01]  /*25b0*/  FADD.FTZ R34, -R64, R143 ;  /* 0x0000008f40227221 */ /* 0x000fe20000010100 */
[----:B------:R-:W-:Y:S01]  /*25c0*/  FMUL.FTZ R109, R58, -1.4426950216293334961 ;  /* 0xbfb8aa3b3a6d7820 */ /* 0x000fe20000410000 */
[----:B------:R-:W-:Y:S01]  /*25d0*/  SHF.L.U32 R143, R105, 0x10, RZ ;  /* 0x00000010698f7819 */ /* 0x000fe200000006ff */
[----:B------:R-:W-:Y:S01]  /*25e0*/  FFMA.FTZ R137, R112, R108, R107 ;  /* 0x0000006c70897223 */ /* 0x000fe2000001006b */
[----:B------:R-:W-:Y:S01]  /*25f0*/  FMUL.FTZ R105, R132, R33 ;  /* 0x0000002184697220 */ /* 0x000fe20000410000 */
[----:B------:R-:W4:Y:S03]  /*2600*/  MUFU.RCP R135, R135 ;  /* 0x0000008700877308 */ /* 0x000f260000001000 */
[----:B------:R-:W-:Y:S01]  /*2610*/  FFMA.FTZ R108, R46, R105, R137 ;  /* 0x000000692e6c7223 */ /* 0x000fe20000010089 */
[----:B------:R-:W-:-:S04]  /*2620*/  FMUL.FTZ R137, R55, R106 ;  /* 0x0000006a37897220 */ /* 0x000fc80000410000 */
[----:B------:R-:W3:Y:S01]  /*2630*/  MUFU.RCP R136, R136 ;  /* 0x0000008800887308 */ /* 0x000ee20000001000 */
[----:B------:R-:W-:Y:S01]  /*2640*/  FADD.FTZ R138, -R64, R143 ;  /* 0x0000008f408a7221 */ /* 0x000fe20000010100 */
[----:B------:R-:W-:Y:S01]  /*2650*/  FFMA.FTZ R112, R112, R119, R113 ;  /* 0x0000007770707223 */ /* 0x000fe20000010071 */
[----:B-1----:R-:W-:Y:S01]  /*2660*/  FADD.FTZ R120, -R64, R141 ;  /* 0x0000008d40787221 */ /* 0x002fe20000010100 */
[----:B------:R-:W-:-:S04]  /*2670*/  FFMA.FTZ R113, R115, R106, R116 ;  /* 0x0000006a73717223 */ /* 0x000fc80000010074 */
[----:B------:R-:W1:Y:S01]  /*2680*/  MUFU.EX2 R109, R109 ;  /* 0x0000006d006d7308 */ /* 0x000e620000000800 */
[----:B------:R-:W-:Y:S01]  /*2690*/  FFMA.FTZ R137, R115, R137, R108 ;  /* 0x0000008973897223 */ /* 0x000fe2000001006c */
[----:B0-----:R-:W-:Y:S01]  /*26a0*/  FADD.FTZ R115, -R121, 1 ;  /* 0x3f80000079737421 */ /* 0x001fe20000010100 */
[----:B------:R-:W-:Y:S01]  /*26b0*/  FMUL.FTZ R108, R131, R138 ;  /* 0x0000008a836c7220 */ /* 0x000fe20000410000 */
[----:B--2---:R-:W-:Y:S01]  /*26c0*/  FADD.FTZ R138, -R133, 1 ;  /* 0x3f800000858a7421 */ /* 0x004fe20000010100 */
[----:B------:R-:W-:Y:S01]  /*26d0*/  FMUL.FTZ R105, R131, R120 ;  /* 0x0000007883697220 */ /* 0x000fe20000410000 */
[----:B------:R-:W-:Y:S01]  /*26e0*/  FFMA.FTZ R32, R32, R115, 1 ;  /* 0x3f80000020207423 */ /* 0x000fe20000010073 */
[----:B------:R-:W-:Y:S01]  /*26f0*/  FFMA.FTZ R116, R55, R108, R28 ;  /* 0x0000006c37747223 */ /* 0x000fe2000001001c */
[----:B------:R-:W-:Y:S01]  /*2700*/  FFMA.FTZ R140, R31, R138, 1 ;  /* 0x3f8000001f8c7423 */ /* 0x000fe2000001008a */
[----:B------:R-:W-:Y:S01]  /*2710*/  FFMA.FTZ R120, R54, R105, R27 ;  /* 0x0000006936787223 */ /* 0x000fe2000001001b */
[----:B----4-:R-:W-:Y:S01]  /*2720*/  FADD.FTZ R138, -R135, 1 ;  /* 0x3f800000878a7421 */ /* 0x010fe20000010100 */
[----:B------:R-:W-:Y:S01]  /*2730*/  FMUL.FTZ R121, R121, R32 ;  /* 0x0000002079797220 */ /* 0x000fe20000410000 */
[----:B---3--:R-:W-:Y:S01]  /*2740*/  FADD.FTZ R31, -R136, 1 ;  /* 0x3f800000881f7421 */ /* 0x008fe20000010100 */
[----:B------:R-:W-:Y:S01]  /*2750*/  SHF.L.U32 R32, R96, 0x10, RZ ;  /* 0x0000001060207819 */ /* 0x000fe200000006ff */
[----:B------:R-:W-:Y:S01]  /*2760*/  FMUL.FTZ R142, R116, -1.4426950216293334961 ;  /* 0xbfb8aa3b748e7820 */ /* 0x000fe20000410000 */
[----:B------:R-:W-:Y:S01]  /*2770*/  FMUL.FTZ R139, R120, -1.4426950216293334961 ;  /* 0xbfb8aa3b788b7820 */ /* 0x000fe20000410000 */
[----:B------:R-:W-:Y:S01]  /*2780*/  FFMA.FTZ R138, R117, R138, 1 ;  /* 0x3f800000758a7423 */ /* 0x000fe2000001008a */
[----:B------:R-:W-:Y:S01]  /*2790*/  FFMA.FTZ R115, R118, R31, 1 ;  /* 0x3f80000076737423 */ /* 0x000fe2000001001f */
[----:B-1----:R-:W-:Y:S01]  /*27a0*/  FADD.FTZ R117, R109, 1 ;  /* 0x3f8000006d757421 */ /* 0x002fe20000010000 */
[----:B------:R-:W-:Y:S01]  /*27b0*/  PRMT R31, R96, 0x7632, R31 ;  /* 0x00007632601f7816 */ /* 0x000fe2000000001f */
[----:B------:R-:W-:Y:S01]  /*27c0*/  FMUL.FTZ R140, R133, R140 ;  /* 0x0000008c858c7220 */ /* 0x000fe20000410000 */
[----:B------:R-:W-:Y:S01]  /*27d0*/  SHF.L.U32 R109, R97, 0x10, RZ ;  /* 0x00000010616d7819 */ /* 0x000fe200000006ff */
[----:B------:R-:W-:Y:S01]  /*27e0*/  FMUL.FTZ R32, R32, R121 ;  /* 0x0000007920207220 */ /* 0x000fe20000410000 */
[----:B------:R0:W-:Y:S01]  /*27f0*/  MUFU.EX2 R141, R139 ;  /* 0x0000008b008d7308 */ /* 0x0001e20000000800 */
[----:B------:R-:W-:-:S02]  /*2800*/  FADD.FTZ R121, R114, 1 ;  /* 0x3f80000072797421 */ /* 0x000fc40000010000 */
[----:B------:R-:W-:-:S05]  /*2810*/  FMUL.FTZ R114, R5, R32 ;  /* 0x0000002005727220 */ /* 0x000fca0000410000 */
[----:B------:R-:W1:Y:S01]  /*2820*/  MUFU.EX2 R142, R142 ;  /* 0x0000008e008e7308 */ /* 0x000e620000000800 */
[----:B0-----:R-:W-:Y:S01]  /*2830*/  FMUL.FTZ R139, R136, R115 ;  /* 0x00000073888b7220 */ /* 0x001fe20000410000 */
[----:B------:R-:W-:Y:S01]  /*2840*/  SHF.L.U32 R115, R31, 0x10, RZ ;  /* 0x000000101f737819 */ /* 0x000fe200000006ff */
[----:B------:R-:W-:Y:S01]  /*2850*/  FMUL.FTZ R31, R109, R140 ;  /* 0x0000008c6d1f7220 */ /* 0x000fe20000410000 */
[----:B------:R-:W-:Y:S01]  /*2860*/  PRMT R109, R92, 0x7632, R109 ;  /* 0x000076325c6d7816 */ /* 0x000fe2000000006d */
[----:B------:R-:W-:Y:S01]  /*2870*/  FFMA.FTZ R118, R44, R114, R137 ;  /* 0x000000722c767223 */ /* 0x000fe20000010089 */
[----:B------:R-:W-:Y:S02]  /*2880*/  FMUL.FTZ R138, R135, R138 ;  /* 0x0000008a878a7220 */ /* 0x000fe40000410000 */
[----:B------:R-:W-:Y:S01]  /*2890*/  SHF.L.U32 R137, R109, 0x10, RZ ;  /* 0x000000106d897819 */ /* 0x000fe200000006ff */
[----:B------:R-:W-:Y:S01]  /*28a0*/  FMUL.FTZ R36, R131, R36 ;  /* 0x0000002483247220 */ /* 0x000fe20000410000 */
[----:B------:R-:W-:Y:S01]  /*28b0*/  PRMT R114, R93, 0x7632, R114 ;  /* 0x000076325d727816 */ /* 0x000fe20000000072 */
[----:B------:R-:W-:-:S02]  /*28c0*/  FMUL.FTZ R115, R115, R138 ;  /* 0x0000008a73737220 */ /* 0x000fc40000410000 */
[----:B------:R-:W-:Y:S01]  /*28d0*/  FADD.FTZ R136, -R64, R137 ;  /* 0x0000008940887221 */ /* 0x000fe20000010100 */
[----:B------:R-:W-:Y:S01]  /*28e0*/  SHF.L.U32 R137, R114, 0x10, RZ ;  /* 0x0000001072897819 */ /* 0x000fe200000006ff */
[----:B------:R-:W-:Y:S01]  /*28f0*/  FFMA.FTZ R102, R5, R36, R30 ;  /* 0x0000002405667223 */ /* 0x000fe2000001001e */
[----:B------:R-:W-:Y:S01]  /*2900*/  FMUL.FTZ R135, R54, R115 ;  /* 0x0000007336877220 */ /* 0x000fe20000410000 */
[----:B------:R-:W-:Y:S01]  /*2910*/  FMUL.FTZ R114, R131, R136 ;  /* 0x0000008883727220 */ /* 0x000fe20000410000 */
[----:B------:R-:W0:Y:S01]  /*2920*/  MUFU.RCP R117, R117 ;  /* 0x0000007500757308 */ /* 0x000e220000001000 */
[----:B------:R-:W-:Y:S01]  /*2930*/  PRMT R109, R97, 0x7632, R109 ;  /* 0x00007632616d7816 */ /* 0x000fe2000000006d */
[----:B-1----:R-:W-:Y:S01]  /*2940*/  FADD.FTZ R136, R142, 1 ;  /* 0x3f8000008e887421 */ /* 0x002fe20000010000 */
[----:B------:R-:W-:Y:S01]  /*2950*/  FMUL.FTZ R34, R131, R34 ;  /* 0x0000002283227220 */ /* 0x000fe20000410000 */
[----:B------:R-:W-:Y:S01]  /*2960*/  FADD.FTZ R133, R141, 1 ;  /* 0x3f8000008d857421 */ /* 0x000fe20000010000 */
[----:B------:R-:W-:Y:S01]  /*2970*/  FMUL.FTZ R30, R102, -1.4426950216293334961 ;  /* 0xbfb8aa3b661e7820 */ /* 0x000fe20000410000 */
[----:B------:R-:W-:-:S02]  /*2980*/  FFMA.FTZ R135, R63, R135, R118 ;  /* 0x000000873f877223 */ /* 0x000fc40000010076 */
[----:B------:R-:W1:Y:S01]  /*2990*/  MUFU.RCP R121, R121 ;  /* 0x0000007900797308 */ /* 0x000e620000001000 */
[----:B------:R-:W-:Y:S01]  /*29a0*/  SHF.L.U32 R118, R109, 0x10, RZ ;  /* 0x000000106d767819 */ /* 0x000fe200000006ff */
[----:B------:R-:W-:Y:S01]  /*29b0*/  FFMA.FTZ R107, R132, R34, R29 ;  /* 0x00000022846b7223 */ /* 0x000fe2000001001d */
[----:B------:R-:W-:Y:S01]  /*29c0*/  FADD.FTZ R138, -R64, R137 ;  /* 0x00000089408a7221 */ /* 0x000fe20000010100 */
[----:B------:R-:W-:-:S04]  /*29d0*/  FMUL.FTZ R137, R132, R31 ;  /* 0x0000001f84897220 */ /* 0x000fc80000410000 */
[----:B------:R-:W-:Y:S01]  /*29e0*/  MUFU.RCP R136, R136 ;  /* 0x0000008800887308 */ /* 0x000fe20000001000 */
[----:B------:R-:W-:Y:S01]  /*29f0*/  FMUL.FTZ R29, R107, -1.4426950216293334961 ;  /* 0xbfb8aa3b6b1d7820 */ /* 0x000fe20000410000 */
[----:B------:R-:W-:Y:S01]  /*2a00*/  FMUL.FTZ R118, R118, R139 ;  /* 0x0000008b76767220 */ /* 0x000fe20000410000 */
[----:B------:R-:W-:Y:S01]  /*2a10*/  FFMA.FTZ R27, R54, R114, R27 ;  /* 0x00000072361b7223 */ /* 0x000fe2000001001b */
[----:B------:R-:W-:-:S04]  /*2a20*/  FFMA.FTZ R137, R42, R137, R135 ;  /* 0x000000892a897223 */ /* 0x000fc80000010087 */
[----:B------:R-:W2:Y:S01]  /*2a30*/  MUFU.RCP R133, R133 ;  /* 0x0000008500857308 */ /* 0x000ea20000001000 */
[----:B------:R-:W-:Y:S01]  /*2a40*/  FMUL.FTZ R109, R131, R138 ;  /* 0x0000008a836d7220 */ /* 0x000fe20000410000 */
[----:B------:R-:W-:Y:S01]  /*2a50*/  FFMA.FTZ R135, R5, R35, R110 ;  /* 0x0000002305877223 */ /* 0x000fe2000001006e */
[----:B------:R-:W-:-:S05]  /*2a60*/  FMUL.FTZ R138, R55, R118 ;  /* 0x00000076378a7220 */ /* 0x000fca0000410000 */
[----:B------:R-:W3:Y:S01]  /*2a70*/  MUFU.EX2 R30, R30 ;  /* 0x0000001e001e7308 */ /* 0x000ee20000000800 */
[----:B------:R-:W-:Y:S01]  /*2a80*/  FMUL.FTZ R140, R27, -1.4426950216293334961 ;  /* 0xbfb8aa3b1b8c7820 */ /* 0x000fe20000410000 */
[----:B------:R-:W-:Y:S01]  /*2a90*/  FADD.FTZ R104, R104, R119 ;  /* 0x0000007768687221 */ /* 0x000fe20000010000 */
[----:B------:R-:W-:Y:S01]  /*2aa0*/  FFMA.FTZ R119, R54, R119, R135 ;  /* 0x0000007736777223 */ /* 0x000fe20000010087 */
[----:B0-----:R-:W-:Y:S01]  /*2ab0*/  FADD.FTZ R135, -R117, 1 ;  /* 0x3f80000075877421 */ /* 0x001fe20000010100 */
[----:B------:R-:W-:-:S03]  /*2ac0*/  FFMA.FTZ R137, R62, R138, R137 ;  /* 0x0000008a3e897223 */ /* 0x000fc60000010089 */
[----:B------:R-:W0:Y:S01]  /*2ad0*/  MUFU.EX2 R29, R29 ;  /* 0x0000001d001d7308 */ /* 0x000e220000000800 */
[----:B------:R-:W-:Y:S01]  /*2ae0*/  FFMA.FTZ R28, R55, R109, R28 ;  /* 0x0000006d371c7223 */ /* 0x000fe2000001001c */
[----:B-1----:R-:W-:Y:S01]  /*2af0*/  FADD.FTZ R138, -R121, 1 ;  /* 0x3f800000798a7421 */ /* 0x002fe20000010100 */
[----:B------:R-:W-:-:S05]  /*2b00*/  FFMA.FTZ R58, R58, R135, 1 ;  /* 0x3f8000003a3a7423 */ /* 0x000fca0000010087 */
[----:B------:R1:W4:Y:S01]  /*2b10*/  MUFU.EX2 R110, R140 ;  /* 0x0000008c006e7308 */ /* 0x0003220000000800 */
[----:B------:R-:W-:Y:S01]  /*2b20*/  FMUL.FTZ R141, R28, -1.4426950216293334961 ;  /* 0xbfb8aa3b1c8d7820 */ /* 0x000fe20000410000 */
[----:B--2---:R-:W-:Y:S01]  /*2b30*/  FADD.FTZ R139, -R133, 1 ;  /* 0x3f800000858b7421 */ /* 0x004fe20000010100 */
[----:B-1----:R-:W-:Y:S01]  /*2b40*/  FFMA.FTZ R140, R103, R138, 1 ;  /* 0x3f800000678c7423 */ /* 0x002fe2000001008a */
[----:B------:R-:W-:Y:S01]  /*2b50*/  FADD.FTZ R103, -R136, 1 ;  /* 0x3f80000088677421 */ /* 0x000fe20000010100 */
[----:B------:R-:W-:-:S03]  /*2b60*/  FMUL.FTZ R138, R117, R58 ;  /* 0x0000003a758a7220 */ /* 0x000fc60000410000 */
[----:B------:R-:W1:Y:S01]  /*2b70*/  MUFU.EX2 R135, R141 ;  /* 0x0000008d00877308 */ /* 0x000e620000000800 */
[----:B---3--:R-:W-:Y:S01]  /*2b80*/  FADD.FTZ R58, R30, 1 ;  /* 0x3f8000001e3a7421 */ /* 0x008fe20000010000 */
[----:B------:R-:W-:Y:S01]  /*2b90*/  PRMT R30, R98, 0x7632, R30 ;  /* 0x00007632621e7816 */ /* 0x000fe2000000001e */
[----:B------:R-:W-:Y:S01]  /*2ba0*/  FFMA.FTZ R117, R116, R103, 1 ;  /* 0x3f80000074757423 */ /* 0x000fe20000010067 */
[----:B------:R-:W-:Y:S01]  /*2bb0*/  FFMA.FTZ R120, R120, R139, 1 ;  /* 0x3f80000078787423 */ /* 0x000fe2000001008b */
[----:B------:R-:W-:Y:S01]  /*2bc0*/  SHF.L.U32 R103, R98, 0x10, RZ ;  /* 0x0000001062677819 */ /* 0x000fe200000006ff */
[----:B------:R-:W-:Y:S01]  /*2bd0*/  FMUL.FTZ R139, R121, R140 ;  /* 0x0000008c798b7220 */ /* 0x000fe20000410000 */
[----:B------:R-:W-:Y:S01]  /*2be0*/  SHF.L.U32 R116, R30, 0x10, RZ ;  /* 0x000000101e747819 */ /* 0x000fe200000006ff */
[----:B0-----:R-:W-:Y:S01]  /*2bf0*/  FADD.FTZ R140, R29, 1 ;  /* 0x3f8000001d8c7421 */ /* 0x001fe20000010000 */
[----:B------:R-:W-:Y:S01]  /*2c00*/  FMUL.FTZ R133, R133, R120 ;  /* 0x0000007885857220 */ /* 0x000fe20000410000 */
[----:B------:R-:W-:Y:S01]  /*2c10*/  FMUL.FTZ R30, R103, R138 ;  /* 0x0000008a671e7220 */ /* 0x000fe20000410000 */
[C---:B------:R-:W-:Y:S01]  /*2c20*/  PRMT R29, R99.reuse, 0x7632, R29 ;  /* 0x00007632631d7816 */ /* 0x040fe2000000001d */
[----:B------:R-:W-:Y:S01]  /*2c30*/  FMUL.FTZ R136, R136, R117 ;  /* 0x0000007588887220 */ /* 0x000fe20000410000 */
[----:B----4-:R-:W-:Y:S01]  /*2c40*/  FADD.FTZ R117, R110, 1 ;  /* 0x3f8000006e757421 */ /* 0x010fe20000010000 */
[----:B------:R-:W-:Y:S01]  /*2c50*/  FMUL.FTZ R103, R116, R133 ;  /* 0x0000008574677220 */ /* 0x000fe20000410000 */
[----:B------:R-:W-:Y:S01]  /*2c60*/  SHF.L.U32 R110, R99, 0x10, RZ ;  /* 0x00000010636e7819 */ /* 0x000fe200000006ff */
[----:B------:R-:W0:Y:S01]  /*2c70*/  MUFU.RCP R58, R58 ;  /* 0x0000003a003a7308 */ /* 0x000e220000001000 */
[----:B------:R-:W-:Y:S01]  /*2c80*/  FMUL.FTZ R116, R5, R30 ;  /* 0x0000001e05747220 */ /* 0x000fe20000410000 */
[----:B------:R-:W-:Y:S01]  /*2c90*/  SHF.L.U32 R133, R29, 0x10, RZ ;  /* 0x000000101d857819 */ /* 0x000fe200000006ff */
[----:B------:R-:W-:Y:S01]  /*2ca0*/  FMUL.FTZ R121, R54, R103 ;  /* 0x0000006736797220 */ /* 0x000fe20000410000 */
[----:B------:R-:W-:Y:S01]  /*2cb0*/  FMUL.FTZ R29, R110, R139 ;  /* 0x0000008b6e1d7220 */ /* 0x000fe20000410000 */
[----:B------:R-:W-:Y:S01]  /*2cc0*/  FFMA.FTZ R116, R40, R116, R137 ;  /* 0x0000007428747223 */ /* 0x000fe20000010089 */
[----:B-1----:R-:W-:Y:S01]  /*2cd0*/  FADD.FTZ R135, R135, 1 ;  /* 0x3f80000087877421 */ /* 0x002fe20000010000 */
[----:B------:R-:W-:Y:S01]  /*2ce0*/  FMUL.FTZ R110, R133, R136 ;  /* 0x00000088856e7220 */ /* 0x000fe20000410000 */
[----:B------:R-:W1:Y:S01]  /*2cf0*/  MUFU.RCP R117, R117 ;  /* 0x0000007500757308 */ /* 0x000e620000001000 */
[C---:B------:R-:W-:Y:S01]  /*2d00*/  FFMA.FTZ R136, R132.reuse, R33, R119 ;  /* 0x0000002184887223 */ /* 0x040fe20000010077 */
[----:B------:R-:W-:Y:S01]  /*2d10*/  FFMA.FTZ R121, R105, R121, R116 ;  /* 0x0000007969797223 */ /* 0x000fe20000010074 */
[----:B------:R-:W-:-:S02]  /*2d20*/  FMUL.FTZ R119, R132, R29 ;  /* 0x0000001d84777220 */ /* 0x000fc40000410000 */
[----:B------:R-:W-:-:S03]  /*2d30*/  FFMA.FTZ R136, R55, R106, R136 ;  /* 0x0000006a37887223 */ /* 0x000fc60000010088 */
[----:B------:R-:W2:Y:S01]  /*2d40*/  MUFU.RCP R120, R140 ;  /* 0x0000008c00787308 */ /* 0x000ea20000001000 */
[----:B------:R-:W-:Y:S01]  /*2d50*/  FFMA.FTZ R112, R63, R115, R112 ;  /* 0x000000733f707223 */ /* 0x000fe20000010070 */
[----:B------:R-:W-:-:S06]  /*2d60*/  FFMA.FTZ R63, R5, R32, R136 ;  /* 0x00000020053f7223 */ /* 0x000fcc0000010088 */
[----:B------:R-:W3:Y:S01]  /*2d70*/  MUFU.RCP R116, R135 ;  /* 0x0000008700747308 */ /* 0x000ee20000001000 */
[----:B------:R-:W-:Y:S01]  /*2d80*/  FADD.FTZ R59, R59, R106 ;  /* 0x0000006a3b3b7221 */ /* 0x000fe20000010000 */
[----:B------:R-:W-:Y:S01]  /*2d90*/  FFMA.FTZ R119, R38, R119, R121 ;  /* 0x0000007726777223 */ /* 0x000fe20000010079 */
[----:B------:R-:W-:Y:S01]  /*2da0*/  FMUL.FTZ R106, R55, R110 ;  /* 0x0000006e376a7220 */ /* 0x000fe20000410000 */
[----:B0-----:R-:W-:Y:S01]  /*2db0*/  FADD.FTZ R121, -R58, 1 ;  /* 0x3f8000003a797421 */ /* 0x001fe20000010100 */
[----:B------:R-:W-:Y:S02]  /*2dc0*/  FFMA.FTZ R63, R54, R115, R63 ;  /* 0x00000073363f7223 */ /* 0x000fe4000001003f */
[----:B------:R-:W-:Y:S01]  /*2dd0*/  FFMA.FTZ R119, R108, R106, R119 ;  /* 0x0000006a6c777223 */ /* 0x000fe20000010077 */
[----:B------:R-:W-:Y:S01]  /*2de0*/  FFMA.FTZ R121, R102, R121, 1 ;  /* 0x3f80000066797423 */ /* 0x000fe20000010079 */
[----:B-1----:R-:W-:Y:S01]  /*2df0*/  FADD.FTZ R106, -R117, 1 ;  /* 0x3f800000756a7421 */ /* 0x002fe20000010100 */
[----:B------:R-:W-:Y:S01]  /*2e00*/  FFMA.FTZ R102, R132, R31, R63 ;  /* 0x0000001f84667223 */ /* 0x000fe2000001003f */
[----:B--2---:R-:W-:-:S02]  /*2e10*/  FADD.FTZ R136, -R120, 1 ;  /* 0x3f80000078887421 */ /* 0x004fc40000010100 */
[----:B------:R-:W-:Y:S01]  /*2e20*/  FFMA.FTZ R106, R27, R106, 1 ;  /* 0x3f8000001b6a7423 */ /* 0x000fe2000001006a */
[----:B------:R-:W-:Y:S01]  /*2e30*/  FFMA.FTZ R102, R55, R118, R102 ;  /* 0x0000007637667223 */ /* 0x000fe20000010066 */
[----:B------:R-:W-:Y:S01]  /*2e40*/  FFMA.FTZ R107, R107, R136, 1 ;  /* 0x3f8000006b6b7423 */ /* 0x000fe20000010088 */
[----:B---3--:R-:W-:Y:S01]  /*2e50*/  FADD.FTZ R27, -R116, 1 ;  /* 0x3f800000741b7421 */ /* 0x008fe20000010100 */
[----:B------:R-:W-:Y:S01]  /*2e60*/  FMUL.FTZ R121, R58, R121 ;  /* 0x000000793a797220 */ /* 0x000fe20000410000 */
[----:B-----5:R-:W-:Y:S01]  /*2e70*/  SHF.L.U32 R58, R100, 0x10, RZ ;  /* 0x00000010643a7819 */ /* 0x020fe200000006ff */
[----:B------:R-:W-:Y:S01]  /*2e80*/  FFMA.FTZ R63, R5, R30, R102 ;  /* 0x0000001e053f7223 */ /* 0x000fe20000010066 */
[----:B------:R-:W-:Y:S01]  /*2e90*/  FFMA.FTZ R133, R28, R27, 1 ;  /* 0x3f8000001c857423 */ /* 0x000fe2000001001b */
[----:B------:R-:W-:Y:S01]  /*2ea0*/  PRMT R27, R100, 0x7632, R27 ;  /* 0x00007632641b7816 */ /* 0x000fe2000000001b */
[----:B------:R-:W-:Y:S01]  /*2eb0*/  FMUL.FTZ R107, R120, R107 ;  /* 0x0000006b786b7220 */ /* 0x000fe20000410000 */
[----:B------:R-:W-:Y:S01]  /*2ec0*/  SHF.L.U32 R102, R101, 0x10, RZ ;  /* 0x0000001065667819 */ /* 0x000fe200000006ff */
[----:B------:R-:W-:Y:S01]  /*2ed0*/  FFMA.FTZ R63, R54, R103, R63 ;  /* 0x00000067363f7223 */ /* 0x000fe2000001003f */
[----:B------:R-:W-:Y:S01]  /*2ee0*/  FMUL.FTZ R28, R58, R121 ;  /* 0x000000793a1c7220 */ /* 0x000fe20000410000 */
[----:B------:R-:W-:Y:S01]  /*2ef0*/  SHF.L.U32 R58, R27, 0x10, RZ ;  /* 0x000000101b3a7819 */ /* 0x000fe200000006ff */
[----:B------:R-:W-:Y:S01]  /*2f00*/  FMUL.FTZ R117, R117, R106 ;  /* 0x0000006a75757220 */ /* 0x000fe20000410000 */
[----:B------:R-:W-:Y:S01]  /*2f10*/  FMUL.FTZ R27, R102, R107 ;  /* 0x0000006b661b7220 */ /* 0x000fe20000410000 */
[----:B------:R-:W-:Y:S01]  /*2f20*/  FFMA.FTZ R102, R132, R29, R63 ;  /* 0x0000001d84667223 */ /* 0x000fe2000001003f */
[----:B------:R-:W-:Y:S01]  /*2f30*/  FMUL.FTZ R63, R5, R28 ;  /* 0x0000001c053f7220 */ /* 0x000fe20000410000 */
[----:B------:R-:W-:Y:S01]  /*2f40*/  FMUL.FTZ R117, R58, R117 ;  /* 0x000000753a757220 */ /* 0x000fe20000410000 */
[----:B------:R-:W-:Y:S01]  /*2f50*/  FADD.FTZ R104, R104, R115 ;  /* 0x0000007368687221 */ /* 0x000fe20000010000 */
[----:B------:R-:W-:Y:S01]  /*2f60*/  PRMT R58, R101, 0x7632, R58 ;  /* 0x00007632653a7816 */ /* 0x000fe2000000003a */
[----:B------:R-:W-:Y:S01]  /*2f70*/  FFMA.FTZ R102, R55, R110, R102 ;  /* 0x0000006e37667223 */ /* 0x000fe20000010066 */
[----:B------:R-:W-:Y:S01]  /*2f80*/  FFMA.FTZ R119, R36, R63, R119 ;  /* 0x0000003f24777223 */ /* 0x000fe20000010077 */
[----:B------:R-:W-:Y:S01]  /*2f90*/  FFMA.FTZ R105, R105, R103, R112 ;  /* 0x0000006769697223 */ /* 0x000fe20000010070 */
[----:B------:R-:W-:Y:S01]  /*2fa0*/  FADD.FTZ R104, R104, R103 ;  /* 0x0000006768687221 */ /* 0x000fe20000010000 */
[----:B------:R-:W-:Y:S01]  /*2fb0*/  SHF.L.U32 R107, R58, 0x10, RZ ;  /* 0x000000103a6b7819 */ /* 0x000fe200000006ff */
[----:B------:R-:W-:Y:S01]  /*2fc0*/  FFMA.FTZ R63, R5, R28, R102 ;  /* 0x0000001c053f7223 */ /* 0x000fe20000010066 */
[----:B------:R-:W-:Y:S01]  /*2fd0*/  FFMA.FTZ R103, R3, R122, R56 ;  /* 0x0000007a03677223 */ /* 0x000fe20000010038 */
[----:B------:R-:W-:Y:S01]  /*2fe0*/  FMUL.FTZ R106, R54, R117 ;  /* 0x00000075366a7220 */ /* 0x000fe20000410000 */
[----:B------:R-:W-:Y:S01]  /*2ff0*/  FMUL.FTZ R116, R116, R133 ;  /* 0x0000008574747220 */ /* 0x000fe20000410000 */
[----:B------:R-:W-:Y:S01]  /*3000*/  FADD.FTZ R56, R122, R57 ;  /* 0x000000397a387221 */ /* 0x000fe20000010000 */
[----:B------:R-:W-:Y:S01]  /*3010*/  FFMA.FTZ R57, R65, R49, R60 ;  /* 0x0000003141397223 */ /* 0x000fe2000001003c */
[----:B------:R-:W-:Y:S01]  /*3020*/  FADD.FTZ R60, R49, R61 ;  /* 0x0000003d313c7221 */ /* 0x000fe20000010000 */
[----:B------:R-:W-:Y:S01]  /*3030*/  FFMA.FTZ R63, R54, R117, R63 ;  /* 0x00000075363f7223 */ /* 0x000fe2000001003f */
[----:B------:R-:W-:Y:S01]  /*3040*/  FFMA.FTZ R119, R114, R106, R119 ;  /* 0x0000006a72777223 */ /* 0x000fe20000010077 */
[----:B------:R-:W-:Y:S01]  /*3050*/  FMUL.FTZ R58, R132, R27 ;  /* 0x0000001b843a7220 */ /* 0x000fe20000410000 */
[----:B------:R-:W-:Y:S01]  /*3060*/  FMUL.FTZ R116, R107, R116 ;  /* 0x000000746b747220 */ /* 0x000fe20000410000 */
[----:B------:R-:W-:Y:S01]  /*3070*/  FFMA.FTZ R57, R128, R45, R57 ;  /* 0x0000002d80397223 */ /* 0x000fe20000010039 */
[----:B------:R-:W-:Y:S01]  /*3080*/  IADD3 R133, P0, R24, 0x10, RZ ;  /* 0x0000001018857810 */ /* 0x000fe20007f1e0ff */
[----:B------:R-:W-:Y:S01]  /*3090*/  FFMA.FTZ R103, R130, R47, R103 ;  /* 0x0000002f82677223 */ /* 0x000fe20000010067 */
[----:B------:R-:W-:Y:S01]  /*30a0*/  FADD.FTZ R56, R56, R47 ;  /* 0x0000002f38387221 */ /* 0x000fe20000010000 */
[----:B------:R-:W-:Y:S01]  /*30b0*/  FADD.FTZ R60, R60, R45 ;  /* 0x0000002d3c3c7221 */ /* 0x000fe20000010000 */
[----:B------:R-:W-:Y:S01]  /*30c0*/  FFMA.FTZ R54, R132, R27, R63 ;  /* 0x0000001b84367223 */ /* 0x000fe2000001003f */
[----:B------:R-:W-:Y:S01]  /*30d0*/  FFMA.FTZ R58, R34, R58, R119 ;  /* 0x0000003a223a7223 */ /* 0x000fe20000010077 */
[C---:B------:R-:W-:Y:S01]  /*30e0*/  FMUL.FTZ R63, R55.reuse, R116 ;  /* 0x00000074373f7220 */ /* 0x040fe20000410000 */
[----:B------:R-:W-:Y:S01]  /*30f0*/  FFMA.FTZ R57, R124, R41, R57 ;  /* 0x000000297c397223 */ /* 0x000fe20000010039 */
[----:B------:R-:W-:Y:S01]  /*3100*/  IADD3.X R134, RZ, R134, RZ, P0, !PT ;  /* 0x00000086ff867210 */ /* 0x000fe200007fe4ff */
[----:B------:R-:W-:Y:S01]  /*3110*/  FFMA.FTZ R103, R126, R43, R103 ;  /* 0x0000002b7e677223 */ /* 0x000fe20000010067 */
[----:B------:R-:W-:Y:S01]  /*3120*/  FADD.FTZ R56, R56, R43 ;  /* 0x0000002b38387221 */ /* 0x000fe20000010000 */
[----:B------:R-:W-:Y:S01]  /*3130*/  FADD.FTZ R60, R60, R41 ;  /* 0x000000293c3c7221 */ /* 0x000fe20000010000 */
[----:B------:R-:W-:Y:S01]  /*3140*/  FFMA.FTZ R54, R55, R116, R54 ;  /* 0x0000007437367223 */ /* 0x000fe20000010036 */
[----:B------:R-:W-:Y:S01]  /*3150*/  ISETP.GE.U32.AND P0, PT, R133, UR10, PT ;  /* 0x0000000a85007c0c */ /* 0x000fe2000bf06070 */
[----:B------:R-:W-:Y:S01]  /*3160*/  FFMA.FTZ R55, R109, R63, R58 ;  /* 0x0000003f6d377223 */ /* 0x000fe2000001003a */
[----:B------:R-:W-:Y:S01]  /*3170*/  FFMA.FTZ R57, R50, R37, R57 ;  /* 0x0000002532397223 */ /* 0x000fe20000010039 */
[----:B------:R-:W-:Y:S01]  /*3180*/  FFMA.FTZ R103, R52, R39, R103 ;  /* 0x0000002734677223 */ /* 0x000fe20000010067 */
[----:B------:R-:W-:Y:S01]  /*3190*/  FADD.FTZ R56, R56, R39 ;  /* 0x0000002738387221 */ /* 0x000fe20000010000 */
[----:B------:R-:W-:Y:S01]  /*31a0*/  FADD.FTZ R60, R60, R37 ;  /* 0x000000253c3c7221 */ /* 0x000fe20000010000 */
[----:B------:R-:W-:Y:S01]  /*31b0*/  ISETP.GE.AND.EX P0, PT, R134, UR6, PT, P0 ;  /* 0x0000000686007c0c */ /* 0x000fe2000bf06300 */
[----:B------:R0:W-:Y:S01]  /*31c0*/  STS.64 [R19], R54 ;  /* 0x0000003613007388 */ /* 0x0001e20000000a00 */
[----:B------:R-:W-:Y:S01]  /*31d0*/  FFMA.FTZ R57, R46, R33, R57 ;  /* 0x000000212e397223 */ /* 0x000fe20000010039 */
[----:B------:R-:W-:Y:S01]  /*31e0*/  FFMA.FTZ R103, R48, R35, R103 ;  /* 0x0000002330677223 */ /* 0x000fe20000010067 */
[----:B------:R-:W-:Y:S01]  /*31f0*/  FADD.FTZ R60, R60, R33 ;  /* 0x000000213c3c7221 */ /* 0x000fe20000010000 */
[----:B------:R-:W-:Y:S01]  /*3200*/  FFMA.FTZ R113, R62, R118, R113 ;  /* 0x000000763e717223 */ /* 0x000fe20000010071 */
[----:B------:R-:W-:Y:S01]  /*3210*/  FFMA.FTZ R57, R42, R31, R57 ;  /* 0x0000001f2a397223 */ /* 0x000fe20000010039 */
[----:B------:R-:W-:Y:S01]  /*3220*/  FADD.FTZ R59, R59, R118 ;  /* 0x000000763b3b7221 */ /* 0x000fe20000010000 */
[----:B------:R-:W-:Y:S01]  /*3230*/  FFMA.FTZ R103, R44, R32, R103 ;  /* 0x000000202c677223 */ /* 0x000fe20000010067 */
[----:B------:R-:W-:Y:S01]  /*3240*/  FADD.FTZ R60, R60, R31 ;  /* 0x0000001f3c3c7221 */ /* 0x000fe20000010000 */
[----:B0-----:R-:W-:Y:S01]  /*3250*/  FADD.FTZ R55, R56, R35 ;  /* 0x0000002338377221 */ /* 0x001fe20000010000 */
[----:B------:R-:W-:-:S03]  /*3260*/  FFMA.FTZ R61, R38, R29, R57 ;  /* 0x0000001d263d7223 */ /* 0x000fc60000010039 */
[----:B------:R-:W-:Y:S01]  /*3270*/  FADD.FTZ R55, R55, R32 ;  /* 0x0000002037377221 */ /* 0x000fe20000010000 */
[----:B------:R-:W-:Y:S01]  /*3280*/  FFMA.FTZ R62, R108, R110, R113 ;  /* 0x0000006e6c3e7223 */ /* 0x000fe20000010071 */
[----:B------:R-:W-:Y:S01]  /*3290*/  FADD.FTZ R63, R59, R110 ;  /* 0x0000006e3b3f7221 */ /* 0x000fe20000010000 */
[----:B------:R-:W-:Y:S01]  /*32a0*/  FFMA.FTZ R103, R40, R30, R103 ;  /* 0x0000001e28677223 */ /* 0x000fe20000010067 */
[----:B------:R-:W-:Y:S01]  /*32b0*/  FADD.FTZ R55, R55, R30 ;  /* 0x0000001e37377221 */ /* 0x000fe20000010000 */
[----:B------:R-:W-:Y:S01]  /*32c0*/  FADD.FTZ R54, R60, R29 ;  /* 0x0000001d3c367221 */ /* 0x000fe20000010000 */
[----:B------:R-:W-:Y:S01]  /*32d0*/  HFMA2.MMA R110, -RZ, RZ, 0, 0 ;  /* 0x00000000ff6e7435 */ /* 0x000fe200000001ff */
[----:B------:R-:W-:Y:S01]  /*32e0*/  FFMA.FTZ R60, R34, R27, R61 ;  /* 0x0000001b223c7223 */ /* 0x000fe2000001003d */
[----:B------:R-:W-:Y:S01]  /*32f0*/  FFMA.FTZ R58, R114, R117, R105 ;  /* 0x00000075723a7223 */ /* 0x000fe20000010069 */
[----:B------:R-:W-:Y:S01]  /*3300*/  FADD.FTZ R59, R104, R117 ;  /* 0x00000075683b7221 */ /* 0x000fe20000010000 */
[----:B------:R-:W-:Y:S01]  /*3310*/  FFMA.FTZ R62, R109, R116, R62 ;  /* 0x000000746d3e7223 */ /* 0x000fe2000001003e */
[----:B------:R-:W-:Y:S01]  /*3320*/  FADD.FTZ R63, R63, R116 ;  /* 0x000000743f3f7221 */ /* 0x000fe20000010000 */
[----:B------:R-:W-:Y:S01]  /*3330*/  BAR.SYNC.DEFER_BLOCKING 0x0 ;  /* 0x0000000000007b1d */ /* 0x000fe20000010000 */
[----:B------:R-:W-:Y:S01]  /*3340*/  ISETP.GT.U32.AND P1, PT, R23, 0xf, PT ;  /* 0x0000000f1700780c */ /* 0x000fe20003f24070 */
[----:B------:R-:W-:Y:S01]  /*3350*/  FFMA.FTZ R56, R36, R28, R103 ;  /* 0x0000001c24387223 */ /* 0x000fe20000010067 */
[----:B------:R-:W-:Y:S01]  /*3360*/  MOV R112, RZ ;  /* 0x000000ff00707202 */ /* 0x000fe20000000f00 */
[----:B------:R-:W-:Y:S01]  /*3370*/  FADD.FTZ R57, R55, R28 ;  /* 0x0000001c37397221 */ /* 0x000fe20000010000 */
[----:B------:R-:W-:Y:S01]  /*3380*/  FADD.FTZ R61, R54, R27 ;  /* 0x0000001b363d7221 */ /* 0x000fe20000010000 */
[----:B------:R-:W-:Y:S08]  /*3390*/  @!P0 BRA `(.L_x_1354) ;  /* 0x0000000000b08947 */ /* 0x000ff00003800000 */
        /* <DEDUP_REMOVED lines=8> */
[----:B------:R-:W-:Y:S02]  /*3420*/  LOP3.LUT R107, R55, 0x18, RZ, 0x3c, !PT ;  /* 0x00000018376b7812 */ /* 0x000fe400078e3cff */
[----:B------:R-:W-:-:S05]  /*3430*/  LOP3.LUT R114, R114, 0xfffffff8, R25, 0xe2, !PT ;  /* 0xfffffff872727812 */ /* 0x000fca00078ee219 */
[----:B------:R-:W-:Y:S01]  /*3440*/  IMAD R116, R114, 0x500, R23 ;  /* 0x0000050072747824 */ /* 0x000fe200078e0217 */
[----:B0-----:R-:W-:-:S04]  /*3450*/  ULEA UR5, UR7, UR5, 0x18 ;  /* 0x0000000507057291 */ /* 0x001fc8000f8ec03f */
[----:B------:R-:W-:Y:S02]  /*3460*/  IADD3 R116, R111, R116, RZ ;  /* 0x000000746f747210 */ /* 0x000fe40007ffe0ff */
[----:B------:R-:W-:Y:S02]  /*3470*/  LEA R54, R23, UR5, 0x5 ;  /* 0x0000000517367c11 */ /* 0x000fe4000f8e28ff */
[----:B------:R-:W-:Y:S02]  /*3480*/  LEA R109, R22, UR5, 0x5 ;  /* 0x00000005166d7c11 */ /* 0x000fe4000f8e28ff */
[C---:B------:R-:W-:Y:S02]  /*3490*/  IADD3 R104, R54.reuse, R55, RZ ;  /* 0x0000003736687210 */ /* 0x040fe40007ffe0ff */
[C---:B------:R-:W-:Y:S02]  /*34a0*/  IADD3 R106, R54.reuse, R103, RZ ;  /* 0x00000067366a7210 */ /* 0x040fe40007ffe0ff */
[C---:B------:R-:W-:Y:S01]  /*34b0*/  IADD3 R108, R54.reuse, R105, RZ ;  /* 0x00000069366c7210 */ /* 0x040fe20007ffe0ff */
[----:B------:R-:W-:Y:S01]  /*34c0*/  STS.64 [R104], R56 ;  /* 0x0000003868007388 */ /* 0x000fe20000000a00 */
[----:B------:R-:W-:-:S02]  /*34d0*/  IADD3 R113, R54, R107, RZ ;  /* 0x0000006b36717210 */ /* 0x000fc40007ffe0ff */
[-C--:B------:R-:W-:Y:S01]  /*34e0*/  LEA R54, R18, R109.reuse, 0x3 ;  /* 0x0000006d12367211 */ /* 0x080fe200078e18ff */
[----:B------:R-:W-:Y:S01]  /*34f0*/  STS.64 [R106], R58 ;  /* 0x0000003a6a007388 */ /* 0x000fe20000000a00 */
[-C--:B------:R-:W-:Y:S02]  /*3500*/  LEA R102, R17, R109.reuse, 0x3 ;  /* 0x0000006d11667211 */ /* 0x080fe400078e18ff */
[-C--:B------:R-:W-:Y:S01]  /*3510*/  LEA R105, R16, R109.reuse, 0x3 ;  /* 0x0000006d10697211 */ /* 0x080fe200078e18ff */
[----:B------:R0:W-:Y:S01]  /*3520*/  STS.64 [R108], R60 ;  /* 0x0000003c6c007388 */ /* 0x0001e20000000a00 */
[----:B------:R-:W-:-:S03]  /*3530*/  LEA R107, R15, R109, 0x3 ;  /* 0x0000006d0f6b7211 */ /* 0x000fc600078e18ff */
[----:B------:R-:W-:Y:S01]  /*3540*/  STS.64 [R113], R62 ;  /* 0x0000003e71007388 */ /* 0x000fe20000000a00 */
[----:B------:R-:W-:Y:S08]  /*3550*/  BAR.SYNC.DEFER_BLOCKING 0x0 ;  /* 0x0000000000007b1d */ /* 0x000ff00000010000 */
[----:B0-----:R-:W0:Y:S01]  /*3560*/  LDC.64 R108, c[0x0][0x260] ;  /* 0x00009800ff6c7b82 */ /* 0x001e220000000a00 */
        /* <DEDUP_REMOVED lines=15> */
.L_x_1354:
[----:B------:R-:W-:Y:S04]  /*3660*/  BSSY B0, `(.L_x_1355) ;  /* 0x00000bb000007945 */ /* 0x000fe80003800000 */
[----:B------:R-:W-:Y:S05]  /*3670*/  @P1 BRA `(.L_x_1356) ;  /* 0x0000000800e41947 */ /* 0x000fea0003800000 */
[----:B------:R-:W-:Y:S02]  /*3680*/  SHF.L.U32 R54, R24, 0x2, RZ ;  /* 0x0000000218367819 */ /* 0x000fe400000006ff */
[----:B------:R-:W-:Y:S02]  /*3690*/  SHF.L.U32 R135, R23, 0x3, RZ ;  /* 0x0000000317877819 */ /* 0x000fe400000006ff */
[----:B------:R-:W-:Y:S02]  /*36a0*/  LOP3.LUT R54, R54, 0xc, RZ, 0xc0, !PT ;  /* 0x0000000c36367812 */ /* 0x000fe400078ec0ff */
[----:B------:R-:W-:Y:S02]  /*36b0*/  LOP3.LUT R135, R135, 0x18, RZ, 0xc0, !PT ;  /* 0x0000001887877812 */ /* 0x000fe400078ec0ff */
[----:B------:R-:W-:-:S05]  /*36c0*/  LEA.HI R54, R23, R54, RZ, 0x1e ;  /* 0x0000003617367211 */ /* 0x000fca00078ff0ff */
[----:B------:R-:W-:-:S05]  /*36d0*/  IMAD R114, R54, 0x50, -R111 ;  /* 0x0000005036727824 */ /* 0x000fca00078e0a6f */
[C---:B------:R-:W-:Y:S02]  /*36e0*/  IADD3 R54, R114.reuse, 0x4, RZ ;  /* 0x0000000472367810 */ /* 0x040fe40007ffe0ff */
[C---:B------:R-:W-:Y:S02]  /*36f0*/  IADD3 R105, R114.reuse, 0xc, RZ ;  /* 0x0000000c72697810 */ /* 0x040fe40007ffe0ff */
[----:B------:R-:W-:Y:S02]  /*3700*/  SHF.R.S32.HI R55, RZ, 0x1f, R54 ;  /* 0x0000001fff377819 */ /* 0x000fe40000011436 */
[C---:B------:R-:W-:Y:S02]  /*3710*/  IADD3 R103, R114.reuse, 0x8, RZ ;  /* 0x0000000872677810 */ /* 0x040fe40007ffe0ff */
[----:B------:R-:W-:Y:S02]  /*3720*/  LEA.HI R102, R55, R54, RZ, 0x2 ;  /* 0x0000003637667211 */ /* 0x000fe400078f10ff */
[----:B------:R-:W-:-:S02]  /*3730*/  IADD3 R55, R114, 0x10, RZ ;  /* 0x0000001072377810 */ /* 0x000fc40007ffe0ff */
[----:B------:R-:W-:Y:S02]  /*3740*/  SHF.R.S32.HI R54, RZ, 0x1f, R105 ;  /* 0x0000001fff367819 */ /* 0x000fe40000011469 */
[----:B0-----:R-:W-:Y:S02]  /*3750*/  SHF.R.S32.HI R106, RZ, 0x1f, R55 ;  /* 0x0000001fff6a7819 */ /* 0x001fe40000011437 */
[----:B------:R-:W-:Y:S02]  /*3760*/  IADD3 R117, R114, 0x1c, RZ ;  /* 0x0000001c72757810 */ /* 0x000fe40007ffe0ff */
[----:B------:R-:W-:Y:S02]  /*3770*/  LEA.HI R107, R106, R55, RZ, 0x2 ;  /* 0x000000376a6b7211 */ /* 0x000fe400078f10ff */
[----:B------:R-:W-:Y:S02]  /*3780*/  SHF.R.S32.HI R55, RZ, 0x1f, R114 ;  /* 0x0000001fff377819 */ /* 0x000fe40000011472 */
[----:B------:R-:W-:-:S02]  /*3790*/  LEA.HI R105, R54, R105, RZ, 0x2 ;  /* 0x0000006936697211 */ /* 0x000fc400078f10ff */
[----:B------:R-:W-:Y:S02]  /*37a0*/  SHF.R.S32.HI R104, RZ, 0x1f, R103 ;  /* 0x0000001fff687819 */ /* 0x000fe40000011467 */
[----:B------:R-:W-:Y:S02]  /*37b0*/  SHF.R.S32.HI R54, RZ, 0x1f, R117 ;  /* 0x0000001fff367819 */ /* 0x000fe40000011475 */
[----:B------:R-:W-:Y:S02]  /*37c0*/  LEA.HI R55, R55, R114, RZ, 0x2 ;  /* 0x0000007237377211 */ /* 0x000fe400078f10ff */
[----:B------:R-:W-:Y:S02]  /*37d0*/  LEA.HI R104, R104, R103, RZ, 0x2 ;  /* 0x0000006768687211 */ /* 0x000fe400078f10ff */
[----:B------:R-:W-:Y:S02]  /*37e0*/  LEA.HI R117, R54, R117, RZ, 0x2 ;  /* 0x0000007536757211 */ /* 0x000fe400078f10ff */
[----:B------:R-:W-:-:S02]  /*37f0*/  IADD3 R103, R114, 0x14, RZ ;  /* 0x0000001472677810 */ /* 0x000fc40007ffe0ff */
[----:B------:R-:W-:Y:S02]  /*3800*/  SHF.R.S32.HI R54, RZ, 0x2, R55 ;  /* 0x00000002ff367819 */ /* 0x000fe40000011437 */
[----:B------:R-:W-:Y:S02]  /*3810*/  IADD3 R115, R114, 0x20, RZ ;  /* 0x0000002072737810 */ /* 0x000fe40007ffe0ff */
[----:B------:R-:W-:Y:S01]  /*3820*/  SHF.R.S32.HI R102, RZ, 0x2, R102 ;  /* 0x00000002ff667819 */ /* 0x000fe20000011466 */
[----:B------:R-:W-:Y:S01]  /*3830*/  IMAD R54, R54, 0x28, R21 ;  /* 0x0000002836367824 */ /* 0x000fe200078e0215 */
[----:B------:R-:W-:Y:S02]  /*3840*/  SHF.R.S32.HI R108, RZ, 0x1f, R103 ;  /* 0x0000001fff6c7819 */ /* 0x000fe40000011467 */
[----:B------:R-:W-:Y:S01]  /*3850*/  IADD3 R116, R114, 0x24, RZ ;  /* 0x0000002472747810 */ /* 0x000fe20007ffe0ff */
[----:B------:R-:W-:Y:S01]  /*3860*/  IMAD R102, R102, 0x28, R21 ;  /* 0x0000002866667824 */ /* 0x000fe200078e0215 */
[----:B------:R-:W-:-:S02]  /*3870*/  IADD3 R110, R114, 0x18, RZ ;  /* 0x00000018726e7810 */ /* 0x000fc40007ffe0ff */
[----:B------:R-:W-:Y:S02]  /*3880*/  SHF.R.S32.HI R106, RZ, 0x1f, R115 ;  /* 0x0000001fff6a7819 */ /* 0x000fe40000011473 */
[----:B------:R-:W-:Y:S02]  /*3890*/  SHF.R.S32.HI R104, RZ, 0x2, R104 ;  /* 0x00000002ff687819 */ /* 0x000fe40000011468 */
[----:B------:R-:W-:Y:S02]  /*38a0*/  LEA.HI R109, R108, R103, RZ, 0x2 ;  /* 0x000000676c6d7211 */ /* 0x000fe400078f10ff */
[----:B------:R-:W-:Y:S02]  /*38b0*/  SHF.R.S32.HI R103, RZ, 0x1f, R116 ;  /* 0x0000001fff677819 */ /* 0x000fe40000011474 */
[----:B------:R-:W-:Y:S02]  /*38c0*/  SHF.R.S32.HI R111, RZ, 0x1f, R110 ;  /* 0x0000001fff6f7819 */ /* 0x000fe4000001146e */
[----:B------:R-:W-:-:S02]  /*38d0*/  IADD3 R54, R54, R135, RZ ;  /* 0x0000008736367210 */ /* 0x000fc40007ffe0ff */
[----:B------:R-:W-:Y:S01]  /*38e0*/  LEA.HI R115, R106, R115, RZ, 0x2 ;  /* 0x000000736a737211 */ /* 0x000fe200078f10ff */
[----:B------:R-:W-:Y:S01]  /*38f0*/  IMAD R106, R104, 0x28, R21 ;  /* 0x00000028686a7824 */ /* 0x000fe200078e0215 */
[----:B------:R-:W-:Y:S02]  /*3900*/  SHF.R.S32.HI R108, RZ, 0x2, R105 ;  /* 0x00000002ff6c7819 */ /* 0x000fe40000011469 */
[----:B------:R-:W-:Y:S02]  /*3910*/  IADD3 R104, R135, R102, RZ ;  /* 0x0000006687687210 */ /* 0x000fe40007ffe0ff */
[----:B------:R-:W-:Y:S01]  /*3920*/  LEA.HI R111, R111, R110, RZ, 0x2 ;  /* 0x0000006e6f6f7211 */ /* 0x000fe200078f10ff */
[----:B------:R-:W-:Y:S01]  /*3930*/  IMAD R108, R108, 0x28, R21 ;  /* 0x000000286c6c7824 */ /* 0x000fe200078e0215 */
[----:B------:R-:W-:Y:S02]  /*3940*/  LEA.HI R116, R103, R116, RZ, 0x2 ;  /* 0x0000007467747211 */ /* 0x000fe400078f10ff */
[----:B------:R0:W1:Y:S01]  /*3950*/  LDS.64 R102, [R54] ;  /* 0x0000000036667984 */ /* 0x0000620000000a00 */
[----:B------:R-:W-:-:S02]  /*3960*/  SHF.R.S32.HI R110, RZ, 0x2, R107 ;  /* 0x00000002ff6e7819 */ /* 0x000fc4000001146b */
[C---:B------:R-:W-:Y:S01]  /*3970*/  IADD3 R106, R135.reuse, R106, RZ ;  /* 0x0000006a876a7210 */ /* 0x040fe20007ffe0ff */
[----:B------:R-:W2:Y:S01]  /*3980*/  LDS.64 R104, [R104] ;  /* 0x0000000068687984 */ /* 0x000ea20000000a00 */
[----:B------:R-:W-:Y:S01]  /*3990*/  SHF.R.S32.HI R112, RZ, 0x2, R109 ;  /* 0x00000002ff707819 */ /* 0x000fe2000001146d */
[--C-:B------:R-:W-:Y:S01]  /*39a0*/  IMAD R110, R110, 0x28, R21.reuse ;  /* 0x000000286e6e7824 */ /* 0x100fe200078e0215 */
[C---:B------:R-:W-:Y:S02]  /*39b0*/  IADD3 R108, R135.reuse, R108, RZ ;  /* 0x0000006c876c7210 */ /* 0x040fe40007ffe0ff */
[----:B------:R-:W3:Y:S01]  /*39c0*/  LDS.64 R106, [R106] ;  /* 0x000000006a6a7984 */ /* 0x000ee20000000a00 */
[----:B------:R-:W-:Y:S01]  /*39d0*/  IMAD R112, R112, 0x28, R21 ;  /* 0x0000002870707824 */ /* 0x000fe200078e0215 */
[----:B------:R-:W-:Y:S02]  /*39e0*/  IADD3 R110, R135, R110, RZ ;  /* 0x0000006e876e7210 */ /* 0x000fe40007ffe0ff */
[----:B------:R-:W4:Y:S01]  /*39f0*/  LDS.64 R108, [R108] ;  /* 0x000000006c6c7984 */ /* 0x000f220000000a00 */
[----:B0-----:R-:W-:-:S02]  /*3a00*/  SHF.R.S32.HI R54, RZ, 0x2, R111 ;  /* 0x00000002ff367819 */ /* 0x001fc4000001146f */
[----:B------:R-:W-:Y:S01]  /*3a10*/  IADD3 R112, R135, R112, RZ ;  /* 0x0000007087707210 */ /* 0x000fe20007ffe0ff */
[----:B------:R-:W0:Y:S01]  /*3a20*/  LDS.64 R110, [R110] ;  /* 0x000000006e6e7984 */ /* 0x000e220000000a00 */
[----:B------:R-:W-:Y:S01]  /*3a30*/  IADD3 R120, R114, 0x28, RZ ;  /* 0x0000002872787810 */ /* 0x000fe20007ffe0ff */
[----:B------:R-:W-:Y:S01]  /*3a40*/  IMAD R54, R54, 0x28, R21 ;  /* 0x0000002836367824 */ /* 0x000fe200078e0215 */
[C---:B------:R-:W-:Y:S02]  /*3a50*/  IADD3 R139, R114.reuse, 0x30, RZ ;  /* 0x00000030728b7810 */ /* 0x040fe40007ffe0ff */
[----:B------:R-:W-:Y:S01]  /*3a60*/  SHF.R.S32.HI R55, RZ, 0x1f, R120 ;  /* 0x0000001fff377819 */ /* 0x000fe20000011478 */
[----:B------:R-:W5:Y:S01]  /*3a70*/  LDS.64 R112, [R112] ;  /* 0x0000000070707984 */ /* 0x000f620000000a00 */
[----:B------:R-:W-:Y:S02]  /*3a80*/  IADD3 R140, R114, 0x2c, RZ ;  /* 0x0000002c728c7810 */ /* 0x000fe40007ffe0ff */
[----:B------:R-:W-:-:S02]  /*3a90*/  LEA.HI R120, R55, R120, RZ, 0x2 ;  /* 0x0000007837787211 */ /* 0x000fc400078f10ff */
[----:B------:R-:W-:Y:S02]  /*3aa0*/  SHF.R.S32.HI R118, RZ, 0x1f, R139 ;  /* 0x0000001fff767819 */ /* 0x000fe4000001148b */
[----:B------:R-:W-:Y:S02]  /*3ab0*/  SHF.R.S32.HI R55, RZ, 0x1f, R140 ;  /* 0x0000001fff377819 */ /* 0x000fe4000001148c */
[----:B------:R-:W-:Y:S02]  /*3ac0*/  IADD3 R137, R114, 0x34, RZ ;  /* 0x0000003472897810 */ /* 0x000fe40007ffe0ff */
[----:B------:R-:W-:Y:S02]  /*3ad0*/  IADD3 R54, R135, R54, RZ ;  /* 0x0000003687367210 */ /* 0x000fe40007ffe0ff */
[----:B------:R-:W-:Y:S02]  /*3ae0*/  LEA.HI R139, R118, R139, RZ, 0x2 ;  /* 0x0000008b768b7211 */ /* 0x000fe400078f10ff */
[----:B------:R-:W-:-:S02]  /*3af0*/  SHF.R.S32.HI R118, RZ, 0x1f, R137 ;  /* 0x0000001fff767819 */ /* 0x000fc40000011489 */
[----:B------:R-:W-:Y:S02]  /*3b00*/  LEA.HI R140, R55, R140, RZ, 0x2 ;  /* 0x0000008c378c7211 */ /* 0x000fe400078f10ff */
[----:B------:R-:W5:Y:S01]  /*3b10*/  LDS.64 R54, [R54] ;  /* 0x0000000036367984 */ /* 0x000f620000000a00 */
[C---:B------:R-:W-:Y:S02]  /*3b20*/  IADD3 R136, R114.reuse, 0x3c, RZ ;  /* 0x0000003c72887810 */ /* 0x040fe40007ffe0ff */
[----:B------:R-:W-:Y:S02]  /*3b30*/  IADD3 R138, R114, 0x38, RZ ;  /* 0x00000038728a7810 */ /* 0x000fe40007ffe0ff */
[----:B------:R-:W-:Y:S02]  /*3b40*/  LEA.HI R137, R118, R137, RZ, 0x2 ;  /* 0x0000008976897211 */ /* 0x000fe400078f10ff */
[----:B------:R-:W-:Y:S02]  /*3b50*/  IADD3 R118, R114, 0x40, RZ ;  /* 0x0000004072767810 */ /* 0x000fe40007ffe0ff */
[----:B------:R-:W-:-:S02]  /*3b60*/  SHF.R.S32.HI R121, RZ, 0x1f, R136 ;  /* 0x0000001fff797819 */ /* 0x000fc40000011488 */
[----:B------:R-:W-:Y:S02]  /*3b70*/  SHF.R.S32.HI R119, RZ, 0x1f, R138 ;  /* 0x0000001fff777819 */ /* 0x000fe4000001148a */
[----:B------:R-:W-:Y:S02]  /*3b80*/  SHF.R.S32.HI R141, RZ, 0x1f, R118 ;  /* 0x0000001fff8d7819 */ /* 0x000fe40000011476 */
[----:B------:R-:W-:Y:S01]  /*3b90*/  LEA.HI R136, R121, R136, RZ, 0x2 ;  /* 0x0000008879887211 */ /* 0x000fe200078f10ff */
[----:B-1----:R-:W-:Y:S01]  /*3ba0*/  FADD.FTZ R121, RZ, R102 ;  /* 0x00000066ff797221 */ /* 0x002fe20000010000 */
[----:B------:R-:W-:Y:S01]  /*3bb0*/  LEA.HI R138, R119, R138, RZ, 0x2 ;  /* 0x0000008a778a7211 */ /* 0x000fe200078f10ff */
[----:B------:R-:W-:Y:S01]  /*3bc0*/  FADD.FTZ R102, RZ, R103 ;  /* 0x00000067ff667221 */ /* 0x000fe20000010000 */
[----:B------:R-:W-:Y:S01]  /*3bd0*/  LEA.HI R119, R141, R118, RZ, 0x2 ;  /* 0x000000768d777211 */ /* 0x000fe200078f10ff */
[----:B--2---:R-:W-:Y:S01]  /*3be0*/  FADD.FTZ R121, R121, R104 ;  /* 0x0000006879797221 */ /* 0x004fe20000010000 */
[----:B------:R-:W-:Y:S01]  /*3bf0*/  IADD3 R141, R114, 0x48, RZ ;  /* 0x00000048728d7810 */ /* 0x000fe20007ffe0ff */
[----:B------:R-:W-:Y:S01]  /*3c00*/  FADD.FTZ R102, R102, R105 ;  /* 0x0000006966667221 */ /* 0x000fe20000010000 */
[----:B------:R-:W-:Y:S01]  /*3c10*/  IADD3 R142, R114, 0x44, RZ ;  /* 0x00000044728e7810 */ /* 0x000fe20007ffe0ff */
[----:B---3--:R-:W-:Y:S01]  /*3c20*/  FADD.FTZ R121, R121, R106 ;  /* 0x0000006a79797221 */ /* 0x008fe20000010000 */
[----:B------:R-:W-:Y:S01]  /*3c30*/  SHF.R.S32.HI R104, RZ, 0x1f, R141 ;  /* 0x0000001fff687819 */ /* 0x000fe2000001148d */
[----:B------:R-:W-:Y:S01]  /*3c40*/  FADD.FTZ R102, R102, R107 ;  /* 0x0000006b66667221 */ /* 0x000fe20000010000 */
[----:B------:R-:W-:Y:S01]  /*3c50*/  IADD3 R103, R114, 0x4c, RZ ;  /* 0x0000004c72677810 */ /* 0x000fe20007ffe0ff */
[----:B----4-:R-:W-:Y:S01]  /*3c60*/  FADD.FTZ R121, R121, R108 ;  /* 0x0000006c79797221 */ /* 0x010fe20000010000 */
[----:B------:R-:W-:Y:S01]  /*3c70*/  LEA.HI R114, R104, R141, RZ, 0x2 ;  /* 0x0000008d68727211 */ /* 0x000fe200078f10ff */
[----:B------:R-:W-:Y:S01]  /*3c80*/  FADD.FTZ R102, R102, R109 ;  /* 0x0000006d66667221 */ /* 0x000fe20000010000 */
[----:B------:R-:W-:Y:S01]  /*3c90*/  SHF.R.S32.HI R104, RZ, 0x2, R117 ;  /* 0x00000002ff687819 */ /* 0x000fe20000011475 */
[----:B0-----:R-:W-:Y:S01]  /*3ca0*/  FADD.FTZ R121, R121, R110 ;  /* 0x0000006e79797221 */ /* 0x001fe20000010000 */
[----:B------:R-:W-:Y:S01]  /*3cb0*/  SHF.R.S32.HI R106, RZ, 0x1f, R103 ;  /* 0x0000001fff6a7819 */ /* 0x000fe20000011467 */
[----:B------:R-:W-:Y:S01]  /*3cc0*/  FADD.FTZ R102, R102, R111 ;  /* 0x0000006f66667221 */ /* 0x000fe20000010000 */
[----:B------:R-:W-:Y:S01]  /*3cd0*/  SHF.R.S32.HI R143, RZ, 0x1f, R142 ;  /* 0x0000001fff8f7819 */ /* 0x000fe2000001148e */
[----:B------:R-:W-:Y:S01]  /*3ce0*/  IMAD R104, R104, 0x28, R21 ;  /* 0x0000002868687824 */ /* 0x000fe200078e0215 */
[----:B------:R-:W-:Y:S01]  /*3cf0*/  LEA.HI R117, R106, R103, RZ, 0x2 ;  /* 0x000000676a757211 */ /* 0x000fe200078f10ff */
[----:B-----5:R-:W-:Y:S01]  /*3d00*/  FADD.FTZ R141, R121, R112 ;  /* 0x00000070798d7221 */ /* 0x020fe20000010000 */
[----:B------:R-:W-:-:S02]  /*3d10*/  SHF.R.S32.HI R106, RZ, 0x2, R115 ;  /* 0x00000002ff6a7819 */ /* 0x000fc40000011473 */
[----:B------:R-:W-:Y:S01]  /*3d20*/  IADD3 R121, R135, R104, RZ ;  /* 0x0000006887797210 */ /* 0x000fe20007ffe0ff */
[----:B------:R-:W-:Y:S01]  /*3d30*/  FADD.FTZ R141, R141, R54 ;  /* 0x000000368d8d7221 */ /* 0x000fe20000010000 */
[----:B------:R-:W-:Y:S01]  /*3d40*/  SHF.R.S32.HI R116, RZ, 0x2, R116 ;  /* 0x00000002ff747819 */ /* 0x000fe20000011474 */
[----:B------:R-:W-:Y:S01]  /*3d50*/  IMAD R106, R106, 0x28, R21 ;  /* 0x000000286a6a7824 */ /* 0x000fe200078e0215 */
[----:B------:R-:W-:Y:S01]  /*3d60*/  LEA.HI R118, R143, R142, RZ, 0x2 ;  /* 0x0000008e8f767211 */ /* 0x000fe200078f10ff */
[----:B------:R-:W-:Y:S01]  /*3d70*/  FADD.FTZ R142, R102, R113 ;  /* 0x00000071668e7221 */ /* 0x000fe20000010000 */
[----:B------:R-:W-:Y:S01]  /*3d80*/  SHF.R.S32.HI R104, RZ, 0x2, R120 ;  /* 0x00000002ff687819 */ /* 0x000fe20000011478 */
[----:B------:R-:W-:Y:S01]  /*3d90*/  IMAD R116, R116, 0x28, R21 ;  /* 0x0000002874747824 */ /* 0x000fe200078e0215 */
[----:B------:R-:W0:Y:S01]  /*3da0*/  LDS.64 R120, [R121] ;  /* 0x0000000079787984 */ /* 0x000e220000000a00 */
[C---:B------:R-:W-:Y:S01]  /*3db0*/  IADD3 R102, R135.reuse, R106, RZ ;  /* 0x0000006a87667210 */ /* 0x040fe20007ffe0ff */
[----:B------:R-:W-:Y:S01]  /*3dc0*/  FADD.FTZ R142, R142, R55 ;  /* 0x000000378e8e7221 */ /* 0x000fe20000010000 */
[----:B------:R-:W-:Y:S01]  /*3dd0*/  SHF.R.S32.HI R140, RZ, 0x2, R140 ;  /* 0x00000002ff8c7819 */ /* 0x000fe2000001148c */
[----:B------:R-:W-:Y:S01]  /*3de0*/  IMAD R54, R104, 0x28, R21 ;  /* 0x0000002868367824 */ /* 0x000fe200078e0215 */
[----:B------:R-:W-:-:S02]  /*3df0*/  IADD3 R104, R135, R116, RZ ;  /* 0x0000007487687210 */ /* 0x000fc40007ffe0ff */
[----:B------:R-:W1:Y:S01]  /*3e00*/  LDS.64 R102, [R102] ;  /* 0x0000000066667984 */ /* 0x000e620000000a00 */
[----:B------:R-:W-:Y:S01]  /*3e10*/  SHF.R.S32.HI R106, RZ, 0x2, R139 ;  /* 0x00000002ff6a7819 */ /* 0x000fe2000001148b */
[----:B------:R-:W-:Y:S01]  /*3e20*/  IMAD R140, R140, 0x28, R21 ;  /* 0x000000288c8c7824 */ /* 0x000fe200078e0215 */
[C---:B------:R-:W-:Y:S01]  /*3e30*/  IADD3 R54, R135.reuse, R54, RZ ;  /* 0x0000003687367210 */ /* 0x040fe20007ffe0ff */
[----:B------:R-:W2:Y:S01]  /*3e40*/  LDS.64 R104, [R104] ;  /* 0x0000000068687984 */ /* 0x000ea20000000a00 */
[----:B------:R-:W-:Y:S01]  /*3e50*/  SHF.R.S32.HI R112, RZ, 0x2, R137 ;  /* 0x00000002ff707819 */ /* 0x000fe20000011489 */
[--C-:B------:R-:W-:Y:S01]  /*3e60*/  IMAD R110, R106, 0x28, R21.reuse ;  /* 0x000000286a6e7824 */ /* 0x100fe200078e0215 */
[C---:B------:R-:W-:Y:S01]  /*3e70*/  IADD3 R108, R135.reuse, R140, RZ ;  /* 0x0000008c876c7210 */ /* 0x040fe20007ffe0ff */
[----:B------:R3:W4:Y:S01]  /*3e80*/  LDS.64 R106, [R54] ;  /* 0x00000000366a7984 */ /* 0x0007220000000a00 */
[----:B------:R-:W-:Y:S01]  /*3e90*/  SHF.R.S32.HI R138, RZ, 0x2, R138 ;  /* 0x00000002ff8a7819 */ /* 0x000fe2000001148a */
[----:B------:R-:W-:Y:S01]  /*3ea0*/  IMAD R112, R112, 0x28, R21 ;  /* 0x0000002870707824 */ /* 0x000fe200078e0215 */
[----:B------:R-:W-:-:S02]  /*3eb0*/  IADD3 R110, R135, R110, RZ ;  /* 0x0000006e876e7210 */ /* 0x000fc40007ffe0ff */
[----:B------:R-:W-:Y:S01]  /*3ec0*/  SHF.R.S32.HI R136, RZ, 0x2, R136 ;  /* 0x00000002ff887819 */ /* 0x000fe20000011488 */
[----:B------:R-:W5:Y:S01]  /*3ed0*/  LDS.64 R108, [R108] ;  /* 0x000000006c6c7984 */ /* 0x000f620000000a00 */
[----:B------:R-:W-:Y:S01]  /*3ee0*/  IMAD R138, R138, 0x28, R21 ;  /* 0x000000288a8a7824 */ /* 0x000fe200078e0215 */
[C---:B------:R-:W-:Y:S02]  /*3ef0*/  IADD3 R112, R135.reuse, R112, RZ ;  /* 0x0000007087707210 */ /* 0x040fe40007ffe0ff */
[----:B------:R-:W-:Y:S01]  /*3f00*/  SHF.R.S32.HI R116, RZ, 0x2, R119 ;  /* 0x00000002ff747819 */ /* 0x000fe20000011477 */
[----:B------:R-:W5:Y:S01]  /*3f10*/  LDS.64 R110, [R110] ;  /* 0x000000006e6e7984 */ /* 0x000f620000000a00 */
[--C-:B------:R-:W-:Y:S01]  /*3f20*/  IMAD R136, R136, 0x28, R21.reuse ;  /* 0x0000002888887824 */ /* 0x100fe200078e0215 */
[C---:B------:R-:W-:Y:S02]  /*3f30*/  IADD3 R115, R135.reuse, R138, RZ ;  /* 0x0000008a87737210 */ /* 0x040fe40007ffe0ff */
[----:B------:R-:W-:Y:S01]  /*3f40*/  SHF.R.S32.HI R118, RZ, 0x2, R118 ;  /* 0x00000002ff767819 */ /* 0x000fe20000011476 */
[----:B------:R-:W5:Y:S01]  /*3f50*/  LDS.64 R112, [R112] ;  /* 0x0000000070707984 */ /* 0x000f620000000a00 */
[----:B---3--:R-:W-:Y:S01]  /*3f60*/  IMAD R54, R116, 0x28, R21 ;  /* 0x0000002874367824 */ /* 0x008fe200078e0215 */
[----:B------:R-:W-:-:S02]  /*3f70*/  IADD3 R116, R135, R136, RZ ;  /* 0x0000008887747210 */ /* 0x000fc40007ffe0ff */
[----:B------:R-:W-:Y:S01]  /*3f80*/  SHF.R.S32.HI R138, RZ, 0x2, R114 ;  /* 0x00000002ff8a7819 */ /* 0x000fe20000011472 */
[----:B------:R-:W-:Y:S01]  /*3f90*/  IMAD R136, R118, 0x28, R21 ;  /* 0x0000002876887824 */ /* 0x000fe200078e0215 */
[----:B------:R-:W3:Y:S01]  /*3fa0*/  LDS.64 R114, [R115] ;  /* 0x0000000073727984 */ /* 0x000ee20000000a00 */
[C---:B------:R-:W-:Y:S02]  /*3fb0*/  IADD3 R118, R135.reuse, R54, RZ ;  /* 0x0000003687767210 */ /* 0x040fe40007ffe0ff */
[----:B------:R-:W-:Y:S01]  /*3fc0*/  SHF.R.S32.HI R140, RZ, 0x2, R117 ;  /* 0x00000002ff8c7819 */ /* 0x000fe20000011475 */
[--C-:B------:R-:W-:Y:S01]  /*3fd0*/  IMAD R138, R138, 0x28, R21.reuse ;  /* 0x000000288a8a7824 */ /* 0x100fe200078e0215 */
[----:B------:R-:W3:Y:S01]  /*3fe0*/  LDS.64 R116, [R116] ;  /* 0x0000000074747984 */ /* 0x000ee20000000a00 */
[----:B------:R-:W-:Y:S01]  /*3ff0*/  IADD3 R54, R135, R136, RZ ;  /* 0x0000008887367210 */ /* 0x000fe20007ffe0ff */
[----:B0-----:R-:W-:Y:S01]  /*4000*/  FADD.FTZ R141, R141, R120 ;  /* 0x000000788d8d7221 */ /* 0x001fe20000010000 */
[----:B------:R-:W-:Y:S01]  /*4010*/  IMAD R140, R140, 0x28, R21 ;  /* 0x000000288c8c7824 */ /* 0x000fe200078e0215 */
[----:B------:R-:W0:Y:S01]  /*4020*/  LDS.64 R118, [R118] ;  /* 0x0000000076767984 */ /* 0x000e220000000a00 */
[----:B------:R-:W-:Y:S01]  /*4030*/  IADD3 R120, R135, R138, RZ ;  /* 0x0000008a87787210 */ /* 0x000fe20007ffe0ff */
[----:B------:R-:W-:Y:S01]  /*4040*/  FADD.FTZ R142, R142, R121 ;  /* 0x000000798e8e7221 */ /* 0x000fe20000010000 */
        /* <DEDUP_REMOVED lines=28> */
.L_x_1356:
[----:B------:R-:W-:Y:S05]  /*4210*/  BSYNC B0 ;  /* 0x0000000000007941 */ /* 0x000fea0003800000 */
.L_x_1355:
[----:B------:R-:W1:Y:S01]  /*4220*/  SHFL.BFLY PT, R55, R110, 0x2, 0x1f ;  /* 0x0c401f006e377f89 */ /* 0x000e6200000e0000 */
[----:B------:R-:W-:Y:S01]  /*4230*/  LOP3.LUT P1, RZ, R23, 0xfffffff3, RZ, 0xc0, !PT ;  /* 0xfffffff317ff7812 */ /* 0x000fe2000782c0ff */
[----:B------:R-:W-:Y:S01]  /*4240*/  BSSY B0, `(.L_x_1357) ;  /* 0x0000015000007945 */ /* 0x000fe20003800000 */
[----:B------:R-:W-:Y:S01]  /*4250*/  PRMT R102, R67, 0x7632, R102 ;  /* 0x0000763243667816 */ /* 0x000fe20000000066 */
[----:B------:R-:W2:Y:S01]  /*4260*/  SHFL.BFLY PT, R103, R112, 0x2, 0x1f ;  /* 0x0c401f0070677f89 */ /* 0x000ea200000e0000 */
[----:B-1----:R-:W-:Y:S01]  /*4270*/  FADD.FTZ R104, R55, R110 ;  /* 0x0000006e37687221 */ /* 0x002fe20000010000 */
[----:B--2---:R-:W-:-:S04]  /*4280*/  FADD.FTZ R105, R103, R112 ;  /* 0x0000007067697221 */ /* 0x004fc80000010000 */
[----:B------:R-:W1:Y:S01]  /*4290*/  SHFL.BFLY PT, R55, R104, 0x1, 0x1f ;  /* 0x0c201f0068377f89 */ /* 0x000e6200000e0000 */
[----:B------:R-:W-:-:S03]  /*42a0*/  PRMT R103, R66, 0x7632, R103 ;  /* 0x0000763242677816 */ /* 0x000fc60000000067 */
[----:B0-----:R-:W0:Y:S01]  /*42b0*/  SHFL.BFLY PT, R106, R105, 0x1, 0x1f ;  /* 0x0c201f00696a7f89 */ /* 0x001e2200000e0000 */
[----:B-1----:R-:W-:Y:S01]  /*42c0*/  FADD.FTZ R54, R104, R55 ;  /* 0x0000003768367221 */ /* 0x002fe20000010000 */
[----:B0-----:R-:W-:Y:S01]  /*42d0*/  FADD.FTZ R55, R105, R106 ;  /* 0x0000006a69377221 */ /* 0x001fe20000010000 */
[----:B------:R-:W-:Y:S06]  /*42e0*/  @P1 BRA `(.L_x_1358) ;  /* 0x0000000000281947 */ /* 0x000fec0003800000 */
[----:B------:R-:W0:Y:S01]  /*42f0*/  LDC R105, c[0x0][0x10] ;  /* 0x00000400ff697b82 */ /* 0x000e220000000800 */
[----:B------:R-:W-:-:S04]  /*4300*/  SHF.R.U32.HI R104, RZ, 0x2, R23 ;  /* 0x00000002ff687819 */ /* 0x000fc80000011617 */
[----:B------:R-:W-:-:S03]  /*4310*/  SHF.L.U32 R106, R104, 0x3, RZ ;  /* 0x00000003686a7819 */ /* 0x000fc600000006ff */
[----:B------:R-:W1:Y:S01]  /*4320*/  LDC.64 R66, c[0x0][0x260] ;  /* 0x00009800ff427b82 */ /* 0x000e620000000a00 */
[----:B0-----:R-:W-:Y:S01]  /*4330*/  IMAD R104, R105, UR4, R26 ;  /* 0x0000000469687c24 */ /* 0x001fe2000f8e021a */
[----:B------:R-:W-:-:S04]  /*4340*/  LOP3.LUT R105, R106, 0xfffffff8, R25, 0xe2, !PT ;  /* 0xfffffff86a697812 */ /* 0x000fc800078ee219 */
[----:B------:R-:W-:-:S04]  /*4350*/  LEA R104, R104, R105, 0x5 ;  /* 0x0000006968687211 */ /* 0x000fc800078e28ff */
[----:B------:R-:W-:-:S05]  /*4360*/  SHF.L.U32 R105, R104, 0x1, RZ ;  /* 0x0000000168697819 */ /* 0x000fca00000006ff */
[----:B-1----:R-:W-:-:S05]  /*4370*/  IMAD.WIDE.U32 R66, R105, 0x4, R66 ;  /* 0x0000000469427825 */ /* 0x002fca00078e0042 */
[----:B------:R0:W-:Y:S02]  /*4380*/  STG.E.64 desc[UR8][R66.64], R54 ;  /* 0x0000003642007986 */ /* 0x0001e4000c101b08 */
.L_x_1358:
[----:B------:R-:W-:Y:S05]  /*4390*/  BSYNC B0 ;  /* 0x0000000000007941 */ /* 0x000fea0003800000 */
.L_x_1357:
        /* <DEDUP_REMOVED lines=41> */
[----:B------:R-:W-:Y:S02]  /*4630*/  ISETP.NE.AND P1, PT, R25, RZ, PT ;  /* 0x000000ff1900720c */ /* 0x000fe40003f25270 */
[----:B------:R-:W-:-:S04]  /*4640*/  MOV R71, 0x7ffffff9 ;  /* 0x7ffffff900477802 */ /* 0x000fc80000000f00 */
[----:B------:R-:W-:Y:S01]  /*4650*/  SEL R71, R71, 0x1, !P1 ;  /* 0x0000000147477807 */ /* 0x000fe20004800000 */
[----:B0-----:R-:W-:Y:S01]  /*4660*/  IMAD.WIDE.U32 R54, R26, 0x4, R54 ;  /* 0x000000041a367825 */ /* 0x001fe200078e0036 */
[----:B------:R-:W-:Y:S06]  /*4670*/  MEMBAR.ALL.GPU ;  /* 0x0000000000007992 */ /* 0x000fec000000a000 */
[----:B------:R-:W-:-:S00]  /*4680*/  ERRBAR ;  /* 0x00000000000079ab */ /* 0x000fc00000000000 */
[----:B------:R-:W-:Y:S06]  /*4690*/  CGAERRBAR ;  /* 0x00000000000075ab */ /* 0x000fec0000000000 */
[----:B------:R0:W5:Y:S02]  /*46a0*/  ATOM.E.ADD.STRONG.GPU PT, R71, desc[UR8][R54.64], R71 ;  /* 0x000000473647798a */ /* 0x00016400081ee1c8 */
.L_x_1361:
[----:B------:R-:W2:Y:S04]  /*46b0*/  LD.E.STRONG.GPU R70, desc[UR8][R54.64] ;  /* 0x0000000836467980 */ /* 0x000ea8000c10f900 */
[----:B--2---:R-:W-:Y:S01]  /*46c0*/  CCTL.IVALL ;  /* 0x00000000ff00798f */ /* 0x004fe20002000000 */
[----:B------:R-:W-:Y:S05]  /*46d0*/  YIELD ;  /* 0x0000000000007946 */ /* 0x000fea0003800000 */
[----:B-----5:R-:W-:-:S04]  /*46e0*/  LOP3.LUT R70, R70, R71, RZ, 0x3c, !PT ;  /* 0x0000004746467212 */ /* 0x020fc800078e3cff */
[----:B------:R-:W-:-:S13]  /*46f0*/  ISETP.GT.AND P1, PT, R70, -0x1, PT ;  /* 0xffffffff4600780c */ /* 0x000fda0003f24270 */
[----:B------:R-:W-:Y:S05]  /*4700*/  @P1 BRA `(.L_x_1361) ;  /* 0xfffffffc00e81947 */ /* 0x000fea000383ffff */
.L_x_1360:
[----:B------:R-:W-:Y:S05]  /*4710*/  WARPSYNC.ALL ;  /* 0x0000000000007948 */ /* 0x000fea0003800000 */
[----:B------:R-:W-:Y:S06]  /*4720*/  BAR.SYNC.DEFER_BLOCKING 0x0 ;  /* 0x0000000000007b1d */ /* 0x000fec0000010000 */
[----:B------:R-:W-:Y:S05]  /*4730*/  BRA `(.L_x_1362) ;  /* 0x0000000000607947 */ /* 0x000fea0003800000 */
.L_x_1359:
        /* <DEDUP_REMOVED lines=16> */
.L_x_1364:
[----:B------:R-:W2:Y:S04]  /*4840*/  LD.E.STRONG.GPU R70, desc[UR8][R54.64] ;  /* 0x0000000836467980 */ /* 0x000ea8000c10f900 */
[----:B--2---:R-:W-:Y:S01]  /*4850*/  CCTL.IVALL ;  /* 0x00000000ff00798f */ /* 0x004fe20002000000 */
[----:B------:R-:W-:Y:S05]  /*4860*/  YIELD ;  /* 0x0000000000007946 */ /* 0x000fea0003800000 */
[----:B-----5:R-:W-:-:S04]  /*4870*/  LOP3.LUT R70, R70, R71, RZ, 0x3c, !PT ;  /* 0x0000004746467212 */ /* 0x020fc800078e3cff */
[----:B------:R-:W-:-:S13]  /*4880*/  ISETP.GT.AND P1, PT, R70, -0x1, PT ;  /* 0xffffffff4600780c */ /* 0x000fda0003f24270 */
[----:B------:R-:W-:Y:S05]  /*4890*/  @P1 BRA `(.L_x_1364) ;  /* 0xfffffffc00e81947 */ /* 0x000fea000383ffff */
.L_x_1363:
[----:B------:R-:W-:Y:S05]  /*48a0*/  WARPSYNC.ALL ;  /* 0x0000000000007948 */ /* 0x000fea0003800000 */
[----:B------:R-:W-:Y:S06]  /*48b0*/  BAR.SYNC.DEFER_BLOCKING 0x0 ;  /* 0x0000000000007b1d */ /* 0x000fec0000010000 */
.L_x_1362:
[----:B------:R-:W-:Y:S02]  /*48c0*/  ISETP.GT.U32.AND P1, PT, R23, 0x1f, PT ;  /* 0x0000001f1700780c */ /* 0x000fe40003f24070 */
[----:B------:R-:W-:Y:S02]  /*48d0*/  SHF.L.U32 R67, R67, 0x10, RZ ;  /* 0x0000001043437819 */ /* 0x000fe400000006ff */
[----:B------:R-:W-:Y:S02]  /*48e0*/  SHF.L.U32 R113, R66, 0x10, RZ ;  /* 0x0000001042717819 */ /* 0x000fe400000006ff */
[----:B------:R-:W-:Y:S02]  /*48f0*/  SHF.L.U32 R114, R114, 0x10, RZ ;  /* 0x0000001072727819 */ /* 0x000fe400000006ff */
[----:B------:R-:W-:Y:S02]  /*4900*/  SHF.L.U32 R118, R118, 0x10, RZ ;  /* 0x0000001076767819 */ /* 0x000fe400000006ff */
[----:B------:R-:W-:Y:S01]  /*4910*/  SHF.L.U32 R117, R107, 0x10, RZ ;  /* 0x000000106b757819 */ /* 0x000fe200000006ff */
[----:B------:R-:W-:Y:S01]  /*4920*/  HFMA2.MMA R146, -RZ, RZ, 0, 0 ;  /* 0x00000000ff927435 */ /* 0x000fe200000001ff */
[----:B------:R-:W1:Y:S01]  /*4930*/  S2UR UR7, SR_CgaCtaId ;  /* 0x00000000000779c3 */ /* 0x000e620000008800 */
[----:B------:R-:W-:Y:S01]  /*4940*/  @!P1 LOP3.LUT R85, R23, 0x7, RZ, 0xc0, !PT ;  /* 0x0000000717559812 */ /* 0x000fe200078ec0ff */
[----:B------:R-:W-:Y:S01]  /*4950*/  UMOV UR5, 0x400 ;  /* 0x0000040000057882 */ /* 0x000fe20000000000 */
[----:B------:R-:W-:Y:S01]  /*4960*/  SHF.L.U32 R76, R76, 0x10, RZ ;  /* 0x000000104c4c7819 */ /* 0x000fe200000006ff */
[----:B------:R-:W-:-:S04]  /*4970*/  ULDC.64 UR12, c[0x0][0x210] ;  /* 0x00008400000c7ab9 */ /* 0x000fc80000000a00 */
[----:B------:R-:W2:Y:S08]  /*4980*/  @!P1 LDC R71, c[0x0][0x10] ;  /* 0x00000400ff479b82 */ /* 0x000eb00000000800 */
[----:B0-----:R-:W0:Y:S01]  /*4990*/  @!P1 LDC.64 R54, c[0x0][0x260] ;  /* 0x00009800ff369b82 */ /* 0x001e220000000a00 */
[----:B--2---:R-:W-:Y:S01]  /*49a0*/  @!P1 IMAD R70, R71, UR4, R26 ;  /* 0x0000000447469c24 */ /* 0x004fe2000f8e021a */
[----:B------:R-:W-:-:S04]  /*49b0*/  @!P1 LOP3.LUT R71, R23, 0x7ffffff8, RZ, 0xc0, !PT ;  /* 0x7ffffff817479812 */ /* 0x000fc800078ec0ff */
[----:B------:R-:W-:-:S04]  /*49c0*/  @!P1 LEA R70, R70, R71, 0x5 ;  /* 0x0000004746469211 */ /* 0x000fc800078e28ff */
[----:B------:R-:W-:-:S04]  /*49d0*/  @!P1 IADD3 R70, R70, R85, RZ ;  /* 0x0000005546469210 */ /* 0x000fc80007ffe0ff */
[----:B------:R-:W-:-:S05]  /*49e0*/  @!P1 SHF.L.U32 R71, R70, 0x1, RZ ;  /* 0x0000000146479819 */ /* 0x000fca00000006ff */
[----:B0-----:R-:W-:-:S06]  /*49f0*/  @!P1 IMAD.WIDE.U32 R54, R71, 0x4, R54 ;  /* 0x0000000447369825 */ /* 0x001fcc00078e0036 */
[----:B------:R-:W2:Y:S01]  /*4a00*/  @!P1 LDG.E.64 R54, desc[UR8][R54.64] ;  /* 0x0000000836369981 */ /* 0x000ea2000c1e1b00 */
[----:B------:R-:W-:Y:S01]  /*4a10*/  SHF.L.U32 R85, R69, 0x10, RZ ;  /* 0x0000001045557819 */ /* 0x000fe200000006ff */
[C---:B------:R-:W-:Y:S01]  /*4a20*/  FADD.FTZ R80, -R64.reuse, R67 ;  /* 0x0000004340507221 */ /* 0x040fe20000010100 */
[----:B------:R-:W-:Y:S01]  /*4a30*/  SHF.L.U32 R69, R103, 0x10, RZ ;  /* 0x0000001067457819 */ /* 0x000fe200000006ff */
[----:B------:R-:W-:Y:S01]  /*4a40*/  FADD.FTZ R84, -R64, R113 ;  /* 0x0000007140547221 */ /* 0x000fe20000010100 */
[----:B------:R-:W-:Y:S01]  /*4a50*/  SHF.L.U32 R103, R74, 0x10, RZ ;  /* 0x000000104a677819 */ /* 0x000fe200000006ff */
[----:B------:R-:W-:Y:S01]  /*4a60*/  FADD.FTZ R70, -R64, R85 ;  /* 0x0000005540467221 */ /* 0x000fe20000010100 */
[----:B------:R-:W-:Y:S01]  /*4a70*/  SHF.L.U32 R85, R72, 0x10, RZ ;  /* 0x0000001048557819 */ /* 0x000fe200000006ff */
[----:B------:R-:W-:Y:S01]  /*4a80*/  FMUL.FTZ R74, R131, R80 ;  /* 0x00000050834a7220 */ /* 0x000fe20000410000 */
[----:B------:R-:W-:Y:S01]  /*4a90*/  SHF.L.U32 R71, R68, 0x10, RZ ;  /* 0x0000001044477819 */ /* 0x000fe200000006ff */
[C---:B------:R-:W-:Y:S01]  /*4aa0*/  FADD.FTZ R80, -R64.reuse, R103 ;  /* 0x0000006740507221 */ /* 0x040fe20000010100 */
[----:B------:R-:W-:Y:S01]  /*4ab0*/  SHF.L.U32 R103, R73, 0x10, RZ ;  /* 0x0000001049677819 */ /* 0x000fe200000006ff */
[C---:B------:R-:W-:Y:S01]  /*4ac0*/  FADD.FTZ R72, -R64.reuse, R85 ;  /* 0x0000005540487221 */ /* 0x040fe20000010100 */
[----:B------:R-:W-:Y:S01]  /*4ad0*/  SHF.L.U32 R113, R75, 0x10, RZ ;  /* 0x000000104b717819 */ /* 0x000fe200000006ff */
[----:B------:R-:W-:Y:S01]  /*4ae0*/  FADD.FTZ R68, -R64, R71 ;  /* 0x0000004740447221 */ /* 0x000fe20000010100 */
[----:B------:R-:W-:Y:S01]  /*4af0*/  SHF.L.U32 R71, R102, 0x10, RZ ;  /* 0x0000001066477819 */ /* 0x000fe200000006ff */
[C---:B------:R-:W-:Y:S01]  /*4b00*/  FADD.FTZ R86, -R64.reuse, R103 ;  /* 0x0000006740567221 */ /* 0x040fe20000010100 */
[----:B------:R-:W-:Y:S01]  /*4b10*/  FMUL.FTZ R72, R131, R72 ;  /* 0x0000004883487220 */ /* 0x000fe20000410000 */
[----:B------:R-:W-:Y:S01]  /*4b20*/  FADD.FTZ R88, -R64, R113 ;  /* 0x0000007140587221 */ /* 0x000fe20000010100 */
[----:B------:R-:W-:Y:S01]  /*4b30*/  SHF.L.U32 R103, R81, 0x10, RZ ;  /* 0x0000001051677819 */ /* 0x000fe200000006ff */
[----:B------:R-:W-:Y:S01]  /*4b40*/  FMUL.FTZ R86, R131, R86 ;  /* 0x0000005683567220 */ /* 0x000fe20000410000 */
[----:B------:R-:W-:Y:S01]  /*4b50*/  FFMA.FTZ R67, R69, R72, R114 ;  /* 0x0000004845437223 */ /* 0x000fe20000010072 */
[----:B------:R-:W-:Y:S01]  /*4b60*/  FFMA.FTZ R66, R71, R74, R118 ;  /* 0x0000004a47427223 */ /* 0x000fe20000010076 */
[----:B------:R-:W-:Y:S01]  /*4b70*/  SHF.L.U32 R113, R87, 0x10, RZ ;  /* 0x0000001057717819 */ /* 0x000fe200000006ff */
[----:B------:R-:W-:Y:S01]  /*4b80*/  FFMA.FTZ R81, R69, R86, R114 ;  /* 0x0000005645517223 */ /* 0x000fe20000010072 */
[----:B------:R-:W-:Y:S01]  /*4b90*/  FMUL.FTZ R119, R67, -1.4426950216293334961 ;  /* 0xbfb8aa3b43777820 */ /* 0x000fe20000410000 */
[----:B------:R-:W-:Y:S01]  /*4ba0*/  FMUL.FTZ R120, R66, -1.4426950216293334961 ;  /* 0xbfb8aa3b42787820 */ /* 0x000fe20000410000 */
[C---:B------:R-:W-:Y:S01]  /*4bb0*/  FADD.FTZ R110, -R64.reuse, R117 ;  /* 0x00000075406e7221 */ /* 0x040fe20000010100 */
[----:B------:R-:W-:Y:S01]  /*4bc0*/  FMUL.FTZ R144, R81, -1.4426950216293334961 ;  /* 0xbfb8aa3b51907820 */ /* 0x000fe20000410000 */
[----:B------:R-:W-:Y:S01]  /*4bd0*/  FADD.FTZ R102, -R64, R113 ;  /* 0x0000007140667221 */ /* 0x000fe20000010100 */
[----:B------:R-:W-:Y:S01]  /*4be0*/  SHF.L.U32 R113, R104, 0x10, RZ ;  /* 0x0000001068717819 */ /* 0x000fe200000006ff */
[----:B------:R-:W0:Y:S01]  /*4bf0*/  MUFU.EX2 R119, R119 ;  /* 0x0000007700777308 */ /* 0x000e220000000800 */
[----:B------:R-:W-:Y:S01]  /*4c00*/  SHF.L.U32 R117, R109, 0x10, RZ ;  /* 0x000000106d757819 */ /* 0x000fe200000006ff */
[C---:B------:R-:W-:Y:S01]  /*4c10*/  FADD.FTZ R92, -R64.reuse, R103 ;  /* 0x00000067405c7221 */ /* 0x040fe20000010100 */
[----:B------:R-:W-:Y:S01]  /*4c20*/  SHF.L.U32 R103, R89, 0x10, RZ ;  /* 0x0000001059677819 */ /* 0x000fe200000006ff */
[C---:B------:R-:W-:Y:S01]  /*4c30*/  FADD.FTZ R106, -R64.reuse, R113 ;  /* 0x00000071406a7221 */ /* 0x040fe20000010100 */
[----:B------:R-:W-:Y:S01]  /*4c40*/  SHF.L.U32 R113, R105, 0x10, RZ ;  /* 0x0000001069717819 */ /* 0x000fe200000006ff */
[C---:B------:R-:W-:Y:S01]  /*4c50*/  FADD.FTZ R112, -R64.reuse, R117 ;  /* 0x0000007540707221 */ /* 0x040fe20000010100 */
[C---:B------:R-:W-:Y:S01]  /*4c60*/  FMUL.FTZ R70, R131.reuse, R70 ;  /* 0x0000004683467220 */ /* 0x040fe20000410000 */
[----:B------:R-:W3:Y:S01]  /*4c70*/  MUFU.EX2 R120, R120 ;  /* 0x0000007800787308 */ /* 0x000ee20000000800 */
[----:B------:R-:W-:Y:S01]  /*4c80*/  FMUL.FTZ R84, R131, R84 ;  /* 0x0000005483547220 */ /* 0x000fe20000410000 */
[C---:B------:R-:W-:Y:S01]  /*4c90*/  FADD.FTZ R108, -R64.reuse, R113 ;  /* 0x00000071406c7221 */ /* 0x040fe20000010100 */
[----:B------:R-:W-:Y:S01]  /*4ca0*/  SHF.L.U32 R113, R111, 0x10, RZ ;  /* 0x000000106f717819 */ /* 0x000fe200000006ff */
[C---:B------:R-:W-:Y:S01]  /*4cb0*/  FMUL.FTZ R88, R131.reuse, R88 ;  /* 0x0000005883587220 */ /* 0x040fe20000410000 */
[C---:B------:R-:W-:Y:S01]  /*4cc0*/  FMUL.FTZ R102, R131.reuse, R102 ;  /* 0x0000006683667220 */ /* 0x040fe20000410000 */
[C---:B------:R-:W-:Y:S01]  /*4cd0*/  FMUL.FTZ R106, R131.reuse, R106 ;  /* 0x0000006a836a7220 */ /* 0x040fe20000410000 */
[C---:B------:R-:W-:Y:S01]  /*4ce0*/  FMUL.FTZ R110, R131.reuse, R110 ;  /* 0x0000006e836e7220 */ /* 0x040fe20000410000 */
[----:B------:R-:W4:Y:S01]  /*4cf0*/  MUFU.EX2 R144, R144 ;  /* 0x0000009000907308 */ /* 0x000f220000000800 */
[----:B------:R-:W-:Y:S01]  /*4d00*/  FMUL.FTZ R112, R131, R112 ;  /* 0x0000007083707220 */ /* 0x000fe20000410000 */
[C---:B------:R-:W-:Y:S01]  /*4d10*/  FADD.FTZ R104, -R64.reuse, R103 ;  /* 0x0000006740687221 */ /* 0x040fe20000010100 */
[----:B------:R-:W-:Y:S01]  /*4d20*/  FADD.FTZ R64, -R64, R113 ;  /* 0x0000007140407221 */ /* 0x000fe20000010100 */
[--C-:B------:R-:W-:Y:S01]  /*4d30*/  FFMA.FTZ R85, R70, R71, R118.reuse ;  /* 0x0000004746557223 */ /* 0x100fe20000010076 */
[C-C-:B------:R-:W-:Y:S01]  /*4d40*/  FFMA.FTZ R75, R71.reuse, R84, R118.reuse ;  /* 0x00000054474b7223 */ /* 0x140fe20000010076 */
[C-C-:B------:R-:W-:Y:S01]  /*4d50*/  FFMA.FTZ R87, R71.reuse, R88, R118.reuse ;  /* 0x0000005847577223 */ /* 0x140fe20000010076 */
[C-C-:B------:R-:W-:Y:S01]  /*4d60*/  FFMA.FTZ R103, R71.reuse, R102, R118.reuse ;  /* 0x0000006647677223 */ /* 0x140fe20000010076 */
[C-C-:B------:R-:W-:Y:S01]  /*4d70*/  FFMA.FTZ R107, R71.reuse, R106, R118.reuse ;  /* 0x0000006a476b7223 */ /* 0x140fe20000010076 */
[C-C-:B------:R-:W-:Y:S01]  /*4d80*/  FFMA.FTZ R111, R71.reuse, R110, R118.reuse ;  /* 0x0000006e476f7223 */ /* 0x140fe20000010076 */
[----:B------:R-:W-:Y:S01]  /*4d90*/  FFMA.FTZ R113, R71, R112, R118 ;  /* 0x0000007047717223 */ /* 0x000fe20000010076 */
[----:B0-----:R-:W-:Y:S01]  /*4da0*/  FADD.FTZ R118, R119, 1 ;  /* 0x3f80000077767421 */ /* 0x001fe20000010000 */
[----:B------:R-:W-:Y:S01]  /*4db0*/  FMUL.FTZ R108, R131, R108 ;  /* 0x0000006c836c7220 */ /* 0x000fe20000410000 */
[----:B---3--:R-:W-:Y:S01]  /*4dc0*/  FADD.FTZ R119, R120, 1 ;  /* 0x3f80000078777421 */ /* 0x008fe20000010000 */
[----:B------:R-:W-:Y:S01]  /*4dd0*/  FMUL.FTZ R135, R75, -1.4426950216293334961 ;  /* 0xbfb8aa3b4b877820 */ /* 0x000fe20000410000 */
[----:B------:R-:W-:Y:S01]  /*4de0*/  FMUL.FTZ R68, R131, R68 ;  /* 0x0000004483447220 */ /* 0x000fe20000410000 */
[--C-:B------:R-:W-:Y:S01]  /*4df0*/  FFMA.FTZ R109, R69, R108, R114.reuse ;  /* 0x0000006c456d7223 */ /* 0x100fe20000010072 */
[----:B----4-:R-:W-:Y:S01]  /*4e00*/  FADD.FTZ R120, R144, 1 ;  /* 0x3f80000090787421 */ /* 0x010fe20000010000 */
[----:B------:R-:W-:Y:S01]  /*4e10*/  MOV R144, RZ ;  /* 0x000000ff00907202 */ /* 0x000fe20000000f00 */
[--C-:B------:R-:W-:Y:S01]  /*4e20*/  FFMA.FTZ R93, R68, R69, R114.reuse ;  /* 0x00000045445d7223 */ /* 0x100fe20000010072 */
[----:B------:R-:W-:Y:S01]  /*4e30*/  FMUL.FTZ R143, R109, -1.4426950216293334961 ;  /* 0xbfb8aa3b6d8f7820 */ /* 0x000fe20000410000 */
[----:B------:R-:W0:Y:S01]  /*4e40*/  MUFU.EX2 R135, R135 ;  /* 0x0000008700877308 */ /* 0x000e220000000800 */
[C---:B------:R-:W-:Y:S01]  /*4e50*/  FMUL.FTZ R80, R131.reuse, R80 ;  /* 0x0000005083507220 */ /* 0x040fe20000410000 */
[C---:B------:R-:W-:Y:S01]  /*4e60*/  FMUL.FTZ R92, R131.reuse, R92 ;  /* 0x0000005c835c7220 */ /* 0x040fe20000410000 */
[----:B------:R-:W-:Y:S01]  /*4e70*/  FMUL.FTZ R104, R131, R104 ;  /* 0x0000006883687220 */ /* 0x000fe20000410000 */
[----:B------:R-:W-:Y:S01]  /*4e80*/  FMUL.FTZ R115, R93, -1.4426950216293334961 ;  /* 0xbfb8aa3b5d737820 */ /* 0x000fe20000410000 */
[----:B------:R-:W-:Y:S01]  /*4e90*/  FMUL.FTZ R116, R85, -1.4426950216293334961 ;  /* 0xbfb8aa3b55747820 */ /* 0x000fe20000410000 */
[----:B------:R-:W-:Y:S01]  /*4ea0*/  FMUL.FTZ R64, R131, R64 ;  /* 0x0000004083407220 */ /* 0x000fe20000410000 */
[--C-:B------:R-:W-:Y:S01]  /*4eb0*/  FFMA.FTZ R73, R69, R80, R114.reuse ;  /* 0x0000005045497223 */ /* 0x100fe20000010072 */
[----:B------:R-:W-:Y:S01]  /*4ec0*/  MUFU.EX2 R143, R143 ;  /* 0x0000008f008f7308 */ /* 0x000fe20000000800 */
[----:B------:R-:W-:Y:S01]  /*4ed0*/  FMUL.FTZ R137, R87, -1.4426950216293334961 ;  /* 0xbfb8aa3b57897820 */ /* 0x000fe20000410000 */
[C-C-:B------:R-:W-:Y:S01]  /*4ee0*/  FFMA.FTZ R89, R69.reuse, R92, R114.reuse ;  /* 0x0000005c45597223 */ /* 0x140fe20000010072 */
[C-C-:B------:R-:W-:Y:S01]  /*4ef0*/  FFMA.FTZ R105, R69.reuse, R104, R114.reuse ;  /* 0x0000006845697223 */ /* 0x140fe20000010072 */
[----:B------:R-:W-:Y:S01]  /*4f00*/  FFMA.FTZ R114, R69, R64, R114 ;  /* 0x0000004045727223 */ /* 0x000fe20000010072 */
[----:B------:R-:W-:Y:S01]  /*4f10*/  FMUL.FTZ R142, R111, -1.4426950216293334961 ;  /* 0xbfb8aa3b6f8e7820 */ /* 0x000fe20000410000 */
[----:B------:R-:W-:Y:S01]  /*4f20*/  UIADD3 UR5, UR5, 0x3480, URZ ;  /* 0x0000348005057890 */ /* 0x000fe2000fffe03f */
[----:B------:R-:W-:Y:S01]  /*4f30*/  FMUL.FTZ R121, R73, -1.4426950216293334961 ;  /* 0xbfb8aa3b49797820 */ /* 0x000fe20000410000 */
[----:B------:R-:W3:Y:S01]  /*4f40*/  MUFU.EX2 R115, R115 ;  /* 0x0000007300737308 */ /* 0x000ee20000000800 */
[----:B0-----:R-:W-:Y:S01]  /*4f50*/  FADD.FTZ R135, R135, 1 ;  /* 0x3f80000087877421 */ /* 0x001fe20000010000 */
[----:B------:R-:W-:Y:S01]  /*4f60*/  FMUL.FTZ R117, R114, -1.4426950216293334961 ;  /* 0xbfb8aa3b72757820 */ /* 0x000fe20000410000 */
[----:B-1----:R-:W-:Y:S01]  /*4f70*/  ULEA UR5, UR7, UR5, 0x18 ;  /* 0x0000000507057291 */ /* 0x002fe2000f8ec03f */
[----:B------:R-:W-:Y:S01]  /*4f80*/  FMUL.FTZ R136, R103, -1.4426950216293334961 ;  /* 0xbfb8aa3b67887820 */ /* 0x000fe20000410000 */
[----:B------:R-:W-:Y:S01]  /*4f90*/  FMUL.FTZ R138, R105, -1.4426950216293334961 ;  /* 0xbfb8aa3b698a7820 */ /* 0x000fe20000410000 */
[----:B------:R-:W-:Y:S01]  /*4fa0*/  FMUL.FTZ R140, R107, -1.4426950216293334961 ;  /* 0xbfb8aa3b6b8c7820 */ /* 0x000fe20000410000 */
[----:B------:R-:W-:Y:S01]  /*4fb0*/  FMUL.FTZ R141, R113, -1.4426950216293334961 ;  /* 0xbfb8aa3b718d7820 */ /* 0x000fe20000410000 */
[----:B------:R-:W0:Y:S01]  /*4fc0*/  MUFU.EX2 R116, R116 ;  /* 0x0000007400747308 */ /* 0x000e220000000800 */
[----:B------:R-:W-:Y:S01]  /*4fd0*/  FMUL.FTZ R139, R89, -1.4426950216293334961 ;  /* 0xbfb8aa3b598b7820 */ /* 0x000fe20000410000 */
[----:B------:R-:W-:Y:S01]  /*4fe0*/  SHF.L.U32 R77, R77, 0x10, RZ ;  /* 0x000000104d4d7819 */ /* 0x000fe200000006ff */
[----:B------:R-:W-:Y:S01]  /*4ff0*/  ULOP3.LUT UR4, UR4, 0x1, URZ, 0x3c, !UPT ;  /* 0x0000000104047892 */ /* 0x000fe2000f8e3c3f */
[----:B------:R-:W-:-:S02]  /*5000*/  SHF.L.U32 R100, R100, 0x10, RZ ;  /* 0x0000001064647819 */ /* 0x000fc400000006ff */
[----:B------:R-:W-:Y:S02]  /*5010*/  SHF.L.U32 R83, R83, 0x10, RZ ;  /* 0x0000001053537819 */ /* 0x000fe400000006ff */
[----:B------:R-:W1:Y:S01]  /*5020*/  MUFU.EX2 R137, R137 ;  /* 0x0000008900897308 */ /* 0x000e620000000800 */
[----:B---3--:R-:W-:Y:S01]  /*5030*/  FADD.FTZ R115, R115, 1 ;  /* 0x3f80000073737421 */ /* 0x008fe20000010000 */
[----:B------:R-:W-:Y:S02]  /*5040*/  SHF.L.U32 R90, R90, 0x10, RZ ;  /* 0x000000105a5a7819 */ /* 0x000fe400000006ff */
[----:B------:R-:W-:Y:S02]  /*5050*/  SHF.L.U32 R91, R91, 0x10, RZ ;  /* 0x000000105b5b7819 */ /* 0x000fe400000006ff */
[----:B------:R-:W-:Y:S02]  /*5060*/  SHF.L.U32 R94, R94, 0x10, RZ ;  /* 0x000000105e5e7819 */ /* 0x000fe400000006ff */
[----:B------:R-:W-:Y:S01]  /*5070*/  MUFU.RCP R135, R135 ;  /* 0x0000008700877308 */ /* 0x000fe20000001000 */
[----:B0-----:R-:W-:Y:S01]  /*5080*/  FADD.FTZ R116, R116, 1 ;  /* 0x3f80000074747421 */ /* 0x001fe20000010000 */
[----:B------:R-:W-:-:S02]  /*5090*/  SHF.L.U32 R95, R95, 0x10, RZ ;  /* 0x000000105f5f7819 */ /* 0x000fc400000006ff */
[----:B------:R-:W-:Y:S02]  /*50a0*/  SHF.L.U32 R96, R96, 0x10, RZ ;  /* 0x0000001060607819 */ /* 0x000fe400000006ff */
[----:B------:R-:W-:Y:S02]  /*50b0*/  SHF.L.U32 R97, R97, 0x10, RZ ;  /* 0x0000001061617819 */ /* 0x000fe400000006ff */
[----:B------:R-:W-:Y:S01]  /*50c0*/  MUFU.EX2 R117, R117 ;  /* 0x0000007500757308 */ /* 0x000fe20000000800 */
[----:B-1----:R-:W-:Y:S01]  /*50d0*/  FADD.FTZ R137, R137, 1 ;  /* 0x3f80000089897421 */ /* 0x002fe20000010000 */
[----:B------:R-:W-:Y:S02]  /*50e0*/  SHF.L.U32 R98, R98, 0x10, RZ ;  /* 0x0000001062627819 */ /* 0x000fe400000006ff */
[----:B------:R-:W-:Y:S02]  /*50f0*/  SHF.L.U32 R99, R99, 0x10, RZ ;  /* 0x0000001063637819 */ /* 0x000fe400000006ff */
[----:B------:R-:W-:-:S02]  /*5100*/  SHF.L.U32 R101, R101, 0x10, RZ ;  /* 0x0000001065657819 */ /* 0x000fc400000006ff */
[----:B------:R-:W0:Y:S08]  /*5110*/  MUFU.EX2 R142, R142 ;  /* 0x0000008e008e7308 */ /* 0x000e300000000800 */
[----:B------:R-:W1:Y:S08]  /*5120*/  MUFU.RCP R118, R118 ;  /* 0x0000007600767308 */ /* 0x000e700000001000 */
[----:B------:R-:W-:Y:S01]  /*5130*/  MUFU.RCP R115, R115 ;  /* 0x0000007300737308 */ /* 0x000fe20000001000 */
[----:B0-----:R-:W-:-:S07]  /*5140*/  FADD.FTZ R147, R142, 1 ;  /* 0x3f8000008e937421 */ /* 0x001fce0000010000 */
[----:B------:R-:W-:Y:S01]  /*5150*/  MUFU.RCP R116, R116 ;  /* 0x0000007400747308 */ /* 0x000fe20000001000 */
[----:B-1----:R-:W-:-:S04]  /*5160*/  FADD.FTZ R142, -R118, 1 ;  /* 0x3f800000768e7421 */ /* 0x002fc80000010100 */
[----:B------:R-:W-:-:S03]  /*5170*/  FFMA.FTZ R67, R67, R142, 1 ;  /* 0x3f80000043437423 */ /* 0x000fc6000001008e */
[----:B------:R-:W0:Y:S01]  /*5180*/  MUFU.RCP R120, R120 ;  /* 0x0000007800787308 */ /* 0x000e220000001000 */
[----:B------:R-:W-:-:S07]  /*5190*/  FMUL.FTZ R118, R118, R67 ;  /* 0x0000004376767220 */ /* 0x000fce0000410000 */
[----:B------:R-:W1:Y:S08]  /*51a0*/  MUFU.RCP R137, R137 ;  /* 0x0000008900897308 */ /* 0x000e700000001000 */
[----:B------:R-:W-:Y:S01]  /*51b0*/  MUFU.RCP R119, R119 ;  /* 0x0000007700777308 */ /* 0x000fe20000001000 */
[----:B0-----:R-:W-:-:S04]  /*51c0*/  FADD.FTZ R142, -R120, 1 ;  /* 0x3f800000788e7421 */ /* 0x001fc80000010100 */
[----:B------:R-:W-:-:S03]  /*51d0*/  FFMA.FTZ R81, R81, R142, 1 ;  /* 0x3f80000051517423 */ /* 0x000fc6000001008e */
[----:B------:R-:W0:Y:S01]  /*51e0*/  MUFU.EX2 R121, R121 ;  /* 0x0000007900797308 */ /* 0x000e220000000800 */
[----:B-1----:R-:W-:Y:S01]  /*51f0*/  FADD.FTZ R152, -R137, 1 ;  /* 0x3f80000089987421 */ /* 0x002fe20000010100 */
[----:B------:R-:W-:-:S03]  /*5200*/  FMUL.FTZ R81, R120, R81 ;  /* 0x0000005178517220 */ /* 0x000fc60000410000 */
[----:B------:R-:W-:Y:S01]  /*5210*/  FFMA.FTZ R142, R87, R152, 1 ;  /* 0x3f800000578e7423 */ /* 0x000fe20000010098 */
[----:B------:R-:W-:Y:S02]  /*5220*/  FMUL.FTZ R81, R90, R81 ;  /* 0x000000515a517220 */ /* 0x000fe40000410000 */
[----:B------:R-:W1:Y:S01]  /*5230*/  MUFU.EX2 R136, R136 ;  /* 0x0000008800887308 */ /* 0x000e620000000800 */
[----:B------:R-:W-:-:S04]  /*5240*/  FMUL.FTZ R142, R137, R142 ;  /* 0x0000008e898e7220 */ /* 0x000fc80000410000 */
[----:B------:R-:W-:-:S03]  /*5250*/  FMUL.FTZ R91, R91, R142 ;  /* 0x0000008e5b5b7220 */ /* 0x000fc60000410000 */
[----:B------:R-:W3:Y:S01]  /*5260*/  MUFU.EX2 R138, R138 ;  /* 0x0000008a008a7308 */ /* 0x000ee20000000800 */
[----:B0-----:R-:W-:-:S07]  /*5270*/  FADD.FTZ R121, R121, 1 ;  /* 0x3f80000079797421 */ /* 0x001fce0000010000 */
[----:B------:R-:W0:Y:S01]  /*5280*/  MUFU.EX2 R140, R140 ;  /* 0x0000008c008c7308 */ /* 0x000e220000000800 */
[----:B-1----:R-:W-:-:S07]  /*5290*/  FADD.FTZ R136, R136, 1 ;  /* 0x3f80000088887421 */ /* 0x002fce0000010000 */
[----:B------:R-:W-:Y:S01]  /*52a0*/  MUFU.RCP R121, R121 ;  /* 0x0000007900797308 */ /* 0x000fe20000001000 */
[----:B---3--:R-:W-:-:S07]  /*52b0*/  FADD.FTZ R138, R138, 1 ;  /* 0x3f8000008a8a7421 */ /* 0x008fce0000010000 */
[----:B------:R-:W1:Y:S01]  /*52c0*/  MUFU.EX2 R141, R141 ;  /* 0x0000008d008d7308 */ /* 0x000e620000000800 */
[----:B0-----:R-:W-:-:S07]  /*52d0*/  FADD.FTZ R140, R140, 1 ;  /* 0x3f8000008c8c7421 */ /* 0x001fce0000010000 */
[----:B------:R-:W-:Y:S08]  /*52e0*/  MUFU.RCP R136, R136 ;  /* 0x0000008800887308 */ /* 0x000ff00000001000 */
[----:B------:R-:W0:Y:S01]  /*52f0*/  MUFU.EX2 R139, R139 ;  /* 0x0000008b008b7308 */ /* 0x000e220000000800 */
[----:B-1----:R-:W-:-:S07]  /*5300*/  FADD.FTZ R141, R141, 1 ;  /* 0x3f8000008d8d7421 */ /* 0x002fce0000010000 */
[----:B------:R-:W1:Y:S08]  /*5310*/  MUFU.RCP R138, R138 ;  /* 0x0000008a008a7308 */ /* 0x000e700000001000 */
[----:B------:R-:W3:Y:S01]  /*5320*/  MUFU.RCP R140, R140 ;  /* 0x0000008c008c7308 */ /* 0x000ee20000001000 */
[----:B0-----:R-:W-:-:S07]  /*5330*/  FADD.FTZ R139, R139, 1 ;  /* 0x3f8000008b8b7421 */ /* 0x001fce0000010000 */
[----:B------:R-:W-:Y:S01]  /*5340*/  MUFU.RCP R139, R139 ;  /* 0x0000008b008b7308 */ /* 0x000fe20000001000 */
[----:B-1----:R-:W-:-:S04]  /*5350*/  FADD.FTZ R152, -R138, 1 ;  /* 0x3f8000008a987421 */ /* 0x002fc80000010100 */
[----:B------:R-:W-:Y:S01]  /*5360*/  FFMA.FTZ R105, R105, R152, 1 ;  /* 0x3f80000069697423 */ /* 0x000fe20000010098 */
[----:B---3--:R-:W-:-:S03]  /*5370*/  FADD.FTZ R158, -R140, 1 ;  /* 0x3f8000008c9e7421 */ /* 0x008fc60000010100 */
[----:B------:R-:W-:Y:S01]  /*5380*/  FMUL.FTZ R105, R138, R105 ;  /* 0x000000698a697220 */ /* 0x000fe20000410000 */
[----:B------:R-:W-:-:S03]  /*5390*/  FFMA.FTZ R107, R107, R158, 1 ;  /* 0x3f8000006b6b7423 */ /* 0x000fc6000001009e */
[----:B------:R-:W-:Y:S01]  /*53a0*/  FMUL.FTZ R105, R96, R105 ;  /* 0x0000006960697220 */ /* 0x000fe20000410000 */
[----:B------:R-:W-:-:S04]  /*53b0*/  FMUL.FTZ R140, R140, R107 ;  /* 0x0000006b8c8c7220 */ /* 0x000fc80000410000 */
[----:B------:R-:W-:Y:S01]  /*53c0*/  FMUL.FTZ R97, R97, R140 ;  /* 0x0000008c61617220 */ /* 0x000fe20000410000 */
[----:B--2---:R-:W-:Y:S01]  /*53d0*/  @!P1 FADD.FTZ R146, RZ, R54 ;  /* 0x00000036ff929221 */ /* 0x004fe20000010000 */
[----:B------:R-:W-:Y:S01]  /*53e0*/  @!P1 FADD.FTZ R144, RZ, R55 ;  /* 0x00000037ff909221 */ /* 0x000fe20000010000 */
[----:B------:R-:W-:Y:S01]  /*53f0*/  SHF.L.U32 R54, R24, 0x2, RZ ;  /* 0x0000000218367819 */ /* 0x000fe200000006ff */
[----:B------:R-:W-:Y:S01]  /*5400*/  FADD.FTZ R24, R143, 1 ;  /* 0x3f8000008f187421 */ /* 0x000fe20000010000 */
[----:B------:R-:W-:Y:S01]  /*5410*/  LOP3.LUT P1, RZ, R23, 0xffffffe7, RZ, 0xc0, !PT ;  /* 0xffffffe717ff7812 */ /* 0x000fe2000782c0ff */
[----:B------:R-:W0:Y:S04]  /*5420*/  SHFL.BFLY PT, R145, R146, 0x4, 0x1f ;  /* 0x0c801f0092917f89 */ /* 0x000e2800000e0000 */
[----:B------:R-:W1:Y:S01]  /*5430*/  SHFL.BFLY PT, R55, R144, 0x4, 0x1f ;  /* 0x0c801f0090377f89 */ /* 0x000e6200000e0000 */
[----:B------:R-:W-:Y:S01]  /*5440*/  MUFU.RCP R24, R24 ;  /* 0x0000001800187308 */ /* 0x000fe20000001000 */
[----:B0-----:R-:W-:Y:S01]  /*5450*/  FADD.FTZ R145, R145, R146 ;  /* 0x0000009291917221 */ /* 0x001fe20000010000 */
[----:B------:R-:W-:Y:S01]  /*5460*/  LOP3.LUT R146, R54, 0xc, RZ, 0xc0, !PT ;  /* 0x0000000c36927812 */ /* 0x000fe200078ec0ff */
[----:B------:R-:W-:Y:S01]  /*5470*/  FADD.FTZ R54, -R115, 1 ;  /* 0x3f80000073367421 */ /* 0x000fe20000010100 */
[----:B-1----:R-:W-:-:S02]  /*5480*/  FADD.FTZ R143, R55, R144 ;  /* 0x00000090378f7221 */ /* 0x002fc40000010000 */
[----:B------:R-:W0:Y:S01]  /*5490*/  SHFL.BFLY PT, R150, R145, 0x2, 0x1f ;  /* 0x0c401f0091967f89 */ /* 0x000e2200000e0000 */
[----:B------:R-:W-:Y:S01]  /*54a0*/  IADD3 R13, -R146, R13, RZ ;  /* 0x0000000d920d7210 */ /* 0x000fe20007ffe1ff */
[----:B------:R-:W-:Y:S01]  /*54b0*/  FADD.FTZ R146, -R135, 1 ;  /* 0x3f80000087927421 */ /* 0x000fe20000010100 */
[C---:B------:R-:W-:Y:S01]  /*54c0*/  FADD.FTZ R144, -R116.reuse, 1 ;  /* 0x3f80000074907421 */ /* 0x040fe20000010100 */
[----:B------:R-:W1:Y:S01]  /*54d0*/  SHFL.BFLY PT, R148, R143, 0x2, 0x1f ;  /* 0x0c401f008f947f89 */ /* 0x000e6200000e0000 */
[----:B------:R-:W-:Y:S01]  /*54e0*/  FFMA.FTZ R54, R93, R54, 1 ;  /* 0x3f8000005d367423 */ /* 0x000fe20000010036 */
[----:B------:R-:W-:Y:S01]  /*54f0*/  FFMA.FTZ R146, R75, R146, 1 ;  /* 0x3f8000004b927423 */ /* 0x000fe20000010092 */
[----:B------:R-:W-:Y:S01]  /*5500*/  FADD.FTZ R75, R117, 1 ;  /* 0x3f800000754b7421 */ /* 0x000fe20000010000 */
[----:B------:R-:W-:Y:S01]  /*5510*/  FFMA.FTZ R55, R85, R144, 1 ;  /* 0x3f80000055377423 */ /* 0x000fe20000010090 */
[----:B------:R-:W-:Y:S01]  /*5520*/  FMUL.FTZ R115, R115, R54 ;  /* 0x0000003673737220 */ /* 0x000fe20000410000 */
[----:B------:R-:W-:Y:S01]  /*5530*/  FADD.FTZ R93, -R119, 1 ;  /* 0x3f800000775d7421 */ /* 0x000fe20000010100 */
[----:B------:R-:W-:Y:S01]  /*5540*/  FADD.FTZ R144, -R121, 1 ;  /* 0x3f80000079907421 */ /* 0x000fe20000010100 */
[----:B------:R-:W-:Y:S01]  /*5550*/  FMUL.FTZ R116, R116, R55 ;  /* 0x0000003774747220 */ /* 0x000fe20000410000 */
[----:B------:R-:W2:Y:S01]  /*5560*/  MUFU.RCP R75, R75 ;  /* 0x0000004b004b7308 */ /* 0x000ea20000001000 */
[----:B------:R-:W-:Y:S01]  /*5570*/  FFMA.FTZ R66, R66, R93, 1 ;  /* 0x3f80000042427423 */ /* 0x000fe2000001005d */
[----:B------:R-:W-:Y:S01]  /*5580*/  FFMA.FTZ R144, R73, R144, 1 ;  /* 0x3f80000049907423 */ /* 0x000fe20000010090 */
[----:B------:R-:W-:Y:S01]  /*5590*/  FMUL.FTZ R116, R77, R116 ;  /* 0x000000744d747220 */ /* 0x000fe20000410000 */
[----:B------:R-:W-:Y:S01]  /*55a0*/  FMUL.FTZ R146, R135, R146 ;  /* 0x0000009287927220 */ /* 0x000fe20000410000 */
[----:B------:R-:W-:Y:S01]  /*55b0*/  FMUL.FTZ R119, R119, R66 ;  /* 0x0000004277777220 */ /* 0x000fe20000410000 */
[----:B------:R-:W-:Y:S01]  /*55c0*/  LEA R66, R13, UR5, 0x3 ;  /* 0x000000050d427c11 */ /* 0x000fe2000f8e18ff */
[----:B------:R-:W-:Y:S01]  /*55d0*/  FMUL.FTZ R13, R76, R115 ;  /* 0x000000734c0d7220 */ /* 0x000fe20000410000 */
[----:B------:R-:W3:Y:S01]  /*55e0*/  MUFU.RCP R85, R147 ;  /* 0x0000009300557308 */ /* 0x000ee20000001000 */
[----:B------:R-:W-:Y:S01]  /*55f0*/  FMUL.FTZ R144, R121, R144 ;  /* 0x0000009079907220 */ /* 0x000fe20000410000 */
[----:B------:R-:W-:Y:S01]  /*5600*/  FMUL.FTZ R83, R83, R146 ;  /* 0x0000009253537220 */ /* 0x000fe20000410000 */
[----:B0-----:R-:W-:Y:S01]  /*5610*/  FADD.FTZ R145, R145, R150 ;  /* 0x0000009691917221 */ /* 0x001fe20000010000 */
[----:B------:R-:W-:Y:S01]  /*5620*/  FADD.FTZ R150, -R136, 1 ;  /* 0x3f80000088967421 */ /* 0x000fe20000010100 */
[----:B-1----:R-:W-:-:S03]  /*5630*/  FADD.FTZ R143, R143, R148 ;  /* 0x000000948f8f7221 */ /* 0x002fc60000010000 */
[----:B------:R-:W0:Y:S01]  /*5640*/  SHFL.BFLY PT, R156, R145, 0x1, 0x1f ;  /* 0x0c201f00919c7f89 */ /* 0x000e2200000e0000 */
[----:B--2---:R-:W-:Y:S01]  /*5650*/  FADD.FTZ R87, -R75, 1 ;  /* 0x3f8000004b577421 */ /* 0x004fe20000010100 */
[----:B------:R-:W1:Y:S01]  /*5660*/  MUFU.RCP R73, R141 ;  /* 0x0000008d00497308 */ /* 0x000e620000001000 */
[----:B------:R-:W-:Y:S01]  /*5670*/  FFMA.FTZ R103, R103, R150, 1 ;  /* 0x3f80000067677423 */ /* 0x000fe20000010096 */
[----:B------:R-:W2:Y:S01]  /*5680*/  SHFL.BFLY PT, R154, R143, 0x1, 0x1f ;  /* 0x0c201f008f9a7f89 */ /* 0x000ea200000e0000 */
[----:B------:R-:W-:Y:S01]  /*5690*/  FFMA.FTZ R114, R114, R87, 1 ;  /* 0x3f80000072727423 */ /* 0x000fe20000010057 */
[----:B------:R-:W-:Y:S01]  /*56a0*/  @!P1 LOP3.LUT R87, R23, 0xfffffff8, RZ, 0xc0, !PT ;  /* 0xfffffff817579812 */ /* 0x000fe200078ec0ff */
[----:B------:R-:W-:Y:S01]  /*56b0*/  FADD.FTZ R150, -R24, 1 ;  /* 0x3f80000018967421 */ /* 0x000fe20000010100 */
[----:B------:R-:W-:Y:S01]  /*56c0*/  FADD.FTZ R148, -R139, 1 ;  /* 0x3f8000008b947421 */ /* 0x000fe20000010100 */
[----:B---3--:R-:W-:Y:S01]  /*56d0*/  FADD.FTZ R152, -R85, 1 ;  /* 0x3f80000055987421 */ /* 0x008fe20000010100 */
[----:B------:R-:W-:Y:S01]  /*56e0*/  FMUL.FTZ R75, R75, R114 ;  /* 0x000000724b4b7220 */ /* 0x000fe20000410000 */
[----:B------:R-:W-:Y:S01]  /*56f0*/  FFMA.FTZ R109, R109, R150, 1 ;  /* 0x3f8000006d6d7423 */ /* 0x000fe20000010096 */
[----:B------:R-:W-:Y:S01]  /*5700*/  FFMA.FTZ R148, R89, R148, 1 ;  /* 0x3f80000059947423 */ /* 0x000fe20000010094 */
[----:B------:R-:W-:Y:S01]  /*5710*/  FFMA.FTZ R150, R111, R152, 1 ;  /* 0x3f8000006f967423 */ /* 0x000fe20000010098 */
[----:B------:R-:W-:Y:S01]  /*5720*/  FMUL.FTZ R136, R136, R103 ;  /* 0x0000006788887220 */ /* 0x000fe20000410000 */
[----:B------:R-:W-:Y:S01]  /*5730*/  FMUL.FTZ R109, R24, R109 ;  /* 0x0000006d186d7220 */ /* 0x000fe20000410000 */
[----:B------:R-:W-:Y:S01]  /*5740*/  SHF.L.U32 R24, R79, 0x10, RZ ;  /* 0x000000104f187819 */ /* 0x000fe200000006ff */
[----:B------:R-:W-:Y:S01]  /*5750*/  FMUL.FTZ R150, R85, R150 ;  /* 0x0000009655967220 */ /* 0x000fe20000410000 */
[----:B------:R-:W-:Y:S01]  /*5760*/  FMUL.FTZ R85, R100, R75 ;  /* 0x0000004b64557220 */ /* 0x000fe20000410000 */
[----:B-1----:R-:W-:Y:S01]  /*5770*/  FADD.FTZ R158, -R73, 1 ;  /* 0x3f800000499e7421 */ /* 0x002fe20000010100 */
[----:B------:R-:W-:Y:S01]  /*5780*/  FMUL.FTZ R139, R139, R148 ;  /* 0x000000948b8b7220 */ /* 0x000fe20000410000 */
[----:B------:R-:W-:Y:S01]  /*5790*/  FMUL.FTZ R119, R24, R119 ;  /* 0x0000007718777220 */ /* 0x000fe20000410000 */
[----:B------:R-:W-:Y:S01]  /*57a0*/  FMUL.FTZ R95, R95, R136 ;  /* 0x000000885f5f7220 */ /* 0x000fe20000410000 */
[----:B------:R-:W-:Y:S01]  /*57b0*/  FFMA.FTZ R152, R113, R158, 1 ;  /* 0x3f80000071987423 */ /* 0x000fe2000001009e */
[----:B0-----:R-:W-:Y:S01]  /*57c0*/  FADD.FTZ R54, R145, R156 ;  /* 0x0000009c91367221 */ /* 0x001fe20000010000 */
[----:B------:R-:W-:Y:S01]  /*57d0*/  FMUL.FTZ R139, R94, R139 ;  /* 0x0000008b5e8b7220 */ /* 0x000fe20000410000 */
[----:B------:R-:W-:Y:S01]  /*57e0*/  FMUL.FTZ R109, R98, R109 ;  /* 0x0000006d626d7220 */ /* 0x000fe20000410000 */
[----:B------:R-:W-:Y:S01]  /*57f0*/  FMUL.FTZ R152, R73, R152 ;  /* 0x0000009849987220 */ /* 0x000fe20000410000 */
[----:B--2---:R-:W-:Y:S01]  /*5800*/  FADD.FTZ R55, R143, R154 ;  /* 0x0000009a8f377221 */ /* 0x004fe20000010000 */
[----:B------:R-:W-:Y:S01]  /*5810*/  @!P1 FMUL.FTZ R54, R54, 4.8828125727595761418e-05 ;  /* 0x384ccccd36369820 */ /* 0x000fe20000410000 */
[----:B------:R-:W-:Y:S01]  /*5820*/  SHF.L.U32 R73, R82, 0x10, RZ ;  /* 0x0000001052497819 */ /* 0x000fe200000006ff */
[----:B------:R-:W-:Y:S01]  /*5830*/  FMUL.FTZ R99, R99, R150 ;  /* 0x0000009663637220 */ /* 0x000fe20000410000 */
[----:B------:R-:W-:Y:S01]  /*5840*/  @!P1 FMUL.FTZ R55, R55, 4.8828125727595761418e-05 ;  /* 0x384ccccd37379820 */ /* 0x000fe20000410000 */
[----:B------:R-:W-:-:S02]  /*5850*/  FMUL.FTZ R101, R101, R152 ;  /* 0x0000009865657220 */ /* 0x000fc40000410000 */
[----:B------:R-:W-:Y:S02]  /*5860*/  FMUL.FTZ R73, R73, R144 ;  /* 0x0000009049497220 */ /* 0x000fe40000410000 */
[----:B------:R0:W-:Y:S01]  /*5870*/  @!P1 STS.64 [R87+UR5], R54 ;  /* 0x0000003657009988 */ /* 0x0001e20008000a05 */
[----:B------:R-:W-:Y:S01]  /*5880*/  BAR.SYNC.DEFER_BLOCKING 0x0 ;  /* 0x0000000000007b1d */ /* 0x000fe20000010000 */
[----:B------:R-:W-:Y:S02]  /*5890*/  IADD3 R12, P1, R12, UR12, RZ ;  /* 0x0000000c0c0c7c10 */ /* 0x000fe4000ff3e0ff */
[----:B0-----:R-:W-:-:S05]  /*58a0*/  SHF.L.U32 R55, R78, 0x10, RZ ;  /* 0x000000104e377819 */ /* 0x001fca00000006ff */
[----:B------:R-:W-:Y:S01]  /*58b0*/  FMUL.FTZ R55, R55, R118 ;  /* 0x0000007637377220 */ /* 0x000fe20000410000 */
[----:B------:R-:W0:Y:S02]  /*58c0*/  LDS.64 R66, [R66] ;  /* 0x0000000042427984 */ /* 0x000e240000000a00 */
[--C-:B0-----:R-:W-:Y:S01]  /*58d0*/  FFMA.FTZ R122, R5, R122, -R66.reuse ;  /* 0x0000007a057a7223 */ /* 0x101fe20000010842 */
        /* <DEDUP_REMOVED lines=9> */
[----:B------:R-:W-:Y:S01]  /*5970*/  FFMA.FTZ R24, -R67, R68, R24 ;  /* 0x0000004443187223 */ /* 0x000fe20000010118 */
[C-C-:B------:R-:W-:Y:S01]  /*5980*/  FFMA.FTZ R28, R132.reuse, R49, -R66.reuse ;  /* 0x00000031841c7223 */ /* 0x140fe20000010842 */
[--C-:B------:R-:W-:Y:S01]  /*5990*/  FFMA.FTZ R5, R71, R116, -R66.reuse ;  /* 0x0000007447057223 */ /* 0x100fe20000010842 */
[----:B------:R-:W-:Y:S01]  /*59a0*/  FFMA.FTZ R55, R69, R55, -R66 ;  /* 0x0000003745377223 */ /* 0x000fe20000010842 */
[C---:B------:R-:W-:Y:S01]  /*59b0*/  FMUL.FTZ R122, R131.reuse, R122 ;  /* 0x0000007a837a7220 */ /* 0x040fe20000410000 */
[----:B------:R-:W-:Y:S01]  /*59c0*/  FMUL.FTZ R3, R131, R24 ;  /* 0x0000001883037220 */ /* 0x000fe20000410000 */
[----:B------:R-:W-:Y:S01]  /*59d0*/  FFMA.FTZ R28, R65, -R67, R28 ;  /* 0x80000043411c7223 */ /* 0x000fe2000001001c */
[----:B------:R-:W-:Y:S01]  /*59e0*/  FFMA.FTZ R70, -R67, R70, R5 ;  /* 0x0000004643467223 */ /* 0x000fe20000010105 */
[--C-:B------:R-:W-:Y:S01]  /*59f0*/  FFMA.FTZ R45, R132, R45, -R66.reuse ;  /* 0x0000002d842d7223 */ /* 0x100fe20000010842 */
[--C-:B------:R-:W-:Y:S01]  /*5a00*/  FFMA.FTZ R119, R71, R119, -R66.reuse ;  /* 0x0000007747777223 */ /* 0x100fe20000010842 */
[--C-:B------:R-:W-:Y:S01]  /*5a10*/  FFMA.FTZ R73, R69, R73, -R66.reuse ;  /* 0x0000004945497223 */ /* 0x100fe20000010842 */
[----:B------:R-:W-:Y:S01]  /*5a20*/  FFMA.FTZ R130, R130, -R67, R47 ;  /* 0x8000004382827223 */ /* 0x000fe2000001002f */
[----:B------:R-:W-:Y:S01]  /*5a30*/  FFMA.FTZ R72, -R67, R72, R55 ;  /* 0x0000004843487223 */ /* 0x000fe20000010137 */
[C---:B------:R-:W-:Y:S01]  /*5a40*/  FMUL.FTZ R28, R131.reuse, R28 ;  /* 0x0000001c831c7220 */ /* 0x040fe20000410000 */
[----:B------:R-:W-:Y:S01]  /*5a50*/  FMUL.FTZ R5, R131, R70 ;  /* 0x0000004683057220 */ /* 0x000fe20000410000 */
[----:B------:R-:W-:Y:S01]  /*5a60*/  F2FP.BF16.F32.PACK_AB R122, R3, R122 ;  /* 0x0000007a037a723e */ /* 0x000fe200000010ff */
[--C-:B------:R-:W-:Y:S01]  /*5a70*/  FFMA.FTZ R27, R132, R27, -R66.reuse ;  /* 0x0000001b841b7223 */ /* 0x100fe20000010842 */
[-C--:B------:R-:W-:Y:S01]  /*5a80*/  FFMA.FTZ R128, R128, -R67.reuse, R45 ;  /* 0x8000004380807223 */ /* 0x080fe2000001002d */
[C---:B------:R-:W-:Y:S01]  /*5a90*/  FFMA.FTZ R74, -R67.reuse, R74, R119 ;  /* 0x0000004a434a7223 */ /* 0x040fe20000010177 */
[----:B------:R-:W-:Y:S01]  /*5aa0*/  FFMA.FTZ R126, R126, -R67, R43 ;  /* 0x800000437e7e7223 */ /* 0x000fe2000001002b */
[----:B------:R-:W-:Y:S01]  /*5ab0*/  FFMA.FTZ R80, -R67, R80, R73 ;  /* 0x0000005043507223 */ /* 0x000fe20000010149 */
[----:B------:R-:W-:Y:S01]  /*5ac0*/  IADD3.X R13, R11, UR13, RZ, P1, !PT ;  /* 0x0000000d0b0d7c10 */ /* 0x000fe20008ffe4ff */
[C---:B------:R-:W-:Y:S01]  /*5ad0*/  FMUL.FTZ R130, R131.reuse, R130 ;  /* 0x0000008283827220 */ /* 0x040fe20000410000 */
[----:B------:R-:W-:Y:S01]  /*5ae0*/  FMUL.FTZ R3, R131, R72 ;  /* 0x0000004883037220 */ /* 0x000fe20000410000 */
[----:B------:R-:W-:Y:S01]  /*5af0*/  PRMT R11, R122, 0x7632, R11 ;  /* 0x000076327a0b7816 */ /* 0x000fe2000000000b */
[--C-:B------:R-:W-:Y:S01]  /*5b00*/  FFMA.FTZ R41, R132, R41, -R66.reuse ;  /* 0x0000002984297223 */ /* 0x100fe20000010842 */
[--C-:B------:R-:W-:Y:S01]  /*5b10*/  FFMA.FTZ R83, R71, R83, -R66.reuse ;  /* 0x0000005347537223 */ /* 0x100fe20000010842 */
[----:B------:R-:W-:Y:S01]  /*5b20*/  F2FP.BF16.F32.PACK_AB R28, R5, R28 ;  /* 0x0000001c051c723e */ /* 0x000fe200000010ff */
[--C-:B------:R-:W-:Y:S01]  /*5b30*/  FFMA.FTZ R81, R69, R81, -R66.reuse ;  /* 0x0000005145517223 */ /* 0x100fe20000010842 */
[----:B------:R-:W-:Y:S01]  /*5b40*/  FFMA.FTZ R34, R34, -R67, R27 ;  /* 0x8000004322227223 */ /* 0x000fe2000001001b */
[C---:B------:R-:W-:Y:S01]  /*5b50*/  FMUL.FTZ R128, R131.reuse, R128 ;  /* 0x0000008083807220 */ /* 0x040fe20000410000 */
[C---:B------:R-:W-:Y:S01]  /*5b60*/  FMUL.FTZ R5, R131.reuse, R74 ;  /* 0x0000004a83057220 */ /* 0x040fe20000410000 */
[----:B------:R-:W-:Y:S01]  /*5b70*/  IADD3 R10, P1, R10, UR12, RZ ;  /* 0x0000000c0a0a7c10 */ /* 0x000fe2000ff3e0ff */
[C---:B------:R-:W-:Y:S01]  /*5b80*/  FMUL.FTZ R126, R131.reuse, R126 ;  /* 0x0000007e837e7220 */ /* 0x040fe20000410000 */
[----:B------:R-:W-:Y:S01]  /*5b90*/  FMUL.FTZ R27, R131, R80 ;  /* 0x00000050831b7220 */ /* 0x000fe20000410000 */
[C-C-:B------:R-:W-:Y:S01]  /*5ba0*/  FFMA.FTZ R29, R132.reuse, R29, -R66.reuse ;  /* 0x0000001d841d7223 */ /* 0x140fe20000010842 */
[----:B------:R-:W-:Y:S01]  /*5bb0*/  F2FP.BF16.F32.PACK_AB R130, R3, R130 ;  /* 0x000000820382723e */ /* 0x000fe200000010ff */
[C-C-:B------:R-:W-:Y:S01]  /*5bc0*/  FFMA.FTZ R37, R132.reuse, R37, -R66.reuse ;  /* 0x0000002584257223 */ /* 0x140fe20000010842 */
[--C-:B------:R-:W-:Y:S01]  /*5bd0*/  FFMA.FTZ R31, R132, R31, -R66.reuse ;  /* 0x0000001f841f7223 */ /* 0x100fe20000010842 */
[--C-:B------:R-:W-:Y:S01]  /*5be0*/  FFMA.FTZ R91, R71, R91, -R66.reuse ;  /* 0x0000005b475b7223 */ /* 0x100fe20000010842 */
[-C--:B------:R-:W-:Y:S01]  /*5bf0*/  FFMA.FTZ R124, R124, -R67.reuse, R41 ;  /* 0x800000437c7c7223 */ /* 0x080fe20000010029 */
[C---:B------:R-:W-:Y:S01]  /*5c00*/  FFMA.FTZ R84, -R67.reuse, R84, R83 ;  /* 0x0000005443547223 */ /* 0x040fe20000010153 */
[----:B------:R0:W-:Y:S01]  /*5c10*/  STG.E.U16 desc[UR8][R12.64+0x2], R11 ;  /* 0x0000020b0c007986 */ /* 0x0001e2000c101508 */
[----:B------:R-:W-:Y:S01]  /*5c20*/  PRMT R3, R28, 0x7632, R3 ;  /* 0x000076321c037816 */ /* 0x000fe20000000003 */
[----:B------:R-:W-:Y:S01]  /*5c30*/  FFMA.FTZ R52, R52, -R67, R39 ;  /* 0x8000004334347223 */ /* 0x000fe20000010027 */
[----:B------:R-:W-:Y:S01]  /*5c40*/  FFMA.FTZ R86, -R67, R86, R81 ;  /* 0x0000005643567223 */ /* 0x000fe20000010151 */
[----:B------:R-:W-:Y:S01]  /*5c50*/  F2FP.BF16.F32.PACK_AB R128, R5, R128 ;  /* 0x000000800580723e */ /* 0x000fe200000010ff */
[--C-:B------:R-:W-:Y:S01]  /*5c60*/  FFMA.FTZ R33, R132, R33, -R66.reuse ;  /* 0x0000002184217223 */ /* 0x100fe20000010842 */
[-C--:B------:R-:W-:Y:S01]  /*5c70*/  FFMA.FTZ R38, R38, -R67.reuse, R29 ;  /* 0x8000004326267223 */ /* 0x080fe2000001001d */
[----:B------:R-:W-:Y:S01]  /*5c80*/  F2FP.BF16.F32.PACK_AB R126, R27, R126 ;  /* 0x0000007e1b7e723e */ /* 0x000fe200000010ff */
[-C--:B------:R-:W-:Y:S01]  /*5c90*/  FFMA.FTZ R50, R50, -R67.reuse, R37 ;  /* 0x8000004332327223 */ /* 0x080fe20000010025 */
[----:B------:R-:W-:Y:S01]  /*5ca0*/  FFMA.FTZ R88, -R67, R88, R91 ;  /* 0x0000005843587223 */ /* 0x000fe2000001015b */
[----:B------:R-:W-:Y:S01]  /*5cb0*/  FFMA.FTZ R42, R42, -R67, R31 ;  /* 0x800000432a2a7223 */ /* 0x000fe2000001001f */
[----:B------:R-:W-:Y:S01]  /*5cc0*/  FMUL.FTZ R124, R131, R124 ;  /* 0x0000007c837c7220 */ /* 0x000fe20000410000 */
[----:B0-----:R-:W-:Y:S01]  /*5cd0*/  IADD3.X R11, R9, UR13, RZ, P1, !PT ;  /* 0x0000000d090b7c10 */ /* 0x001fe20008ffe4ff */
[----:B------:R-:W-:Y:S01]  /*5ce0*/  FMUL.FTZ R29, R131, R84 ;  /* 0x00000054831d7220 */ /* 0x000fe20000410000 */
[----:B------:R-:W-:Y:S01]  /*5cf0*/  IADD3 R8, P1, R8, UR12, RZ ;  /* 0x0000000c08087c10 */ /* 0x000fe2000ff3e0ff */
[--C-:B------:R-:W-:Y:S01]  /*5d00*/  FFMA.FTZ R139, R69, R139, -R66.reuse ;  /* 0x0000008b458b7223 */ /* 0x100fe20000010842 */
[C---:B------:R-:W-:Y:S01]  /*5d10*/  FMUL.FTZ R52, R131.reuse, R52 ;  /* 0x0000003483347220 */ /* 0x040fe20000410000 */
[----:B------:R-:W-:Y:S01]  /*5d20*/  FMUL.FTZ R31, R131, R86 ;  /* 0x00000056831f7220 */ /* 0x000fe20000410000 */
[----:B------:R-:W-:Y:S01]  /*5d30*/  STG.E.U16 desc[UR8][R12.64], R122 ;  /* 0x0000007a0c007986 */ /* 0x000fe2000c101508 */
[--C-:B------:R-:W-:Y:S01]  /*5d40*/  FFMA.FTZ R95, R71, R95, -R66.reuse ;  /* 0x0000005f475f7223 */ /* 0x100fe20000010842 */
[----:B------:R-:W-:Y:S01]  /*5d50*/  PRMT R5, R130, 0x7632, R5 ;  /* 0x0000763282057816 */ /* 0x000fe20000000005 */
[-C--:B------:R-:W-:Y:S01]  /*5d60*/  FFMA.FTZ R46, R46, -R67.reuse, R33 ;  /* 0x800000432e2e7223 */ /* 0x080fe20000010021 */
[----:B------:R-:W-:Y:S01]  /*5d70*/  STG.E.U16 desc[UR8][R12.64+0x4], R28 ;  /* 0x0000041c0c007986 */ /* 0x000fe2000c101508 */
[----:B------:R-:W-:Y:S01]  /*5d80*/  IADD3.X R9, R7, UR13, RZ, P1, !PT ;  /* 0x0000000d07097c10 */ /* 0x000fe20008ffe4ff */
[C---:B------:R-:W-:Y:S01]  /*5d90*/  FMUL.FTZ R50, R131.reuse, R50 ;  /* 0x0000003283327220 */ /* 0x040fe20000410000 */
[----:B------:R-:W-:Y:S01]  /*5da0*/  PRMT R7, R126, 0x7632, R7 ;  /* 0x000076327e077816 */ /* 0x000fe20000000007 */
[----:B------:R0:W-:Y:S01]  /*5db0*/  STG.E.U16 desc[UR8][R12.64+0x6], R3 ;  /* 0x000006030c007986 */ /* 0x0001e2000c101508 */
[----:B------:R-:W-:Y:S01]  /*5dc0*/  FMUL.FTZ R33, R131, R88 ;  /* 0x0000005883217220 */ /* 0x000fe20000410000 */
[----:B------:R-:W-:Y:S01]  /*5dd0*/  FFMA.FTZ R48, R48, -R67, R35 ;  /* 0x8000004330307223 */ /* 0x000fe20000010023 */
[----:B------:R-:W-:Y:S01]  /*5de0*/  FFMA.FTZ R92, -R67, R92, R139 ;  /* 0x0000005c435c7223 */ /* 0x000fe2000001018b */
[----:B------:R-:W-:Y:S01]  /*5df0*/  F2FP.BF16.F32.PACK_AB R124, R29, R124 ;  /* 0x0000007c1d7c723e */ /* 0x000fe200000010ff */
[----:B------:R-:W-:Y:S01]  /*5e00*/  FFMA.FTZ R102, -R67, R102, R95 ;  /* 0x0000006643667223 */ /* 0x000fe2000001015f */
[----:B------:R-:W-:Y:S01]  /*5e10*/  IADD3 R6, P1, R6, UR12, RZ ;  /* 0x0000000c06067c10 */ /* 0x000fe2000ff3e0ff */
[--C-:B------:R-:W-:Y:S01]  /*5e20*/  FFMA.FTZ R105, R69, R105, -R66.reuse ;  /* 0x0000006945697223 */ /* 0x100fe20000010842 */
[----:B------:R-:W-:Y:S01]  /*5e30*/  F2FP.BF16.F32.PACK_AB R52, R31, R52 ;  /* 0x000000341f34723e */ /* 0x000fe200000010ff */
[--C-:B------:R-:W-:Y:S01]  /*5e40*/  FFMA.FTZ R97, R71, R97, -R66.reuse ;  /* 0x0000006147617223 */ /* 0x100fe20000010842 */
[----:B------:R-:W-:Y:S01]  /*5e50*/  STG.E.U16 desc[UR8][R10.64], R130 ;  /* 0x000000820a007986 */ /* 0x000fe2000c101508 */
[--C-:B------:R-:W-:Y:S01]  /*5e60*/  FFMA.FTZ R109, R69, R109, -R66.reuse ;  /* 0x0000006d456d7223 */ /* 0x100fe20000010842 */
[----:B0-----:R-:W-:Y:S01]  /*5e70*/  PRMT R13, R128, 0x7632, R13 ;  /* 0x00007632800d7816 */ /* 0x001fe2000000000d */
[C---:B------:R-:W-:Y:S01]  /*5e80*/  FMUL.FTZ R48, R131.reuse, R48 ;  /* 0x0000003083307220 */ /* 0x040fe20000410000 */
[----:B------:R0:W-:Y:S01]  /*5e90*/  STG.E.U16 desc[UR8][R10.64+0x2], R5 ;  /* 0x000002050a007986 */ /* 0x0001e2000c101508 */
[C---:B------:R-:W-:Y:S01]  /*5ea0*/  FMUL.FTZ R35, R131.reuse, R92 ;  /* 0x0000005c83237220 */ /* 0x040fe20000410000 */
[----:B------:R-:W-:Y:S01]  /*5eb0*/  PRMT R3, R124, 0x7632, R3 ;  /* 0x000076327c037816 */ /* 0x000fe20000000003 */
[----:B------:R-:W-:Y:S01]  /*5ec0*/  FMUL.FTZ R46, R131, R46 ;  /* 0x0000002e832e7220 */ /* 0x000fe20000410000 */
[----:B------:R-:W-:Y:S01]  /*5ed0*/  STG.E.U16 desc[UR8][R10.64+0x4], R128 ;  /* 0x000004800a007986 */ /* 0x000fe2000c101508 */
[----:B------:R-:W-:Y:S01]  /*5ee0*/  F2FP.BF16.F32.PACK_AB R50, R33, R50 ;  /* 0x000000322132723e */ /* 0x000fe200000010ff */
[----:B------:R-:W-:Y:S01]  /*5ef0*/  FMUL.FTZ R37, R131, R102 ;  /* 0x0000006683257220 */ /* 0x000fe20000410000 */
[-C--:B------:R-:W-:Y:S01]  /*5f00*/  FFMA.FTZ R44, R44, -R67.reuse, R75 ;  /* 0x800000432c2c7223 */ /* 0x080fe2000001004b */
[----:B------:R-:W-:Y:S01]  /*5f10*/  STG.E.U16 desc[UR8][R10.64+0x6], R13 ;  /* 0x0000060d0a007986 */ /* 0x000fe2000c101508 */
[C---:B------:R-:W-:Y:S01]  /*5f20*/  FFMA.FTZ R104, -R67.reuse, R104, R105 ;  /* 0x0000006843687223 */ /* 0x040fe20000010169 */
[C---:B------:R-:W-:Y:S01]  /*5f30*/  FFMA.FTZ R106, -R67.reuse, R106, R97 ;  /* 0x0000006a436a7223 */ /* 0x040fe20000010161 */
[----:B------:R-:W-:Y:S01]  /*5f40*/  FFMA.FTZ R40, R40, -R67, R77 ;  /* 0x8000004328287223 */ /* 0x000fe2000001004d */
[----:B------:R1:W-:Y:S01]  /*5f50*/  STG.E.U16 desc[UR8][R8.64+0x2], R7 ;  /* 0x0000020708007986 */ /* 0x0003e2000c101508 */
[----:B------:R-:W-:Y:S01]  /*5f60*/  FFMA.FTZ R108, -R67, R108, R109 ;  /* 0x0000006c436c7223 */ /* 0x000fe2000001016d */
[--C-:B------:R-:W-:Y:S01]  /*5f70*/  FFMA.FTZ R30, R69, R85, -R66.reuse ;  /* 0x00000055451e7223 */ /* 0x100fe20000010842 */
[C-C-:B------:R-:W-:Y:S01]  /*5f80*/  FFMA.FTZ R99, R71.reuse, R99, -R66.reuse ;  /* 0x0000006347637223 */ /* 0x140fe20000010842 */
[----:B0-----:R-:W-:Y:S01]  /*5f90*/  PRMT R5, R50, 0x7632, R5 ;  /* 0x0000763232057816 */ /* 0x001fe20000000005 */
[----:B------:R-:W-:Y:S01]  /*5fa0*/  FFMA.FTZ R101, R71, R101, -R66 ;  /* 0x0000006547657223 */ /* 0x000fe20000010842 */
[----:B------:R-:W-:Y:S01]  /*5fb0*/  STG.E.U16 desc[UR8][R8.64], R126 ;  /* 0x0000007e08007986 */ /* 0x000fe2000c101508 */
[----:B------:R-:W-:Y:S01]  /*5fc0*/  F2FP.BF16.F32.PACK_AB R48, R35, R48 ;  /* 0x000000302330723e */ /* 0x000fe200000010ff */
[C---:B------:R-:W-:Y:S01]  /*5fd0*/  FMUL.FTZ R44, R131.reuse, R44 ;  /* 0x0000002c832c7220 */ /* 0x040fe20000410000 */
[C---:B------:R-:W-:Y:S01]  /*5fe0*/  FMUL.FTZ R39, R131.reuse, R104 ;  /* 0x0000006883277220 */ /* 0x040fe20000410000 */
[----:B------:R-:W-:Y:S01]  /*5ff0*/  STG.E.U16 desc[UR8][R8.64+0x4], R124 ;  /* 0x0000047c08007986 */ /* 0x000fe2000c101508 */
[C---:B------:R-:W-:Y:S01]  /*6000*/  FMUL.FTZ R42, R131.reuse, R42 ;  /* 0x0000002a832a7220 */ /* 0x040fe20000410000 */
[----:B-1----:R-:W-:Y:S01]  /*6010*/  IADD3.X R7, R4, UR13, RZ, P1, !PT ;  /* 0x0000000d04077c10 */ /* 0x002fe20008ffe4ff */
[C---:B------:R-:W-:Y:S01]  /*6020*/  FMUL.FTZ R41, R131.reuse, R106 ;  /* 0x0000006a83297220 */ /* 0x040fe20000410000 */
[----:B------:R-:W-:Y:S01]  /*6030*/  PRMT R4, R52, 0x7632, R4 ;  /* 0x0000763234047816 */ /* 0x000fe20000000004 */
[----:B------:R0:W-:Y:S01]  /*6040*/  STG.E.U16 desc[UR8][R8.64+0x6], R3 ;  /* 0x0000060308007986 */ /* 0x0001e2000c101508 */
[----:B------:R-:W-:Y:S01]  /*6050*/  IADD3 R2, P1, R2, UR12, RZ ;  /* 0x0000000c02027c10 */ /* 0x000fe2000ff3e0ff */
[----:B------:R-:W-:Y:S01]  /*6060*/  FMUL.FTZ R40, R131, R40 ;  /* 0x0000002883287220 */ /* 0x000fe20000410000 */
[----:B------:R-:W-:Y:S01]  /*6070*/  F2FP.BF16.F32.PACK_AB R46, R37, R46 ;  /* 0x0000002e252e723e */ /* 0x000fe200000010ff */
[----:B------:R1:W-:Y:S01]  /*6080*/  STG.E.U16 desc[UR8][R6.64+0x2], R4 ;  /* 0x0000020406007986 */ /* 0x0003e2000c101508 */
[----:B------:R-:W-:Y:S01]  /*6090*/  FMUL.FTZ R43, R131, R108 ;  /* 0x0000006c832b7220 */ /* 0x000fe20000410000 */
[C---:B------:R-:W-:Y:S01]  /*60a0*/  FFMA.FTZ R110, -R67.reuse, R110, R99 ;  /* 0x0000006e436e7223 */ /* 0x040fe20000010163 */
[----:B------:R-:W-:Y:S01]  /*60b0*/  FFMA.FTZ R36, R36, -R67, R79 ;  /* 0x8000004324247223 */ /* 0x000fe2000001004f */
[C---:B------:R-:W-:Y:S01]  /*60c0*/  FFMA.FTZ R30, -R67.reuse, R64, R30 ;  /* 0x00000040431e7223 */ /* 0x040fe2000001011e */
[----:B------:R-:W-:Y:S01]  /*60d0*/  FFMA.FTZ R112, -R67, R112, R101 ;  /* 0x0000007043707223 */ /* 0x000fe20000010165 */
[----:B------:R-:W-:Y:S01]  /*60e0*/  STG.E.U16 desc[UR8][R6.64], R52 ;  /* 0x0000003406007986 */ /* 0x000fe2000c101508 */
[----:B------:R-:W-:Y:S01]  /*60f0*/  F2FP.BF16.F32.PACK_AB R44, R39, R44 ;  /* 0x0000002c272c723e */ /* 0x000fe200000010ff */
[C---:B------:R-:W-:Y:S01]  /*6100*/  FMUL.FTZ R38, R131.reuse, R38 ;  /* 0x0000002683267220 */ /* 0x040fe20000410000 */
[----:B0-----:R-:W-:Y:S01]  /*6110*/  IADD3.X R3, R0, UR13, RZ, P1, !PT ;  /* 0x0000000d00037c10 */ /* 0x001fe20008ffe4ff */
[----:B------:R-:W-:Y:S01]  /*6120*/  STG.E.U16 desc[UR8][R6.64+0x4], R50 ;  /* 0x0000043206007986 */ /* 0x000fe2000c101508 */
[----:B------:R-:W-:Y:S01]  /*6130*/  PRMT R0, R48, 0x7632, R0 ;  /* 0x0000763230007816 */ /* 0x000fe20000000000 */
[----:B------:R-:W-:Y:S01]  /*6140*/  FMUL.FTZ R45, R131, R110 ;  /* 0x0000006e832d7220 */ /* 0x000fe20000410000 */
[----:B-1----:R-:W-:Y:S01]  /*6150*/  IADD3 R4, P1, R129, UR12, RZ ;  /* 0x0000000c81047c10 */ /* 0x002fe2000ff3e0ff */
[----:B------:R0:W-:Y:S01]  /*6160*/  STG.E.U16 desc[UR8][R6.64+0x6], R5 ;  /* 0x0000060506007986 */ /* 0x0001e2000c101508 */
[----:B------:R-:W-:Y:S01]  /*6170*/  F2FP.BF16.F32.PACK_AB R42, R41, R42 ;  /* 0x0000002a292a723e */ /* 0x000fe200000010ff */
[C---:B------:R-:W-:Y:S01]  /*6180*/  FMUL.FTZ R36, R131.reuse, R36 ;  /* 0x0000002483247220 */ /* 0x040fe20000410000 */
[C---:B------:R-:W-:Y:S01]  /*6190*/  FMUL.FTZ R34, R131.reuse, R34 ;  /* 0x0000002283227220 */ /* 0x040fe20000410000 */
[----:B------:R-:W-:Y:S01]  /*61a0*/  FMUL.FTZ R47, R131, R30 ;  /* 0x0000001e832f7220 */ /* 0x000fe20000410000 */
[----:B------:R-:W-:Y:S01]  /*61b0*/  F2FP.BF16.F32.PACK_AB R40, R43, R40 ;  /* 0x000000282b28723e */ /* 0x000fe200000010ff */
[----:B------:R-:W-:Y:S01]  /*61c0*/  FMUL.FTZ R131, R131, R112 ;  /* 0x0000007083837220 */ /* 0x000fe20000410000 */
[----:B------:R1:W-:Y:S01]  /*61d0*/  STG.E.U16 desc[UR8][R2.64+0x2], R0 ;  /* 0x0000020002007986 */ /* 0x0003e2000c101508 */
[----:B------:R-:W-:-:S02]  /*61e0*/  PRMT R8, R44, 0x7632, R8 ;  /* 0x000076322c087816 */ /* 0x000fc40000000008 */
[----:B------:R-:W-:Y:S01]  /*61f0*/  F2FP.BF16.F32.PACK_AB R38, R45, R38 ;  /* 0x000000262d26723e */ /* 0x000fe200000010ff */
[----:B------:R-:W-:Y:S01]  /*6200*/  STG.E.U16 desc[UR8][R2.64], R48 ;  /* 0x0000003002007986 */ /* 0x000fe2000c101508 */
[----:B0-----:R-:W-:Y:S02]  /*6210*/  PRMT R7, R46, 0x7632, R7 ;  /* 0x000076322e077816 */ /* 0x001fe40000000007 */
[----:B------:R-:W-:Y:S01]  /*6220*/  IADD3.X R5, R127, UR13, RZ, P1, !PT ;  /* 0x0000000d7f057c10 */ /* 0x000fe20008ffe4ff */
[----:B------:R-:W-:Y:S01]  /*6230*/  STG.E.U16 desc[UR8][R2.64+0x4], R46 ;  /* 0x0000042e02007986 */ /* 0x000fe2000c101508 */
[----:B------:R-:W-:Y:S02]  /*6240*/  IADD3 R6, P1, R123, UR12, RZ ;  /* 0x0000000c7b067c10 */ /* 0x000fe4000ff3e0ff */
[----:B------:R-:W-:Y:S01]  /*6250*/  F2FP.BF16.F32.PACK_AB R36, R47, R36 ;  /* 0x000000242f24723e */ /* 0x000fe200000010ff */
[----:B------:R0:W-:Y:S01]  /*6260*/  STG.E.U16 desc[UR8][R2.64+0x6], R7 ;  /* 0x0000060702007986 */ /* 0x0001e2000c101508 */
[----:B-1----:R-:W-:-:S02]  /*6270*/  PRMT R0, R42, 0x7632, R0 ;  /* 0x000076322a007816 */ /* 0x002fc40000000000 */
[----:B------:R-:W-:Y:S01]  /*6280*/  F2FP.BF16.F32.PACK_AB R34, R131, R34 ;  /* 0x000000228322723e */ /* 0x000fe200000010ff */
[----:B------:R-:W-:Y:S01]  /*6290*/  STG.E.U16 desc[UR8][R4.64], R44 ;  /* 0x0000002c04007986 */ /* 0x000fe2000c101508 */
[----:B------:R-:W-:-:S03]  /*62a0*/  MOV R24, R133 ;  /* 0x0000008500187202 */ /* 0x000fc60000000f00 */
[----:B------:R-:W-:Y:S01]  /*62b0*/  STG.E.U16 desc[UR8][R4.64+0x2], R8 ;  /* 0x0000020804007986 */ /* 0x000fe2000c101508 */
[----:B0-----:R-:W-:-:S03]  /*62c0*/  IADD3.X R7, R125, UR13, RZ, P1, !PT ;  /* 0x0000000d7d077c10 */ /* 0x001fc60008ffe4ff */
[----:B------:R-:W-:Y:S01]  /*62d0*/  STG.E.U16 desc[UR8][R4.64+0x4], R42 ;  /* 0x0000042a04007986 */ /* 0x000fe2000c101508 */
[----:B------:R-:W-:Y:S02]  /*62e0*/  PRMT R3, R40, 0x7632, R3 ;  /* 0x0000763228037816 */ /* 0x000fe40000000003 */
[----:B------:R-:W-:Y:S01]  /*62f0*/  IADD3 R2, P1, R51, UR12, RZ ;  /* 0x0000000c33027c10 */ /* 0x000fe2000ff3e0ff */
[----:B------:R0:W-:Y:S04]  /*6300*/  STG.E.U16 desc[UR8][R4.64+0x6], R0 ;  /* 0x0000060004007986 */ /* 0x0001e8000c101508 */
[----:B------:R1:W-:Y:S04]  /*6310*/  STG.E.U16 desc[UR8][R6.64+0x2], R3 ;  /* 0x0000020306007986 */ /* 0x0003e8000c101508 */
[----:B------:R2:W-:Y:S01]  /*6320*/  STG.E.U16 desc[UR8][R6.64], R40 ;  /* 0x0000002806007986 */ /* 0x0005e2000c101508 */
[----:B0-----:R-:W-:-:S03]  /*6330*/  PRMT R5, R38, 0x7632, R5 ;  /* 0x0000763226057816 */ /* 0x001fc60000000005 */
[----:B------:R2:W-:Y:S01]  /*6340*/  STG.E.U16 desc[UR8][R6.64+0x4], R38 ;  /* 0x0000042606007986 */ /* 0x0005e2000c101508 */
[----:B------:R-:W-:Y:S02]  /*6350*/  PRMT R0, R36, 0x7632, R0 ;  /* 0x0000763224007816 */ /* 0x000fe40000000000 */
[----:B-1----:R-:W-:Y:S01]  /*6360*/  IADD3.X R3, R53, UR13, RZ, P1, !PT ;  /* 0x0000000d35037c10 */ /* 0x002fe20008ffe4ff */
[----:B------:R2:W-:Y:S01]  /*6370*/  STG.E.U16 desc[UR8][R6.64+0x6], R5 ;  /* 0x0000060506007986 */ /* 0x0005e2000c101508 */
[----:B------:R-:W-:-:S03]  /*6380*/  PRMT R4, R34, 0x7632, R4 ;  /* 0x0000763222047816 */ /* 0x000fc60000000004 */
[----:B------:R2:W-:Y:S04]  /*6390*/  STG.E.U16 desc[UR8][R2.64], R36 ;  /* 0x0000002402007986 */ /* 0x0005e8000c101508 */
[----:B------:R2:W-:Y:S04]  /*63a0*/  STG.E.U16 desc[UR8][R2.64+0x2], R0 ;  /* 0x0000020002007986 */ /* 0x0005e8000c101508 */
[----:B------:R2:W-:Y:S04]  /*63b0*/  STG.E.U16 desc[UR8][R2.64+0x4], R34 ;  /* 0x0000042202007986 */ /* 0x0005e8000c101508 */
[----:B------:R2:W-:Y:S01]  /*63c0*/  STG.E.U16 desc[UR8][R2.64+0x6], R4 ;  /* 0x0000060402007986 */ /* 0x0005e2000c101508 */
[----:B------:R-:W-:Y:S05]  /*63d0*/  @!P0 BRA `(.L_x_1365) ;  /* 0xffffffa0004c8947 */ /* 0x000fea000383ffff */
.L_x_1353:
[C---:B--2---:R-:W-:Y:S02]  /*63e0*/  SHF.L.U32 R0, R26.reuse, 0x1, RZ ;  /* 0x000000011a007819 */ /* 0x044fe400000006ff */
[----:B0-----:R-:W-:Y:S02]  /*63f0*/  LOP3.LUT R2, R26, 0x3, RZ, 0xc0, !PT ;  /* 0x000000031a027812 */ /* 0x001fe400078ec0ff */
[----:B------:R-:W-:-:S03]  /*6400*/  LOP3.LUT R0, R0, 0x7fffff8, RZ, 0xc0, !PT ;  /* 0x07fffff800007812 */ /* 0x000fc600078ec0ff */
[----:B------:R-:W-:Y:S01]  /*6410*/  IMAD R2, R2, 0x140, RZ ;  /* 0x0000014002027824 */ /* 0x000fe200078e02ff */
[----:B------:R-:W-:-:S04]  /*6420*/  IADD3 R25, R0, R25, RZ ;  /* 0x0000001900197210 */ /* 0x000fc80007ffe0ff */
[----:B------:R-:W-:Y:S02]  /*6430*/  IADD3 R0, R2, 0x140, RZ ;  /* 0x0000014002007810 */ /* 0x000fe40007ffe0ff */
        /* <DEDUP_REMOVED lines=13> */
[----:B------:R-:W-:Y:S02]  /*6510*/  SEL R3, R3, 0xfffffffb, P0 ;  /* 0xfffffffb03037807 */ /* 0x000fe40000000000 */
[----:B------:R-:W-:Y:S02]  /*6520*/  SEL R2, R2, 0xffffffff, P0 ;  /* 0xffffffff02027807 */ /* 0x000fe40000000000 */
[C---:B------:R-:W-:Y:S02]  /*6530*/  SHF.L.U32 R4, R3.reuse, 0x3, RZ ;  /* 0x0000000303047819 */ /* 0x040fe400000006ff */
[----:B------:R-:W-:-:S02]  /*6540*/  SHF.L.U64.HI R3, R3, 0x3, R2 ;  /* 0x0000000303037819 */ /* 0x000fc40000010202 */
[----:B------:R-:W-:Y:S02]  /*6550*/  MOV R2, 0xffffffff ;  /* 0xffffffff00027802 */ /* 0x000fe40000000f00 */
[----:B------:R-:W-:Y:S02]  /*6560*/  IADD3 R4, P0, P1, -R4, -0x9, -R5 ;  /* 0xfffffff704047810 */ /* 0x000fe4000791e905 */
[----:B------:R-:W-:Y:S02]  /*6570*/  SHF.L.U32 R14, R6, 0x1, RZ ;  /* 0x00000001060e7819 */ /* 0x000fe400000006ff */
[----:B------:R-:W-:Y:S02]  /*6580*/  IADD3.X R3, ~R3, -0x1, R2, P0, P1 ;  /* 0xffffffff03037810 */ /* 0x000fe400007e2502 */
[----:B------:R-:W-:Y:S02]  /*6590*/  SHF.R.U32.HI R2, RZ, 0x4, R6 ;  /* 0x00000004ff027819 */ /* 0x000fe40000011606 */
[----:B------:R-:W-:Y:S01]  /*65a0*/  LEA R15, R5, UR4, 0x7 ;  /* 0x00000004050f7c11 */ /* 0x000fe2000f8e38ff */
[----:B------:R-:W-:Y:S01]  /*65b0*/  IMAD.WIDE.U32 R8, R3, -0x33333333, RZ ;  /* 0xcccccccd03087825 */ /* 0x000fe200078e00ff */
[----:B------:R-:W-:-:S02]  /*65c0*/  IADD3 R7, R2, 0x14, RZ ;  /* 0x0000001402077810 */ /* 0x000fc40007ffe0ff */
[----:B------:R-:W-:Y:S02]  /*65d0*/  LOP3.LUT R12, RZ, R2, RZ, 0x33, !PT ;  /* 0x00000002ff0c7212 */ /* 0x000fe400078e33ff */
[C---:B------:R-:W-:Y:S01]  /*65e0*/  LOP3.LUT R14, R7.reuse, 0x1e, R14, 0x78, !PT ;  /* 0x0000001e070e7812 */ /* 0x040fe200078e780e */
[C---:B------:R-:W-:Y:S01]  /*65f0*/  IMAD.WIDE.U32 R10, P0, R4.reuse, -0x33333334, R8 ;  /* 0xcccccccc040a7825 */ /* 0x040fe20007800008 */
[----:B------:R-:W-:Y:S02]  /*6600*/  VIMNMX.U32 R7, R7, 0x20, !PT ;  /* 0x0000002007077848 */ /* 0x000fe40007fe0000 */
[----:B------:R-:W-:Y:S01]  /*6610*/  IADD3 R35, P2, R5, 0x1e, RZ ;  /* 0x0000001e05237810 */ /* 0x000fe20007f5e0ff */
[----:B------:R-:W-:Y:S01]  /*6620*/  IMAD.WIDE.U32 R8, R4, -0x33333333, RZ ;  /* 0xcccccccd04087825 */ /* 0x000fe200078e00ff */
[----:B------:R-:W-:Y:S02]  /*6630*/  SHF.L.U32 R8, R6, 0x7, RZ ;  /* 0x0000000706087819 */ /* 0x000fe400000006ff */
[----:B------:R-:W-:-:S02]  /*6640*/  IADD3 R7, R7, R12, RZ ;  /* 0x0000000c07077210 */ /* 0x000fc40007ffe0ff */
[----:B------:R-:W-:Y:S02]  /*6650*/  IADD3.X R13, RZ, RZ, RZ, P0, !PT ;  /* 0x000000ffff0d7210 */ /* 0x000fe400007fe4ff */
[----:B------:R-:W-:Y:S02]  /*6660*/  IADD3 RZ, P1, R9, R10, RZ ;  /* 0x0000000a09ff7210 */ /* 0x000fe40007f3e0ff */
[----:B------:R-:W-:Y:S02]  /*6670*/  MOV R12, R11 ;  /* 0x0000000b000c7202 */ /* 0x000fe40000000f00 */
[----:B------:R-:W-:Y:S02]  /*6680*/  SHF.L.U32 R9, R5, 0x1, RZ ;  /* 0x0000000105097819 */ /* 0x000fe400000006ff */
[----:B------:R-:W-:Y:S01]  /*6690*/  LOP3.LUT R10, R8, 0x780, RZ, 0xc0, !PT ;  /* 0x00000780080a7812 */ /* 0x000fe200078ec0ff */
[----:B------:R-:W-:Y:S01]  /*66a0*/  IMAD.WIDE.U32.X R12, R3, -0x33333334, R12, P1 ;  /* 0xcccccccc030c7825 */ /* 0x000fe200008e040c */
[----:B------:R-:W-:-:S02]  /*66b0*/  ISETP.LT.U32.AND P0, PT, R16, 0x4, PT ;  /* 0x000000041000780c */ /* 0x000fc40003f01070 */
[----:B------:R-:W-:Y:S02]  /*66c0*/  LOP3.LUT R8, R9, 0x1f, R6, 0x78, !PT ;  /* 0x0000001f09087812 */ /* 0x000fe400078e7806 */
[----:B------:R-:W-:Y:S01]  /*66d0*/  IADD3 R9, R10, UR4, RZ ;  /* 0x000000040a097c10 */ /* 0x000fe2000fffe0ff */
[----:B------:R-:W-:Y:S01]  /*66e0*/  IMAD.WIDE.U32 R10, R7, -0x33333333, RZ ;  /* 0xcccccccd070a7825 */ /* 0x000fe200078e00ff */
[----:B------:R-:W-:Y:S02]  /*66f0*/  ISETP.LT.AND.EX P0, PT, R17, RZ, PT, P0 ;  /* 0x000000ff1100720c */ /* 0x000fe40003f01300 */
[----:B------:R-:W-:Y:S02]  /*6700*/  SHF.R.U64 R18, R12, 0x3, R13 ;  /* 0x000000030c127819 */ /* 0x000fe4000000120d */
[----:B------:R-:W-:Y:S02]  /*6710*/  LEA.HI R20, R11, 0x1, RZ, 0x1c ;  /* 0x000000010b147811 */ /* 0x000fe400078fe0ff */
[----:B------:R-:W-:-:S02]  /*6720*/  LEA R8, R8, R15, 0x2 ;  /* 0x0000000f08087211 */ /* 0x000fc400078e10ff */
[----:B------:R-:W-:Y:S02]  /*6730*/  SEL R10, R16, 0x4, P0 ;  /* 0x00000004100a7807 */ /* 0x000fe40000000000 */
[----:B------:R-:W-:Y:S02]  /*6740*/  SEL R11, R17, RZ, P0 ;  /* 0x000000ff110b7207 */ /* 0x000fe40000000000 */
[C---:B------:R-:W-:Y:S02]  /*6750*/  IADD3 R16, P0, R5.reuse, 0xa, RZ ;  /* 0x0000000a05107810 */ /* 0x040fe40007f1e0ff */
[----:B------:R-:W-:Y:S02]  /*6760*/  IADD3 R15, P1, R5, 0x14, RZ ;  /* 0x00000014050f7810 */ /* 0x000fe40007f3e0ff */
[----:B------:R-:W-:Y:S02]  /*6770*/  IADD3 R18, R18, 0x1, RZ ;  /* 0x0000000112127810 */ /* 0x000fe40007ffe0ff */
[----:B------:R-:W-:-:S02]  /*6780*/  LEA R9, R14, R9, 0x2 ;  /* 0x000000090e097211 */ /* 0x000fc400078e10ff */
[----:B------:R-:W-:Y:S02]  /*6790*/  SHF.L.U64.HI R11, R10, 0x3, R11 ;  /* 0x000000030a0b7819 */ /* 0x000fe4000001020b */
[C---:B------:R-:W-:Y:S02]  /*67a0*/  LOP3.LUT R17, R6.reuse, 0x1f, RZ, 0xc0, !PT ;  /* 0x0000001f06117812 */ /* 0x040fe400078ec0ff */
[----:B------:R-:W-:Y:S02]  /*67b0*/  LOP3.LUT R36, R6, 0xf, RZ, 0xc0, !PT ;  /* 0x0000000f06247812 */ /* 0x000fe400078ec0ff */
[----:B------:R-:W-:Y:S02]  /*67c0*/  IADD3 R14, R2, 0x3c, RZ ;  /* 0x0000003c020e7810 */ /* 0x000fe40007ffe0ff */
[----:B------:R-:W-:Y:S02]  /*67d0*/  IADD3.X R13, RZ, RZ, RZ, P0, !PT ;  /* 0x000000ffff0d7210 */ /* 0x000fe400007fe4ff */
[----:B------:R-:W-:-:S02]  /*67e0*/  IADD3.X R12, RZ, RZ, RZ, P1, !PT ;  /* 0x000000ffff0c7210 */ /* 0x000fc40000ffe4ff */
[----:B------:R-:W-:Y:S02]  /*67f0*/  IADD3.X R34, RZ, RZ, RZ, P2, !PT ;  /* 0x000000ffff227210 */ /* 0x000fe400017fe4ff */
[----:B------:R-:W-:Y:S02]  /*6800*/  SHF.L.U32 R10, R10, 0x3, RZ ;  /* 0x000000030a0a7819 */ /* 0x000fe400000006ff */
[----:B------:R-:W-:Y:S02]  /*6810*/  LOP3.LUT R20, R20, 0x3, RZ, 0xc0, !PT ;  /* 0x0000000314147812 */ /* 0x000fe400078ec0ff */
[----:B------:R-:W-:-:S07]  /*6820*/  LOP3.LUT R18, R18, 0x3, RZ, 0xc0, !PT ;  /* 0x0000000312127812 */ /* 0x000fce00078ec0ff */
.L_x_1382:
[----:B------:R-:W-:Y:S01]  /*6830*/  ISETP.GT.U32.AND P0, PT, R10, R5, PT ;  /* 0x000000050a00720c */ /* 0x000fe20003f04070 */
[----:B------:R-:W-:Y:S01]  /*6840*/  BSSY B0, `(.L_x_1366) ;  /* 0x00000aa000007945 */ /* 0x000fe20003800000 */
[----:B0123--:R-:W-:Y:S01]  /*6850*/  HFMA2.MMA R21, -RZ, RZ, 0, 0 ;  /* 0x00000000ff157435 */ /* 0x00ffe200000001ff */
[----:B------:R-:W-:Y:S02]  /*6860*/  MOV R26, RZ ;  /* 0x000000ff001a7202 */ /* 0x000fe40000000f00 */
[----:B------:R-:W-:-:S13]  /*6870*/  ISETP.GT.AND.EX P0, PT, R11, RZ, PT, P0 ;  /* 0x000000ff0b00720c */ /* 0x000fda0003f04300 */
[----:B------:R-:W-:Y:S05]  /*6880*/  @!P0 BRA `(.L_x_1367) ;  /* 0x0000000800948947 */ /* 0x000fea0003800000 */
[----:B------:R-:W-:Y:S01]  /*6890*/  ISETP.NE.U32.AND P1, PT, R18, RZ, PT ;  /* 0x000000ff1200720c */ /* 0x000fe20003f25070 */
[----:B------:R-:W-:Y:S01]  /*68a0*/  BSSY B1, `(.L_x_1368) ;  /* 0x0000023000017945 */ /* 0x000fe20003800000 */
[----:B------:R-:W-:Y:S02]  /*68b0*/  ISETP.GE.U32.AND P0, PT, R4, 0x1e, PT ;  /* 0x0000001e0400780c */ /* 0x000fe40003f06070 */
[----:B------:R-:W-:Y:S02]  /*68c0*/  ISETP.NE.AND.EX P1, PT, RZ, RZ, PT, P1 ;  /* 0x000000ffff00720c */ /* 0x000fe40003f25310 */
[----:B------:R-:W-:Y:S02]  /*68d0*/  IADD3 R22, P2, R17, R19, RZ ;  /* 0x0000001311167210 */ /* 0x000fe40007f5e0ff */
[----:B------:R-:W-:Y:S02]  /*68e0*/  ISETP.GE.U32.AND.EX P0, PT, R3, RZ, PT, P0 ;  /* 0x000000ff0300720c */ /* 0x000fe40003f06100 */
[----:B------:R-:W-:-:S02]  /*68f0*/  MOV R26, RZ ;  /* 0x000000ff001a7202 */ /* 0x000fc40000000f00 */
[----:B------:R-:W-:Y:S02]  /*6900*/  MOV R63, R5 ;  /* 0x00000005003f7202 */ /* 0x000fe40000000f00 */
        /* <DEDUP_REMOVED lines=28> */
.L_x_1369:
[----:B------:R-:W-:Y:S05]  /*6ad0*/  BSYNC B1 ;  /* 0x0000000000017941 */ /* 0x000fea0003800000 */
.L_x_1368:
[----:B------:R-:W-:Y:S05]  /*6ae0*/  @!P0 BRA `(.L_x_1367) ;  /* 0x0000000400fc8947 */ /* 0x000fea0003800000 */
[----:B------:R-:W-:Y:S01]  /*6af0*/  SHF.L.U64.HI R23, R22, 0x1, R23 ;  /* 0x0000000116177819 */ /* 0x000fe20000010217 */
[----:B------:R-:W-:Y:S01]  /*6b00*/  IMAD R25, R62, 0xa00, RZ ;  /* 0x00000a003e197824 */ /* 0x000fe200078e02ff */
[----:B------:R-:W-:Y:S01]  /*6b10*/  SHF.L.U32 R22, R22, 0x1, RZ ;  /* 0x0000000116167819 */ /* 0x000fe200000006ff */
[----:B------:R-:W-:Y:S01]  /*6b20*/  ULDC.64 UR6, c[0x0][0x260] ;  /* 0x0000980000067ab9 */ /* 0x000fe20000000a00 */
[C---:B------:R-:W-:Y:S01]  /*6b30*/  IADD3 R24, P2, -R63.reuse, R10, RZ ;  /* 0x0000000a3f187210 */ /* 0x040fe20007f5e1ff */
[----:B------:R-:W-:Y:S02]  /*6b40*/  BSSY B1, `(.L_x_1370) ;  /* 0x0000046000017945 */ /* 0x000fe40003800000 */
[----:B------:R-:W-:Y:S01]  /*6b50*/  IMAD.WIDE.U32 R22, R63, 0xa00, R22 ;  /* 0x00000a003f167825 */ /* 0x000fe200078e0016 */
[----:B------:R-:W-:Y:S02]  /*6b60*/  ISETP.GT.U32.AND P0, PT, R24, 0x78, PT ;  /* 0x000000781800780c */ /* 0x000fe40003f04070 */
[----:B------:R-:W-:-:S02]  /*6b70*/  IADD3.X R27, ~R62, R11, RZ, P2, !PT ;  /* 0x0000000b3e1b7210 */ /* 0x000fc400017fe5ff */
[----:B------:R-:W-:Y:S02]  /*6b80*/  IADD3 R25, R23, R25, RZ ;  /* 0x0000001917197210 */ /* 0x000fe40007ffe0ff */
        /* <DEDUP_REMOVED lines=10> */
.L_x_1372:
        /* <DEDUP_REMOVED lines=55> */
.L_x_1371:
[----:B------:R-:W-:Y:S05]  /*6fa0*/  BSYNC B1 ;  /* 0x0000000000017941 */ /* 0x000fea0003800000 */
.L_x_1370:
        /* <DEDUP_REMOVED lines=35> */
.L_x_1374:
[----:B------:R-:W-:Y:S05]  /*71e0*/  BSYNC B1 ;  /* 0x0000000000017941 */ /* 0x000fea0003800000 */
.L_x_1373:
        /* <DEDUP_REMOVED lines=15> */
.L_x_1367:
[----:B------:R-:W-:Y:S05]  /*72e0*/  BSYNC B0 ;  /* 0x0000000000007941 */ /* 0x000fea0003800000 */
.L_x_1366:
        /* <DEDUP_REMOVED lines=14> */
[----:B------:R-:W-:Y:S01]  /*73d0*/  @!P0 LOP3.LUT R22, R2, R21, RZ, 0x3c, !PT ;  /* 0x0000001502168212 */ /* 0x000fe200078e3cff */
[----:B------:R-:W-:-:S03]  /*73e0*/  HFMA2.MMA R21, -RZ, RZ, 0, 0 ;  /* 0x00000000ff157435 */ /* 0x000fc600000001ff */
[----:B------:R-:W-:Y:S02]  /*73f0*/  @!P0 LEA R23, R22, R23, 0x2 ;  /* 0x0000001716178211 */ /* 0x000fe400078e10ff */
[----:B------:R-:W-:-:S05]  /*7400*/  MOV R22, RZ ;  /* 0x000000ff00167202 */ /* 0x000fca0000000f00 */
[----:B------:R0:W1:Y:S04]  /*7410*/  @!P0 LDS R21, [R23] ;  /* 0x0000000017158984 */ /* 0x0000680000000800 */
[----:B------:R0:W2:Y:S01]  /*7420*/  @!P0 LDS R22, [R23+0x500] ;  /* 0x0005000017168984 */ /* 0x0000a20000000800 */
[----:B------:R-:W-:Y:S05]  /*7430*/  BRA.DIV UR5, `(.L_x_1378) ;  /* 0x0000001205687947 */ /* 0x000fea000b800000 */
[----:B------:R-:W-:Y:S02]  /*7440*/  MOV R28, 0xffff ;  /* 0x0000ffff001c7802 */ /* 0x000fe40000000f00 */
[----:B------:R-:W-:Y:S02]  /*7450*/  MOV R27, 0xffff ;  /* 0x0000ffff001b7802 */ /* 0x000fe40000000f00 */
[----:B------:R-:W-:Y:S01]  /*7460*/  MOV R29, 0xffff ;  /* 0x0000ffff001d7802 */ /* 0x000fe20000000f00 */
[----:B-1----:R-:W1:Y:S01]  /*7470*/  SHFL.BFLY PT, R24, R21, 0x8, 0x101f ;  /* 0x0d101f0015187f89 */ /* 0x002e6200000e0000 */
[----:B------:R-:W-:Y:S02]  /*7480*/  MOV R30, 0xffff ;  /* 0x0000ffff001e7802 */ /* 0x000fe40000000f00 */
[----:B------:R-:W-:Y:S01]  /*7490*/  MOV R32, 0xffff ;  /* 0x0000ffff00207802 */ /* 0x000fe20000000f00 */
[----:B0-2---:R-:W0:Y:S01]  /*74a0*/  SHFL.BFLY PT, R23, R22, 0x8, 0x101f ;  /* 0x0d101f0016177f89 */ /* 0x005e2200000e0000 */
[----:B------:R-:W-:-:S02]  /*74b0*/  MOV R31, 0xffff ;  /* 0x0000ffff001f7802 */ /* 0x000fc40000000f00 */
        /* <DEDUP_REMOVED lines=15> */
.L_x_1391:
        /* <DEDUP_REMOVED lines=15> */
[----:B0-----:R-:W-:Y:S01]  /*76a0*/  HFMA2.MMA R21, -RZ, RZ, 0, 0 ;  /* 0x00000000ff157435 */ /* 0x001fe200000001ff */
[----:B------:R-:W-:Y:S01]  /*76b0*/  MOV R26, RZ ;  /* 0x000000ff001a7202 */ /* 0x000fe20000000f00 */
[----:B------:R-:W-:-:S05]  /*76c0*/  UMOV UR5, 0xffff ;  /* 0x0000ffff00057882 */ /* 0x000fca0000000000 */
[----:B------:R0:W1:Y:S04]  /*76d0*/  @!P0 LDS R26, [R9+0x500] ;  /* 0x00050000091a8984 */ /* 0x0000680000000800 */
[----:B------:R0:W2:Y:S01]  /*76e0*/  @!P0 LDS R21, [R9] ;  /* 0x0000000009158984 */ /* 0x0000a20000000800 */
[----:B------:R-:W-:Y:S05]  /*76f0*/  BRA.DIV UR5, `(.L_x_1379) ;  /* 0x0000001205907947 */ /* 0x000fea000b800000 */
[----:B------:R-:W-:Y:S02]  /*7700*/  MOV R32, 0xffff ;  /* 0x0000ffff00207802 */ /* 0x000fe40000000f00 */
[----:B------:R-:W-:Y:S02]  /*7710*/  MOV R31, 0xffff ;  /* 0x0000ffff001f7802 */ /* 0x000fe40000000f00 */
[----:B------:R-:W-:Y:S01]  /*7720*/  MOV R33, 0xffff ;  /* 0x0000ffff00217802 */ /* 0x000fe20000000f00 */
[----:B--2---:R-:W2:Y:S01]  /*7730*/  SHFL.BFLY PT, R28, R21, 0x8, 0x101f ;  /* 0x0d101f00151c7f89 */ /* 0x004ea200000e0000 */
[----:B------:R-:W-:Y:S02]  /*7740*/  MOV R38, 0xffff ;  /* 0x0000ffff00267802 */ /* 0x000fe40000000f00 */
[----:B------:R-:W-:Y:S01]  /*7750*/  MOV R40, 0xffff ;  /* 0x0000ffff00287802 */ /* 0x000fe20000000f00 */
[----:B-1----:R-:W1:Y:S01]  /*7760*/  SHFL.BFLY PT, R27, R26, 0x8, 0x101f ;  /* 0x0d101f001a1b7f89 */ /* 0x002e6200000e0000 */
[----:B------:R-:W-:-:S02]  /*7770*/  MOV R37, 0xffff ;  /* 0x0000ffff00257802 */ /* 0x000fc40000000f00 */
[----:B------:R-:W-:Y:S01]  /*7780*/  MOV R39, 0xffff ;  /* 0x0000ffff00277802 */ /* 0x000fe20000000f00 */
[----:B--2---:R-:W-:Y:S01]  /*7790*/  FADD.FTZ R28, R28, R21 ;  /* 0x000000151c1c7221 */ /* 0x004fe20000010000 */
[----:B-1----:R-:W-:-:S04]  /*77a0*/  FADD.FTZ R27, R27, R26 ;  /* 0x0000001a1b1b7221 */ /* 0x002fc80000010000 */
        /* <DEDUP_REMOVED lines=12> */
.L_x_1401:
[----:B---3--:R-:W-:Y:S01]  /*7870*/  FADD.FTZ R26, R21, R26 ;  /* 0x0000001a151a7221 */ /* 0x008fe20000010000 */
        /* <DEDUP_REMOVED lines=11> */
[----:B------:R-:W-:Y:S01]  /*7930*/  @!P0 LOP3.LUT R26, R26, R21, RZ, 0x3c, !PT ;  /* 0x000000151a1a8212 */ /* 0x000fe200078e3cff */
[----:B------:R-:W-:-:S03]  /*7940*/  HFMA2.MMA R21, -RZ, RZ, 0, 0 ;  /* 0x00000000ff157435 */ /* 0x000fc600000001ff */
[----:B------:R-:W-:Y:S02]  /*7950*/  @!P0 LEA R27, R26, R27, 0x2 ;  /* 0x0000001b1a1b8211 */ /* 0x000fe400078e10ff */
[----:B------:R-:W-:-:S05]  /*7960*/  MOV R26, RZ ;  /* 0x000000ff001a7202 */ /* 0x000fca0000000f00 */
[----:B------:R1:W2:Y:S04]  /*7970*/  @!P0 LDS R21, [R27] ;  /* 0x000000001b158984 */ /* 0x0002a80000000800 */
[----:B------:R1:W3:Y:S01]  /*7980*/  @!P0 LDS R26, [R27+0x500] ;  /* 0x000500001b1a8984 */ /* 0x0002e20000000800 */
[----:B------:R-:W-:Y:S05]  /*7990*/  BRA.DIV UR5, `(.L_x_1380) ;  /* 0x0000001205d47947 */ /* 0x000fea000b800000 */
[----:B------:R-:W-:Y:S02]  /*79a0*/  MOV R32, 0xffff ;  /* 0x0000ffff00207802 */ /* 0x000fe40000000f00 */
[----:B------:R-:W-:Y:S02]  /*79b0*/  MOV R31, 0xffff ;  /* 0x0000ffff001f7802 */ /* 0x000fe40000000f00 */
[----:B------:R-:W-:Y:S01]  /*79c0*/  MOV R33, 0xffff ;  /* 0x0000ffff00217802 */ /* 0x000fe20000000f00 */
[----:B--2---:R-:W2:Y:S01]  /*79d0*/  SHFL.BFLY PT, R28, R21, 0x8, 0x101f ;  /* 0x0d101f00151c7f89 */ /* 0x004ea200000e0000 */
[----:B------:R-:W-:Y:S02]  /*79e0*/  MOV R38, 0xffff ;  /* 0x0000ffff00267802 */ /* 0x000fe40000000f00 */
[----:B------:R-:W-:Y:S01]  /*79f0*/  MOV R40, 0xffff ;  /* 0x0000ffff00287802 */ /* 0x000fe20000000f00 */
[----:B-1-3--:R-:W1:Y:S01]  /*7a00*/  SHFL.BFLY PT, R27, R26, 0x8, 0x101f ;  /* 0x0d101f001a1b7f89 */ /* 0x00ae6200000e0000 */
        /* <DEDUP_REMOVED lines=16> */
.L_x_1411:
[----:B---3--:R-:W-:Y:S01]  /*7b10*/  FADD.FTZ R26, R21, R26 ;  /* 0x0000001a151a7221 */ /* 0x008fe20000010000 */
[----:B------:R-:W-:-:S04]  /*7b20*/  @!P1 F2FP.BF16.F32.PACK_AB R21, RZ, R31 ;  /* 0x0000001fff15923e */ /* 0x000fc800000010ff */
[----:B------:R-:W-:Y:S01]  /*7b30*/  @!P1 F2FP.BF16.F32.PACK_AB R26, RZ, R26 ;  /* 0x0000001aff1a923e */ /* 0x000fe200000010ff */
[----:B------:R2:W-:Y:S03]  /*7b40*/  @!P1 STG.E.U16 desc[UR8][R22.64+0x50], R21 ;  /* 0x0000501516009986 */ /* 0x0005e6000c101508 */
[----:B------:R-:W-:Y:S02]  /*7b50*/  PRMT R27, R26, 0x7610, R27 ;  /* 0x000076101a1b7816 */ /* 0x000fe4000000001b */
[----:B------:R-:W-:-:S03]  /*7b60*/  MOV R26, R14 ;  /* 0x0000000e001a7202 */ /* 0x000fc60000000f00 */
[----:B------:R2:W-:Y:S04]  /*7b70*/  @!P1 STG.E.U16 desc[UR8][R24.64+0x50], R27 ;  /* 0x0000501b18009986 */ /* 0x0005e8000c101508 */
.L_x_1377:
[----:B------:R-:W-:Y:S05]  /*7b80*/  BSYNC B0 ;  /* 0x0000000000007941 */ /* 0x000fea0003800000 */
.L_x_1376:
[----:B------:R-:W-:-:S13]  /*7b90*/  ISETP.GE.U32.AND P0, PT, R7, 0x3c, PT ;  /* 0x0000003c0700780c */ /* 0x000fda0003f06070 */
[----:B------:R-:W-:Y:S05]  /*7ba0*/  @!P0 BRA `(.L_x_1375) ;  /* 0x0000000800748947 */ /* 0x000fea0003800000 */
[----:B------:R-:W-:Y:S01]  /*7bb0*/  ISETP.GT.U32.AND P0, PT, R36, 0x9, PT ;  /* 0x000000092400780c */ /* 0x000fe20003f04070 */
[----:B------:R-:W-:-:S12]  /*7bc0*/  UMOV UR5, 0xffff ;  /* 0x0000ffff00057882 */ /* 0x000fd80000000000 */
[C---:B012---:R-:W-:Y:S02]  /*7bd0*/  @!P0 SHF.L.U32 R21, R36.reuse, 0x1, RZ ;  /* 0x0000000124158819 */ /* 0x047fe400000006ff */
        /* <DEDUP_REMOVED lines=8> */
[----:B------:R-:W-:Y:S02]  /*7c60*/  @!P0 SHF.L.U32 R28, R36, 0x1, RZ ;  /* 0x00000001241c8819 */ /* 0x000fe400000006ff */
[----:B------:R-:W-:Y:S02]  /*7c70*/  @!P0 IADD3 R25, R26, 0x14, RZ ;  /* 0x000000141a198810 */ /* 0x000fe40007ffe0ff */
[C---:B------:R-:W-:Y:S02]  /*7c80*/  @!P0 LEA R30, R36.reuse, UR4, 0x7 ;  /* 0x00000004241e8c11 */ /* 0x040fe4000f8e38ff */
[----:B------:R-:W-:Y:S02]  /*7c90*/  @!P0 LOP3.LUT R25, R25, R28, RZ, 0x3c, !PT ;  /* 0x0000001c19198212 */ /* 0x000fe400078e3cff */
[----:B------:R-:W-:Y:S02]  /*7ca0*/  @!P0 SHF.L.U32 R24, R36, 0x1, RZ ;  /* 0x0000000124188819 */ /* 0x000fe400000006ff */
[----:B0-----:R-:W-:-:S02]  /*7cb0*/  @!P0 IADD3 R23, R26, 0x28, RZ ;  /* 0x000000281a178810 */ /* 0x001fc40007ffe0ff */
[----:B------:R-:W-:Y:S02]  /*7cc0*/  @!P0 LEA R27, R25, R30, 0x2 ;  /* 0x0000001e191b8211 */ /* 0x000fe400078e10ff */
[----:B------:R-:W-:Y:S02]  /*7cd0*/  @!P0 LOP3.LUT R23, R23, R24, RZ, 0x3c, !PT ;  /* 0x0000001817178212 */ /* 0x000fe400078e3cff */
[----:B------:R-:W-:Y:S01]  /*7ce0*/  @!P0 LEA R40, R36, UR4, 0x7 ;  /* 0x0000000424288c11 */ /* 0x000fe2000f8e38ff */
[----:B------:R-:W0:Y:S01]  /*7cf0*/  @!P0 LDS R28, [R27] ;  /* 0x000000001b1c8984 */ /* 0x000e220000000800 */
[----:B------:R-:W-:Y:S02]  /*7d00*/  @!P0 IADD3 R25, R26, 0x3c, RZ ;  /* 0x0000003c1a198810 */ /* 0x000fe40007ffe0ff */
[----:B------:R-:W-:Y:S01]  /*7d10*/  @!P0 LEA R23, R23, R40, 0x2 ;  /* 0x0000002817178211 */ /* 0x000fe200078e10ff */
[----:B------:R3:W4:Y:S01]  /*7d20*/  @!P0 LDS R30, [R27+0x500] ;  /* 0x000500001b1e8984 */ /* 0x0007220000000800 */
[----:B------:R-:W-:-:S02]  /*7d30*/  @!P0 SHF.L.U32 R44, R36, 0x1, RZ ;  /* 0x00000001242c8819 */ /* 0x000fc400000006ff */
[----:B------:R-:W-:Y:S01]  /*7d40*/  @!P0 LEA R46, R36, UR4, 0x7 ;  /* 0x00000004242e8c11 */ /* 0x000fe2000f8e38ff */
[----:B------:R-:W-:Y:S01]  /*7d50*/  @!P0 LDS R24, [R23] ;  /* 0x0000000017188984 */ /* 0x000fe20000000800 */
[----:B------:R-:W-:Y:S02]  /*7d60*/  @!P0 LOP3.LUT R25, R25, R44, RZ, 0x3c, !PT ;  /* 0x0000002c19198212 */ /* 0x000fe400078e3cff */
[----:B------:R-:W-:Y:S01]  /*7d70*/  MOV R33, RZ ;  /* 0x000000ff00217202 */ /* 0x000fe20000000f00 */
[----:B------:R-:W-:Y:S01]  /*7d80*/  @!P0 LDS R31, [R23+0x500] ;  /* 0x00050000171f8984 */ /* 0x000fe20000000800 */
[----:B------:R-:W-:Y:S02]  /*7d90*/  @!P0 LEA R39, R25, R46, 0x2 ;  /* 0x0000002e19278211 */ /* 0x000fe400078e10ff */
[----:B------:R-:W-:Y:S02]  /*7da0*/  MOV R25, RZ ;  /* 0x000000ff00197202 */ /* 0x000fe40000000f00 */
[----:B---3--:R-:W-:Y:S01]  /*7db0*/  MOV R27, 0xffff ;  /* 0x0000ffff001b7802 */ /* 0x008fe20000000f00 */
[----:B------:R-:W-:Y:S01]  /*7dc0*/  @!P0 LDS R43, [R39] ;  /* 0x00000000272b8984 */ /* 0x000fe20000000800 */
[----:B------:R-:W-:-:S02]  /*7dd0*/  MOV R29, RZ ;  /* 0x000000ff001d7202 */ /* 0x000fc40000000f00 */
[----:B------:R-:W-:Y:S01]  /*7de0*/  MOV R46, 0xffff ;  /* 0x0000ffff002e7802 */ /* 0x000fe20000000f00 */
[----:B--2---:R-:W2:Y:S01]  /*7df0*/  SHFL.BFLY PT, R23, R22, 0x8, 0x101f ;  /* 0x0d101f0016177f89 */ /* 0x004ea200000e0000 */
[----:B------:R-:W-:Y:S02]  /*7e00*/  MOV R37, RZ ;  /* 0x000000ff00257202 */ /* 0x000fe40000000f00 */
[----:B------:R-:W-:Y:S01]  /*7e10*/  MOV R50, 0xffff ;  /* 0x0000ffff00327802 */ /* 0x000fe20000000f00 */
[----:B------:R3:W5:Y:S01]  /*7e20*/  @!P0 LDS R44, [R39+0x500] ;  /* 0x00050000272c8984 */ /* 0x0007620000000800 */
[----:B------:R-:W-:Y:S02]  /*7e30*/  MOV R48, 0xffff ;  /* 0x0000ffff00307802 */ /* 0x000fe40000000f00 */
[----:B------:R-:W-:Y:S02]  /*7e40*/  MOV R47, 0xffff ;  /* 0x0000ffff002f7802 */ /* 0x000fe40000000f00 */
[----:B------:R-:W-:-:S02]  /*7e50*/  MOV R45, 0xffff ;  /* 0x0000ffff002d7802 */ /* 0x000fc40000000f00 */
[----:B------:R-:W-:Y:S02]  /*7e60*/  MOV R41, RZ ;  /* 0x000000ff00297202 */ /* 0x000fe40000000f00 */
[----:B---3--:R-:W-:Y:S02]  /*7e70*/  MOV R39, RZ ;  /* 0x000000ff00277202 */ /* 0x008fe40000000f00 */
[----:B------:R-:W-:Y:S02]  /*7e80*/  MOV R52, 0xffff ;  /* 0x0000ffff00347802 */ /* 0x000fe40000000f00 */
[----:B0-----:R-:W-:Y:S02]  /*7e90*/  @!P0 MOV R25, R28 ;  /* 0x0000001c00198202 */ /* 0x001fe40000000f00 */
[----:B------:R-:W-:Y:S02]  /*7ea0*/  MOV R28, 0xffff ;  /* 0x0000ffff001c7802 */ /* 0x000fe40000000f00 */
[----:B----4-:R-:W-:-:S02]  /*7eb0*/  @!P0 MOV R29, R30 ;  /* 0x0000001e001d8202 */ /* 0x010fc40000000f00 */
[----:B------:R-:W-:Y:S01]  /*7ec0*/  MOV R30, 0xffff ;  /* 0x0000ffff001e7802 */ /* 0x000fe20000000f00 */
[----:B--2---:R-:W-:Y:S01]  /*7ed0*/  FADD.FTZ R23, R23, R22 ;  /* 0x0000001617177221 */ /* 0x004fe20000010000 */
[----:B------:R-:W-:Y:S01]  /*7ee0*/  @!P0 MOV R33, R24 ;  /* 0x0000001800218202 */ /* 0x000fe20000000f00 */
[----:B------:R-:W0:Y:S01]  /*7ef0*/  SHFL.BFLY PT, R38, R29, 0x8, 0x101f ;  /* 0x0d101f001d267f89 */ /* 0x000e2200000e0000 */
[----:B------:R-:W-:-:S03]  /*7f00*/  @!P0 MOV R37, R31 ;  /* 0x0000001f00258202 */ /* 0x000fc60000000f00 */
[----:B-1----:R-:W1:Y:S01]  /*7f10*/  SHFL.BFLY PT, R24, R21, 0x8, 0x101f ;  /* 0x0d101f0015187f89 */ /* 0x002e6200000e0000 */
[----:B------:R-:W-:-:S03]  /*7f20*/  MOV R31, 0xffff ;  /* 0x0000ffff001f7802 */ /* 0x000fc60000000f00 */
[----:B------:R-:W2:Y:S01]  /*7f30*/  SHFL.BFLY PT, R32, R25, 0x8, 0x101f ;  /* 0x0d101f0019207f89 */ /* 0x000ea200000e0000 */
[----:B------:R-:W-:Y:S02]  /*7f40*/  @!P0 MOV R39, R43 ;  /* 0x0000002b00278202 */ /* 0x000fe40000000f00 */
[----:B------:R-:W-:Y:S01]  /*7f50*/  MOV R43, 0xffff ;  /* 0x0000ffff002b7802 */ /* 0x000fe20000000f00 */
[----:B------:R-:W3:Y:S04]  /*7f60*/  SHFL.BFLY PT, R42, R37, 0x8, 0x101f ;  /* 0x0d101f00252a7f89 */ /* 0x000ee800000e0000 */
[----:B------:R-:W4:Y:S01]  /*7f70*/  SHFL.BFLY PT, R40, R33, 0x8, 0x101f ;  /* 0x0d101f0021287f89 */ /* 0x000f2200000e0000 */
[----:B-----5:R-:W-:Y:S02]  /*7f80*/  @!P0 MOV R41, R44 ;  /* 0x0000002c00298202 */ /* 0x020fe40000000f00 */
[----:B------:R-:W-:Y:S01]  /*7f90*/  ISETP.NE.AND P0, PT, R36, RZ, PT ;  /* 0x000000ff2400720c */ /* 0x000fe20003f05270 */
[----:B------:R-:W5:Y:S01]  /*7fa0*/  SHFL.BFLY PT, R22, R23, 0x4, 0x101f ;  /* 0x0c901f0017167f89 */ /* 0x000f6200000e0000 */
[----:B0-----:R-:W-:-:S03]  /*7fb0*/  FADD.FTZ R38, R38, R29 ;  /* 0x0000001d26267221 */ /* 0x001fc60000010000 */
[----:B------:R-:W0:Y:S01]  /*7fc0*/  SHFL.BFLY PT, R46, R39, 0x8, 0x101f ;  /* 0x0d101f00272e7f89 */ /* 0x000e2200000e0000 */
[----:B-1----:R-:W-:-:S03]  /*7fd0*/  FADD.FTZ R24, R24, R21 ;  /* 0x0000001518187221 */ /* 0x002fc60000010000 */
[----:B------:R-:W1:Y:S01]  /*7fe0*/  SHFL.BFLY PT, R29, R38, 0x4, 0x101f ;  /* 0x0c901f00261d7f89 */ /* 0x000e6200000e0000 */
[----:B--2---:R-:W-:-:S03]  /*7ff0*/  FADD.FTZ R32, R32, R25 ;  /* 0x0000001920207221 */ /* 0x004fc60000010000 */
[----:B------:R-:W2:Y:S01]  /*8000*/  SHFL.BFLY PT, R21, R24, 0x4, 0x101f ;  /* 0x0c901f0018157f89 */ /* 0x000ea200000e0000 */
[----:B---3--:R-:W-:-:S03]  /*8010*/  FADD.FTZ R42, R42, R37 ;  /* 0x000000252a2a7221 */ /* 0x008fc60000010000 */
[----:B------:R-:W3:Y:S01]  /*8020*/  SHFL.BFLY PT, R25, R32, 0x4, 0x101f ;  /* 0x0c901f0020197f89 */ /* 0x000ee200000e0000 */
[----:B----4-:R-:W-:-:S03]  /*8030*/  FADD.FTZ R40, R40, R33 ;  /* 0x0000002128287221 */ /* 0x010fc60000010000 */
[----:B------:R-:W4:Y:S01]  /*8040*/  SHFL.BFLY PT, R37, R42, 0x4, 0x101f ;  /* 0x0c901f002a257f89 */ /* 0x000f2200000e0000 */
[----:B-----5:R-:W-:-:S03]  /*8050*/  FADD.FTZ R22, R23, R22 ;  /* 0x0000001617167221 */ /* 0x020fc60000010000 */
[----:B------:R-:W5:Y:S01]  /*8060*/  SHFL.BFLY PT, R33, R40, 0x4, 0x101f ;  /* 0x0c901f0028217f89 */ /* 0x000f6200000e0000 */
[----:B------:R-:W-:-:S03]  /*8070*/  MOV R23, 0xffff ;  /* 0x0000ffff00177802 */ /* 0x000fc60000000f00 */
[----:B------:R-:W5:Y:S01]  /*8080*/  SHFL.BFLY PT, R44, R41, 0x8, 0x101f ;  /* 0x0d101f00292c7f89 */ /* 0x000f6200000e0000 */
[----:B0-----:R-:W-:Y:S01]  /*8090*/  FADD.FTZ R46, R46, R39 ;  /* 0x000000272e2e7221 */ /* 0x001fe20000010000 */
[----:B------:R-:W-:Y:S01]  /*80a0*/  MOV R39, 0xffff ;  /* 0x0000ffff00277802 */ /* 0x000fe20000000f00 */
[----:B-1----:R-:W-:Y:S01]  /*80b0*/  FADD.FTZ R29, R38, R29 ;  /* 0x0000001d261d7221 */ /* 0x002fe20000010000 */
[----:B------:R-:W-:Y:S01]  /*80c0*/  SHFL.BFLY PT, R23, R22, 0x2, 0x101f ;  /* 0x0c501f0016177f89 */ /* 0x000fe200000e0000 */
[----:B--2---:R-:W-:Y:S01]  /*80d0*/  FADD.FTZ R21, R24, R21 ;  /* 0x0000001518157221 */ /* 0x004fe20000010000 */
[----:B------:R-:W-:Y:S02]  /*80e0*/  MOV R24, 0xffff ;  /* 0x0000ffff00187802 */ /* 0x000fe40000000f00 */
[----:B------:R-:W0:Y:S01]  /*80f0*/  SHFL.BFLY PT, R38, R29, 0x2, 0x101f ;  /* 0x0c501f001d267f89 */ /* 0x000e2200000e0000 */
[----:B---3--:R-:W-:-:S03]  /*8100*/  FADD.FTZ R25, R32, R25 ;  /* 0x0000001920197221 */ /* 0x008fc60000010000 */
[----:B------:R-:W1:Y:S01]  /*8110*/  SHFL.BFLY PT, R39, R46, 0x4, 0x101f ;  /* 0x0c901f002e277f89 */ /* 0x000e6200000e0000 */
[----:B----4-:R-:W-:Y:S01]  /*8120*/  FADD.FTZ R37, R42, R37 ;  /* 0x000000252a257221 */ /* 0x010fe20000010000 */
[----:B------:R-:W-:Y:S02]  /*8130*/  MOV R42, 0xffff ;  /* 0x0000ffff002a7802 */ /* 0x000fe40000000f00 */
[----:B------:R-:W2:Y:S01]  /*8140*/  SHFL.BFLY PT, R24, R21, 0x2, 0x101f ;  /* 0x0c501f0015187f89 */ /* 0x000ea200000e0000 */
[----:B-----5:R-:W-:-:S03]  /*8150*/  FADD.FTZ R33, R40, R33 ;  /* 0x0000002128217221 */ /* 0x020fc60000010000 */
[----:B------:R-:W3:Y:S01]  /*8160*/  SHFL.BFLY PT, R32, R25, 0x2, 0x101f ;  /* 0x0c501f0019207f89 */ /* 0x000ee200000e0000 */
[----:B------:R-:W-:Y:S01]  /*8170*/  FADD.FTZ R44, R44, R41 ;  /* 0x000000292c2c7221 */ /* 0x000fe20000010000 */
[----:B------:R-:W-:Y:S02]  /*8180*/  MOV R41, 0xffff ;  /* 0x0000ffff00297802 */ /* 0x000fe40000000f00 */
[----:B------:R-:W4:Y:S04]  /*8190*/  SHFL.BFLY PT, R40, R33, 0x2, 0x101f ;  /* 0x0c501f0021287f89 */ /* 0x000f2800000e0000 */
[----:B------:R-:W5:Y:S04]  /*81a0*/  SHFL.BFLY PT, R42, R37, 0x2, 0x101f ;  /* 0x0c501f00252a7f89 */ /* 0x000f6800000e0000 */
[----:B------:R-:W5:Y:S01]  /*81b0*/  SHFL.BFLY PT, R41, R44, 0x4, 0x101f ;  /* 0x0c901f002c297f89 */ /* 0x000f6200000e0000 */
[----:B0-----:R-:W-:Y:S01]  /*81c0*/  FADD.FTZ R38, R29, R38 ;  /* 0x000000261d267221 */ /* 0x001fe20000010000 */
[----:B------:R-:W-:Y:S01]  /*81d0*/  MOV R29, 0xffff ;  /* 0x0000ffff001d7802 */ /* 0x000fe20000000f00 */
[----:B-1----:R-:W-:Y:S01]  /*81e0*/  FADD.FTZ R39, R46, R39 ;  /* 0x000000272e277221 */ /* 0x002fe20000010000 */
[----:B------:R-:W-:-:S02]  /*81f0*/  MOV R46, 0xffff ;  /* 0x0000ffff002e7802 */ /* 0x000fc40000000f00 */
[----:B------:R-:W-:Y:S01]  /*8200*/  SHFL.BFLY PT, R31, R38, 0x1, 0x101f ;  /* 0x0c301f00261f7f89 */ /* 0x000fe200000e0000 */
[----:B--2---:R-:W-:Y:S01]  /*8210*/  FADD.FTZ R27, R21, R24 ;  /* 0x00000018151b7221 */ /* 0x004fe20000010000 */
[----:B------:R-:W-:Y:S02]  /*8220*/  FADD.FTZ R21, R22, R23 ;  /* 0x0000001716157221 */ /* 0x000fe40000010000 */
[----:B------:R-:W0:Y:S01]  /*8230*/  LDC.64 R22, c[0x0][0x218] ;  /* 0x00008600ff167b82 */ /* 0x000e220000000a00 */
[----:B---3--:R-:W-:Y:S01]  /*8240*/  FADD.FTZ R32, R25, R32 ;  /* 0x0000002019207221 */ /* 0x008fe20000010000 */
[----:B------:R-:W1:Y:S01]  /*8250*/  SHFL.BFLY PT, R28, R27, 0x1, 0x101f ;  /* 0x0c301f001b1c7f89 */ /* 0x000e6200000e0000 */
[----:B----4-:R-:W-:-:S03]  /*8260*/  FADD.FTZ R40, R33, R40 ;  /* 0x0000002821287221 */ /* 0x010fc60000010000 */
[----:B------:R-:W2:Y:S01]  /*8270*/  SHFL.BFLY PT, R30, R21, 0x1, 0x101f ;  /* 0x0c301f00151e7f89 */ /* 0x000ea200000e0000 */
[----:B------:R-:W-:Y:S01]  /*8280*/  MOV R33, 0xffff ;  /* 0x0000ffff00217802 */ /* 0x000fe20000000f00 */
[----:B------:R-:W3:Y:S01]  /*8290*/  LDC.64 R24, c[0x0][0x220] ;  /* 0x00008800ff187b82 */ /* 0x000ee20000000a00 */
[----:B-----5:R-:W-:Y:S01]  /*82a0*/  FADD.FTZ R37, R37, R42 ;  /* 0x0000002a25257221 */ /* 0x020fe20000010000 */
[----:B------:R-:W4:Y:S01]  /*82b0*/  SHFL.BFLY PT, R29, R32, 0x1, 0x101f ;  /* 0x0c301f00201d7f89 */ /* 0x000f2200000e0000 */
[----:B------:R-:W-:Y:S01]  /*82c0*/  MOV R42, 0xffff ;  /* 0x0000ffff002a7802 */ /* 0x000fe20000000f00 */
[----:B------:R-:W-:Y:S01]  /*82d0*/  FADD.FTZ R41, R44, R41 ;  /* 0x000000292c297221 */ /* 0x000fe20000010000 */
[----:B------:R-:W-:Y:S01]  /*82e0*/  MOV R44, 0xffff ;  /* 0x0000ffff002c7802 */ /* 0x000fe20000000f00 */
[----:B------:R-:W5:Y:S04]  /*82f0*/  SHFL.BFLY PT, R33, R40, 0x1, 0x101f ;  /* 0x0c301f0028217f89 */ /* 0x000f6800000e0000 */
[----:B------:R-:W5:Y:S04]  /*8300*/  SHFL.BFLY PT, R42, R37, 0x1, 0x101f ;  /* 0x0c301f00252a7f89 */ /* 0x000f6800000e0000 */
[----:B------:R-:W5:Y:S01]  /*8310*/  SHFL.BFLY PT, R46, R39, 0x2, 0x101f ;  /* 0x0c501f00272e7f89 */ /* 0x000f6200000e0000 */
[----:B-1----:R-:W-:-:S03]  /*8320*/  FADD.FTZ R27, R27, R28 ;  /* 0x0000001c1b1b7221 */ /* 0x002fc60000010000 */
[----:B------:R-:W1:Y:S01]  /*8330*/  SHFL.BFLY PT, R44, R41, 0x2, 0x101f ;  /* 0x0c501f00292c7f89 */ /* 0x000e6200000e0000 */
[----:B--2---:R-:W-:Y:S01]  /*8340*/  FADD.FTZ R30, R21, R30 ;  /* 0x0000001e151e7221 */ /* 0x004fe20000010000 */
[----:B------:R-:W-:Y:S02]  /*8350*/  IADD3 R21, R26, R19, RZ ;  /* 0x000000131a157210 */ /* 0x000fe40007ffe0ff */
[----:B------:R-:W-:Y:S02]  /*8360*/  @!P0 F2FP.BF16.F32.PACK_AB R26, RZ, R27 ;  /* 0x0000001bff1a823e */ /* 0x000fe400000010ff */
[----:B------:R-:W-:Y:S01]  /*8370*/  @!P0 F2FP.BF16.F32.PACK_AB R27, RZ, R30 ;  /* 0x0000001eff1b823e */ /* 0x000fe200000010ff */
[----:B0-----:R-:W-:Y:S01]  /*8380*/  IMAD.WIDE R22, R21, 0x2, R22 ;  /* 0x0000000215167825 */ /* 0x001fe200078e0216 */
[----:B------:R-:W-:-:S03]  /*8390*/  PRMT R43, R26, 0x7610, R43 ;  /* 0x000076101a2b7816 */ /* 0x000fc6000000002b */
[----:B------:R-:W-:Y:S01]  /*83a0*/  FADD.FTZ R26, R38, R31 ;  /* 0x0000001f261a7221 */ /* 0x000fe20000010000 */
[----:B------:R-:W-:Y:S01]  /*83b0*/  PRMT R45, R27, 0x7610, R45 ;  /* 0x000076101b2d7816 */ /* 0x000fe2000000002d */
[----:B---3--:R-:W-:-:S04]  /*83c0*/  IMAD.WIDE R24, R21, 0x2, R24 ;  /* 0x0000000215187825 */ /* 0x008fc800078e0218 */
[----:B----4-:R-:W-:Y:S01]  /*83d0*/  FADD.FTZ R21, R32, R29 ;  /* 0x0000001d20157221 */ /* 0x010fe20000010000 */
[----:B-----5:R-:W-:Y:S01]  /*83e0*/  FADD.FTZ R27, R40, R33 ;  /* 0x00000021281b7221 */ /* 0x020fe20000010000 */
[----:B------:R-:W-:Y:S01]  /*83f0*/  @!P0 F2FP.BF16.F32.PACK_AB R26, RZ, R26 ;  /* 0x0000001aff1a823e */ /* 0x000fe200000010ff */
[----:B------:R-:W-:Y:S01]  /*8400*/  FADD.FTZ R28, R37, R42 ;  /* 0x0000002a251c7221 */ /* 0x000fe20000010000 */
[----:B------:R-:W-:Y:S01]  /*8410*/  MOV R30, 0xffff ;  /* 0x0000ffff001e7802 */ /* 0x000fe20000000f00 */
[----:B------:R-:W-:Y:S01]  /*8420*/  @!P0 STG.E.U16 desc[UR8][R22.64], R43 ;  /* 0x0000002b16008986 */ /* 0x000fe2000c101508 */
[----:B------:R-:W-:Y:S01]  /*8430*/  @!P0 F2FP.BF16.F32.PACK_AB R21, RZ, R21 ;  /* 0x00000015ff15823e */ /* 0x000fe200000010ff */
[----:B------:R-:W-:Y:S01]  /*8440*/  FADD.FTZ R39, R39, R46 ;  /* 0x0000002e27277221 */ /* 0x000fe20000010000 */
[----:B------:R-:W-:Y:S01]  /*8450*/  PRMT R31, R26, 0x7610, R31 ;  /* 0x000076101a1f7816 */ /* 0x000fe2000000001f */
[----:B------:R-:W-:Y:S01]  /*8460*/  @!P0 STG.E.U16 desc[UR8][R24.64], R45 ;  /* 0x0000002d18008986 */ /* 0x000fe2000c101508 */
[----:B------:R-:W-:Y:S01]  /*8470*/  PRMT R29, R21, 0x7610, R29 ;  /* 0x00007610151d7816 */ /* 0x000fe2000000001d */
[----:B-1----:R-:W-:Y:S01]  /*8480*/  FADD.FTZ R41, R41, R44 ;  /* 0x0000002c29297221 */ /* 0x002fe20000010000 */
[----:B------:R-:W-:Y:S01]  /*8490*/  @!P0 F2FP.BF16.F32.PACK_AB R27, RZ, R27 ;  /* 0x0000001bff1b823e */ /* 0x000fe200000010ff */
[----:B------:R-:W0:Y:S01]  /*84a0*/  SHFL.BFLY PT, R30, R39, 0x1, 0x101f ;  /* 0x0c301f00271e7f89 */ /* 0x000e2200000e0000 */
[----:B------:R-:W-:-:S02]  /*84b0*/  MOV R26, 0xffff ;  /* 0x0000ffff001a7802 */ /* 0x000fc40000000f00 */
[----:B------:R-:W-:Y:S01]  /*84c0*/  @!P0 F2FP.BF16.F32.PACK_AB R28, RZ, R28 ;  /* 0x0000001cff1c823e */ /* 0x000fe200000010ff */
[----:B------:R1:W-:Y:S04]  /*84d0*/  @!P0 STG.E.U16 desc[UR8][R22.64+0x28], R29 ;  /* 0x0000281d16008986 */ /* 0x0003e8000c101508 */
[----:B------:R1:W-:Y:S04]  /*84e0*/  @!P0 STG.E.U16 desc[UR8][R24.64+0x28], R31 ;  /* 0x0000281f18008986 */ /* 0x0003e8000c101508 */
[----:B------:R1:W-:Y:S04]  /*84f0*/  @!P0 STG.E.U16 desc[UR8][R22.64+0x50], R27 ;  /* 0x0000501b16008986 */ /* 0x0003e8000c101508 */
[----:B------:R1:W2:Y:S04]  /*8500*/  SHFL.BFLY PT, R26, R41, 0x1, 0x101f ;  /* 0x0c301f00291a7f89 */ /* 0x0002a800000e0000 */
[----:B------:R1:W-:Y:S01]  /*8510*/  @!P0 STG.E.U16 desc[UR8][R24.64+0x50], R28 ;  /* 0x0000501c18008986 */ /* 0x0003e2000c101508 */
[----:B0-----:R-:W-:-:S07]  /*8520*/  FADD.FTZ R21, R39, R30 ;  /* 0x0000001e27157221 */ /* 0x001fce0000010000 */
.L_x_1445:
[----:B--2---:R-:W-:Y:S01]  /*8530*/  FADD.FTZ R26, R41, R26 ;  /* 0x0000001a291a7221 */ /* 0x004fe20000010000 */
[----:B------:R-:W-:-:S04]  /*8540*/  @!P0 F2FP.BF16.F32.PACK_AB R21, RZ, R21 ;  /* 0x00000015ff15823e */ /* 0x000fc800000010ff */
[----:B------:R-:W-:Y:S01]  /*8550*/  @!P0 F2FP.BF16.F32.PACK_AB R26, RZ, R26 ;  /* 0x0000001aff1a823e */ /* 0x000fe200000010ff */
[----:B------:R3:W-:Y:S04]  /*8560*/  @!P0 STG.E.U16 desc[UR8][R22.64+0x78], R21 ;  /* 0x0000781516008986 */ /* 0x0007e8000c101508 */
[----:B------:R3:W-:Y:S02]  /*8570*/  @!P0 STG.E.U16 desc[UR8][R24.64+0x78], R26 ;  /* 0x0000781a18008986 */ /* 0x0007e4000c101508 */
.L_x_1375:
[----:B------:R-:W-:Y:S05]  /*8580*/  WARPSYNC.ALL ;  /* 0x0000000000007948 */ /* 0x000fea0003800000 */
[----:B------:R-:W-:Y:S01]  /*8590*/  IADD3 R19, R19, 0x400, RZ ;  /* 0x0000040013137810 */ /* 0x000fe20007ffe0ff */
[----:B------:R-:W-:Y:S03]  /*85a0*/  BAR.SYNC.DEFER_BLOCKING 0x0 ;  /* 0x0000000000007b1d */ /* 0x000fe60000010000 */
[----:B------:R-:W-:-:S13]  /*85b0*/  ISETP.GE.AND P0, PT, R19, R0, PT ;  /* 0x000000001300720c */ /* 0x000fda0003f06270 */
[----:B------:R-:W-:Y:S05]  /*85c0*/  @!P0 BRA `(.L_x_1382) ;  /* 0xffffffe000988947 */ /* 0x000fea000383ffff */
[----:B------:R-:W-:Y:S05]  /*85d0*/  EXIT ;  /* 0x000000000000794d */ /* 0x000fea0003800000 */
.L_x_1378:
[----:B-1----:R-:W-:Y:S02]  /*85e0*/  MOV R48, R21 ;  /* 0x0000001500307202 */ /* 0x002fe40000000f00 */
[----:B------:R-:W-:Y:S02]  /*85f0*/  MOV R49, 0x8 ;  /* 0x0000000800317802 */ /* 0x000fe40000000f00 */
[----:B------:R-:W-:Y:S02]  /*8600*/  MOV R50, 0x101f ;  /* 0x0000101f00327802 */ /* 0x000fe40000000f00 */
[----:B------:R-:W-:-:S07]  /*8610*/  MOV R45, 0xffff ;  /* 0x0000ffff002d7802 */ /* 0x000fce0000000f00 */
[----:B0-2---:R-:W-:Y:S05]  /*8620*/  WARPSYNC.COLLECTIVE R45, `(.L_x_1383) ;  /* 0x000000002d087348 */ /* 0x005fea0003c00000 */
[----:B------:R1:W3:Y:S02]  /*8630*/  SHFL.BFLY P2, R47, R48, R49, R50 ;  /* 0x0c000031302f7389 */ /* 0x0002e40000040032 */
[----:B0123--:R-:W-:Y:S01]  /*8640*/  ENDCOLLECTIVE ;  /* 0x000000000000791b */ /* 0x00ffe20003800000 */
.L_x_1383:
[----:B------:R-:W-:Y:S02]  /*8650*/  MOV R48, R22 ;  /* 0x0000001600307202 */ /* 0x000fe40000000f00 */
[----:B------:R-:W-:-:S07]  /*8660*/  MOV R24, R47 ;  /* 0x0000002f00187202 */ /* 0x000fce0000000f00 */
[----:B------:R-:W-:Y:S05]  /*8670*/  WARPSYNC.COLLECTIVE R45, `(.L_x_1384) ;  /* 0x000000002d087348 */ /* 0x000fea0003c00000 */
[----:B------:R0:W1:Y:S02]  /*8680*/  SHFL.BFLY P2, R47, R48, R49, R50 ;  /* 0x0c000031302f7389 */ /* 0x0000640000040032 */
[----:B01----:R-:W-:Y:S01]  /*8690*/  ENDCOLLECTIVE ;  /* 0x000000000000791b */ /* 0x003fe20003800000 */
.L_x_1384:
[----:B------:R-:W-:-:S05]  /*86a0*/  FADD.FTZ R24, R24, R21 ;  /* 0x0000001518187221 */ /* 0x000fca0000010000 */
[----:B------:R-:W-:Y:S02]  /*86b0*/  MOV R48, R24 ;  /* 0x0000001800307202 */ /* 0x000fe40000000f00 */
[----:B------:R-:W-:Y:S02]  /*86c0*/  MOV R49, 0x4 ;  /* 0x0000000400317802 */ /* 0x000fe40000000f00 */
[----:B------:R-:W-:-:S07]  /*86d0*/  MOV R23, R47 ;  /* 0x0000002f00177202 */ /* 0x000fce0000000f00 */
[----:B------:R-:W-:Y:S05]  /*86e0*/  WARPSYNC.COLLECTIVE R45, `(.L_x_1385) ;  /* 0x000000002d087348 */ /* 0x000fea0003c00000 */
[----:B------:R0:W1:Y:S02]  /*86f0*/  SHFL.BFLY P2, R47, R48, R49, R50 ;  /* 0x0c000031302f7389 */ /* 0x0000640000040032 */
[----:B01----:R-:W-:Y:S01]  /*8700*/  ENDCOLLECTIVE ;  /* 0x000000000000791b */ /* 0x003fe20003800000 */
.L_x_1385:
[----:B------:R-:W-:-:S05]  /*8710*/  FADD.FTZ R23, R23, R22 ;  /* 0x0000001617177221 */ /* 0x000fca0000010000 */
[----:B------:R-:W-:Y:S02]  /*8720*/  MOV R48, R23 ;  /* 0x0000001700307202 */ /* 0x000fe40000000f00 */
[----:B------:R-:W-:-:S07]  /*8730*/  MOV R25, R47 ;  /* 0x0000002f00197202 */ /* 0x000fce0000000f00 */
[----:B------:R-:W-:Y:S05]  /*8740*/  WARPSYNC.COLLECTIVE R45, `(.L_x_1386) ;  /* 0x000000002d087348 */ /* 0x000fea0003c00000 */
[----:B------:R0:W1:Y:S02]  /*8750*/  SHFL.BFLY P2, R47, R48, R49, R50 ;  /* 0x0c000031302f7389 */ /* 0x0000640000040032 */
[----:B01----:R-:W-:Y:S01]  /*8760*/  ENDCOLLECTIVE ;  /* 0x000000000000791b */ /* 0x003fe20003800000 */
.L_x_1386:
[----:B------:R-:W-:-:S05]  /*8770*/  FADD.FTZ R25, R24, R25 ;  /* 0x0000001918197221 */ /* 0x000fca0000010000 */
[----:B------:R-:W-:Y:S02]  /*8780*/  MOV R48, R25 ;  /* 0x0000001900307202 */ /* 0x000fe40000000f00 */
[----:B------:R-:W-:Y:S02]  /*8790*/  MOV R49, 0x2 ;  /* 0x0000000200317802 */ /* 0x000fe40000000f00 */
[----:B------:R-:W-:-:S07]  /*87a0*/  MOV R26, R47 ;  /* 0x0000002f001a7202 */ /* 0x000fce0000000f00 */
[----:B------:R-:W-:Y:S05]  /*87b0*/  WARPSYNC.COLLECTIVE R45, `(.L_x_1387) ;  /* 0x000000002d087348 */ /* 0x000fea0003c00000 */
[----:B------:R0:W1:Y:S02]  /*87c0*/  SHFL.BFLY P2, R47, R48, R49, R50 ;  /* 0x0c000031302f7389 */ /* 0x0000640000040032 */
[----:B01----:R-:W-:Y:S01]  /*87d0*/  ENDCOLLECTIVE ;  /* 0x000000000000791b */ /* 0x003fe20003800000 */
.L_x_1387:
[----:B------:R-:W-:-:S05]  /*87e0*/  FADD.FTZ R26, R23, R26 ;  /* 0x0000001a171a7221 */ /* 0x000fca0000010000 */
[----:B------:R-:W-:Y:S02]  /*87f0*/  MOV R48, R26 ;  /* 0x0000001a00307202 */ /* 0x000fe40000000f00 */
[----:B------:R-:W-:-:S07]  /*8800*/  MOV R28, R47 ;  /* 0x0000002f001c7202 */ /* 0x000fce0000000f00 */
[----:B------:R-:W-:Y:S05]  /*8810*/  WARPSYNC.COLLECTIVE R45, `(.L_x_1388) ;  /* 0x000000002d087348 */ /* 0x000fea0003c00000 */
[----:B------:R0:W1:Y:S02]  /*8820*/  SHFL.BFLY P2, R47, R48, R49, R50 ;  /* 0x0c000031302f7389 */ /* 0x0000640000040032 */
[----:B01----:R-:W-:Y:S01]  /*8830*/  ENDCOLLECTIVE ;  /* 0x000000000000791b */ /* 0x003fe20003800000 */
.L_x_1388:
[----:B------:R-:W-:-:S05]  /*8840*/  FADD.FTZ R28, R25, R28 ;  /* 0x0000001c191c7221 */ /* 0x000fca0000010000 */
[----:B------:R-:W-:Y:S02]  /*8850*/  MOV R48, R28 ;  /* 0x0000001c00307202 */ /* 0x000fe40000000f00 */
[----:B------:R-:W-:Y:S02]  /*8860*/  MOV R49, 0x1 ;  /* 0x0000000100317802 */ /* 0x000fe40000000f00 */
[----:B------:R-:W-:-:S07]  /*8870*/  MOV R21, R47 ;  /* 0x0000002f00157202 */ /* 0x000fce0000000f00 */
[----:B------:R-:W-:Y:S05]  /*8880*/  WARPSYNC.COLLECTIVE R45, `(.L_x_1389) ;  /* 0x000000002d087348 */ /* 0x000fea0003c00000 */
[----:B------:R0:W1:Y:S02]  /*8890*/  SHFL.BFLY P2, R47, R48, R49, R50 ;  /* 0x0c000031302f7389 */ /* 0x0000640000040032 */
[----:B01----:R-:W-:Y:S01]  /*88a0*/  ENDCOLLECTIVE ;  /* 0x000000000000791b */ /* 0x003fe20003800000 */
.L_x_1389:
[----:B------:R-:W-:-:S05]  /*88b0*/  FADD.FTZ R21, R26, R21 ;  /* 0x000000151a157221 */ /* 0x000fca0000010000 */
[----:B------:R-:W-:Y:S02]  /*88c0*/  MOV R48, R21 ;  /* 0x0000001500307202 */ /* 0x000fe40000000f00 */
[----:B------:R-:W-:-:S07]  /*88d0*/  MOV R27, R47 ;  /* 0x0000002f001b7202 */ /* 0x000fce0000000f00 */
[----:B------:R-:W-:Y:S05]  /*88e0*/  WARPSYNC.COLLECTIVE R45, `(.L_x_1390) ;  /* 0x000000002d087348 */ /* 0x000fea0003c00000 */
[----:B------:R0:W1:Y:S02]  /*88f0*/  SHFL.BFLY P2, R47, R48, R49, R50 ;  /* 0x0c000031302f7389 */ /* 0x0000640000040032 */
[----:B01----:R-:W-:Y:S01]  /*8900*/  ENDCOLLECTIVE ;  /* 0x000000000000791b */ /* 0x003fe20003800000 */
.L_x_1390:
[----:B------:R-:W-:Y:S01]  /*8910*/  FADD.FTZ R27, R28, R27 ;  /* 0x0000001b1c1b7221 */ /* 0x000fe20000010000 */
[----:B------:R-:W-:Y:S01]  /*8920*/  MOV R30, R47 ;  /* 0x0000002f001e7202 */ /* 0x000fe20000000f00 */
[----:B------:R-:W-:Y:S06]  /*8930*/  BRA `(.L_x_1391) ;  /* 0xffffffec001c7947 */ /* 0x000fec000383ffff */
.L_x_1379:
[----:B------:R-:W-:Y:S01]  /*8940*/  BSSY B1, `(.L_x_1392) ;  /* 0x0000008000017945 */ /* 0x000fe20003800000 */
[----:B--2---:R-:W-:Y:S02]  /*8950*/  MOV R48, R21 ;  /* 0x0000001500307202 */ /* 0x004fe40000000f00 */
[----:B------:R-:W-:Y:S02]  /*8960*/  MOV R49, 0x8 ;  /* 0x0000000800317802 */ /* 0x000fe40000000f00 */
[----:B------:R-:W-:Y:S02]  /*8970*/  MOV R50, 0x101f ;  /* 0x0000101f00327802 */ /* 0x000fe40000000f00 */
[----:B------:R-:W-:-:S07]  /*8980*/  MOV R45, 0xffff ;  /* 0x0000ffff002d7802 */ /* 0x000fce0000000f00 */
[----:B01----:R-:W-:Y:S05]  /*8990*/  WARPSYNC.COLLECTIVE R45, `(.L_x_1393) ;  /* 0x000000002d087348 */ /* 0x003fea0003c00000 */
[----:B------:R2:W3:Y:S02]  /*89a0*/  SHFL.BFLY P2, R47, R48, R49, R50 ;  /* 0x0c000031302f7389 */ /* 0x0004e40000040032 */
[----:B0123--:R-:W-:Y:S01]  /*89b0*/  ENDCOLLECTIVE ;  /* 0x000000000000791b */ /* 0x00ffe20003800000 */
.L_x_1393:
[----:B------:R-:W-:Y:S05]  /*89c0*/  BSYNC B1 ;  /* 0x0000000000017941 */ /* 0x000fea0003800000 */
.L_x_1392:
[----:B------:R-:W-:Y:S01]  /*89d0*/  HFMA2.MMA R49, -RZ, RZ, 0, 4.76837158203125e-07 ;  /* 0x00000008ff317435 */ /* 0x000fe200000001ff */
[----:B------:R-:W-:Y:S02]  /*89e0*/  MOV R48, R26 ;  /* 0x0000001a00307202 */ /* 0x000fe40000000f00 */
[----:B------:R-:W-:Y:S02]  /*89f0*/  MOV R50, 0x101f ;  /* 0x0000101f00327802 */ /* 0x000fe40000000f00 */
[----:B------:R-:W-:Y:S02]  /*8a00*/  MOV R45, 0xffff ;  /* 0x0000ffff002d7802 */ /* 0x000fe40000000f00 */
[----:B------:R-:W-:-:S07]  /*8a10*/  MOV R28, R47 ;  /* 0x0000002f001c7202 */ /* 0x000fce0000000f00 */
[----:B------:R-:W-:Y:S05]  /*8a20*/  WARPSYNC.COLLECTIVE R45, `(.L_x_1394) ;  /* 0x000000002d087348 */ /* 0x000fea0003c00000 */
[----:B------:R0:W1:Y:S02]  /*8a30*/  SHFL.BFLY P2, R47, R48, R49, R50 ;  /* 0x0c000031302f7389 */ /* 0x0000640000040032 */
[----:B01----:R-:W-:Y:S01]  /*8a40*/  ENDCOLLECTIVE ;  /* 0x000000000000791b */ /* 0x003fe20003800000 */
.L_x_1394:
[----:B------:R-:W-:Y:S01]  /*8a50*/  FADD.FTZ R28, R28, R21 ;  /* 0x000000151c1c7221 */ /* 0x000fe20000010000 */
[----:B------:R-:W-:-:S04]  /*8a60*/  HFMA2.MMA R49, -RZ, RZ, 0, 2.384185791015625e-07 ;  /* 0x00000004ff317435 */ /* 0x000fc800000001ff */
[----:B------:R-:W-:Y:S02]  /*8a70*/  MOV R48, R28 ;  /* 0x0000001c00307202 */ /* 0x000fe40000000f00 */
[----:B------:R-:W-:-:S07]  /*8a80*/  MOV R27, R47 ;  /* 0x0000002f001b7202 */ /* 0x000fce0000000f00 */
[----:B------:R-:W-:Y:S05]  /*8a90*/  WARPSYNC.COLLECTIVE R45, `(.L_x_1395) ;  /* 0x000000002d087348 */ /* 0x000fea0003c00000 */
[----:B------:R0:W1:Y:S02]  /*8aa0*/  SHFL.BFLY P2, R47, R48, R49, R50 ;  /* 0x0c000031302f7389 */ /* 0x0000640000040032 */
[----:B01----:R-:W-:Y:S01]  /*8ab0*/  ENDCOLLECTIVE ;  /* 0x000000000000791b */ /* 0x003fe20003800000 */
.L_x_1395:
[----:B------:R-:W-:-:S05]  /*8ac0*/  FADD.FTZ R27, R27, R26 ;  /* 0x0000001a1b1b7221 */ /* 0x000fca0000010000 */
[----:B------:R-:W-:Y:S02]  /*8ad0*/  MOV R48, R27 ;  /* 0x0000001b00307202 */ /* 0x000fe40000000f00 */
[----:B------:R-:W-:-:S07]  /*8ae0*/  MOV R29, R47 ;  /* 0x0000002f001d7202 */ /* 0x000fce0000000f00 */
[----:B------:R-:W-:Y:S05]  /*8af0*/  WARPSYNC.COLLECTIVE R45, `(.L_x_1396) ;  /* 0x000000002d087348 */ /* 0x000fea0003c00000 */
[----:B------:R0:W1:Y:S02]  /*8b00*/  SHFL.BFLY P2, R47, R48, R49, R50 ;  /* 0x0c000031302f7389 */ /* 0x0000640000040032 */
[----:B01----:R-:W-:Y:S01]  /*8b10*/  ENDCOLLECTIVE ;  /* 0x000000000000791b */ /* 0x003fe20003800000 */
.L_x_1396:
[----:B------:R-:W-:Y:S01]  /*8b20*/  FADD.FTZ R29, R28, R29 ;  /* 0x0000001d1c1d7221 */ /* 0x000fe20000010000 */
[----:B------:R-:W-:-:S04]  /*8b30*/  HFMA2.MMA R49, -RZ, RZ, 0, 1.1920928955078125e-07 ;  /* 0x00000002ff317435 */ /* 0x000fc800000001ff */
[----:B------:R-:W-:Y:S02]  /*8b40*/  MOV R48, R29 ;  /* 0x0000001d00307202 */ /* 0x000fe40000000f00 */
[----:B------:R-:W-:-:S07]  /*8b50*/  MOV R30, R47 ;  /* 0x0000002f001e7202 */ /* 0x000fce0000000f00 */
[----:B------:R-:W-:Y:S05]  /*8b60*/  WARPSYNC.COLLECTIVE R45, `(.L_x_1397) ;  /* 0x000000002d087348 */ /* 0x000fea0003c00000 */
[----:B------:R0:W1:Y:S02]  /*8b70*/  SHFL.BFLY P2, R47, R48, R49, R50 ;  /* 0x0c000031302f7389 */ /* 0x0000640000040032 */
[----:B01----:R-:W-:Y:S01]  /*8b80*/  ENDCOLLECTIVE ;  /* 0x000000000000791b */ /* 0x003fe20003800000 */
.L_x_1397:
[----:B------:R-:W-:-:S05]  /*8b90*/  FADD.FTZ R30, R27, R30 ;  /* 0x0000001e1b1e7221 */ /* 0x000fca0000010000 */
[----:B------:R-:W-:Y:S02]  /*8ba0*/  MOV R48, R30 ;  /* 0x0000001e00307202 */ /* 0x000fe40000000f00 */
[----:B------:R-:W-:-:S07]  /*8bb0*/  MOV R32, R47 ;  /* 0x0000002f00207202 */ /* 0x000fce0000000f00 */
[----:B------:R-:W-:Y:S05]  /*8bc0*/  WARPSYNC.COLLECTIVE R45, `(.L_x_1398) ;  /* 0x000000002d087348 */ /* 0x000fea0003c00000 */
[----:B------:R0:W1:Y:S02]  /*8bd0*/  SHFL.BFLY P2, R47, R48, R49, R50 ;  /* 0x0c000031302f7389 */ /* 0x0000640000040032 */
[----:B01----:R-:W-:Y:S01]  /*8be0*/  ENDCOLLECTIVE ;  /* 0x000000000000791b */ /* 0x003fe20003800000 */
.L_x_1398:
[----:B------:R-:W-:Y:S01]  /*8bf0*/  FADD.FTZ R32, R29, R32 ;  /* 0x000000201d207221 */ /* 0x000fe20000010000 */
[----:B------:R-:W-:-:S04]  /*8c00*/  HFMA2.MMA R49, -RZ, RZ, 0, 5.9604644775390625e-08 ;  /* 0x00000001ff317435 */ /* 0x000fc800000001ff */
[----:B------:R-:W-:Y:S02]  /*8c10*/  MOV R48, R32 ;  /* 0x0000002000307202 */ /* 0x000fe40000000f00 */
[----:B------:R-:W-:-:S07]  /*8c20*/  MOV R21, R47 ;  /* 0x0000002f00157202 */ /* 0x000fce0000000f00 */
[----:B------:R-:W-:Y:S05]  /*8c30*/  WARPSYNC.COLLECTIVE R45, `(.L_x_1399) ;  /* 0x000000002d087348 */ /* 0x000fea0003c00000 */
[----:B------:R0:W1:Y:S02]  /*8c40*/  SHFL.BFLY P2, R47, R48, R49, R50 ;  /* 0x0c000031302f7389 */ /* 0x0000640000040032 */
[----:B01----:R-:W-:Y:S01]  /*8c50*/  ENDCOLLECTIVE ;  /* 0x000000000000791b */ /* 0x003fe20003800000 */
.L_x_1399:
[----:B------:R-:W-:-:S05]  /*8c60*/  FADD.FTZ R21, R30, R21 ;  /* 0x000000151e157221 */ /* 0x000fca0000010000 */
[----:B------:R-:W-:Y:S02]  /*8c70*/  MOV R48, R21 ;  /* 0x0000001500307202 */ /* 0x000fe40000000f00 */
[----:B------:R-:W-:-:S07]  /*8c80*/  MOV R31, R47 ;  /* 0x0000002f001f7202 */ /* 0x000fce0000000f00 */
[----:B------:R-:W-:Y:S05]  /*8c90*/  WARPSYNC.COLLECTIVE R45, `(.L_x_1400) ;  /* 0x000000002d087348 */ /* 0x000fea0003c00000 */
[----:B------:R0:W1:Y:S02]  /*8ca0*/  SHFL.BFLY P2, R47, R48, R49, R50 ;  /* 0x0c000031302f7389 */ /* 0x0000640000040032 */
[----:B01----:R-:W-:Y:S01]  /*8cb0*/  ENDCOLLECTIVE ;  /* 0x000000000000791b */ /* 0x003fe20003800000 */
.L_x_1400:
[----:B------:R-:W-:Y:S01]  /*8cc0*/  FADD.FTZ R31, R32, R31 ;  /* 0x0000001f201f7221 */ /* 0x000fe20000010000 */
[----:B------:R-:W-:Y:S01]  /*8cd0*/  MOV R26, R47 ;  /* 0x0000002f001a7202 */ /* 0x000fe20000000f00 */
[----:B------:R-:W-:Y:S06]  /*8ce0*/  BRA `(.L_x_1401) ;  /* 0xffffffe800e07947 */ /* 0x000fec000383ffff */
.L_x_1380:
[----:B------:R-:W-:Y:S01]  /*8cf0*/  BSSY B1, `(.L_x_1402) ;  /* 0x0000008000017945 */ /* 0x000fe20003800000 */
[----:B--2---:R-:W-:Y:S02]  /*8d00*/  MOV R48, R21 ;  /* 0x0000001500307202 */ /* 0x004fe40000000f00 */
[----:B------:R-:W-:Y:S02]  /*8d10*/  MOV R49, 0x8 ;  /* 0x0000000800317802 */ /* 0x000fe40000000f00 */
[----:B------:R-:W-:Y:S02]  /*8d20*/  MOV R50, 0x101f ;  /* 0x0000101f00327802 */ /* 0x000fe40000000f00 */
[----:B------:R-:W-:-:S07]  /*8d30*/  MOV R45, 0xffff ;  /* 0x0000ffff002d7802 */ /* 0x000fce0000000f00 */
[----:B01-3--:R-:W-:Y:S05]  /*8d40*/  WARPSYNC.COLLECTIVE R45, `(.L_x_1403) ;  /* 0x000000002d087348 */ /* 0x00bfea0003c00000 */
[----:B------:R2:W4:Y:S02]  /*8d50*/  SHFL.BFLY P2, R47, R48, R49, R50 ;  /* 0x0c000031302f7389 */ /* 0x0005240000040032 */
[----:B01234-:R-:W-:Y:S01]  /*8d60*/  ENDCOLLECTIVE ;  /* 0x000000000000791b */ /* 0x01ffe20003800000 */
.L_x_1403:
[----:B------:R-:W-:Y:S05]  /*8d70*/  BSYNC B1 ;  /* 0x0000000000017941 */ /* 0x000fea0003800000 */
.L_x_1402:
        /* <DEDUP_REMOVED lines=8> */
.L_x_1404:
[----:B------:R-:W-:Y:S01]  /*8e00*/  FADD.FTZ R28, R28, R21 ;  /* 0x000000151c1c7221 */ /* 0x000fe20000010000 */
[----:B------:R-:W-:-:S04]  /*8e10*/  HFMA2.MMA R49, -RZ, RZ, 0, 2.384185791015625e-07 ;  /* 0x00000004ff317435 */ /* 0x000fc800000001ff */
[----:B------:R-:W-:Y:S02]  /*8e20*/  MOV R48, R28 ;  /* 0x0000001c00307202 */ /* 0x000fe40000000f00 */
[----:B------:R-:W-:-:S07]  /*8e30*/  MOV R27, R47 ;  /* 0x0000002f001b7202 */ /* 0x000fce0000000f00 */
[----:B------:R-:W-:Y:S05]  /*8e40*/  WARPSYNC.COLLECTIVE R45, `(.L_x_1405) ;  /* 0x000000002d087348 */ /* 0x000fea0003c00000 */
[----:B------:R0:W1:Y:S02]  /*8e50*/  SHFL.BFLY P2, R47, R48, R49, R50 ;  /* 0x0c000031302f7389 */ /* 0x0000640000040032 */
[----:B01----:R-:W-:Y:S01]  /*8e60*/  ENDCOLLECTIVE ;  /* 0x000000000000791b */ /* 0x003fe20003800000 */
.L_x_1405:
[----:B------:R-:W-:-:S05]  /*8e70*/  FADD.FTZ R27, R27, R26 ;  /* 0x0000001a1b1b7221 */ /* 0x000fca0000010000 */
[----:B------:R-:W-:Y:S02]  /*8e80*/  MOV R48, R27 ;  /* 0x0000001b00307202 */ /* 0x000fe40000000f00 */
[----:B------:R-:W-:-:S07]  /*8e90*/  MOV R29, R47 ;  /* 0x0000002f001d7202 */ /* 0x000fce0000000f00 */
[----:B------:R-:W-:Y:S05]  /*8ea0*/  WARPSYNC.COLLECTIVE R45, `(.L_x_1406) ;  /* 0x000000002d087348 */ /* 0x000fea0003c00000 */
[----:B------:R0:W1:Y:S02]  /*8eb0*/  SHFL.BFLY P2, R47, R48, R49, R50 ;  /* 0x0c000031302f7389 */ /* 0x0000640000040032 */
[----:B01----:R-:W-:Y:S01]  /*8ec0*/  ENDCOLLECTIVE ;  /* 0x000000000000791b */ /* 0x003fe20003800000 */
.L_x_1406:
[----:B------:R-:W-:Y:S01]  /*8ed0*/  FADD.FTZ R29, R28, R29 ;  /* 0x0000001d1c1d7221 */ /* 0x000fe20000010000 */
[----:B------:R-:W-:-:S04]  /*8ee0*/  HFMA2.MMA R49, -RZ, RZ, 0, 1.1920928955078125e-07 ;  /* 0x00000002ff317435 */ /* 0x000fc800000001ff */
[----:B------:R-:W-:Y:S02]  /*8ef0*/  MOV R48, R29 ;  /* 0x0000001d00307202 */ /* 0x000fe40000000f00 */
[----:B------:R-:W-:-:S07]  /*8f00*/  MOV R30, R47 ;  /* 0x0000002f001e7202 */ /* 0x000fce0000000f00 */
[----:B------:R-:W-:Y:S05]  /*8f10*/  WARPSYNC.COLLECTIVE R45, `(.L_x_1407) ;  /* 0x000000002d087348 */ /* 0x000fea0003c00000 */
[----:B------:R0:W1:Y:S02]  /*8f20*/  SHFL.BFLY P2, R47, R48, R49, R50 ;  /* 0x0c000031302f7389 */ /* 0x0000640000040032 */
[----:B01----:R-:W-:Y:S01]  /*8f30*/  ENDCOLLECTIVE ;  /* 0x000000000000791b */ /* 0x003fe20003800000 */
.L_x_1407:
[----:B------:R-:W-:-:S05]  /*8f40*/  FADD.FTZ R30, R27, R30 ;  /* 0x0000001e1b1e7221 */ /* 0x000fca0000010000 */
[----:B------:R-:W-:Y:S02]  /*8f50*/  MOV R48, R30 ;  /* 0x0000001e00307202 */ /* 0x000fe40000000f00 */
[----:B------:R-:W-:-:S07]  /*8f60*/  MOV R32, R47 ;  /* 0x0000002f00207202 */ /* 0x000fce0000000f00 */
[----:B------:R-:W-:Y:S05]  /*8f70*/  WARPSYNC.COLLECTIVE R45, `(.L_x_1408) ;  /* 0x000000002d087348 */ /* 0x000fea0003c00000 */
[----:B------:R0:W1:Y:S02]  /*8f80*/  SHFL.BFLY P2, R47, R48, R49, R50 ;  /* 0x0c000031302f7389 */ /* 0x0000640000040032 */
[----:B01----:R-:W-:Y:S01]  /*8f90*/  ENDCOLLECTIVE ;  /* 0x000000000000791b */ /* 0x003fe20003800000 */
.L_x_1408:
[----:B------:R-:W-:Y:S01]  /*8fa0*/  FADD.FTZ R32, R29, R32 ;  /* 0x000000201d207221 */ /* 0x000fe20000010000 */
[----:B------:R-:W-:-:S04]  /*8fb0*/  HFMA2.MMA R49, -RZ, RZ, 0, 5.9604644775390625e-08 ;  /* 0x00000001ff317435 */ /* 0x000fc800000001ff */
[----:B------:R-:W-:Y:S02]  /*8fc0*/  MOV R48, R32 ;  /* 0x0000002000307202 */ /* 0x000fe40000000f00 */
[----:B------:R-:W-:-:S07]  /*8fd0*/  MOV R21, R47 ;  /* 0x0000002f00157202 */ /* 0x000fce0000000f00 */
[----:B------:R-:W-:Y:S05]  /*8fe0*/  WARPSYNC.COLLECTIVE R45, `(.L_x_1409) ;  /* 0x000000002d087348 */ /* 0x000fea0003c00000 */
[----:B------:R0:W1:Y:S02]  /*8ff0*/  SHFL.BFLY P2, R47, R48, R49, R50 ;  /* 0x0c000031302f7389 */ /* 0x0000640000040032 */
[----:B01----:R-:W-:Y:S01]  /*9000*/  ENDCOLLECTIVE ;  /* 0x000000000000791b */ /* 0x003fe20003800000 */
.L_x_1409:
[----:B------:R-:W-:-:S05]  /*9010*/  FADD.FTZ R21, R30, R21 ;  /* 0x000000151e157221 */ /* 0x000fca0000010000 */
[----:B------:R-:W-:Y:S02]  /*9020*/  MOV R48, R21 ;  /* 0x0000001500307202 */ /* 0x000fe40000000f00 */
[----:B------:R-:W-:-:S07]  /*9030*/  MOV R31, R47 ;  /* 0x0000002f001f7202 */ /* 0x000fce0000000f00 */
[----:B------:R-:W-:Y:S05]  /*9040*/  WARPSYNC.COLLECTIVE R45, `(.L_x_1410) ;  /* 0x000000002d087348 */ /* 0x000fea0003c00000 */
[----:B------:R0:W1:Y:S02]  /*9050*/  SHFL.BFLY P2, R47, R48, R49, R50 ;  /* 0x0c000031302f7389 */ /* 0x0000640000040032 */
[----:B01----:R-:W-:Y:S01]  /*9060*/  ENDCOLLECTIVE ;  /* 0x000000000000791b */ /* 0x003fe20003800000 */
.L_x_1410:
[----:B------:R-:W-:Y:S01]  /*9070*/  FADD.FTZ R31, R32, R31 ;  /* 0x0000001f201f7221 */ /* 0x000fe20000010000 */
[----:B------:R-:W-:Y:S01]  /*9080*/  MOV R26, R47 ;  /* 0x0000002f001a7202 */ /* 0x000fe20000000f00 */
[----:B------:R-:W-:Y:S06]  /*9090*/  BRA `(.L_x_1411) ;  /* 0xffffffe8009c7947 */ /* 0x000fec000383ffff */
.L_x_1381:
[----:B------:R-:W-:Y:S01]  /*90a0*/  BSSY B0, `(.L_x_1412) ;  /* 0x0000008000007945 */ /* 0x000fe20003800000 */
[----:B-1----:R-:W-:Y:S02]  /*90b0*/  MOV R48, R21 ;  /* 0x0000001500307202 */ /* 0x002fe40000000f00 */
[----:B------:R-:W-:Y:S02]  /*90c0*/  MOV R49, 0x8 ;  /* 0x0000000800317802 */ /* 0x000fe40000000f00 */
[----:B------:R-:W-:Y:S02]  /*90d0*/  MOV R50, 0x101f ;  /* 0x0000101f00327802 */ /* 0x000fe40000000f00 */
[----:B------:R-:W-:-:S07]  /*90e0*/  MOV R45, 0xffff ;  /* 0x0000ffff002d7802 */ /* 0x000fce0000000f00 */
[----:B0-2---:R-:W-:Y:S05]  /*90f0*/  WARPSYNC.COLLECTIVE R45, `(.L_x_1413) ;  /* 0x000000002d087348 */ /* 0x005fea0003c00000 */
[----:B------:R1:W3:Y:S02]  /*9100*/  SHFL.BFLY P2, R47, R48, R49, R50 ;  /* 0x0c000031302f7389 */ /* 0x0002e40000040032 */
[----:B0123--:R-:W-:Y:S01]  /*9110*/  ENDCOLLECTIVE ;  /* 0x000000000000791b */ /* 0x00ffe20003800000 */
.L_x_1413:
[----:B------:R-:W-:Y:S05]  /*9120*/  BSYNC B0 ;  /* 0x0000000000007941 */ /* 0x000fea0003800000 */
.L_x_1412:
[----:B------:R-:W-:Y:S01]  /*9130*/  HFMA2.MMA R49, -RZ, RZ, 0, 4.76837158203125e-07 ;  /* 0x00000008ff317435 */ /* 0x000fe200000001ff */
[----:B------:R-:W-:Y:S01]  /*9140*/  MOV R48, R22 ;  /* 0x0000001600307202 */ /* 0x000fe20000000f00 */
[----:B------:R-:W-:Y:S01]  /*9150*/  HFMA2.MMA R33, -RZ, RZ, 0, 0 ;  /* 0x00000000ff217435 */ /* 0x000fe200000001ff */
[----:B------:R-:W-:Y:S01]  /*9160*/  MOV R50, 0x101f ;  /* 0x0000101f00327802 */ /* 0x000fe20000000f00 */
[----:B------:R-:W-:Y:S01]  /*9170*/  HFMA2.MMA R41, -RZ, RZ, 0, 0 ;  /* 0x00000000ff297435 */ /* 0x000fe200000001ff */
[----:B------:R-:W-:Y:S02]  /*9180*/  MOV R45, 0xffff ;  /* 0x0000ffff002d7802 */ /* 0x000fe40000000f00 */
[----:B------:R-:W-:Y:S02]  /*9190*/  MOV R24, R47 ;  /* 0x0000002f00187202 */ /* 0x000fe40000000f00 */
[----:B------:R-:W-:-:S07]  /*91a0*/  @!P0 SHF.L.U32 R28, R36, 0x1, RZ ;  /* 0x00000001241c8819 */ /* 0x000fce00000006ff */
[----:B------:R-:W-:Y:S05]  /*91b0*/  WARPSYNC.COLLECTIVE R45, `(.L_x_1414) ;  /* 0x000000002d087348 */ /* 0x000fea0003c00000 */
[----:B------:R0:W1:Y:S02]  /*91c0*/  SHFL.BFLY P2, R47, R48, R49, R50 ;  /* 0x0c000031302f7389 */ /* 0x0000640000040032 */
[----:B01----:R-:W-:Y:S01]  /*91d0*/  ENDCOLLECTIVE ;  /* 0x000000000000791b */ /* 0x003fe20003800000 */
.L_x_1414:
[----:B------:R-:W-:Y:S01]  /*91e0*/  @!P0 IADD3 R25, R26, 0x14, RZ ;  /* 0x000000141a198810 */ /* 0x000fe20007ffe0ff */
[----:B------:R-:W-:Y:S01]  /*91f0*/  FADD.FTZ R24, R24, R21 ;  /* 0x0000001518187221 */ /* 0x000fe20000010000 */
[C---:B------:R-:W-:Y:S02]  /*9200*/  @!P0 LEA R30, R36.reuse, UR4, 0x7 ;  /* 0x00000004241e8c11 */ /* 0x040fe4000f8e38ff */
[----:B------:R-:W-:Y:S02]  /*9210*/  @!P0 LOP3.LUT R25, R25, R28, RZ, 0x3c, !PT ;  /* 0x0000001c19198212 */ /* 0x000fe400078e3cff */
[----:B------:R-:W-:Y:S02]  /*9220*/  MOV R29, RZ ;  /* 0x000000ff001d7202 */ /* 0x000fe40000000f00 */
[----:B------:R-:W-:Y:S01]  /*9230*/  @!P0 LEA R27, R25, R30, 0x2 ;  /* 0x0000001e191b8211 */ /* 0x000fe200078e10ff */
[----:B------:R-:W-:Y:S01]  /*9240*/  HFMA2.MMA R25, -RZ, RZ, 0, 0 ;  /* 0x00000000ff197435 */ /* 0x000fe200000001ff */
[----:B------:R-:W-:-:S02]  /*9250*/  @!P0 LEA R40, R36, UR4, 0x7 ;  /* 0x0000000424288c11 */ /* 0x000fc4000f8e38ff */
[----:B------:R-:W-:Y:S01]  /*9260*/  MOV R37, RZ ;  /* 0x000000ff00257202 */ /* 0x000fe20000000f00 */
[----:B------:R-:W-:Y:S01]  /*9270*/  HFMA2.MMA R49, -RZ, RZ, 0, 2.384185791015625e-07 ;  /* 0x00000004ff317435 */ /* 0x000fe200000001ff */
[----:B------:R-:W-:Y:S01]  /*9280*/  MOV R48, R24 ;  /* 0x0000001800307202 */ /* 0x000fe20000000f00 */
[----:B------:R0:W1:Y:S01]  /*9290*/  @!P0 LDS R28, [R27] ;  /* 0x000000001b1c8984 */ /* 0x0000620000000800 */
[C---:B------:R-:W-:Y:S02]  /*92a0*/  @!P0 SHF.L.U32 R44, R36.reuse, 0x1, RZ ;  /* 0x00000001242c8819 */ /* 0x040fe400000006ff */
[----:B------:R-:W-:Y:S01]  /*92b0*/  @!P0 LEA R46, R36, UR4, 0x7 ;  /* 0x00000004242e8c11 */ /* 0x000fe2000f8e38ff */
[----:B------:R0:W2:Y:S01]  /*92c0*/  @!P0 LDS R30, [R27+0x500] ;  /* 0x000500001b1e8984 */ /* 0x0000a20000000800 */
[----:B------:R-:W-:-:S07]  /*92d0*/  MOV R23, R47 ;  /* 0x0000002f00177202 */ /* 0x000fce0000000f00 */
[----:B012---:R-:W-:Y:S05]  /*92e0*/  WARPSYNC.COLLECTIVE R45, `(.L_x_1415) ;  /* 0x000000002d087348 */ /* 0x007fea0003c00000 */
[----:B------:R3:W4:Y:S02]  /*92f0*/  SHFL.BFLY P2, R47, R48, R49, R50 ;  /* 0x0c000031302f7389 */ /* 0x0007240000040032 */
[----:B01234-:R-:W-:Y:S01]  /*9300*/  ENDCOLLECTIVE ;  /* 0x000000000000791b */ /* 0x01ffe20003800000 */
.L_x_1415:
[----:B------:R-:W-:-:S05]  /*9310*/  FADD.FTZ R23, R23, R22 ;  /* 0x0000001617177221 */ /* 0x000fca0000010000 */
[----:B------:R-:W-:Y:S02]  /*9320*/  MOV R48, R23 ;  /* 0x0000001700307202 */ /* 0x000fe40000000f00 */
[----:B------:R-:W-:-:S07]  /*9330*/  MOV R21, R47 ;  /* 0x0000002f00157202 */ /* 0x000fce0000000f00 */
[----:B------:R-:W-:Y:S05]  /*9340*/  WARPSYNC.COLLECTIVE R45, `(.L_x_1416) ;  /* 0x000000002d087348 */ /* 0x000fea0003c00000 */
[----:B------:R0:W1:Y:S02]  /*9350*/  SHFL.BFLY P2, R47, R48, R49, R50 ;  /* 0x0c000031302f7389 */ /* 0x0000640000040032 */
[----:B01----:R-:W-:Y:S01]  /*9360*/  ENDCOLLECTIVE ;  /* 0x000000000000791b */ /* 0x003fe20003800000 */
.L_x_1416:
[----:B------:R-:W-:Y:S01]  /*9370*/  FADD.FTZ R21, R24, R21 ;  /* 0x0000001518157221 */ /* 0x000fe20000010000 */
[----:B------:R-:W-:Y:S02]  /*9380*/  @!P0 MOV R25, R28 ;  /* 0x0000001c00198202 */ /* 0x000fe40000000f00 */
[----:B------:R-:W-:Y:S01]  /*9390*/  @!P0 MOV R29, R30 ;  /* 0x0000001e001d8202 */ /* 0x000fe20000000f00 */
[----:B------:R-:W-:Y:S01]  /*93a0*/  HFMA2.MMA R49, -RZ, RZ, 0, 1.1920928955078125e-07 ;  /* 0x00000002ff317435 */ /* 0x000fe200000001ff */
[----:B------:R-:W-:Y:S02]  /*93b0*/  MOV R48, R21 ;  /* 0x0000001500307202 */ /* 0x000fe40000000f00 */
[----:B------:R-:W-:-:S08]  /*93c0*/  MOV R22, R47 ;  /* 0x0000002f00167202 */ /* 0x000fd00000000f00 */
[----:B------:R-:W-:Y:S05]  /*93d0*/  WARPSYNC.COLLECTIVE R45, `(.L_x_1417) ;  /* 0x000000002d087348 */ /* 0x000fea0003c00000 */
[----:B------:R0:W1:Y:S02]  /*93e0*/  SHFL.BFLY P2, R47, R48, R49, R50 ;  /* 0x0c000031302f7389 */ /* 0x0000640000040032 */
[----:B01----:R-:W-:Y:S01]  /*93f0*/  ENDCOLLECTIVE ;  /* 0x000000000000791b */ /* 0x003fe20003800000 */
.L_x_1417:
[----:B------:R-:W-:-:S05]  /*9400*/  FADD.FTZ R22, R23, R22 ;  /* 0x0000001617167221 */ /* 0x000fca0000010000 */
[----:B------:R-:W-:Y:S02]  /*9410*/  MOV R48, R22 ;  /* 0x0000001600307202 */ /* 0x000fe40000000f00 */
[----:B------:R-:W-:-:S07]  /*9420*/  MOV R24, R47 ;  /* 0x0000002f00187202 */ /* 0x000fce0000000f00 */
[----:B------:R-:W-:Y:S05]  /*9430*/  WARPSYNC.COLLECTIVE R45, `(.L_x_1418) ;  /* 0x000000002d087348 */ /* 0x000fea0003c00000 */
[----:B------:R0:W1:Y:S02]  /*9440*/  SHFL.BFLY P2, R47, R48, R49, R50 ;  /* 0x0c000031302f7389 */ /* 0x0000640000040032 */
[----:B01----:R-:W-:Y:S01]  /*9450*/  ENDCOLLECTIVE ;  /* 0x000000000000791b */ /* 0x003fe20003800000 */
.L_x_1418:
[----:B------:R-:W-:Y:S01]  /*9460*/  FADD.FTZ R27, R21, R24 ;  /* 0x00000018151b7221 */ /* 0x000fe20000010000 */
[----:B------:R-:W-:Y:S01]  /*9470*/  @!P0 SHF.L.U32 R24, R36, 0x1, RZ ;  /* 0x0000000124188819 */ /* 0x000fe200000006ff */
[----:B------:R-:W-:-:S03]  /*9480*/  HFMA2.MMA R49, -RZ, RZ, 0, 5.9604644775390625e-08 ;  /* 0x00000001ff317435 */ /* 0x000fc600000001ff */
[----:B------:R-:W-:Y:S02]  /*9490*/  MOV R48, R27 ;  /* 0x0000001b00307202 */ /* 0x000fe40000000f00 */
[----:B------:R-:W-:-:S07]  /*94a0*/  MOV R23, R47 ;  /* 0x0000002f00177202 */ /* 0x000fce0000000f00 */
[----:B------:R-:W-:Y:S05]  /*94b0*/  WARPSYNC.COLLECTIVE R45, `(.L_x_1419) ;  /* 0x000000002d087348 */ /* 0x000fea0003c00000 */
[----:B------:R0:W1:Y:S02]  /*94c0*/  SHFL.BFLY P2, R47, R48, R49, R50 ;  /* 0x0c000031302f7389 */ /* 0x0000640000040032 */
[----:B01----:R-:W-:Y:S01]  /*94d0*/  ENDCOLLECTIVE ;  /* 0x000000000000791b */ /* 0x003fe20003800000 */
.L_x_1419:
[----:B------:R-:W-:Y:S01]  /*94e0*/  FADD.FTZ R21, R22, R23 ;  /* 0x0000001716157221 */ /* 0x000fe20000010000 */
[----:B------:R-:W-:-:S04]  /*94f0*/  @!P0 IADD3 R23, R26, 0x28, RZ ;  /* 0x000000281a178810 */ /* 0x000fc80007ffe0ff */
[----:B------:R-:W-:-:S04]  /*9500*/  @!P0 LOP3.LUT R23, R23, R24, RZ, 0x3c, !PT ;  /* 0x0000001817178212 */ /* 0x000fc800078e3cff */
[----:B------:R-:W-:Y:S02]  /*9510*/  @!P0 LEA R23, R23, R40, 0x2 ;  /* 0x0000002817178211 */ /* 0x000fe400078e10ff */
[----:B------:R-:W-:-:S03]  /*9520*/  MOV R48, R21 ;  /* 0x0000001500307202 */ /* 0x000fc60000000f00 */
[----:B------:R0:W1:Y:S04]  /*9530*/  @!P0 LDS R24, [R23] ;  /* 0x0000000017188984 */ /* 0x0000680000000800 */
[----:B------:R0:W2:Y:S01]  /*9540*/  @!P0 LDS R31, [R23+0x500] ;  /* 0x00050000171f8984 */ /* 0x0000a20000000800 */
[----:B------:R-:W-:-:S07]  /*9550*/  MOV R28, R47 ;  /* 0x0000002f001c7202 */ /* 0x000fce0000000f00 */
[----:B012---:R-:W-:Y:S05]  /*9560*/  WARPSYNC.COLLECTIVE R45, `(.L_x_1420) ;  /* 0x000000002d087348 */ /* 0x007fea0003c00000 */
[----:B------:R3:W4:Y:S02]  /*9570*/  SHFL.BFLY P2, R47, R48, R49, R50 ;  /* 0x0c000031302f7389 */ /* 0x0007240000040032 */
[----:B01234-:R-:W-:Y:S01]  /*9580*/  ENDCOLLECTIVE ;  /* 0x000000000000791b */ /* 0x01ffe20003800000 */
.L_x_1420:
[----:B------:R-:W0:Y:S01]  /*9590*/  LDC.64 R22, c[0x0][0x218] ;  /* 0x00008600ff167b82 */ /* 0x000e220000000a00 */
[----:B------:R-:W-:Y:S01]  /*95a0*/  FADD.FTZ R27, R27, R28 ;  /* 0x0000001c1b1b7221 */ /* 0x000fe20000010000 */
[----:B------:R-:W-:Y:S01]  /*95b0*/  HFMA2.MMA R49, -RZ, RZ, 0, 4.76837158203125e-07 ;  /* 0x00000008ff317435 */ /* 0x000fe200000001ff */
[----:B------:R-:W-:Y:S02]  /*95c0*/  MOV R48, R25 ;  /* 0x0000001900307202 */ /* 0x000fe40000000f00 */
[----:B------:R-:W-:-:S08]  /*95d0*/  MOV R30, R47 ;  /* 0x0000002f001e7202 */ /* 0x000fd00000000f00 */
[----:B0-----:R-:W-:Y:S05]  /*95e0*/  WARPSYNC.COLLECTIVE R45, `(.L_x_1421) ;  /* 0x000000002d087348 */ /* 0x001fea0003c00000 */
[----:B------:R1:W2:Y:S02]  /*95f0*/  SHFL.BFLY P2, R47, R48, R49, R50 ;  /* 0x0c000031302f7389 */ /* 0x0002a40000040032 */
[----:B012---:R-:W-:Y:S01]  /*9600*/  ENDCOLLECTIVE ;  /* 0x000000000000791b */ /* 0x007fe20003800000 */
.L_x_1421:
[----:B------:R-:W-:Y:S01]  /*9610*/  FADD.FTZ R21, R21, R30 ;  /* 0x0000001e15157221 */ /* 0x000fe20000010000 */
[----:B------:R-:W-:Y:S02]  /*9620*/  @!P0 MOV R33, R24 ;  /* 0x0000001800218202 */ /* 0x000fe40000000f00 */
[----:B------:R-:W-:Y:S02]  /*9630*/  @!P0 MOV R37, R31 ;  /* 0x0000001f00258202 */ /* 0x000fe40000000f00 */
[----:B------:R-:W-:Y:S02]  /*9640*/  MOV R48, R29 ;  /* 0x0000001d00307202 */ /* 0x000fe40000000f00 */
[----:B------:R-:W-:-:S07]  /*9650*/  MOV R32, R47 ;  /* 0x0000002f00207202 */ /* 0x000fce0000000f00 */
[----:B------:R-:W-:Y:S05]  /*9660*/  WARPSYNC.COLLECTIVE R45, `(.L_x_1422) ;  /* 0x000000002d087348 */ /* 0x000fea0003c00000 */
[----:B------:R0:W1:Y:S02]  /*9670*/  SHFL.BFLY P2, R47, R48, R49, R50 ;  /* 0x0c000031302f7389 */ /* 0x0000640000040032 */
[----:B01----:R-:W-:Y:S01]  /*9680*/  ENDCOLLECTIVE ;  /* 0x000000000000791b */ /* 0x003fe20003800000 */
.L_x_1422:
[----:B------:R-:W-:Y:S01]  /*9690*/  FADD.FTZ R32, R32, R25 ;  /* 0x0000001920207221 */ /* 0x000fe20000010000 */
[----:B------:R-:W-:-:S04]  /*96a0*/  HFMA2.MMA R49, -RZ, RZ, 0, 2.384185791015625e-07 ;  /* 0x00000004ff317435 */ /* 0x000fc800000001ff */
[----:B------:R-:W-:Y:S02]  /*96b0*/  MOV R48, R32 ;  /* 0x0000002000307202 */ /* 0x000fe40000000f00 */
[----:B------:R-:W-:-:S07]  /*96c0*/  MOV R38, R47 ;  /* 0x0000002f00267202 */ /* 0x000fce0000000f00 */
[----:B------:R-:W-:Y:S05]  /*96d0*/  WARPSYNC.COLLECTIVE R45, `(.L_x_1423) ;  /* 0x000000002d087348 */ /* 0x000fea0003c00000 */
[----:B------:R0:W1:Y:S02]  /*96e0*/  SHFL.BFLY P2, R47, R48, R49, R50 ;  /* 0x0c000031302f7389 */ /* 0x0000640000040032 */
[----:B01----:R-:W-:Y:S01]  /*96f0*/  ENDCOLLECTIVE ;  /* 0x000000000000791b */ /* 0x003fe20003800000 */
.L_x_1423:
[----:B------:R-:W-:-:S05]  /*9700*/  FADD.FTZ R38, R38, R29 ;  /* 0x0000001d26267221 */ /* 0x000fca0000010000 */
[----:B------:R-:W-:Y:S02]  /*9710*/  MOV R48, R38 ;  /* 0x0000002600307202 */ /* 0x000fe40000000f00 */
[----:B------:R-:W-:-:S07]  /*9720*/  MOV R25, R47 ;  /* 0x0000002f00197202 */ /* 0x000fce0000000f00 */
[----:B------:R-:W-:Y:S05]  /*9730*/  WARPSYNC.COLLECTIVE R45, `(.L_x_1424) ;  /* 0x000000002d087348 */ /* 0x000fea0003c00000 */
[----:B------:R0:W1:Y:S02]  /*9740*/  SHFL.BFLY P2, R47, R48, R49, R50 ;  /* 0x0c000031302f7389 */ /* 0x0000640000040032 */
[----:B01----:R-:W-:Y:S01]  /*9750*/  ENDCOLLECTIVE ;  /* 0x000000000000791b */ /* 0x003fe20003800000 */
.L_x_1424:
[----:B------:R-:W-:Y:S01]  /*9760*/  FADD.FTZ R25, R32, R25 ;  /* 0x0000001920197221 */ /* 0x000fe20000010000 */
[----:B------:R-:W-:-:S04]  /*9770*/  HFMA2.MMA R49, -RZ, RZ, 0, 1.1920928955078125e-07 ;  /* 0x00000002ff317435 */ /* 0x000fc800000001ff */
[----:B------:R-:W-:Y:S02]  /*9780*/  MOV R48, R25 ;  /* 0x0000001900307202 */ /* 0x000fe40000000f00 */
[----:B------:R-:W-:-:S07]  /*9790*/  MOV R29, R47 ;  /* 0x0000002f001d7202 */ /* 0x000fce0000000f00 */
[----:B------:R-:W-:Y:S05]  /*97a0*/  WARPSYNC.COLLECTIVE R45, `(.L_x_1425) ;  /* 0x000000002d087348 */ /* 0x000fea0003c00000 */
[----:B------:R0:W1:Y:S02]  /*97b0*/  SHFL.BFLY P2, R47, R48, R49, R50 ;  /* 0x0c000031302f7389 */ /* 0x0000640000040032 */
[----:B01----:R-:W-:Y:S01]  /*97c0*/  ENDCOLLECTIVE ;  /* 0x000000000000791b */ /* 0x003fe20003800000 */
.L_x_1425:
[----:B------:R-:W-:-:S05]  /*97d0*/  FADD.FTZ R29, R38, R29 ;  /* 0x0000001d261d7221 */ /* 0x000fca0000010000 */
[----:B------:R-:W-:Y:S02]  /*97e0*/  MOV R48, R29 ;  /* 0x0000001d00307202 */ /* 0x000fe40000000f00 */
[----:B------:R-:W-:-:S07]  /*97f0*/  MOV R32, R47 ;  /* 0x0000002f00207202 */ /* 0x000fce0000000f00 */
[----:B------:R-:W-:Y:S05]  /*9800*/  WARPSYNC.COLLECTIVE R45, `(.L_x_1426) ;  /* 0x000000002d087348 */ /* 0x000fea0003c00000 */
[----:B------:R0:W1:Y:S02]  /*9810*/  SHFL.BFLY P2, R47, R48, R49, R50 ;  /* 0x0c000031302f7389 */ /* 0x0000640000040032 */
[----:B01----:R-:W-:Y:S01]  /*9820*/  ENDCOLLECTIVE ;  /* 0x000000000000791b */ /* 0x003fe20003800000 */
.L_x_1426:
[----:B------:R-:W-:Y:S01]  /*9830*/  FADD.FTZ R32, R25, R32 ;  /* 0x0000002019207221 */ /* 0x000fe20000010000 */
[----:B------:R-:W-:-:S04]  /*9840*/  @!P0 IADD3 R25, R26, 0x3c, RZ ;  /* 0x0000003c1a198810 */ /* 0x000fc80007ffe0ff */
[----:B------:R-:W-:-:S04]  /*9850*/  @!P0 LOP3.LUT R25, R25, R44, RZ, 0x3c, !PT ;  /* 0x0000002c19198212 */ /* 0x000fc800078e3cff */
[----:B------:R-:W-:Y:S01]  /*9860*/  @!P0 LEA R39, R25, R46, 0x2 ;  /* 0x0000002e19278211 */ /* 0x000fe200078e10ff */
[----:B------:R-:W-:Y:S01]  /*9870*/  HFMA2.MMA R49, -RZ, RZ, 0, 5.9604644775390625e-08 ;  /* 0x00000001ff317435 */ /* 0x000fe200000001ff */
[----:B------:R-:W-:Y:S01]  /*9880*/  MOV R48, R32 ;  /* 0x0000002000307202 */ /* 0x000fe20000000f00 */
[----:B------:R-:W0:Y:S02]  /*9890*/  LDC.64 R24, c[0x0][0x220] ;  /* 0x00008800ff187b82 */ /* 0x000e240000000a00 */
[----:B------:R1:W2:Y:S04]  /*98a0*/  @!P0 LDS R43, [R39] ;  /* 0x00000000272b8984 */ /* 0x0002a80000000800 */
[----:B------:R1:W3:Y:S01]  /*98b0*/  @!P0 LDS R44, [R39+0x500] ;  /* 0x00050000272c8984 */ /* 0x0002e20000000800 */
[----:B------:R-:W-:-:S07]  /*98c0*/  MOV R38, R47 ;  /* 0x0000002f00267202 */ /* 0x000fce0000000f00 */
[----:B0123--:R-:W-:Y:S05]  /*98d0*/  WARPSYNC.COLLECTIVE R45, `(.L_x_1427) ;  /* 0x000000002d087348 */ /* 0x00ffea0003c00000 */
[----:B------:R4:W0:Y:S02]  /*98e0*/  SHFL.BFLY P2, R47, R48, R49, R50 ;  /* 0x0c000031302f7389 */ /* 0x0008240000040032 */
[----:B01234-:R-:W-:Y:S01]  /*98f0*/  ENDCOLLECTIVE ;  /* 0x000000000000791b */ /* 0x01ffe20003800000 */
.L_x_1427:
[----:B------:R-:W-:Y:S01]  /*9900*/  FADD.FTZ R38, R29, R38 ;  /* 0x000000261d267221 */ /* 0x000fe20000010000 */
[----:B------:R-:W-:-:S04]  /*9910*/  HFMA2.MMA R39, -RZ, RZ, 0, 0 ;  /* 0x00000000ff277435 */ /* 0x000fc800000001ff */
[----:B------:R-:W-:Y:S02]  /*9920*/  MOV R48, R38 ;  /* 0x0000002600307202 */ /* 0x000fe40000000f00 */
[----:B------:R-:W-:-:S07]  /*9930*/  MOV R29, R47 ;  /* 0x0000002f001d7202 */ /* 0x000fce0000000f00 */
[----:B------:R-:W-:Y:S05]  /*9940*/  WARPSYNC.COLLECTIVE R45, `(.L_x_1428) ;  /* 0x000000002d087348 */ /* 0x000fea0003c00000 */
[----:B------:R0:W1:Y:S02]  /*9950*/  SHFL.BFLY P2, R47, R48, R49, R50 ;  /* 0x0c000031302f7389 */ /* 0x0000640000040032 */
[----:B01----:R-:W-:Y:S01]  /*9960*/  ENDCOLLECTIVE ;  /* 0x000000000000791b */ /* 0x003fe20003800000 */
.L_x_1428:
[----:B------:R-:W-:Y:S02]  /*9970*/  @!P0 MOV R39, R43 ;  /* 0x0000002b00278202 */ /* 0x000fe40000000f00 */
[----:B------:R-:W-:Y:S02]  /*9980*/  IADD3 R43, R26, R19, RZ ;  /* 0x000000131a2b7210 */ /* 0x000fe40007ffe0ff */
[----:B------:R-:W-:Y:S02]  /*9990*/  @!P0 MOV R41, R44 ;  /* 0x0000002c00298202 */ /* 0x000fe40000000f00 */
[----:B------:R-:W-:Y:S01]  /*99a0*/  ISETP.NE.AND P0, PT, R36, RZ, PT ;  /* 0x000000ff2400720c */ /* 0x000fe20003f05270 */
[C---:B------:R-:W-:Y:S01]  /*99b0*/  IMAD.WIDE R22, R43.reuse, 0x2, R22 ;  /* 0x000000022b167825 */ /* 0x040fe200078e0216 */
[----:B------:R-:W-:Y:S01]  /*99c0*/  HFMA2.MMA R49, -RZ, RZ, 0, 4.76837158203125e-07 ;  /* 0x00000008ff317435 */ /* 0x000fe200000001ff */
[----:B------:R-:W-:Y:S02]  /*99d0*/  MOV R48, R33 ;  /* 0x0000002100307202 */ /* 0x000fe40000000f00 */
[----:B------:R-:W-:Y:S01]  /*99e0*/  IMAD.WIDE R24, R43, 0x2, R24 ;  /* 0x000000022b187825 */ /* 0x000fe200078e0218 */
[----:B------:R-:W-:-:S07]  /*99f0*/  MOV R31, R47 ;  /* 0x0000002f001f7202 */ /* 0x000fce0000000f00 */
[----:B------:R-:W-:Y:S05]  /*9a00*/  WARPSYNC.COLLECTIVE R45, `(.L_x_1429) ;  /* 0x000000002d087348 */ /* 0x000fea0003c00000 */
[----:B------:R0:W1:Y:S02]  /*9a10*/  SHFL.BFLY P2, R47, R48, R49, R50 ;  /* 0x0c000031302f7389 */ /* 0x0000640000040032 */
[----:B01----:R-:W-:Y:S01]  /*9a20*/  ENDCOLLECTIVE ;  /* 0x000000000000791b */ /* 0x003fe20003800000 */
.L_x_1429:
[----:B------:R-:W-:Y:S02]  /*9a30*/  @!P0 F2FP.BF16.F32.PACK_AB R26, RZ, R27 ;  /* 0x0000001bff1a823e */ /* 0x000fe400000010ff */
[----:B------:R-:W-:Y:S01]  /*9a40*/  @!P0 F2FP.BF16.F32.PACK_AB R27, RZ, R21 ;  /* 0x00000015ff1b823e */ /* 0x000fe200000010ff */
[----:B------:R-:W-:Y:S01]  /*9a50*/  FADD.FTZ R21, R32, R29 ;  /* 0x0000001d20157221 */ /* 0x000fe20000010000 */
[----:B------:R-:W-:Y:S01]  /*9a60*/  PRMT R30, R26, 0x7610, R30 ;  /* 0x000076101a1e7816 */ /* 0x000fe2000000001e */
[----:B------:R-:W-:Y:S01]  /*9a70*/  FADD.FTZ R26, R38, R31 ;  /* 0x0000001f261a7221 */ /* 0x000fe20000010000 */
[----:B------:R-:W-:Y:S02]  /*9a80*/  PRMT R43, R27, 0x7610, R43 ;  /* 0x000076101b2b7816 */ /* 0x000fe4000000002b */
[----:B------:R-:W-:Y:S01]  /*9a90*/  @!P0 F2FP.BF16.F32.PACK_AB R21, RZ, R21 ;  /* 0x00000015ff15823e */ /* 0x000fe200000010ff */
[----:B------:R0:W-:Y:S01]  /*9aa0*/  @!P0 STG.E.U16 desc[UR8][R22.64], R30 ;  /* 0x0000001e16008986 */ /* 0x0001e2000c101508 */
[----:B------:R-:W-:-:S02]  /*9ab0*/  @!P0 F2FP.BF16.F32.PACK_AB R26, RZ, R26 ;  /* 0x0000001aff1a823e */ /* 0x000fc400000010ff */
[----:B------:R-:W-:Y:S01]  /*9ac0*/  PRMT R29, R21, 0x7610, R29 ;  /* 0x00007610151d7816 */ /* 0x000fe2000000001d */
[----:B------:R0:W-:Y:S01]  /*9ad0*/  @!P0 STG.E.U16 desc[UR8][R24.64], R43 ;  /* 0x0000002b18008986 */ /* 0x0001e2000c101508 */
[----:B------:R-:W-:Y:S02]  /*9ae0*/  MOV R48, R37 ;  /* 0x0000002500307202 */ /* 0x000fe40000000f00 */
[----:B------:R-:W-:Y:S01]  /*9af0*/  PRMT R31, R26, 0x7610, R31 ;  /* 0x000076101a1f7816 */ /* 0x000fe2000000001f */
[----:B------:R0:W-:Y:S04]  /*9b00*/  @!P0 STG.E.U16 desc[UR8][R22.64+0x28], R29 ;  /* 0x0000281d16008986 */ /* 0x0001e8000c101508 */
[----:B------:R0:W-:Y:S01]  /*9b10*/  @!P0 STG.E.U16 desc[UR8][R24.64+0x28], R31 ;  /* 0x0000281f18008986 */ /* 0x0001e2000c101508 */
[----:B------:R-:W-:-:S07]  /*9b20*/  MOV R40, R47 ;  /* 0x0000002f00287202 */ /* 0x000fce0000000f00 */
[----:B0-----:R-:W-:Y:S05]  /*9b30*/  WARPSYNC.COLLECTIVE R45, `(.L_x_1430) ;  /* 0x000000002d087348 */ /* 0x001fea0003c00000 */
[----:B------:R1:W2:Y:S02]  /*9b40*/  SHFL.BFLY P2, R47, R48, R49, R50 ;  /* 0x0c000031302f7389 */ /* 0x0002a40000040032 */
[----:B012---:R-:W-:Y:S01]  /*9b50*/  ENDCOLLECTIVE ;  /* 0x000000000000791b */ /* 0x007fe20003800000 */
.L_x_1430:
[----:B------:R-:W-:Y:S01]  /*9b60*/  FADD.FTZ R40, R40, R33 ;  /* 0x0000002128287221 */ /* 0x000fe20000010000 */
[----:B------:R-:W-:-:S04]  /*9b70*/  HFMA2.MMA R49, -RZ, RZ, 0, 2.384185791015625e-07 ;  /* 0x00000004ff317435 */ /* 0x000fc800000001ff */
[----:B------:R-:W-:Y:S02]  /*9b80*/  MOV R48, R40 ;  /* 0x0000002800307202 */ /* 0x000fe40000000f00 */
[----:B------:R-:W-:-:S07]  /*9b90*/  MOV R42, R47 ;  /* 0x0000002f002a7202 */ /* 0x000fce0000000f00 */
[----:B------:R-:W-:Y:S05]  /*9ba0*/  WARPSYNC.COLLECTIVE R45, `(.L_x_1431) ;  /* 0x000000002d087348 */ /* 0x000fea0003c00000 */
[----:B------:R0:W1:Y:S02]  /*9bb0*/  SHFL.BFLY P2, R47, R48, R49, R50 ;  /* 0x0c000031302f7389 */ /* 0x0000640000040032 */
[----:B01----:R-:W-:Y:S01]  /*9bc0*/  ENDCOLLECTIVE ;  /* 0x000000000000791b */ /* 0x003fe20003800000 */
.L_x_1431:
[----:B------:R-:W-:-:S05]  /*9bd0*/  FADD.FTZ R42, R42, R37 ;  /* 0x000000252a2a7221 */ /* 0x000fca0000010000 */
[----:B------:R-:W-:Y:S02]  /*9be0*/  MOV R48, R42 ;  /* 0x0000002a00307202 */ /* 0x000fe40000000f00 */
[----:B------:R-:W-:-:S07]  /*9bf0*/  MOV R33, R47 ;  /* 0x0000002f00217202 */ /* 0x000fce0000000f00 */
[----:B------:R-:W-:Y:S05]  /*9c00*/  WARPSYNC.COLLECTIVE R45, `(.L_x_1432) ;  /* 0x000000002d087348 */ /* 0x000fea0003c00000 */
[----:B------:R0:W1:Y:S02]  /*9c10*/  SHFL.BFLY P2, R47, R48, R49, R50 ;  /* 0x0c000031302f7389 */ /* 0x0000640000040032 */
[----:B01----:R-:W-:Y:S01]  /*9c20*/  ENDCOLLECTIVE ;  /* 0x000000000000791b */ /* 0x003fe20003800000 */
.L_x_1432:
[----:B------:R-:W-:Y:S01]  /*9c30*/  FADD.FTZ R33, R40, R33 ;  /* 0x0000002128217221 */ /* 0x000fe20000010000 */
[----:B------:R-:W-:-:S04]  /*9c40*/  HFMA2.MMA R49, -RZ, RZ, 0, 1.1920928955078125e-07 ;  /* 0x00000002ff317435 */ /* 0x000fc800000001ff */
[----:B------:R-:W-:Y:S02]  /*9c50*/  MOV R48, R33 ;  /* 0x0000002100307202 */ /* 0x000fe40000000f00 */
[----:B------:R-:W-:-:S07]  /*9c60*/  MOV R37, R47 ;  /* 0x0000002f00257202 */ /* 0x000fce0000000f00 */
[----:B------:R-:W-:Y:S05]  /*9c70*/  WARPSYNC.COLLECTIVE R45, `(.L_x_1433) ;  /* 0x000000002d087348 */ /* 0x000fea0003c00000 */
[----:B------:R0:W1:Y:S02]  /*9c80*/  SHFL.BFLY P2, R47, R48, R49, R50 ;  /* 0x0c000031302f7389 */ /* 0x0000640000040032 */
[----:B01----:R-:W-:Y:S01]  /*9c90*/  ENDCOLLECTIVE ;  /* 0x000000000000791b */ /* 0x003fe20003800000 */
.L_x_1433:
[----:B------:R-:W-:-:S05]  /*9ca0*/  FADD.FTZ R37, R42, R37 ;  /* 0x000000252a257221 */ /* 0x000fca0000010000 */
[----:B------:R-:W-:Y:S02]  /*9cb0*/  MOV R48, R37 ;  /* 0x0000002500307202 */ /* 0x000fe40000000f00 */
[----:B------:R-:W-:-:S07]  /*9cc0*/  MOV R40, R47 ;  /* 0x0000002f00287202 */ /* 0x000fce0000000f00 */
[----:B------:R-:W-:Y:S05]  /*9cd0*/  WARPSYNC.COLLECTIVE R45, `(.L_x_1434) ;  /* 0x000000002d087348 */ /* 0x000fea0003c00000 */
[----:B------:R0:W1:Y:S02]  /*9ce0*/  SHFL.BFLY P2, R47, R48, R49, R50 ;  /* 0x0c000031302f7389 */ /* 0x0000640000040032 */
[----:B01----:R-:W-:Y:S01]  /*9cf0*/  ENDCOLLECTIVE ;  /* 0x000000000000791b */ /* 0x003fe20003800000 */
.L_x_1434:
[----:B------:R-:W-:Y:S01]  /*9d00*/  FADD.FTZ R40, R33, R40 ;  /* 0x0000002821287221 */ /* 0x000fe20000010000 */
[----:B------:R-:W-:-:S04]  /*9d10*/  HFMA2.MMA R49, -RZ, RZ, 0, 5.9604644775390625e-08 ;  /* 0x00000001ff317435 */ /* 0x000fc800000001ff */
[----:B------:R-:W-:Y:S02]  /*9d20*/  MOV R48, R40 ;  /* 0x0000002800307202 */ /* 0x000fe40000000f00 */
[----:B------:R-:W-:-:S07]  /*9d30*/  MOV R42, R47 ;  /* 0x0000002f002a7202 */ /* 0x000fce0000000f00 */
[----:B------:R-:W-:Y:S05]  /*9d40*/  WARPSYNC.COLLECTIVE R45, `(.L_x_1435) ;  /* 0x000000002d087348 */ /* 0x000fea0003c00000 */
[----:B------:R0:W1:Y:S02]  /*9d50*/  SHFL.BFLY P2, R47, R48, R49, R50 ;  /* 0x0c000031302f7389 */ /* 0x0000640000040032 */
[----:B01----:R-:W-:Y:S01]  /*9d60*/  ENDCOLLECTIVE ;  /* 0x000000000000791b */ /* 0x003fe20003800000 */
.L_x_1435:
[----:B------:R-:W-:-:S05]  /*9d70*/  FADD.FTZ R37, R37, R42 ;  /* 0x0000002a25257221 */ /* 0x000fca0000010000 */
[----:B------:R-:W-:Y:S02]  /*9d80*/  MOV R48, R37 ;  /* 0x0000002500307202 */ /* 0x000fe40000000f00 */
[----:B------:R-:W-:-:S07]  /*9d90*/  MOV R33, R47 ;  /* 0x0000002f00217202 */ /* 0x000fce0000000f00 */
[----:B------:R-:W-:Y:S05]  /*9da0*/  WARPSYNC.COLLECTIVE R45, `(.L_x_1436) ;  /* 0x000000002d087348 */ /* 0x000fea0003c00000 */
[----:B------:R0:W1:Y:S02]  /*9db0*/  SHFL.BFLY P2, R47, R48, R49, R50 ;  /* 0x0c000031302f7389 */ /* 0x0000640000040032 */
[----:B01----:R-:W-:Y:S01]  /*9dc0*/  ENDCOLLECTIVE ;  /* 0x000000000000791b */ /* 0x003fe20003800000 */
.L_x_1436:
[----:B------:R-:W-:-:S05]  /*9dd0*/  FADD.FTZ R27, R40, R33 ;  /* 0x00000021281b7221 */ /* 0x000fca0000010000 */
[----:B------:R-:W-:-:S05]  /*9de0*/  @!P0 F2FP.BF16.F32.PACK_AB R27, RZ, R27 ;  /* 0x0000001bff1b823e */ /* 0x000fca00000010ff */
[----:B------:R0:W-:Y:S01]  /*9df0*/  @!P0 STG.E.U16 desc[UR8][R22.64+0x50], R27 ;  /* 0x0000501b16008986 */ /* 0x0001e2000c101508 */
[----:B------:R-:W-:Y:S01]  /*9e00*/  HFMA2.MMA R49, -RZ, RZ, 0, 4.76837158203125e-07 ;  /* 0x00000008ff317435 */ /* 0x000fe200000001ff */
[----:B------:R-:W-:Y:S02]  /*9e10*/  MOV R48, R39 ;  /* 0x0000002700307202 */ /* 0x000fe40000000f00 */
[----:B------:R-:W-:-:S08]  /*9e20*/  MOV R42, R47 ;  /* 0x0000002f002a7202 */ /* 0x000fd00000000f00 */
[----:B0-----:R-:W-:Y:S05]  /*9e30*/  WARPSYNC.COLLECTIVE R45, `(.L_x_1437) ;  /* 0x000000002d087348 */ /* 0x001fea0003c00000 */
[----:B------:R1:W2:Y:S02]  /*9e40*/  SHFL.BFLY P2, R47, R48, R49, R50 ;  /* 0x0c000031302f7389 */ /* 0x0002a40000040032 */
[----:B012---:R-:W-:Y:S01]  /*9e50*/  ENDCOLLECTIVE ;  /* 0x000000000000791b */ /* 0x007fe20003800000 */
.L_x_1437:
        /* <DEDUP_REMOVED lines=8> */
.L_x_1438:
[----:B------:R-:W-:Y:S01]  /*9ee0*/  FADD.FTZ R46, R46, R39 ;  /* 0x000000272e2e7221 */ /* 0x000fe20000010000 */
[----:B------:R-:W-:-:S04]  /*9ef0*/  HFMA2.MMA R49, -RZ, RZ, 0, 2.384185791015625e-07 ;  /* 0x00000004ff317435 */ /* 0x000fc800000001ff */
[----:B------:R-:W-:Y:S02]  /*9f00*/  MOV R48, R46 ;  /* 0x0000002e00307202 */ /* 0x000fe40000000f00 */
[----:B------:R-:W-:-:S07]  /*9f10*/  MOV R44, R47 ;  /* 0x0000002f002c7202 */ /* 0x000fce0000000f00 */
[----:B------:R-:W-:Y:S05]  /*9f20*/  WARPSYNC.COLLECTIVE R45, `(.L_x_1439) ;  /* 0x000000002d087348 */ /* 0x000fea0003c00000 */
[----:B------:R0:W1:Y:S02]  /*9f30*/  SHFL.BFLY P2, R47, R48, R49, R50 ;  /* 0x0c000031302f7389 */ /* 0x0000640000040032 */
[----:B01----:R-:W-:Y:S01]  /*9f40*/  ENDCOLLECTIVE ;  /* 0x000000000000791b */ /* 0x003fe20003800000 */
.L_x_1439:
[----:B------:R-:W-:-:S05]  /*9f50*/  FADD.FTZ R44, R44, R41 ;  /* 0x000000292c2c7221 */ /* 0x000fca0000010000 */
[----:B------:R-:W-:Y:S02]  /*9f60*/  MOV R48, R44 ;  /* 0x0000002c00307202 */ /* 0x000fe40000000f00 */
[----:B------:R-:W-:-:S07]  /*9f70*/  MOV R39, R47 ;  /* 0x0000002f00277202 */ /* 0x000fce0000000f00 */
[----:B------:R-:W-:Y:S05]  /*9f80*/  WARPSYNC.COLLECTIVE R45, `(.L_x_1440) ;  /* 0x000000002d087348 */ /* 0x000fea0003c00000 */
[----:B------:R0:W1:Y:S02]  /*9f90*/  SHFL.BFLY P2, R47, R48, R49, R50 ;  /* 0x0c000031302f7389 */ /* 0x0000640000040032 */
[----:B01----:R-:W-:Y:S01]  /*9fa0*/  ENDCOLLECTIVE ;  /* 0x000000000000791b */ /* 0x003fe20003800000 */
.L_x_1440:
[----:B------:R-:W-:Y:S01]  /*9fb0*/  FADD.FTZ R39, R46, R39 ;  /* 0x000000272e277221 */ /* 0x000fe20000010000 */
[----:B------:R-:W-:-:S04]  /*9fc0*/  HFMA2.MMA R49, -RZ, RZ, 0, 1.1920928955078125e-07 ;  /* 0x00000002ff317435 */ /* 0x000fc800000001ff */
[----:B------:R-:W-:Y:S02]  /*9fd0*/  MOV R48, R39 ;  /* 0x0000002700307202 */ /* 0x000fe40000000f00 */
[----:B------:R-:W-:-:S07]  /*9fe0*/  MOV R41, R47 ;  /* 0x0000002f00297202 */ /* 0x000fce0000000f00 */
[----:B------:R-:W-:Y:S05]  /*9ff0*/  WARPSYNC.COLLECTIVE R45, `(.L_x_1441) ;  /* 0x000000002d087348 */ /* 0x000fea0003c00000 */
[----:B------:R0:W1:Y:S02]  /*a000*/  SHFL.BFLY P2, R47, R48, R49, R50 ;  /* 0x0c000031302f7389 */ /* 0x0000640000040032 */
[----:B01----:R-:W-:Y:S01]  /*a010*/  ENDCOLLECTIVE ;  /* 0x000000000000791b */ /* 0x003fe20003800000 */
.L_x_1441:
[----:B------:R-:W-:-:S05]  /*a020*/  FADD.FTZ R41, R44, R41 ;  /* 0x000000292c297221 */ /* 0x000fca0000010000 */
[----:B------:R-:W-:Y:S02]  /*a030*/  MOV R48, R41 ;  /* 0x0000002900307202 */ /* 0x000fe40000000f00 */
[----:B------:R-:W-:-:S07]  /*a040*/  MOV R46, R47 ;  /* 0x0000002f002e7202 */ /* 0x000fce0000000f00 */
[----:B------:R-:W-:Y:S05]  /*a050*/  WARPSYNC.COLLECTIVE R45, `(.L_x_1442) ;  /* 0x000000002d087348 */ /* 0x000fea0003c00000 */
[----:B------:R0:W1:Y:S02]  /*a060*/  SHFL.BFLY P2, R47, R48, R49, R50 ;  /* 0x0c000031302f7389 */ /* 0x0000640000040032 */
[----:B01----:R-:W-:Y:S01]  /*a070*/  ENDCOLLECTIVE ;  /* 0x000000000000791b */ /* 0x003fe20003800000 */
.L_x_1442:
[----:B------:R-:W-:Y:S01]  /*a080*/  FADD.FTZ R39, R39, R46 ;  /* 0x0000002e27277221 */ /* 0x000fe20000010000 */
[----:B------:R-:W-:-:S04]  /*a090*/  HFMA2.MMA R49, -RZ, RZ, 0, 5.9604644775390625e-08 ;  /* 0x00000001ff317435 */ /* 0x000fc800000001ff */
[----:B------:R-:W-:Y:S02]  /*a0a0*/  MOV R48, R39 ;  /* 0x0000002700307202 */ /* 0x000fe40000000f00 */
[----:B------:R-:W-:-:S07]  /*a0b0*/  MOV R44, R47 ;  /* 0x0000002f002c7202 */ /* 0x000fce0000000f00 */
[----:B------:R-:W-:Y:S05]  /*a0c0*/  WARPSYNC.COLLECTIVE R45, `(.L_x_1443) ;  /* 0x000000002d087348 */ /* 0x000fea0003c00000 */
[----:B------:R0:W1:Y:S02]  /*a0d0*/  SHFL.BFLY P2, R47, R48, R49, R50 ;  /* 0x0c000031302f7389 */ /* 0x0000640000040032 */
[----:B01----:R-:W-:Y:S01]  /*a0e0*/  ENDCOLLECTIVE ;  /* 0x000000000000791b */ /* 0x003fe20003800000 */
.L_x_1443:
[----:B------:R-:W-:-:S05]  /*a0f0*/  FADD.FTZ R41, R41, R44 ;  /* 0x0000002c29297221 */ /* 0x000fca0000010000 */
[----:B------:R-:W-:Y:S02]  /*a100*/  MOV R48, R41 ;  /* 0x0000002900307202 */ /* 0x000fe40000000f00 */
[----:B------:R-:W-:-:S07]  /*a110*/  MOV R30, R47 ;  /* 0x0000002f001e7202 */ /* 0x000fce0000000f00 */
[----:B------:R-:W-:Y:S05]  /*a120*/  WARPSYNC.COLLECTIVE R45, `(.L_x_1444) ;  /* 0x000000002d087348 */ /* 0x000fea0003c00000 */
[----:B------:R0:W1:Y:S02]  /*a130*/  SHFL.BFLY P2, R47, R48, R49, R50 ;  /* 0x0c000031302f7389 */ /* 0x0000640000040032 */
[----:B01----:R-:W-:Y:S01]  /*a140*/  ENDCOLLECTIVE ;  /* 0x000000000000791b */ /* 0x003fe20003800000 */
.L_x_1444:
[----:B------:R-:W-:Y:S01]  /*a150*/  FADD.FTZ R21, R39, R30 ;  /* 0x0000001e27157221 */ /* 0x000fe20000010000 */
[----:B------:R-:W-:Y:S01]  /*a160*/  MOV R26, R47 ;  /* 0x0000002f001a7202 */ /* 0x000fe20000000f00 */
[----:B------:R-:W-:Y:S06]  /*a170*/  BRA `(.L_x_1445) ;  /* 0xffffffe000ec7947 */ /* 0x000fec000383ffff */
.L_x_1446:
        /* <DEDUP_REMOVED lines=16> */
.L_x_3774:


//--------------------- .text._ZN13group_norm_v218gn_bwd_cuda_kernelI13__nv_bfloat16Li320ELi1ELi16ELi80ELi256ELb1ELb1ELi64ELi320ELi320ELi4ELb1ELi36ELb0ELb0ELNS_15WgradSyncMethodE3ENS_16CompileConditionILi900EEEEEvPT_S6_S6_PKS5_S8_S8_S8_PKfflPfPj --------------------------
	.section	.text._ZN13group_norm_v218gn_bwd_cuda_kernelI13__nv_bfloat16Li320ELi1ELi16ELi80ELi256ELb1ELb1ELi64ELi320ELi320ELi4ELb1ELi36ELb0ELb0ELNS_15WgradSyncMethodE3ENS_16CompileConditionILi900EEEEEvPT_S6_S6_PKS5_S8_S8_S8_PKfflPfPj,"ax",@progbits
	.align	128
        .global         _ZN13group_norm_v218gn_bwd_cuda_kernelI13__nv_bfloat16Li320ELi1ELi16ELi80ELi256ELb1ELb1ELi64ELi320ELi320ELi4ELb1ELi36ELb0ELb0ELNS_15WgradSyncMethodE3ENS_16CompileConditionILi900EEEEEvPT_S6_S6_PKS5_S8_S8_S8_PKfflPfPj
        .type           _ZN13group_norm_v218gn_bwd_cuda_kernelI13__nv_bfloat16Li320ELi1ELi16ELi80ELi256ELb1ELb1ELi64ELi320ELi320ELi4ELb1ELi36ELb0ELb0ELNS_15WgradSyncMethodE3ENS_16CompileConditionILi900EEEEEvPT_S6_S6_PKS5_S8_S8_S8_PKfflPfPj,@function
        .size           _ZN13group_norm_v218gn_bwd_cuda_kernelI13__nv_bfloat16Li320ELi1ELi16ELi80ELi256ELb1ELb1ELi64ELi320ELi320ELi4ELb1ELi36ELb0ELb0ELNS_15WgradSyncMethodE3ENS_16CompileConditionILi900EEEEEvPT_S6_S6_PKS5_S8_S8_S8_PKfflPfPj,(.L_x_3775 - _ZN13group_norm_v218gn_bwd_cuda_kernelI13__nv_bfloat16Li320ELi1ELi16ELi80ELi256ELb1ELb1ELi64ELi320ELi320ELi4ELb1ELi36ELb0ELb0ELNS_15WgradSyncMethodE3ENS_16CompileConditionILi900EEEEEvPT_S6_S6_PKS5_S8_S8_S8_PKfflPfPj)
        .other          _ZN13group_norm_v218gn_bwd_cuda_kernelI13__nv_bfloat16Li320ELi1ELi16ELi80ELi256ELb1ELb1ELi64ELi320ELi320ELi4ELb1ELi36ELb0ELb0ELNS_15WgradSyncMethodE3ENS_16CompileConditionILi900EEEEEvPT_S6_S6_PKS5_S8_S8_S8_PKfflPfPj,@"STO_CUDA_ENTRY STV_DEFAULT"
_ZN13group_norm_v218gn_bwd_cuda_kernelI13__nv_bfloat16Li320ELi1ELi16ELi80ELi256ELb1ELb1ELi64ELi320ELi320ELi4ELb1ELi36ELb0ELb0ELNS_15WgradSyncMethodE3ENS_16CompileConditionILi900EEEEEvPT_S6_S6_PKS5_S8_S8_S8_PKfflPfPj:
.text._ZN13group_norm_v218gn_bwd_cuda_kernelI13__nv_bfloat16Li320ELi1ELi16ELi80ELi256ELb1ELb1ELi64ELi320ELi320ELi4ELb1ELi36ELb0ELb0ELNS_15WgradSyncMethodE3ENS_16CompileConditionILi900EEEEEvPT_S6_S6_PKS5_S8_S8_S8_PKfflPfPj:
        /* <DEDUP_REMOVED lines=31> */
.L_x_1449:
[----:B------:R-:W2:Y:S04]  /*01f0*/  LD.E.STRONG.GPU R0, desc[UR18][R2.64] ;  /* 0x0000001202007980 */ /* 0x000ea8000c10f900 */
[----:B--2---:R-:W-:Y:S01]  /*0200*/  CCTL.IVALL ;  /* 0x00000000ff00798f */ /* 0x004fe20002000000 */
[----:B------:R-:W-:Y:S05]  /*0210*/  YIELD ;  /* 0x0000000000007946 */ /* 0x000fea0003800000 */
[----:B-----5:R-:W-:-:S04]  /*0220*/  LOP3.LUT R0, R0, R5, RZ, 0x3c, !PT ;  /* 0x0000000500007212 */ /* 0x020fc800078e3cff */
[----:B------:R-:W-:-:S13]  /*0230*/  ISETP.GT.AND P0, PT, R0, -0x1, PT ;  /* 0xffffffff0000780c */ /* 0x000fda0003f04270 */
[----:B------:R-:W-:Y:S05]  /*0240*/  @P0 BRA `(.L_x_1449) ;  /* 0xfffffffc00e80947 */ /* 0x000fea000383ffff */
.L_x_1448:
[----:B------:R-:W-:Y:S05]  /*0250*/  WARPSYNC.ALL ;  /* 0x0000000000007948 */ /* 0x000fea0003800000 */
[----:B------:R-:W-:Y:S06]  /*0260*/  BAR.SYNC.DEFER_BLOCKING 0x0 ;  /* 0x0000000000007b1d */ /* 0x000fec0000010000 */
[----:B------:R-:W-:Y:S05]  /*0270*/  BRA `(.L_x_1450) ;  /* 0x000000ac00b07947 */ /* 0x000fea0003800000 */
.L_x_1447:
        /* <DEDUP_REMOVED lines=31> */
[C---:B------:R-:W-:Y:S02]  /*0470*/  IADD3 R3, R6.reuse, 0x50, RZ ;  /* 0x0000005006037810 */ /* 0x040fe40007ffe0ff */
[C---:B------:R-:W-:Y:S02]  /*0480*/  IADD3 R5, R6.reuse, 0xa0, RZ ;  /* 0x000000a006057810 */ /* 0x040fe40007ffe0ff */
[----:B------:R-:W-:Y:S02]  /*0490*/  SHF.R.S32.HI R4, RZ, 0x1f, R3 ;  /* 0x0000001fff047819 */ /* 0x000fe40000011403 */
[----:B------:R-:W-:Y:S02]  /*04a0*/  IADD3 R7, R6, 0xf0, RZ ;  /* 0x000000f006077810 */ /* 0x000fe40007ffe0ff */
[----:B------:R-:W-:-:S02]  /*04b0*/  SHF.R.S32.HI R6, RZ, 0x1f, R5 ;  /* 0x0000001fff067819 */ /* 0x000fc40000011405 */
[----:B------:R-:W-:Y:S02]  /*04c0*/  LEA.HI R4, R4, R3, RZ, 0x2 ;  /* 0x0000000304047211 */ /* 0x000fe400078f10ff */
[----:B------:R-:W-:Y:S02]  /*04d0*/  SHF.R.S32.HI R8, RZ, 0x1f, R7 ;  /* 0x0000001fff087819 */ /* 0x000fe40000011407 */
[----:B------:R-:W-:Y:S02]  /*04e0*/  LEA.HI R6, R6, R5, RZ, 0x2 ;  /* 0x0000000506067211 */ /* 0x000fe400078f10ff */
[----:B------:R-:W-:Y:S02]  /*04f0*/  SHF.R.U32.HI R3, RZ, 0x4, R0 ;  /* 0x00000004ff037819 */ /* 0x000fe40000011600 */
[----:B------:R-:W-:Y:S02]  /*0500*/  IADD3 R2, -R2, R10, RZ ;  /* 0x0000000a02027210 */ /* 0x000fe40007ffe1ff */
[----:B------:R-:W-:-:S02]  /*0510*/  LEA.HI R8, R8, R7, RZ, 0x2 ;  /* 0x0000000708087211 */ /* 0x000fc400078f10ff */
[----:B------:R-:W-:Y:S02]  /*0520*/  SHF.R.U32.HI R5, RZ, 0x2, R4 ;  /* 0x00000002ff057819 */ /* 0x000fe40000011604 */
[----:B------:R-:W-:Y:S02]  /*0530*/  SHF.R.U32.HI R7, RZ, 0x2, R6 ;  /* 0x00000002ff077819 */ /* 0x000fe40000011606 */
[C---:B------:R-:W-:Y:S02]  /*0540*/  LOP3.LUT R0, R2.reuse, 0x3, R3, 0x78, !PT ;  /* 0x0000000302007812 */ /* 0x040fe400078e7803 */
[----:B------:R-:W-:Y:S02]  /*0550*/  SHF.R.U32.HI R9, RZ, 0x2, R8 ;  /* 0x00000002ff097819 */ /* 0x000fe40000011608 */
[C---:B------:R-:W-:Y:S01]  /*0560*/  LOP3.LUT R4, R2.reuse, 0x3, R5, 0x78, !PT ;  /* 0x0000000302047812 */ /* 0x040fe200078e7805 */
[----:B------:R0:W-:Y:S01]  /*0570*/  STL [R1+0x70], R0 ;  /* 0x0000700001007387 */ /* 0x0001e20000100800 */
[----:B------:R-:W-:-:S02]  /*0580*/  LOP3.LUT R3, R2, 0x3, R7, 0x78, !PT ;  /* 0x0000000302037812 */ /* 0x000fc400078e7807 */
[----:B------:R-:W-:Y:S01]  /*0590*/  LEA R5, R10, UR15, 0x5 ;  /* 0x0000000f0a057c11 */ /* 0x000fe2000f8e28ff */
[----:B------:R1:W-:Y:S04]  /*05a0*/  STL [R1+0x6c], R4 ;  /* 0x00006c0401007387 */ /* 0x0003e80000100800 */
[----:B------:R2:W-:Y:S01]  /*05b0*/  STL [R1+0x68], R3 ;  /* 0x0000680301007387 */ /* 0x0005e20000100800 */
[----:B0-----:R-:W-:Y:S02]  /*05c0*/  LOP3.LUT R0, R2, 0x3, R9, 0x78, !PT ;  /* 0x0000000302007812 */ /* 0x001fe400078e7809 */
[----:B-1----:R-:W-:-:S03]  /*05d0*/  MOV R4, UR14 ;  /* 0x0000000e00047c02 */ /* 0x002fc60008000f00 */
[----:B------:R0:W-:Y:S01]  /*05e0*/  STL [R1+0x64], R0 ;  /* 0x0000640001007387 */ /* 0x0001e20000100800 */
[----:B--2---:R-:W-:Y:S01]  /*05f0*/  SHF.L.U32 R3, R10, 0x1, RZ ;  /* 0x000000010a037819 */ /* 0x004fe200000006ff */
[----:B------:R-:W-:-:S03]  /*0600*/  IMAD R6, R4, 0x500, R10 ;  /* 0x0000050004067824 */ /* 0x000fc600078e020a */
[C---:B------:R-:W-:Y:S02]  /*0610*/  LOP3.LUT R2, R3.reuse, 0x18, RZ, 0xc0, !PT ;  /* 0x0000001803027812 */ /* 0x040fe400078ec0ff */
[----:B------:R-:W-:Y:S01]  /*0620*/  LOP3.LUT R3, R3, 0x18, RZ, 0xc, !PT ;  /* 0x0000001803037812 */ /* 0x000fe200078e0cff */
[----:B------:R1:W-:Y:S01]  /*0630*/  STL [R1+0x60], R6 ;  /* 0x0000600601007387 */ /* 0x0003e20000100800 */
[----:B0-----:R-:W-:Y:S02]  /*0640*/  MOV R0, UR24 ;  /* 0x0000001800007c02 */ /* 0x001fe40008000f00 */
[----:B------:R-:W-:Y:S02]  /*0650*/  IADD3 R4, R5, R3, RZ ;  /* 0x0000000305047210 */ /* 0x000fe40007ffe0ff */
[----:B------:R-:W-:Y:S02]  /*0660*/  LOP3.LUT R0, R0, 0x7ffffffc, R10, 0xf8, !PT ;  /* 0x7ffffffc00007812 */ /* 0x000fe400078ef80a */
[----:B------:R-:W-:-:S02]  /*0670*/  LOP3.LUT R0, R2, 0x8, RZ, 0x3c, !PT ;  /* 0x0000000802007812 */ /* 0x000fc400078e3cff */
[----:B------:R-:W-:Y:S02]  /*0680*/  LOP3.LUT R2, R2, 0x10, RZ, 0x3c, !PT ;  /* 0x0000001002027812 */ /* 0x000fe400078e3cff */
[C---:B------:R-:W-:Y:S02]  /*0690*/  IADD3 R3, R5.reuse, R0, RZ ;  /* 0x0000000005037210 */ /* 0x040fe40007ffe0ff */
[----:B------:R-:W-:-:S03]  /*06a0*/  IADD3 R0, R5, R2, RZ ;  /* 0x0000000205007210 */ /* 0x000fc60007ffe0ff */
[----:B------:R1:W-:Y:S04]  /*06b0*/  STL [R1+0x78], R3 ;  /* 0x0000780301007387 */ /* 0x0003e80000100800 */
[----:B------:R1:W-:Y:S02]  /*06c0*/  STL [R1+0x74], R0 ;  /* 0x0000740001007387 */ /* 0x0003e40000100800 */
.L_x_1460:
[----:B-12---:R-:W0:Y:S01]  /*06d0*/  S2R R0, SR_TID.X ;  /* 0x0000000000007919 */ /* 0x006e220000002100 */
[----:B------:R-:W-:Y:S01]  /*06e0*/  ULOP3.LUT UR14, UR10, 0x3, URZ, 0xc0, !UPT ;  /* 0x000000030a0e7892 */ /* 0x000fe2000f8ec03f */
[----:B------:R-:W1:Y:S01]  /*06f0*/  LDC.64 R50, c[0x0][0x238] ;  /* 0x00008e00ff327b82 */ /* 0x000e620000000a00 */
[----:B------:R-:W-:Y:S01]  /*0700*/  USHF.R.U64 UR24, UR10, 0x2, UR5 ;  /* 0x000000020a187899 */ /* 0x000fe20008001205 */
[----:B------:R-:W-:Y:S01]  /*0710*/  STL [R1+0x88], R42 ;  /* 0x0000882a01007387 */ /* 0x000fe20000100800 */
[----:B------:R-:W-:Y:S02]  /*0720*/  UIMAD UR17, UR14, 0x140, URZ ;  /* 0x000001400e1178a4 */ /* 0x000fe4000f8e023f */
[----:B------:R-:W-:Y:S01]  /*0730*/  USHF.R.U32.HI UR14, URZ, 0x2, UR5 ;  /* 0x000000023f0e7899 */ /* 0x000fe20008011605 */
[----:B------:R-:W-:Y:S01]  /*0740*/  STL [R1+0x84], R43 ;  /* 0x0000842b01007387 */ /* 0x000fe20000100800 */
[----:B------:R-:W-:Y:S01]  /*0750*/  USHF.L.U32 UR16, UR22, 0x6, URZ ;  /* 0x0000000616107899 */ /* 0x000fe2000800063f */
[----:B------:R-:W2:Y:S01]  /*0760*/  LDC.64 R4, c[0x0][0x240] ;  /* 0x00009000ff047b82 */ /* 0x000ea20000000a00 */
[----:B------:R-:W-:Y:S01]  /*0770*/  ULDC.64 UR26, c[0x0][0x228] ;  /* 0x00008a00001a7ab9 */ /* 0x000fe20000000a00 */
[----:B------:R-:W-:Y:S01]  /*0780*/  STL [R1+0x80], R46 ;  /* 0x0000802e01007387 */ /* 0x000fe20000100800 */
[----:B------:R-:W-:-:S03]  /*0790*/  ULOP3.LUT UR16, UR16, 0xc0, URZ, 0xc0, !UPT ;  /* 0x000000c010107892 */ /* 0x000fc6000f8ec03f */
[----:B------:R-:W-:Y:S01]  /*07a0*/  STL [R1+0x7c], R47 ;  /* 0x00007c2f01007387 */ /* 0x000fe20000100800 */
[----:B0-----:R-:W-:-:S05]  /*07b0*/  IMAD.WIDE.U32 R2, R0, -0x33333333, RZ ;  /* 0xcccccccd00027825 */ /* 0x001fca00078e00ff */
[----:B------:R-:W-:-:S05]  /*07c0*/  SHF.R.U32.HI R6, RZ, 0x6, R3 ;  /* 0x00000006ff067819 */ /* 0x000fca0000011603 */
[----:B------:R-:W-:-:S05]  /*07d0*/  IMAD R7, R6, -0x50, R0 ;  /* 0xffffffb006077824 */ /* 0x000fca00078e0200 */
[----:B------:R-:W-:-:S04]  /*07e0*/  LEA R52, R7, UR17, 0x2 ;  /* 0x0000001107347c11 */ /* 0x000fc8000f8e10ff */
[----:B------:R-:W-:Y:S01]  /*07f0*/  SHF.R.S32.HI R53, RZ, 0x1f, R52 ;  /* 0x0000001fff357819 */ /* 0x000fe20000011434 */
[C---:B------:R-:W-:Y:S01]  /*0800*/  IMAD.WIDE.U32 R2, R52.reuse, -0x33333333, RZ ;  /* 0xcccccccd34027825 */ /* 0x040fe200078e00ff */
[----:B------:R-:W-:Y:S01]  /*0810*/  MOV R2, UR14 ;  /* 0x0000000e00027c02 */ /* 0x000fe20008000f00 */
[----:B------:R-:W-:Y:S02]  /*0820*/  UIMAD UR14, UR14, 0x50000, URZ ;  /* 0x000500000e0e78a4 */ /* 0x000fe4000f8e023f */
[----:B-1----:R-:W-:Y:S01]  /*0830*/  IMAD.WIDE R50, R52, 0x2, R50 ;  /* 0x0000000234327825 */ /* 0x002fe200078e0232 */
[----:B------:R-:W-:Y:S02]  /*0840*/  SHF.R.U32.HI R0, RZ, 0x6, R3 ;  /* 0x00000006ff007819 */ /* 0x000fe40000011603 */
[----:B------:R-:W-:Y:S01]  /*0850*/  MOV R3, UR24 ;  /* 0x0000001800037c02 */ /* 0x000fe20008000f00 */
[----:B------:R-:W-:Y:S02]  /*0860*/  ULDC.64 UR24, c[0x0][0x248] ;  /* 0x0000920000187ab9 */ /* 0x000fe40000000a00 */
[----:B------:R0:W-:Y:S02]  /*0870*/  STL [R1+0x28], R0 ;  /* 0x0000280001007387 */ /* 0x0001e40000100800 */
[----:B------:R-:W-:-:S02]  /*0880*/  IMAD.WIDE.U32 R150, R3, 0x50000, R52 ;  /* 0x0005000003967825 */ /* 0x000fc400078e0034 */
[----:B------:R-:W3:Y:S02]  /*0890*/  LDG.E.64.CONSTANT R50, desc[UR18][R50.64] ;  /* 0x0000001232327981 */ /* 0x000ee4000c1e9b00 */
[----:B--2---:R-:W-:Y:S01]  /*08a0*/  IMAD.WIDE R52, R52, 0x2, R4 ;  /* 0x0000000234347825 */ /* 0x004fe200078e0204 */
[----:B0-----:R-:W-:Y:S02]  /*08b0*/  LEA R0, P0, R3, R0, 0x4 ;  /* 0x0000000003007211 */ /* 0x001fe400078020ff */
[----:B------:R-:W-:-:S03]  /*08c0*/  IADD3 R30, R151, UR14, RZ ;  /* 0x0000000e971e7c10 */ /* 0x000fc6000fffe0ff */
[----:B------:R-:W2:Y:S01]  /*08d0*/  LDG.E.64.CONSTANT R52, desc[UR18][R52.64] ;  /* 0x0000001234347981 */ /* 0x000ea2000c1e9b00 */
[----:B------:R-:W-:Y:S01]  /*08e0*/  LEA.HI.X R3, R3, RZ, R2, 0x4, P0 ;  /* 0x000000ff03037211 */ /* 0x000fe200000f2402 */
[----:B------:R-:W-:Y:S01]  /*08f0*/  ULDC UR14, c[0x0][0x250] ;  /* 0x00009400000e7ab9 */ /* 0x000fe20000000800 */
[----:B------:R-:W-:Y:S02]  /*0900*/  IADD3 R2, R6, UR16, RZ ;  /* 0x0000001006027c10 */ /* 0x000fe4000fffe0ff */
[----:B------:R-:W-:-:S03]  /*0910*/  LEA R54, P0, R0, UR24, 0x3 ;  /* 0x0000001800367c11 */ /* 0x000fc6000f8018ff */
[----:B------:R-:W-:Y:S01]  /*0920*/  IMAD R27, R2, 0x500, RZ ;  /* 0x00000500021b7824 */ /* 0x000fe200078e02ff */
[----:B------:R-:W-:Y:S01]  /*0930*/  LEA.HI.X R55, R0, UR25, R3, 0x3, P0 ;  /* 0x0000001900377c11 */ /* 0x000fe200080f1c03 */
[----:B------:R-:W-:-:S03]  /*0940*/  ULDC.64 UR24, c[0x0][0x230] ;  /* 0x00008c0000187ab9 */ /* 0x000fc60000000a00 */
[----:B------:R-:W-:Y:S02]  /*0950*/  IADD3 R0, P0, R27, R150, RZ ;  /* 0x000000961b007210 */ /* 0x000fe40007f1e0ff */
[----:B------:R-:W4:Y:S02]  /*0960*/  LDG.E.64.CONSTANT R54, desc[UR18][R54.64] ;  /* 0x0000001236367981 */ /* 0x000f24000c1e9b00 */
[----:B------:R-:W-:Y:S02]  /*0970*/  IADD3.X R3, RZ, R30, RZ, P0, !PT ;  /* 0x0000001eff037210 */ /* 0x000fe400007fe4ff */
[C---:B------:R-:W-:Y:S02]  /*0980*/  SHF.L.U32 R11, R0.reuse, 0x1, RZ ;  /* 0x00000001000b7819 */ /* 0x040fe400000006ff */
[----:B------:R-:W-:Y:S02]  /*0990*/  SHF.L.U64.HI R10, R0, 0x1, R3 ;  /* 0x00000001000a7819 */ /* 0x000fe40000010203 */
[----:B------:R-:W-:-:S04]  /*09a0*/  IADD3 R56, P0, R11, UR24, RZ ;  /* 0x000000180b387c10 */ /* 0x000fc8000ff1e0ff */
[----:B------:R-:W-:-:S06]  /*09b0*/  IADD3.X R57, R10, UR25, RZ, P0, !PT ;  /* 0x000000190a397c10 */ /* 0x000fcc00087fe4ff */
[----:B------:R-:W5:Y:S01]  /*09c0*/  LDG.E.64.CONSTANT R56, desc[UR18][R56.64] ;  /* 0x0000001238387981 */ /* 0x000f62000c1e9b00 */
[----:B------:R-:W-:-:S04]  /*09d0*/  IADD3 R3, R27, 0x1400, RZ ;  /* 0x000014001b037810 */ /* 0x000fc80007ffe0ff */
[----:B------:R-:W-:-:S04]  /*09e0*/  IADD3 R3, P0, R3, R150, RZ ;  /* 0x0000009603037210 */ /* 0x000fc80007f1e0ff */
[----:B------:R-:W-:Y:S02]  /*09f0*/  IADD3.X R0, RZ, R30, RZ, P0, !PT ;  /* 0x0000001eff007210 */ /* 0x000fe400007fe4ff */
[C---:B------:R-:W-:Y:S02]  /*0a00*/  SHF.L.U32 R9, R3.reuse, 0x1, RZ ;  /* 0x0000000103097819 */ /* 0x040fe400000006ff */
[----:B------:R-:W-:Y:S02]  /*0a10*/  SHF.L.U64.HI R8, R3, 0x1, R0 ;  /* 0x0000000103087819 */ /* 0x000fe40000010200 */
[----:B------:R-:W-:-:S04]  /*0a20*/  IADD3 R58, P0, R9, UR24, RZ ;  /* 0x00000018093a7c10 */ /* 0x000fc8000ff1e0ff */
[----:B------:R-:W-:-:S06]  /*0a30*/  IADD3.X R59, R8, UR25, RZ, P0, !PT ;  /* 0x00000019083b7c10 */ /* 0x000fcc00087fe4ff */
[----:B------:R-:W2:Y:S01]  /*0a40*/  LDG.E.64.CONSTANT R58, desc[UR18][R58.64] ;  /* 0x000000123a3a7981 */ /* 0x000ea2000c1e9b00 */
[----:B------:R-:W-:-:S04]  /*0a50*/  IADD3 R60, P0, R11, UR26, RZ ;  /* 0x0000001a0b3c7c10 */ /* 0x000fc8000ff1e0ff */
[----:B------:R-:W-:-:S06]  /*0a60*/  IADD3.X R61, R10, UR27, RZ, P0, !PT ;  /* 0x0000001b0a3d7c10 */ /* 0x000fcc00087fe4ff */
[----:B------:R-:W2:Y:S01]  /*0a70*/  LDG.E.64.CONSTANT R60, desc[UR18][R60.64] ;  /* 0x000000123c3c7981 */ /* 0x000ea2000c1e9b00 */
[----:B------:R-:W-:-:S04]  /*0a80*/  IADD3 R3, R27, 0x2800, RZ ;  /* 0x000028001b037810 */ /* 0x000fc80007ffe0ff */
[----:B------:R-:W-:-:S04]  /*0a90*/  IADD3 R3, P0, R3, R150, RZ ;  /* 0x0000009603037210 */ /* 0x000fc80007f1e0ff */
[----:B------:R-:W-:Y:S02]  /*0aa0*/  IADD3.X R0, RZ, R30, RZ, P0, !PT ;  /* 0x0000001eff007210 */ /* 0x000fe400007fe4ff */
[C---:B------:R-:W-:Y:S02]  /*0ab0*/  SHF.L.U32 R5, R3.reuse, 0x1, RZ ;  /* 0x0000000103057819 */ /* 0x040fe400000006ff */
[----:B------:R-:W-:Y:S02]  /*0ac0*/  SHF.L.U64.HI R2, R3, 0x1, R0 ;  /* 0x0000000103027819 */ /* 0x000fe40000010200 */
[----:B------:R-:W-:Y:S02]  /*0ad0*/  IADD3 R62, P0, R5, UR24, RZ ;  /* 0x00000018053e7c10 */ /* 0x000fe4000ff1e0ff */
[----:B------:R-:W-:Y:S02]  /*0ae0*/  IADD3 R3, R27, 0x3c00, RZ ;  /* 0x00003c001b037810 */ /* 0x000fe40007ffe0ff */
[----:B------:R-:W-:-:S02]  /*0af0*/  IADD3.X R63, R2, UR25, RZ, P0, !PT ;  /* 0x00000019023f7c10 */ /* 0x000fc400087fe4ff */
[----:B------:R-:W-:-:S04]  /*0b00*/  IADD3 R3, P0, R3, R150, RZ ;  /* 0x0000009603037210 */ /* 0x000fc80007f1e0ff */
[----:B------:R-:W-:Y:S01]  /*0b10*/  IADD3.X R0, RZ, R30, RZ, P0, !PT ;  /* 0x0000001eff007210 */ /* 0x000fe200007fe4ff */
[----:B------:R-:W2:Y:S01]  /*0b20*/  LDG.E.64.CONSTANT R62, desc[UR18][R62.64] ;  /* 0x000000123e3e7981 */ /* 0x000ea2000c1e9b00 */
        /* <DEDUP_REMOVED lines=8> */
[----:B------:R-:W-:-:S04]  /*0bb0*/  IADD3 R68, P0, R5, UR26, RZ ;  /* 0x0000001a05447c10 */ /* 0x000fc8000ff1e0ff */
[----:B------:R-:W-:-:S06]  /*0bc0*/  IADD3.X R69, R2, UR27, RZ, P0, !PT ;  /* 0x0000001b02457c10 */ /* 0x000fcc00087fe4ff */
[----:B------:R-:W2:Y:S01]  /*0bd0*/  LDG.E.64.CONSTANT R68, desc[UR18][R68.64] ;  /* 0x0000001244447981 */ /* 0x000ea2000c1e9b00 */
[----:B------:R-:W-:Y:S01]  /*0be0*/  HFMA2.MMA R0, -RZ, RZ, 0, 2.384185791015625e-06 ;  /* 0x00000028ff007435 */ /* 0x000fe200000001ff */
[----:B------:R-:W-:Y:S02]  /*0bf0*/  IADD3 R3, R27, 0x5000, RZ ;  /* 0x000050001b037810 */ /* 0x000fe40007ffe0ff */
[----:B------:R-:W-:Y:S04]  /*0c00*/  STL [R1+0x58], R11 ;  /* 0x0000580b01007387 */ /* 0x000fe80000100800 */
[----:B------:R-:W-:Y:S04]  /*0c10*/  STL [R1+0x5c], R10 ;  /* 0x00005c0a01007387 */ /* 0x000fe80000100800 */
[----:B------:R-:W-:Y:S04]  /*0c20*/  STL [R1+0x50], R9 ;  /* 0x0000500901007387 */ /* 0x000fe80000100800 */
[----:B------:R0:W-:Y:S01]  /*0c30*/  STL [R1+0x54], R8 ;  /* 0x0000540801007387 */ /* 0x0001e20000100800 */
[----:B------:R-:W-:-:S03]  /*0c40*/  IMAD R7, R7, R0, UR13 ;  /* 0x0000000d07077e24 */ /* 0x000fc6000f8e0200 */
[----:B------:R1:W-:Y:S01]  /*0c50*/  STL [R1+0x48], R5 ;  /* 0x0000480501007387 */ /* 0x0003e20000100800 */
[----:B0-----:R-:W-:Y:S02]  /*0c60*/  IADD3 R8, P0, R3, R150, RZ ;  /* 0x0000009603087210 */ /* 0x001fe40007f1e0ff */
[----:B-1----:R-:W-:Y:S02]  /*0c70*/  IADD3 R5, R27, 0x6400, RZ ;  /* 0x000064001b057810 */ /* 0x002fe40007ffe0ff */
[----:B------:R-:W-:Y:S02]  /*0c80*/  IADD3.X R13, RZ, R30, RZ, P0, !PT ;  /* 0x0000001eff0d7210 */ /* 0x000fe400007fe4ff */
[C---:B------:R-:W-:Y:S02]  /*0c90*/  SHF.L.U32 R31, R8.reuse, 0x1, RZ ;  /* 0x00000001081f7819 */ /* 0x040fe400000006ff */
[----:B------:R-:W-:Y:S02]  /*0ca0*/  IADD3 R5, P1, R5, R150, RZ ;  /* 0x0000009605057210 */ /* 0x000fe40007f3e0ff */
[----:B------:R-:W-:-:S02]  /*0cb0*/  SHF.L.U64.HI R28, R8, 0x1, R13 ;  /* 0x00000001081c7819 */ /* 0x000fc4000001020d */
[----:B------:R-:W-:Y:S02]  /*0cc0*/  IADD3 R70, P0, R31, UR24, RZ ;  /* 0x000000181f467c10 */ /* 0x000fe4000ff1e0ff */
[----:B------:R-:W-:Y:S02]  /*0cd0*/  LEA R42, R6, R7, 0x3 ;  /* 0x00000007062a7211 */ /* 0x000fe400078e18ff */
[----:B------:R-:W-:Y:S02]  /*0ce0*/  IADD3.X R6, RZ, R30, RZ, P1, !PT ;  /* 0x0000001eff067210 */ /* 0x000fe40000ffe4ff */
[C---:B------:R-:W-:Y:S02]  /*0cf0*/  SHF.L.U32 R29, R5.reuse, 0x1, RZ ;  /* 0x00000001051d7819 */ /* 0x040fe400000006ff */
[----:B------:R-:W-:Y:S02]  /*0d00*/  IADD3.X R71, R28, UR25, RZ, P0, !PT ;  /* 0x000000191c477c10 */ /* 0x000fe400087fe4ff */
[----:B------:R-:W-:-:S02]  /*0d10*/  SHF.L.U64.HI R26, R5, 0x1, R6 ;  /* 0x00000001051a7819 */ /* 0x000fc40000010206 */
[----:B------:R-:W-:Y:S02]  /*0d20*/  IADD3 R72, P3, R29, UR24, RZ ;  /* 0x000000181d487c10 */ /* 0x000fe4000ff7e0ff */
[----:B------:R-:W2:Y:S02]  /*0d30*/  LDG.E.64.CONSTANT R70, desc[UR18][R70.64] ;  /* 0x0000001246467981 */ /* 0x000ea4000c1e9b00 */
[----:B------:R-:W-:-:S06]  /*0d40*/  IADD3.X R73, R26, UR25, RZ, P3, !PT ;  /* 0x000000191a497c10 */ /* 0x000fcc0009ffe4ff */
[----:B------:R-:W2:Y:S01]  /*0d50*/  LDG.E.64.CONSTANT R72, desc[UR18][R72.64] ;  /* 0x0000001248487981 */ /* 0x000ea2000c1e9b00 */
[----:B------:R-:W-:-:S04]  /*0d60*/  IADD3 R74, P6, R22, UR26, RZ ;  /* 0x0000001a164a7c10 */ /* 0x000fc8000ffde0ff */
[----:B------:R-:W-:-:S06]  /*0d70*/  IADD3.X R75, R16, UR27, RZ, P6, !PT ;  /* 0x0000001b104b7c10 */ /* 0x000fcc000b7fe4ff */
[----:B------:R-:W2:Y:S01]  /*0d80*/  LDG.E.64.CONSTANT R74, desc[UR18][R74.64] ;  /* 0x000000124a4a7981 */ /* 0x000ea2000c1e9b00 */
[----:B------:R-:W-:-:S04]  /*0d90*/  IADD3 R7, R27, 0x7800, RZ ;  /* 0x000078001b077810 */ /* 0x000fc80007ffe0ff */
[-C--:B------:R-:W-:Y:S02]  /*0da0*/  IADD3 R18, P2, R7, R150.reuse, RZ ;  /* 0x0000009607127210 */ /* 0x080fe40007f5e0ff */
[C---:B------:R-:W-:Y:S02]  /*0db0*/  IADD3 R17, R27.reuse, 0xc800, RZ ;  /* 0x0000c8001b117810 */ /* 0x040fe40007ffe0ff */
[----:B------:R-:W-:Y:S01]  /*0dc0*/  IADD3 R9, R27, 0x8c00, RZ ;  /* 0x00008c001b097810 */ /* 0x000fe20007ffe0ff */
[----:B------:R0:W-:Y:S01]  /*0dd0*/  STL [R1+0x4c], R2 ;  /* 0x00004c0201007387 */ /* 0x0001e20000100800 */
[----:B------:R-:W-:Y:S02]  /*0de0*/  IADD3 R14, P4, R17, R150, RZ ;  /* 0x00000096110e7210 */ /* 0x000fe40007f9e0ff */
[----:B------:R-:W-:Y:S02]  /*0df0*/  IADD3.X R17, RZ, R30, RZ, P2, !PT ;  /* 0x0000001eff117210 */ /* 0x000fe400017fe4ff */
[----:B------:R-:W-:-:S02]  /*0e00*/  IADD3 R20, P5, R9, R150, RZ ;  /* 0x0000009609147210 */ /* 0x000fc40007fbe0ff */
[----:B------:R-:W-:Y:S02]  /*0e10*/  SHF.L.U64.HI R24, R18, 0x1, R17 ;  /* 0x0000000112187819 */ /* 0x000fe40000010211 */
[----:B------:R-:W-:Y:S02]  /*0e20*/  IADD3.X R17, RZ, R30, RZ, P5, !PT ;  /* 0x0000001eff117210 */ /* 0x000fe40002ffe4ff */
[----:B------:R-:W-:Y:S02]  /*0e30*/  IADD3 R76, P5, R31, UR26, RZ ;  /* 0x0000001a1f4c7c10 */ /* 0x000fe4000ffbe0ff */
[C---:B------:R-:W-:Y:S02]  /*0e40*/  IADD3 R11, R27.reuse, 0xa000, RZ ;  /* 0x0000a0001b0b7810 */ /* 0x040fe40007ffe0ff */
[----:B------:R-:W-:Y:S01]  /*0e50*/  IADD3 R15, R27, 0xb400, RZ ;  /* 0x0000b4001b0f7810 */ /* 0x000fe20007ffe0ff */
[----:B------:R1:W-:Y:S01]  /*0e60*/  STL [R1+0x40], R22 ;  /* 0x0000401601007387 */ /* 0x0003e20000100800 */
[----:B------:R-:W-:-:S02]  /*0e70*/  IADD3.X R77, R28, UR27, RZ, P5, !PT ;  /* 0x0000001b1c4d7c10 */ /* 0x000fc4000affe4ff */
[-C--:B------:R-:W-:Y:S01]  /*0e80*/  IADD3 R10, P1, R11, R150.reuse, RZ ;  /* 0x000000960b0a7210 */ /* 0x080fe20007f3e0ff */
[----:B------:R1:W-:Y:S01]  /*0e90*/  STL [R1+0x44], R16 ;  /* 0x0000441001007387 */ /* 0x0003e20000100800 */
[----:B------:R-:W-:Y:S02]  /*0ea0*/  IADD3 R19, R27, 0xdc00, RZ ;  /* 0x0000dc001b137810 */ /* 0x000fe40007ffe0ff */
[-C--:B------:R-:W-:Y:S01]  /*0eb0*/  IADD3 R11, P0, R15, R150.reuse, RZ ;  /* 0x000000960f0b7210 */ /* 0x080fe20007f1e0ff */
[----:B------:R-:W2:Y:S01]  /*0ec0*/  LDG.E.64.CONSTANT R76, desc[UR18][R76.64] ;  /* 0x000000124c4c7981 */ /* 0x000ea2000c1e9b00 */
[----:B------:R-:W-:Y:S02]  /*0ed0*/  IADD3 R158, P3, R19, R150, RZ ;  /* 0x00000096139e7210 */ /* 0x000fe40007f7e0ff */
[----:B------:R-:W-:Y:S02]  /*0ee0*/  SHF.L.U32 R19, R18, 0x1, RZ ;  /* 0x0000000112137819 */ /* 0x000fe400000006ff */
[----:B---3--:R-:W-:Y:S01]  /*0ef0*/  PRMT R4, R50, 0x7632, R4 ;  /* 0x0000763232047816 */ /* 0x008fe20000000004 */
[----:B----4-:R-:W-:-:S06]  /*0f00*/  FADD.FTZ R3, R55, UR14 ;  /* 0x0000000e37037e21 */ /* 0x010fcc0008010000 */
[----:B------:R-:W3:Y:S01]  /*0f10*/  MUFU.RSQ R3, R3 ;  /* 0x0000000300037308 */ /* 0x000ee20000001400 */
[----:B------:R-:W-:Y:S02]  /*0f20*/  SHF.L.U32 R55, R4, 0x10, RZ ;  /* 0x0000001004377819 */ /* 0x000fe400000006ff */
[----:B-----5:R-:W-:-:S05]  /*0f30*/  SHF.L.U32 R5, R56, 0x10, RZ ;  /* 0x0000001038057819 */ /* 0x020fca00000006ff */
[----:B------:R-:W-:-:S04]  /*0f40*/  FADD.FTZ R4, -R54, R5 ;  /* 0x0000000536047221 */ /* 0x000fc80000010100 */
[----:B---3--:R-:W-:Y:S01]  /*0f50*/  FMUL.FTZ R149, R3, R4 ;  /* 0x0000000403957220 */ /* 0x008fe20000410000 */
[----:B------:R-:W-:Y:S02]  /*0f60*/  PRMT R4, R56, 0x7632, R4 ;  /* 0x0000763238047816 */ /* 0x000fe40000000004 */
[C---:B------:R-:W-:Y:S02]  /*0f70*/  SHF.L.U32 R5, R57.reuse, 0x10, RZ ;  /* 0x0000001039057819 */ /* 0x040fe400000006ff */
[----:B------:R-:W-:Y:S02]  /*0f80*/  SHF.L.U32 R7, R4, 0x10, RZ ;  /* 0x0000001004077819 */ /* 0x000fe400000006ff */
[----:B------:R-:W-:Y:S02]  /*0f90*/  SHF.L.U32 R0, R50, 0x10, RZ ;  /* 0x0000001032007819 */ /* 0x000fe400000006ff */
[----:B--2---:R-:W-:Y:S02]  /*0fa0*/  SHF.L.U32 R41, R52, 0x10, RZ ;  /* 0x0000001034297819 */ /* 0x004fe400000006ff */
[----:B------:R-:W-:Y:S01]  /*0fb0*/  PRMT R4, R57, 0x7632, R4 ;  /* 0x0000763239047816 */ /* 0x000fe20000000004 */
[----:B------:R-:W-:Y:S01]  /*0fc0*/  FADD.FTZ R8, -R54, R7 ;  /* 0x0000000736087221 */ /* 0x000fe20000010100 */
[----:B------:R-:W-:Y:S01]  /*0fd0*/  PRMT R40, R52, 0x7632, R40 ;  /* 0x0000763234287816 */ /* 0x000fe20000000028 */
[----:B------:R-:W-:Y:S01]  /*0fe0*/  FADD.FTZ R148, -R54, R5 ;  /* 0x0000000536947221 */ /* 0x000fe20000010100 */
[----:B------:R-:W-:Y:S01]  /*0ff0*/  SHF.L.U32 R7, R4, 0x10, RZ ;  /* 0x0000001004077819 */ /* 0x000fe200000006ff */
[----:B------:R-:W-:Y:S01]  /*1000*/  FFMA.FTZ R5, R149, R0, R41 ;  /* 0x0000000095057223 */ /* 0x000fe20000010029 */
[----:B------:R-:W-:Y:S01]  /*1010*/  SHF.L.U32 R40, R40, 0x10, RZ ;  /* 0x0000001028287819 */ /* 0x000fe200000006ff */
[----:B------:R-:W-:Y:S01]  /*1020*/  FMUL.FTZ R13, R3, R8 ;  /* 0x00000008030d7220 */ /* 0x000fe20000410000 */
[----:B0-----:R-:W-:Y:S01]  /*1030*/  SHF.L.U32 R2, R51, 0x10, RZ ;  /* 0x0000001033027819 */ /* 0x001fe200000006ff */
[----:B------:R-:W-:Y:S01]  /*1040*/  FMUL.FTZ R148, R3, R148 ;  /* 0x0000009403947220 */ /* 0x000fe20000410000 */
[----:B------:R-:W-:Y:S01]  /*1050*/  SHF.L.U32 R39, R53, 0x10, RZ ;  /* 0x0000001035277819 */ /* 0x000fe200000006ff */
[----:B------:R-:W-:Y:S01]  /*1060*/  FMUL.FTZ R6, R5, -1.4426950216293334961 ;  /* 0xbfb8aa3b05067820 */ /* 0x000fe20000410000 */
[----:B------:R-:W-:Y:S01]  /*1070*/  PRMT R120, R51, 0x7632, R120 ;  /* 0x0000763233787816 */ /* 0x000fe20000000078 */
[----:B------:R-:W-:Y:S01]  /*1080*/  FADD.FTZ R4, -R54, R7 ;  /* 0x0000000736047221 */ /* 0x000fe20000010100 */
[----:B------:R-:W-:Y:S01]  /*1090*/  PRMT R121, R53, 0x7632, R121 ;  /* 0x0000763235797816 */ /* 0x000fe20000000079 */
[----:B------:R-:W-:Y:S01]  /*10a0*/  FFMA.FTZ R9, R13, R55, R40 ;  /* 0x000000370d097223 */ /* 0x000fe20000010028 */
[----:B------:R-:W-:Y:S01]  /*10b0*/  FFMA.FTZ R12, R148, R2, R39 ;  /* 0x00000002940c7223 */ /* 0x000fe20000010027 */
[----:B------:R-:W-:Y:S01]  /*10c0*/  SHF.L.U32 R120, R120, 0x10, RZ ;  /* 0x0000001078787819 */ /* 0x000fe200000006ff */
[----:B------:R-:W-:Y:S01]  /*10d0*/  FMUL.FTZ R7, R3, R4 ;  /* 0x0000000403077220 */ /* 0x000fe20000410000 */
[----:B------:R-:W-:Y:S01]  /*10e0*/  SHF.L.U32 R121, R121, 0x10, RZ ;  /* 0x0000001079797819 */ /* 0x000fe200000006ff */
[----:B------:R-:W-:Y:S01]  /*10f0*/  FMUL.FTZ R4, R9, -1.4426950216293334961 ;  /* 0xbfb8aa3b09047820 */ /* 0x000fe20000410000 */
[----:B------:R-:W0:Y:S01]  /*1100*/  MUFU.EX2 R6, R6 ;  /* 0x0000000600067308 */ /* 0x000e220000000800 */
[----:B------:R-:W-:-:S02]  /*1110*/  FMUL.FTZ R8, R12, -1.4426950216293334961 ;  /* 0xbfb8aa3b0c087820 */ /* 0x000fc40000410000 */
[----:B-1----:R-:W-:-:S04]  /*1120*/  FFMA.FTZ R22, R7, R120, R121 ;  /* 0x0000007807167223 */ /* 0x002fc80000010079 */
[----:B------:R-:W-:Y:S01]  /*1130*/  FMUL.FTZ R16, R22, -1.4426950216293334961 ;  /* 0xbfb8aa3b16107820 */ /* 0x000fe20000410000 */
[----:B------:R-:W1:Y:S08]  /*1140*/  MUFU.EX2 R15, R8 ;  /* 0x00000008000f7308 */ /* 0x000e700000000800 */
[----:B------:R-:W2:Y:S01]  /*1150*/  MUFU.EX2 R4, R4 ;  /* 0x0000000400047308 */ /* 0x000ea20000000800 */
[----:B------:R-:W-:-:S07]  /*1160*/  IADD3 R21, R27, 0xf000, RZ ;  /* 0x0000f0001b157810 */ /* 0x000fce0007ffe0ff */
[----:B------:R1:W3:Y:S01]  /*1170*/  MUFU.EX2 R18, R16 ;  /* 0x0000001000127308 */ /* 0x0002e20000000800 */
[----:B0-----:R-:W-:Y:S01]  /*1180*/  FADD.FTZ R6, R6, 1 ;  /* 0x3f80000006067421 */ /* 0x001fe20000010000 */
[----:B------:R-:W-:Y:S01]  /*1190*/  STL [R1+0x3c], R28 ;  /* 0x00003c1c01007387 */ /* 0x000fe20000100800 */
[----:B------:R-:W-:Y:S02]  /*11a0*/  IADD3 R82, P6, R29, UR26, RZ ;  /* 0x0000001a1d527c10 */ /* 0x000fe4000ffde0ff */
[----:B------:R-:W-:Y:S01]  /*11b0*/  IADD3 R156, P2, R21, R150, RZ ;  /* 0x00000096159c7210 */ /* 0x000fe20007f5e0ff */
[----:B------:R-:W-:Y:S01]  /*11c0*/  STL [R1+0x38], R31 ;  /* 0x0000381f01007387 */ /* 0x000fe20000100800 */
[----:B------:R-:W-:Y:S01]  /*11d0*/  SHF.L.U32 R21, R58, 0x10, RZ ;  /* 0x000000103a157819 */ /* 0x000fe200000006ff */
[----:B------:R2:W0:Y:S01]  /*11e0*/  MUFU.RCP R8, R6 ;  /* 0x0000000600087308 */ /* 0x0004220000001000 */
[----:B-1----:R-:W-:Y:S01]  /*11f0*/  FADD.FTZ R16, R15, 1 ;  /* 0x3f8000000f107421 */ /* 0x002fe20000010000 */
[----:B------:R-:W-:Y:S01]  /*1200*/  STL [R1+0x34], R26 ;  /* 0x0000341a01007387 */ /* 0x000fe20000100800 */
[----:B------:R-:W-:-:S03]  /*1210*/  IADD3.X R83, R26, UR27, RZ, P6, !PT ;  /* 0x0000001b1a537c10 */ /* 0x000fc6000b7fe4ff */
[----:B------:R-:W-:Y:S01]  /*1220*/  STL [R1+0x30], R29 ;  /* 0x0000301d01007387 */ /* 0x000fe20000100800 */
[----:B--2---:R-:W-:-:S03]  /*1230*/  FADD.FTZ R6, R4, 1 ;  /* 0x3f80000004067421 */ /* 0x004fc60000010000 */
[----:B------:R-:W-:Y:S01]  /*1240*/  STL [R1+0x2c], R24 ;  /* 0x00002c1801007387 */ /* 0x000fe20000100800 */
[----:B------:R-:W-:Y:S02]  /*1250*/  IADD3 R23, R27, 0x10400, RZ ;  /* 0x000104001b177810 */ /* 0x000fe40007ffe0ff */
[----:B------:R-:W-:Y:S01]  /*1260*/  SHF.L.U64.HI R47, R20, 0x1, R17 ;  /* 0x00000001142f7819 */ /* 0x000fe20000010211 */
[----:B------:R1:W-:Y:S01]  /*1270*/  STL [R1+0x24], R19 ;  /* 0x0000241301007387 */ /* 0x0003e20000100800 */
[C---:B------:R-:W-:Y:S01]  /*1280*/  IADD3 R78, P5, R19.reuse, UR24, RZ ;  /* 0x00000018134e7c10 */ /* 0x040fe2000ffbe0ff */
[----:B------:R-:W-:Y:S01]  /*1290*/  MUFU.RCP R17, R6 ;  /* 0x0000000600117308 */ /* 0x000fe20000001000 */
[----:B------:R-:W-:Y:S01]  /*12a0*/  IADD3 R84, P6, R19, UR26, RZ ;  /* 0x0000001a13547c10 */ /* 0x000fe2000ffde0ff */
[----:B---3--:R-:W-:Y:S01]  /*12b0*/  FADD.FTZ R18, R18, 1 ;  /* 0x3f80000012127421 */ /* 0x008fe20000010000 */
[----:B------:R-:W-:Y:S01]  /*12c0*/  SHF.L.U32 R90, R20, 0x1, RZ ;  /* 0x00000001145a7819 */ /* 0x000fe200000006ff */
[----:B------:R-:W2:Y:S01]  /*12d0*/  LDG.E.64.CONSTANT R82, desc[UR18][R82.64] ;  /* 0x0000001252527981 */ /* 0x000ea2000c1e9b00 */
[----:B------:R-:W-:-:S03]  /*12e0*/  IADD3.X R85, R24, UR27, RZ, P6, !PT ;  /* 0x0000001b18557c10 */ /* 0x000fc6000b7fe4ff */
[----:B-1----:R1:W3:Y:S01]  /*12f0*/  MUFU.RCP R19, R16 ;  /* 0x0000001000137308 */ /* 0x0022e20000001000 */
[----:B------:R-:W-:Y:S02]  /*1300*/  IADD3.X R79, R24, UR25, RZ, P5, !PT ;  /* 0x00000019184f7c10 */ /* 0x000fe4000affe4ff */
[----:B------:R-:W-:Y:S01]  /*1310*/  IADD3 R154, P6, R23, R150, RZ ;  /* 0x00000096179a7210 */ /* 0x000fe20007fde0ff */
[----:B------:R-:W4:Y:S01]  /*1320*/  LDG.E.64.CONSTANT R84, desc[UR18][R84.64] ;  /* 0x0000001254547981 */ /* 0x000f22000c1e9b00 */
[----:B------:R-:W-:Y:S01]  /*1330*/  IADD3 R80, P5, R90, UR24, RZ ;  /* 0x000000185a507c10 */ /* 0x000fe2000ffbe0ff */
[----:B-1----:R-:W-:Y:S02]  /*1340*/  FADD.FTZ R16, -R54, R21 ;  /* 0x0000001536107221 */ /* 0x002fe40000010100 */
[----:B------:R1:W5:Y:S01]  /*1350*/  MUFU.RCP R23, R18 ;  /* 0x0000001200177308 */ /* 0x0003620000001000 */
[----:B------:R-:W-:Y:S01]  /*1360*/  IADD3 R25, R27, 0x11800, RZ ;  /* 0x000118001b197810 */ /* 0x000fe20007ffe0ff */
[----:B------:R-:W2:Y:S01]  /*1370*/  LDG.E.64.CONSTANT R78, desc[UR18][R78.64] ;  /* 0x000000124e4e7981 */ /* 0x000ea2000c1e9b00 */
[----:B------:R-:W-:Y:S01]  /*1380*/  FMUL.FTZ R147, R3, R16 ;  /* 0x0000001003937220 */ /* 0x000fe20000410000 */
[----:B------:R-:W-:-:S02]  /*1390*/  PRMT R4, R58, 0x7632, R4 ;  /* 0x000076323a047816 */ /* 0x000fc40000000004 */
[----:B------:R-:W-:Y:S01]  /*13a0*/  IADD3.X R81, R47, UR25, RZ, P5, !PT ;  /* 0x000000192f517c10 */ /* 0x000fe2000affe4ff */
[----:B------:R-:W-:Y:S01]  /*13b0*/  FFMA.FTZ R6, R0, R147, R41 ;  /* 0x0000009300067223 */ /* 0x000fe20000010029 */
[----:B------:R-:W-:Y:S02]  /*13c0*/  IADD3 R152, P5, R25, R150, RZ ;  /* 0x0000009619987210 */ /* 0x000fe40007fbe0ff */
[----:B------:R-:W-:Y:S02]  /*13d0*/  SHF.L.U32 R21, R59, 0x10, RZ ;  /* 0x000000103b157819 */ /* 0x000fe400000006ff */
[----:B------:R-:W-:Y:S01]  /*13e0*/  SHF.L.U32 R25, R4, 0x10, RZ ;  /* 0x0000001004197819 */ /* 0x000fe200000006ff */
[----:B0-----:R-:W-:Y:S01]  /*13f0*/  FADD.FTZ R4, -R8, 1 ;  /* 0x3f80000008047421 */ /* 0x001fe20000010100 */
[----:B------:R-:W-:Y:S01]  /*1400*/  FMUL.FTZ R24, R6, -1.4426950216293334961 ;  /* 0xbfb8aa3b06187820 */ /* 0x000fe20000410000 */
[----:B------:R-:W-:Y:S01]  /*1410*/  FADD.FTZ R146, -R54, R21 ;  /* 0x0000001536927221 */ /* 0x000fe20000010100 */
[----:B---3--:R-:W-:Y:S01]  /*1420*/  FADD.FTZ R21, -R19, 1 ;  /* 0x3f80000013157421 */ /* 0x008fe20000010100 */
[----:B------:R-:W-:Y:S01]  /*1430*/  FFMA.FTZ R5, R5, R4, 1 ;  /* 0x3f80000005057423 */ /* 0x000fe20000010004 */
[----:B------:R-:W-:Y:S01]  /*1440*/  FADD.FTZ R4, -R17, 1 ;  /* 0x3f80000011047421 */ /* 0x000fe20000010100 */
[----:B------:R-:W-:Y:S01]  /*1450*/  IADD3 R27, R27, 0x12c00, RZ ;  /* 0x00012c001b1b7810 */ /* 0x000fe20007ffe0ff */
[----:B------:R-:W0:Y:S01]  /*1460*/  MUFU.EX2 R24, R24 ;  /* 0x0000001800187308 */ /* 0x000e220000000800 */
[----:B------:R-:W-:Y:S01]  /*1470*/  FFMA.FTZ R20, R12, R21, 1 ;  /* 0x3f8000000c147423 */ /* 0x000fe20000010015 */
[----:B-1----:R-:W-:Y:S01]  /*1480*/  FFMA.FTZ R18, R9, R4, 1 ;  /* 0x3f80000009127423 */ /* 0x002fe20000010004 */
[----:B-----5:R-:W-:Y:S01]  /*1490*/  FADD.FTZ R21, -R23, 1 ;  /* 0x3f80000017157421 */ /* 0x020fe20000010100 */
[----:B------:R-:W-:Y:S01]  /*14a0*/  SHF.L.U32 R4, R60, 0x10, RZ ;  /* 0x000000103c047819 */ /* 0x000fe200000006ff */
[----:B------:R-:W-:Y:S01]  /*14b0*/  FMUL.FTZ R146, R3, R146 ;  /* 0x0000009203927220 */ /* 0x000fe20000410000 */
[----:B------:R-:W-:Y:S01]  /*14c0*/  FMUL.FTZ R5, R8, R5 ;  /* 0x0000000508057220 */ /* 0x000fe20000410000 */
[----:B------:R-:W-:Y:S01]  /*14d0*/  FADD.FTZ R16, -R54, R25 ;  /* 0x0000001936107221 */ /* 0x000fe20000010100 */
[----:B------:R-:W-:Y:S01]  /*14e0*/  FFMA.FTZ R22, R22, R21, 1 ;  /* 0x3f80000016167423 */ /* 0x000fe20000010015 */
[----:B------:R-:W-:Y:S01]  /*14f0*/  FFMA.FTZ R12, R2, R146, R39 ;  /* 0x00000092020c7223 */ /* 0x000fe20000010027 */
[----:B------:R-:W-:Y:S01]  /*1500*/  FMUL.FTZ R21, R19, R20 ;  /* 0x0000001413157220 */ /* 0x000fe20000410000 */
[----:B------:R-:W-:Y:S01]  /*1510*/  FMUL.FTZ R4, R4, R5 ;  /* 0x0000000504047220 */ /* 0x000fe20000410000 */
[----:B------:R-:W-:Y:S01]  /*1520*/  FMUL.FTZ R8, R3, R16 ;  /* 0x0000001003087220 */ /* 0x000fe20000410000 */
[----:B------:R-:W-:Y:S01]  /*1530*/  FMUL.FTZ R19, R17, R18 ;  /* 0x0000001211137220 */ /* 0x000fe20000410000 */
[----:B------:R-:W-:Y:S01]  /*1540*/  PRMT R5, R60, 0x7632, R5 ;  /* 0x000076323c057816 */ /* 0x000fe20000000005 */
[----:B------:R-:W3:Y:S01]  /*1550*/  LDG.E.64.CONSTANT R80, desc[UR18][R80.64] ;  /* 0x0000001250507981 */ /* 0x000ee2000c1e9b00 */
[----:B------:R-:W-:Y:S01]  /*1560*/  PRMT R17, R59, 0x7632, R17 ;  /* 0x000076323b117816 */ /* 0x000fe20000000011 */
[----:B------:R-:W-:Y:S01]  /*1570*/  FMUL.FTZ R25, R12, -1.4426950216293334961 ;  /* 0xbfb8aa3b0c197820 */ /* 0x000fe20000410000 */
[----:B------:R-:W-:Y:S01]  /*1580*/  FFMA.FTZ R16, R55, R8, R40 ;  /* 0x0000000837107223 */ /* 0x000fe20000010028 */
[----:B------:R-:W-:-:S02]  /*1590*/  PRMT R9, R61, 0x7632, R9 ;  /* 0x000076323d097816 */ /* 0x000fc40000000009 */
[----:B------:R-:W-:Y:S02]  /*15a0*/  SHF.L.U32 R18, R5, 0x10, RZ ;  /* 0x0000001005127819 */ /* 0x000fe400000006ff */
[----:B------:R-:W-:Y:S02]  /*15b0*/  IADD3.X R15, RZ, R30, RZ, P1, !PT ;  /* 0x0000001eff0f7210 */ /* 0x000fe40000ffe4ff */
[----:B------:R-:W-:Y:S02]  /*15c0*/  SHF.L.U32 R17, R17, 0x10, RZ ;  /* 0x0000001011117819 */ /* 0x000fe400000006ff */
[----:B------:R-:W-:Y:S01]  /*15d0*/  IADD3 R150, P1, R27, R150, RZ ;  /* 0x000000961b967210 */ /* 0x000fe20007f3e0ff */
[----:B------:R-:W-:Y:S01]  /*15e0*/  FMUL.FTZ R26, R16, -1.4426950216293334961 ;  /* 0xbfb8aa3b101a7820 */ /* 0x000fe20000410000 */
[----:B------:R0:W1:Y:S01]  /*15f0*/  MUFU.EX2 R27, R25 ;  /* 0x00000019001b7308 */ /* 0x0000620000000800 */
[----:B------:R-:W-:Y:S01]  /*1600*/  SHF.L.U32 R9, R9, 0x10, RZ ;  /* 0x0000001009097819 */ /* 0x000fe200000006ff */
[----:B------:R-:W-:Y:S01]  /*1610*/  FMUL.FTZ R22, R23, R22 ;  /* 0x0000001617167220 */ /* 0x000fe20000410000 */
[----:B0-----:R-:W-:Y:S01]  /*1620*/  FADD.FTZ R25, R24, 1 ;  /* 0x3f80000018197421 */ /* 0x001fe20000010000 */
[----:B------:R-:W-:Y:S01]  /*1630*/  FMUL.FTZ R24, R18, R19 ;  /* 0x0000001312187220 */ /* 0x000fe20000410000 */
[----:B------:R-:W-:Y:S01]  /*1640*/  FADD.FTZ R18, -R54, R17 ;  /* 0x0000001136127221 */ /* 0x000fe20000010100 */
[----:B------:R-:W-:-:S02]  /*1650*/  FMUL.FTZ R23, R9, R22 ;  /* 0x0000001609177220 */ /* 0x000fc40000410000 */
[----:B------:R-:W0:Y:S01]  /*1660*/  MUFU.EX2 R26, R26 ;  /* 0x0000001a001a7308 */ /* 0x000e220000000800 */
[----:B------:R-:W-:-:S04]  /*1670*/  FMUL.FTZ R9, R3, R18 ;  /* 0x0000001203097220 */ /* 0x000fc80000410000 */
[----:B------:R-:W-:-:S04]  /*1680*/  FFMA.FTZ R19, R120, R9, R121 ;  /* 0x0000000978137223 */ /* 0x000fc80000010079 */
[----:B------:R-:W-:Y:S01]  /*1690*/  FMUL.FTZ R28, R19, -1.4426950216293334961 ;  /* 0xbfb8aa3b131c7820 */ /* 0x000fe20000410000 */
[----:B------:R-:W-:Y:S01]  /*16a0*/  MUFU.RCP R25, R25 ;  /* 0x0000001900197308 */ /* 0x000fe20000001000 */
[----:B------:R-:W-:Y:S01]  /*16b0*/  SHF.L.U32 R20, R61, 0x10, RZ ;  /* 0x000000103d147819 */ /* 0x000fe200000006ff */
[----:B-1----:R-:W-:Y:S01]  /*16c0*/  FADD.FTZ R27, R27, 1 ;  /* 0x3f8000001b1b7421 */ /* 0x002fe20000010000 */
[----:B------:R-:W-:-:S05]  /*16d0*/  FMUL.FTZ R18, R0, R4 ;  /* 0x0000000400127220 */ /* 0x000fca0000410000 */
[----:B------:R-:W1:Y:S01]  /*16e0*/  MUFU.EX2 R28, R28 ;  /* 0x0000001c001c7308 */ /* 0x000e620000000800 */
[----:B0-----:R-:W-:Y:S01]  /*16f0*/  FADD.FTZ R22, R26, 1 ;  /* 0x3f8000001a167421 */ /* 0x001fe20000010000 */
[----:B------:R-:W-:Y:S01]  /*1700*/  FMUL.FTZ R5, R20, R21 ;  /* 0x0000001514057220 */ /* 0x000fe20000410000 */
[----:B------:R-:W-:Y:S01]  /*1710*/  FFMA.FTZ R20, R149, R18, RZ ;  /* 0x0000001295147223 */ /* 0x000fe200000100ff */
[----:B------:R-:W-:-:S04]  /*1720*/  FMUL.FTZ R21, R55, R24 ;  /* 0x0000001837157220 */ /* 0x000fc80000410000 */
[----:B------:R-:W0:Y:S01]  /*1730*/  MUFU.RCP R27, R27 ;  /* 0x0000001b001b7308 */ /* 0x000e220000001000 */
[----:B------:R-:W-:Y:S01]  /*1740*/  FFMA.FTZ R21, R13, R21, R20 ;  /* 0x000000150d157223 */ /* 0x000fe20000010014 */
[----:B------:R-:W-:-:S06]  /*1750*/  FMUL.FTZ R20, R2, R5 ;  /* 0x0000000502147220 */ /* 0x000fcc0000410000 */
[----:B------:R-:W5:Y:S01]  /*1760*/  MUFU.RCP R22, R22 ;  /* 0x0000001600167308 */ /* 0x000f620000001000 */
[----:B-1----:R-:W-:Y:S01]  /*1770*/  FADD.FTZ R28, R28, 1 ;  /* 0x3f8000001c1c7421 */ /* 0x002fe20000010000 */
[----:B------:R-:W-:Y:S01]  /*1780*/  FFMA.FTZ R18, R0, R4, RZ ;  /* 0x0000000400127223 */ /* 0x000fe200000100ff */
[----:B------:R-:W-:Y:S01]  /*1790*/  FFMA.FTZ R20, R148, R20, R21 ;  /* 0x0000001494147223 */ /* 0x000fe20000010015 */
[----:B------:R-:W-:Y:S01]  /*17a0*/  SHF.L.U32 R31, R62, 0x10, RZ ;  /* 0x000000103e1f7819 */ /* 0x000fe200000006ff */
[----:B------:R-:W-:Y:S01]  /*17b0*/  FADD.FTZ R21, -R25, 1 ;  /* 0x3f80000019157421 */ /* 0x000fe20000010100 */
[-C--:B------:R-:W-:Y:S01]  /*17c0*/  FFMA.FTZ R17, R13, R24.reuse, R44 ;  /* 0x000000180d117223 */ /* 0x080fe2000001002c */
[----:B------:R-:W-:Y:S01]  /*17d0*/  FMUL.FTZ R26, R120, R23 ;  /* 0x00000017781a7220 */ /* 0x000fe20000410000 */
[----:B------:R-:W-:Y:S01]  /*17e0*/  FFMA.FTZ R13, R55, R24, R18 ;  /* 0x00000018370d7223 */ /* 0x000fe20000010012 */
[----:B------:R-:W-:Y:S01]  /*17f0*/  FFMA.FTZ R6, R6, R21, 1 ;  /* 0x3f80000006067423 */ /* 0x000fe20000010015 */
[----:B------:R-:W-:Y:S01]  /*1800*/  FADD.FTZ R18, -R54, R31 ;  /* 0x0000001f36127221 */ /* 0x000fe20000010100 */
[----:B------:R-:W1:Y:S01]  /*1810*/  MUFU.RCP R28, R28 ;  /* 0x0000001c001c7308 */ /* 0x000e620000001000 */
[----:B------:R-:W-:Y:S01]  /*1820*/  SHF.L.U32 R21, R63, 0x10, RZ ;  /* 0x000000103f157819 */ /* 0x000fe200000006ff */
[C---:B------:R-:W-:Y:S01]  /*1830*/  FFMA.FTZ R48, R7.reuse, R23, R48 ;  /* 0x0000001707307223 */ /* 0x040fe20000010030 */
[----:B------:R-:W-:Y:S01]  /*1840*/  FFMA.FTZ R26, R7, R26, R20 ;  /* 0x0000001a071a7223 */ /* 0x000fe20000010014 */
[----:B0-----:R-:W-:Y:S01]  /*1850*/  FADD.FTZ R29, -R27, 1 ;  /* 0x3f8000001b1d7421 */ /* 0x001fe20000010100 */
[----:B------:R-:W-:Y:S01]  /*1860*/  FMUL.FTZ R145, R3, R18 ;  /* 0x0000001203917220 */ /* 0x000fe20000410000 */
[----:B-----5:R-:W-:Y:S01]  /*1870*/  FADD.FTZ R7, -R22, 1 ;  /* 0x3f80000016077421 */ /* 0x020fe20000010100 */
[----:B------:R-:W-:Y:S01]  /*1880*/  FADD.FTZ R144, -R54, R21 ;  /* 0x0000001536907221 */ /* 0x000fe20000010100 */
[----:B------:R-:W-:Y:S01]  /*1890*/  FFMA.FTZ R12, R12, R29, 1 ;  /* 0x3f8000000c0c7423 */ /* 0x000fe2000001001d */
[----:B------:R-:W-:Y:S01]  /*18a0*/  SHF.L.U32 R21, R64, 0x10, RZ ;  /* 0x0000001040157819 */ /* 0x000fe200000006ff */
[----:B------:R-:W-:Y:S01]  /*18b0*/  FFMA.FTZ R7, R16, R7, 1 ;  /* 0x3f80000010077423 */ /* 0x000fe20000010007 */
[----:B------:R-:W-:Y:S01]  /*18c0*/  FMUL.FTZ R29, R25, R6 ;  /* 0x00000006191d7220 */ /* 0x000fe20000410000 */
[----:B------:R-:W-:Y:S01]  /*18d0*/  FFMA.FTZ R16, R0, R145, R41 ;  /* 0x0000009100107223 */ /* 0x000fe20000010029 */
[----:B------:R-:W-:Y:S01]  /*18e0*/  PRMT R6, R62, 0x7632, R6 ;  /* 0x000076323e067816 */ /* 0x000fe20000000006 */
[----:B------:R-:W-:Y:S01]  /*18f0*/  FMUL.FTZ R33, R27, R12 ;  /* 0x0000000c1b217220 */ /* 0x000fe20000410000 */
[----:B------:R-:W-:Y:S01]  /*1900*/  FADD.FTZ R20, -R54, R21 ;  /* 0x0000001536147221 */ /* 0x000fe20000010100 */
[----:B------:R-:W-:Y:S01]  /*1910*/  FMUL.FTZ R12, R16, -1.4426950216293334961 ;  /* 0xbfb8aa3b100c7820 */ /* 0x000fe20000410000 */
[----:B------:R-:W-:Y:S01]  /*1920*/  FMUL.FTZ R144, R3, R144 ;  /* 0x0000009003907220 */ /* 0x000fe20000410000 */
[----:B------:R-:W-:Y:S01]  /*1930*/  SHF.L.U32 R21, R6, 0x10, RZ ;  /* 0x0000001006157819 */ /* 0x000fe200000006ff */
[----:B------:R-:W-:Y:S01]  /*1940*/  FADD.FTZ R45, R24, R45 ;  /* 0x0000002d182d7221 */ /* 0x000fe20000010000 */
[----:B------:R1:W0:Y:S01]  /*1950*/  MUFU.EX2 R35, R12 ;  /* 0x0000000c00237308 */ /* 0x0002220000000800 */
[----:B------:R-:W-:-:S02]  /*1960*/  FFMA.FTZ R18, R2, R144, R39 ;  /* 0x0000009002127223 */ /* 0x000fc40000010027 */
[----:B------:R-:W-:Y:S02]  /*1970*/  FADD.FTZ R24, -R54, R21 ;  /* 0x0000001536187221 */ /* 0x000fe40000010100 */
[----:B------:R-:W-:Y:S01]  /*1980*/  FMUL.FTZ R25, R18, -1.4426950216293334961 ;  /* 0xbfb8aa3b12197820 */ /* 0x000fe20000410000 */
[----:B-1----:R-:W-:-:S04]  /*1990*/  FADD.FTZ R12, -R28, 1 ;  /* 0x3f8000001c0c7421 */ /* 0x002fc80000010100 */
[----:B------:R-:W-:Y:S01]  /*19a0*/  FFMA.FTZ R27, R19, R12, 1 ;  /* 0x3f800000131b7423 */ /* 0x000fe2000001000c */
[----:B------:R-:W-:Y:S01]  /*19b0*/  FMUL.FTZ R19, R3, R24 ;  /* 0x0000001803137220 */ /* 0x000fe20000410000 */
[----:B------:R1:W5:Y:S01]  /*19c0*/  MUFU.EX2 R37, R25 ;  /* 0x0000001900257308 */ /* 0x0003620000000800 */
[----:B------:R-:W-:Y:S02]  /*19d0*/  PRMT R6, R63, 0x7632, R6 ;  /* 0x000076323f067816 */ /* 0x000fe40000000006 */
[----:B-1----:R-:W-:Y:S02]  /*19e0*/  FFMA.FTZ R25, R55, R19, R40 ;  /* 0x0000001337197223 */ /* 0x002fe40000010028 */
[----:B------:R-:W-:Y:S02]  /*19f0*/  SHF.L.U32 R87, R6, 0x10, RZ ;  /* 0x0000001006577819 */ /* 0x000fe400000006ff */
[----:B------:R-:W-:Y:S01]  /*1a00*/  FMUL.FTZ R36, R25, -1.4426950216293334961 ;  /* 0xbfb8aa3b19247820 */ /* 0x000fe20000410000 */
[----:B------:R-:W-:Y:S01]  /*1a10*/  SHF.L.U32 R6, R66, 0x10, RZ ;  /* 0x0000001042067819 */ /* 0x000fe200000006ff */
[----:B------:R-:W-:Y:S01]  /*1a20*/  FMUL.FTZ R31, R22, R7 ;  /* 0x00000007161f7220 */ /* 0x000fe20000410000 */
[----:B------:R-:W-:Y:S01]  /*1a30*/  FADD.FTZ R22, -R54, R87 ;  /* 0x0000005736167221 */ /* 0x000fe20000010100 */
[----:B------:R-:W-:-:S02]  /*1a40*/  PRMT R12, R67, 0x7632, R12 ;  /* 0x00007632430c7816 */ /* 0x000fc4000000000c */
[----:B------:R-:W1:Y:S01]  /*1a50*/  MUFU.EX2 R36, R36 ;  /* 0x0000002400247308 */ /* 0x000e620000000800 */
[----:B------:R-:W-:Y:S01]  /*1a60*/  FMUL.FTZ R6, R6, R29 ;  /* 0x0000001d06067220 */ /* 0x000fe20000410000 */
[----:B------:R-:W-:Y:S01]  /*1a70*/  FMUL.FTZ R22, R3, R22 ;  /* 0x0000001603167220 */ /* 0x000fe20000410000 */
[----:B------:R-:W-:Y:S01]  /*1a80*/  PRMT R7, R66, 0x7632, R7 ;  /* 0x0000763242077816 */ /* 0x000fe20000000007 */
[----:B------:R-:W-:Y:S01]  /*1a90*/  FFMA.FTZ R13, R2, R5, R13 ;  /* 0x00000005020d7223 */ /* 0x000fe2000001000d */
[----:B------:R-:W-:Y:S01]  /*1aa0*/  SHF.L.U32 R29, R12, 0x10, RZ ;  /* 0x000000100c1d7819 */ /* 0x000fe200000006ff */
[----:B------:R-:W-:Y:S01]  /*1ab0*/  FMUL.FTZ R34, R28, R27 ;  /* 0x0000001b1c227220 */ /* 0x000fe20000410000 */
[----:B------:R-:W-:Y:S01]  /*1ac0*/  FMUL.FTZ R12, R0, R6 ;  /* 0x00000006000c7220 */ /* 0x000fe20000410000 */
[C---:B------:R-:W-:Y:S01]  /*1ad0*/  FFMA.FTZ R27, R120.reuse, R22, R121 ;  /* 0x00000016781b7223 */ /* 0x040fe20000010079 */
[----:B------:R-:W-:Y:S01]  /*1ae0*/  SHF.L.U32 R32, R67, 0x10, RZ ;  /* 0x0000001043207819 */ /* 0x000fe200000006ff */
[----:B------:R-:W-:Y:S01]  /*1af0*/  FADD.FTZ R49, R23, R49 ;  /* 0x0000003117317221 */ /* 0x000fe20000010000 */
[----:B------:R-:W-:Y:S01]  /*1b00*/  SHF.L.U32 R28, R7, 0x10, RZ ;  /* 0x00000010071c7819 */ /* 0x000fe200000006ff */
[----:B------:R-:W-:Y:S01]  /*1b10*/  FFMA.FTZ R13, R120, R23, R13 ;  /* 0x00000017780d7223 */ /* 0x000fe2000001000d */
[----:B------:R-:W-:Y:S01]  /*1b20*/  FMUL.FTZ R34, R29, R34 ;  /* 0x000000221d227220 */ /* 0x000fe20000410000 */
[----:B------:R-:W-:Y:S01]  /*1b30*/  SHF.L.U32 R23, R65, 0x10, RZ ;  /* 0x0000001041177819 */ /* 0x000fe200000006ff */
[----:B------:R-:W-:Y:S01]  /*1b40*/  FFMA.FTZ R29, R147, R12, R26 ;  /* 0x0000000c931d7223 */ /* 0x000fe2000001001a */
[----:B------:R-:W-:Y:S01]  /*1b50*/  PRMT R12, R64, 0x7632, R12 ;  /* 0x00007632400c7816 */ /* 0x000fe2000000000c */
[----:B------:R-:W-:Y:S01]  /*1b60*/  FMUL.FTZ R38, R27, -1.4426950216293334961 ;  /* 0xbfb8aa3b1b267820 */ /* 0x000fe20000410000 */
[----:B------:R-:W-:Y:S01]  /*1b70*/  PRMT R26, R65, 0x7632, R26 ;  /* 0x00007632411a7816 */ /* 0x000fe2000000001a */
[----:B------:R-:W-:Y:S01]  /*1b80*/  FMUL.FTZ R7, R32, R33 ;  /* 0x0000002120077220 */ /* 0x000fe20000410000 */
[----:B------:R-:W-:Y:S01]  /*1b90*/  FMUL.FTZ R28, R28, R31 ;  /* 0x0000001f1c1c7220 */ /* 0x000fe20000410000 */
[----:B0-----:R-:W-:Y:S01]  /*1ba0*/  FADD.FTZ R33, R35, 1 ;  /* 0x3f80000023217421 */ /* 0x001fe20000010000 */
[----:B------:R-:W-:Y:S01]  /*1bb0*/  FADD.FTZ R140, -R54, R23 ;  /* 0x00000017368c7221 */ /* 0x000fe20000010100 */
[----:B------:R-:W-:Y:S01]  /*1bc0*/  SHF.L.U32 R35, R12, 0x10, RZ ;  /* 0x000000100c237819 */ /* 0x000fe200000006ff */
[----:B------:R-:W-:Y:S01]  /*1bd0*/  FFMA.FTZ R12, R0, R6, R13 ;  /* 0x00000006000c7223 */ /* 0x000fe2000001000d */
[----:B------:R-:W-:Y:S01]  /*1be0*/  SHF.L.U32 R87, R26, 0x10, RZ ;  /* 0x000000101a577819 */ /* 0x000fe200000006ff */
[----:B-----5:R-:W-:Y:S01]  /*1bf0*/  FADD.FTZ R37, R37, 1 ;  /* 0x3f80000025257421 */ /* 0x020fe20000010000 */
[----:B-1----:R-:W-:Y:S01]  /*1c00*/  FADD.FTZ R36, R36, 1 ;  /* 0x3f80000024247421 */ /* 0x002fe20000010000 */
[----:B------:R-:W-:Y:S01]  /*1c10*/  FMUL.FTZ R26, R55, R28 ;  /* 0x0000001c371a7220 */ /* 0x000fe20000410000 */
[----:B------:R-:W0:Y:S01]  /*1c20*/  MUFU.EX2 R38, R38 ;  /* 0x0000002600267308 */ /* 0x000e220000000800 */
[----:B------:R-:W-:Y:S01]  /*1c30*/  FMUL.FTZ R140, R3, R140 ;  /* 0x0000008c038c7220 */ /* 0x000fe20000410000 */
[----:B------:R-:W-:Y:S01]  /*1c40*/  FFMA.FTZ R31, R55, R28, R12 ;  /* 0x0000001c371f7223 */ /* 0x000fe2000001000c */
[----:B------:R-:W-:Y:S01]  /*1c50*/  FFMA.FTZ R29, R8, R26, R29 ;  /* 0x0000001a081d7223 */ /* 0x000fe2000001001d */
[C---:B------:R-:W-:Y:S01]  /*1c60*/  FADD.FTZ R12, -R54.reuse, R35 ;  /* 0x00000023360c7221 */ /* 0x040fe20000010100 */
[----:B------:R-:W-:Y:S01]  /*1c70*/  FADD.FTZ R26, -R54, R87 ;  /* 0x00000057361a7221 */ /* 0x000fe20000010100 */
[----:B------:R-:W-:-:S02]  /*1c80*/  FFMA.FTZ R21, R2, R140, R39 ;  /* 0x0000008c02157223 */ /* 0x000fc40000010027 */
[----:B------:R-:W1:Y:S01]  /*1c90*/  MUFU.RCP R33, R33 ;  /* 0x0000002100217308 */ /* 0x000e620000001000 */
[C---:B------:R-:W-:Y:S01]  /*1ca0*/  FMUL.FTZ R13, R3.reuse, R12 ;  /* 0x0000000c030d7220 */ /* 0x040fe20000410000 */
[----:B------:R-:W-:Y:S01]  /*1cb0*/  FMUL.FTZ R12, R3, R26 ;  /* 0x0000001a030c7220 */ /* 0x000fe20000410000 */
[----:B------:R-:W-:Y:S01]  /*1cc0*/  FMUL.FTZ R24, R21, -1.4426950216293334961 ;  /* 0xbfb8aa3b15187820 */ /* 0x000fe20000410000 */
[----:B------:R-:W-:-:S04]  /*1cd0*/  FFMA.FTZ R32, R8, R28, R17 ;  /* 0x0000001c08207223 */ /* 0x000fc80000010011 */
[----:B------:R-:W5:Y:S01]  /*1ce0*/  MUFU.RCP R37, R37 ;  /* 0x0000002500257308 */ /* 0x000f620000001000 */
[----:B------:R-:W-:-:S07]  /*1cf0*/  FMUL.FTZ R8, R2, R7 ;  /* 0x0000000702087220 */ /* 0x000fce0000410000 */
[----:B------:R-:W5:Y:S01]  /*1d00*/  MUFU.RCP R36, R36 ;  /* 0x0000002400247308 */ /* 0x000f620000001000 */
[----:B------:R-:W-:Y:S01]  /*1d10*/  FFMA.FTZ R26, R120, R12, R121 ;  /* 0x0000000c781a7223 */ /* 0x000fe20000010079 */
[----:B------:R-:W-:Y:S01]  /*1d20*/  FFMA.FTZ R31, R2, R7, R31 ;  /* 0x00000007021f7223 */ /* 0x000fe2000001001f */
[----:B------:R-:W-:Y:S01]  /*1d30*/  FFMA.FTZ R8, R146, R8, R29 ;  /* 0x0000000892087223 */ /* 0x000fe2000001001d */
[-C--:B------:R-:W-:Y:S01]  /*1d40*/  FFMA.FTZ R29, R9, R34.reuse, R48 ;  /* 0x00000022091d7223 */ /* 0x080fe20000010030 */
[----:B------:R-:W-:Y:S01]  /*1d50*/  FADD.FTZ R49, R49, R34 ;  /* 0x0000002231317221 */ /* 0x000fe20000010000 */
[-C--:B------:R-:W-:Y:S01]  /*1d60*/  FFMA.FTZ R31, R120, R34.reuse, R31 ;  /* 0x00000022781f7223 */ /* 0x080fe2000001001f */
[----:B------:R-:W-:Y:S01]  /*1d70*/  FMUL.FTZ R48, R26, -1.4426950216293334961 ;  /* 0xbfb8aa3b1a307820 */ /* 0x000fe20000410000 */
[----:B------:R-:W5:Y:S01]  /*1d80*/  MUFU.EX2 R24, R24 ;  /* 0x0000001800187308 */ /* 0x000f620000000800 */
[----:B0-----:R-:W-:Y:S01]  /*1d90*/  FADD.FTZ R38, R38, 1 ;  /* 0x3f80000026267421 */ /* 0x001fe20000010000 */
[----:B------:R-:W-:Y:S01]  /*1da0*/  FMUL.FTZ R34, R120, R34 ;  /* 0x0000002278227220 */ /* 0x000fe20000410000 */
[----:B-1----:R-:W-:Y:S01]  /*1db0*/  FADD.FTZ R35, -R33, 1 ;  /* 0x3f80000021237421 */ /* 0x002fe20000010100 */
[----:B------:R-:W-:Y:S01]  /*1dc0*/  FADD.FTZ R17, R45, R28 ;  /* 0x0000001c2d117221 */ /* 0x000fe20000010000 */
[----:B-----5:R-:W-:Y:S01]  /*1dd0*/  FADD.FTZ R45, -R37, 1 ;  /* 0x3f800000252d7421 */ /* 0x020fe20000010100 */
[----:B------:R-:W-:-:S02]  /*1de0*/  FFMA.FTZ R34, R9, R34, R8 ;  /* 0x0000002209227223 */ /* 0x000fc40000010008 */
[----:B------:R-:W0:Y:S01]  /*1df0*/  MUFU.EX2 R48, R48 ;  /* 0x0000003000307308 */ /* 0x000e220000000800 */
[----:B------:R-:W-:Y:S01]  /*1e00*/  FADD.FTZ R8, -R36, 1 ;  /* 0x3f80000024087421 */ /* 0x000fe20000010100 */
[----:B------:R-:W-:Y:S01]  /*1e10*/  FFMA.FTZ R16, R16, R35, 1 ;  /* 0x3f80000010107423 */ /* 0x000fe20000010023 */
[----:B------:R-:W-:Y:S01]  /*1e20*/  FMUL.FTZ R143, R3, R20 ;  /* 0x00000014038f7220 */ /* 0x000fe20000410000 */
[----:B------:R-:W-:Y:S01]  /*1e30*/  FFMA.FTZ R18, R18, R45, 1 ;  /* 0x3f80000012127423 */ /* 0x000fe2000001002d */
[----:B------:R-:W-:-:S03]  /*1e40*/  FFMA.FTZ R25, R25, R8, 1 ;  /* 0x3f80000019197423 */ /* 0x000fc60000010008 */
[----:B------:R-:W1:Y:S01]  /*1e50*/  MUFU.RCP R38, R38 ;  /* 0x0000002600267308 */ /* 0x000e620000001000 */
[C---:B------:R-:W-:Y:S01]  /*1e60*/  SHF.L.U32 R9, R68.reuse, 0x10, RZ ;  /* 0x0000001044097819 */ /* 0x040fe200000006ff */
[----:B------:R-:W-:Y:S01]  /*1e70*/  FMUL.FTZ R16, R33, R16 ;  /* 0x0000001021107220 */ /* 0x000fe20000410000 */
[----:B------:R-:W-:Y:S01]  /*1e80*/  PRMT R8, R68, 0x7632, R8 ;  /* 0x0000763244087816 */ /* 0x000fe20000000008 */
[----:B------:R-:W-:Y:S01]  /*1e90*/  FFMA.FTZ R28, R55, R13, R40 ;  /* 0x0000000d371c7223 */ /* 0x000fe20000010028 */
[----:B------:R-:W-:Y:S01]  /*1ea0*/  FFMA.FTZ R20, R0, R143, R41 ;  /* 0x0000008f00147223 */ /* 0x000fe20000010029 */
[----:B------:R-:W-:Y:S01]  /*1eb0*/  FMUL.FTZ R37, R37, R18 ;  /* 0x0000001225257220 */ /* 0x000fe20000410000 */
[----:B------:R-:W-:Y:S01]  /*1ec0*/  SHF.L.U32 R18, R8, 0x10, RZ ;  /* 0x0000001008127819 */ /* 0x000fe200000006ff */
[----:B------:R-:W-:Y:S01]  /*1ed0*/  FMUL.FTZ R25, R36, R25 ;  /* 0x0000001924197220 */ /* 0x000fe20000410000 */
[----:B------:R-:W-:Y:S01]  /*1ee0*/  FADD.FTZ R35, R24, 1 ;  /* 0x3f80000018237421 */ /* 0x000fe20000010000 */
[----:B------:R-:W-:Y:S01]  /*1ef0*/  FMUL.FTZ R8, R9, R16 ;  /* 0x0000001009087220 */ /* 0x000fe20000410000 */
[----:B------:R-:W-:Y:S01]  /*1f00*/  FMUL.FTZ R86, R28, -1.4426950216293334961 ;  /* 0xbfb8aa3b1c567820 */ /* 0x000fe20000410000 */
[C---:B------:R-:W-:Y:S01]  /*1f10*/  SHF.L.U32 R24, R69.reuse, 0x10, RZ ;  /* 0x0000001045187819 */ /* 0x040fe200000006ff */
[----:B------:R-:W-:Y:S01]  /*1f20*/  FMUL.FTZ R23, R20, -1.4426950216293334961 ;  /* 0xbfb8aa3b14177820 */ /* 0x000fe20000410000 */
[----:B------:R-:W-:Y:S01]  /*1f30*/  PRMT R9, R69, 0x7632, R9 ;  /* 0x0000763245097816 */ /* 0x000fe20000000009 */
[----:B------:R-:W-:-:S03]  /*1f40*/  FMUL.FTZ R36, R18, R25 ;  /* 0x0000001912247220 */ /* 0x000fc60000410000 */
[----:B------:R-:W-:Y:S01]  /*1f50*/  SHF.L.U32 R18, R9, 0x10, RZ ;  /* 0x0000001009127819 */ /* 0x000fe200000006ff */
[----:B------:R-:W-:Y:S01]  /*1f60*/  FMUL.FTZ R9, R24, R37 ;  /* 0x0000002518097220 */ /* 0x000fe20000410000 */
[----:B------:R-:W5:Y:S01]  /*1f70*/  MUFU.EX2 R86, R86 ;  /* 0x0000005600567308 */ /* 0x000f620000000800 */
[----:B0-----:R-:W-:Y:S01]  /*1f80*/  FADD.FTZ R24, R48, 1 ;  /* 0x3f80000030187421 */ /* 0x001fe20000010000 */
[----:B-1----:R-:W-:Y:S01]  /*1f90*/  FADD.FTZ R44, -R38, 1 ;  /* 0x3f800000262c7421 */ /* 0x002fe20000010100 */
[----:B------:R-:W-:-:S05]  /*1fa0*/  FMUL.FTZ R16, R0, R8 ;  /* 0x0000000800107220 */ /* 0x000fca0000410000 */
[----:B------:R-:W0:Y:S01]  /*1fb0*/  MUFU.EX2 R23, R23 ;  /* 0x0000001700177308 */ /* 0x000e220000000800 */
[----:B------:R-:W-:-:S07]  /*1fc0*/  FFMA.FTZ R27, R27, R44, 1 ;  /* 0x3f8000001b1b7423 */ /* 0x000fce000001002c */
[----:B------:R-:W1:Y:S01]  /*1fd0*/  MUFU.RCP R35, R35 ;  /* 0x0000002300237308 */ /* 0x000e620000001000 */
[----:B------:R-:W-:Y:S01]  /*1fe0*/  FFMA.FTZ R16, R145, R16, R34 ;  /* 0x0000001091107223 */ /* 0x000fe20000010022 */
[----:B------:R-:W-:Y:S01]  /*1ff0*/  FMUL.FTZ R25, R55, R36 ;  /* 0x0000002437197220 */ /* 0x000fe20000410000 */
[----:B------:R-:W-:-:S05]  /*2000*/  FMUL.FTZ R27, R38, R27 ;  /* 0x0000001b261b7220 */ /* 0x000fca0000410000 */
[----:B------:R-:W4:Y:S01]  /*2010*/  MUFU.RCP R24, R24 ;  /* 0x0000001800187308 */ /* 0x000f220000001000 */
[C---:B------:R-:W-:Y:S01]  /*2020*/  FFMA.FTZ R25, R19.reuse, R25, R16 ;  /* 0x0000001913197223 */ /* 0x040fe20000010010 */
[----:B------:R-:W-:Y:S01]  /*2030*/  FMUL.FTZ R33, R18, R27 ;  /* 0x0000001b12217220 */ /* 0x000fe20000410000 */
[----:B------:R-:W-:Y:S01]  /*2040*/  FFMA.FTZ R16, R0, R8, R31 ;  /* 0x0000000800107223 */ /* 0x000fe2000001001f */
[----:B------:R-:W-:Y:S01]  /*2050*/  FMUL.FTZ R27, R2, R9 ;  /* 0x00000009021b7220 */ /* 0x000fe20000410000 */
[-C--:B------:R-:W-:Y:S01]  /*2060*/  FFMA.FTZ R18, R19, R36.reuse, R32 ;  /* 0x0000002413127223 */ /* 0x080fe20000010020 */
[----:B-----5:R-:W-:Y:S01]  /*2070*/  FADD.FTZ R86, R86, 1 ;  /* 0x3f80000056567421 */ /* 0x020fe20000010000 */
[----:B------:R-:W-:Y:S01]  /*2080*/  FFMA.FTZ R19, R55, R36, R16 ;  /* 0x0000002437137223 */ /* 0x000fe20000010010 */
[----:B------:R-:W-:Y:S01]  /*2090*/  FADD.FTZ R17, R17, R36 ;  /* 0x0000002411117221 */ /* 0x000fe20000010000 */
[----:B0-----:R-:W-:Y:S01]  /*20a0*/  FADD.FTZ R23, R23, 1 ;  /* 0x3f80000017177421 */ /* 0x001fe20000010000 */
[----:B------:R-:W-:Y:S01]  /*20b0*/  FFMA.FTZ R27, R144, R27, R25 ;  /* 0x0000001b901b7223 */ /* 0x000fe20000010019 */
[----:B------:R-:W-:Y:S01]  /*20c0*/  FMUL.FTZ R32, R120, R33 ;  /* 0x0000002178207220 */ /* 0x000fe20000410000 */
[----:B-1----:R-:W-:Y:S01]  /*20d0*/  FADD.FTZ R36, -R35, 1 ;  /* 0x3f80000023247421 */ /* 0x002fe20000010100 */
[----:B------:R-:W-:Y:S01]  /*20e0*/  SHF.L.U32 R46, R10, 0x1, RZ ;  /* 0x000000010a2e7819 */ /* 0x000fe200000006ff */
[----:B------:R0:W1:Y:S01]  /*20f0*/  MUFU.RCP R34, R86 ;  /* 0x0000005600227308 */ /* 0x0000620000001000 */
[----:B------:R-:W-:Y:S01]  /*2100*/  FFMA.FTZ R25, R2, R9, R19 ;  /* 0x0000000902197223 */ /* 0x000fe20000010013 */
[CC--:B------:R-:W-:Y:S01]  /*2110*/  FFMA.FTZ R19, R22.reuse, R33.reuse, R29 ;  /* 0x0000002116137223 */ /* 0x0c0fe2000001001d */
[----:B------:R-:W-:Y:S01]  /*2120*/  FFMA.FTZ R32, R22, R32, R27 ;  /* 0x0000002016207223 */ /* 0x000fe2000001001b */
[----:B------:R-:W-:Y:S01]  /*2130*/  FFMA.FTZ R36, R21, R36, 1 ;  /* 0x3f80000015247423 */ /* 0x000fe20000010024 */
[----:B----4-:R-:W-:Y:S01]  /*2140*/  FADD.FTZ R21, -R24, 1 ;  /* 0x3f80000018157421 */ /* 0x010fe20000010100 */
[----:B------:R-:W-:Y:S01]  /*2150*/  IADD3.X R22, RZ, R30, RZ, P0, !PT ;  /* 0x0000001eff167210 */ /* 0x000fe200007fe4ff */
[----:B------:R-:W-:Y:S01]  /*2160*/  FADD.FTZ R16, R49, R33 ;  /* 0x0000002131107221 */ /* 0x000fe20000010000 */
[----:B------:R-:W4:Y:S01]  /*2170*/  MUFU.RCP R23, R23 ;  /* 0x0000001700177308 */ /* 0x000f220000001000 */
[----:B------:R-:W-:Y:S01]  /*2180*/  SHF.L.U64.HI R43, R10, 0x1, R15 ;  /* 0x000000010a2b7819 */ /* 0x000fe2000001020f */
[----:B------:R-:W-:Y:S01]  /*2190*/  FFMA.FTZ R29, R120, R33, R25 ;  /* 0x00000021781d7223 */ /* 0x000fe20000010019 */
[----:B0-----:R-:W-:Y:S01]  /*21a0*/  IADD3 R86, P0, R46, UR24, RZ ;  /* 0x000000182e567c10 */ /* 0x001fe2000ff1e0ff */
[----:B------:R-:W-:Y:S01]  /*21b0*/  FMUL.FTZ R33, R35, R36 ;  /* 0x0000002423217220 */ /* 0x000fe20000410000 */
[----:B------:R-:W-:Y:S01]  /*21c0*/  FFMA.FTZ R35, R26, R21, 1 ;  /* 0x3f8000001a237423 */ /* 0x000fe20000010015 */
[----:B------:R-:W-:-:S02]  /*21d0*/  SHF.L.U32 R21, R70, 0x10, RZ ;  /* 0x0000001046157819 */ /* 0x000fc400000006ff */
[----:B------:R-:W-:Y:S02]  /*21e0*/  IADD3.X R87, R43, UR25, RZ, P0, !PT ;  /* 0x000000192b577c10 */ /* 0x000fe400087fe4ff */
[C---:B------:R-:W-:Y:S01]  /*21f0*/  SHF.L.U32 R94, R11.reuse, 0x1, RZ ;  /* 0x000000010b5e7819 */ /* 0x040fe200000006ff */
[----:B------:R-:W-:Y:S01]  /*2200*/  FADD.FTZ R10, -R54, R21 ;  /* 0x00000015360a7221 */ /* 0x000fe20000010100 */
[----:B------:R-:W-:Y:S02]  /*2210*/  SHF.L.U32 R15, R72, 0x10, RZ ;  /* 0x00000010480f7819 */ /* 0x000fe400000006ff */
[----:B------:R-:W5:Y:S01]  /*2220*/  LDG.E.64.CONSTANT R86, desc[UR18][R86.64] ;  /* 0x0000001256567981 */ /* 0x000f62000c1e9b00 */
[----:B------:R-:W-:Y:S01]  /*2230*/  SHF.L.U64.HI R100, R11, 0x1, R22 ;  /* 0x000000010b647819 */ /* 0x000fe20000010216 */
[----:B------:R-:W-:Y:S01]  /*2240*/  FMUL.FTZ R139, R3, R10 ;  /* 0x0000000a038b7220 */ /* 0x000fe20000410000 */
[----:B------:R-:W-:Y:S01]  /*2250*/  IADD3 R88, P0, R94, UR24, RZ ;  /* 0x000000185e587c10 */ /* 0x000fe2000ff1e0ff */
[----:B-1----:R-:W-:Y:S01]  /*2260*/  FADD.FTZ R25, -R34, 1 ;  /* 0x3f80000022197421 */ /* 0x002fe20000010100 */
[----:B------:R-:W-:Y:S01]  /*2270*/  PRMT R10, R70, 0x7632, R10 ;  /* 0x00007632460a7816 */ /* 0x000fe2000000000a */
[----:B------:R-:W-:Y:S01]  /*2280*/  STL [R1+0x20], R47 ;  /* 0x0000202f01007387 */ /* 0x000fe20000100800 */
[----:B------:R-:W-:Y:S01]  /*2290*/  SHF.L.U32 R11, R71, 0x10, RZ ;  /* 0x00000010470b7819 */ /* 0x000fe200000006ff */
[----:B----4-:R-:W-:Y:S01]  /*22a0*/  FADD.FTZ R31, -R23, 1 ;  /* 0x3f800000171f7421 */ /* 0x010fe20000010100 */
[----:B------:R-:W-:Y:S01]  /*22b0*/  IADD3.X R89, R100, UR25, RZ, P0, !PT ;  /* 0x0000001964597c10 */ /* 0x000fe200087fe4ff */
[----:B------:R0:W-:Y:S01]  /*22c0*/  STL [R1+0x1c], R90 ;  /* 0x00001c5a01007387 */ /* 0x0001e20000100800 */
[----:B------:R-:W-:Y:S01]  /*22d0*/  FADD.FTZ R22, -R54, R15 ;  /* 0x0000000f36167221 */ /* 0x000fe20000010100 */
[----:B------:R-:W-:Y:S01]  /*22e0*/  FFMA.FTZ R25, R28, R25, 1 ;  /* 0x3f8000001c197423 */ /* 0x000fe20000010019 */
[----:B------:R-:W-:Y:S01]  /*22f0*/  SHF.L.U32 R15, R10, 0x10, RZ ;  /* 0x000000100a0f7819 */ /* 0x000fe200000006ff */
[----:B------:R-:W-:Y:S01]  /*2300*/  FADD.FTZ R138, -R54, R11 ;  /* 0x0000000b368a7221 */ /* 0x000fe20000010100 */
[----:B------:R-:W-:Y:S01]  /*2310*/  PRMT R10, R71, 0x7632, R10 ;  /* 0x00007632470a7816 */ /* 0x000fe2000000000a */
[----:B------:R-:W-:Y:S01]  /*2320*/  FFMA.FTZ R20, R20, R31, 1 ;  /* 0x3f80000014147423 */ /* 0x000fe2000001001f */
[----:B------:R-:W-:Y:S01]  /*2330*/  FFMA.FTZ R21, R0, R139, R41 ;  /* 0x0000008b00157223 */ /* 0x000fe20000010029 */
[----:B------:R-:W-:Y:S01]  /*2340*/  FMUL.FTZ R36, R24, R35 ;  /* 0x0000002318247220 */ /* 0x000fe20000410000 */
[----:B------:R-:W-:Y:S01]  /*2350*/  SHF.L.U32 R93, R73, 0x10, RZ ;  /* 0x00000010495d7819 */ /* 0x000fe200000006ff */
[----:B------:R-:W4:Y:S01]  /*2360*/  LDG.E.64.CONSTANT R88, desc[UR18][R88.64] ;  /* 0x0000001258587981 */ /* 0x000f22000c1e9b00 */
[----:B0-----:R-:W-:Y:S01]  /*2370*/  IADD3 R90, P0, R90, UR26, RZ ;  /* 0x0000001a5a5a7c10 */ /* 0x001fe2000ff1e0ff */
[----:B------:R-:W-:Y:S01]  /*2380*/  FMUL.FTZ R31, R34, R25 ;  /* 0x00000019221f7220 */ /* 0x000fe20000410000 */
[----:B------:R-:W-:Y:S01]  /*2390*/  FMUL.FTZ R137, R3, R22 ;  /* 0x0000001603897220 */ /* 0x000fe20000410000 */
[----:B------:R-:W-:Y:S01]  /*23a0*/  FADD.FTZ R22, -R54, R15 ;  /* 0x0000000f36167221 */ /* 0x000fe20000010100 */
[----:B------:R-:W-:Y:S01]  /*23b0*/  IADD3.X R91, R47, UR27, RZ, P0, !PT ;  /* 0x0000001b2f5b7c10 */ /* 0x000fe200087fe4ff */
[----:B------:R-:W-:Y:S01]  /*23c0*/  FMUL.FTZ R138, R3, R138 ;  /* 0x0000008a038a7220 */ /* 0x000fe20000410000 */
[----:B------:R-:W-:Y:S01]  /*23d0*/  SHF.L.U32 R25, R10, 0x10, RZ ;  /* 0x000000100a197819 */ /* 0x000fe200000006ff */
[----:B------:R-:W-:Y:S01]  /*23e0*/  FMUL.FTZ R20, R23, R20 ;  /* 0x0000001417147220 */ /* 0x000fe20000410000 */
[----:B------:R-:W-:Y:S01]  /*23f0*/  FMUL.FTZ R11, R21, -1.4426950216293334961 ;  /* 0xbfb8aa3b150b7820 */ /* 0x000fe20000410000 */
[----:B------:R-:W-:Y:S01]  /*2400*/  FMUL.FTZ R27, R3, R22 ;  /* 0x00000016031b7220 */ /* 0x000fe20000410000 */
[----:B------:R-:W-:Y:S01]  /*2410*/  FFMA.FTZ R23, R2, R138, R39 ;  /* 0x0000008a02177223 */ /* 0x000fe20000010027 */
[----:B------:R-:W-:Y:S01]  /*2420*/  FADD.FTZ R22, -R54, R25 ;  /* 0x0000001936167221 */ /* 0x000fe20000010100 */
[----:B------:R-:W4:Y:S01]  /*2430*/  LDG.E.64.CONSTANT R90, desc[UR18][R90.64] ;  /* 0x000000125a5a7981 */ /* 0x000f22000c1e9b00 */
[----:B------:R0:W1:Y:S01]  /*2440*/  MUFU.EX2 R37, R11 ;  /* 0x0000000b00257308 */ /* 0x0000620000000800 */
[----:B------:R-:W-:Y:S01]  /*2450*/  FMUL.FTZ R26, R23, -1.4426950216293334961 ;  /* 0xbfb8aa3b171a7820 */ /* 0x000fe20000410000 */
[----:B------:R-:W-:Y:S01]  /*2460*/  FMUL.FTZ R22, R3, R22 ;  /* 0x0000001603167220 */ /* 0x000fe20000410000 */
[----:B------:R-:W-:Y:S01]  /*2470*/  FFMA.FTZ R25, R55, R27, R40 ;  /* 0x0000001b37197223 */ /* 0x000fe20000010028 */
[----:B------:R-:W-:-:S02]  /*2480*/  SHF.L.U32 R34, R75, 0x10, RZ ;  /* 0x000000104b227819 */ /* 0x000fc400000006ff */
[----:B0-----:R-:W-:Y:S01]  /*2490*/  SHF.L.U32 R11, R74, 0x10, RZ ;  /* 0x000000104a0b7819 */ /* 0x001fe200000006ff */
[----:B------:R-:W-:Y:S01]  /*24a0*/  FFMA.FTZ R28, R120, R22, R121 ;  /* 0x00000016781c7223 */ /* 0x000fe20000010079 */
[----:B------:R-:W-:Y:S01]  /*24b0*/  MUFU.EX2 R26, R26 ;  /* 0x0000001a001a7308 */ /* 0x000fe20000000800 */
[----:B------:R-:W-:Y:S02]  /*24c0*/  FMUL.FTZ R38, R25, -1.4426950216293334961 ;  /* 0xbfb8aa3b19267820 */ /* 0x000fe40000410000 */
[----:B------:R-:W-:Y:S01]  /*24d0*/  FMUL.FTZ R10, R11, R20 ;  /* 0x000000140b0a7220 */ /* 0x000fe20000410000 */
[----:B------:R-:W-:Y:S01]  /*24e0*/  PRMT R20, R74, 0x7632, R20 ;  /* 0x000076324a147816 */ /* 0x000fe20000000014 */
[----:B------:R-:W-:Y:S01]  /*24f0*/  FMUL.FTZ R48, R28, -1.4426950216293334961 ;  /* 0xbfb8aa3b1c307820 */ /* 0x000fe20000410000 */
[----:B------:R-:W-:Y:S01]  /*2500*/  FMUL.FTZ R11, R34, R33 ;  /* 0x00000021220b7220 */ /* 0x000fe20000410000 */
[----:B------:R-:W-:Y:S01]  /*2510*/  PRMT R33, R75, 0x7632, R33 ;  /* 0x000076324b217816 */ /* 0x000fe20000000021 */
[----:B------:R0:W2:Y:S01]  /*2520*/  MUFU.EX2 R45, R38 ;  /* 0x00000026002d7308 */ /* 0x0000a20000000800 */
[----:B------:R-:W-:Y:S01]  /*2530*/  SHF.L.U32 R34, R20, 0x10, RZ ;  /* 0x0000001014227819 */ /* 0x000fe200000006ff */
[C---:B------:R-:W-:Y:S01]  /*2540*/  FFMA.FTZ R15, R0.reuse, R137, R41 ;  /* 0x00000089000f7223 */ /* 0x040fe20000010029 */
[----:B------:R-:W-:Y:S01]  /*2550*/  SHF.L.U32 R35, R33, 0x10, RZ ;  /* 0x0000001021237819 */ /* 0x000fe200000006ff */
[----:B------:R-:W-:-:S04]  /*2560*/  FMUL.FTZ R33, R0, R10 ;  /* 0x0000000a00217220 */ /* 0x000fc80000410000 */
[----:B------:R-:W3:Y:S01]  /*2570*/  MUFU.EX2 R20, R48 ;  /* 0x0000003000147308 */ /* 0x000ee20000000800 */
[----:B------:R-:W-:Y:S01]  /*2580*/  FMUL.FTZ R44, R15, -1.4426950216293334961 ;  /* 0xbfb8aa3b0f2c7820 */ /* 0x000fe20000410000 */
[--C-:B0-----:R-:W-:Y:S01]  /*2590*/  FFMA.FTZ R38, R143, R33, R32.reuse ;  /* 0x000000218f267223 */ /* 0x101fe20000010020 */
[----:B------:R-:W-:Y:S01]  /*25a0*/  PRMT R32, R72, 0x7632, R32 ;  /* 0x0000763248207816 */ /* 0x000fe20000000020 */
[----:B-1----:R-:W-:-:S04]  /*25b0*/  FADD.FTZ R37, R37, 1 ;  /* 0x3f80000025257421 */ /* 0x002fc80000010000 */
[----:B------:R0:W-:Y:S01]  /*25c0*/  MUFU.EX2 R24, R44 ;  /* 0x0000002c00187308 */ /* 0x0001e20000000800 */
[----:B------:R-:W-:Y:S01]  /*25d0*/  SHF.L.U32 R49, R32, 0x10, RZ ;  /* 0x0000001020317819 */ /* 0x000fe200000006ff */
[----:B--2---:R-:W-:Y:S01]  /*25e0*/  FADD.FTZ R45, R45, 1 ;  /* 0x3f8000002d2d7421 */ /* 0x004fe20000010000 */
[----:B0-----:R-:W-:Y:S01]  /*25f0*/  FMUL.FTZ R44, R34, R31 ;  /* 0x0000001f222c7220 */ /* 0x001fe20000410000 */
[----:B------:R-:W-:Y:S01]  /*2600*/  FADD.FTZ R34, R26, 1 ;  /* 0x3f8000001a227421 */ /* 0x000fe20000010000 */
[----:B------:R-:W-:Y:S01]  /*2610*/  FMUL.FTZ R31, R35, R36 ;  /* 0x00000024231f7220 */ /* 0x000fe20000410000 */
[----:B------:R-:W-:Y:S01]  /*2620*/  PRMT R26, R73, 0x7632, R26 ;  /* 0x00007632491a7816 */ /* 0x000fe2000000001a */
[----:B------:R-:W-:Y:S01]  /*2630*/  FFMA.FTZ R36, R0, R10, R29 ;  /* 0x0000000a00247223 */ /* 0x000fe2000001001d */
[----:B------:R-:W-:Y:S01]  /*2640*/  FADD.FTZ R118, R17, R44 ;  /* 0x0000002c11767221 */ /* 0x000fe20000010000 */
[----:B------:R3:W0:Y:S01]  /*2650*/  MUFU.RCP R33, R37 ;  /* 0x0000002500217308 */ /* 0x0006220000001000 */
[----:B------:R-:W-:Y:S01]  /*2660*/  SHF.L.U32 R17, R26, 0x10, RZ ;  /* 0x000000101a117819 */ /* 0x000fe200000006ff */
[----:B------:R-:W-:Y:S01]  /*2670*/  FFMA.FTZ R35, R55, R44, R36 ;  /* 0x0000002c37237223 */ /* 0x000fe20000010024 */
[----:B------:R-:W-:-:S05]  /*2680*/  FADD.FTZ R136, -R54, R93 ;  /* 0x0000005d36887221 */ /* 0x000fca0000010100 */
[----:B------:R-:W1:Y:S01]  /*2690*/  MUFU.RCP R34, R34 ;  /* 0x0000002200227308 */ /* 0x000e620000001000 */
[----:B---3--:R-:W-:Y:S01]  /*26a0*/  FADD.FTZ R37, R20, 1 ;  /* 0x3f80000014257421 */ /* 0x008fe20000010000 */
[C---:B------:R-:W-:Y:S01]  /*26b0*/  FADD.FTZ R20, -R54.reuse, R49 ;  /* 0x0000003136147221 */ /* 0x040fe20000010100 */
[----:B------:R-:W-:Y:S01]  /*26c0*/  FADD.FTZ R26, -R54, R17 ;  /* 0x00000011361a7221 */ /* 0x000fe20000010100 */
[----:B------:R-:W-:-:S04]  /*26d0*/  FFMA.FTZ R32, R13, R44, R18 ;  /* 0x0000002c0d207223 */ /* 0x000fc80000010012 */
[----:B------:R2:W3:Y:S01]  /*26e0*/  MUFU.RCP R36, R45 ;  /* 0x0000002d00247308 */ /* 0x0004e20000001000 */
[----:B------:R-:W-:Y:S01]  /*26f0*/  FMUL.FTZ R20, R3, R20 ;  /* 0x0000001403147220 */ /* 0x000fe20000410000 */
[----:B------:R-:W-:Y:S01]  /*2700*/  FMUL.FTZ R44, R55, R44 ;  /* 0x0000002c372c7220 */ /* 0x000fe20000410000 */
[C---:B------:R-:W-:Y:S01]  /*2710*/  FMUL.FTZ R136, R3.reuse, R136 ;  /* 0x0000008803887220 */ /* 0x040fe20000410000 */
[----:B------:R-:W-:Y:S01]  /*2720*/  FMUL.FTZ R17, R3, R26 ;  /* 0x0000001a03117220 */ /* 0x000fe20000410000 */
[----:B------:R-:W-:Y:S01]  /*2730*/  FFMA.FTZ R26, R55, R20, R40 ;  /* 0x00000014371a7223 */ /* 0x000fe20000010028 */
[----:B------:R-:W-:Y:S01]  /*2740*/  FFMA.FTZ R13, R13, R44, R38 ;  /* 0x0000002c0d0d7223 */ /* 0x000fe20000010026 */
[CC--:B------:R-:W-:Y:S01]  /*2750*/  FMUL.FTZ R18, R2.reuse, R11.reuse ;  /* 0x0000000b02127220 */ /* 0x0c0fe20000410000 */
[C---:B------:R-:W-:Y:S01]  /*2760*/  FFMA.FTZ R29, R2.reuse, R136, R39 ;  /* 0x00000088021d7223 */ /* 0x040fe20000010027 */
[----:B------:R-:W-:Y:S01]  /*2770*/  FFMA.FTZ R35, R2, R11, R35 ;  /* 0x0000000b02237223 */ /* 0x000fe20000010023 */
[----:B------:R-:W-:Y:S01]  /*2780*/  FMUL.FTZ R92, R26, -1.4426950216293334961 ;  /* 0xbfb8aa3b1a5c7820 */ /* 0x000fe20000410000 */
[----:B--2---:R-:W-:Y:S01]  /*2790*/  FFMA.FTZ R45, R140, R18, R13 ;  /* 0x000000128c2d7223 */ /* 0x004fe2000001000d */
[-C--:B------:R-:W-:Y:S01]  /*27a0*/  FMUL.FTZ R38, R120, R31.reuse ;  /* 0x0000001f78267220 */ /* 0x080fe20000410000 */
[----:B------:R-:W-:Y:S01]  /*27b0*/  FMUL.FTZ R49, R29, -1.4426950216293334961 ;  /* 0xbfb8aa3b1d317820 */ /* 0x000fe20000410000 */
[-C--:B------:R-:W-:Y:S01]  /*27c0*/  FFMA.FTZ R19, R12, R31.reuse, R19 ;  /* 0x0000001f0c137223 */ /* 0x080fe20000010013 */
[----:B------:R-:W-:Y:S01]  /*27d0*/  FADD.FTZ R16, R16, R31 ;  /* 0x0000001f10107221 */ /* 0x000fe20000010000 */
[----:B------:R-:W-:Y:S01]  /*27e0*/  FFMA.FTZ R35, R120, R31, R35 ;  /* 0x0000001f78237223 */ /* 0x000fe20000010023 */
[----:B0-----:R-:W-:Y:S01]  /*27f0*/  FADD.FTZ R44, -R33, 1 ;  /* 0x3f800000212c7421 */ /* 0x001fe20000010100 */
[----:B-1----:R-:W-:Y:S01]  /*2800*/  FADD.FTZ R48, -R34, 1 ;  /* 0x3f80000022307421 */ /* 0x002fe20000010100 */
[----:B------:R0:W-:Y:S01]  /*2810*/  MUFU.EX2 R31, R92 ;  /* 0x0000005c001f7308 */ /* 0x0001e20000000800 */
[----:B------:R-:W-:Y:S01]  /*2820*/  FFMA.FTZ R38, R12, R38, R45 ;  /* 0x000000260c267223 */ /* 0x000fe2000001002d */
[----:B---3--:R-:W-:Y:S01]  /*2830*/  FADD.FTZ R12, -R36, 1 ;  /* 0x3f800000240c7421 */ /* 0x008fe20000010100 */
[----:B------:R-:W-:Y:S01]  /*2840*/  FFMA.FTZ R44, R21, R44, 1 ;  /* 0x3f800000152c7423 */ /* 0x000fe2000001002c */
[----:B------:R-:W-:Y:S01]  /*2850*/  FFMA.FTZ R18, R120, R17, R121 ;  /* 0x0000001178127223 */ /* 0x000fe20000010079 */
[----:B------:R-:W-:Y:S01]  /*2860*/  FFMA.FTZ R21, R23, R48, 1 ;  /* 0x3f80000017157423 */ /* 0x000fe20000010030 */
[----:B0-----:R-:W-:-:S02]  /*2870*/  IADD3 R92, P0, R46, UR26, RZ ;  /* 0x0000001a2e5c7c10 */ /* 0x001fc4000ff1e0ff */
[----:B------:R-:W0:Y:S01]  /*2880*/  MUFU.EX2 R13, R49 ;  /* 0x00000031000d7308 */ /* 0x000e220000000800 */
[----:B------:R-:W-:Y:S01]  /*2890*/  FFMA.FTZ R25, R25, R12, 1 ;  /* 0x3f80000019197423 */ /* 0x000fe2000001000c */
[----:B------:R-:W-:Y:S01]  /*28a0*/  IADD3.X R93, R43, UR27, RZ, P0, !PT ;  /* 0x0000001b2b5d7c10 */ /* 0x000fe200087fe4ff */
[----:B------:R-:W-:Y:S01]  /*28b0*/  FMUL.FTZ R48, R18, -1.4426950216293334961 ;  /* 0xbfb8aa3b12307820 */ /* 0x000fe20000410000 */
[----:B------:R-:W-:Y:S01]  /*28c0*/  SHF.L.U32 R12, R76, 0x10, RZ ;  /* 0x000000104c0c7819 */ /* 0x000fe200000006ff */
[----:B------:R-:W-:-:S03]  /*28d0*/  FMUL.FTZ R23, R33, R44 ;  /* 0x0000002c21177220 */ /* 0x000fc60000410000 */
[----:B------:R-:W1:Y:S01]  /*28e0*/  MUFU.RCP R37, R37 ;  /* 0x0000002500257308 */ /* 0x000e620000001000 */
[----:B------:R-:W-:Y:S01]  /*28f0*/  FMUL.FTZ R45, R34, R21 ;  /* 0x00000015222d7220 */ /* 0x000fe20000410000 */
[----:B------:R-:W-:Y:S01]  /*2900*/  FADD.FTZ R21, R24, 1 ;  /* 0x3f80000018157421 */ /* 0x000fe20000010000 */
[----:B------:R-:W2:Y:S01]  /*2910*/  LDG.E.64.CONSTANT R92, desc[UR18][R92.64] ;  /* 0x000000125c5c7981 */ /* 0x000ea2000c1e9b00 */
[----:B------:R-:W-:Y:S01]  /*2920*/  FMUL.FTZ R12, R12, R23 ;  /* 0x000000170c0c7220 */ /* 0x000fe20000410000 */
[----:B------:R-:W-:-:S03]  /*2930*/  PRMT R23, R76, 0x7632, R23 ;  /* 0x000076324c177816 */ /* 0x000fc60000000017 */
[----:B------:R-:W3:Y:S01]  /*2940*/  MUFU.EX2 R33, R48 ;  /* 0x0000003000217308 */ /* 0x000ee20000000800 */
[----:B------:R-:W-:Y:S01]  /*2950*/  FMUL.FTZ R36, R36, R25 ;  /* 0x0000001924247220 */ /* 0x000fe20000410000 */
[----:B------:R-:W-:Y:S02]  /*2960*/  SHF.L.U32 R24, R77, 0x10, RZ ;  /* 0x000000104d187819 */ /* 0x000fe400000006ff */
[----:B------:R-:W-:-:S04]  /*2970*/  SHF.L.U32 R25, R23, 0x10, RZ ;  /* 0x0000001017197819 */ /* 0x000fc800000006ff */
[----:B------:R-:W3:Y:S01]  /*2980*/  MUFU.RCP R21, R21 ;  /* 0x0000001500157308 */ /* 0x000ee20000001000 */
[----:B0-----:R-:W-:Y:S01]  /*2990*/  FADD.FTZ R34, R13, 1 ;  /* 0x3f8000000d227421 */ /* 0x001fe20000010000 */
[----:B------:R-:W-:Y:S01]  /*29a0*/  FMUL.FTZ R13, R24, R45 ;  /* 0x0000002d180d7220 */ /* 0x000fe20000410000 */
[----:B------:R-:W-:Y:S01]  /*29b0*/  FMUL.FTZ R24, R0, R12 ;  /* 0x0000000c00187220 */ /* 0x000fe20000410000 */
[----:B------:R-:W-:Y:S01]  /*29c0*/  FMUL.FTZ R25, R25, R36 ;  /* 0x0000002419197220 */ /* 0x000fe20000410000 */
[----:B-1----:R-:W-:Y:S01]  /*29d0*/  FADD.FTZ R49, -R37, 1 ;  /* 0x3f80000025317421 */ /* 0x002fe20000010100 */
[----:B------:R-:W-:Y:S01]  /*29e0*/  FADD.FTZ R44, R31, 1 ;  /* 0x3f8000001f2c7421 */ /* 0x000fe20000010000 */
[----:B------:R-:W-:Y:S01]  /*29f0*/  FFMA.FTZ R24, R139, R24, R38 ;  /* 0x000000188b187223 */ /* 0x000fe20000010026 */
[----:B------:R-:W-:Y:S01]  /*2a00*/  FMUL.FTZ R31, R55, R25 ;  /* 0x00000019371f7220 */ /* 0x000fe20000410000 */
[----:B------:R-:W-:Y:S01]  /*2a10*/  FFMA.FTZ R28, R28, R49, 1 ;  /* 0x3f8000001c1c7423 */ /* 0x000fe20000010031 */
[----:B------:R-:W-:Y:S01]  /*2a20*/  PRMT R23, R77, 0x7632, R23 ;  /* 0x000076324d177816 */ /* 0x000fe20000000017 */
[----:B---3--:R-:W-:Y:S01]  /*2a30*/  FADD.FTZ R36, R33, 1 ;  /* 0x3f80000021247421 */ /* 0x008fe20000010000 */
[----:B------:R-:W-:Y:S01]  /*2a40*/  FFMA.FTZ R33, R27, R31, R24 ;  /* 0x0000001f1b217223 */ /* 0x000fe20000010018 */
[----:B------:R-:W-:Y:S01]  /*2a50*/  FMUL.FTZ R37, R37, R28 ;  /* 0x0000001c25257220 */ /* 0x000fe20000410000 */
[----:B------:R-:W-:Y:S01]  /*2a60*/  FFMA.FTZ R27, R27, R25, R32 ;  /* 0x000000191b1b7223 */ /* 0x000fe20000010020 */
[----:B------:R-:W-:Y:S01]  /*2a70*/  SHF.L.U32 R28, R23, 0x10, RZ ;  /* 0x00000010171c7819 */ /* 0x000fe200000006ff */
[----:B------:R-:W-:-:S04]  /*2a80*/  FADD.FTZ R32, -R21, 1 ;  /* 0x3f80000015207421 */ /* 0x000fc80000010100 */
[----:B------:R-:W-:Y:S01]  /*2a90*/  FMUL.FTZ R37, R28, R37 ;  /* 0x000000251c257220 */ /* 0x000fe20000410000 */
[----:B------:R-:W-:Y:S01]  /*2aa0*/  FFMA.FTZ R32, R15, R32, 1 ;  /* 0x3f8000000f207423 */ /* 0x000fe20000010020 */
[----:B------:R-:W-:Y:S01]  /*2ab0*/  FFMA.FTZ R28, R0, R12, R35 ;  /* 0x0000000c001c7223 */ /* 0x000fe20000010023 */
[----:B------:R-:W-:Y:S01]  /*2ac0*/  STL [R1+0x18], R43 ;  /* 0x0000182b01007387 */ /* 0x000fe20000100800 */
[----:B------:R-:W-:Y:S01]  /*2ad0*/  SHF.L.U32 R47, R14, 0x1, RZ ;  /* 0x000000010e2f7819 */ /* 0x000fe200000006ff */
[----:B------:R-:W-:Y:S01]  /*2ae0*/  FMUL.FTZ R32, R21, R32 ;  /* 0x0000002015207220 */ /* 0x000fe20000410000 */
[-C--:B------:R-:W-:Y:S01]  /*2af0*/  IADD3.X R21, RZ, R30.reuse, RZ, P4, !PT ;  /* 0x0000001eff157210 */ /* 0x080fe200027fe4ff */
[----:B------:R0:W-:Y:S01]  /*2b00*/  STL [R1+0x14], R46 ;  /* 0x0000142e01007387 */ /* 0x0001e20000100800 */
[----:B------:R-:W-:Y:S01]  /*2b10*/  FFMA.FTZ R31, R55, R25, R28 ;  /* 0x00000019371f7223 */ /* 0x000fe2000001001c */
[----:B------:R-:W-:Y:S01]  /*2b20*/  FFMA.FTZ R28, R22, R37, R19 ;  /* 0x00000025161c7223 */ /* 0x000fe20000010013 */
[----:B------:R-:W-:Y:S01]  /*2b30*/  IADD3.X R19, RZ, R30, RZ, P3, !PT ;  /* 0x0000001eff137210 */ /* 0x000fe20001ffe4ff */
[----:B------:R-:W-:Y:S01]  /*2b40*/  STL [R1+0x10], R100 ;  /* 0x0000106401007387 */ /* 0x000fe20000100800 */
[----:B------:R-:W-:-:S03]  /*2b50*/  IADD3 R96, P0, R94, UR26, RZ ;  /* 0x0000001a5e607c10 */ /* 0x000fc6000ff1e0ff */
[----:B------:R1:W-:Y:S01]  /*2b60*/  STL [R1+0xc], R94 ;  /* 0x00000c5e01007387 */ /* 0x0003e20000100800 */
[----:B0-----:R-:W-:Y:S02]  /*2b70*/  SHF.L.U64.HI R46, R14, 0x1, R21 ;  /* 0x000000010e2e7819 */ /* 0x001fe40000010215 */
[----:B-1----:R-:W-:-:S04]  /*2b80*/  IADD3 R94, P3, R47, UR24, RZ ;  /* 0x000000182f5e7c10 */ /* 0x002fc8000ff7e0ff */
[----:B------:R-:W-:-:S06]  /*2b90*/  IADD3.X R95, R46, UR25, RZ, P3, !PT ;  /* 0x000000192e5f7c10 */ /* 0x000fcc0009ffe4ff */
[----:B------:R-:W3:Y:S01]  /*2ba0*/  LDG.E.64.CONSTANT R94, desc[UR18][R94.64] ;  /* 0x000000125e5e7981 */ /* 0x000ee2000c1e9b00 */
[----:B------:R-:W-:Y:S01]  /*2bb0*/  IADD3.X R97, R100, UR27, RZ, P0, !PT ;  /* 0x0000001b64617c10 */ /* 0x000fe200087fe4ff */
[----:B------:R-:W0:Y:S01]  /*2bc0*/  MUFU.RCP R34, R34 ;  /* 0x0000002200227308 */ /* 0x000e220000001000 */
[----:B------:R-:W-:Y:S01]  /*2bd0*/  SHF.L.U64.HI R43, R158, 0x1, R19 ;  /* 0x000000019e2b7819 */ /* 0x000fe20000010213 */
[----:B------:R-:W-:Y:S01]  /*2be0*/  FADD.FTZ R118, R118, R25 ;  /* 0x0000001976767221 */ /* 0x000fe20000010000 */
[----:B------:R-:W-:Y:S02]  /*2bf0*/  SHF.L.U32 R19, R78, 0x10, RZ ;  /* 0x000000104e137819 */ /* 0x000fe400000006ff */
[----:B------:R-:W3:Y:S03]  /*2c00*/  LDG.E.64.CONSTANT R96, desc[UR18][R96.64] ;  /* 0x0000001260607981 */ /* 0x000ee6000c1e9b00 */
[----:B------:R-:W1:Y:S01]  /*2c10*/  MUFU.RCP R24, R36 ;  /* 0x0000002400187308 */ /* 0x000e620000001000 */
[CC--:B------:R-:W-:Y:S01]  /*2c20*/  FFMA.FTZ R25, R2.reuse, R13.reuse, R31 ;  /* 0x0000000d02197223 */ /* 0x0c0fe2000001001f */
[----:B------:R-:W-:-:S06]  /*2c30*/  FMUL.FTZ R35, R2, R13 ;  /* 0x0000000d02237220 */ /* 0x000fcc0000410000 */
[----:B------:R-:W1:Y:S01]  /*2c40*/  MUFU.RCP R23, R44 ;  /* 0x0000002c00177308 */ /* 0x000e620000001000 */
[----:B------:R-:W-:Y:S01]  /*2c50*/  FADD.FTZ R14, -R54, R19 ;  /* 0x00000013360e7221 */ /* 0x000fe20000010100 */
[----:B------:R-:W-:Y:S01]  /*2c60*/  FADD.FTZ R38, R16, R37 ;  /* 0x0000002510267221 */ /* 0x000fe20000010000 */
[----:B------:R-:W-:Y:S01]  /*2c70*/  FFMA.FTZ R25, R120, R37, R25 ;  /* 0x0000002578197223 */ /* 0x000fe20000010019 */
[----:B------:R-:W-:Y:S01]  /*2c80*/  SHF.L.U32 R19, R79, 0x10, RZ ;  /* 0x000000104f137819 */ /* 0x000fe200000006ff */
[----:B------:R-:W-:Y:S01]  /*2c90*/  FFMA.FTZ R33, R138, R35, R33 ;  /* 0x000000238a217223 */ /* 0x000fe20000010021 */
[----:B------:R-:W-:Y:S01]  /*2ca0*/  FMUL.FTZ R37, R120, R37 ;  /* 0x0000002578257220 */ /* 0x000fe20000410000 */
[----:B0-----:R-:W-:Y:S02]  /*2cb0*/  FADD.FTZ R16, -R34, 1 ;  /* 0x3f80000022107421 */ /* 0x001fe40000010100 */
[----:B------:R-:W-:Y:S01]  /*2cc0*/  FADD.FTZ R134, -R54, R19 ;  /* 0x0000001336867221 */ /* 0x000fe20000010100 */
[----:B------:R-:W-:Y:S01]  /*2cd0*/  FFMA.FTZ R22, R22, R37, R33 ;  /* 0x0000002516167223 */ /* 0x000fe20000010021 */
[----:B-1----:R-:W-:Y:S01]  /*2ce0*/  FADD.FTZ R37, -R24, 1 ;  /* 0x3f80000018257421 */ /* 0x002fe20000010100 */
[----:B------:R-:W-:Y:S01]  /*2cf0*/  SHF.L.U32 R19, R80, 0x10, RZ ;  /* 0x0000001050137819 */ /* 0x000fe200000006ff */
[----:B------:R-:W-:Y:S01]  /*2d00*/  FMUL.FTZ R135, R3, R14 ;  /* 0x0000000e03877220 */ /* 0x000fe20000410000 */
[----:B------:R-:W-:Y:S01]  /*2d10*/  PRMT R14, R78, 0x7632, R14 ;  /* 0x000076324e0e7816 */ /* 0x000fe2000000000e */
[----:B------:R-:W-:Y:S01]  /*2d20*/  FFMA.FTZ R29, R29, R16, 1 ;  /* 0x3f8000001d1d7423 */ /* 0x000fe20000010010 */
[----:B------:R-:W-:Y:S01]  /*2d30*/  FADD.FTZ R15, -R23, 1 ;  /* 0x3f800000170f7421 */ /* 0x000fe20000010100 */
[----:B------:R-:W-:Y:S01]  /*2d40*/  FFMA.FTZ R37, R18, R37, 1 ;  /* 0x3f80000012257423 */ /* 0x000fe20000010025 */
[----:B------:R-:W-:Y:S01]  /*2d50*/  FFMA.FTZ R16, R0, R135, R41 ;  /* 0x0000008700107223 */ /* 0x000fe20000010029 */
[----:B------:R-:W-:Y:S01]  /*2d60*/  FADD.FTZ R18, -R54, R19 ;  /* 0x0000001336127221 */ /* 0x000fe20000010100 */
[----:B------:R-:W-:Y:S01]  /*2d70*/  FFMA.FTZ R26, R26, R15, 1 ;  /* 0x3f8000001a1a7423 */ /* 0x000fe2000001000f */
[----:B------:R-:W-:Y:S01]  /*2d80*/  SHF.L.U32 R21, R14, 0x10, RZ ;  /* 0x000000100e157819 */ /* 0x000fe200000006ff */
[----:B------:R-:W-:Y:S01]  /*2d90*/  FMUL.FTZ R15, R34, R29 ;  /* 0x0000001d220f7220 */ /* 0x000fe20000410000 */
[----:B------:R-:W-:Y:S01]  /*2da0*/  PRMT R14, R79, 0x7632, R14 ;  /* 0x000076324f0e7816 */ /* 0x000fe2000000000e */
[----:B------:R-:W-:Y:S01]  /*2db0*/  FMUL.FTZ R34, R16, -1.4426950216293334961 ;  /* 0xbfb8aa3b10227820 */ /* 0x000fe20000410000 */
[----:B------:R-:W-:Y:S01]  /*2dc0*/  FMUL.FTZ R133, R3, R18 ;  /* 0x0000001203857220 */ /* 0x000fe20000410000 */
[----:B------:R-:W-:Y:S01]  /*2dd0*/  FMUL.FTZ R35, R23, R26 ;  /* 0x0000001a17237220 */ /* 0x000fe20000410000 */
[----:B------:R-:W-:Y:S01]  /*2de0*/  FADD.FTZ R26, -R54, R21 ;  /* 0x00000015361a7221 */ /* 0x000fe20000010100 */
[----:B------:R-:W-:Y:S01]  /*2df0*/  SHF.L.U32 R21, R14, 0x10, RZ ;  /* 0x000000100e157819 */ /* 0x000fe200000006ff */
[----:B------:R-:W-:Y:S01]  /*2e00*/  FMUL.FTZ R134, R3, R134 ;  /* 0x0000008603867220 */ /* 0x000fe20000410000 */
[----:B------:R-:W-:Y:S01]  /*2e10*/  FFMA.FTZ R18, R0, R133, R41 ;  /* 0x0000008500127223 */ /* 0x000fe20000010029 */
[----:B------:R-:W-:-:S02]  /*2e20*/  SHF.L.U32 R45, R82, 0x10, RZ ;  /* 0x00000010522d7819 */ /* 0x000fc400000006ff */
[----:B------:R-:W-:Y:S01]  /*2e30*/  PRMT R14, R82, 0x7632, R14 ;  /* 0x00007632520e7816 */ /* 0x000fe2000000000e */
[----:B------:R-:W0:Y:S01]  /*2e40*/  MUFU.EX2 R34, R34 ;  /* 0x0000002200227308 */ /* 0x000e220000000800 */
[----:B------:R-:W-:Y:S01]  /*2e50*/  FFMA.FTZ R19, R2, R134, R39 ;  /* 0x0000008602137223 */ /* 0x000fe20000010027 */
[----:B------:R-:W-:Y:S01]  /*2e60*/  FMUL.FTZ R44, R18, -1.4426950216293334961 ;  /* 0xbfb8aa3b122c7820 */ /* 0x000fe20000410000 */
[----:B------:R-:W-:Y:S01]  /*2e70*/  SHF.L.U32 R36, R14, 0x10, RZ ;  /* 0x000000100e247819 */ /* 0x000fe200000006ff */
[----:B------:R-:W-:Y:S01]  /*2e80*/  FMUL.FTZ R14, R45, R32 ;  /* 0x000000202d0e7220 */ /* 0x000fe20000410000 */
[----:B------:R-:W-:Y:S01]  /*2e90*/  SHF.L.U32 R158, R158, 0x1, RZ ;  /* 0x000000019e9e7819 */ /* 0x000fe200000006ff */
[----:B------:R-:W-:Y:S01]  /*2ea0*/  FMUL.FTZ R29, R3, R26 ;  /* 0x0000001a031d7220 */ /* 0x000fe20000410000 */
[----:B------:R-:W-:Y:S01]  /*2eb0*/  FADD.FTZ R26, -R54, R21 ;  /* 0x00000015361a7221 */ /* 0x000fe20000010100 */
[----:B------:R-:W-:Y:S01]  /*2ec0*/  FMUL.FTZ R33, R19, -1.4426950216293334961 ;  /* 0xbfb8aa3b13217820 */ /* 0x000fe20000410000 */
[----:B------:R1:W-:Y:S01]  /*2ed0*/  MUFU.EX2 R21, R44 ;  /* 0x0000002c00157308 */ /* 0x0003e20000000800 */
[----:B------:R-:W-:Y:S01]  /*2ee0*/  PRMT R32, R83, 0x7632, R32 ;  /* 0x0000763253207816 */ /* 0x000fe20000000020 */
[----:B------:R-:W-:Y:S01]  /*2ef0*/  FMUL.FTZ R36, R36, R35 ;  /* 0x0000002324247220 */ /* 0x000fe20000410000 */
[----:B------:R-:W-:Y:S01]  /*2f00*/  IADD3 R98, P4, R158, UR24, RZ ;  /* 0x000000189e627c10 */ /* 0x000fe2000ff9e0ff */
[----:B------:R-:W-:Y:S01]  /*2f10*/  FFMA.FTZ R31, R55, R29, R40 ;  /* 0x0000001d371f7223 */ /* 0x000fe20000010028 */
[----:B------:R-:W-:Y:S01]  /*2f20*/  SHF.L.U32 R48, R83, 0x10, RZ ;  /* 0x0000001053307819 */ /* 0x000fe200000006ff */
[----:B-1----:R-:W-:Y:S01]  /*2f30*/  FMUL.FTZ R44, R0, R14 ;  /* 0x0000000e002c7220 */ /* 0x002fe20000410000 */
[----:B------:R-:W-:Y:S01]  /*2f40*/  SHF.L.U32 R32, R32, 0x10, RZ ;  /* 0x0000001020207819 */ /* 0x000fe200000006ff */
[----:B------:R-:W-:Y:S01]  /*2f50*/  FMUL.FTZ R37, R24, R37 ;  /* 0x0000002518257220 */ /* 0x000fe20000410000 */
[----:B------:R-:W-:Y:S01]  /*2f60*/  IADD3.X R99, R43, UR25, RZ, P4, !PT ;  /* 0x000000192b637c10 */ /* 0x000fe2000a7fe4ff */
[----:B------:R-:W-:Y:S01]  /*2f70*/  FFMA.FTZ R49, R137, R44, R22 ;  /* 0x0000002c89317223 */ /* 0x000fe20000010016 */
[----:B------:R-:W1:Y:S01]  /*2f80*/  MUFU.EX2 R33, R33 ;  /* 0x0000002100217308 */ /* 0x000e620000000800 */
[-C--:B------:R-:W-:Y:S01]  /*2f90*/  FMUL.FTZ R22, R55, R36.reuse ;  /* 0x0000002437167220 */ /* 0x080fe20000410000 */
[----:B------:R-:W-:Y:S01]  /*2fa0*/  FMUL.FTZ R100, R31, -1.4426950216293334961 ;  /* 0xbfb8aa3b1f647820 */ /* 0x000fe20000410000 */
[----:B------:R-:W-:Y:S01]  /*2fb0*/  FMUL.FTZ R15, R48, R15 ;  /* 0x0000000f300f7220 */ /* 0x000fe20000410000 */
[----:B------:R-:W-:Y:S01]  /*2fc0*/  FMUL.FTZ R45, R32, R37 ;  /* 0x00000025202d7220 */ /* 0x000fe20000410000 */
[C---:B------:R-:W-:Y:S01]  /*2fd0*/  FFMA.FTZ R32, R20.reuse, R36, R27 ;  /* 0x0000002414207223 */ /* 0x040fe2000001001b */
[----:B------:R-:W-:Y:S01]  /*2fe0*/  FFMA.FTZ R49, R20, R22, R49 ;  /* 0x0000001614317223 */ /* 0x000fe20000010031 */
[----:B------:R-:W3:Y:S01]  /*2ff0*/  LDG.E.64.CONSTANT R98, desc[UR18][R98.64] ;  /* 0x0000001262627981 */ /* 0x000ee2000c1e9b00 */
[----:B0-----:R-:W-:Y:S01]  /*3000*/  FADD.FTZ R44, R34, 1 ;  /* 0x3f800000222c7421 */ /* 0x001fe20000010000 */
[----:B------:R-:W-:Y:S01]  /*3010*/  FFMA.FTZ R20, R0, R14, R25 ;  /* 0x0000000e00147223 */ /* 0x000fe20000010019 */
[----:B------:R-:W0:Y:S01]  /*3020*/  MUFU.EX2 R24, R100 ;  /* 0x0000006400187308 */ /* 0x000e220000000800 */
[----:B------:R-:W-:Y:S01]  /*3030*/  FMUL.FTZ R25, R2, R15 ;  /* 0x0000000f02197220 */ /* 0x000fe20000410000 */
[----:B------:R-:W-:Y:S01]  /*3040*/  FADD.FTZ R118, R118, R36 ;  /* 0x0000002476767221 */ /* 0x000fe20000010000 */
[----:B------:R-:W-:-:S02]  /*3050*/  FFMA.FTZ R27, R55, R36, R20 ;  /* 0x00000024371b7223 */ /* 0x000fc40000010014 */
[----:B------:R-:W-:Y:S01]  /*3060*/  FFMA.FTZ R36, R136, R25, R49 ;  /* 0x0000001988247223 */ /* 0x000fe20000010031 */
[----:B------:R-:W-:Y:S02]  /*3070*/  PRMT R25, R80, 0x7632, R25 ;  /* 0x0000763250197816 */ /* 0x000fe40000000019 */
[----:B------:R-:W5:Y:S01]  /*3080*/  MUFU.RCP R22, R44 ;  /* 0x0000002c00167308 */ /* 0x000f620000001000 */
[----:B------:R-:W-:Y:S01]  /*3090*/  FFMA.FTZ R27, R2, R15, R27 ;  /* 0x0000000f021b7223 */ /* 0x000fe2000001001b */
[----:B------:R-:W-:Y:S01]  /*30a0*/  SHF.L.U32 R25, R25, 0x10, RZ ;  /* 0x0000001019197819 */ /* 0x000fe200000006ff */
[----:B-1----:R-:W-:Y:S01]  /*30b0*/  FADD.FTZ R34, R33, 1 ;  /* 0x3f80000021227421 */ /* 0x002fe20000010000 */
[----:B------:R-:W-:Y:S01]  /*30c0*/  PRMT R33, R81, 0x7632, R33 ;  /* 0x0000763251217816 */ /* 0x000fe20000000021 */
[-C--:B------:R-:W-:Y:S01]  /*30d0*/  FFMA.FTZ R28, R17, R45.reuse, R28 ;  /* 0x0000002d111c7223 */ /* 0x080fe2000001001c */
[----:B------:R-:W-:Y:S01]  /*30e0*/  FADD.FTZ R38, R38, R45 ;  /* 0x0000002d26267221 */ /* 0x000fe20000010000 */
[-C--:B------:R-:W-:Y:S01]  /*30f0*/  FFMA.FTZ R27, R120, R45.reuse, R27 ;  /* 0x0000002d781b7223 */ /* 0x080fe2000001001b */
[----:B------:R-:W-:Y:S01]  /*3100*/  FADD.FTZ R20, -R54, R25 ;  /* 0x0000001936147221 */ /* 0x000fe20000010100 */
[----:B------:R-:W-:Y:S01]  /*3110*/  SHF.L.U32 R37, R81, 0x10, RZ ;  /* 0x0000001051257819 */ /* 0x000fe200000006ff */
[----:B------:R-:W-:Y:S01]  /*3120*/  FMUL.FTZ R45, R120, R45 ;  /* 0x0000002d782d7220 */ /* 0x000fe20000410000 */
[----:B------:R-:W-:Y:S01]  /*3130*/  SHF.L.U32 R33, R33, 0x10, RZ ;  /* 0x0000001021217819 */ /* 0x000fe200000006ff */
[----:B0-----:R-:W-:Y:S01]  /*3140*/  FADD.FTZ R24, R24, 1 ;  /* 0x3f80000018187421 */ /* 0x001fe20000010000 */
[----:B------:R-:W-:Y:S01]  /*3150*/  FMUL.FTZ R20, R3, R20 ;  /* 0x0000001403147220 */ /* 0x000fe20000410000 */
[----:B------:R-:W-:Y:S01]  /*3160*/  FFMA.FTZ R36, R17, R45, R36 ;  /* 0x0000002d11247223 */ /* 0x000fe20000010024 */
[C---:B------:R-:W-:Y:S01]  /*3170*/  FADD.FTZ R132, -R54.reuse, R37 ;  /* 0x0000002536847221 */ /* 0x040fe20000010100 */
[----:B------:R-:W-:Y:S01]  /*3180*/  FADD.FTZ R100, -R54, R33 ;  /* 0x0000002136647221 */ /* 0x000fe20000010100 */
[----:B-----5:R-:W-:Y:S01]  /*3190*/  FADD.FTZ R17, -R22, 1 ;  /* 0x3f80000016117421 */ /* 0x020fe20000010100 */
[----:B------:R0:W-:Y:S01]  /*31a0*/  MUFU.RCP R37, R24 ;  /* 0x0000001800257308 */ /* 0x0001e20000001000 */
[C---:B------:R-:W-:Y:S01]  /*31b0*/  FMUL.FTZ R23, R3.reuse, R26 ;  /* 0x0000001a03177220 */ /* 0x040fe20000410000 */
[----:B------:R-:W-:Y:S01]  /*31c0*/  FMUL.FTZ R45, R3, R100 ;  /* 0x00000064032d7220 */ /* 0x000fe20000410000 */
[----:B------:R-:W-:-:S02]  /*31d0*/  FFMA.FTZ R33, R16, R17, 1 ;  /* 0x3f80000010217423 */ /* 0x000fc40000010011 */
[----:B------:R-:W-:Y:S01]  /*31e0*/  FFMA.FTZ R26, R120, R23, R121 ;  /* 0x00000017781a7223 */ /* 0x000fe20000010079 */
[----:B0-----:R-:W-:Y:S01]  /*31f0*/  FFMA.FTZ R24, R55, R20, R40 ;  /* 0x0000001437187223 */ /* 0x001fe20000010028 */
[----:B------:R-:W-:-:S03]  /*3200*/  FMUL.FTZ R16, R22, R33 ;  /* 0x0000002116107220 */ /* 0x000fc60000410000 */
[----:B------:R-:W-:Y:S01]  /*3210*/  FMUL.FTZ R100, R24, -1.4426950216293334961 ;  /* 0xbfb8aa3b18647820 */ /* 0x000fe20000410000 */
[----:B------:R-:W-:-:S03]  /*3220*/  FMUL.FTZ R101, R26, -1.4426950216293334961 ;  /* 0xbfb8aa3b1a657820 */ /* 0x000fc60000410000 */
[----:B------:R0:W-:Y:S02]  /*3230*/  MUFU.EX2 R33, R100 ;  /* 0x0000006400217308 */ /* 0x0001e40000000800 */
[----:B0-----:R-:W-:-:S06]  /*3240*/  IADD3 R100, P0, R47, UR26, RZ ;  /* 0x0000001a2f647c10 */ /* 0x001fcc000ff1e0ff */
[----:B------:R0:W1:Y:S02]  /*3250*/  MUFU.EX2 R35, R101 ;  /* 0x0000006500237308 */ /* 0x0000640000000800 */
[----:B0-----:R-:W-:-:S06]  /*3260*/  IADD3.X R101, R46, UR27, RZ, P0, !PT ;  /* 0x0000001b2e657c10 */ /* 0x001fcc00087fe4ff */
[----:B------:R-:W5:Y:S01]  /*3270*/  LDG.E.64.CONSTANT R100, desc[UR18][R100.64] ;  /* 0x0000001264647981 */ /* 0x000f62000c1e9b00 */
[----:B------:R-:W0:Y:S01]  /*3280*/  MUFU.RCP R34, R34 ;  /* 0x0000002200227308 */ /* 0x000e220000001000 */
[----:B-1----:R-:W-:Y:S01]  /*3290*/  FADD.FTZ R44, R35, 1 ;  /* 0x3f800000232c7421 */ /* 0x002fe20000010000 */
[----:B------:R-:W-:Y:S01]  /*32a0*/  IADD3.X R157, RZ, R30, RZ, P2, !PT ;  /* 0x0000001eff9d7210 */ /* 0x000fe200017fe4ff */
[----:B------:R-:W-:Y:S01]  /*32b0*/  FMUL.FTZ R132, R3, R132 ;  /* 0x0000008403847220 */ /* 0x000fe20000410000 */
[----:B------:R-:W-:Y:S02]  /*32c0*/  IADD3 R102, P0, R158, UR26, RZ ;  /* 0x0000001a9e667c10 */ /* 0x000fe4000ff1e0ff */
[C---:B------:R-:W-:Y:S02]  /*32d0*/  SHF.L.U64.HI R157, R156.reuse, 0x1, R157 ;  /* 0x000000019c9d7819 */ /* 0x040fe4000001029d */
[----:B------:R-:W1:Y:S01]  /*32e0*/  MUFU.RCP R44, R44 ;  /* 0x0000002c002c7308 */ /* 0x000e620000001000 */
[----:B------:R-:W-:Y:S01]  /*32f0*/  SHF.L.U32 R156, R156, 0x1, RZ ;  /* 0x000000019c9c7819 */ /* 0x000fe200000006ff */
[----:B------:R-:W-:Y:S01]  /*3300*/  FFMA.FTZ R25, R2, R132, R39 ;  /* 0x0000008402197223 */ /* 0x000fe20000010027 */
[----:B------:R-:W-:-:S02]  /*3310*/  IADD3.X R103, R43, UR27, RZ, P0, !PT ;  /* 0x0000001b2b677c10 */ /* 0x000fc400087fe4ff */
[----:B------:R-:W-:Y:S01]  /*3320*/  IADD3 R104, P2, R156, UR24, RZ ;  /* 0x000000189c687c10 */ /* 0x000fe2000ff5e0ff */
[----:B------:R-:W-:Y:S01]  /*3330*/  FMUL.FTZ R35, R25, -1.4426950216293334961 ;  /* 0xbfb8aa3b19237820 */ /* 0x000fe20000410000 */
[----:B0-----:R-:W-:Y:S02]  /*3340*/  FADD.FTZ R48, -R34, 1 ;  /* 0x3f80000022307421 */ /* 0x001fe40000010100 */
[----:B------:R-:W-:Y:S01]  /*3350*/  IADD3.X R105, R157, UR25, RZ, P2, !PT ;  /* 0x000000199d697c10 */ /* 0x000fe200097fe4ff */
[----:B------:R-:W5:Y:S01]  /*3360*/  LDG.E.64.CONSTANT R102, desc[UR18][R102.64] ;  /* 0x0000001266667981 */ /* 0x000f62000c1e9b00 */
[----:B------:R-:W-:Y:S01]  /*3370*/  FFMA.FTZ R17, R19, R48, 1 ;  /* 0x3f80000013117423 */ /* 0x000fe20000010030 */
[----:B------:R-:W-:Y:S01]  /*3380*/  FADD.FTZ R48, -R37, 1 ;  /* 0x3f80000025307421 */ /* 0x000fe20000010100 */
[----:B------:R-:W-:Y:S01]  /*3390*/  FFMA.FTZ R22, R120, R45, R121 ;  /* 0x0000002d78167223 */ /* 0x000fe20000010079 */
[----:B------:R-:W0:Y:S01]  /*33a0*/  MUFU.EX2 R35, R35 ;  /* 0x0000002300237308 */ /* 0x000e220000000800 */
[----:B------:R-:W5:Y:S01]  /*33b0*/  LDG.E.64.CONSTANT R104, desc[UR18][R104.64] ;  /* 0x0000001268687981 */ /* 0x000f62000c1e9b00 */
[----:B------:R-:W-:Y:S01]  /*33c0*/  FFMA.FTZ R48, R31, R48, 1 ;  /* 0x3f8000001f307423 */ /* 0x000fe20000010030 */
[----:B-1----:R-:W-:Y:S01]  /*33d0*/  FADD.FTZ R49, -R44, 1 ;  /* 0x3f8000002c317421 */ /* 0x002fe20000010100 */
[----:B------:R-:W-:Y:S01]  /*33e0*/  FMUL.FTZ R31, R22, -1.4426950216293334961 ;  /* 0xbfb8aa3b161f7820 */ /* 0x000fe20000410000 */
[----:B------:R-:W-:Y:S01]  /*33f0*/  PRMT R19, R84, 0x7632, R19 ;  /* 0x0000763254137816 */ /* 0x000fe20000000013 */
[----:B------:R-:W-:Y:S01]  /*3400*/  FMUL.FTZ R17, R34, R17 ;  /* 0x0000001122117220 */ /* 0x000fe20000410000 */
[----:B------:R-:W-:Y:S01]  /*3410*/  FFMA.FTZ R49, R26, R49, 1 ;  /* 0x3f8000001a317423 */ /* 0x000fe20000010031 */
[----:B------:R-:W-:Y:S01]  /*3420*/  FMUL.FTZ R34, R37, R48 ;  /* 0x0000003025227220 */ /* 0x000fe20000410000 */
[----:B------:R-:W-:Y:S01]  /*3430*/  SHF.L.U32 R37, R84, 0x10, RZ ;  /* 0x0000001054257819 */ /* 0x000fe200000006ff */
[----:B------:R-:W1:Y:S01]  /*3440*/  MUFU.EX2 R31, R31 ;  /* 0x0000001f001f7308 */ /* 0x000e620000000800 */
[----:B------:R-:W-:-:S02]  /*3450*/  SHF.L.U32 R26, R85, 0x10, RZ ;  /* 0x00000010551a7819 */ /* 0x000fc400000006ff */
[----:B------:R-:W-:Y:S01]  /*3460*/  SHF.L.U32 R19, R19, 0x10, RZ ;  /* 0x0000001013137819 */ /* 0x000fe200000006ff */
[----:B------:R-:W-:Y:S01]  /*3470*/  FADD.FTZ R48, R21, 1 ;  /* 0x3f80000015307421 */ /* 0x000fe20000010000 */
[----:B------:R-:W-:Y:S01]  /*3480*/  FMUL.FTZ R16, R37, R16 ;  /* 0x0000001025107220 */ /* 0x000fe20000410000 */
[----:B------:R-:W-:Y:S02]  /*3490*/  FMUL.FTZ R17, R26, R17 ;  /* 0x000000111a117220 */ /* 0x000fe40000410000 */
[----:B------:R-:W-:Y:S01]  /*34a0*/  FMUL.FTZ R34, R19, R34 ;  /* 0x0000002213227220 */ /* 0x000fe20000410000 */
[----:B------:R-:W4:Y:S01]  /*34b0*/  MUFU.RCP R26, R48 ;  /* 0x00000030001a7308 */ /* 0x000f220000001000 */
[----:B------:R-:W-:Y:S01]  /*34c0*/  PRMT R19, R85, 0x7632, R19 ;  /* 0x0000763255137816 */ /* 0x000fe20000000013 */
[----:B------:R-:W-:Y:S01]  /*34d0*/  FMUL.FTZ R21, R44, R49 ;  /* 0x000000312c157220 */ /* 0x000fe20000410000 */
[----:B------:R-:W-:Y:S01]  /*34e0*/  FMUL.FTZ R37, R0, R16 ;  /* 0x0000001000257220 */ /* 0x000fe20000410000 */
[----:B0-----:R-:W-:Y:S01]  /*34f0*/  FADD.FTZ R49, R35, 1 ;  /* 0x3f80000023317421 */ /* 0x001fe20000010000 */
[----:B------:R-:W-:Y:S01]  /*3500*/  SHF.L.U32 R44, R19, 0x10, RZ ;  /* 0x00000010132c7819 */ /* 0x000fe200000006ff */
[-C--:B------:R-:W-:Y:S01]  /*3510*/  FMUL.FTZ R35, R55, R34.reuse ;  /* 0x0000002237237220 */ /* 0x080fe20000410000 */
[----:B------:R-:W-:Y:S01]  /*3520*/  FFMA.FTZ R36, R135, R37, R36 ;  /* 0x0000002587247223 */ /* 0x000fe20000010024 */
[----:B------:R-:W0:Y:S01]  /*3530*/  MUFU.RCP R19, R49 ;  /* 0x0000003100137308 */ /* 0x000e220000001000 */
[----:B------:R-:W-:Y:S01]  /*3540*/  FFMA.FTZ R37, R29, R34, R32 ;  /* 0x000000221d257223 */ /* 0x000fe20000010020 */
[----:B------:R-:W-:Y:S01]  /*3550*/  FMUL.FTZ R21, R44, R21 ;  /* 0x000000152c157220 */ /* 0x000fe20000410000 */
[----:B------:R-:W-:Y:S01]  /*3560*/  FADD.FTZ R44, R33, 1 ;  /* 0x3f800000212c7421 */ /* 0x000fe20000010000 */
[----:B------:R-:W-:Y:S01]  /*3570*/  FFMA.FTZ R33, R29, R35, R36 ;  /* 0x000000231d217223 */ /* 0x000fe20000010024 */
[----:B------:R-:W-:Y:S01]  /*3580*/  FFMA.FTZ R32, R0, R16, R27 ;  /* 0x0000001000207223 */ /* 0x000fe2000001001b */
[----:B------:R-:W-:Y:S01]  /*3590*/  FMUL.FTZ R27, R2, R17 ;  /* 0x00000011021b7220 */ /* 0x000fe20000410000 */
[----:B-1----:R-:W-:-:S02]  /*35a0*/  FADD.FTZ R35, R31, 1 ;  /* 0x3f8000001f237421 */ /* 0x002fc40000010000 */
[----:B------:R-:W-:Y:S01]  /*35b0*/  FFMA.FTZ R31, R55, R34, R32 ;  /* 0x00000022371f7223 */ /* 0x000fe20000010020 */
[----:B------:R-:W-:Y:S01]  /*35c0*/  FFMA.FTZ R32, R134, R27, R33 ;  /* 0x0000001b86207223 */ /* 0x000fe20000010021 */
[----:B----4-:R-:W-:Y:S02]  /*35d0*/  FADD.FTZ R27, -R26, 1 ;  /* 0x3f8000001a1b7421 */ /* 0x010fe40000010100 */
[----:B------:R-:W1:Y:S02]  /*35e0*/  MUFU.RCP R35, R35 ;  /* 0x0000002300237308 */ /* 0x000e640000001000 */
[----:B------:R-:W-:Y:S01]  /*35f0*/  FFMA.FTZ R27, R18, R27, 1 ;  /* 0x3f800000121b7423 */ /* 0x000fe2000001001b */
[----:B------:R-:W-:Y:S01]  /*3600*/  FFMA.FTZ R33, R23, R21, R28 ;  /* 0x0000001517217223 */ /* 0x000fe2000001001c */
[----:B0-----:R-:W-:Y:S02]  /*3610*/  FADD.FTZ R28, -R19, 1 ;  /* 0x3f800000131c7421 */ /* 0x001fe40000010100 */
[----:B------:R-:W-:-:S02]  /*3620*/  FMUL.FTZ R18, R26, R27 ;  /* 0x0000001b1a127220 */ /* 0x000fc40000410000 */
[----:B------:R-:W0:Y:S01]  /*3630*/  MUFU.RCP R29, R44 ;  /* 0x0000002c001d7308 */ /* 0x000e220000001000 */
[----:B------:R-:W-:Y:S01]  /*3640*/  SHF.L.U32 R27, R86, 0x10, RZ ;  /* 0x00000010561b7819 */ /* 0x000fe200000006ff */
[----:B------:R-:W-:-:S04]  /*3650*/  FFMA.FTZ R28, R25, R28, 1 ;  /* 0x3f800000191c7423 */ /* 0x000fc8000001001c */
[----:B------:R-:W-:Y:S01]  /*3660*/  FADD.FTZ R130, -R54, R27 ;  /* 0x0000001b36827221 */ /* 0x000fe20000010100 */
[----:B------:R-:W-:Y:S01]  /*3670*/  FMUL.FTZ R19, R19, R28 ;  /* 0x0000001c13137220 */ /* 0x000fe20000410000 */
[C---:B------:R-:W-:Y:S02]  /*3680*/  SHF.L.U32 R27, R87.reuse, 0x10, RZ ;  /* 0x00000010571b7819 */ /* 0x040fe400000006ff */
[----:B------:R-:W-:Y:S01]  /*3690*/  PRMT R28, R87, 0x7632, R28 ;  /* 0x00007632571c7816 */ /* 0x000fe2000000001c */
[----:B------:R-:W-:Y:S01]  /*36a0*/  FFMA.FTZ R31, R2, R17, R31 ;  /* 0x00000011021f7223 */ /* 0x000fe2000001001f */
[----:B-1----:R-:W-:Y:S01]  /*36b0*/  FADD.FTZ R25, -R35, 1 ;  /* 0x3f80000023197421 */ /* 0x002fe20000010100 */
[----:B------:R-:W-:Y:S01]  /*36c0*/  PRMT R36, R86, 0x7632, R36 ;  /* 0x0000763256247816 */ /* 0x000fe20000000024 */
[----:B------:R-:W-:Y:S01]  /*36d0*/  FADD.FTZ R26, -R54, R27 ;  /* 0x0000001b361a7221 */ /* 0x000fe20000010100 */
[----:B------:R-:W-:Y:S01]  /*36e0*/  SHF.L.U32 R28, R28, 0x10, RZ ;  /* 0x000000101c1c7819 */ /* 0x000fe200000006ff */
[-C--:B------:R-:W-:Y:S01]  /*36f0*/  FMUL.FTZ R49, R120, R21.reuse ;  /* 0x0000001578317220 */ /* 0x080fe20000410000 */
[----:B------:R-:W-:Y:S01]  /*3700*/  FADD.FTZ R38, R38, R21 ;  /* 0x0000001526267221 */ /* 0x000fe20000010000 */
[----:B------:R-:W-:Y:S01]  /*3710*/  FFMA.FTZ R21, R120, R21, R31 ;  /* 0x0000001578157223 */ /* 0x000fe2000001001f */
[----:B------:R-:W-:Y:S01]  /*3720*/  FFMA.FTZ R22, R22, R25, 1 ;  /* 0x3f80000016167423 */ /* 0x000fe20000010019 */
[----:B------:R-:W-:Y:S01]  /*3730*/  SHF.L.U32 R36, R36, 0x10, RZ ;  /* 0x0000001024247819 */ /* 0x000fe200000006ff */
[----:B0-----:R-:W-:Y:S01]  /*3740*/  FADD.FTZ R31, -R29, 1 ;  /* 0x3f8000001d1f7421 */ /* 0x001fe20000010100 */
[C---:B------:R-:W-:Y:S01]  /*3750*/  FMUL.FTZ R129, R3.reuse, R26 ;  /* 0x0000001a03817220 */ /* 0x040fe20000410000 */
[----:B------:R-:W-:Y:S01]  /*3760*/  FADD.FTZ R28, -R54, R28 ;  /* 0x0000001c361c7221 */ /* 0x000fe20000010100 */
[----:B------:R-:W-:Y:S01]  /*3770*/  FMUL.FTZ R130, R3, R130 ;  /* 0x0000008203827220 */ /* 0x000fe20000410000 */
[----:B------:R-:W-:Y:S01]  /*3780*/  FMUL.FTZ R35, R35, R22 ;  /* 0x0000001623237220 */ /* 0x000fe20000410000 */
[----:B------:R-:W-:Y:S01]  /*3790*/  FFMA.FTZ R24, R24, R31, 1 ;  /* 0x3f80000018187423 */ /* 0x000fe2000001001f */
[----:B------:R-:W-:Y:S01]  /*37a0*/  FADD.FTZ R36, -R54, R36 ;  /* 0x0000002436247221 */ /* 0x000fe20000010100 */
[----:B------:R-:W-:Y:S01]  /*37b0*/  PRMT R22, R90, 0x7632, R22 ;  /* 0x000076325a167816 */ /* 0x000fe20000000016 */
[----:B------:R-:W-:Y:S01]  /*37c0*/  FFMA.FTZ R31, R2, R129, R39 ;  /* 0x00000081021f7223 */ /* 0x000fe20000010027 */
[----:B------:R-:W-:Y:S01]  /*37d0*/  FADD.FTZ R118, R118, R34 ;  /* 0x0000002276767221 */ /* 0x000fe20000010000 */
[C---:B------:R-:W-:Y:S01]  /*37e0*/  FMUL.FTZ R28, R3.reuse, R28 ;  /* 0x0000001c031c7220 */ /* 0x040fe20000410000 */
[----:B------:R-:W-:Y:S01]  /*37f0*/  FFMA.FTZ R34, R0, R130, R41 ;  /* 0x0000008200227223 */ /* 0x000fe20000010029 */
[----:B------:R-:W-:Y:S01]  /*3800*/  FMUL.FTZ R36, R3, R36 ;  /* 0x0000002403247220 */ /* 0x000fe20000410000 */
[----:B------:R-:W-:Y:S01]  /*3810*/  SHF.L.U32 R22, R22, 0x10, RZ ;  /* 0x0000001016167819 */ /* 0x000fe200000006ff */
[----:B------:R-:W-:Y:S01]  /*3820*/  FMUL.FTZ R26, R31, -1.4426950216293334961 ;  /* 0xbfb8aa3b1f1a7820 */ /* 0x000fe20000410000 */
[----:B------:R-:W-:Y:S01]  /*3830*/  FMUL.FTZ R29, R29, R24 ;  /* 0x000000181d1d7220 */ /* 0x000fe20000410000 */
[----:B------:R-:W-:Y:S01]  /*3840*/  FFMA.FTZ R23, R23, R49, R32 ;  /* 0x0000003117177223 */ /* 0x000fe20000010020 */
[----:B------:R-:W-:Y:S01]  /*3850*/  FFMA.FTZ R107, R120, R28, R121 ;  /* 0x0000001c786b7223 */ /* 0x000fe20000010079 */
[----:B------:R-:W-:Y:S01]  /*3860*/  FMUL.FTZ R32, R34, -1.4426950216293334961 ;  /* 0xbfb8aa3b22207820 */ /* 0x000fe20000410000 */
[----:B------:R-:W-:Y:S01]  /*3870*/  FFMA.FTZ R108, R55, R36, R40 ;  /* 0x00000024376c7223 */ /* 0x000fe20000010028 */
[----:B------:R-:W-:Y:S01]  /*3880*/  SHF.L.U32 R44, R90, 0x10, RZ ;  /* 0x000000105a2c7819 */ /* 0x000fe200000006ff */
[----:B------:R-:W-:Y:S01]  /*3890*/  FMUL.FTZ R29, R22, R29 ;  /* 0x0000001d161d7220 */ /* 0x000fe20000410000 */
[----:B------:R-:W-:Y:S01]  /*38a0*/  FMUL.FTZ R22, R107, -1.4426950216293334961 ;  /* 0xbfb8aa3b6b167820 */ /* 0x000fe20000410000 */
[----:B------:R-:W0:Y:S01]  /*38b0*/  MUFU.EX2 R26, R26 ;  /* 0x0000001a001a7308 */ /* 0x000e220000000800 */
[----:B------:R-:W-:Y:S01]  /*38c0*/  FMUL.FTZ R24, R108, -1.4426950216293334961 ;  /* 0xbfb8aa3b6c187820 */ /* 0x000fe20000410000 */
[----:B------:R-:W-:Y:S01]  /*38d0*/  FMUL.FTZ R18, R44, R18 ;  /* 0x000000122c127220 */ /* 0x000fe20000410000 */
[----:B------:R-:W-:-:S05]  /*38e0*/  PRMT R44, R91, 0x7632, R44 ;  /* 0x000076325b2c7816 */ /* 0x000fca000000002c */
[----:B------:R-:W1:Y:S01]  /*38f0*/  MUFU.EX2 R32, R32 ;  /* 0x0000002000207308 */ /* 0x000e620000000800 */
[----:B------:R-:W-:Y:S01]  /*3900*/  SHF.L.U32 R49, R91, 0x10, RZ ;  /* 0x000000105b317819 */ /* 0x000fe200000006ff */
[----:B------:R-:W-:Y:S01]  /*3910*/  FMUL.FTZ R48, R0, R18 ;  /* 0x0000001200307220 */ /* 0x000fe20000410000 */
[----:B------:R-:W-:-:S05]  /*3920*/  SHF.L.U32 R44, R44, 0x10, RZ ;  /* 0x000000102c2c7819 */ /* 0x000fca00000006ff */
[----:B------:R-:W-:Y:S01]  /*3930*/  MUFU.EX2 R22, R22 ;  /* 0x0000001600167308 */ /* 0x000fe20000000800 */
[----:B------:R-:W-:Y:S01]  /*3940*/  FMUL.FTZ R19, R49, R19 ;  /* 0x0000001331137220 */ /* 0x000fe20000410000 */
[----:B------:R-:W-:Y:S01]  /*3950*/  FFMA.FTZ R48, R133, R48, R23 ;  /* 0x0000003085307223 */ /* 0x000fe20000010017 */
[----:B------:R-:W-:-:S05]  /*3960*/  FMUL.FTZ R49, R55, R29 ;  /* 0x0000001d37317220 */ /* 0x000fca0000410000 */
[----:B------:R-:W4:Y:S01]  /*3970*/  MUFU.EX2 R24, R24 ;  /* 0x0000001800187308 */ /* 0x000f220000000800 */
[----:B------:R-:W-:Y:S01]  /*3980*/  FMUL.FTZ R23, R44, R35 ;  /* 0x000000232c177220 */ /* 0x000fe20000410000 */
[----:B------:R-:W-:Y:S01]  /*3990*/  FFMA.FTZ R35, R0, R18, R21 ;  /* 0x0000001200237223 */ /* 0x000fe20000010015 */
[----:B------:R-:W-:Y:S01]  /*39a0*/  FMUL.FTZ R21, R2, R19 ;  /* 0x0000001302157220 */ /* 0x000fe20000410000 */
[----:B------:R-:W-:Y:S01]  /*39b0*/  FFMA.FTZ R48, R20, R49, R48 ;  /* 0x0000003114307223 */ /* 0x000fe20000010030 */
[----:B0-----:R-:W-:Y:S01]  /*39c0*/  FADD.FTZ R44, R26, 1 ;  /* 0x3f8000001a2c7421 */ /* 0x001fe20000010000 */
[----:B-1----:R-:W-:Y:S02]  /*39d0*/  FADD.FTZ R32, R32, 1 ;  /* 0x3f80000020207421 */ /* 0x002fe40000010000 */
[----:B------:R-:W-:Y:S01]  /*39e0*/  FFMA.FTZ R26, R132, R21, R48 ;  /* 0x00000015841a7223 */ /* 0x000fe20000010030 */
[----:B------:R-:W-:Y:S01]  /*39f0*/  SHF.L.U32 R128, R88, 0x10, RZ ;  /* 0x0000001058807819 */ /* 0x000fe200000006ff */
[----:B------:R0:W1:Y:S01]  /*3a00*/  MUFU.RCP R21, R44 ;  /* 0x0000002c00157308 */ /* 0x0000620000001000 */
[----:B------:R-:W-:Y:S01]  /*3a10*/  FFMA.FTZ R37, R20, R29, R37 ;  /* 0x0000001d14257223 */ /* 0x000fe20000010025 */
[----:B------:R-:W-:-:S02]  /*3a20*/  FADD.FTZ R118, R118, R29 ;  /* 0x0000001d76767221 */ /* 0x000fc40000010000 */
[----:B------:R-:W-:Y:S01]  /*3a30*/  FADD.FTZ R128, -R54, R128 ;  /* 0x0000008036807221 */ /* 0x000fe20000010100 */
[----:B----4-:R-:W-:-:S03]  /*3a40*/  FADD.FTZ R24, R24, 1 ;  /* 0x3f80000018187421 */ /* 0x010fc60000010000 */
[----:B------:R4:W2:Y:S01]  /*3a50*/  MUFU.RCP R20, R32 ;  /* 0x0000002000147308 */ /* 0x0008a20000001000 */
[----:B0-----:R-:W-:Y:S01]  /*3a60*/  FADD.FTZ R44, R22, 1 ;  /* 0x3f800000162c7421 */ /* 0x001fe20000010000 */
[----:B------:R-:W-:Y:S01]  /*3a70*/  FMUL.FTZ R128, R3, R128 ;  /* 0x0000008003807220 */ /* 0x000fe20000410000 */
[----:B----4-:R-:W-:Y:S01]  /*3a80*/  FFMA.FTZ R32, R55, R29, R35 ;  /* 0x0000001d37207223 */ /* 0x010fe20000010023 */
[----:B------:R-:W-:-:S04]  /*3a90*/  SHF.L.U32 R29, R89, 0x10, RZ ;  /* 0x00000010591d7819 */ /* 0x000fc800000006ff */
[----:B------:R1:W0:Y:S01]  /*3aa0*/  MUFU.RCP R49, R24 ;  /* 0x0000001800317308 */ /* 0x0002220000001000 */
[----:B------:R-:W-:Y:S01]  /*3ab0*/  PRMT R35, R88, 0x7632, R35 ;  /* 0x0000763258237816 */ /* 0x000fe20000000023 */
[----:B------:R-:W-:Y:S01]  /*3ac0*/  FFMA.FTZ R32, R2, R19, R32 ;  /* 0x0000001302207223 */ /* 0x000fe20000010020 */
[----:B------:R-:W-:-:S05]  /*3ad0*/  FADD.FTZ R29, -R54, R29 ;  /* 0x0000001d361d7221 */ /* 0x000fca0000010100 */
[----:B------:R-:W4:Y:S01]  /*3ae0*/  MUFU.RCP R44, R44 ;  /* 0x0000002c002c7308 */ /* 0x000f220000001000 */
[----:B------:R-:W-:Y:S01]  /*3af0*/  PRMT R48, R89, 0x7632, R48 ;  /* 0x0000763259307816 */ /* 0x000fe20000000030 */
[----:B------:R-:W-:Y:S01]  /*3b00*/  FMUL.FTZ R127, R3, R29 ;  /* 0x0000001d037f7220 */ /* 0x000fe20000410000 */
[----:B------:R-:W-:Y:S01]  /*3b10*/  FFMA.FTZ R27, R0, R128, R41 ;  /* 0x00000080001b7223 */ /* 0x000fe20000010029 */
[-C--:B------:R-:W-:Y:S01]  /*3b20*/  FFMA.FTZ R33, R45, R23.reuse, R33 ;  /* 0x000000172d217223 */ /* 0x080fe20000010021 */
[----:B------:R-:W-:Y:S01]  /*3b30*/  FADD.FTZ R38, R38, R23 ;  /* 0x0000001726267221 */ /* 0x000fe20000010000 */
[CC--:B------:R-:W-:Y:S01]  /*3b40*/  FFMA.FTZ R32, R120.reuse, R23.reuse, R32 ;  /* 0x0000001778207223 */ /* 0x0c0fe20000010020 */
[----:B------:R-:W-:Y:S01]  /*3b50*/  SHF.L.U32 R35, R35, 0x10, RZ ;  /* 0x0000001023237819 */ /* 0x000fe200000006ff */
[----:B------:R-:W-:Y:S01]  /*3b60*/  FMUL.FTZ R23, R120, R23 ;  /* 0x0000001778177220 */ /* 0x000fe20000410000 */
[----:B------:R-:W-:Y:S01]  /*3b70*/  SHF.L.U32 R48, R48, 0x10, RZ ;  /* 0x0000001030307819 */ /* 0x000fe200000006ff */
[----:B------:R-:W-:Y:S01]  /*3b80*/  FFMA.FTZ R22, R2, R127, R39 ;  /* 0x0000007f02167223 */ /* 0x000fe20000010027 */
[----:B------:R-:W-:Y:S01]  /*3b90*/  FMUL.FTZ R25, R27, -1.4426950216293334961 ;  /* 0xbfb8aa3b1b197820 */ /* 0x000fe20000410000 */
[----:B-1----:R-:W-:Y:S01]  /*3ba0*/  FADD.FTZ R24, -R21, 1 ;  /* 0x3f80000015187421 */ /* 0x002fe20000010100 */
[----:B------:R-:W-:Y:S01]  /*3bb0*/  FFMA.FTZ R45, R45, R23, R26 ;  /* 0x000000172d2d7223 */ /* 0x000fe2000001001a */
[----:B------:R-:W-:Y:S01]  /*3bc0*/  FADD.FTZ R35, -R54, R35 ;  /* 0x0000002336237221 */ /* 0x000fe20000010100 */
[----:B------:R-:W-:Y:S01]  /*3bd0*/  FMUL.FTZ R26, R22, -1.4426950216293334961 ;  /* 0xbfb8aa3b161a7820 */ /* 0x000fe20000410000 */
[----:B------:R-:W-:Y:S01]  /*3be0*/  FADD.FTZ R48, -R54, R48 ;  /* 0x0000003036307221 */ /* 0x000fe20000010100 */
[----:B--2---:R-:W-:Y:S01]  /*3bf0*/  FADD.FTZ R23, -R20, 1 ;  /* 0x3f80000014177421 */ /* 0x004fe20000010100 */
[----:B------:R-:W-:Y:S01]  /*3c00*/  FFMA.FTZ R31, R31, R24, 1 ;  /* 0x3f8000001f1f7423 */ /* 0x000fe20000010018 */
[----:B------:R-:W1:Y:S01]  /*3c10*/  MUFU.EX2 R25, R25 ;  /* 0x0000001900197308 */ /* 0x000e620000000800 */
[----:B------:R-:W-:Y:S01]  /*3c20*/  FMUL.FTZ R35, R3, R35 ;  /* 0x0000002303237220 */ /* 0x000fe20000410000 */
[----:B0-----:R-:W-:Y:S01]  /*3c30*/  FADD.FTZ R24, -R49, 1 ;  /* 0x3f80000031187421 */ /* 0x001fe20000010100 */
[----:B----4-:R-:W-:Y:S01]  /*3c40*/  FADD.FTZ R106, -R44, 1 ;  /* 0x3f8000002c6a7421 */ /* 0x010fe20000010100 */
[----:B------:R-:W-:Y:S01]  /*3c50*/  FMUL.FTZ R48, R3, R48 ;  /* 0x0000003003307220 */ /* 0x000fe20000410000 */
[----:B------:R-:W-:Y:S01]  /*3c60*/  FFMA.FTZ R34, R34, R23, 1 ;  /* 0x3f80000022227423 */ /* 0x000fe20000010017 */
[----:B------:R-:W-:Y:S01]  /*3c70*/  FFMA.FTZ R23, R55, R35, R40 ;  /* 0x0000002337177223 */ /* 0x000fe20000010028 */
[----:B------:R-:W-:Y:S01]  /*3c80*/  FFMA.FTZ R108, R108, R24, 1 ;  /* 0x3f8000006c6c7423 */ /* 0x000fe20000010018 */
[----:B------:R-:W0:Y:S01]  /*3c90*/  MUFU.EX2 R26, R26 ;  /* 0x0000001a001a7308 */ /* 0x000e220000000800 */
[----:B------:R-:W-:Y:S01]  /*3ca0*/  FFMA.FTZ R107, R107, R106, 1 ;  /* 0x3f8000006b6b7423 */ /* 0x000fe2000001006a */
[----:B------:R-:W-:Y:S01]  /*3cb0*/  FFMA.FTZ R24, R120, R48, R121 ;  /* 0x0000003078187223 */ /* 0x000fe20000010079 */
[----:B------:R-:W-:Y:S01]  /*3cc0*/  SHF.L.U32 R106, R92, 0x10, RZ ;  /* 0x000000105c6a7819 */ /* 0x000fe200000006ff */
[----:B------:R-:W-:Y:S01]  /*3cd0*/  FMUL.FTZ R20, R20, R34 ;  /* 0x0000002214147220 */ /* 0x000fe20000410000 */
[----:B------:R-:W-:Y:S01]  /*3ce0*/  FMUL.FTZ R29, R23, -1.4426950216293334961 ;  /* 0xbfb8aa3b171d7820 */ /* 0x000fe20000410000 */
[----:B------:R-:W-:-:S02]  /*3cf0*/  FMUL.FTZ R34, R24, -1.4426950216293334961 ;  /* 0xbfb8aa3b18227820 */ /* 0x000fc40000410000 */
[----:B------:R-:W-:Y:S01]  /*3d00*/  FMUL.FTZ R20, R106, R20 ;  /* 0x000000146a147220 */ /* 0x000fe20000410000 */
[----:B------:R-:W-:Y:S02]  /*3d10*/  IADD3 R106, P0, R156, UR26, RZ ;  /* 0x0000001a9c6a7c10 */ /* 0x000fe4000ff1e0ff */
[----:B------:R-:W-:Y:S01]  /*3d20*/  IADD3.X R155, RZ, R30, RZ, P6, !PT ;  /* 0x0000001eff9b7210 */ /* 0x000fe200037fe4ff */
[----:B------:R-:W2:Y:S01]  /*3d30*/  MUFU.EX2 R29, R29 ;  /* 0x0000001d001d7308 */ /* 0x000ea20000000800 */
[----:B------:R-:W-:Y:S01]  /*3d40*/  FMUL.FTZ R44, R44, R107 ;  /* 0x0000006b2c2c7220 */ /* 0x000fe20000410000 */
[----:B------:R-:W-:Y:S01]  /*3d50*/  IADD3.X R107, R157, UR27, RZ, P0, !PT ;  /* 0x0000001b9d6b7c10 */ /* 0x000fe200087fe4ff */
[----:B------:R-:W-:Y:S01]  /*3d60*/  FMUL.FTZ R21, R21, R31 ;  /* 0x0000001f15157220 */ /* 0x000fe20000410000 */
[C---:B------:R-:W-:Y:S01]  /*3d70*/  SHF.L.U64.HI R155, R154.reuse, 0x1, R155 ;  /* 0x000000019a9b7819 */ /* 0x040fe2000001029b */
[----:B-1----:R-:W-:Y:S01]  /*3d80*/  FADD.FTZ R25, R25, 1 ;  /* 0x3f80000019197421 */ /* 0x002fe20000010000 */
[----:B------:R-:W-:-:S02]  /*3d90*/  SHF.L.U32 R154, R154, 0x1, RZ ;  /* 0x000000019a9a7819 */ /* 0x000fc400000006ff */
[----:B------:R-:W1:Y:S01]  /*3da0*/  MUFU.EX2 R34, R34 ;  /* 0x0000002200227308 */ /* 0x000e620000000800 */
[----:B------:R-:W-:Y:S01]  /*3db0*/  PRMT R31, R92, 0x7632, R31 ;  /* 0x000076325c1f7816 */ /* 0x000fe2000000001f */
[----:B------:R-:W-:Y:S01]  /*3dc0*/  FMUL.FTZ R49, R49, R108 ;  /* 0x0000006c31317220 */ /* 0x000fe20000410000 */
[----:B0-----:R-:W-:Y:S01]  /*3dd0*/  FADD.FTZ R26, R26, 1 ;  /* 0x3f8000001a1a7421 */ /* 0x001fe20000010000 */
[----:B------:R-:W4:Y:S01]  /*3de0*/  LDG.E.64.CONSTANT R106, desc[UR18][R106.64] ;  /* 0x000000126a6a7981 */ /* 0x000f22000c1e9b00 */
[----:B------:R-:W-:Y:S02]  /*3df0*/  IADD3 R108, P0, R154, UR24, RZ ;  /* 0x000000189a6c7c10 */ /* 0x000fe4000ff1e0ff */
[----:B------:R-:W-:Y:S01]  /*3e00*/  SHF.L.U32 R31, R31, 0x10, RZ ;  /* 0x000000101f1f7819 */ /* 0x000fe200000006ff */
[----:B------:R-:W0:Y:S01]  /*3e10*/  MUFU.RCP R25, R25 ;  /* 0x0000001900197308 */ /* 0x000e220000001000 */
[----:B------:R-:W-:-:S03]  /*3e20*/  IADD3.X R109, R155, UR25, RZ, P0, !PT ;  /* 0x000000199b6d7c10 */ /* 0x000fc600087fe4ff */
[----:B------:R-:W-:Y:S01]  /*3e30*/  FMUL.FTZ R31, R31, R49 ;  /* 0x000000311f1f7220 */ /* 0x000fe20000410000 */
[-C--:B------:R-:W-:Y:S01]  /*3e40*/  FMUL.FTZ R49, R0, R20.reuse ;  /* 0x0000001400317220 */ /* 0x080fe20000410000 */
[----:B--2---:R-:W-:Y:S01]  /*3e50*/  FADD.FTZ R29, R29, 1 ;  /* 0x3f8000001d1d7421 */ /* 0x004fe20000010000 */
[----:B------:R-:W2:Y:S01]  /*3e60*/  LDG.E.64.CONSTANT R108, desc[UR18][R108.64] ;  /* 0x000000126c6c7981 */ /* 0x000ea2000c1e9b00 */
[----:B------:R-:W3:Y:S01]  /*3e70*/  MUFU.RCP R26, R26 ;  /* 0x0000001a001a7308 */ /* 0x000ee20000001000 */
[----:B------:R-:W-:Y:S01]  /*3e80*/  FFMA.FTZ R45, R130, R49, R45 ;  /* 0x00000031822d7223 */ /* 0x000fe2000001002d */
[----:B-1----:R-:W-:Y:S01]  /*3e90*/  FADD.FTZ R34, R34, 1 ;  /* 0x3f80000022227421 */ /* 0x002fe20000010000 */
[----:B------:R-:W-:Y:S01]  /*3ea0*/  FMUL.FTZ R49, R55, R31 ;  /* 0x0000001f37317220 */ /* 0x000fe20000410000 */
[C---:B------:R-:W-:Y:S02]  /*3eb0*/  PRMT R110, R93.reuse, 0x7632, R110 ;  /* 0x000076325d6e7816 */ /* 0x040fe4000000006e */
[----:B------:R-:W-:Y:S01]  /*3ec0*/  SHF.L.U32 R111, R93, 0x10, RZ ;  /* 0x000000105d6f7819 */ /* 0x000fe200000006ff */
[----:B------:R-:W-:Y:S01]  /*3ed0*/  FFMA.FTZ R45, R36, R49, R45 ;  /* 0x00000031242d7223 */ /* 0x000fe2000001002d */
[----:B------:R-:W1:Y:S01]  /*3ee0*/  MUFU.RCP R29, R29 ;  /* 0x0000001d001d7308 */ /* 0x000e620000001000 */
[----:B------:R-:W-:Y:S01]  /*3ef0*/  FFMA.FTZ R49, R0, R20, R32 ;  /* 0x0000001400317223 */ /* 0x000fe20000010020 */
[----:B------:R-:W-:Y:S01]  /*3f00*/  SHF.L.U32 R110, R110, 0x10, RZ ;  /* 0x000000106e6e7819 */ /* 0x000fe200000006ff */
[----:B------:R-:W-:Y:S01]  /*3f10*/  FFMA.FTZ R32, R36, R31, R37 ;  /* 0x0000001f24207223 */ /* 0x000fe20000010025 */
[----:B0-----:R-:W-:Y:S01]  /*3f20*/  FADD.FTZ R36, -R25, 1 ;  /* 0x3f80000019247421 */ /* 0x001fe20000010100 */
[----:B------:R-:W-:-:S03]  /*3f30*/  FMUL.FTZ R21, R111, R21 ;  /* 0x000000156f157220 */ /* 0x000fc60000410000 */
[----:B------:R-:W0:Y:S01]  /*3f40*/  MUFU.RCP R34, R34 ;  /* 0x0000002200227308 */ /* 0x000e220000001000 */
[----:B------:R-:W-:Y:S01]  /*3f50*/  FADD.FTZ R118, R118, R31 ;  /* 0x0000001f76767221 */ /* 0x000fe20000010000 */
[----:B------:R-:W-:Y:S01]  /*3f60*/  FFMA.FTZ R49, R55, R31, R49 ;  /* 0x0000001f37317223 */ /* 0x000fe20000010031 */
[----:B---3--:R-:W-:Y:S01]  /*3f70*/  FADD.FTZ R31, -R26, 1 ;  /* 0x3f8000001a1f7421 */ /* 0x008fe20000010100 */
[----:B------:R-:W-:Y:S01]  /*3f80*/  FMUL.FTZ R44, R110, R44 ;  /* 0x0000002c6e2c7220 */ /* 0x000fe20000410000 */
[----:B------:R-:W-:Y:S01]  /*3f90*/  FFMA.FTZ R36, R27, R36, 1 ;  /* 0x3f8000001b247423 */ /* 0x000fe20000010024 */
[----:B------:R-:W-:Y:S01]  /*3fa0*/  FMUL.FTZ R110, R2, R21 ;  /* 0x00000015026e7220 */ /* 0x000fe20000410000 */
[----:B------:R-:W-:Y:S01]  /*3fb0*/  FFMA.FTZ R31, R22, R31, 1 ;  /* 0x3f800000161f7423 */ /* 0x000fe2000001001f */
[----:B------:R-:W-:Y:S01]  /*3fc0*/  FMUL.FTZ R37, R120, R44 ;  /* 0x0000002c78257220 */ /* 0x000fe20000410000 */
[----:B------:R-:W-:Y:S01]  /*3fd0*/  FMUL.FTZ R22, R25, R36 ;  /* 0x0000002419167220 */ /* 0x000fe20000410000 */
[----:B------:R-:W-:Y:S01]  /*3fe0*/  FFMA.FTZ R45, R129, R110, R45 ;  /* 0x0000006e812d7223 */ /* 0x000fe2000001002d */
[----:B------:R-:W-:Y:S01]  /*3ff0*/  SHF.L.U32 R36, R94, 0x10, RZ ;  /* 0x000000105e247819 */ /* 0x000fe200000006ff */
[----:B------:R-:W-:-:S02]  /*4000*/  FFMA.FTZ R33, R28, R44, R33 ;  /* 0x0000002c1c217223 */ /* 0x000fc40000010021 */
[----:B------:R-:W-:Y:S01]  /*4010*/  FFMA.FTZ R27, R28, R37, R45 ;  /* 0x000000251c1b7223 */ /* 0x000fe2000001002d */
[----:B-1----:R-:W-:Y:S01]  /*4020*/  FADD.FTZ R28, -R29, 1 ;  /* 0x3f8000001d1c7421 */ /* 0x002fe20000010100 */
[----:B------:R-:W-:Y:S01]  /*4030*/  FADD.FTZ R126, -R54, R36 ;  /* 0x00000024367e7221 */ /* 0x000fe20000010100 */
[----:B0-----:R-:W-:Y:S02]  /*4040*/  FADD.FTZ R25, -R34, 1 ;  /* 0x3f80000022197421 */ /* 0x001fe40000010100 */
[----:B------:R-:W-:Y:S01]  /*4050*/  FFMA.FTZ R28, R23, R28, 1 ;  /* 0x3f800000171c7423 */ /* 0x000fe2000001001c */
[----:B------:R-:W-:Y:S01]  /*4060*/  FMUL.FTZ R126, R3, R126 ;  /* 0x0000007e037e7220 */ /* 0x000fe20000410000 */
[----:B------:R-:W-:Y:S01]  /*4070*/  FMUL.FTZ R23, R26, R31 ;  /* 0x0000001f1a177220 */ /* 0x000fe20000410000 */
[----:B------:R-:W-:Y:S01]  /*4080*/  FFMA.FTZ R25, R24, R25, 1 ;  /* 0x3f80000018197423 */ /* 0x000fe20000010019 */
[----:B------:R-:W-:Y:S01]  /*4090*/  SHF.L.U32 R26, R95, 0x10, RZ ;  /* 0x000000105f1a7819 */ /* 0x000fe200000006ff */
[----:B------:R-:W-:-:S02]  /*40a0*/  FFMA.FTZ R119, R0, R126, R41 ;  /* 0x0000007e00777223 */ /* 0x000fc40000010029 */
[----:B------:R-:W-:Y:S01]  /*40b0*/  FMUL.FTZ R36, R34, R25 ;  /* 0x0000001922247220 */ /* 0x000fe20000410000 */
[----:B------:R-:W-:Y:S01]  /*40c0*/  PRMT R25, R96, 0x7632, R25 ;  /* 0x0000763260197816 */ /* 0x000fe20000000019 */
[----:B------:R-:W-:Y:S01]  /*40d0*/  FADD.FTZ R26, -R54, R26 ;  /* 0x0000001a361a7221 */ /* 0x000fe20000010100 */
[----:B------:R-:W-:Y:S01]  /*40e0*/  SHF.L.U32 R24, R96, 0x10, RZ ;  /* 0x0000001060187819 */ /* 0x000fe200000006ff */
[----:B------:R-:W-:Y:S01]  /*40f0*/  FMUL.FTZ R45, R119, -1.4426950216293334961 ;  /* 0xbfb8aa3b772d7820 */ /* 0x000fe20000410000 */
[----:B------:R-:W-:Y:S01]  /*4100*/  SHF.L.U32 R25, R25, 0x10, RZ ;  /* 0x0000001019197819 */ /* 0x000fe200000006ff */
[----:B------:R-:W-:Y:S01]  /*4110*/  FMUL.FTZ R29, R29, R28 ;  /* 0x0000001c1d1d7220 */ /* 0x000fe20000410000 */
[----:B------:R-:W-:Y:S01]  /*4120*/  FMUL.FTZ R125, R3, R26 ;  /* 0x0000001a037d7220 */ /* 0x000fe20000410000 */
[----:B------:R-:W-:Y:S01]  /*4130*/  FFMA.FTZ R49, R2, R21, R49 ;  /* 0x0000001502317223 */ /* 0x000fe20000010031 */
[----:B------:R-:W-:Y:S01]  /*4140*/  FMUL.FTZ R22, R24, R22 ;  /* 0x0000001618167220 */ /* 0x000fe20000410000 */
[----:B------:R-:W-:Y:S01]  /*4150*/  SHF.L.U32 R24, R97, 0x10, RZ ;  /* 0x0000001061187819 */ /* 0x000fe200000006ff */
[----:B------:R-:W0:Y:S01]  /*4160*/  MUFU.EX2 R45, R45 ;  /* 0x0000002d002d7308 */ /* 0x000e220000000800 */
[----:B------:R-:W-:Y:S01]  /*4170*/  FADD.FTZ R38, R38, R44 ;  /* 0x0000002c26267221 */ /* 0x000fe20000010000 */
[----:B------:R-:W-:Y:S01]  /*4180*/  FFMA.FTZ R26, R2, R125, R39 ;  /* 0x0000007d021a7223 */ /* 0x000fe20000010027 */
[----:B------:R-:W-:Y:S01]  /*4190*/  FMUL.FTZ R29, R25, R29 ;  /* 0x0000001d191d7220 */ /* 0x000fe20000410000 */
[----:B------:R-:W-:Y:S01]  /*41a0*/  PRMT R37, R94, 0x7632, R37 ;  /* 0x000076325e257816 */ /* 0x000fe20000000025 */
[----:B------:R-:W-:Y:S01]  /*41b0*/  FFMA.FTZ R44, R120, R44, R49 ;  /* 0x0000002c782c7223 */ /* 0x000fe20000010031 */
[-C--:B------:R-:W-:Y:S01]  /*41c0*/  FMUL.FTZ R25, R0, R22.reuse ;  /* 0x0000001600197220 */ /* 0x080fe20000410000 */
[----:B------:R-:W-:Y:S01]  /*41d0*/  FMUL.FTZ R23, R24, R23 ;  /* 0x0000001718177220 */ /* 0x000fe20000410000 */
[----:B------:R-:W-:Y:S01]  /*41e0*/  FMUL.FTZ R24, R26, -1.4426950216293334961 ;  /* 0xbfb8aa3b1a187820 */ /* 0x000fe20000410000 */
[----:B------:R-:W-:Y:S01]  /*41f0*/  SHF.L.U32 R37, R37, 0x10, RZ ;  /* 0x0000001025257819 */ /* 0x000fe200000006ff */
[----:B------:R-:W-:Y:S01]  /*4200*/  FFMA.FTZ R27, R128, R25, R27 ;  /* 0x00000019801b7223 */ /* 0x000fe2000001001b */
[----:B------:R-:W-:Y:S01]  /*4210*/  FFMA.FTZ R44, R0, R22, R44 ;  /* 0x00000016002c7223 */ /* 0x000fe2000001002c */
[----:B------:R-:W-:Y:S01]  /*4220*/  PRMT R25, R95, 0x7632, R25 ;  /* 0x000076325f197816 */ /* 0x000fe20000000019 */
[-C--:B------:R-:W-:Y:S01]  /*4230*/  FFMA.FTZ R32, R35, R29.reuse, R32 ;  /* 0x0000001d23207223 */ /* 0x080fe20000010020 */
[----:B------:R-:W-:Y:S01]  /*4240*/  FADD.FTZ R118, R118, R29 ;  /* 0x0000001d76767221 */ /* 0x000fe20000010000 */
[CC--:B------:R-:W-:Y:S01]  /*4250*/  FFMA.FTZ R44, R55.reuse, R29.reuse, R44 ;  /* 0x0000001d372c7223 */ /* 0x0c0fe2000001002c */
[----:B------:R-:W-:Y:S01]  /*4260*/  FADD.FTZ R37, -R54, R37 ;  /* 0x0000002536257221 */ /* 0x000fe20000010100 */
[----:B------:R-:W1:Y:S01]  /*4270*/  MUFU.EX2 R24, R24 ;  /* 0x0000001800187308 */ /* 0x000e620000000800 */
[----:B------:R-:W-:Y:S01]  /*4280*/  FMUL.FTZ R29, R55, R29 ;  /* 0x0000001d371d7220 */ /* 0x000fe20000410000 */
[----:B------:R-:W-:Y:S01]  /*4290*/  SHF.L.U32 R25, R25, 0x10, RZ ;  /* 0x0000001019197819 */ /* 0x000fe200000006ff */
[----:B------:R-:W-:-:S02]  /*42a0*/  FMUL.FTZ R37, R3, R37 ;  /* 0x0000002503257220 */ /* 0x000fc40000410000 */
[----:B------:R-:W-:Y:S01]  /*42b0*/  FFMA.FTZ R35, R35, R29, R27 ;  /* 0x0000001d23237223 */ /* 0x000fe2000001001b */
[----:B0-----:R-:W-:Y:S01]  /*42c0*/  FADD.FTZ R45, R45, 1 ;  /* 0x3f8000002d2d7421 */ /* 0x001fe20000010000 */
[----:B------:R-:W-:Y:S01]  /*42d0*/  FADD.FTZ R29, -R54, R25 ;  /* 0x00000019361d7221 */ /* 0x000fe20000010100 */
[----:B------:R-:W-:Y:S01]  /*42e0*/  PRMT R31, R97, 0x7632, R31 ;  /* 0x00007632611f7816 */ /* 0x000fe2000000001f */
[----:B------:R-:W-:Y:S01]  /*42f0*/  FFMA.FTZ R114, R55, R37, R40 ;  /* 0x0000002537727223 */ /* 0x000fe20000010028 */
[----:B------:R-:W-:Y:S01]  /*4300*/  FMUL.FTZ R25, R2, R23 ;  /* 0x0000001702197220 */ /* 0x000fe20000410000 */
[----:B------:R-:W-:Y:S01]  /*4310*/  FMUL.FTZ R29, R3, R29 ;  /* 0x0000001d031d7220 */ /* 0x000fe20000410000 */
[----:B------:R-:W-:Y:S01]  /*4320*/  SHF.L.U32 R31, R31, 0x10, RZ ;  /* 0x000000101f1f7819 */ /* 0x000fe200000006ff */
[----:B------:R-:W-:Y:S01]  /*4330*/  FMUL.FTZ R49, R114, -1.4426950216293334961 ;  /* 0xbfb8aa3b72317820 */ /* 0x000fe20000410000 */
[----:B------:R-:W0:Y:S01]  /*4340*/  MUFU.RCP R45, R45 ;  /* 0x0000002d002d7308 */ /* 0x000e220000001000 */
[----:B------:R-:W-:Y:S01]  /*4350*/  FFMA.FTZ R35, R127, R25, R35 ;  /* 0x000000197f237223 */ /* 0x000fe20000010023 */
[----:B------:R-:W-:Y:S01]  /*4360*/  FFMA.FTZ R25, R120, R29, R121 ;  /* 0x0000001d78197223 */ /* 0x000fe20000010079 */
[----:B------:R-:W-:Y:S01]  /*4370*/  FMUL.FTZ R36, R31, R36 ;  /* 0x000000241f247220 */ /* 0x000fe20000410000 */
[----:B-1----:R-:W-:Y:S01]  /*4380*/  FADD.FTZ R31, R24, 1 ;  /* 0x3f800000181f7421 */ /* 0x002fe20000010000 */
[----:B------:R-:W-:Y:S01]  /*4390*/  FFMA.FTZ R44, R2, R23, R44 ;  /* 0x00000017022c7223 */ /* 0x000fe2000001002c */
[----:B------:R-:W-:-:S02]  /*43a0*/  FMUL.FTZ R117, R25, -1.4426950216293334961 ;  /* 0xbfb8aa3b19757820 */ /* 0x000fc40000410000 */
[----:B------:R-:W1:Y:S01]  /*43b0*/  MUFU.EX2 R49, R49 ;  /* 0x0000003100317308 */ /* 0x000e620000000800 */
[----:B------:R-:W-:Y:S01]  /*43c0*/  IADD3 R110, P0, R154, UR26, RZ ;  /* 0x0000001a9a6e7c10 */ /* 0x000fe2000ff1e0ff */
[-C--:B------:R-:W-:Y:S01]  /*43d0*/  FFMA.FTZ R33, R48, R36.reuse, R33 ;  /* 0x0000002430217223 */ /* 0x080fe20000010021 */
[----:B------:R-:W-:Y:S01]  /*43e0*/  FADD.FTZ R38, R38, R36 ;  /* 0x0000002426267221 */ /* 0x000fe20000010000 */
[CC--:B------:R-:W-:Y:S01]  /*43f0*/  FFMA.FTZ R44, R120.reuse, R36.reuse, R44 ;  /* 0x00000024782c7223 */ /* 0x0c0fe2000001002c */
[----:B------:R-:W-:Y:S01]  /*4400*/  FMUL.FTZ R36, R120, R36 ;  /* 0x0000002478247220 */ /* 0x000fe20000410000 */
[----:B------:R-:W-:Y:S02]  /*4410*/  IADD3.X R111, R155, UR27, RZ, P0, !PT ;  /* 0x0000001b9b6f7c10 */ /* 0x000fe400087fe4ff */
[----:B------:R-:W3:Y:S01]  /*4420*/  MUFU.RCP R31, R31 ;  /* 0x0000001f001f7308 */ /* 0x000ee20000001000 */
[----:B------:R-:W-:Y:S01]  /*4430*/  PRMT R112, R99, 0x7632, R112 ;  /* 0x0000763263707816 */ /* 0x000fe20000000070 */
[----:B------:R-:W-:Y:S01]  /*4440*/  FFMA.FTZ R48, R48, R36, R35 ;  /* 0x0000002430307223 */ /* 0x000fe20000010023 */
[----:B------:R-:W-:Y:S01]  /*4450*/  SHF.L.U32 R124, R98, 0x10, RZ ;  /* 0x00000010627c7819 */ /* 0x000fe200000006ff */
[----:B0-----:R-:W-:-:S04]  /*4460*/  FADD.FTZ R34, -R45, 1 ;  /* 0x3f8000002d227421 */ /* 0x001fc80000010100 */
[----:B------:R-:W0:Y:S01]  /*4470*/  MUFU.EX2 R117, R117 ;  /* 0x0000007500757308 */ /* 0x000e220000000800 */
[----:B------:R-:W-:Y:S01]  /*4480*/  SHF.L.U32 R24, R99, 0x10, RZ ;  /* 0x0000001063187819 */ /* 0x000fe200000006ff */
[----:B------:R-:W2:Y:S01]  /*4490*/  LDG.E.64.CONSTANT R110, desc[UR18][R110.64] ;  /* 0x000000126e6e7981 */ /* 0x000ea2000c1e9b00 */
[----:B------:R-:W-:Y:S02]  /*44a0*/  PRMT R36, R98, 0x7632, R36 ;  /* 0x0000763262247816 */ /* 0x000fe40000000024 */
[----:B------:R-:W-:Y:S01]  /*44b0*/  SHF.L.U32 R112, R112, 0x10, RZ ;  /* 0x0000001070707819 */ /* 0x000fe200000006ff */
[C---:B------:R-:W-:Y:S01]  /*44c0*/  FADD.FTZ R124, -R54.reuse, R124 ;  /* 0x0000007c367c7221 */ /* 0x040fe20000010100 */
[----:B------:R-:W-:Y:S01]  /*44d0*/  IADD3.X R153, RZ, R30, RZ, P5, !PT ;  /* 0x0000001eff997210 */ /* 0x000fe20002ffe4ff */
[----:B------:R-:W-:Y:S01]  /*44e0*/  FADD.FTZ R24, -R54, R24 ;  /* 0x0000001836187221 */ /* 0x000fe20000010100 */
[----:B------:R-:W-:Y:S01]  /*44f0*/  SHF.L.U32 R36, R36, 0x10, RZ ;  /* 0x0000001024247819 */ /* 0x000fe200000006ff */
[----:B------:R-:W-:Y:S01]  /*4500*/  FFMA.FTZ R119, R119, R34, 1 ;  /* 0x3f80000077777423 */ /* 0x000fe20000010022 */
[----:B-1----:R-:W-:Y:S01]  /*4510*/  FADD.FTZ R49, R49, 1 ;  /* 0x3f80000031317421 */ /* 0x002fe20000010000 */
[----:B------:R-:W-:Y:S01]  /*4520*/  SHF.L.U64.HI R153, R152, 0x1, R153 ;  /* 0x0000000198997819 */ /* 0x000fe20000010299 */
[----:B------:R-:W-:Y:S01]  /*4530*/  FADD.FTZ R112, -R54, R112 ;  /* 0x0000007036707221 */ /* 0x000fe20000010100 */
[C---:B------:R-:W-:Y:S01]  /*4540*/  FMUL.FTZ R124, R3.reuse, R124 ;  /* 0x0000007c037c7220 */ /* 0x040fe20000410000 */
[----:B------:R-:W-:Y:S01]  /*4550*/  SHF.L.U32 R152, R152, 0x1, RZ ;  /* 0x0000000198987819 */ /* 0x000fe200000006ff */
[----:B------:R-:W-:Y:S01]  /*4560*/  FMUL.FTZ R24, R3, R24 ;  /* 0x0000001803187220 */ /* 0x000fe20000410000 */
[----:B------:R-:W-:Y:S01]  /*4570*/  FADD.FTZ R36, -R54, R36 ;  /* 0x0000002436247221 */ /* 0x000fe20000010100 */
[----:B------:R-:W-:Y:S01]  /*4580*/  FMUL.FTZ R119, R45, R119 ;  /* 0x000000772d777220 */ /* 0x000fe20000410000 */
[----:B------:R-:W-:Y:S01]  /*4590*/  FMUL.FTZ R45, R3, R112 ;  /* 0x00000070032d7220 */ /* 0x000fe20000410000 */
[----:B------:R-:W-:Y:S01]  /*45a0*/  FFMA.FTZ R28, R0, R124, R41 ;  /* 0x0000007c001c7223 */ /* 0x000fe20000010029 */
[----:B------:R-:W-:Y:S01]  /*45b0*/  IADD3 R112, P0, R152, UR24, RZ ;  /* 0x0000001898707c10 */ /* 0x000fe2000ff1e0ff */
[----:B------:R-:W-:Y:S01]  /*45c0*/  FFMA.FTZ R27, R2, R24, R39 ;  /* 0x00000018021b7223 */ /* 0x000fe20000010027 */
[----:B---3--:R-:W-:Y:S01]  /*45d0*/  FADD.FTZ R34, -R31, 1 ;  /* 0x3f8000001f227421 */ /* 0x008fe20000010100 */
[----:B------:R-:W1:Y:S01]  /*45e0*/  MUFU.RCP R49, R49 ;  /* 0x0000003100317308 */ /* 0x000e620000001000 */
[----:B0-----:R-:W-:Y:S01]  /*45f0*/  FADD.FTZ R117, R117, 1 ;  /* 0x3f80000075757421 */ /* 0x001fe20000010000 */
[----:B------:R-:W-:Y:S01]  /*4600*/  FMUL.FTZ R36, R3, R36 ;  /* 0x0000002403247220 */ /* 0x000fe20000410000 */
[----:B------:R-:W-:Y:S01]  /*4610*/  FMUL.FTZ R115, R28, -1.4426950216293334961 ;  /* 0xbfb8aa3b1c737820 */ /* 0x000fe20000410000 */
[----:B------:R-:W-:Y:S01]  /*4620*/  IADD3.X R113, R153, UR25, RZ, P0, !PT ;  /* 0x0000001999717c10 */ /* 0x000fe200087fe4ff */
[----:B------:R-:W-:Y:S01]  /*4630*/  FMUL.FTZ R35, R27, -1.4426950216293334961 ;  /* 0xbfb8aa3b1b237820 */ /* 0x000fe20000410000 */
[----:B------:R-:W-:Y:S01]  /*4640*/  FFMA.FTZ R26, R26, R34, 1 ;  /* 0x3f8000001a1a7423 */ /* 0x000fe20000010022 */
[----:B------:R-:W-:Y:S01]  /*4650*/  FFMA.FTZ R34, R55, R36, R40 ;  /* 0x0000002437227223 */ /* 0x000fe20000010028 */
[----:B------:R-:W-:Y:S02]  /*4660*/  MUFU.RCP R117, R117 ;  /* 0x0000007500757308 */ /* 0x000fe40000001000 */
[----:B------:R-:W3:Y:S01]  /*4670*/  LDG.E.64.CONSTANT R112, desc[UR18][R112.64] ;  /* 0x0000001270707981 */ /* 0x000ee2000c1e9b00 */
[----:B------:R-:W-:Y:S01]  /*4680*/  FMUL.FTZ R116, R34, -1.4426950216293334961 ;  /* 0xbfb8aa3b22747820 */ /* 0x000fe20000410000 */
[----:B------:R-:W-:-:S04]  /*4690*/  FMUL.FTZ R26, R31, R26 ;  /* 0x0000001a1f1a7220 */ /* 0x000fc80000410000 */
[----:B------:R-:W0:Y:S01]  /*46a0*/  MUFU.EX2 R115, R115 ;  /* 0x0000007300737308 */ /* 0x000e220000000800 */
[----:B------:R-:W-:-:S07]  /*46b0*/  FFMA.FTZ R31, R120, R45, R121 ;  /* 0x0000002d781f7223 */ /* 0x000fce0000010079 */
[----:B------:R-:W5:Y:S01]  /*46c0*/  MUFU.EX2 R35, R35 ;  /* 0x0000002300237308 */ /* 0x000f620000000800 */
[----:B-1----:R-:W-:Y:S01]  /*46d0*/  FADD.FTZ R122, -R49, 1 ;  /* 0x3f800000317a7421 */ /* 0x002fe20000010100 */
[----:B------:R-:W-:-:S06]  /*46e0*/  FMUL.FTZ R123, R31, -1.4426950216293334961 ;  /* 0xbfb8aa3b1f7b7820 */ /* 0x000fcc0000410000 */
[----:B------:R-:W1:Y:S01]  /*46f0*/  MUFU.EX2 R116, R116 ;  /* 0x0000007400747308 */ /* 0x000e620000000800 */
[----:B------:R-:W-:-:S04]  /*4700*/  FFMA.FTZ R122, R114, R122, 1 ;  /* 0x3f800000727a7423 */ /* 0x000fc8000001007a */
[----:B------:R-:W-:-:S03]  /*4710*/  FMUL.FTZ R122, R49, R122 ;  /* 0x0000007a317a7220 */ /* 0x000fc60000410000 */
[----:B------:R1:W1:Y:S01]  /*4720*/  MUFU.EX2 R114, R123 ;  /* 0x0000007b00727308 */ /* 0x0002620000000800 */
[----:B0-----:R-:W-:Y:S01]  /*4730*/  FADD.FTZ R49, R115, 1 ;  /* 0x3f80000073317421 */ /* 0x001fe20000010000 */
[----:B-----5:R-:W-:Y:S01]  /*4740*/  PRMT R115, R100, 0x7632, R115 ;  /* 0x0000763264737816 */ /* 0x020fe20000000073 */
[----:B------:R-:W-:Y:S01]  /*4750*/  FADD.FTZ R35, R35, 1 ;  /* 0x3f80000023237421 */ /* 0x000fe20000010000 */
[----:B-1----:R-:W-:-:S04]  /*4760*/  FADD.FTZ R123, -R117, 1 ;  /* 0x3f800000757b7421 */ /* 0x002fc80000010100 */
[----:B------:R-:W-:Y:S01]  /*4770*/  FFMA.FTZ R123, R25, R123, 1 ;  /* 0x3f800000197b7423 */ /* 0x000fe2000001007b */
[----:B------:R-:W-:Y:S01]  /*4780*/  SHF.L.U32 R25, R100, 0x10, RZ ;  /* 0x0000001064197819 */ /* 0x000fe200000006ff */
[----:B------:R0:W-:Y:S01]  /*4790*/  MUFU.RCP R141, R35 ;  /* 0x00000023008d7308 */ /* 0x0001e20000001000 */
[----:B------:R-:W-:-:S03]  /*47a0*/  SHF.L.U32 R115, R115, 0x10, RZ ;  /* 0x0000001073737819 */ /* 0x000fc600000006ff */
[----:B------:R-:W-:Y:S01]  /*47b0*/  FMUL.FTZ R25, R25, R119 ;  /* 0x0000007719197220 */ /* 0x000fe20000410000 */
[----:B0-----:R-:W-:Y:S01]  /*47c0*/  FADD.FTZ R35, R116, 1 ;  /* 0x3f80000074237421 */ /* 0x001fe20000010000 */
[----:B------:R-:W-:Y:S01]  /*47d0*/  FMUL.FTZ R115, R115, R122 ;  /* 0x0000007a73737220 */ /* 0x000fe20000410000 */
[C---:B------:R-:W-:Y:S01]  /*47e0*/  SHF.L.U32 R119, R101.reuse, 0x10, RZ ;  /* 0x0000001065777819 */ /* 0x040fe200000006ff */
[----:B------:R-:W-:Y:S01]  /*47f0*/  FMUL.FTZ R116, R0, R25 ;  /* 0x0000001900747220 */ /* 0x000fe20000410000 */
[----:B------:R-:W-:Y:S02]  /*4800*/  PRMT R122, R101, 0x7632, R122 ;  /* 0x00007632657a7816 */ /* 0x000fe4000000007a */
[----:B------:R-:W0:Y:S01]  /*4810*/  MUFU.RCP R35, R35 ;  /* 0x0000002300237308 */ /* 0x000e220000001000 */
[----:B------:R-:W-:Y:S01]  /*4820*/  FFMA.FTZ R48, R126, R116, R48 ;  /* 0x000000747e307223 */ /* 0x000fe20000010030 */
[----:B------:R-:W-:Y:S01]  /*4830*/  SHF.L.U32 R122, R122, 0x10, RZ ;  /* 0x000000107a7a7819 */ /* 0x000fe200000006ff */
[----:B------:R-:W-:Y:S01]  /*4840*/  FADD.FTZ R114, R114, 1 ;  /* 0x3f80000072727421 */ /* 0x000fe20000010000 */
[----:B------:R-:W-:Y:S01]  /*4850*/  FMUL.FTZ R117, R117, R123 ;  /* 0x0000007b75757220 */ /* 0x000fe20000410000 */
[----:B------:R-:W-:Y:S01]  /*4860*/  FMUL.FTZ R26, R119, R26 ;  /* 0x0000001a771a7220 */ /* 0x000fe20000410000 */
[----:B------:R-:W-:Y:S01]  /*4870*/  FMUL.FTZ R116, R55, R115 ;  /* 0x0000007337747220 */ /* 0x000fe20000410000 */
[----:B------:R-:W-:Y:S01]  /*4880*/  FFMA.FTZ R119, R0, R25, R44 ;  /* 0x0000001900777223 */ /* 0x000fe2000001002c */
[----:B------:R-:W1:Y:S01]  /*4890*/  MUFU.RCP R49, R49 ;  /* 0x0000003100317308 */ /* 0x000e620000001000 */
[----:B------:R-:W-:Y:S01]  /*48a0*/  FMUL.FTZ R117, R122, R117 ;  /* 0x000000757a757220 */ /* 0x000fe20000410000 */
[----:B------:R-:W-:-:S06]  /*48b0*/  FFMA.FTZ R48, R37, R116, R48 ;  /* 0x0000007425307223 */ /* 0x000fcc0000010030 */
[----:B------:R5:W1:Y:S01]  /*48c0*/  MUFU.RCP R44, R114 ;  /* 0x00000072002c7308 */ /* 0x000a620000001000 */
[----:B------:R-:W-:Y:S01]  /*48d0*/  FMUL.FTZ R123, R120, R117 ;  /* 0x00000075787b7220 */ /* 0x000fe20000410000 */
[----:B-----5:R-:W-:-:S04]  /*48e0*/  FMUL.FTZ R114, R2, R26 ;  /* 0x0000001a02727220 */ /* 0x020fc80000410000 */
[----:B------:R-:W-:Y:S01]  /*48f0*/  FFMA.FTZ R48, R125, R114, R48 ;  /* 0x000000727d307223 */ /* 0x000fe20000010030 */
[----:B------:R-:W-:-:S03]  /*4900*/  FFMA.FTZ R33, R29, R117, R33 ;  /* 0x000000751d217223 */ /* 0x000fc60000010021 */
[----:B------:R-:W-:Y:S01]  /*4910*/  FFMA.FTZ R123, R29, R123, R48 ;  /* 0x0000007b1d7b7223 */ /* 0x000fe20000010030 */
[----:B0-----:R-:W-:Y:S01]  /*4920*/  FADD.FTZ R29, -R35, 1 ;  /* 0x3f800000231d7421 */ /* 0x001fe20000010100 */
[----:B------:R-:W-:Y:S01]  /*4930*/  FFMA.FTZ R32, R37, R115, R32 ;  /* 0x0000007325207223 */ /* 0x000fe20000010020 */
[----:B-1----:R-:W-:Y:S02]  /*4940*/  FADD.FTZ R37, -R49, 1 ;  /* 0x3f80000031257421 */ /* 0x002fe40000010100 */
[----:B------:R-:W-:Y:S01]  /*4950*/  FFMA.FTZ R29, R34, R29, 1 ;  /* 0x3f800000221d7423 */ /* 0x000fe2000001001d */
[----:B------:R-:W-:Y:S01]  /*4960*/  PRMT R34, R102, 0x7632, R34 ;  /* 0x0000763266227816 */ /* 0x000fe20000000022 */
[----:B------:R-:W-:Y:S01]  /*4970*/  FADD.FTZ R114, -R141, 1 ;  /* 0x3f8000008d727421 */ /* 0x000fe20000010100 */
[----:B------:R-:W-:Y:S01]  /*4980*/  FFMA.FTZ R37, R28, R37, 1 ;  /* 0x3f8000001c257423 */ /* 0x000fe20000010025 */
[----:B------:R-:W-:Y:S01]  /*4990*/  FMUL.FTZ R29, R35, R29 ;  /* 0x0000001d231d7220 */ /* 0x000fe20000410000 */
[----:B------:R-:W-:Y:S01]  /*49a0*/  SHF.L.U32 R34, R34, 0x10, RZ ;  /* 0x0000001022227819 */ /* 0x000fe200000006ff */
[----:B------:R-:W-:Y:S01]  /*49b0*/  FFMA.FTZ R114, R27, R114, 1 ;  /* 0x3f8000001b727423 */ /* 0x000fe20000010072 */
[----:B------:R-:W-:Y:S01]  /*49c0*/  SHF.L.U32 R28, R104, 0x10, RZ ;  /* 0x00000010681c7819 */ /* 0x000fe200000006ff */
[----:B------:R-:W-:-:S02]  /*49d0*/  FADD.FTZ R27, -R44, 1 ;  /* 0x3f8000002c1b7421 */ /* 0x000fc40000010100 */
[----:B------:R-:W-:Y:S01]  /*49e0*/  FMUL.FTZ R34, R34, R29 ;  /* 0x0000001d22227220 */ /* 0x000fe20000410000 */
[----:B------:R-:W-:Y:S01]  /*49f0*/  SHF.L.U32 R29, R105, 0x10, RZ ;  /* 0x00000010691d7819 */ /* 0x000fe200000006ff */
[----:B------:R-:W-:Y:S01]  /*4a00*/  FFMA.FTZ R27, R31, R27, 1 ;  /* 0x3f8000001f1b7423 */ /* 0x000fe2000001001b */
[----:B------:R-:W-:Y:S01]  /*4a10*/  FADD.FTZ R28, -R54, R28 ;  /* 0x0000001c361c7221 */ /* 0x000fe20000010100 */
[----:B------:R-:W-:Y:S01]  /*4a20*/  SHF.L.U32 R31, R102, 0x10, RZ ;  /* 0x00000010661f7819 */ /* 0x000fe200000006ff */
[----:B------:R-:W-:Y:S01]  /*4a30*/  FMUL.FTZ R37, R49, R37 ;  /* 0x0000002531257220 */ /* 0x000fe20000410000 */
[----:B------:R-:W-:Y:S01]  /*4a40*/  FMUL.FTZ R44, R44, R27 ;  /* 0x0000001b2c2c7220 */ /* 0x000fe20000410000 */
[----:B------:R-:W-:Y:S01]  /*4a50*/  FMUL.FTZ R28, R3, R28 ;  /* 0x0000001c031c7220 */ /* 0x000fe20000410000 */
[----:B------:R-:W-:Y:S01]  /*4a60*/  FADD.FTZ R29, -R54, R29 ;  /* 0x0000001d361d7221 */ /* 0x000fe20000010100 */
[----:B------:R-:W-:Y:S01]  /*4a70*/  FMUL.FTZ R27, R31, R37 ;  /* 0x000000251f1b7220 */ /* 0x000fe20000410000 */
[----:B------:R-:W-:Y:S01]  /*4a80*/  PRMT R37, R104, 0x7632, R37 ;  /* 0x0000763268257816 */ /* 0x000fe20000000025 */
[----:B------:R-:W-:Y:S01]  /*4a90*/  FFMA.FTZ R119, R55, R115, R119 ;  /* 0x0000007337777223 */ /* 0x000fe20000010077 */
[----:B------:R-:W-:Y:S01]  /*4aa0*/  FFMA.FTZ R48, R0, R28, R41 ;  /* 0x0000001c00307223 */ /* 0x000fe20000010029 */
[----:B------:R-:W-:Y:S01]  /*4ab0*/  FMUL.FTZ R29, R3, R29 ;  /* 0x0000001d031d7220 */ /* 0x000fe20000410000 */
[----:B------:R-:W-:Y:S01]  /*4ac0*/  SHF.L.U32 R37, R37, 0x10, RZ ;  /* 0x0000001025257819 */ /* 0x000fe200000006ff */
[----:B------:R-:W-:Y:S01]  /*4ad0*/  FFMA.FTZ R119, R2, R26, R119 ;  /* 0x0000001a02777223 */ /* 0x000fe20000010077 */
[----:B------:R-:W-:Y:S01]  /*4ae0*/  IADD3.X R151, RZ, R30, RZ, P1, !PT ;  /* 0x0000001eff977210 */ /* 0x000fe20000ffe4ff */
[----:B------:R-:W-:Y:S01]  /*4af0*/  FMUL.FTZ R116, R48, -1.4426950216293334961 ;  /* 0xbfb8aa3b30747820 */ /* 0x000fe20000410000 */
[----:B------:R-:W-:Y:S01]  /*4b00*/  PRMT R35, R103, 0x7632, R35 ;  /* 0x0000763267237816 */ /* 0x000fe20000000023 */
[----:B------:R-:W-:Y:S01]  /*4b10*/  FFMA.FTZ R49, R2, R29, R39 ;  /* 0x0000001d02317223 */ /* 0x000fe20000010027 */
[----:B------:R-:W-:Y:S01]  /*4b20*/  SHF.L.U64.HI R151, R150, 0x1, R151 ;  /* 0x0000000196977819 */ /* 0x000fe20000010297 */
[----:B------:R-:W-:Y:S01]  /*4b30*/  FADD.FTZ R38, R38, R117 ;  /* 0x0000007526267221 */ /* 0x000fe20000010000 */
[----:B------:R-:W-:Y:S01]  /*4b40*/  FFMA.FTZ R119, R120, R117, R119 ;  /* 0x0000007578777223 */ /* 0x000fe20000010077 */
[----:B------:R-:W-:Y:S01]  /*4b50*/  FADD.FTZ R37, -R54, R37 ;  /* 0x0000002536257221 */ /* 0x000fe20000010100 */
[----:B------:R-:W-:Y:S01]  /*4b60*/  SHF.L.U32 R150, R150, 0x1, RZ ;  /* 0x0000000196967819 */ /* 0x000fe200000006ff */
[----:B------:R-:W-:Y:S01]  /*4b70*/  FMUL.FTZ R117, R49, -1.4426950216293334961 ;  /* 0xbfb8aa3b31757820 */ /* 0x000fe20000410000 */
[----:B------:R-:W-:Y:S01]  /*4b80*/  SHF.L.U32 R35, R35, 0x10, RZ ;  /* 0x0000001023237819 */ /* 0x000fe200000006ff */
[----:B------:R-:W0:Y:S01]  /*4b90*/  MUFU.EX2 R116, R116 ;  /* 0x0000007400747308 */ /* 0x000e220000000800 */
[----:B------:R-:W-:Y:S01]  /*4ba0*/  FMUL.FTZ R141, R141, R114 ;  /* 0x000000728d8d7220 */ /* 0x000fe20000410000 */
[----:B------:R-:W-:Y:S01]  /*4bb0*/  FMUL.FTZ R31, R0, R27 ;  /* 0x0000001b001f7220 */ /* 0x000fe20000410000 */
[----:B------:R-:W-:Y:S01]  /*4bc0*/  FMUL.FTZ R37, R3, R37 ;  /* 0x0000002503257220 */ /* 0x000fe20000410000 */
[----:B------:R-:W-:Y:S01]  /*4bd0*/  IADD3 R114, P0, R150, UR24, RZ ;  /* 0x0000001896727c10 */ /* 0x000fe2000ff1e0ff */
[----:B------:R-:W-:Y:S01]  /*4be0*/  FMUL.FTZ R44, R35, R44 ;  /* 0x0000002c232c7220 */ /* 0x000fe20000410000 */
[----:B------:R-:W-:Y:S01]  /*4bf0*/  FADD.FTZ R118, R118, R115 ;  /* 0x0000007376767221 */ /* 0x000fe20000010000 */
[----:B------:R-:W-:Y:S01]  /*4c00*/  FFMA.FTZ R123, R124, R31, R123 ;  /* 0x0000001f7c7b7223 */ /* 0x000fe2000001007b */
[----:B------:R-:W-:Y:S01]  /*4c10*/  PRMT R35, R105, 0x7632, R35 ;  /* 0x0000763269237816 */ /* 0x000fe20000000023 */
[----:B------:R-:W1:Y:S01]  /*4c20*/  MUFU.EX2 R117, R117 ;  /* 0x0000007500757308 */ /* 0x000e620000000800 */
[----:B------:R-:W-:Y:S01]  /*4c30*/  FFMA.FTZ R31, R55, R37, R40 ;  /* 0x00000025371f7223 */ /* 0x000fe20000010028 */
[----:B------:R-:W-:-:S02]  /*4c40*/  IADD3.X R115, R151, UR25, RZ, P0, !PT ;  /* 0x0000001997737c10 */ /* 0x000fc400087fe4ff */
[----:B------:R-:W-:Y:S01]  /*4c50*/  SHF.L.U32 R35, R35, 0x10, RZ ;  /* 0x0000001023237819 */ /* 0x000fe200000006ff */
[----:B------:R-:W-:Y:S01]  /*4c60*/  FMUL.FTZ R131, R31, -1.4426950216293334961 ;  /* 0xbfb8aa3b1f837820 */ /* 0x000fe20000410000 */
[----:B------:R-:W-:Y:S02]  /*4c70*/  FMUL.FTZ R30, R55, R34 ;  /* 0x00000022371e7220 */ /* 0x000fe40000410000 */
[----:B------:R-:W5:Y:S01]  /*4c80*/  LDG.E.64.CONSTANT R114, desc[UR18][R114.64] ;  /* 0x0000001272727981 */ /* 0x000f62000c1e9b00 */
[----:B------:R-:W-:Y:S01]  /*4c90*/  FADD.FTZ R35, -R54, R35 ;  /* 0x0000002336237221 */ /* 0x000fe20000010100 */
[----:B------:R-:W-:Y:S01]  /*4ca0*/  FFMA.FTZ R123, R36, R30, R123 ;  /* 0x0000001e247b7223 */ /* 0x000fe2000001007b */
[----:B------:R-:W4:Y:S01]  /*4cb0*/  MUFU.EX2 R131, R131 ;  /* 0x0000008300837308 */ /* 0x000f220000000800 */
[----:B------:R-:W-:Y:S01]  /*4cc0*/  SHF.L.U32 R30, R103, 0x10, RZ ;  /* 0x00000010671e7819 */ /* 0x000fe200000006ff */
[----:B0-----:R-:W-:Y:S01]  /*4cd0*/  FADD.FTZ R116, R116, 1 ;  /* 0x3f80000074747421 */ /* 0x001fe20000010000 */
[----:B------:R-:W-:Y:S01]  /*4ce0*/  FMUL.FTZ R35, R3, R35 ;  /* 0x0000002303237220 */ /* 0x000fe20000410000 */
[----:B------:R-:W-:-:S02]  /*4cf0*/  FFMA.FTZ R36, R36, R34, R32 ;  /* 0x0000002224247223 */ /* 0x000fc40000010020 */
[----:B------:R-:W-:Y:S01]  /*4d00*/  FMUL.FTZ R30, R30, R141 ;  /* 0x0000008d1e1e7220 */ /* 0x000fe20000410000 */
[----:B------:R-:W-:Y:S01]  /*4d10*/  FFMA.FTZ R32, R120, R35, R121 ;  /* 0x0000002378207223 */ /* 0x000fe20000010079 */
[----:B-1----:R-:W-:Y:S01]  /*4d20*/  FADD.FTZ R117, R117, 1 ;  /* 0x3f80000075757421 */ /* 0x002fe20000010000 */
[----:B------:R-:W0:Y:S01]  /*4d30*/  MUFU.RCP R116, R116 ;  /* 0x0000007400747308 */ /* 0x000e220000001000 */
[----:B------:R-:W-:Y:S01]  /*4d40*/  FMUL.FTZ R141, R2, R30 ;  /* 0x0000001e028d7220 */ /* 0x000fe20000410000 */
[----:B------:R-:W-:-:S03]  /*4d50*/  FMUL.FTZ R122, R32, -1.4426950216293334961 ;  /* 0xbfb8aa3b207a7820 */ /* 0x000fc60000410000 */
[----:B------:R-:W-:-:S03]  /*4d60*/  FFMA.FTZ R123, R24, R141, R123 ;  /* 0x0000008d187b7223 */ /* 0x000fc6000001007b */
[----:B------:R-:W1:Y:S01]  /*4d70*/  MUFU.RCP R117, R117 ;  /* 0x0000007500757308 */ /* 0x000e620000001000 */
[----:B------:R-:W-:Y:S01]  /*4d80*/  FMUL.FTZ R141, R120, R44 ;  /* 0x0000002c788d7220 */ /* 0x000fe20000410000 */
[----:B----4-:R-:W-:Y:S01]  /*4d90*/  FADD.FTZ R131, R131, 1 ;  /* 0x3f80000083837421 */ /* 0x010fe20000010000 */
[----:B------:R-:W-:Y:S02]  /*4da0*/  STL [R1+0x8], R46 ;  /* 0x0000082e01007387 */ /* 0x000fe40000100800 */
[----:B------:R-:W-:-:S03]  /*4db0*/  FFMA.FTZ R141, R45, R141, R123 ;  /* 0x0000008d2d8d7223 */ /* 0x000fc6000001007b */
[----:B------:R-:W4:Y:S01]  /*4dc0*/  MUFU.EX2 R122, R122 ;  /* 0x0000007a007a7308 */ /* 0x000f220000000800 */
[----:B------:R-:W-:Y:S01]  /*4dd0*/  FFMA.FTZ R45, R45, R44, R33 ;  /* 0x0000002c2d2d7223 */ /* 0x000fe20000010021 */
[----:B------:R-:W-:Y:S04]  /*4de0*/  STL [R1+0x4], R47 ;  /* 0x0000042f01007387 */ /* 0x000fe80000100800 */
[----:B------:R0:W-:Y:S02]  /*4df0*/  STL [R1], R43 ;  /* 0x0000002b01007387 */ /* 0x0001e40000100800 */
[----:B------:R-:W4:Y:S01]  /*4e00*/  MUFU.RCP R33, R131 ;  /* 0x0000008300217308 */ /* 0x000f220000001000 */
[----:B0-----:R-:W-:Y:S01]  /*4e10*/  FADD.FTZ R43, R118, R34 ;  /* 0x00000022762b7221 */ /* 0x001fe20000010000 */
[----:B------:R-:W-:-:S04]  /*4e20*/  FADD.FTZ R118, -R116, 1 ;  /* 0x3f80000074767421 */ /* 0x000fc80000010100 */
[----:B------:R-:W-:Y:S01]  /*4e30*/  FFMA.FTZ R48, R48, R118, 1 ;  /* 0x3f80000030307423 */ /* 0x000fe20000010076 */
[----:B-1----:R-:W-:Y:S01]  /*4e40*/  FADD.FTZ R118, -R117, 1 ;  /* 0x3f80000075767421 */ /* 0x002fe20000010100 */
[----:B------:R-:W-:Y:S01]  /*4e50*/  FFMA.FTZ R119, R0, R27, R119 ;  /* 0x0000001b00777223 */ /* 0x000fe20000010077 */
[----:B----4-:R-:W-:Y:S02]  /*4e60*/  FADD.FTZ R122, R122, 1 ;  /* 0x3f8000007a7a7421 */ /* 0x010fe40000010000 */
[----:B------:R-:W-:Y:S01]  /*4e70*/  FFMA.FTZ R49, R49, R118, 1 ;  /* 0x3f80000031317423 */ /* 0x000fe20000010076 */
[----:B------:R-:W-:Y:S01]  /*4e80*/  FFMA.FTZ R119, R55, R34, R119 ;  /* 0x0000002237777223 */ /* 0x000fe20000010077 */
[----:B------:R-:W-:Y:S01]  /*4e90*/  FMUL.FTZ R48, R116, R48 ;  /* 0x0000003074307220 */ /* 0x000fe20000410000 */
[----:B------:R-:W0:Y:S01]  /*4ea0*/  MUFU.RCP R34, R122 ;  /* 0x0000007a00227308 */ /* 0x000e220000001000 */
[----:B------:R-:W-:Y:S01]  /*4eb0*/  FMUL.FTZ R49, R117, R49 ;  /* 0x0000003175317220 */ /* 0x000fe20000410000 */
[----:B------:R-:W-:Y:S01]  /*4ec0*/  FADD.FTZ R117, -R33, 1 ;  /* 0x3f80000021757421 */ /* 0x000fe20000010100 */
[----:B------:R-:W-:-:S03]  /*4ed0*/  IADD3 R116, P0, R152, UR26, RZ ;  /* 0x0000001a98747c10 */ /* 0x000fc6000ff1e0ff */
[----:B------:R-:W-:Y:S01]  /*4ee0*/  FFMA.FTZ R131, R31, R117, 1 ;  /* 0x3f8000001f837423 */ /* 0x000fe20000010075 */
[----:B------:R-:W-:-:S06]  /*4ef0*/  IADD3.X R117, R153, UR27, RZ, P0, !PT ;  /* 0x0000001b99757c10 */ /* 0x000fcc00087fe4ff */
[----:B------:R-:W4:Y:S01]  /*4f00*/  LDG.E.64.CONSTANT R116, desc[UR18][R116.64] ;  /* 0x0000001274747981 */ /* 0x000f22000c1e9b00 */
[----:B0-----:R-:W-:-:S04]  /*4f10*/  FADD.FTZ R118, -R34, 1 ;  /* 0x3f80000022767421 */ /* 0x001fc80000010100 */
[----:B------:R-:W-:Y:S01]  /*4f20*/  FFMA.FTZ R118, R32, R118, 1 ;  /* 0x3f80000020767423 */ /* 0x000fe20000010076 */
[----:B------:R-:W-:-:S03]  /*4f30*/  FFMA.FTZ R119, R2, R30, R119 ;  /* 0x0000001e02777223 */ /* 0x000fc60000010077 */
[----:B------:R-:W-:Y:S01]  /*4f40*/  FMUL.FTZ R123, R34, R118 ;  /* 0x00000076227b7220 */ /* 0x000fe20000410000 */
[----:B------:R-:W-:Y:S01]  /*4f50*/  IADD3 R118, P0, R150, UR26, RZ ;  /* 0x0000001a96767c10 */ /* 0x000fe2000ff1e0ff */
[----:B------:R-:W-:Y:S01]  /*4f60*/  FADD.FTZ R38, R38, R44 ;  /* 0x0000002c26267221 */ /* 0x000fe20000010000 */
[----:B------:R-:W-:Y:S02]  /*4f70*/  FFMA.FTZ R44, R120, R44, R119 ;  /* 0x0000002c782c7223 */ /* 0x000fe40000010077 */
[----:B------:R-:W-:-:S06]  /*4f80*/  IADD3.X R119, R151, UR27, RZ, P0, !PT ;  /* 0x0000001b97777c10 */ /* 0x000fcc00087fe4ff */
[----:B------:R-:W4:Y:S01]  /*4f90*/  LDG.E.64.CONSTANT R118, desc[UR18][R118.64] ;  /* 0x0000001276767981 */ /* 0x000f22000c1e9b00 */
[----:B------:R-:W-:Y:S01]  /*4fa0*/  FMUL.FTZ R131, R33, R131 ;  /* 0x0000008321837220 */ /* 0x000fe20000410000 */
[----:B------:R-:W-:Y:S02]  /*4fb0*/  PRMT R33, R107, 0x7632, R33 ;  /* 0x000076326b217816 */ /* 0x000fe40000000021 */
[----:B------:R-:W-:Y:S02]  /*4fc0*/  SHF.L.U32 R31, R106, 0x10, RZ ;  /* 0x000000106a1f7819 */ /* 0x000fe400000006ff */
[----:B------:R-:W-:Y:S02]  /*4fd0*/  SHF.L.U32 R33, R33, 0x10, RZ ;  /* 0x0000001021217819 */ /* 0x000fe400000006ff */
[----:B------:R-:W-:Y:S01]  /*4fe0*/  SHF.L.U32 R32, R107, 0x10, RZ ;  /* 0x000000106b207819 */ /* 0x000fe200000006ff */
[----:B------:R-:W-:Y:S01]  /*4ff0*/  FMUL.FTZ R31, R31, R48 ;  /* 0x000000301f1f7220 */ /* 0x000fe20000410000 */
[C---:B--2---:R-:W-:Y:S01]  /*5000*/  PRMT R48, R108.reuse, 0x7632, R48 ;  /* 0x000076326c307816 */ /* 0x044fe20000000030 */
[----:B------:R-:W-:Y:S01]  /*5010*/  FMUL.FTZ R123, R33, R123 ;  /* 0x0000007b217b7220 */ /* 0x000fe20000410000 */
[----:B------:R-:W-:Y:S01]  /*5020*/  SHF.L.U32 R33, R108, 0x10, RZ ;  /* 0x000000106c217819 */ /* 0x000fe200000006ff */
[----:B------:R-:W-:Y:S01]  /*5030*/  FMUL.FTZ R32, R32, R49 ;  /* 0x0000003120207220 */ /* 0x000fe20000410000 */
[----:B------:R-:W-:-:S02]  /*5040*/  SHF.L.U32 R48, R48, 0x10, RZ ;  /* 0x0000001030307819 */ /* 0x000fc400000006ff */
[----:B------:R-:W-:Y:S01]  /*5050*/  PRMT R49, R109, 0x7632, R49 ;  /* 0x000076326d317816 */ /* 0x000fe20000000031 */
[----:B------:R-:W-:Y:S01]  /*5060*/  FADD.FTZ R33, -R54, R33 ;  /* 0x0000002136217221 */ /* 0x000fe20000010100 */
[----:B------:R-:W-:Y:S01]  /*5070*/  PRMT R34, R106, 0x7632, R34 ;  /* 0x000076326a227816 */ /* 0x000fe20000000022 */
[----:B------:R-:W-:Y:S01]  /*5080*/  FADD.FTZ R48, -R54, R48 ;  /* 0x0000003036307221 */ /* 0x000fe20000010100 */
[----:B------:R-:W-:Y:S01]  /*5090*/  SHF.L.U32 R49, R49, 0x10, RZ ;  /* 0x0000001031317819 */ /* 0x000fe200000006ff */
[C---:B------:R-:W-:Y:S01]  /*50a0*/  FMUL.FTZ R33, R3.reuse, R33 ;  /* 0x0000002103217220 */ /* 0x040fe20000410000 */
[----:B------:R-:W-:Y:S01]  /*50b0*/  SHF.L.U32 R34, R34, 0x10, RZ ;  /* 0x0000001022227819 */ /* 0x000fe200000006ff */
[----:B------:R-:W-:Y:S02]  /*50c0*/  FMUL.FTZ R48, R3, R48 ;  /* 0x0000003003307220 */ /* 0x000fe40000410000 */
[----:B------:R-:W-:Y:S01]  /*50d0*/  FFMA.FTZ R122, R0, R33, R41 ;  /* 0x00000021007a7223 */ /* 0x000fe20000010029 */
[----:B------:R-:W-:Y:S01]  /*50e0*/  FADD.FTZ R49, -R54, R49 ;  /* 0x0000003136317221 */ /* 0x000fe20000010100 */
[----:B------:R-:W-:-:S02]  /*50f0*/  FFMA.FTZ R162, R55, R48, R40 ;  /* 0x0000003037a27223 */ /* 0x000fc40000010028 */
[----:B------:R-:W-:Y:S01]  /*5100*/  FMUL.FTZ R164, R122, -1.4426950216293334961 ;  /* 0xbfb8aa3b7aa47820 */ /* 0x000fe20000410000 */
[----:B------:R-:W-:Y:S01]  /*5110*/  FMUL.FTZ R131, R34, R131 ;  /* 0x0000008322837220 */ /* 0x000fe20000410000 */
[----:B------:R-:W-:Y:S01]  /*5120*/  FMUL.FTZ R49, R3, R49 ;  /* 0x0000003103317220 */ /* 0x000fe20000410000 */
[----:B------:R-:W-:Y:S01]  /*5130*/  FMUL.FTZ R34, R0, R31 ;  /* 0x0000001f00227220 */ /* 0x000fe20000410000 */
[----:B------:R-:W-:Y:S02]  /*5140*/  FMUL.FTZ R163, R162, -1.4426950216293334961 ;  /* 0xbfb8aa3ba2a37820 */ /* 0x000fe40000410000 */
[----:B------:R-:W0:Y:S01]  /*5150*/  MUFU.EX2 R164, R164 ;  /* 0x000000a400a47308 */ /* 0x000e220000000800 */
[----:B------:R-:W-:Y:S01]  /*5160*/  FFMA.FTZ R142, R120, R49, R121 ;  /* 0x00000031788e7223 */ /* 0x000fe20000010079 */
[----:B------:R-:W-:Y:S01]  /*5170*/  FFMA.FTZ R141, R28, R34, R141 ;  /* 0x000000221c8d7223 */ /* 0x000fe2000001008d */
[----:B------:R-:W-:Y:S02]  /*5180*/  SHF.L.U32 R34, R109, 0x10, RZ ;  /* 0x000000106d227819 */ /* 0x000fe400000006ff */
[----:B------:R-:W-:-:S03]  /*5190*/  FMUL.FTZ R160, R142, -1.4426950216293334961 ;  /* 0xbfb8aa3b8ea07820 */ /* 0x000fc60000410000 */
[----:B------:R-:W1:Y:S01]  /*51a0*/  MUFU.EX2 R163, R163 ;  /* 0x000000a300a37308 */ /* 0x000e620000000800 */
[----:B------:R-:W-:Y:S01]  /*51b0*/  FADD.FTZ R34, -R54, R34 ;  /* 0x0000002236227221 */ /* 0x000fe20000010100 */
[----:B------:R-:W-:-:S03]  /*51c0*/  FMUL.FTZ R165, R55, R131 ;  /* 0x0000008337a57220 */ /* 0x000fc60000410000 */
[----:B------:R-:W-:-:S03]  /*51d0*/  FMUL.FTZ R34, R3, R34 ;  /* 0x0000002203227220 */ /* 0x000fc60000410000 */
[----:B------:R-:W2:Y:S01]  /*51e0*/  MUFU.EX2 R160, R160 ;  /* 0x000000a000a07308 */ /* 0x000ea20000000800 */
[----:B------:R-:W-:Y:S01]  /*51f0*/  FFMA.FTZ R161, R2, R34, R39 ;  /* 0x0000002202a17223 */ /* 0x000fe20000010027 */
[C---:B------:R-:W-:Y:S01]  /*5200*/  FFMA.FTZ R165, R37.reuse, R165, R141 ;  /* 0x000000a525a57223 */ /* 0x040fe2000001008d */
[----:B0-----:R-:W-:Y:S01]  /*5210*/  FADD.FTZ R164, R164, 1 ;  /* 0x3f800000a4a47421 */ /* 0x001fe20000010000 */
[----:B------:R-:W-:Y:S01]  /*5220*/  FFMA.FTZ R141, R37, R131, R36 ;  /* 0x00000083258d7223 */ /* 0x000fe20000010024 */
[----:B------:R-:W-:Y:S01]  /*5230*/  FMUL.FTZ R37, R2, R32 ;  /* 0x0000002002257220 */ /* 0x000fe20000410000 */
[----:B------:R-:W-:Y:S01]  /*5240*/  FMUL.FTZ R159, R161, -1.4426950216293334961 ;  /* 0xbfb8aa3ba19f7820 */ /* 0x000fe20000410000 */
[----:B-1----:R-:W-:Y:S02]  /*5250*/  FADD.FTZ R36, R163, 1 ;  /* 0x3f800000a3247421 */ /* 0x002fe40000010000 */
[----:B------:R-:W-:Y:S01]  /*5260*/  FFMA.FTZ R37, R29, R37, R165 ;  /* 0x000000251d257223 */ /* 0x000fe200000100a5 */
[-C--:B------:R-:W-:Y:S01]  /*5270*/  FMUL.FTZ R163, R120, R123.reuse ;  /* 0x0000007b78a37220 */ /* 0x080fe20000410000 */
[----:B------:R-:W0:Y:S01]  /*5280*/  MUFU.RCP R164, R164 ;  /* 0x000000a400a47308 */ /* 0x000e220000001000 */
[----:B------:R-:W-:-:S02]  /*5290*/  FFMA.FTZ R45, R35, R123, R45 ;  /* 0x0000007b232d7223 */ /* 0x000fc4000001002d */
[----:B------:R-:W-:Y:S01]  /*52a0*/  FFMA.FTZ R37, R35, R163, R37 ;  /* 0x000000a323257223 */ /* 0x000fe20000010025 */
[----:B--2---:R-:W-:-:S04]  /*52b0*/  FADD.FTZ R35, R160, 1 ;  /* 0x3f800000a0237421 */ /* 0x004fc80000010000 */
[----:B------:R-:W1:Y:S01]  /*52c0*/  MUFU.EX2 R159, R159 ;  /* 0x0000009f009f7308 */ /* 0x000e620000000800 */
[----:B------:R-:W-:-:S07]  /*52d0*/  FFMA.FTZ R44, R0, R31, R44 ;  /* 0x0000001f002c7223 */ /* 0x000fce000001002c */
[----:B------:R-:W2:Y:S01]  /*52e0*/  MUFU.RCP R36, R36 ;  /* 0x0000002400247308 */ /* 0x000ea20000001000 */
[----:B------:R-:W-:Y:S01]  /*52f0*/  FADD.FTZ R47, R43, R131 ;  /* 0x000000832b2f7221 */ /* 0x000fe20000010000 */
[----:B------:R-:W-:-:S06]  /*5300*/  FFMA.FTZ R44, R55, R131, R44 ;  /* 0x00000083372c7223 */ /* 0x000fcc000001002c */
[----:B------:R-:W3:Y:S01]  /*5310*/  MUFU.RCP R35, R35 ;  /* 0x0000002300237308 */ /* 0x000ee20000001000 */
[----:B0-----:R-:W-:Y:S01]  /*5320*/  FADD.FTZ R131, -R164, 1 ;  /* 0x3f800000a4837421 */ /* 0x001fe20000010100 */
[----:B-1----:R-:W-:-:S03]  /*5330*/  FADD.FTZ R159, R159, 1 ;  /* 0x3f8000009f9f7421 */ /* 0x002fc60000010000 */
[----:B------:R-:W-:Y:S01]  /*5340*/  FFMA.FTZ R122, R122, R131, 1 ;  /* 0x3f8000007a7a7423 */ /* 0x000fe20000010083 */
[----:B--2---:R-:W-:Y:S02]  /*5350*/  FADD.FTZ R131, -R36, 1 ;  /* 0x3f80000024837421 */ /* 0x004fe40000010100 */
[----:B------:R-:W0:Y:S02]  /*5360*/  MUFU.RCP R159, R159 ;  /* 0x0000009f009f7308 */ /* 0x000e240000001000 */
[----:B------:R-:W-:Y:S01]  /*5370*/  FFMA.FTZ R162, R162, R131, 1 ;  /* 0x3f800000a2a27423 */ /* 0x000fe20000010083 */
[----:B---3--:R-:W-:Y:S01]  /*5380*/  FADD.FTZ R131, -R35, 1 ;  /* 0x3f80000023837421 */ /* 0x008fe20000010100 */
[----:B------:R-:W-:-:S03]  /*5390*/  FMUL.FTZ R164, R164, R122 ;  /* 0x0000007aa4a47220 */ /* 0x000fc60000410000 */
[----:B------:R-:W-:-:S04]  /*53a0*/  FFMA.FTZ R142, R142, R131, 1 ;  /* 0x3f8000008e8e7423 */ /* 0x000fc80000010083 */
[----:B------:R-:W-:Y:S01]  /*53b0*/  FMUL.FTZ R122, R35, R142 ;  /* 0x0000008e237a7220 */ /* 0x000fe20000410000 */
[----:B------:R-:W-:Y:S01]  /*53c0*/  PRMT R35, R111, 0x7632, R35 ;  /* 0x000076326f237816 */ /* 0x000fe20000000023 */
[----:B------:R-:W-:Y:S01]  /*53d0*/  FMUL.FTZ R162, R36, R162 ;  /* 0x000000a224a27220 */ /* 0x000fe20000410000 */
[----:B0-----:R-:W-:Y:S02]  /*53e0*/  FADD.FTZ R36, -R159, 1 ;  /* 0x3f8000009f247421 */ /* 0x001fe40000010100 */
[----:B------:R-:W-:Y:S02]  /*53f0*/  SHF.L.U32 R35, R35, 0x10, RZ ;  /* 0x0000001023237819 */ /* 0x000fe400000006ff */
[----:B------:R-:W-:-:S03]  /*5400*/  FFMA.FTZ R36, R161, R36, 1 ;  /* 0x3f800000a1247423 */ /* 0x000fc60000010024 */
[----:B------:R-:W-:Y:S01]  /*5410*/  FMUL.FTZ R122, R35, R122 ;  /* 0x0000007a237a7220 */ /* 0x000fe20000410000 */
[----:B------:R-:W-:Y:S01]  /*5420*/  SHF.L.U32 R35, R110, 0x10, RZ ;  /* 0x000000106e237819 */ /* 0x000fe200000006ff */
[----:B------:R-:W-:Y:S01]  /*5430*/  FADD.FTZ R43, R38, R123 ;  /* 0x0000007b262b7221 */ /* 0x000fe20000010000 */
[----:B------:R-:W-:Y:S01]  /*5440*/  SHF.L.U32 R38, R111, 0x10, RZ ;  /* 0x000000106f267819 */ /* 0x000fe200000006ff */
[----:B------:R-:W-:Y:S02]  /*5450*/  FMUL.FTZ R36, R159, R36 ;  /* 0x000000249f247220 */ /* 0x000fe40000410000 */
[----:B------:R-:W-:Y:S02]  /*5460*/  FMUL.FTZ R35, R35, R164 ;  /* 0x000000a423237220 */ /* 0x000fe40000410000 */
[----:B------:R-:W-:Y:S01]  /*5470*/  FMUL.FTZ R36, R38, R36 ;  /* 0x0000002426247220 */ /* 0x000fe20000410000 */
[----:B------:R-:W-:Y:S01]  /*5480*/  SHF.L.U32 R38, R112, 0x10, RZ ;  /* 0x0000001070267819 */ /* 0x000fe200000006ff */
[----:B------:R-:W-:-:S04]  /*5490*/  FMUL.FTZ R161, R0, R35 ;  /* 0x0000002300a17220 */ /* 0x000fc80000410000 */
[----:B------:R-:W-:Y:S01]  /*54a0*/  FFMA.FTZ R161, R33, R161, R37 ;  /* 0x000000a121a17223 */ /* 0x000fe20000010025 */
[----:B------:R-:W-:Y:S01]  /*54b0*/  FADD.FTZ R37, -R54, R38 ;  /* 0x0000002636257221 */ /* 0x000fe20000010100 */
[----:B------:R-:W-:Y:S01]  /*54c0*/  SHF.L.U32 R38, R113, 0x10, RZ ;  /* 0x0000001071267819 */ /* 0x000fe200000006ff */
[----:B------:R-:W-:Y:S02]  /*54d0*/  FFMA.FTZ R44, R2, R32, R44 ;  /* 0x00000020022c7223 */ /* 0x000fe4000001002c */
[C---:B------:R-:W-:Y:S02]  /*54e0*/  FMUL.FTZ R37, R3.reuse, R37 ;  /* 0x0000002503257220 */ /* 0x040fe40000410000 */
[----:B------:R-:W-:Y:S01]  /*54f0*/  FADD.FTZ R38, -R54, R38 ;  /* 0x0000002636267221 */ /* 0x000fe20000010100 */
[----:B------:R-:W-:Y:S01]  /*5500*/  FFMA.FTZ R131, R120, R123, R44 ;  /* 0x0000007b78837223 */ /* 0x000fe2000001002c */
[----:B------:R-:W-:Y:S01]  /*5510*/  FFMA.FTZ R164, R0, R37, R41 ;  /* 0x0000002500a47223 */ /* 0x000fe20000010029 */
[----:B------:R-:W-:Y:S01]  /*5520*/  PRMT R123, R112, 0x7632, R123 ;  /* 0x00007632707b7816 */ /* 0x000fe2000000007b */
[----:B------:R-:W-:-:S02]  /*5530*/  FMUL.FTZ R38, R3, R38 ;  /* 0x0000002603267220 */ /* 0x000fc40000410000 */
[----:B------:R-:W-:Y:S01]  /*5540*/  FMUL.FTZ R165, R164, -1.4426950216293334961 ;  /* 0xbfb8aa3ba4a57820 */ /* 0x000fe20000410000 */
[----:B------:R-:W-:Y:S01]  /*5550*/  SHF.L.U32 R123, R123, 0x10, RZ ;  /* 0x000000107b7b7819 */ /* 0x000fe200000006ff */
[----:B------:R-:W-:Y:S01]  /*5560*/  FFMA.FTZ R163, R2, R38, R39 ;  /* 0x0000002602a37223 */ /* 0x000fe20000010027 */
[----:B------:R-:W-:-:S03]  /*5570*/  PRMT R142, R110, 0x7632, R142 ;  /* 0x000076326e8e7816 */ /* 0x000fc6000000008e */
[----:B------:R-:W-:Y:S01]  /*5580*/  FMUL.FTZ R160, R163, -1.4426950216293334961 ;  /* 0xbfb8aa3ba3a07820 */ /* 0x000fe20000410000 */
[----:B------:R-:W0:Y:S01]  /*5590*/  MUFU.EX2 R165, R165 ;  /* 0x000000a500a57308 */ /* 0x000e220000000800 */
[----:B------:R-:W-:Y:S01]  /*55a0*/  FADD.FTZ R123, -R54, R123 ;  /* 0x0000007b367b7221 */ /* 0x000fe20000010100 */
[----:B------:R-:W-:-:S03]  /*55b0*/  SHF.L.U32 R142, R142, 0x10, RZ ;  /* 0x000000108e8e7819 */ /* 0x000fc600000006ff */
[----:B------:R-:W-:-:S03]  /*55c0*/  FMUL.FTZ R123, R3, R123 ;  /* 0x0000007b037b7220 */ /* 0x000fc60000410000 */
[----:B------:R-:W1:Y:S01]  /*55d0*/  MUFU.EX2 R160, R160 ;  /* 0x000000a000a07308 */ /* 0x000e620000000800 */
[----:B------:R-:W-:Y:S01]  /*55e0*/  FFMA.FTZ R159, R55, R123, R40 ;  /* 0x0000007b379f7223 */ /* 0x000fe20000010028 */
[----:B------:R-:W-:-:S03]  /*55f0*/  FMUL.FTZ R142, R142, R162 ;  /* 0x000000a28e8e7220 */ /* 0x000fc60000410000 */
[----:B------:R-:W-:Y:S01]  /*5600*/  FMUL.FTZ R44, R159, -1.4426950216293334961 ;  /* 0xbfb8aa3b9f2c7820 */ /* 0x000fe20000410000 */
[----:B------:R-:W-:Y:S01]  /*5610*/  FMUL.FTZ R162, R55, R142 ;  /* 0x0000008e37a27220 */ /* 0x000fe20000410000 */
[----:B0-----:R-:W-:-:S03]  /*5620*/  FADD.FTZ R165, R165, 1 ;  /* 0x3f800000a5a57421 */ /* 0x001fc60000010000 */
[C---:B------:R-:W-:Y:S01]  /*5630*/  FFMA.FTZ R161, R48.reuse, R162, R161 ;  /* 0x000000a230a17223 */ /* 0x040fe200000100a1 */
[----:B------:R-:W0:Y:S01]  /*5640*/  MUFU.EX2 R44, R44 ;  /* 0x0000002c002c7308 */ /* 0x000e220000000800 */
[----:B------:R-:W-:Y:S01]  /*5650*/  FFMA.FTZ R46, R48, R142, R141 ;  /* 0x0000008e302e7223 */ /* 0x000fe2000001008d */
[----:B------:R-:W-:Y:S01]  /*5660*/  FMUL.FTZ R48, R2, R36 ;  /* 0x0000002402307220 */ /* 0x000fe20000410000 */
[----:B-1----:R-:W-:-:S05]  /*5670*/  FADD.FTZ R160, R160, 1 ;  /* 0x3f800000a0a07421 */ /* 0x002fca0000010000 */
[----:B------:R1:W2:Y:S01]  /*5680*/  MUFU.RCP R162, R165 ;  /* 0x000000a500a27308 */ /* 0x0002a20000001000 */
[----:B------:R-:W-:-:S07]  /*5690*/  FFMA.FTZ R48, R34, R48, R161 ;  /* 0x0000003022307223 */ /* 0x000fce00000100a1 */
[----:B------:R0:W3:Y:S01]  /*56a0*/  MUFU.RCP R161, R160 ;  /* 0x000000a000a17308 */ /* 0x0000e20000001000 */
[----:B-1----:R-:W-:Y:S01]  /*56b0*/  MOV R165, R47 ;  /* 0x0000002f00a57202 */ /* 0x002fe20000000f00 */
[-C--:B------:R-:W-:Y:S01]  /*56c0*/  FMUL.FTZ R141, R120, R122.reuse ;  /* 0x0000007a788d7220 */ /* 0x080fe20000410000 */
[--C-:B------:R-:W-:Y:S01]  /*56d0*/  FFMA.FTZ R47, R49, R122, R45.reuse ;  /* 0x0000007a312f7223 */ /* 0x100fe2000001002d */
[----:B------:R-:W-:Y:S01]  /*56e0*/  PRMT R45, R113, 0x7632, R45 ;  /* 0x00007632712d7816 */ /* 0x000fe2000000002d */
[----:B0-----:R-:W-:Y:S01]  /*56f0*/  FADD.FTZ R160, R44, 1 ;  /* 0x3f8000002ca07421 */ /* 0x001fe20000010000 */
[----:B------:R-:W-:Y:S01]  /*5700*/  FFMA.FTZ R44, R49, R141, R48 ;  /* 0x0000008d312c7223 */ /* 0x000fe20000010030 */
[----:B--2---:R-:W-:Y:S01]  /*5710*/  FADD.FTZ R48, -R162, 1 ;  /* 0x3f800000a2307421 */ /* 0x004fe20000010100 */
[----:B------:R-:W-:Y:S01]  /*5720*/  SHF.L.U32 R45, R45, 0x10, RZ ;  /* 0x000000102d2d7819 */ /* 0x000fe200000006ff */
[----:B------:R0:W1:Y:S02]  /*5730*/  MUFU.RCP R49, R160 ;  /* 0x000000a000317308 */ /* 0x0000640000001000 */
[----:B------:R-:W-:Y:S01]  /*5740*/  FFMA.FTZ R164, R164, R48, 1 ;  /* 0x3f800000a4a47423 */ /* 0x000fe20000010030 */
[----:B---3--:R-:W-:Y:S01]  /*5750*/  FADD.FTZ R48, -R161, 1 ;  /* 0x3f800000a1307421 */ /* 0x008fe20000010100 */
[----:B------:R-:W-:-:S03]  /*5760*/  FADD.FTZ R45, -R54, R45 ;  /* 0x0000002d362d7221 */ /* 0x000fc60000010100 */
[----:B------:R-:W-:Y:S01]  /*5770*/  FFMA.FTZ R163, R163, R48, 1 ;  /* 0x3f800000a3a37423 */ /* 0x000fe20000010030 */
[----:B------:R-:W-:-:S04]  /*5780*/  FMUL.FTZ R48, R3, R45 ;  /* 0x0000002d03307220 */ /* 0x000fc80000410000 */
[----:B------:R-:W-:-:S04]  /*5790*/  FFMA.FTZ R141, R120, R48, R121 ;  /* 0x00000030788d7223 */ /* 0x000fc80000010079 */
[----:B0-----:R-:W-:Y:S01]  /*57a0*/  FMUL.FTZ R160, R141, -1.4426950216293334961 ;  /* 0xbfb8aa3b8da07820 */ /* 0x001fe20000410000 */
[----:B-1----:R-:W-:-:S04]  /*57b0*/  FADD.FTZ R45, -R49, 1 ;  /* 0x3f800000312d7421 */ /* 0x002fc80000010100 */
[----:B------:R-:W-:Y:S01]  /*57c0*/  FFMA.FTZ R159, R159, R45, 1 ;  /* 0x3f8000009f9f7423 */ /* 0x000fe2000001002d */
[----:B------:R-:W0:Y:S01]  /*57d0*/  MUFU.EX2 R160, R160 ;  /* 0x000000a000a07308 */ /* 0x000e220000000800 */
[----:B------:R-:W-:Y:S01]  /*57e0*/  FFMA.FTZ R45, R0, R35, R131 ;  /* 0x00000023002d7223 */ /* 0x000fe20000010083 */
[----:B------:R-:W-:-:S03]  /*57f0*/  FADD.FTZ R165, R165, R142 ;  /* 0x0000008ea5a57221 */ /* 0x000fc60000010000 */
[----:B------:R-:W-:Y:S01]  /*5800*/  FFMA.FTZ R45, R55, R142, R45 ;  /* 0x0000008e372d7223 */ /* 0x000fe2000001002d */
[C---:B-----5:R-:W-:Y:S01]  /*5810*/  SHF.L.U32 R142, R114.reuse, 0x10, RZ ;  /* 0x00000010728e7819 */ /* 0x060fe200000006ff */
[----:B------:R-:W-:Y:S01]  /*5820*/  FMUL.FTZ R159, R49, R159 ;  /* 0x0000009f319f7220 */ /* 0x000fe20000410000 */
[----:B------:R-:W-:-:S03]  /*5830*/  PRMT R49, R114, 0x7632, R49 ;  /* 0x0000763272317816 */ /* 0x000fc60000000031 */
[----:B------:R-:W-:Y:S01]  /*5840*/  FADD.FTZ R142, -R54, R142 ;  /* 0x0000008e368e7221 */ /* 0x000fe20000010100 */
[----:B------:R-:W-:-:S03]  /*5850*/  SHF.L.U32 R49, R49, 0x10, RZ ;  /* 0x0000001031317819 */ /* 0x000fc600000006ff */
[----:B------:R-:W-:Y:S01]  /*5860*/  FMUL.FTZ R142, R3, R142 ;  /* 0x0000008e038e7220 */ /* 0x000fe20000410000 */
[----:B0-----:R-:W-:Y:S01]  /*5870*/  FADD.FTZ R131, R160, 1 ;  /* 0x3f800000a0837421 */ /* 0x001fe20000010000 */
[----:B------:R-:W-:Y:S02]  /*5880*/  FADD.FTZ R49, -R54, R49 ;  /* 0x0000003136317221 */ /* 0x000fe40000010100 */
[----:B------:R-:W-:Y:S01]  /*5890*/  FFMA.FTZ R41, R0, R142, R41 ;  /* 0x0000008e00297223 */ /* 0x000fe20000010029 */
[----:B------:R-:W-:Y:S01]  /*58a0*/  FMUL.FTZ R161, R161, R163 ;  /* 0x000000a3a1a17220 */ /* 0x000fe20000410000 */
[----:B------:R-:W-:Y:S02]  /*58b0*/  FMUL.FTZ R49, R3, R49 ;  /* 0x0000003103317220 */ /* 0x000fe40000410000 */
[----:B------:R-:W-:Y:S01]  /*58c0*/  FMUL.FTZ R163, R41, -1.4426950216293334961 ;  /* 0xbfb8aa3b29a37820 */ /* 0x000fe20000410000 */
[----:B------:R-:W0:Y:S01]  /*58d0*/  MUFU.RCP R131, R131 ;  /* 0x0000008300837308 */ /* 0x000e220000001000 */
[----:B------:R-:W-:Y:S01]  /*58e0*/  FFMA.FTZ R40, R55, R49, R40 ;  /* 0x0000003137287223 */ /* 0x000fe20000010028 */
[----:B------:R-:W-:-:S03]  /*58f0*/  FMUL.FTZ R162, R162, R164 ;  /* 0x000000a4a2a27220 */ /* 0x000fc60000410000 */
[----:B------:R-:W-:-:S03]  /*5900*/  FMUL.FTZ R164, R40, -1.4426950216293334961 ;  /* 0xbfb8aa3b28a47820 */ /* 0x000fc60000410000 */
[----:B------:R-:W1:Y:S08]  /*5910*/  MUFU.EX2 R163, R163 ;  /* 0x000000a300a37308 */ /* 0x000e700000000800 */
[----:B------:R-:W2:Y:S01]  /*5920*/  MUFU.EX2 R164, R164 ;  /* 0x000000a400a47308 */ /* 0x000ea20000000800 */
[----:B0-----:R-:W-:-:S04]  /*5930*/  FADD.FTZ R160, -R131, 1 ;  /* 0x3f80000083a07421 */ /* 0x001fc80000010100 */
[----:B------:R-:W-:Y:S01]  /*5940*/  FFMA.FTZ R160, R141, R160, 1 ;  /* 0x3f8000008da07423 */ /* 0x000fe200000100a0 */
[----:B-1----:R-:W-:-:S03]  /*5950*/  FADD.FTZ R141, R163, 1 ;  /* 0x3f800000a38d7421 */ /* 0x002fc60000010000 */
[----:B------:R-:W-:-:S03]  /*5960*/  FMUL.FTZ R160, R131, R160 ;  /* 0x000000a083a07220 */ /* 0x000fc60000410000 */
[----:B------:R-:W0:Y:S01]  /*5970*/  MUFU.RCP R141, R141 ;  /* 0x0000008d008d7308 */ /* 0x000e220000001000 */
[----:B--2---:R-:W-:Y:S01]  /*5980*/  FADD.FTZ R164, R164, 1 ;  /* 0x3f800000a4a47421 */ /* 0x004fe20000010000 */
[----:B----4-:R-:W-:-:S06]  /*5990*/  PRMT R163, R116, 0x7632, R163 ;  /* 0x0000763274a37816 */ /* 0x010fcc00000000a3 */
[----:B------:R-:W1:Y:S01]  /*59a0*/  MUFU.RCP R131, R164 ;  /* 0x000000a400837308 */ /* 0x000e620000001000 */
[----:B------:R-:W-:-:S05]  /*59b0*/  SHF.L.U32 R163, R163, 0x10, RZ ;  /* 0x00000010a3a37819 */ /* 0x000fca00000006ff */
[----:B------:R-:W-:Y:S01]  /*59c0*/  FMUL.FTZ R159, R163, R159 ;  /* 0x0000009fa39f7220 */ /* 0x000fe20000410000 */
[----:B0-----:R-:W-:-:S04]  /*59d0*/  FADD.FTZ R163, -R141, 1 ;  /* 0x3f8000008da37421 */ /* 0x001fc80000010100 */
[----:B------:R-:W-:Y:S01]  /*59e0*/  FFMA.FTZ R41, R41, R163, 1 ;  /* 0x3f80000029297423 */ /* 0x000fe200000100a3 */
[----:B-1----:R-:W-:-:S03]  /*59f0*/  FADD.FTZ R163, -R131, 1 ;  /* 0x3f80000083a37421 */ /* 0x002fc60000010100 */
[----:B------:R-:W-:Y:S01]  /*5a00*/  FMUL.FTZ R41, R141, R41 ;  /* 0x000000298d297220 */ /* 0x000fe20000410000 */
[----:B------:R-:W-:Y:S01]  /*5a10*/  FFMA.FTZ R40, R40, R163, 1 ;  /* 0x3f80000028287423 */ /* 0x000fe200000100a3 */
[----:B------:R-:W-:-:S03]  /*5a20*/  SHF.L.U32 R141, R115, 0x10, RZ ;  /* 0x00000010738d7819 */ /* 0x000fc600000006ff */
[----:B------:R-:W-:Y:S01]  /*5a30*/  FMUL.FTZ R131, R131, R40 ;  /* 0x0000002883837220 */ /* 0x000fe20000410000 */
[----:B------:R-:W-:Y:S02]  /*5a40*/  PRMT R40, R118, 0x7632, R40 ;  /* 0x0000763276287816 */ /* 0x000fe40000000028 */
[----:B------:R-:W-:Y:S01]  /*5a50*/  PRMT R163, R117, 0x7632, R163 ;  /* 0x0000763275a37816 */ /* 0x000fe200000000a3 */
[----:B------:R-:W-:Y:S01]  /*5a60*/  FADD.FTZ R141, -R54, R141 ;  /* 0x0000008d368d7221 */ /* 0x000fe20000010100 */
[----:B------:R-:W-:Y:S02]  /*5a70*/  SHF.L.U32 R40, R40, 0x10, RZ ;  /* 0x0000001028287819 */ /* 0x000fe400000006ff */
[----:B------:R-:W-:Y:S01]  /*5a80*/  SHF.L.U32 R163, R163, 0x10, RZ ;  /* 0x00000010a3a37819 */ /* 0x000fe200000006ff */
[----:B------:R-:W-:Y:S02]  /*5a90*/  FMUL.FTZ R141, R3, R141 ;  /* 0x0000008d038d7220 */ /* 0x000fe40000410000 */
[----:B------:R-:W-:Y:S01]  /*5aa0*/  FMUL.FTZ R131, R40, R131 ;  /* 0x0000008328837220 */ /* 0x000fe20000410000 */
[----:B------:R-:W-:Y:S01]  /*5ab0*/  SHF.L.U32 R40, R116, 0x10, RZ ;  /* 0x0000001074287819 */ /* 0x000fe200000006ff */
[----:B------:R-:W-:Y:S01]  /*5ac0*/  FMUL.FTZ R160, R163, R160 ;  /* 0x000000a0a3a07220 */ /* 0x000fe20000410000 */
[----:B------:R-:W-:-:S03]  /*5ad0*/  FFMA.FTZ R163, R2, R141, R39 ;  /* 0x0000008d02a37223 */ /* 0x000fc60000010027 */
[----:B------:R-:W-:Y:S01]  /*5ae0*/  FMUL.FTZ R39, R40, R162 ;  /* 0x000000a228277220 */ /* 0x000fe20000410000 */
[----:B------:R-:W-:Y:S01]  /*5af0*/  FMUL.FTZ R162, R163, -1.4426950216293334961 ;  /* 0xbfb8aa3ba3a27820 */ /* 0x000fe20000410000 */
[----:B------:R-:W-:-:S05]  /*5b00*/  SHF.L.U32 R40, R117, 0x10, RZ ;  /* 0x0000001075287819 */ /* 0x000fca00000006ff */
[----:B------:R-:W0:Y:S01]  /*5b10*/  MUFU.EX2 R162, R162 ;  /* 0x000000a200a27308 */ /* 0x000e220000000800 */
[----:B------:R-:W-:Y:S01]  /*5b20*/  FMUL.FTZ R40, R40, R161 ;  /* 0x000000a128287220 */ /* 0x000fe20000410000 */
[----:B------:R-:W-:-:S04]  /*5b30*/  FMUL.FTZ R161, R0, R39 ;  /* 0x0000002700a17220 */ /* 0x000fc80000410000 */
[----:B------:R-:W-:Y:S01]  /*5b40*/  FFMA.FTZ R161, R37, R161, R44 ;  /* 0x000000a125a17223 */ /* 0x000fe2000001002c */
[----:B------:R-:W-:-:S04]  /*5b50*/  FMUL.FTZ R44, R55, R159 ;  /* 0x0000009f372c7220 */ /* 0x000fc80000410000 */
[----:B------:R-:W-:Y:S01]  /*5b60*/  FFMA.FTZ R161, R123, R44, R161 ;  /* 0x0000002c7ba17223 */ /* 0x000fe200000100a1 */
[----:B0-----:R-:W-:Y:S01]  /*5b70*/  FADD.FTZ R44, R162, 1 ;  /* 0x3f800000a22c7421 */ /* 0x001fe20000010000 */
[----:B------:R-:W-:-:S04]  /*5b80*/  FMUL.FTZ R162, R2, R40 ;  /* 0x0000002802a27220 */ /* 0x000fc80000410000 */
[----:B------:R-:W-:Y:S01]  /*5b90*/  FFMA.FTZ R161, R38, R162, R161 ;  /* 0x000000a226a17223 */ /* 0x000fe200000100a1 */
[----:B------:R-:W0:Y:S01]  /*5ba0*/  MUFU.RCP R44, R44 ;  /* 0x0000002c002c7308 */ /* 0x000e220000001000 */
[----:B------:R-:W-:-:S05]  /*5bb0*/  SHF.L.U32 R162, R118, 0x10, RZ ;  /* 0x0000001076a27819 */ /* 0x000fca00000006ff */
[----:B------:R-:W-:Y:S01]  /*5bc0*/  FMUL.FTZ R41, R162, R41 ;  /* 0x00000029a2297220 */ /* 0x000fe20000410000 */
[----:B------:R-:W-:-:S04]  /*5bd0*/  FMUL.FTZ R162, R120, R160 ;  /* 0x000000a078a27220 */ /* 0x000fc80000410000 */
[----:B------:R-:W-:Y:S01]  /*5be0*/  FFMA.FTZ R162, R48, R162, R161 ;  /* 0x000000a230a27223 */ /* 0x000fe200000100a1 */
[----:B------:R-:W-:-:S04]  /*5bf0*/  FMUL.FTZ R161, R0, R41 ;  /* 0x0000002900a17220 */ /* 0x000fc80000410000 */
[----:B------:R-:W-:Y:S01]  /*5c00*/  FFMA.FTZ R162, R142, R161, R162 ;  /* 0x000000a18ea27223 */ /* 0x000fe200000100a2 */
[----:B0-----:R-:W-:-:S04]  /*5c10*/  FADD.FTZ R161, -R44, 1 ;  /* 0x3f8000002ca17421 */ /* 0x001fc80000010100 */
[----:B------:R-:W-:Y:S01]  /*5c20*/  FFMA.FTZ R163, R163, R161, 1 ;  /* 0x3f800000a3a37423 */ /* 0x000fe200000100a1 */
[----:B------:R-:W-:-:S04]  /*5c30*/  PRMT R161, R115, 0x7632, R161 ;  /* 0x0000763273a17816 */ /* 0x000fc800000000a1 */
[----:B------:R-:W-:-:S05]  /*5c40*/  SHF.L.U32 R161, R161, 0x10, RZ ;  /* 0x00000010a1a17819 */ /* 0x000fca00000006ff */
[----:B------:R-:W-:-:S04]  /*5c50*/  FADD.FTZ R161, -R54, R161 ;  /* 0x000000a136a17221 */ /* 0x000fc80000010100 */
[----:B------:R-:W-:Y:S01]  /*5c60*/  FMUL.FTZ R161, R3, R161 ;  /* 0x000000a103a17220 */ /* 0x000fe20000410000 */
[----:B------:R-:W-:-:S03]  /*5c70*/  FMUL.FTZ R163, R44, R163 ;  /* 0x000000a32ca37220 */ /* 0x000fc60000410000 */
[----:B------:R-:W-:-:S04]  /*5c80*/  FFMA.FTZ R121, R120, R161, R121 ;  /* 0x000000a178797223 */ /* 0x000fc80000010079 */
[----:B------:R-:W-:Y:S01]  /*5c90*/  FMUL.FTZ R44, R121, -1.4426950216293334961 ;  /* 0xbfb8aa3b792c7820 */ /* 0x000fe20000410000 */
[----:B------:R-:W-:-:S05]  /*5ca0*/  FFMA.FTZ R45, R2, R36, R45 ;  /* 0x00000024022d7223 */ /* 0x000fca000001002d */
[----:B------:R-:W0:Y:S01]  /*5cb0*/  MUFU.EX2 R44, R44 ;  /* 0x0000002c002c7308 */ /* 0x000e220000000800 */
[----:B------:R-:W-:-:S04]  /*5cc0*/  FFMA.FTZ R45, R120, R122, R45 ;  /* 0x0000007a782d7223 */ /* 0x000fc8000001002d */
[----:B------:R-:W-:-:S04]  /*5cd0*/  FFMA.FTZ R45, R0, R39, R45 ;  /* 0x00000027002d7223 */ /* 0x000fc8000001002d */
[----:B------:R-:W-:-:S04]  /*5ce0*/  FFMA.FTZ R45, R55, R159, R45 ;  /* 0x0000009f372d7223 */ /* 0x000fc8000001002d */
[----:B------:R-:W-:Y:S01]  /*5cf0*/  FFMA.FTZ R164, R2, R40, R45 ;  /* 0x0000002802a47223 */ /* 0x000fe2000001002d */
[----:B0-----:R-:W-:-:S03]  /*5d00*/  FADD.FTZ R44, R44, 1 ;  /* 0x3f8000002c2c7421 */ /* 0x001fc60000010000 */
[----:B------:R-:W-:Y:S01]  /*5d10*/  FFMA.FTZ R164, R120, R160, R164 ;  /* 0x000000a078a47223 */ /* 0x000fe200000100a4 */
[----:B------:R0:W1:Y:S03]  /*5d20*/  MUFU.RCP R45, R44 ;  /* 0x0000002c002d7308 */ /* 0x0000660000001000 */
[----:B0-----:R-:W-:-:S04]  /*5d30*/  FFMA.FTZ R44, R0, R41, R164 ;  /* 0x00000029002c7223 */ /* 0x001fc800000100a4 */
[CC--:B------:R-:W-:Y:S01]  /*5d40*/  FFMA.FTZ R44, R55.reuse, R131.reuse, R44 ;  /* 0x00000083372c7223 */ /* 0x0c0fe2000001002c */
[----:B------:R-:W-:-:S04]  /*5d50*/  FMUL.FTZ R55, R55, R131 ;  /* 0x0000008337377220 */ /* 0x000fc80000410000 */
[----:B------:R-:W-:Y:S01]  /*5d60*/  FFMA.FTZ R162, R49, R55, R162 ;  /* 0x0000003731a27223 */ /* 0x000fe200000100a2 */
[----:B-1----:R-:W-:-:S04]  /*5d70*/  FADD.FTZ R55, -R45, 1 ;  /* 0x3f8000002d377421 */ /* 0x002fc80000010100 */
[----:B------:R-:W-:Y:S01]  /*5d80*/  FFMA.FTZ R121, R121, R55, 1 ;  /* 0x3f80000079797423 */ /* 0x000fe20000010037 */
[----:B------:R-:W-:-:S03]  /*5d90*/  SHF.L.U32 R55, R119, 0x10, RZ ;  /* 0x0000001077377819 */ /* 0x000fc600000006ff */
[----:B------:R-:W-:Y:S01]  /*5da0*/  FMUL.FTZ R121, R45, R121 ;  /* 0x000000792d797220 */ /* 0x000fe20000410000 */
[----:B------:R-:W-:Y:S01]  /*5db0*/  PRMT R45, R119, 0x7632, R45 ;  /* 0x00007632772d7816 */ /* 0x000fe2000000002d */
[----:B------:R-:W-:-:S03]  /*5dc0*/  FMUL.FTZ R55, R55, R163 ;  /* 0x000000a337377220 */ /* 0x000fc60000410000 */
[----:B------:R-:W-:-:S05]  /*5dd0*/  SHF.L.U32 R45, R45, 0x10, RZ ;  /* 0x000000102d2d7819 */ /* 0x000fca00000006ff */
[----:B------:R-:W-:Y:S01]  /*5de0*/  FMUL.FTZ R121, R45, R121 ;  /* 0x000000792d797220 */ /* 0x000fe20000410000 */
[CC--:B------:R-:W-:Y:S01]  /*5df0*/  FMUL.FTZ R45, R2.reuse, R55.reuse ;  /* 0x00000037022d7220 */ /* 0x0c0fe20000410000 */
[----:B------:R-:W-:-:S03]  /*5e00*/  FFMA.FTZ R44, R2, R55, R44 ;  /* 0x00000037022c7223 */ /* 0x000fc6000001002c */
[----:B------:R-:W-:Y:S01]  /*5e10*/  FFMA.FTZ R45, R141, R45, R162 ;  /* 0x0000002d8d2d7223 */ /* 0x000fe200000100a2 */
[CC--:B------:R-:W-:Y:S01]  /*5e20*/  FMUL.FTZ R162, R120.reuse, R121.reuse ;  /* 0x0000007978a27220 */ /* 0x0c0fe20000410000 */
[----:B------:R-:W-:Y:S01]  /*5e30*/  MOV R164, R42 ;  /* 0x0000002a00a47202 */ /* 0x000fe20000000f00 */
[----:B------:R-:W-:Y:S01]  /*5e40*/  FFMA.FTZ R44, R120, R121, R44 ;  /* 0x00000079782c7223 */ /* 0x000fe2000001002c */
[----:B------:R-:W2:Y:S01]  /*5e50*/  LDL.LU R42, [R1+0x88] ;  /* 0x00008800012a7983 */ /* 0x000ea20000300800 */
[----:B------:R-:W-:Y:S01]  /*5e60*/  FFMA.FTZ R45, R161, R162, R45 ;  /* 0x000000a2a12d7223 */ /* 0x000fe2000001002d */
[----:B------:R-:W-:Y:S01]  /*5e70*/  FADD.FTZ R122, R43, R122 ;  /* 0x0000007a2b7a7221 */ /* 0x000fe20000010000 */
[----:B------:R-:W-:Y:S01]  /*5e80*/  FFMA.FTZ R48, R48, R160, R47 ;  /* 0x000000a030307223 */ /* 0x000fe2000001002f */
[----:B------:R-:W3:Y:S04]  /*5e90*/  LDL.LU R43, [R1+0x84] ;  /* 0x00008400012b7983 */ /* 0x000ee80000300800 */
[----:B------:R0:W-:Y:S02]  /*5ea0*/  STS.64 [R164], R44 ;  /* 0x0000002ca4007388 */ /* 0x0001e40000000a00 */
[----:B0-----:R-:W-:-:S02]  /*5eb0*/  FFMA.FTZ R44, R123, R159, R46 ;  /* 0x0000009f7b2c7223 */ /* 0x001fc4000001002e */
[----:B------:R-:W4:Y:S04]  /*5ec0*/  LDL.LU R46, [R1+0x80] ;  /* 0x00008000012e7983 */ /* 0x000f280000300800 */
[----:B------:R-:W5:Y:S01]  /*5ed0*/  LDL.LU R47, [R1+0x7c] ;  /* 0x00007c00012f7983 */ /* 0x000f620000300800 */
[----:B------:R-:W-:Y:S01]  /*5ee0*/  UIADD3 UR14, UP0, UR10, 0x24, URZ ;  /* 0x000000240a0e7890 */ /* 0x000fe2000ff1e03f */
[----:B------:R-:W0:Y:S03]  /*5ef0*/  S2R R164, SR_TID.X ;  /* 0x0000000000a47919 */ /* 0x000e260000002100 */
[----:B------:R-:W-:Y:S02]  /*5f00*/  UIADD3.X UR16, URZ, UR5, URZ, UP0, !UPT ;  /* 0x000000053f107290 */ /* 0x000fe400087fe43f */
[----:B------:R-:W-:-:S04]  /*5f10*/  UISETP.GE.U32.AND UP0, UPT, UR14, UR21, UPT ;  /* 0x000000150e00728c */ /* 0x000fc8000bf06070 */
[----:B------:R-:W-:-:S06]  /*5f20*/  UISETP.GE.AND.EX UP0, UPT, UR16, UR11, UPT, UP0 ;  /* 0x0000000b1000728c */ /* 0x000fcc000bf06300 */
[----:B------:R-:W-:Y:S01]  /*5f30*/  PLOP3.LUT P0, PT, PT, PT, UP0, 0x80, 0x0 ;  /* 0x000000000000781c */ /* 0x000fe20003f0f008 */
[----:B------:R-:W-:Y:S01]  /*5f40*/  FADD.FTZ R165, R165, R159 ;  /* 0x0000009fa5a57221 */ /* 0x000fe20000010000 */
[----:B------:R-:W-:Y:S01]  /*5f50*/  FADD.FTZ R122, R122, R160 ;  /* 0x000000a07a7a7221 */ /* 0x000fe20000010000 */
[----:B------:R-:W-:Y:S01]  /*5f60*/  FFMA.FTZ R44, R49, R131, R44 ;  /* 0x00000083312c7223 */ /* 0x000fe2000001002c */
[----:B------:R-:W-:Y:S01]  /*5f70*/  FFMA.FTZ R48, R161, R121, R48 ;  /* 0x00000079a1307223 */ /* 0x000fe20000010030 */
[----:B------:R-:W-:Y:S01]  /*5f80*/  FADD.FTZ R45, R165, R131 ;  /* 0x00000083a52d7221 */ /* 0x000fe20000010000 */
[----:B------:R-:W-:Y:S01]  /*5f90*/  FADD.FTZ R49, R122, R121 ;  /* 0x000000797a317221 */ /* 0x000fe20000010000 */
[----:B------:R-:W-:Y:S01]  /*5fa0*/  BAR.SYNC.DEFER_BLOCKING 0x0 ;  /* 0x0000000000007b1d */ /* 0x000fe20000010000 */
[----:B0-----:R-:W-:Y:S01]  /*5fb0*/  ISETP.GT.U32.AND P1, PT, R164, 0xf, PT ;  /* 0x0000000fa400780c */ /* 0x001fe20003f24070 */
[----:B--2---:R-:W-:Y:S01]  /*5fc0*/  FFMA.FTZ R42, R149, R4, R42 ;  /* 0x00000004952a7223 */ /* 0x004fe2000001002a */
[----:B---3--:R-:W-:-:S03]  /*5fd0*/  FADD.FTZ R43, R4, R43 ;  /* 0x0000002b042b7221 */ /* 0x008fc60000010000 */
[----:B------:R-:W-:Y:S01]  /*5fe0*/  FFMA.FTZ R42, R147, R6, R42 ;  /* 0x00000006932a7223 */ /* 0x000fe2000001002a */
[----:B------:R-:W-:-:S03]  /*5ff0*/  FADD.FTZ R43, R43, R6 ;  /* 0x000000062b2b7221 */ /* 0x000fc60000010000 */
[----:B------:R-:W-:Y:S01]  /*6000*/  FFMA.FTZ R42, R145, R8, R42 ;  /* 0x00000008912a7223 */ /* 0x000fe2000001002a */
[----:B------:R-:W-:Y:S01]  /*6010*/  FADD.FTZ R43, R43, R8 ;  /* 0x000000082b2b7221 */ /* 0x000fe20000010000 */
[----:B----4-:R-:W-:Y:S01]  /*6020*/  FFMA.FTZ R46, R148, R5, R46 ;  /* 0x00000005942e7223 */ /* 0x010fe2000001002e */
[----:B-----5:R-:W-:-:S03]  /*6030*/  FADD.FTZ R47, R5, R47 ;  /* 0x0000002f052f7221 */ /* 0x020fc60000010000 */
[----:B------:R-:W-:Y:S01]  /*6040*/  FFMA.FTZ R46, R146, R7, R46 ;  /* 0x00000007922e7223 */ /* 0x000fe2000001002e */
[----:B------:R-:W-:-:S03]  /*6050*/  FADD.FTZ R47, R47, R7 ;  /* 0x000000072f2f7221 */ /* 0x000fc60000010000 */
        /* <DEDUP_REMOVED lines=54> */
[----:B------:R-:W-:Y:S06]  /*63c0*/  @!P0 BRA `(.L_x_1451) ;  /* 0x0000000000c08947 */ /* 0x000fec0003800000 */
[----:B------:R-:W2:Y:S04]  /*63d0*/  LDL R160, [R1+0x78] ;  /* 0x0000780001a07983 */ /* 0x000ea80000100800 */
[----:B------:R-:W3:Y:S01]  /*63e0*/  LDL R165, [R1+0x74] ;  /* 0x0000740001a57983 */ /* 0x000ee20000100800 */
[----:B------:R-:W0:Y:S03]  /*63f0*/  S2R R120, SR_TID.X ;  /* 0x0000000000787919 */ /* 0x000e260000002100 */
[----:B------:R-:W4:Y:S04]  /*6400*/  LDL R123, [R1+0x6c] ;  /* 0x00006c00017b7983 */ /* 0x000f280000100800 */
[----:B------:R-:W5:Y:S01]  /*6410*/  LDL R161, [R1+0x68] ;  /* 0x0000680001a17983 */ /* 0x000f620000100800 */
[----:B0-----:R-:W-:-:S04]  /*6420*/  SHF.L.U32 R163, R120, 0x1, RZ ;  /* 0x0000000178a37819 */ /* 0x001fc800000006ff */
[----:B------:R-:W-:Y:S02]  /*6430*/  LOP3.LUT R159, R163, 0x18, RZ, 0xc0, !PT ;  /* 0x00000018a39f7812 */ /* 0x000fe400078ec0ff */
[----:B------:R-:W5:Y:S01]  /*6440*/  LDL R163, [R1+0x70] ;  /* 0x0000700001a37983 */ /* 0x000f620000100800 */
[----:B------:R-:W-:-:S04]  /*6450*/  LEA R120, R120, UR15, 0x5 ;  /* 0x0000000f78787c11 */ /* 0x000fc8000f8e28ff */
[----:B------:R-:W-:Y:S01]  /*6460*/  IADD3 R120, R120, R159, RZ ;  /* 0x0000009f78787210 */ /* 0x000fe20007ffe0ff */
[----:B------:R-:W0:Y:S04]  /*6470*/  S2R R162, SR_TID.X ;  /* 0x0000000000a27919 */ /* 0x000e280000002100 */
[----:B------:R-:W-:Y:S01]  /*6480*/  STS.64 [R120], R42 ;  /* 0x0000002a78007388 */ /* 0x000fe20000000a00 */
[----:B------:R-:W1:Y:S01]  /*6490*/  S2R R159, SR_TID.X ;  /* 0x00000000009f7919 */ /* 0x000e620000002100 */
[----:B0-----:R-:W-:-:S04]  /*64a0*/  SHF.R.S32.HI R131, RZ, 0x1f, R162 ;  /* 0x0000001fff837819 */ /* 0x001fc800000114a2 */
[----:B------:R-:W-:Y:S02]  /*64b0*/  LEA.HI R131, R131, R162, RZ, 0x2 ;  /* 0x000000a283837211 */ /* 0x000fe400078f10ff */
[----:B------:R-:W-:Y:S02]  /*64c0*/  SHF.L.U32 R162, R162, 0x1, RZ ;  /* 0x00000001a2a27819 */ /* 0x000fe400000006ff */
[----:B-1----:R-:W-:Y:S02]  /*64d0*/  LEA R159, R159, UR15, 0x5 ;  /* 0x0000000f9f9f7c11 */ /* 0x002fe4000f8e28ff */
[----:B------:R-:W-:-:S04]  /*64e0*/  LOP3.LUT R162, R162, 0x18, RZ, 0xc, !PT ;  /* 0x00000018a2a27812 */ /* 0x000fc800078e0cff */
[----:B------:R-:W-:Y:S02]  /*64f0*/  IADD3 R159, R159, R162, RZ ;  /* 0x000000a29f9f7210 */ /* 0x000fe40007ffe0ff */
[----:B------:R-:W-:Y:S01]  /*6500*/  SHF.R.S32.HI R131, RZ, 0x2, R131 ;  /* 0x00000002ff837819 */ /* 0x000fe20000011483 */
[----:B--2---:R0:W-:Y:S04]  /*6510*/  STS.64 [R160], R44 ;  /* 0x0000002ca0007388 */ /* 0x0041e80000000a00 */
[----:B0-----:R-:W2:Y:S04]  /*6520*/  LDL R160, [R1+0x64] ;  /* 0x0000640001a07983 */ /* 0x001ea80000100800 */
[----:B---3--:R-:W-:Y:S04]  /*6530*/  STS.64 [R165], R46 ;  /* 0x0000002ea5007388 */ /* 0x008fe80000000a00 */
[----:B------:R0:W-:Y:S04]  /*6540*/  STS.64 [R159], R48 ;  /* 0x000000309f007388 */ /* 0x0001e80000000a00 */
[----:B0-----:R-:W3:Y:S01]  /*6550*/  LDL R159, [R1+0x60] ;  /* 0x00006000019f7983 */ /* 0x001ee20000100800 */
[----:B------:R-:W-:-:S04]  /*6560*/  LEA R131, R131, UR15, 0x5 ;  /* 0x0000000f83837c11 */ /* 0x000fc8000f8e28ff */
[-C--:B----4-:R-:W-:Y:S01]  /*6570*/  LEA R122, R123, R131.reuse, 0x3 ;  /* 0x000000837b7a7211 */ /* 0x090fe200078e18ff */
[----:B------:R-:W-:Y:S01]  /*6580*/  BAR.SYNC.DEFER_BLOCKING 0x0 ;  /* 0x0000000000007b1d */ /* 0x000fe20000010000 */
[----:B-----5:R-:W-:-:S06]  /*6590*/  LEA R120, R163, R131, 0x3 ;  /* 0x00000083a3787211 */ /* 0x020fcc00078e18ff */
        /* <DEDUP_REMOVED lines=10> */
[----:B--2---:R-:W-:Y:S02]  /*6640*/  LEA R120, R160, R131, 0x3 ;  /* 0x00000083a0787211 */ /* 0x004fe400078e18ff */
[----:B------:R-:W0:Y:S04]  /*6650*/  LDC.64 R160, c[0x0][0x260] ;  /* 0x00009800ffa07b82 */ /* 0x000e280000000a00 */
[----:B------:R-:W1:Y:S02]  /*6660*/  LDS.64 R120, [R120+0x1e00] ;  /* 0x001e000078787984 */ /* 0x000e640000000a00 */
[----:B-1----:R-:W-:Y:S01]  /*6670*/  FADD.FTZ R120, R122, R120 ;  /* 0x000000787a787221 */ /* 0x002fe20000010000 */
[----:B---3--:R-:W-:-:S04]  /*6680*/  IADD3 R122, R159, UR17, RZ ;  /* 0x000000119f7a7c10 */ /* 0x008fc8000fffe0ff */
[----:B------:R-:W-:Y:S01]  /*6690*/  SHF.L.U32 R122, R122, 0x1, RZ ;  /* 0x000000017a7a7819 */ /* 0x000fe200000006ff */
[----:B------:R-:W-:-:S04]  /*66a0*/  FADD.FTZ R121, R123, R121 ;  /* 0x000000797b797221 */ /* 0x000fc80000010000 */
[----:B0-----:R-:W-:-:S05]  /*66b0*/  IMAD.WIDE.U32 R122, R122, 0x4, R160 ;  /* 0x000000047a7a7825 */ /* 0x001fca00078e00a0 */
[----:B------:R0:W-:Y:S02]  /*66c0*/  STG.E.64 desc[UR18][R122.64+0x2400], R120 ;  /* 0x002400787a007986 */ /* 0x0001e4000c101b12 */
.L_x_1451:
[----:B------:R-:W-:Y:S01]  /*66d0*/  BSSY B0, `(.L_x_1452) ;  /* 0x00000d1000007945 */ /* 0x000fe20003800000 */
[----:B0-----:R-:W-:-:S03]  /*66e0*/  CS2R R120, SRZ ;  /* 0x0000000000787805 */ /* 0x001fc6000001ff00 */
[----:B------:R-:W-:Y:S05]  /*66f0*/  @P1 BRA `(.L_x_1453) ;  /* 0x0000000c00381947 */ /* 0x000fea0003800000 */
[----:B------:R-:W-:Y:S01]  /*6700*/  USHF.L.U32 UR5, UR10, 0x2, URZ ;  /* 0x000000020a057899 */ /* 0x000fe2000800063f */
[----:B------:R-:W-:Y:S01]  /*6710*/  HFMA2.MMA R120, -RZ, RZ, 0, 4.76837158203125e-06 ;  /* 0x00000050ff787435 */ /* 0x000fe200000001ff */
        /* <DEDUP_REMOVED lines=204> */
.L_x_1453:
[----:B------:R-:W-:Y:S05]  /*73e0*/  BSYNC B0 ;  /* 0x0000000000007941 */ /* 0x000fea0003800000 */
.L_x_1452:
[----:B------:R-:W0:Y:S01]  /*73f0*/  S2R R131, SR_TID.X ;  /* 0x0000000000837919 */ /* 0x000e220000002100 */
[----:B------:R-:W-:Y:S01]  /*7400*/  LOP3.LUT P2, RZ, R164, 0xfffffff3, RZ, 0xc0, !PT ;  /* 0xfffffff3a4ff7812 */ /* 0x000fe2000784c0ff */
[----:B------:R-:W-:Y:S01]  /*7410*/  ULOP3.LUT UR5, UR22, 0x3, URZ, 0xc0, !UPT ;  /* 0x0000000316057892 */ /* 0x000fe2000f8ec03f */
[----:B------:R-:W-:Y:S01]  /*7420*/  MOV R161, UR4 ;  /* 0x0000000400a17c02 */ /* 0x000fe20008000f00 */
[----:B------:R-:W1:Y:S01]  /*7430*/  SHFL.BFLY PT, R123, R120, 0x2, 0x1f ;  /* 0x0c401f00787b7f89 */ /* 0x000e6200000e0000 */
[----:B------:R-:W-:Y:S01]  /*7440*/  UISETP.GE.U32.AND UP0, UPT, UR14, UR21, UPT ;  /* 0x000000150e00728c */ /* 0x000fe2000bf06070 */
[----:B------:R-:W-:Y:S02]  /*7450*/  PRMT R52, R50, 0x7632, R52 ;  /* 0x0000763232347816 */ /* 0x000fe40000000034 */
[----:B------:R-:W2:Y:S01]  /*7460*/  SHFL.BFLY PT, R122, R121, 0x2, 0x1f ;  /* 0x0c401f00797a7f89 */ /* 0x000ea200000e0000 */
[----:B------:R-:W-:Y:S01]  /*7470*/  MOV R162, UR5 ;  /* 0x0000000500a27c02 */ /* 0x000fe20008000f00 */
[----:B------:R-:W-:Y:S01]  /*7480*/  UISETP.GE.AND.EX UP0, UPT, UR16, UR11, UPT, UP0 ;  /* 0x0000000b1000728c */ /* 0x000fe2000bf06300 */
[----:B------:R-:W-:-:S02]  /*7490*/  PRMT R53, R52, 0x7632, R53 ;  /* 0x0000763234357816 */ /* 0x000fc40000000035 */
[----:B------:R-:W-:Y:S01]  /*74a0*/  PRMT R56, R56, 0x7632, R56 ;  /* 0x0000763238387816 */ /* 0x000fe20000000038 */
[----:B------:R-:W3:Y:S01]  /*74b0*/  @!P2 LDC R160, c[0x0][0x10] ;  /* 0x00000400ffa0ab82 */ /* 0x000ee20000000800 */
[----:B------:R-:W-:Y:S02]  /*74c0*/  PRMT R57, R57, 0x7632, R57 ;  /* 0x0000763239397816 */ /* 0x000fe40000000039 */
[----:B------:R-:W-:Y:S02]  /*74d0*/  PLOP3.LUT P3, PT, PT, PT, UP0, 0x80, 0x0 ;  /* 0x000000000000781c */ /* 0x000fe40003f6f008 */
[----:B------:R-:W-:Y:S02]  /*74e0*/  PRMT R60, R60, 0x7632, R60 ;  /* 0x000076323c3c7816 */ /* 0x000fe4000000003c */
[----:B------:R-:W-:Y:S02]  /*74f0*/  PRMT R61, R61, 0x7632, R61 ;  /* 0x000076323d3d7816 */ /* 0x000fe4000000003d */
[----:B------:R-:W-:-:S02]  /*7500*/  PRMT R58, R58, 0x7632, R58 ;  /* 0x000076323a3a7816 */ /* 0x000fc4000000003a */
[----:B------:R-:W-:Y:S02]  /*7510*/  PRMT R59, R59, 0x7632, R59 ;  /* 0x000076323b3b7816 */ /* 0x000fe4000000003b */
[----:B------:R-:W-:Y:S01]  /*7520*/  PRMT R66, R66, 0x7632, R66 ;  /* 0x0000763242427816 */ /* 0x000fe20000000042 */
[----:B-1----:R-:W-:Y:S01]  /*7530*/  FADD.FTZ R120, R123, R120 ;  /* 0x000000787b787221 */ /* 0x002fe20000010000 */
[----:B------:R-:W-:Y:S02]  /*7540*/  PRMT R67, R67, 0x7632, R67 ;  /* 0x0000763243437816 */ /* 0x000fe40000000043 */
[----:B------:R-:W-:Y:S01]  /*7550*/  PRMT R62, R62, 0x7632, R62 ;  /* 0x000076323e3e7816 */ /* 0x000fe2000000003e */
[----:B--2---:R-:W-:Y:S01]  /*7560*/  FADD.FTZ R121, R122, R121 ;  /* 0x000000797a797221 */ /* 0x004fe20000010000 */
[----:B0-----:R-:W-:Y:S01]  /*7570*/  LOP3.LUT R162, R162, 0x7ffffffc, R131, 0xf8, !PT ;  /* 0x7ffffffca2a27812 */ /* 0x001fe200078ef883 */
[----:B------:R-:W0:Y:S01]  /*7580*/  SHFL.BFLY PT, R159, R120, 0x1, 0x1f ;  /* 0x0c201f00789f7f89 */ /* 0x000e2200000e0000 */
[----:B------:R-:W1:Y:S01]  /*7590*/  @!P2 LDC.64 R122, c[0x0][0x260] ;  /* 0x00009800ff7aab82 */ /* 0x000e620000000a00 */
[----:B------:R-:W-:-:S02]  /*75a0*/  PRMT R63, R63, 0x7632, R63 ;  /* 0x000076323f3f7816 */ /* 0x000fc4000000003f */
[----:B------:R-:W2:Y:S01]  /*75b0*/  SHFL.BFLY PT, R131, R121, 0x1, 0x1f ;  /* 0x0c201f0079837f89 */ /* 0x000ea200000e0000 */
[----:B---3--:R-:W-:Y:S01]  /*75c0*/  @!P2 IMAD R160, R160, R161, UR12 ;  /* 0x0000000ca0a0ae24 */ /* 0x008fe2000f8e02a1 */
[----:B------:R-:W-:Y:S02]  /*75d0*/  PRMT R68, R68, 0x7632, R68 ;  /* 0x0000763244447816 */ /* 0x000fe40000000044 */
[----:B------:R-:W-:Y:S02]  /*75e0*/  PRMT R69, R69, 0x7632, R69 ;  /* 0x0000763245457816 */ /* 0x000fe40000000045 */
[----:B------:R-:W-:Y:S02]  /*75f0*/  @!P2 LEA R160, R160, R162, 0x4 ;  /* 0x000000a2a0a0a211 */ /* 0x000fe400078e20ff */
[----:B------:R-:W-:Y:S02]  /*7600*/  PRMT R64, R64, 0x7632, R64 ;  /* 0x0000763240407816 */ /* 0x000fe40000000040 */
[----:B------:R-:W-:-:S02]  /*7610*/  @!P2 SHF.L.U32 R160, R160, 0x1, RZ ;  /* 0x00000001a0a0a819 */ /* 0x000fc400000006ff */
[----:B------:R-:W-:Y:S02]  /*7620*/  PRMT R65, R65, 0x7632, R65 ;  /* 0x0000763241417816 */ /* 0x000fe40000000041 */
[----:B------:R-:W-:Y:S02]  /*7630*/  PRMT R74, R74, 0x7632, R74 ;  /* 0x000076324a4a7816 */ /* 0x000fe4000000004a */
[----:B------:R-:W-:Y:S02]  /*7640*/  PRMT R75, R75, 0x7632, R75 ;  /* 0x000076324b4b7816 */ /* 0x000fe4000000004b */
[----:B------:R-:W-:Y:S01]  /*7650*/  PRMT R70, R70, 0x7632, R70 ;  /* 0x0000763246467816 */ /* 0x000fe20000000046 */
[----:B0-----:R-:W-:Y:S01]  /*7660*/  FADD.FTZ R120, R120, R159 ;  /* 0x0000009f78787221 */ /* 0x001fe20000010000 */
[----:B-1----:R-:W-:Y:S01]  /*7670*/  @!P2 IMAD.WIDE.U32 R122, R160, 0x4, R122 ;  /* 0x00000004a07aa825 */ /* 0x002fe200078e007a */
[----:B------:R-:W-:-:S03]  /*7680*/  PRMT R71, R71, 0x7632, R71 ;  /* 0x0000763247477816 */ /* 0x000fc60000000047 */
[----:B--2---:R-:W-:Y:S01]  /*7690*/  FADD.FTZ R121, R121, R131 ;  /* 0x0000008379797221 */ /* 0x004fe20000010000 */
[----:B------:R-:W-:Y:S02]  /*76a0*/  PRMT R76, R76, 0x7632, R76 ;  /* 0x000076324c4c7816 */ /* 0x000fe4000000004c */
[----:B------:R-:W-:Y:S02]  /*76b0*/  PRMT R77, R77, 0x7632, R77 ;  /* 0x000076324d4d7816 */ /* 0x000fe4000000004d */
[----:B------:R0:W-:Y:S01]  /*76c0*/  @!P2 STG.E.64 desc[UR18][R122.64], R120 ;  /* 0x000000787a00a986 */ /* 0x0001e2000c101b12 */
[----:B------:R-:W-:Y:S02]  /*76d0*/  PRMT R72, R72, 0x7632, R72 ;  /* 0x0000763248487816 */ /* 0x000fe40000000048 */
[----:B------:R-:W-:Y:S02]  /*76e0*/  PRMT R73, R73, 0x7632, R73 ;  /* 0x0000763249497816 */ /* 0x000fe40000000049 */
[----:B------:R-:W-:-:S02]  /*76f0*/  PRMT R82, R82, 0x7632, R82 ;  /* 0x0000763252527816 */ /* 0x000fc40000000052 */
[----:B------:R-:W-:Y:S02]  /*7700*/  PRMT R83, R83, 0x7632, R83 ;  /* 0x0000763253537816 */ /* 0x000fe40000000053 */
[----:B------:R-:W-:Y:S02]  /*7710*/  PRMT R78, R78, 0x7632, R78 ;  /* 0x000076324e4e7816 */ /* 0x000fe4000000004e */
[----:B------:R-:W-:Y:S02]  /*7720*/  PRMT R79, R79, 0x7632, R79 ;  /* 0x000076324f4f7816 */ /* 0x000fe4000000004f */
        /* <DEDUP_REMOVED lines=53> */
.L_x_1456:
[----:B0-----:R-:W-:Y:S02]  /*7a80*/  MOV R50, UR6 ;  /* 0x0000000600327c02 */ /* 0x001fe40008000f00 */
[----:B------:R-:W-:-:S05]  /*7a90*/  MOV R51, UR7 ;  /* 0x0000000700337c02 */ /* 0x000fca0008000f00 */
[----:B------:R-:W2:Y:S04]  /*7aa0*/  LD.E.STRONG.GPU R50, desc[UR18][R50.64] ;  /* 0x0000001232327980 */ /* 0x000ea8000c10f900 */
[----:B--2---:R-:W-:Y:S01]  /*7ab0*/  CCTL.IVALL ;  /* 0x00000000ff00798f */ /* 0x004fe20002000000 */
[----:B------:R-:W-:Y:S05]  /*7ac0*/  YIELD ;  /* 0x0000000000007946 */ /* 0x000fea0003800000 */
[----:B-----5:R-:W-:-:S04]  /*7ad0*/  LOP3.LUT R50, R50, R122, RZ, 0x3c, !PT ;  /* 0x0000007a32327212 */ /* 0x020fc800078e3cff */
[----:B------:R-:W-:-:S13]  /*7ae0*/  ISETP.GT.AND P3, PT, R50, -0x1, PT ;  /* 0xffffffff3200780c */ /* 0x000fda0003f64270 */
[----:B------:R-:W-:Y:S05]  /*7af0*/  @P3 BRA `(.L_x_1456) ;  /* 0xfffffffc00e03947 */ /* 0x000fea000383ffff */
.L_x_1455:
[----:B------:R-:W-:Y:S05]  /*7b00*/  WARPSYNC.ALL ;  /* 0x0000000000007948 */ /* 0x000fea0003800000 */
[----:B------:R-:W-:Y:S06]  /*7b10*/  BAR.SYNC.DEFER_BLOCKING 0x0 ;  /* 0x0000000000007b1d */ /* 0x000fec0000010000 */
[----:B------:R-:W-:Y:S05]  /*7b20*/  BRA `(.L_x_1457) ;  /* 0x0000000000547947 */ /* 0x000fea0003800000 */
.L_x_1454:
        /* <DEDUP_REMOVED lines=11> */
.L_x_1459:
        /* <DEDUP_REMOVED lines=8> */
.L_x_1458:
[----:B------:R-:W-:Y:S05]  /*7c60*/  WARPSYNC.ALL ;  /* 0x0000000000007948 */ /* 0x000fea0003800000 */
[----:B------:R-:W-:Y:S06]  /*7c70*/  BAR.SYNC.DEFER_BLOCKING 0x0 ;  /* 0x0000000000007b1d */ /* 0x000fec0000010000 */
.L_x_1457:
[----:B------:R-:W0:Y:S01]  /*7c80*/  S2R R50, SR_TID.X ;  /* 0x0000000000327919 */ /* 0x000e220000002100 */
[----:B------:R-:W-:Y:S01]  /*7c90*/  VOTEU.ALL UP0, P1 ;  /* 0x00000000003f7886 */ /* 0x000fe20000800000 */
[----:B------:R-:W1:Y:S01]  /*7ca0*/  S2R R131, SR_TID.X ;  /* 0x0000000000837919 */ /* 0x000e620000002100 */
[----:B------:R-:W2:Y:S03]  /*7cb0*/  LDL.LU R123, [R1+0x28] ;  /* 0x00002800017b7983 */ /* 0x000ea60000300800 */
[----:B------:R-:W-:Y:S01]  /*7cc0*/  @!UP0 ULDC UR5, c[0x0][0x10] ;  /* 0x0000040000058ab9 */ /* 0x000fe20000000800 */
[----:B------:R-:W3:Y:S01]  /*7cd0*/  S2UR UR17, SR_CgaCtaId ;  /* 0x00000000001179c3 */ /* 0x000ee20000008800 */
[----:B------:R-:W-:Y:S01]  /*7ce0*/  @!UP0 UIMAD UR5, UR5, UR4, UR12 ;  /* 0x00000004050582a4 */ /* 0x000fe2000f8e020c */
[----:B------:R-:W-:Y:S02]  /*7cf0*/  SHF.L.U32 R56, R56, 0x10, RZ ;  /* 0x0000001038387819 */ /* 0x000fe400000006ff */
[----:B------:R-:W-:-:S02]  /*7d00*/  SHF.L.U32 R52, R52, 0x10, RZ ;  /* 0x0000001034347819 */ /* 0x000fc400000006ff */
[----:B------:R-:W-:Y:S01]  /*7d10*/  SHF.L.U32 R53, R53, 0x10, RZ ;  /* 0x0000001035357819 */ /* 0x000fe200000006ff */
[----:B------:R-:W-:Y:S01]  /*7d20*/  USHF.L.U32 UR10, UR10, 0x2, URZ ;  /* 0x000000020a0a7899 */ /* 0x000fe2000800063f */
[----:B------:R-:W-:Y:S01]  /*7d30*/  MOV R122, UR5 ;  /* 0x00000005007a7c02 */ /* 0x000fe20008000f00 */
[----:B------:R-:W-:Y:S01]  /*7d40*/  ULDC.64 UR24, c[0x0][0x210] ;  /* 0x0000840000187ab9 */ /* 0x000fe20000000a00 */
[----:B0-----:R-:W-:-:S04]  /*7d50*/  LOP3.LUT R50, R50, 0x7ffffffc, RZ, 0xc0, !PT ;  /* 0x7ffffffc32327812 */ /* 0x001fc800078ec0ff */
[----:B------:R-:W-:Y:S02]  /*7d60*/  @!P1 LEA R122, R122, R50, 0x4 ;  /* 0x000000327a7a9211 */ /* 0x000fe400078e20ff */
[----:B-1----:R-:W-:-:S04]  /*7d70*/  @!P1 LOP3.LUT R50, R131, 0x3, RZ, 0xc0, !PT ;  /* 0x0000000383329812 */ /* 0x002fc800078ec0ff */
[----:B------:R-:W-:Y:S02]  /*7d80*/  @!P1 IADD3 R122, R122, R50, RZ ;  /* 0x000000327a7a9210 */ /* 0x000fe40007ffe0ff */
[----:B------:R-:W0:Y:S02]  /*7d90*/  @!P1 LDC.64 R50, c[0x0][0x260] ;  /* 0x00009800ff329b82 */ /* 0x000e240000000a00 */
[----:B------:R-:W-:-:S05]  /*7da0*/  @!P1 SHF.L.U32 R122, R122, 0x1, RZ ;  /* 0x000000017a7a9819 */ /* 0x000fca00000006ff */
[----:B0-----:R-:W-:-:S06]  /*7db0*/  @!P1 IMAD.WIDE.U32 R50, R122, 0x4, R50 ;  /* 0x000000047a329825 */ /* 0x001fcc00078e0032 */
[----:B------:R-:W4:Y:S01]  /*7dc0*/  @!P1 LDG.E.64 R50, desc[UR18][R50.64] ;  /* 0x0000001232329981 */ /* 0x000f22000c1e1b00 */
[----:B------:R-:W-:Y:S01]  /*7dd0*/  HFMA2.MMA R122, -RZ, RZ, 0, 0 ;  /* 0x00000000ff7a7435 */ /* 0x000fe200000001ff */
[----:B------:R-:W-:Y:S02]  /*7de0*/  UMOV UR5, 0x400 ;  /* 0x0000040000057882 */ /* 0x000fe40000000000 */
[----:B------:R-:W-:Y:S01]  /*7df0*/  UIADD3 UR5, UR5, 0x3480, URZ ;  /* 0x0000348005057890 */ /* 0x000fe2000fffe03f */
[----:B------:R-:W-:Y:S01]  /*7e00*/  SHF.L.U32 R131, R131, 0x1, RZ ;  /* 0x0000000183837819 */ /* 0x000fe200000006ff */
[----:B------:R-:W-:Y:S02]  /*7e10*/  FADD.FTZ R56, -R54, R56 ;  /* 0x0000003836387221 */ /* 0x000fe40000010100 */
[----:B---3--:R-:W-:Y:S02]  /*7e20*/  ULEA UR5, UR17, UR5, 0x18 ;  /* 0x0000000511057291 */ /* 0x008fe4000f8ec03f */
[----:B------:R-:W-:Y:S01]  /*7e30*/  FMUL.FTZ R56, R3, R56 ;  /* 0x0000003803387220 */ /* 0x000fe20000410000 */
[----:B------:R-:W-:Y:S01]  /*7e40*/  ULOP3.LUT UR10, UR10, 0xc, URZ, 0xc0, !UPT ;  /* 0x0000000c0a0a7892 */ /* 0x000fe2000f8ec03f */
[----:B------:R-:W-:-:S02]  /*7e50*/  SHF.L.U32 R60, R60, 0x10, RZ ;  /* 0x000000103c3c7819 */ /* 0x000fc400000006ff */
[----:B------:R-:W-:Y:S02]  /*7e60*/  SHF.L.U32 R57, R57, 0x10, RZ ;  /* 0x0000001039397819 */ /* 0x000fe400000006ff */
[----:B------:R-:W-:-:S03]  /*7e70*/  SHF.L.U32 R121, R121, 0x10, RZ ;  /* 0x0000001079797819 */ /* 0x000fc600000006ff */
[----:B------:R-:W-:Y:S01]  /*7e80*/  FADD.FTZ R57, -R54, R57 ;  /* 0x0000003936397221 */ /* 0x000fe20000010100 */
[----:B------:R-:W-:-:S03]  /*7e90*/  SHF.L.U32 R120, R120, 0x10, RZ ;  /* 0x0000001078787819 */ /* 0x000fc600000006ff */
[----:B------:R-:W-:Y:S01]  /*7ea0*/  FMUL.FTZ R57, R3, R57 ;  /* 0x0000003903397220 */ /* 0x000fe20000410000 */
[----:B------:R-:W-:Y:S01]  /*7eb0*/  SHF.L.U32 R58, R58, 0x10, RZ ;  /* 0x000000103a3a7819 */ /* 0x000fe200000006ff */
[----:B----4-:R-:W-:Y:S01]  /*7ec0*/  @!P1 FADD.FTZ R122, RZ, R50 ;  /* 0x00000032ff7a9221 */ /* 0x010fe20000010000 */
[----:B------:R-:W-:Y:S01]  /*7ed0*/  MOV R50, RZ ;  /* 0x000000ff00327202 */ /* 0x000fe20000000f00 */
[----:B------:R-:W-:-:S03]  /*7ee0*/  @!P1 FADD.FTZ R50, RZ, R51 ;  /* 0x00000033ff329221 */ /* 0x000fc60000010000 */
[----:B------:R-:W0:Y:S02]  /*7ef0*/  SHFL.BFLY PT, R51, R122, 0x2, 0x1f ;  /* 0x0c401f007a337f89 */ /* 0x000e2400000e0000 */
[----:B0-----:R-:W-:Y:S02]  /*7f00*/  FADD.FTZ R51, R51, R122 ;  /* 0x0000007a33337221 */ /* 0x001fe40000010000 */
[----:B------:R-:W0:Y:S02]  /*7f10*/  SHFL.BFLY PT, R122, R50, 0x2, 0x1f ;  /* 0x0c401f00327a7f89 */ /* 0x000e2400000e0000 */
[----:B0-----:R-:W-:Y:S02]  /*7f20*/  FADD.FTZ R122, R122, R50 ;  /* 0x000000327a7a7221 */ /* 0x001fe40000010000 */
[----:B------:R-:W0:Y:S02]  /*7f30*/  SHFL.BFLY PT, R50, R51, 0x1, 0x1f ;  /* 0x0c201f0033327f89 */ /* 0x000e2400000e0000 */
[----:B0-----:R-:W-:-:S02]  /*7f40*/  FADD.FTZ R50, R51, R50 ;  /* 0x0000003233327221 */ /* 0x001fc40000010000 */
[----:B------:R-:W0:Y:S02]  /*7f50*/  SHFL.BFLY PT, R51, R122, 0x1, 0x1f ;  /* 0x0c201f007a337f89 */ /* 0x000e2400000e0000 */
[----:B------:R-:W-:Y:S01]  /*7f60*/  @!P2 FMUL.FTZ R50, R50, 4.8828125727595761418e-05 ;  /* 0x384ccccd3232a820 */ /* 0x000fe20000410000 */
[----:B0-----:R-:W-:Y:S01]  /*7f70*/  FADD.FTZ R51, R122, R51 ;  /* 0x000000337a337221 */ /* 0x001fe20000010000 */
[----:B------:R-:W-:-:S03]  /*7f80*/  @!P2 LOP3.LUT R122, R131, 0xfffffff8, RZ, 0xc0, !PT ;  /* 0xfffffff8837aa812 */ /* 0x000fc600078ec0ff */
[----:B------:R-:W-:-:S05]  /*7f90*/  @!P2 FMUL.FTZ R51, R51, 4.8828125727595761418e-05 ;  /* 0x384ccccd3333a820 */ /* 0x000fca0000410000 */
        /* <DEDUP_REMOVED lines=8> */
[----:B--2---:R-:W-:Y:S01]  /*8020*/  IADD3 R50, R123, -UR10, RZ ;  /* 0x8000000a7b327c10 */ /* 0x004fe2000fffe0ff */
[----:B------:R-:W-:Y:S01]  /*8030*/  FADD.FTZ R58, -R54, R58 ;  /* 0x0000003a363a7221 */ /* 0x000fe20000010100 */
[----:B------:R-:W-:Y:S01]  /*8040*/  SHF.L.U32 R61, R61, 0x10, RZ ;  /* 0x000000103d3d7819 */ /* 0x000fe200000006ff */
[----:B------:R-:W-:Y:S01]  /*8050*/  FMUL.FTZ R51, R51, R122 ;  /* 0x0000007a33337220 */ /* 0x000fe20000410000 */
[----:B------:R-:W-:Y:S01]  /*8060*/  LEA R50, R50, UR5, 0x3 ;  /* 0x0000000532327c11 */ /* 0x000fe2000f8e18ff */
[----:B------:R-:W2:Y:S02]  /*8070*/  LDL.LU R123, [R1+0x58] ;  /* 0x00005800017b7983 */ /* 0x000ea40000300800 */
[----:B------:R-:W-:Y:S01]  /*8080*/  FMUL.FTZ R60, R60, R51 ;  /* 0x000000333c3c7220 */ /* 0x000fe20000410000 */
[----:B------:R-:W-:Y:S01]  /*8090*/  BAR.SYNC.DEFER_BLOCKING 0x0 ;  /* 0x0000000000007b1d */ /* 0x000fe20000010000 */
[----:B------:R-:W-:-:S02]  /*80a0*/  SHF.L.U32 R59, R59, 0x10, RZ ;  /* 0x000000103b3b7819 */ /* 0x000fc400000006ff */
[----:B------:R-:W-:Y:S02]  /*80b0*/  SHF.L.U32 R66, R66, 0x10, RZ ;  /* 0x0000001042427819 */ /* 0x000fe400000006ff */
[----:B------:R-:W-:Y:S02]  /*80c0*/  SHF.L.U32 R62, R62, 0x10, RZ ;  /* 0x000000103e3e7819 */ /* 0x000fe400000006ff */
[----:B------:R-:W-:Y:S01]  /*80d0*/  SHF.L.U32 R67, R67, 0x10, RZ ;  /* 0x0000001043437819 */ /* 0x000fe200000006ff */
[----:B------:R-:W3:Y:S04]  /*80e0*/  LDL.LU R122, [R1+0x5c] ;  /* 0x00005c00017a7983 */ /* 0x000ee80000300800 */
[----:B------:R-:W0:Y:S02]  /*80f0*/  LDS.64 R50, [R50] ;  /* 0x0000000032327984 */ /* 0x000e240000000a00 */
[--C-:B0-----:R-:W-:Y:S01]  /*8100*/  FFMA.FTZ R4, R0, R4, -R50.reuse ;  /* 0x0000000400047223 */ /* 0x101fe20000010832 */
[----:B------:R-:W-:-:S03]  /*8110*/  FFMA.FTZ R60, R52, R60, -R50 ;  /* 0x0000003c343c7223 */ /* 0x000fc60000010832 */
[----:B------:R-:W-:Y:S01]  /*8120*/  FFMA.FTZ R149, R149, -R51, R4 ;  /* 0x8000003395957223 */ /* 0x000fe20000010004 */
[----:B------:R-:W-:Y:S01]  /*8130*/  FFMA.FTZ R4, R57, R121, R120 ;  /* 0x0000007939047223 */ /* 0x000fe20000010078 */
[----:B------:R-:W-:-:S03]  /*8140*/  FFMA.FTZ R56, -R51, R56, R60 ;  /* 0x0000003833387223 */ /* 0x000fc6000001013c */
        /* <DEDUP_REMOVED lines=16> */
[----:B------:R-:W-:Y:S01]  /*8250*/  FADD.FTZ R59, -R54, R59 ;  /* 0x0000003b363b7221 */ /* 0x000fe20000010100 */
        /* <DEDUP_REMOVED lines=20> */
[----:B------:R-:W-:Y:S01]  /*83a0*/  SHF.L.U32 R63, R63, 0x10, RZ ;  /* 0x000000103f3f7819 */ /* 0x000fe200000006ff */
[----:B------:R-:W-:-:S04]  /*83b0*/  FMUL.FTZ R61, R67, R61 ;  /* 0x0000003d433d7220 */ /* 0x000fc80000410000 */
        /* <DEDUP_REMOVED lines=10> */
[----:B------:R-:W-:Y:S02]  /*8460*/  SHF.L.U32 R68, R68, 0x10, RZ ;  /* 0x0000001044447819 */ /* 0x000fe400000006ff */
[----:B------:R-:W-:-:S03]  /*8470*/  SHF.L.U32 R64, R64, 0x10, RZ ;  /* 0x0000001040407819 */ /* 0x000fc600000006ff */
[----:B------:R-:W-:Y:S02]  /*8480*/  FMUL.FTZ R66, R68, R66 ;  /* 0x0000004244427220 */ /* 0x000fe40000410000 */
        /* <DEDUP_REMOVED lines=261> */
[C-C-:B------:R-:W-:Y:S01]  /*94e0*/  FFMA.FTZ R96, R52.reuse, R96, -R50.reuse ;  /* 0x0000006034607223 */ /* 0x140fe20000010832 */
[----:B------:R-:W-:Y:S01]  /*94f0*/  FFMA.FTZ R92, R52, R92, -R50 ;  /* 0x0000005c345c7223 */ /* 0x000fe20000010832 */
[----:B0-----:R-:W-:Y:S02]  /*9500*/  FADD.FTZ R106, -R105, 1 ;  /* 0x3f800000696a7421 */ /* 0x001fe40000010100 */
[----:B------:R-:W-:Y:S01]  /*9510*/  FFMA.FTZ R96, -R51, R89, R96 ;  /* 0x0000005933607223 */ /* 0x000fe20000010160 */
[----:B------:R-:W-:Y:S01]  /*9520*/  FFMA.FTZ R85, R121, R85, -R50 ;  /* 0x0000005579557223 */ /* 0x000fe20000010832 */
[----:B------:R-:W4:Y:S01]  /*9530*/  LDL.LU R89, [R1+0x50] ;  /* 0x0000500001597983 */ /* 0x000f220000300800 */
[----:B------:R-:W-:Y:S01]  /*9540*/  FFMA.FTZ R106, R103, R106, 1 ;  /* 0x3f800000676a7423 */ /* 0x000fe2000001006a */
[----:B------:R-:W-:-:S03]  /*9550*/  FMUL.FTZ R103, R3, R108 ;  /* 0x0000006c03677220 */ /* 0x000fc60000410000 */
[----:B------:R-:W-:Y:S01]  /*9560*/  FMUL.FTZ R105, R105, R106 ;  /* 0x0000006a69697220 */ /* 0x000fe20000410000 */
[----:B------:R-:W-:Y:S01]  /*9570*/  FFMA.FTZ R106, R52, R103, R53 ;  /* 0x00000067346a7223 */ /* 0x000fe20000010035 */
[----:B------:R-:W-:Y:S01]  /*9580*/  FFMA.FTZ R92, -R51, R87, R92 ;  /* 0x00000057335c7223 */ /* 0x000fe2000001015c */
[----:B------:R-:W-:Y:S01]  /*9590*/  FFMA.FTZ R83, R121, R83, -R50 ;  /* 0x0000005379537223 */ /* 0x000fe20000010832 */
[----:B------:R-:W5:Y:S01]  /*95a0*/  LDL.LU R87, [R1+0x54] ;  /* 0x0000540001577983 */ /* 0x000f620000300800 */
[----:B------:R-:W-:Y:S01]  /*95b0*/  FMUL.FTZ R108, R106, -1.4426950216293334961 ;  /* 0xbfb8aa3b6a6c7820 */ /* 0x000fe20000410000 */
[C---:B------:R-:W-:Y:S02]  /*95c0*/  FFMA.FTZ R80, -R51.reuse, R80, R85 ;  /* 0x0000005033507223 */ /* 0x040fe40000010155 */
[----:B------:R-:W5:Y:S01]  /*95d0*/  LDL.LU R85, [R1+0x48] ;  /* 0x0000480001557983 */ /* 0x000f620000300800 */
[----:B------:R-:W-:Y:S02]  /*95e0*/  FFMA.FTZ R78, -R51, R78, R83 ;  /* 0x0000004e334e7223 */ /* 0x000fe40000010153 */
[----:B------:R-:W0:Y:S01]  /*95f0*/  MUFU.EX2 R108, R108 ;  /* 0x0000006c006c7308 */ /* 0x000e220000000800 */
[----:B------:R-:W5:Y:S01]  /*9600*/  LDL.LU R83, [R1+0x4c] ;  /* 0x00004c0001537983 */ /* 0x000f620000300800 */
        /* <DEDUP_REMOVED lines=38> */
[----:B------:R-:W0:Y:S01]  /*9870*/  MUFU.EX2 R113, R113 ;  /* 0x0000007100717308 */ /* 0x000e220000000800 */
[----:B------:R-:W-:Y:S02]  /*9880*/  SHF.L.U32 R114, R114, 0x10, RZ ;  /* 0x0000001072727819 */ /* 0x000fe400000006ff */
[----:B------:R-:W-:-:S03]  /*9890*/  SHF.L.U32 R115, R115, 0x10, RZ ;  /* 0x0000001073737819 */ /* 0x000fc600000006ff */
[C---:B------:R-:W-:Y:S01]  /*98a0*/  FADD.FTZ R114, -R54.reuse, R114 ;  /* 0x0000007236727221 */ /* 0x040fe20000010100 */
[----:B0-----:R-:W-:Y:S01]  /*98b0*/  FADD.FTZ R113, R113, 1 ;  /* 0x3f80000071717421 */ /* 0x001fe20000010000 */
[----:B------:R-:W-:-:S05]  /*98c0*/  FADD.FTZ R54, -R54, R115 ;  /* 0x0000007336367221 */ /* 0x000fca0000010100 */
[----:B------:R-:W0:Y:S01]  /*98d0*/  MUFU.RCP R113, R113 ;  /* 0x0000007100717308 */ /* 0x000e220000001000 */
[C---:B------:R-:W-:Y:S01]  /*98e0*/  FMUL.FTZ R54, R3.reuse, R54 ;  /* 0x0000003603367220 */ /* 0x040fe20000410000 */
[----:B------:R-:W-:Y:S01]  /*98f0*/  SHF.L.U32 R116, R116, 0x10, RZ ;  /* 0x0000001074747819 */ /* 0x000fe200000006ff */
[----:B------:R-:W-:Y:S02]  /*9900*/  FMUL.FTZ R114, R3, R114 ;  /* 0x0000007203727220 */ /* 0x000fe40000410000 */
[----:B------:R-:W-:Y:S02]  /*9910*/  FFMA.FTZ R120, R121, R54, R120 ;  /* 0x0000003679787223 */ /* 0x000fe40000010078 */
[----:B------:R-:W-:Y:S01]  /*9920*/  FMUL.FTZ R112, R116, R112 ;  /* 0x0000007074707220 */ /* 0x000fe20000410000 */
[----:B------:R-:W-:Y:S01]  /*9930*/  FFMA.FTZ R53, R52, R114, R53 ;  /* 0x0000007234357223 */ /* 0x000fe20000010035 */
[----:B------:R-:W-:Y:S01]  /*9940*/  FMUL.FTZ R115, R120, -1.4426950216293334961 ;  /* 0xbfb8aa3b78737820 */ /* 0x000fe20000410000 */
[----:B0-----:R-:W-:-:S05]  /*9950*/  FADD.FTZ R116, -R113, 1 ;  /* 0x3f80000071747421 */ /* 0x001fca0000010100 */
[----:B------:R-:W0:Y:S01]  /*9960*/  MUFU.EX2 R115, R115 ;  /* 0x0000007300737308 */ /* 0x000e220000000800 */
[----:B------:R-:W-:Y:S01]  /*9970*/  FFMA.FTZ R111, R111, R116, 1 ;  /* 0x3f8000006f6f7423 */ /* 0x000fe20000010074 */
[----:B------:R-:W-:-:S06]  /*9980*/  FMUL.FTZ R116, R53, -1.4426950216293334961 ;  /* 0xbfb8aa3b35747820 */ /* 0x000fcc0000410000 */
[----:B------:R-:W1:Y:S01]  /*9990*/  MUFU.EX2 R116, R116 ;  /* 0x0000007400747308 */ /* 0x000e620000000800 */
[----:B0-----:R-:W-:-:S07]  /*99a0*/  FADD.FTZ R115, R115, 1 ;  /* 0x3f80000073737421 */ /* 0x001fce0000010000 */
[----:B------:R-:W0:Y:S01]  /*99b0*/  MUFU.RCP R115, R115 ;  /* 0x0000007300737308 */ /* 0x000e220000001000 */
[----:B-1----:R-:W-:-:S07]  /*99c0*/  FADD.FTZ R116, R116, 1 ;  /* 0x3f80000074747421 */ /* 0x002fce0000010000 */
[----:B------:R-:W1:Y:S01]  /*99d0*/  MUFU.RCP R116, R116 ;  /* 0x0000007400747308 */ /* 0x000e620000001000 */
[----:B------:R-:W-:Y:S01]  /*99e0*/  FMUL.FTZ R111, R113, R111 ;  /* 0x0000006f716f7220 */ /* 0x000fe20000410000 */
[----:B0-----:R-:W-:-:S04]  /*99f0*/  FADD.FTZ R113, -R115, 1 ;  /* 0x3f80000073717421 */ /* 0x001fc80000010100 */
[----:B------:R-:W-:Y:S01]  /*9a00*/  FFMA.FTZ R113, R120, R113, 1 ;  /* 0x3f80000078717423 */ /* 0x000fe20000010071 */
[----:B-1----:R-:W-:Y:S01]  /*9a10*/  FADD.FTZ R120, -R116, 1 ;  /* 0x3f80000074787421 */ /* 0x002fe20000010100 */
[----:B------:R-:W-:-:S03]  /*9a20*/  FFMA.FTZ R60, R121, R60, -R50 ;  /* 0x0000003c793c7223 */ /* 0x000fc60000010832 */
[----:B------:R-:W-:Y:S01]  /*9a30*/  FFMA.FTZ R120, R53, R120, 1 ;  /* 0x3f80000035787423 */ /* 0x000fe20000010078 */
[----:B------:R-:W-:Y:S01]  /*9a40*/  SHF.L.U32 R117, R117, 0x10, RZ ;  /* 0x0000001075757819 */ /* 0x000fe200000006ff */
[--C-:B------:R-:W-:Y:S01]  /*9a50*/  FFMA.FTZ R17, R2, R17, -R50.reuse ;  /* 0x0000001102117223 */ /* 0x100fe20000010832 */
[----:B------:R-:W-:Y:S01]  /*9a60*/  SHF.L.U32 R119, R119, 0x10, RZ ;  /* 0x0000001077777819 */ /* 0x000fe200000006ff */
[----:B------:R-:W-:Y:S01]  /*9a70*/  FMUL.FTZ R113, R115, R113 ;  /* 0x0000007173717220 */ /* 0x000fe20000410000 */
[----:B------:R-:W-:Y:S01]  /*9a80*/  SHF.L.U32 R118, R118, 0x10, RZ ;  /* 0x0000001076767819 */ /* 0x000fe200000006ff */
[----:B------:R-:W-:Y:S01]  /*9a90*/  FMUL.FTZ R120, R116, R120 ;  /* 0x0000007874787220 */ /* 0x000fe20000410000 */
[--C-:B------:R-:W-:Y:S01]  /*9aa0*/  FFMA.FTZ R6, R0, R6, -R50.reuse ;  /* 0x0000000600067223 */ /* 0x100fe20000010832 */
[--C-:B------:R-:W-:Y:S01]  /*9ab0*/  FFMA.FTZ R15, R2, R15, -R50.reuse ;  /* 0x0000000f020f7223 */ /* 0x100fe20000010832 */
[----:B------:R-:W-:Y:S01]  /*9ac0*/  FFMA.FTZ R58, R52, R58, -R50 ;  /* 0x0000003a343a7223 */ /* 0x000fe20000010832 */
[----:B------:R-:W-:Y:S01]  /*9ad0*/  FFMA.FTZ R60, -R51, R57, R60 ;  /* 0x00000039333c7223 */ /* 0x000fe2000001013c */
        /* <DEDUP_REMOVED lines=12> */
[----:B------:R-:W-:Y:S01]  /*9ba0*/  FFMA.FTZ R134, R134, -R51, R17 ;  /* 0x8000003386867223 */ /* 0x000fe20000010011 */
[----:B------:R-:W-:Y:S01]  /*9bb0*/  FMUL.FTZ R111, R117, R111 ;  /* 0x0000006f756f7220 */ /* 0x000fe20000410000 */
[----:B------:R-:W-:Y:S01]  /*9bc0*/  FMUL.FTZ R113, R119, R113 ;  /* 0x0000007177717220 */ /* 0x000fe20000410000 */
[----:B------:R-:W-:Y:S01]  /*9bd0*/  FMUL.FTZ R118, R118, R120 ;  /* 0x0000007876767220 */ /* 0x000fe20000410000 */
[--C-:B------:R-:W-:Y:S01]  /*9be0*/  FFMA.FTZ R2, R2, R55, -R50.reuse ;  /* 0x0000003702027223 */ /* 0x100fe20000010832 */
[----:B------:R-:W-:Y:S01]  /*9bf0*/  FFMA.FTZ R61, R121, R61, -R50 ;  /* 0x0000003d793d7223 */ /* 0x000fe20000010832 */
[C---:B------:R-:W-:Y:S01]  /*9c00*/  FMUL.FTZ R17, R3.reuse, R149 ;  /* 0x0000009503117220 */ /* 0x040fe20000410000 */
[----:B------:R-:W-:Y:S01]  /*9c10*/  FMUL.FTZ R56, R3, R56 ;  /* 0x0000003803387220 */ /* 0x000fe20000410000 */
[-C--:B------:R-:W-:Y:S01]  /*9c20*/  FFMA.FTZ R6, R147, -R51.reuse, R6 ;  /* 0x8000003393067223 */ /* 0x080fe20000010006 */
[----:B------:R-:W-:Y:S01]  /*9c30*/  FFMA.FTZ R58, -R51, R4, R58 ;  /* 0x00000004333a7223 */ /* 0x000fe2000001013a */
[----:B------:R-:W-:Y:S01]  /*9c40*/  FFMA.FTZ R136, R136, -R51, R15 ;  /* 0x8000003388887223 */ /* 0x000fe2000001000f */
[--C-:B------:R-:W-:Y:S01]  /*9c50*/  FFMA.FTZ R8, R0, R8, -R50.reuse ;  /* 0x0000000800087223 */ /* 0x100fe20000010832 */
[--C-:B------:R-:W-:Y:S01]  /*9c60*/  FFMA.FTZ R66, R52, R66, -R50.reuse ;  /* 0x0000004234427223 */ /* 0x100fe20000010832 */
        /* <DEDUP_REMOVED lines=40> */
[-C--:B------:R-:W-:Y:S01]  /*9ef0*/  FFMA.FTZ R132, R132, -R51.reuse, R19 ;  /* 0x8000003384847223 */ /* 0x080fe20000010013 */
[----:B------:R-:W-:Y:S01]  /*9f00*/  FFMA.FTZ R2, R141, -R51, R2 ;  /* 0x800000338d027223 */ /* 0x000fe20000010002 */
[----:B--2---:R-:W-:Y:S01]  /*9f10*/  IADD3 R4, P1, R123, UR24, RZ ;  /* 0x000000187b047c10 */ /* 0x004fe2000ff3e0ff */
[C---:B------:R-:W-:Y:S01]  /*9f20*/  FMUL.FTZ R6, R3.reuse, R6 ;  /* 0x0000000603067220 */ /* 0x040fe20000410000 */
[----:B------:R-:W-:Y:S01]  /*9f30*/  F2FP.BF16.F32.PACK_AB R17, R56, R17 ;  /* 0x000000113811723e */ /* 0x000fe200000010ff */
[----:B------:R-:W-:Y:S01]  /*9f40*/  FMUL.FTZ R19, R3, R58 ;  /* 0x0000003a03137220 */ /* 0x000fe20000410000 */
[----:B------:R-:W-:Y:S01]  /*9f50*/  FFMA.FTZ R8, R145, -R51, R8 ;  /* 0x8000003391087223 */ /* 0x000fe20000010008 */
[C---:B------:R-:W-:Y:S01]  /*9f60*/  FFMA.FTZ R66, -R51.reuse, R59, R66 ;  /* 0x0000003b33427223 */ /* 0x040fe20000010142 */
[C---:B------:R-:W-:Y:S01]  /*9f70*/  FFMA.FTZ R67, -R51.reuse, R62, R67 ;  /* 0x0000003e33437223 */ /* 0x040fe20000010143 */
[----:B------:R-:W-:Y:S01]  /*9f80*/  FFMA.FTZ R69, -R51, R64, R69 ;  /* 0x0000004033457223 */ /* 0x000fe20000010145 */
[-C--:B------:R-:W-:Y:S01]  /*9f90*/  FFMA.FTZ R30, R24, -R51.reuse, R30 ;  /* 0x80000033181e7223 */ /* 0x080fe2000001001e */
[-C--:B------:R-:W-:Y:S01]  /*9fa0*/  FFMA.FTZ R36, R34, -R51.reuse, R36 ;  /* 0x8000003322247223 */ /* 0x080fe20000010024 */
[----:B------:R-:W-:Y:S01]  /*9fb0*/  FFMA.FTZ R40, R38, -R51, R40 ;  /* 0x8000003326287223 */ /* 0x000fe20000010028 */
[----:B------:R-:W-:Y:S01]  /*9fc0*/  F2FP.BF16.F32.PACK_AB R15, R60, R15 ;  /* 0x0000000f3c0f723e */ /* 0x000fe200000010ff */
[-C--:B------:R-:W-:Y:S01]  /*9fd0*/  FFMA.FTZ R9, R144, -R51.reuse, R9 ;  /* 0x8000003390097223 */ /* 0x080fe20000010009 */
[----:B------:R-:W-:Y:S01]  /*9fe0*/  FFMA.FTZ R10, R143, -R51, R10 ;  /* 0x800000338f0a7223 */ /* 0x000fe2000001000a */
[----:B------:R-:W-:Y:S01]  /*9ff0*/  FFMA.FTZ R68, -R51, R63, R68 ;  /* 0x0000003f33447223 */ /* 0x000fe20000010144 */
[-C--:B------:R-:W-:Y:S01]  /*a000*/  FFMA.FTZ R11, R140, -R51.reuse, R11 ;  /* 0x800000338c0b7223 */ /* 0x080fe2000001000b */
[----:B------:R-:W-:Y:S01]  /*a010*/  FFMA.FTZ R12, R139, -R51, R12 ;  /* 0x800000338b0c7223 */ /* 0x000fe2000001000c */
[C---:B------:R-:W-:Y:S01]  /*a020*/  FFMA.FTZ R74, -R51.reuse, R65, R74 ;  /* 0x00000041334a7223 */ /* 0x040fe2000001014a */
[-C--:B------:R-:W-:Y:S01]  /*a030*/  FFMA.FTZ R13, R138, -R51.reuse, R13 ;  /* 0x800000338a0d7223 */ /* 0x080fe2000001000d */
[----:B------:R-:W-:Y:S01]  /*a040*/  FFMA.FTZ R70, -R51, R70, R75 ;  /* 0x0000004633467223 */ /* 0x000fe2000001014b */
[----:B------:R-:W-:Y:S01]  /*a050*/  FFMA.FTZ R14, R137, -R51, R14 ;  /* 0x80000033890e7223 */ /* 0x000fe2000001000e */
[C---:B------:R-:W-:Y:S01]  /*a060*/  FFMA.FTZ R76, -R51.reuse, R71, R76 ;  /* 0x00000047334c7223 */ /* 0x040fe2000001014c */
[----:B------:R-:W-:Y:S01]  /*a070*/  FFMA.FTZ R72, -R51, R72, R77 ;  /* 0x0000004833487223 */ /* 0x000fe2000001014d */
[----:B------:R-:W-:Y:S01]  /*a080*/  FFMA.FTZ R16, R135, -R51, R16 ;  /* 0x8000003387107223 */ /* 0x000fe20000010010 */
[----:B------:R-:W-:Y:S01]  /*a090*/  FFMA.FTZ R82, -R51, R73, R82 ;  /* 0x0000004933527223 */ /* 0x000fe20000010152 */
[----:B------:R-:W-:Y:S01]  /*a0a0*/  FFMA.FTZ R18, R133, -R51, R18 ;  /* 0x8000003385127223 */ /* 0x000fe20000010012 */
[C---:B------:R-:W-:Y:S01]  /*a0b0*/  FFMA.FTZ R84, -R51.reuse, R79, R84 ;  /* 0x0000004f33547223 */ /* 0x040fe20000010154 */
[----:B------:R-:W-:Y:S01]  /*a0c0*/  FFMA.FTZ R20, R130, -R51, R20 ;  /* 0x8000003382147223 */ /* 0x000fe20000010014 */
[----:B------:R-:W-:Y:S01]  /*a0d0*/  FFMA.FTZ R90, -R51, R81, R90 ;  /* 0x00000051335a7223 */ /* 0x000fe2000001015a */
        /* <DEDUP_REMOVED lines=8> */
[----:B------:R-:W-:Y:S01]  /*a160*/  FFMA.FTZ R124, R124, -R51, R27 ;  /* 0x800000337c7c7223 */ /* 0x000fe2000001001b */
[C---:B------:R-:W-:Y:S01]  /*a170*/  FFMA.FTZ R100, -R51.reuse, R95, R100 ;  /* 0x0000005f33647223 */ /* 0x040fe20000010164 */
[C---:B------:R-:W-:Y:S01]  /*a180*/  FFMA.FTZ R98, -R51.reuse, R98, R101 ;  /* 0x0000006233627223 */ /* 0x040fe20000010165 */
[----:B------:R-:W-:Y:S01]  /*a190*/  FFMA.FTZ R28, R28, -R51, R31 ;  /* 0x800000331c1c7223 */ /* 0x000fe2000001001f */
[----:B------:R-:W-:Y:S01]  /*a1a0*/  FFMA.FTZ R104, -R51, R99, R104 ;  /* 0x0000006333687223 */ /* 0x000fe20000010168 */
[-C--:B------:R-:W-:Y:S01]  /*a1b0*/  FFMA.FTZ R32, R29, -R51.reuse, R32 ;  /* 0x800000331d207223 */ /* 0x080fe20000010020 */
[----:B------:R-:W-:Y:S01]  /*a1c0*/  FFMA.FTZ R102, -R51, R102, R105 ;  /* 0x0000006633667223 */ /* 0x000fe20000010169 */
[----:B------:R-:W-:Y:S01]  /*a1d0*/  FFMA.FTZ R24, R33, -R51, R35 ;  /* 0x8000003321187223 */ /* 0x000fe20000010023 */
[C---:B------:R-:W-:Y:S01]  /*a1e0*/  FFMA.FTZ R108, -R51.reuse, R103, R108 ;  /* 0x00000067336c7223 */ /* 0x040fe2000001016c */
[----:B------:R-:W-:Y:S01]  /*a1f0*/  FFMA.FTZ R106, -R51, R106, R109 ;  /* 0x0000006a336a7223 */ /* 0x000fe2000001016d */
[----:B------:R-:W-:Y:S01]  /*a200*/  FFMA.FTZ R34, R37, -R51, R39 ;  /* 0x8000003325227223 */ /* 0x000fe20000010027 */
[C---:B------:R-:W-:Y:S01]  /*a210*/  FFMA.FTZ R112, -R51.reuse, R107, R112 ;  /* 0x0000006b33707223 */ /* 0x040fe20000010170 */
[C---:B------:R-:W-:Y:S01]  /*a220*/  FFMA.FTZ R110, -R51.reuse, R110, R111 ;  /* 0x0000006e336e7223 */ /* 0x040fe2000001016f */
[----:B------:R-:W-:Y:S01]  /*a230*/  FFMA.FTZ R0, R142, -R51, R0 ;  /* 0x800000338e007223 */ /* 0x000fe20000010000 */
[C---:B------:R-:W-:Y:S01]  /*a240*/  FFMA.FTZ R118, -R51.reuse, R114, R118 ;  /* 0x0000007233767223 */ /* 0x040fe20000010176 */
[----:B------:R-:W-:Y:S01]  /*a250*/  FFMA.FTZ R54, -R51, R54, R113 ;  /* 0x0000003633367223 */ /* 0x000fe20000010171 */
[----:B---3--:R-:W-:Y:S01]  /*a260*/  IADD3.X R5, R122, UR25, RZ, P1, !PT ;  /* 0x000000197a057c10 */ /* 0x008fe20008ffe4ff */
[C---:B------:R-:W-:Y:S01]  /*a270*/  FMUL.FTZ R7, R3.reuse, R7 ;  /* 0x0000000703077220 */ /* 0x040fe20000410000 */
[C---:B------:R-:W-:Y:S01]  /*a280*/  FMUL.FTZ R38, R3.reuse, R61 ;  /* 0x0000003d03267220 */ /* 0x040fe20000410000 */
[----:B------:R-:W-:Y:S01]  /*a290*/  FMUL.FTZ R60, R3, R2 ;  /* 0x00000002033c7220 */ /* 0x000fe20000410000 */
[----:B------:R-:W-:Y:S01]  /*a2a0*/  PRMT R64, R17, 0x7632, R64 ;  /* 0x0000763211407816 */ /* 0x000fe20000000040 */
[----:B------:R-:W-:Y:S01]  /*a2b0*/  FMUL.FTZ R8, R3, R8 ;  /* 0x0000000803087220 */ /* 0x000fe20000410000 */
[----:B----4-:R-:W-:Y:S01]  /*a2c0*/  IADD3 R2, P1, R89, UR24, RZ ;  /* 0x0000001859027c10 */ /* 0x010fe2000ff3e0ff */
[----:B------:R-:W-:Y:S01]  /*a2d0*/  FMUL.FTZ R21, R3, R66 ;  /* 0x0000004203157220 */ /* 0x000fe20000410000 */
[----:B------:R-:W-:Y:S01]  /*a2e0*/  PRMT R62, R17, 0x7610, R62 ;  /* 0x00007610113e7816 */ /* 0x000fe2000000003e */
[----:B------:R-:W2:Y:S01]  /*a2f0*/  LDL.LU R81, [R1+0x40] ;  /* 0x0000400001517983 */ /* 0x000ea20000300800 */
        /* <DEDUP_REMOVED lines=54> */
[----:B------:R-:W-:Y:S01]  /*a660*/  PRMT R19, R15, 0x7632, R19 ;  /* 0x000076320f137816 */ /* 0x000fe20000000013 */
[----:B------:R0:W-:Y:S01]  /*a670*/  STG.E.U16 desc[UR18][R4.64+0x2], R64 ;  /* 0x0000024004007986 */ /* 0x0001e2000c101512 */
[----:B------:R-:W-:-:S02]  /*a680*/  F2FP.BF16.F32.PACK_AB R7, R38, R7 ;  /* 0x000000072607723e */ /* 0x000fc400000010ff */
[----:B-----5:R-:W-:Y:S01]  /*a690*/  IADD3.X R3, R87, UR25, RZ, P1, !PT ;  /* 0x0000001957037c10 */ /* 0x020fe20008ffe4ff */
[----:B------:R1:W-:Y:S01]  /*a6a0*/  STG.E.U16 desc[UR18][R4.64], R62 ;  /* 0x0000003e04007986 */ /* 0x0003e2000c101512 */
[C---:B------:R-:W-:Y:S02]  /*a6b0*/  PRMT R38, R6.reuse, 0x7610, R38 ;  /* 0x0000761006267816 */ /* 0x040fe40000000026 */
[----:B------:R-:W-:Y:S02]  /*a6c0*/  PRMT R54, R6, 0x7632, R54 ;  /* 0x0000763206367816 */ /* 0x000fe40000000036 */
[----:B------:R-:W-:Y:S02]  /*a6d0*/  IADD3 R6, P1, R85, UR24, RZ ;  /* 0x0000001855067c10 */ /* 0x000fe4000ff3e0ff */
[----:B------:R-:W-:Y:S01]  /*a6e0*/  F2FP.BF16.F32.PACK_AB R8, R21, R8 ;  /* 0x000000081508723e */ /* 0x000fe200000010ff */
[----:B0-----:R-:W3:Y:S04]  /*a6f0*/  LDL.LU R64, [R1+0x44] ;  /* 0x0000440001407983 */ /* 0x001ee80000300800 */
[----:B-1----:R-:W4:Y:S04]  /*a700*/  LDL.LU R62, [R1+0x38] ;  /* 0x00003800013e7983 */ /* 0x002f280000300800 */
[----:B------:R0:W-:Y:S04]  /*a710*/  STG.E.U16 desc[UR18][R4.64+0x4], R15 ;  /* 0x0000040f04007986 */ /* 0x0001e8000c101512 */
[----:B------:R1:W-:Y:S04]  /*a720*/  STG.E.U16 desc[UR18][R4.64+0x6], R19 ;  /* 0x0000061304007986 */ /* 0x0003e8000c101512 */
[----:B------:R5:W-:Y:S04]  /*a730*/  STG.E.U16 desc[UR18][R2.64+0x4], R7 ;  /* 0x0000040702007986 */ /* 0x000be8000c101512 */
[----:B------:R5:W-:Y:S01]  /*a740*/  STG.E.U16 desc[UR18][R2.64+0x2], R54 ;  /* 0x0000023602007986 */ /* 0x000be2000c101512 */
[----:B0-----:R-:W-:-:S02]  /*a750*/  PRMT R15, R8, 0x7632, R15 ;  /* 0x00007632080f7816 */ /* 0x001fc4000000000f */
[----:B-1----:R-:W-:Y:S01]  /*a760*/  PRMT R5, R7, 0x7632, R5 ;  /* 0x0000763207057816 */ /* 0x002fe20000000005 */
[----:B------:R0:W-:Y:S01]  /*a770*/  STG.E.U16 desc[UR18][R2.64], R38 ;  /* 0x0000002602007986 */ /* 0x0001e2000c101512 */
[----:B-----5:R-:W-:-:S03]  /*a780*/  IADD3.X R7, R83, UR25, RZ, P1, !PT ;  /* 0x0000001953077c10 */ /* 0x020fc60008ffe4ff */
[----:B------:R-:W-:Y:S04]  /*a790*/  STG.E.U16 desc[UR18][R2.64+0x6], R5 ;  /* 0x0000060502007986 */ /* 0x000fe8000c101512 */
[----:B------:R-:W5:Y:S04]  /*a7a0*/  LDL.LU R54, [R1+0x3c] ;  /* 0x00003c0001367983 */ /* 0x000f680000300800 */
[----:B0-----:R-:W5:Y:S04]  /*a7b0*/  LDL.LU R38, [R1+0x30] ;  /* 0x0000300001267983 */ /* 0x001f680000300800 */
[----:B------:R0:W-:Y:S04]  /*a7c0*/  STG.E.U16 desc[UR18][R6.64+0x2], R15 ;  /* 0x0000020f06007986 */ /* 0x0001e8000c101512 */
[----:B0-----:R-:W5:Y:S01]  /*a7d0*/  LDL.LU R15, [R1+0x34] ;  /* 0x00003400010f7983 */ /* 0x001f620000300800 */
[----:B------:R-:W-:-:S02]  /*a7e0*/  F2FP.BF16.F32.PACK_AB R9, R56, R9 ;  /* 0x000000093809723e */ /* 0x000fc400000010ff */
[----:B------:R-:W-:Y:S02]  /*a7f0*/  F2FP.BF16.F32.PACK_AB R10, R23, R10 ;  /* 0x0000000a170a723e */ /* 0x000fe400000010ff */
[----:B------:R-:W-:Y:S01]  /*a800*/  PRMT R3, R9, 0x7632, R3 ;  /* 0x0000763209037816 */ /* 0x000fe20000000003 */
[----:B------:R-:W5:Y:S01]  /*a810*/  LDL.LU R23, [R1+0x24] ;  /* 0x0000240001177983 */ /* 0x000f620000300800 */
[----:B------:R-:W-:Y:S02]  /*a820*/  F2FP.BF16.F32.PACK_AB R11, R58, R11 ;  /* 0x0000000b3a0b723e */ /* 0x000fe400000010ff */
[----:B------:R-:W-:Y:S01]  /*a830*/  PRMT R19, R10, 0x7632, R19 ;  /* 0x000076320a137816 */ /* 0x000fe20000000013 */
[----:B------:R-:W-:Y:S04]  /*a840*/  STG.E.U16 desc[UR18][R6.64], R8 ;  /* 0x0000000806007986 */ /* 0x000fe8000c101512 */
[----:B------:R-:W-:Y:S04]  /*a850*/  STG.E.U16 desc[UR18][R6.64+0x4], R9 ;  /* 0x0000040906007986 */ /* 0x000fe8000c101512 */
[----:B------:R0:W-:Y:S04]  /*a860*/  STG.E.U16 desc[UR18][R6.64+0x6], R3 ;  /* 0x0000060306007986 */ /* 0x0001e8000c101512 */
[----:B------:R-:W5:Y:S01]  /*a870*/  LDL.LU R21, [R1+0x2c] ;  /* 0x00002c0001157983 */ /* 0x000f620000300800 */
[----:B0-----:R-:W-:-:S02]  /*a880*/  PRMT R7, R11, 0x7632, R7 ;  /* 0x000076320b077816 */ /* 0x001fc40000000007 */
[----:B--2---:R-:W-:-:S04]  /*a890*/  IADD3 R4, P1, R81, UR24, RZ ;  /* 0x0000001851047c10 */ /* 0x004fc8000ff3e0ff */
[----:B---3--:R-:W-:Y:S02]  /*a8a0*/  IADD3.X R5, R64, UR25, RZ, P1, !PT ;  /* 0x0000001940057c10 */ /* 0x008fe40008ffe4ff */
[----:B----4-:R-:W-:-:S03]  /*a8b0*/  IADD3 R2, P1, R62, UR24, RZ ;  /* 0x000000183e027c10 */ /* 0x010fc6000ff3e0ff */
[----:B------:R0:W-:Y:S04]  /*a8c0*/  STG.E.U16 desc[UR18][R4.64+0x2], R19 ;  /* 0x0000021304007986 */ /* 0x0001e8000c101512 */
[----:B------:R1:W-:Y:S04]  /*a8d0*/  STG.E.U16 desc[UR18][R4.64+0x4], R11 ;  /* 0x0000040b04007986 */ /* 0x0003e8000c101512 */
[----:B------:R2:W-:Y:S04]  /*a8e0*/  STG.E.U16 desc[UR18][R4.64+0x6], R7 ;  /* 0x0000060704007986 */ /* 0x0005e8000c101512 */
[----:B0-----:R-:W3:Y:S04]  /*a8f0*/  LDL.LU R19, [R1+0x1c] ;  /* 0x00001c0001137983 */ /* 0x001ee80000300800 */
[----:B-1----:R-:W4:Y:S01]  /*a900*/  LDL.LU R11, [R1+0x20] ;  /* 0x00002000010b7983 */ /* 0x002f220000300800 */
[----:B-----5:R-:W-:-:S02]  /*a910*/  IADD3.X R3, R54, UR25, RZ, P1, !PT ;  /* 0x0000001936037c10 */ /* 0x020fc40008ffe4ff */
[----:B------:R-:W-:Y:S01]  /*a920*/  IADD3 R6, P1, R38, UR24, RZ ;  /* 0x0000001826067c10 */ /* 0x000fe2000ff3e0ff */
[----:B------:R0:W-:Y:S03]  /*a930*/  STG.E.U16 desc[UR18][R4.64], R10 ;  /* 0x0000000a04007986 */ /* 0x0001e6000c101512 */
[----:B--2---:R-:W-:Y:S02]  /*a940*/  IADD3.X R7, R15, UR25, RZ, P1, !PT ;  /* 0x000000190f077c10 */ /* 0x004fe40008ffe4ff */
[----:B------:R-:W2:Y:S04]  /*a950*/  LDL.LU R15, [R1+0x14] ;  /* 0x00001400010f7983 */ /* 0x000ea80000300800 */
[----:B0-----:R-:W5:Y:S01]  /*a960*/  LDL.LU R10, [R1+0x18] ;  /* 0x00001800010a7983 */ /* 0x001f620000300800 */
[----:B------:R-:W-:-:S02]  /*a970*/  F2FP.BF16.F32.PACK_AB R12, R25, R12 ;  /* 0x0000000c190c723e */ /* 0x000fc400000010ff */
[----:B------:R-:W-:Y:S02]  /*a980*/  F2FP.BF16.F32.PACK_AB R13, R70, R13 ;  /* 0x0000000d460d723e */ /* 0x000fe400000010ff */
[----:B------:R-:W-:Y:S02]  /*a990*/  PRMT R8, R12, 0x7632, R8 ;  /* 0x000076320c087816 */ /* 0x000fe40000000008 */
[----:B------:R-:W-:Y:S02]  /*a9a0*/  PRMT R5, R13, 0x7632, R5 ;  /* 0x000076320d057816 */ /* 0x000fe40000000005 */
[----:B------:R-:W-:Y:S01]  /*a9b0*/  F2FP.BF16.F32.PACK_AB R14, R27, R14 ;  /* 0x0000000e1b0e723e */ /* 0x000fe200000010ff */
[----:B------:R-:W-:Y:S01]  /*a9c0*/  STG.E.U16 desc[UR18][R2.64], R12 ;  /* 0x0000000c02007986 */ /* 0x000fe2000c101512 */
[----:B------:R-:W-:Y:S02]  /*a9d0*/  F2FP.BF16.F32.PACK_AB R31, R31, R136 ;  /* 0x000000881f1f723e */ /* 0x000fe400000010ff */
[----:B------:R-:W-:Y:S01]  /*a9e0*/  PRMT R9, R14, 0x7632, R9 ;  /* 0x000076320e097816 */ /* 0x000fe20000000009 */
[----:B------:R-:W-:Y:S01]  /*a9f0*/  STG.E.U16 desc[UR18][R2.64+0x2], R8 ;  /* 0x0000020802007986 */ /* 0x000fe2000c101512 */
[----:B------:R-:W-:-:S03]  /*aa00*/  IADD3 R4, P1, R23, UR24, RZ ;  /* 0x0000001817047c10 */ /* 0x000fc6000ff3e0ff */
[----:B------:R-:W-:Y:S04]  /*aa10*/  STG.E.U16 desc[UR18][R2.64+0x4], R13 ;  /* 0x0000040d02007986 */ /* 0x000fe8000c101512 */
[----:B------:R0:W-:Y:S04]  /*aa20*/  STG.E.U16 desc[UR18][R2.64+0x6], R5 ;  /* 0x0000060502007986 */ /* 0x0001e8000c101512 */
[----:B------:R1:W-:Y:S01]  /*aa30*/  STG.E.U16 desc[UR18][R6.64], R14 ;  /* 0x0000000e06007986 */ /* 0x0003e2000c101512 */
[----:B------:R-:W-:Y:S02]  /*aa40*/  F2FP.BF16.F32.PACK_AB R33, R33, R134 ;  /* 0x000000862121723e */ /* 0x000fe400000010ff */
[----:B0-----:R-:W-:Y:S01]  /*aa50*/  PRMT R3, R31, 0x7632, R3 ;  /* 0x000076321f037816 */ /* 0x001fe20000000003 */
[----:B-1----:R-:W5:Y:S01]  /*aa60*/  LDL.LU R14, [R1+0xc] ;  /* 0x00000c00010e7983 */ /* 0x002f620000300800 */
[----:B------:R-:W-:-:S03]  /*aa70*/  IADD3.X R5, R21, UR25, RZ, P1, !PT ;  /* 0x0000001915057c10 */ /* 0x000fc60008ffe4ff */
[----:B------:R-:W5:Y:S04]  /*aa80*/  LDL.LU R13, [R1+0x10] ;  /* 0x00001000010d7983 */ /* 0x000f680000300800 */
[----:B------:R-:W5:Y:S04]  /*aa90*/  LDL.LU R12, [R1+0x4] ;  /* 0x00000400010c7983 */ /* 0x000f680000300800 */
[----:B------:R-:W-:Y:S04]  /*aaa0*/  STG.E.U16 desc[UR18][R6.64+0x2], R9 ;  /* 0x0000020906007986 */ /* 0x000fe8000c101512 */
[----:B------:R-:W-:Y:S04]  /*aab0*/  STG.E.U16 desc[UR18][R6.64+0x4], R31 ;  /* 0x0000041f06007986 */ /* 0x000fe8000c101512 */
[----:B------:R0:W-:Y:S02]  /*aac0*/  STG.E.U16 desc[UR18][R6.64+0x6], R3 ;  /* 0x0000060306007986 */ /* 0x0001e4000c101512 */
[----:B0-----:R-:W-:-:S05]  /*aad0*/  PRMT R7, R33, 0x7632, R7 ;  /* 0x0000763221077816 */ /* 0x001fca0000000007 */
[----:B------:R5:W-:Y:S01]  /*aae0*/  STG.E.U16 desc[UR18][R4.64+0x6], R7 ;  /* 0x0000060704007986 */ /* 0x000be2000c101512 */
[----:B---3--:R-:W-:-:S04]  /*aaf0*/  IADD3 R2, P1, R19, UR24, RZ ;  /* 0x0000001813027c10 */ /* 0x008fc8000ff3e0ff */
[----:B----4-:R-:W-:Y:S02]  /*ab00*/  IADD3.X R3, R11, UR25, RZ, P1, !PT ;  /* 0x000000190b037c10 */ /* 0x010fe40008ffe4ff */
[----:B------:R-:W3:Y:S01]  /*ab10*/  LDL.LU R11, [R1+0x8] ;  /* 0x00000800010b7983 */ /* 0x000ee20000300800 */
[----:B--2---:R-:W-:-:S04]  /*ab20*/  IADD3 R6, P1, R15, UR24, RZ ;  /* 0x000000180f067c10 */ /* 0x004fc8000ff3e0ff */
[----:B-----5:R-:W-:Y:S02]  /*ab30*/  IADD3.X R7, R10, UR25, RZ, P1, !PT ;  /* 0x000000190a077c10 */ /* 0x020fe40008ffe4ff */
[----:B------:R-:W2:Y:S01]  /*ab40*/  LDL.LU R10, [R1] ;  /* 0x00000000010a7983 */ /* 0x000ea20000300800 */
[----:B------:R-:W-:Y:S02]  /*ab50*/  F2FP.BF16.F32.PACK_AB R16, R29, R16 ;  /* 0x000000101d10723e */ /* 0x000fe400000010ff */
[----:B------:R-:W-:Y:S02]  /*ab60*/  F2FP.BF16.F32.PACK_AB R18, R35, R18 ;  /* 0x000000122312723e */ /* 0x000fe400000010ff */
[----:B------:R-:W-:Y:S02]  /*ab70*/  PRMT R8, R16, 0x7632, R8 ;  /* 0x0000763210087816 */ /* 0x000fe40000000008 */
[----:B------:R-:W-:Y:S01]  /*ab80*/  F2FP.BF16.F32.PACK_AB R39, R39, R132 ;  /* 0x000000842727723e */ /* 0x000fe200000010ff */
[----:B------:R-:W-:Y:S01]  /*ab90*/  STG.E.U16 desc[UR18][R4.64], R16 ;  /* 0x0000001004007986 */ /* 0x000fe2000c101512 */
[----:B------:R-:W-:-:S03]  /*aba0*/  PRMT R9, R18, 0x7632, R9 ;  /* 0x0000763212097816 */ /* 0x000fc60000000009 */
[----:B------:R-:W-:Y:S01]  /*abb0*/  STG.E.U16 desc[UR18][R4.64+0x2], R8 ;  /* 0x0000020804007986 */ /* 0x000fe2000c101512 */
[----:B------:R-:W-:-:S03]  /*abc0*/  F2FP.BF16.F32.PACK_AB R50, R51, R50 ;  /* 0x000000323332723e */ /* 0x000fc600000010ff */
[----:B------:R0:W-:Y:S01]  /*abd0*/  STG.E.U16 desc[UR18][R4.64+0x4], R33 ;  /* 0x0000042104007986 */ /* 0x0001e2000c101512 */
[----:B------:R-:W-:-:S03]  /*abe0*/  F2FP.BF16.F32.PACK_AB R20, R37, R20 ;  /* 0x000000142514723e */ /* 0x000fc600000010ff */
[----:B------:R-:W-:Y:S01]  /*abf0*/  STG.E.U16 desc[UR18][R2.64], R18 ;  /* 0x0000001202007986 */ /* 0x000fe2000c101512 */
[----:B0-----:R-:W-:-:S03]  /*ac00*/  PRMT R5, R39, 0x7632, R5 ;  /* 0x0000763227057816 */ /* 0x001fc60000000005 */
[----:B------:R0:W-:Y:S01]  /*ac10*/  STG.E.U16 desc[UR18][R2.64+0x2], R9 ;  /* 0x0000020902007986 */ /* 0x0001e2000c101512 */
[----:B------:R-:W-:-:S03]  /*ac20*/  PRMT R8, R20, 0x7632, R8 ;  /* 0x0000763214087816 */ /* 0x000fc60000000008 */
[----:B------:R-:W-:Y:S01]  /*ac30*/  STG.E.U16 desc[UR18][R2.64+0x4], R39 ;  /* 0x0000042702007986 */ /* 0x000fe2000c101512 */
[----:B------:R-:W-:-:S03]  /*ac40*/  IADD3 R4, P1, R14, UR24, RZ ;  /* 0x000000180e047c10 */ /* 0x000fc6000ff3e0ff */
[----:B------:R1:W-:Y:S01]  /*ac50*/  STG.E.U16 desc[UR18][R2.64+0x6], R5 ;  /* 0x0000060502007986 */ /* 0x0003e2000c101512 */
[----:B------:R-:W-:Y:S02]  /*ac60*/  F2FP.BF16.F32.PACK_AB R22, R41, R22 ;  /* 0x000000162916723e */ /* 0x000fe400000010ff */
[----:B------:R-:W-:Y:S01]  /*ac70*/  F2FP.BF16.F32.PACK_AB R52, R55, R52 ;  /* 0x000000343734723e */ /* 0x000fe200000010ff */
[----:B------:R-:W-:Y:S01]  /*ac80*/  STG.E.U16 desc[UR18][R6.64], R20 ;  /* 0x0000001406007986 */ /* 0x000fe2000c101512 */
[----:B0-----:R-:W-:Y:S02]  /*ac90*/  PRMT R9, R22, 0x7632, R9 ;  /* 0x0000763216097816 */ /* 0x001fe40000000009 */
[----:B-1----:R-:W-:Y:S02]  /*aca0*/  PRMT R3, R50, 0x7632, R3 ;  /* 0x0000763232037816 */ /* 0x002fe40000000003 */
[----:B------:R-:W-:Y:S02]  /*acb0*/  IADD3.X R5, R13, UR25, RZ, P1, !PT ;  /* 0x000000190d057c10 */ /* 0x000fe40008ffe4ff */
[----:B------:R-:W-:Y:S01]  /*acc0*/  IADD3 R2, P1, R12, UR24, RZ ;  /* 0x000000180c027c10 */ /* 0x000fe2000ff3e0ff */
[----:B------:R-:W-:Y:S01]  /*acd0*/  STG.E.U16 desc[UR18][R6.64+0x6], R3 ;  /* 0x0000060306007986 */ /* 0x000fe2000c101512 */
[----:B------:R-:W-:-:S03]  /*ace0*/  F2FP.BF16.F32.PACK_AB R53, R53, R126 ;  /* 0x0000007e3535723e */ /* 0x000fc600000010ff */
[----:B------:R-:W-:Y:S01]  /*acf0*/  STG.E.U16 desc[UR18][R6.64+0x2], R8 ;  /* 0x0000020806007986 */ /* 0x000fe2000c101512 */
[----:B------:R-:W-:-:S03]  /*ad00*/  F2FP.BF16.F32.PACK_AB R26, R59, R26 ;  /* 0x0000001a3b1a723e */ /* 0x000fc600000010ff */
[----:B------:R0:W-:Y:S01]  /*ad10*/  STG.E.U16 desc[UR18][R6.64+0x4], R50 ;  /* 0x0000043206007986 */ /* 0x0001e2000c101512 */
[----:B------:R-:W-:-:S03]  /*ad20*/  F2FP.BF16.F32.PACK_AB R30, R63, R30 ;  /* 0x0000001e3f1e723e */ /* 0x000fc600000010ff */
[----:B------:R-:W-:Y:S01]  /*ad30*/  STG.E.U16 desc[UR18][R4.64], R22 ;  /* 0x0000001604007986 */ /* 0x000fe2000c101512 */
[----:B0-----:R-:W-:-:S03]  /*ad40*/  PRMT R7, R52, 0x7632, R7 ;  /* 0x0000763234077816 */ /* 0x001fc60000000007 */
[----:B------:R-:W-:Y:S01]  /*ad50*/  STG.E.U16 desc[UR18][R4.64+0x2], R9 ;  /* 0x0000020904007986 */ /* 0x000fe2000c101512 */
[----:B------:R-:W-:-:S03]  /*ad60*/  PRMT R8, R53, 0x7632, R8 ;  /* 0x0000763235087816 */ /* 0x000fc60000000008 */
[----:B------:R-:W-:Y:S04]  /*ad70*/  STG.E.U16 desc[UR18][R4.64+0x4], R52 ;  /* 0x0000043404007986 */ /* 0x000fe8000c101512 */
[----:B------:R0:W-:Y:S01]  /*ad80*/  STG.E.U16 desc[UR18][R4.64+0x6], R7 ;  /* 0x0000060704007986 */ /* 0x0001e2000c101512 */
[----:B------:R-:W-:Y:S02]  /*ad90*/  F2FP.BF16.F32.PACK_AB R57, R57, R124 ;  /* 0x0000007c3939723e */ /* 0x000fe400000010ff */
[----:B------:R-:W-:Y:S02]  /*ada0*/  F2FP.BF16.F32.PACK_AB R28, R61, R28 ;  /* 0x0000001c3d1c723e */ /* 0x000fe400000010ff */
[----:B------:R-:W-:Y:S02]  /*adb0*/  F2FP.BF16.F32.PACK_AB R32, R67, R32 ;  /* 0x000000204320723e */ /* 0x000fe400000010ff */
[----:B0-----:R-:W-:-:S02]  /*adc0*/  PRMT R5, R26, 0x7632, R5 ;  /* 0x000076321a057816 */ /* 0x001fc40000000005 */
[----:B------:R-:W-:Y:S02]  /*add0*/  F2FP.BF16.F32.PACK_AB R36, R69, R36 ;  /* 0x000000244524723e */ /* 0x000fe400000010ff */
[----:B------:R-:W-:Y:S02]  /*ade0*/  PRMT R79, R57, 0x7632, R79 ;  /* 0x00007632394f7816 */ /* 0x000fe4000000004f */
[----:B------:R-:W-:Y:S02]  /*adf0*/  PRMT R78, R28, 0x7632, R78 ;  /* 0x000076321c4e7816 */ /* 0x000fe4000000004e */
[----:B------:R-:W-:Y:S02]  /*ae00*/  F2FP.BF16.F32.PACK_AB R24, R65, R24 ;  /* 0x000000184118723e */ /* 0x000fe400000010ff */
[----:B------:R-:W-:Y:S02]  /*ae10*/  F2FP.BF16.F32.PACK_AB R34, R73, R34 ;  /* 0x000000224922723e */ /* 0x000fe400000010ff */
[----:B------:R-:W-:-:S02]  /*ae20*/  F2FP.BF16.F32.PACK_AB R40, R71, R40 ;  /* 0x000000284728723e */ /* 0x000fc400000010ff */
[----:B------:R-:W-:Y:S02]  /*ae30*/  F2FP.BF16.F32.PACK_AB R0, R75, R0 ;  /* 0x000000004b00723e */ /* 0x000fe400000010ff */
[----:B------:R-:W-:Y:S02]  /*ae40*/  F2FP.BF16.F32.PACK_AB R17, R17, R60 ;  /* 0x0000003c1111723e */ /* 0x000fe400000010ff */
[----:B------:R-:W-:Y:S02]  /*ae50*/  PRMT R77, R24, 0x7632, R77 ;  /* 0x00007632184d7816 */ /* 0x000fe4000000004d */
[----:B------:R-:W-:Y:S02]  /*ae60*/  PRMT R76, R34, 0x7632, R76 ;  /* 0x00007632224c7816 */ /* 0x000fe4000000004c */
[----:B------:R-:W-:Y:S01]  /*ae70*/  PRMT R75, R0, 0x7632, R75 ;  /* 0x00007632004b7816 */ /* 0x000fe2000000004b */
[----:B------:R-:W-:Y:S01]  /*ae80*/  ULOP3.LUT UR4, UR4, 0x1, URZ, 0x3c, !UPT ;  /* 0x0000000104047892 */ /* 0x000fe2000f8e3c3f */
[----:B------:R-:W-:Y:S01]  /*ae90*/  UMOV UR5, UR16 ;  /* 0x0000001000057c82 */ /* 0x000fe20008000000 */
[----:B------:R-:W-:Y:S01]  /*aea0*/  UMOV UR10, UR14 ;  /* 0x0000000e000a7c82 */ /* 0x000fe20008000000 */
[----:B---3--:R-:W-:-:S02]  /*aeb0*/  IADD3.X R3, R11, UR25, RZ, P1, !PT ;  /* 0x000000190b037c10 */ /* 0x008fc40008ffe4ff */
[----:B------:R-:W-:-:S03]  /*aec0*/  IADD3 R158, P1, R158, UR24, RZ ;  /* 0x000000189e9e7c10 */ /* 0x000fc6000ff3e0ff */
[----:B------:R-:W-:Y:S04]  /*aed0*/  STG.E.U16 desc[UR18][R2.64], R53 ;  /* 0x0000003502007986 */ /* 0x000fe8000c101512 */
[----:B------:R-:W-:Y:S04]  /*aee0*/  STG.E.U16 desc[UR18][R2.64+0x2], R8 ;  /* 0x0000020802007986 */ /* 0x000fe8000c101512 */
[----:B------:R-:W-:Y:S04]  /*aef0*/  STG.E.U16 desc[UR18][R2.64+0x4], R26 ;  /* 0x0000041a02007986 */ /* 0x000fe8000c101512 */
[----:B------:R0:W-:Y:S02]  /*af00*/  STG.E.U16 desc[UR18][R2.64+0x6], R5 ;  /* 0x0000060502007986 */ /* 0x0001e4000c101512 */
[----:B0-----:R-:W-:-:S02]  /*af10*/  PRMT R3, R30, 0x7632, R3 ;  /* 0x000076321e037816 */ /* 0x001fc40000000003 */
[----:B--2---:R-:W-:Y:S02]  /*af20*/  IADD3.X R159, R10, UR25, RZ, P1, !PT ;  /* 0x000000190a9f7c10 */ /* 0x004fe40008ffe4ff */
[----:B------:R-:W-:-:S04]  /*af30*/  IADD3 R156, P1, R156, UR24, RZ ;  /* 0x000000189c9c7c10 */ /* 0x000fc8000ff3e0ff */
[----:B------:R-:W-:Y:S02]  /*af40*/  IADD3.X R157, R157, UR25, RZ, P1, !PT ;  /* 0x000000199d9d7c10 */ /* 0x000fe40008ffe4ff */
[----:B------:R-:W-:Y:S01]  /*af50*/  IADD3 R154, P1, R154, UR24, RZ ;  /* 0x000000189a9a7c10 */ /* 0x000fe2000ff3e0ff */
[----:B------:R0:W-:Y:S03]  /*af60*/  STG.E.U16 desc[UR18][R158.64+0x6], R3 ;  /* 0x000006039e007986 */ /* 0x0001e6000c101512 */
[----:B------:R-:W-:Y:S02]  /*af70*/  IADD3.X R155, R155, UR25, RZ, P1, !PT ;  /* 0x000000199b9b7c10 */ /* 0x000fe40008ffe4ff */
[----:B------:R-:W-:Y:S02]  /*af80*/  IADD3 R152, P1, R152, UR24, RZ ;  /* 0x0000001898987c10 */ /* 0x000fe4000ff3e0ff */
[----:B------:R-:W-:-:S02]  /*af90*/  PRMT R2, R32, 0x7632, R2 ;  /* 0x0000763220027816 */ /* 0x000fc40000000002 */
[----:B------:R-:W-:Y:S02]  /*afa0*/  IADD3.X R153, R153, UR25, RZ, P1, !PT ;  /* 0x0000001999997c10 */ /* 0x000fe40008ffe4ff */
[----:B0-----:R-:W-:Y:S01]  /*afb0*/  PRMT R3, R36, 0x7632, R3 ;  /* 0x0000763224037816 */ /* 0x001fe20000000003 */
[----:B------:R-:W-:Y:S01]  /*afc0*/  STG.E.U16 desc[UR18][R158.64], R57 ;  /* 0x000000399e007986 */ /* 0x000fe2000c101512 */
[----:B------:R-:W-:-:S03]  /*afd0*/  IADD3 R150, P1, R150, UR24, RZ ;  /* 0x0000001896967c10 */ /* 0x000fc6000ff3e0ff */
[----:B------:R-:W-:Y:S01]  /*afe0*/  STG.E.U16 desc[UR18][R158.64+0x2], R79 ;  /* 0x0000024f9e007986 */ /* 0x000fe2000c101512 */
[----:B------:R-:W-:-:S03]  /*aff0*/  IADD3.X R151, R151, UR25, RZ, P1, !PT ;  /* 0x0000001997977c10 */ /* 0x000fc60008ffe4ff */
[----:B------:R-:W-:Y:S04]  /*b000*/  STG.E.U16 desc[UR18][R158.64+0x4], R30 ;  /* 0x0000041e9e007986 */ /* 0x000fe8000c101512 */
        /* <DEDUP_REMOVED lines=19> */
.L_x_1450:
        /* <DEDUP_REMOVED lines=13> */
[----:B------:R-:W-:-:S05]  /*b210*/  MOV R22, UR16 ;  /* 0x0000001000167c02 */ /* 0x000fca0008000f00 */
[----:B------:R-:W3:Y:S01]  /*b220*/  S2UR UR5, SR_CgaCtaId ;  /* 0x00000000000579c3 */ /* 0x000ee20000008800 */
[----:B0-2---:R-:W-:Y:S02]  /*b230*/  LOP3.LUT R3, RZ, R20, RZ, 0x33, !PT ;  /* 0x00000014ff037212 */ /* 0x005fe400078e33ff */
[----:B------:R-:W-:Y:S02]  /*b240*/  LOP3.LUT R0, RZ, R21, RZ, 0x33, !PT ;  /* 0x00000015ff007212 */ /* 0x000fe400078e33ff */
        /* <DEDUP_REMOVED lines=15> */
[----:B------:R-:W-:Y:S02]  /*b340*/  SHF.L.U32 R7, R5, 0x1, RZ ;  /* 0x0000000105077819 */ /* 0x000fe400000006ff */
[----:B------:R-:W-:Y:S01]  /*b350*/  IADD3 R0, R2, 0x14, RZ ;  /* 0x0000001402007810 */ /* 0x000fe20007ffe0ff */
[----:B------:R-:W-:Y:S01]  /*b360*/  IMAD.WIDE.U32 R8, R3, -0x33333333, RZ ;  /* 0xcccccccd03087825 */ /* 0x000fe200078e00ff */
[----:B------:R-:W-:-:S02]  /*b370*/  LEA R12, R5, UR6, 0x7 ;  /* 0x00000006050c7c11 */ /* 0x000fc4000f8e38ff */
[----:B------:R-:W-:Y:S02]  /*b380*/  LOP3.LUT R7, R7, 0x1f, R6, 0x78, !PT ;  /* 0x0000001f07077812 */ /* 0x000fe400078e7806 */
[----:B------:R-:W-:Y:S01]  /*b390*/  LOP3.LUT R14, RZ, R2, RZ, 0x33, !PT ;  /* 0x00000002ff0e7212 */ /* 0x000fe200078e33ff */
[----:B------:R-:W-:Y:S01]  /*b3a0*/  IMAD.WIDE.U32 R10, P0, R4, -0x33333334, R8 ;  /* 0xcccccccc040a7825 */ /* 0x000fe20007800008 */
[----:B------:R-:W-:Y:S02]  /*b3b0*/  VIMNMX.U32 R13, R0, 0x20, !PT ;  /* 0x00000020000d7848 */ /* 0x000fe40007fe0000 */
[----:B------:R-:W-:Y:S01]  /*b3c0*/  LEA R7, R7, R12, 0x2 ;  /* 0x0000000c07077211 */ /* 0x000fe200078e10ff */
[----:B------:R-:W-:Y:S01]  /*b3d0*/  IMAD.WIDE.U32 R8, R4, -0x33333333, RZ ;  /* 0xcccccccd04087825 */ /* 0x000fe200078e00ff */
[----:B------:R-:W-:Y:S02]  /*b3e0*/  IADD3.X R17, RZ, RZ, RZ, P0, !PT ;  /* 0x000000ffff117210 */ /* 0x000fe400007fe4ff */
[----:B------:R-:W-:-:S02]  /*b3f0*/  MOV R16, R11 ;  /* 0x0000000b00107202 */ /* 0x000fc40000000f00 */
[----:B------:R-:W-:Y:S02]  /*b400*/  IADD3 RZ, P1, R9, R10, RZ ;  /* 0x0000000a09ff7210 */ /* 0x000fe40007f3e0ff */
[----:B------:R-:W-:Y:S02]  /*b410*/  IADD3 R8, R13, R14, RZ ;  /* 0x0000000e0d087210 */ /* 0x000fe40007ffe0ff */
[C---:B------:R-:W-:Y:S01]  /*b420*/  SHF.L.U32 R12, R6.reuse, 0x7, RZ ;  /* 0x00000007060c7819 */ /* 0x040fe200000006ff */
[----:B------:R-:W-:Y:S01]  /*b430*/  IMAD.WIDE.U32.X R16, R3, -0x33333334, R16, P1 ;  /* 0xcccccccc03107825 */ /* 0x000fe200008e0410 */
[----:B------:R-:W-:Y:S02]  /*b440*/  SHF.L.U32 R13, R6, 0x1, RZ ;  /* 0x00000001060d7819 */ /* 0x000fe400000006ff */
[----:B------:R-:W-:Y:S01]  /*b450*/  ISETP.LT.U32.AND P0, PT, R20, 0x9, PT ;  /* 0x000000091400780c */ /* 0x000fe20003f01070 */
[----:B------:R-:W-:Y:S01]  /*b460*/  IMAD.WIDE.U32 R14, R8, -0x33333333, RZ ;  /* 0xcccccccd080e7825 */ /* 0x000fe200078e00ff */
[----:B------:R-:W-:-:S02]  /*b470*/  LOP3.LUT R12, R12, 0x780, RZ, 0xc0, !PT ;  /* 0x000007800c0c7812 */ /* 0x000fc400078ec0ff */
[----:B------:R-:W-:Y:S02]  /*b480*/  LOP3.LUT R11, R13, 0x1e, RZ, 0xc0, !PT ;  /* 0x0000001e0d0b7812 */ /* 0x000fe400078ec0ff */
[----:B------:R-:W-:Y:S02]  /*b490*/  IADD3 R9, R2, 0x28, RZ ;  /* 0x0000002802097810 */ /* 0x000fe40007ffe0ff */
[----:B------:R-:W-:Y:S02]  /*b4a0*/  ISETP.LT.AND.EX P0, PT, R21, RZ, PT, P0 ;  /* 0x000000ff1500720c */ /* 0x000fe40003f01300 */
[----:B------:R-:W-:Y:S02]  /*b4b0*/  SHF.R.U64 R23, R16, 0x3, R17 ;  /* 0x0000000310177819 */ /* 0x000fe40000001211 */
[----:B------:R-:W-:Y:S02]  /*b4c0*/  IADD3 R13, R12, UR6, RZ ;  /* 0x000000060c0d7c10 */ /* 0x000fe4000fffe0ff */
[----:B------:R-:W-:-:S02]  /*b4d0*/  LOP3.LUT R10, R2, R11, RZ, 0x3c, !PT ;  /* 0x0000000b020a7212 */ /* 0x000fc400078e3cff */
[-C--:B------:R-:W-:Y:S02]  /*b4e0*/  LOP3.LUT R12, R0, R11.reuse, RZ, 0x3c, !PT ;  /* 0x0000000b000c7212 */ /* 0x080fe400078e3cff */
[----:B------:R-:W-:Y:S02]  /*b4f0*/  LEA.HI R24, R15, 0x1, RZ, 0x1c ;  /* 0x000000010f187811 */ /* 0x000fe400078fe0ff */
[----:B------:R-:W-:Y:S02]  /*b500*/  LOP3.LUT R18, R9, R11, RZ, 0x3c, !PT ;  /* 0x0000000b09127212 */ /* 0x000fe400078e3cff */
[----:B------:R-:W-:Y:S02]  /*b510*/  SEL R14, R20, 0x9, P0 ;  /* 0x00000009140e7807 */ /* 0x000fe40000000000 */
[----:B------:R-:W-:Y:S02]  /*b520*/  SEL R15, R21, RZ, P0 ;  /* 0x000000ff150f7207 */ /* 0x000fe40000000000 */
[----:B------:R-:W-:-:S02]  /*b530*/  IADD3 R20, P0, R5, 0xa, RZ ;  /* 0x0000000a05147810 */ /* 0x000fc40007f1e0ff */
[C---:B------:R-:W-:Y:S02]  /*b540*/  IADD3 R19, P1, R5.reuse, 0x14, RZ ;  /* 0x0000001405137810 */ /* 0x040fe40007f3e0ff */
[----:B------:R-:W-:Y:S02]  /*b550*/  IADD3 R39, P2, R5, 0x1e, RZ ;  /* 0x0000001e05277810 */ /* 0x000fe40007f5e0ff */
[----:B------:R-:W-:Y:S02]  /*b560*/  IADD3 R23, R23, 0x1, RZ ;  /* 0x0000000117177810 */ /* 0x000fe40007ffe0ff */
[-C--:B------:R-:W-:Y:S02]  /*b570*/  LEA R10, R10, R13.reuse, 0x2 ;  /* 0x0000000d0a0a7211 */ /* 0x080fe400078e10ff */
[-C--:B------:R-:W-:Y:S02]  /*b580*/  LEA R12, R12, R13.reuse, 0x2 ;  /* 0x0000000d0c0c7211 */ /* 0x080fe400078e10ff */
        /* <DEDUP_REMOVED lines=11> */
.L_x_1477:
        /* <DEDUP_REMOVED lines=42> */
.L_x_1464:
[----:B------:R-:W-:Y:S05]  /*b8e0*/  BSYNC B1 ;  /* 0x0000000000017941 */ /* 0x000fea0003800000 */
.L_x_1463:
        /* <DEDUP_REMOVED lines=18> */
.L_x_1467:
        /* <DEDUP_REMOVED lines=55> */
.L_x_1466:
[----:B------:R-:W-:Y:S05]  /*bd80*/  BSYNC B1 ;  /* 0x0000000000017941 */ /* 0x000fea0003800000 */
.L_x_1465:
        /* <DEDUP_REMOVED lines=35> */
.L_x_1469:
[----:B------:R-:W-:Y:S05]  /*bfc0*/  BSYNC B1 ;  /* 0x0000000000017941 */ /* 0x000fea0003800000 */
.L_x_1468:
        /* <DEDUP_REMOVED lines=15> */
.L_x_1462:
[----:B------:R-:W-:Y:S05]  /*c0c0*/  BSYNC B0 ;  /* 0x0000000000007941 */ /* 0x000fea0003800000 */
.L_x_1461:
        /* <DEDUP_REMOVED lines=22> */
[----:B--2---:R-:W2:Y:S01]  /*c230*/  SHFL.BFLY PT, R27, R26, 0x8, 0x101f ;  /* 0x0d101f001a1b7f89 */ /* 0x004ea200000e0000 */
[----:B------:R-:W-:-:S02]  /*c240*/  MOV R35, 0xffff ;  /* 0x0000ffff00237802 */ /* 0x000fc40000000f00 */
        /* <DEDUP_REMOVED lines=15> */
.L_x_1486:
        /* <DEDUP_REMOVED lines=20> */
[----:B------:R-:W-:Y:S02]  /*c480*/  MOV R36, 0xffff ;  /* 0x0000ffff00247802 */ /* 0x000fe40000000f00 */
[----:B------:R-:W-:Y:S02]  /*c490*/  MOV R35, 0xffff ;  /* 0x0000ffff00237802 */ /* 0x000fe40000000f00 */
[----:B------:R-:W-:Y:S01]  /*c4a0*/  MOV R37, 0xffff ;  /* 0x0000ffff00257802 */ /* 0x000fe20000000f00 */
[----:B---3--:R-:W3:Y:S01]  /*c4b0*/  SHFL.BFLY PT, R32, R25, 0x8, 0x101f ;  /* 0x0d101f0019207f89 */ /* 0x008ee200000e0000 */
[----:B------:R-:W-:Y:S02]  /*c4c0*/  MOV R42, 0xffff ;  /* 0x0000ffff002a7802 */ /* 0x000fe40000000f00 */
[----:B------:R-:W-:Y:S01]  /*c4d0*/  MOV R44, 0xffff ;  /* 0x0000ffff002c7802 */ /* 0x000fe20000000f00 */
[----:B--2---:R-:W2:Y:S01]  /*c4e0*/  SHFL.BFLY PT, R31, R30, 0x8, 0x101f ;  /* 0x0d101f001e1f7f89 */ /* 0x004ea200000e0000 */
[----:B------:R-:W-:-:S02]  /*c4f0*/  MOV R41, 0xffff ;  /* 0x0000ffff00297802 */ /* 0x000fc40000000f00 */
        /* <DEDUP_REMOVED lines=15> */
.L_x_1496:
        /* <DEDUP_REMOVED lines=15> */
[----:B------:R-:W-:Y:S02]  /*c6e0*/  MOV R36, 0xffff ;  /* 0x0000ffff00247802 */ /* 0x000fe40000000f00 */
[----:B------:R-:W-:Y:S02]  /*c6f0*/  MOV R35, 0xffff ;  /* 0x0000ffff00237802 */ /* 0x000fe40000000f00 */
[----:B------:R-:W-:Y:S01]  /*c700*/  MOV R37, 0xffff ;  /* 0x0000ffff00257802 */ /* 0x000fe20000000f00 */
[----:B----4-:R-:W4:Y:S01]  /*c710*/  SHFL.BFLY PT, R32, R25, 0x8, 0x101f ;  /* 0x0d101f0019207f89 */ /* 0x010f2200000e0000 */
[----:B------:R-:W-:Y:S02]  /*c720*/  MOV R42, 0xffff ;  /* 0x0000ffff002a7802 */ /* 0x000fe40000000f00 */
[----:B------:R-:W-:Y:S01]  /*c730*/  MOV R44, 0xffff ;  /* 0x0000ffff002c7802 */ /* 0x000fe20000000f00 */
[----:B---3--:R-:W3:Y:S01]  /*c740*/  SHFL.BFLY PT, R31, R30, 0x8, 0x101f ;  /* 0x0d101f001e1f7f89 */ /* 0x008ee200000e0000 */
[----:B------:R-:W-:-:S02]  /*c750*/  MOV R41, 0xffff ;  /* 0x0000ffff00297802 */ /* 0x000fc40000000f00 */
[----:B------:R-:W-:Y:S01]  /*c760*/  MOV R43, 0xffff ;  /* 0x0000ffff002b7802 */ /* 0x000fe20000000f00 */
[----:B----4-:R-:W-:Y:S01]  /*c770*/  FADD.FTZ R32, R32, R25 ;  /* 0x0000001920207221 */ /* 0x010fe20000010000 */
[----:B---3--:R-:W-:-:S04]  /*c780*/  FADD.FTZ R31, R31, R30 ;  /* 0x0000001e1f1f7221 */ /* 0x008fc80000010000 */
[----:B------:R-:W3:Y:S01]  /*c790*/  SHFL.BFLY PT, R33, R32, 0x4, 0x101f ;  /* 0x0c901f0020217f89 */ /* 0x000ee200000e0000 */
[----:B------:R-:W-:-:S03]  /*c7a0*/  MOV R30, 0xffff ;  /* 0x0000ffff001e7802 */ /* 0x000fc60000000f00 */
        /* <DEDUP_REMOVED lines=10> */
.L_x_1506:
[----:B0-----:R-:W-:Y:S01]  /*c850*/  FADD.FTZ R30, R25, R30 ;  /* 0x0000001e191e7221 */ /* 0x001fe20000010000 */
[----:B------:R-:W-:-:S04]  /*c860*/  @!P2 F2FP.BF16.F32.PACK_AB R25, RZ, R35 ;  /* 0x00000023ff19a23e */ /* 0x000fc800000010ff */
[----:B------:R-:W-:Y:S02]  /*c870*/  PRMT R31, R25, 0x7610, R31 ;  /* 0x00007610191f7816 */ /* 0x000fe4000000001f */
[----:B------:R-:W-:Y:S02]  /*c880*/  @!P2 F2FP.BF16.F32.PACK_AB R30, RZ, R30 ;  /* 0x0000001eff1ea23e */ /* 0x000fe400000010ff */
[----:B------:R-:W-:Y:S01]  /*c890*/  MOV R25, R18 ;  /* 0x0000001200197202 */ /* 0x000fe20000000f00 */
[----:B------:R3:W-:Y:S04]  /*c8a0*/  @!P2 STG.E.U16 desc[UR18][R26.64+0x50], R31 ;  /* 0x0000501f1a00a986 */ /* 0x0007e8000c101512 */
[----:B------:R3:W-:Y:S02]  /*c8b0*/  @!P2 STG.E.U16 desc[UR18][R28.64+0x50], R30 ;  /* 0x0000501e1c00a986 */ /* 0x0007e4000c101512 */
.L_x_1472:
[----:B------:R-:W-:Y:S05]  /*c8c0*/  BSYNC B0 ;  /* 0x0000000000007941 */ /* 0x000fea0003800000 */
.L_x_1471:
        /* <DEDUP_REMOVED lines=18> */
[----:B------:R-:W-:Y:S02]  /*c9f0*/  @!P0 LOP3.LUT R30, R30, R11, RZ, 0x3c, !PT ;  /* 0x0000000b1e1e8212 */ /* 0x000fe400078e3cff */
[----:B------:R-:W-:Y:S02]  /*ca00*/  @!P0 LEA R28, R28, R29, 0x2 ;  /* 0x0000001d1c1c8211 */ /* 0x000fe400078e10ff */
[----:B------:R-:W-:Y:S02]  /*ca10*/  @!P0 LEA R30, R30, R31, 0x2 ;  /* 0x0000001f1e1e8211 */ /* 0x000fe400078e10ff */
[----:B------:R-:W-:Y:S01]  /*ca20*/  @!P0 IADD3 R46, R25, 0x3c, RZ ;  /* 0x0000003c192e8810 */ /* 0x000fe20007ffe0ff */
        /* <DEDUP_REMOVED lines=22> */
[----:B----4-:R-:W-:Y:S02]  /*cb90*/  @!P0 MOV R35, R33 ;  /* 0x0000002100238202 */ /* 0x010fe40000000f00 */
[----:B------:R-:W-:Y:S01]  /*cba0*/  MOV R33, 0xffff ;  /* 0x0000ffff00217802 */ /* 0x000fe20000000f00 */
[----:B------:R-:W2:Y:S01]  /*cbb0*/  SHFL.BFLY PT, R44, R41, 0x8, 0x101f ;  /* 0x0d101f00292c7f89 */ /* 0x000ea200000e0000 */
[----:B0-----:R-:W-:Y:S01]  /*cbc0*/  @!P0 MOV R34, R32 ;  /* 0x0000002000228202 */ /* 0x001fe20000000f00 */
[----:B---3--:R-:W-:Y:S01]  /*cbd0*/  FADD.FTZ R28, R28, R27 ;  /* 0x0000001b1c1c7221 */ /* 0x008fe20000010000 */
[----:B------:R-:W-:-:S02]  /*cbe0*/  MOV R32, 0xffff ;  /* 0x0000ffff00207802 */ /* 0x000fc40000000f00 */
[----:B------:R-:W-:Y:S01]  /*cbf0*/  @!P0 MOV R42, R43 ;  /* 0x0000002b002a8202 */ /* 0x000fe20000000f00 */
[----:B------:R-:W0:Y:S01]  /*cc00*/  SHFL.BFLY PT, R37, R34, 0x8, 0x101f ;  /* 0x0d101f0022257f89 */ /* 0x000e2200000e0000 */
[----:B------:R-:W-:-:S03]  /*cc10*/  @!P0 MOV R46, R48 ;  /* 0x00000030002e8202 */ /* 0x000fc60000000f00 */
        /* <DEDUP_REMOVED lines=32> */
[----:B------:R-:W-:Y:S02]  /*ce20*/  MOV R43, 0xffff ;  /* 0x0000ffff002b7802 */ /* 0x000fe40000000f00 */
        /* <DEDUP_REMOVED lines=22> */
[----:B------:R-:W-:Y:S02]  /*cf90*/  MOV R43, 0xffff ;  /* 0x0000ffff002b7802 */ /* 0x000fe40000000f00 */
        /* <DEDUP_REMOVED lines=36> */
.L_x_1540:
[----:B-12---:R-:W-:Y:S01]  /*d1e0*/  FADD.FTZ R30, R46, R25 ;  /* 0x000000192e1e7221 */ /* 0x006fe20000010000 */
[----:B------:R-:W-:-:S04]  /*d1f0*/  @!P0 F2FP.BF16.F32.PACK_AB R25, RZ, R34 ;  /* 0x00000022ff19823e */ /* 0x000fc800000010ff */
[----:B------:R-:W-:Y:S01]  /*d200*/  @!P0 F2FP.BF16.F32.PACK_AB R30, RZ, R30 ;  /* 0x0000001eff1e823e */ /* 0x000fe200000010ff */
[----:B------:R4:W-:Y:S04]  /*d210*/  @!P0 STG.E.U16 desc[UR18][R26.64+0x78], R25 ;  /* 0x000078191a008986 */ /* 0x0009e8000c101512 */
[----:B------:R4:W-:Y:S02]  /*d220*/  @!P0 STG.E.U16 desc[UR18][R28.64+0x78], R30 ;  /* 0x0000781e1c008986 */ /* 0x0009e4000c101512 */
.L_x_1470:
[----:B------:R-:W-:Y:S05]  /*d230*/  WARPSYNC.ALL ;  /* 0x0000000000007948 */ /* 0x000fea0003800000 */
[----:B------:R-:W-:Y:S01]  /*d240*/  IADD3 R22, R22, 0x480, RZ ;  /* 0x0000048016167810 */ /* 0x000fe20007ffe0ff */
[----:B------:R-:W-:Y:S03]  /*d250*/  BAR.SYNC.DEFER_BLOCKING 0x0 ;  /* 0x0000000000007b1d */ /* 0x000fe60000010000 */
[----:B------:R-:W-:-:S13]  /*d260*/  ISETP.GE.AND P0, PT, R22, UR14, PT ;  /* 0x0000000e16007c0c */ /* 0x000fda000bf06270 */
[----:B------:R-:W-:Y:S05]  /*d270*/  @!P0 BRA `(.L_x_1477) ;  /* 0xffffffe000f08947 */ /* 0x000fea000383ffff */
[----:B------:R-:W-:Y:S05]  /*d280*/  EXIT ;  /* 0x000000000000794d */ /* 0x000fea0003800000 */
.L_x_1473:
[----:B-1----:R-:W-:Y:S02]  /*d290*/  MOV R52, R25 ;  /* 0x0000001900347202 */ /* 0x002fe40000000f00 */
[----:B------:R-:W-:Y:S02]  /*d2a0*/  MOV R53, 0x8 ;  /* 0x0000000800357802 */ /* 0x000fe40000000f00 */
[----:B------:R-:W-:Y:S02]  /*d2b0*/  MOV R54, 0x101f ;  /* 0x0000101f00367802 */ /* 0x000fe40000000f00 */
[----:B------:R-:W-:-:S07]  /*d2c0*/  MOV R51, 0xffff ;  /* 0x0000ffff00337802 */ /* 0x000fce0000000f00 */
[----:B0-2---:R-:W-:Y:S05]  /*d2d0*/  WARPSYNC.COLLECTIVE R51, `(.L_x_1478) ;  /* 0x0000000033087348 */ /* 0x005fea0003c00000 */
[----:B------:R1:W3:Y:S02]  /*d2e0*/  SHFL.BFLY P3, R49, R52, R53, R54 ;  /* 0x0c00003534317389 */ /* 0x0002e40000060036 */
[----:B0123--:R-:W-:Y:S01]  /*d2f0*/  ENDCOLLECTIVE ;  /* 0x000000000000791b */ /* 0x00ffe20003800000 */
.L_x_1478:
[----:B------:R-:W-:Y:S02]  /*d300*/  MOV R52, R26 ;  /* 0x0000001a00347202 */ /* 0x000fe40000000f00 */
[----:B------:R-:W-:-:S07]  /*d310*/  MOV R28, R49 ;  /* 0x00000031001c7202 */ /* 0x000fce0000000f00 */
[----:B------:R-:W-:Y:S05]  /*d320*/  WARPSYNC.COLLECTIVE R51, `(.L_x_1479) ;  /* 0x0000000033087348 */ /* 0x000fea0003c00000 */
[----:B------:R0:W1:Y:S02]  /*d330*/  SHFL.BFLY P3, R49, R52, R53, R54 ;  /* 0x0c00003534317389 */ /* 0x0000640000060036 */
[----:B01----:R-:W-:Y:S01]  /*d340*/  ENDCOLLECTIVE ;  /* 0x000000000000791b */ /* 0x003fe20003800000 */
.L_x_1479:
[----:B------:R-:W-:-:S05]  /*d350*/  FADD.FTZ R28, R28, R25 ;  /* 0x000000191c1c7221 */ /* 0x000fca0000010000 */
[----:B------:R-:W-:Y:S02]  /*d360*/  MOV R52, R28 ;  /* 0x0000001c00347202 */ /* 0x000fe40000000f00 */
[----:B------:R-:W-:Y:S02]  /*d370*/  MOV R53, 0x4 ;  /* 0x0000000400357802 */ /* 0x000fe40000000f00 */
[----:B------:R-:W-:-:S07]  /*d380*/  MOV R27, R49 ;  /* 0x00000031001b7202 */ /* 0x000fce0000000f00 */
[----:B------:R-:W-:Y:S05]  /*d390*/  WARPSYNC.COLLECTIVE R51, `(.L_x_1480) ;  /* 0x0000000033087348 */ /* 0x000fea0003c00000 */
[----:B------:R0:W1:Y:S02]  /*d3a0*/  SHFL.BFLY P3, R49, R52, R53, R54 ;  /* 0x0c00003534317389 */ /* 0x0000640000060036 */
[----:B01----:R-:W-:Y:S01]  /*d3b0*/  ENDCOLLECTIVE ;  /* 0x000000000000791b */ /* 0x003fe20003800000 */
.L_x_1480:
[----:B------:R-:W-:-:S05]  /*d3c0*/  FADD.FTZ R27, R27, R26 ;  /* 0x0000001a1b1b7221 */ /* 0x000fca0000010000 */
[----:B------:R-:W-:Y:S02]  /*d3d0*/  MOV R52, R27 ;  /* 0x0000001b00347202 */ /* 0x000fe40000000f00 */
[----:B------:R-:W-:-:S07]  /*d3e0*/  MOV R29, R49 ;  /* 0x00000031001d7202 */ /* 0x000fce0000000f00 */
[----:B------:R-:W-:Y:S05]  /*d3f0*/  WARPSYNC.COLLECTIVE R51, `(.L_x_1481) ;  /* 0x0000000033087348 */ /* 0x000fea0003c00000 */
[----:B------:R0:W1:Y:S02]  /*d400*/  SHFL.BFLY P3, R49, R52, R53, R54 ;  /* 0x0c00003534317389 */ /* 0x0000640000060036 */
[----:B01----:R-:W-:Y:S01]  /*d410*/  ENDCOLLECTIVE ;  /* 0x000000000000791b */ /* 0x003fe20003800000 */
.L_x_1481:
[----:B------:R-:W-:-:S05]  /*d420*/  FADD.FTZ R29, R28, R29 ;  /* 0x0000001d1c1d7221 */ /* 0x000fca0000010000 */
[----:B------:R-:W-:Y:S02]  /*d430*/  MOV R52, R29 ;  /* 0x0000001d00347202 */ /* 0x000fe40000000f00 */
[----:B------:R-:W-:Y:S02]  /*d440*/  MOV R53, 0x2 ;  /* 0x0000000200357802 */ /* 0x000fe40000000f00 */
[----:B------:R-:W-:-:S07]  /*d450*/  MOV R30, R49 ;  /* 0x00000031001e7202 */ /* 0x000fce0000000f00 */
[----:B------:R-:W-:Y:S05]  /*d460*/  WARPSYNC.COLLECTIVE R51, `(.L_x_1482) ;  /* 0x0000000033087348 */ /* 0x000fea0003c00000 */
[----:B------:R0:W1:Y:S02]  /*d470*/  SHFL.BFLY P3, R49, R52, R53, R54 ;  /* 0x0c00003534317389 */ /* 0x0000640000060036 */
[----:B01----:R-:W-:Y:S01]  /*d480*/  ENDCOLLECTIVE ;  /* 0x000000000000791b */ /* 0x003fe20003800000 */
.L_x_1482:
[----:B------:R-:W-:-:S05]  /*d490*/  FADD.FTZ R30, R27, R30 ;  /* 0x0000001e1b1e7221 */ /* 0x000fca0000010000 */
[----:B------:R-:W-:Y:S02]  /*d4a0*/  MOV R52, R30 ;  /* 0x0000001e00347202 */ /* 0x000fe40000000f00 */
[----:B------:R-:W-:-:S07]  /*d4b0*/  MOV R32, R49 ;  /* 0x0000003100207202 */ /* 0x000fce0000000f00 */
[----:B------:R-:W-:Y:S05]  /*d4c0*/  WARPSYNC.COLLECTIVE R51, `(.L_x_1483) ;  /* 0x0000000033087348 */ /* 0x000fea0003c00000 */
[----:B------:R0:W1:Y:S02]  /*d4d0*/  SHFL.BFLY P3, R49, R52, R53, R54 ;  /* 0x0c00003534317389 */ /* 0x0000640000060036 */
[----:B01----:R-:W-:Y:S01]  /*d4e0*/  ENDCOLLECTIVE ;  /* 0x000000000000791b */ /* 0x003fe20003800000 */
.L_x_1483:
[----:B------:R-:W-:-:S05]  /*d4f0*/  FADD.FTZ R32, R29, R32 ;  /* 0x000000201d207221 */ /* 0x000fca0000010000 */
[----:B------:R-:W-:Y:S02]  /*d500*/  MOV R52, R32 ;  /* 0x0000002000347202 */ /* 0x000fe40000000f00 */
[----:B------:R-:W-:Y:S02]  /*d510*/  MOV R53, 0x1 ;  /* 0x0000000100357802 */ /* 0x000fe40000000f00 */
[----:B------:R-:W-:-:S07]  /*d520*/  MOV R25, R49 ;  /* 0x0000003100197202 */ /* 0x000fce0000000f00 */
[----:B------:R-:W-:Y:S05]  /*d530*/  WARPSYNC.COLLECTIVE R51, `(.L_x_1484) ;  /* 0x0000000033087348 */ /* 0x000fea0003c00000 */
[----:B------:R0:W1:Y:S02]  /*d540*/  SHFL.BFLY P3, R49, R52, R53, R54 ;  /* 0x0c00003534317389 */ /* 0x0000640000060036 */
[----:B01----:R-:W-:Y:S01]  /*d550*/  ENDCOLLECTIVE ;  /* 0x000000000000791b */ /* 0x003fe20003800000 */
.L_x_1484:
[----:B------:R-:W-:-:S05]  /*d560*/  FADD.FTZ R25, R30, R25 ;  /* 0x000000191e197221 */ /* 0x000fca0000010000 */
[----:B------:R-:W-:Y:S02]  /*d570*/  MOV R52, R25 ;  /* 0x0000001900347202 */ /* 0x000fe40000000f00 */
[----:B------:R-:W-:-:S07]  /*d580*/  MOV R31, R49 ;  /* 0x00000031001f7202 */ /* 0x000fce0000000f00 */
[----:B------:R-:W-:Y:S05]  /*d590*/  WARPSYNC.COLLECTIVE R51, `(.L_x_1485) ;  /* 0x0000000033087348 */ /* 0x000fea0003c00000 */
[----:B------:R0:W1:Y:S02]  /*d5a0*/  SHFL.BFLY P3, R49, R52, R53, R54 ;  /* 0x0c00003534317389 */ /* 0x0000640000060036 */
[----:B01----:R-:W-:Y:S01]  /*d5b0*/  ENDCOLLECTIVE ;  /* 0x000000000000791b */ /* 0x003fe20003800000 */
.L_x_1485:
[----:B------:R-:W-:Y:S01]  /*d5c0*/  FADD.FTZ R31, R32, R31 ;  /* 0x0000001f201f7221 */ /* 0x000fe20000010000 */
[----:B------:R-:W-:Y:S01]  /*d5d0*/  MOV R34, R49 ;  /* 0x0000003100227202 */ /* 0x000fe20000000f00 */
[----:B------:R-:W-:Y:S06]  /*d5e0*/  BRA `(.L_x_1486) ;  /* 0xffffffec00547947 */ /* 0x000fec000383ffff */
.L_x_1474:
[----:B------:R-:W-:Y:S01]  /*d5f0*/  BSSY B1, `(.L_x_1487) ;  /* 0x0000008000017945 */ /* 0x000fe20003800000 */
[----:B---3--:R-:W-:Y:S02]  /*d600*/  MOV R52, R25 ;  /* 0x0000001900347202 */ /* 0x008fe40000000f00 */
[----:B------:R-:W-:Y:S02]  /*d610*/  MOV R53, 0x8 ;  /* 0x0000000800357802 */ /* 0x000fe40000000f00 */
[----:B------:R-:W-:Y:S02]  /*d620*/  MOV R54, 0x101f ;  /* 0x0000101f00367802 */ /* 0x000fe40000000f00 */
[----:B------:R-:W-:-:S07]  /*d630*/  MOV R51, 0xffff ;  /* 0x0000ffff00337802 */ /* 0x000fce0000000f00 */
[----:B012---:R-:W-:Y:S05]  /*d640*/  WARPSYNC.COLLECTIVE R51, `(.L_x_1488) ;  /* 0x0000000033087348 */ /* 0x007fea0003c00000 */
[----:B------:R3:W4:Y:S02]  /*d650*/  SHFL.BFLY P3, R49, R52, R53, R54 ;  /* 0x0c00003534317389 */ /* 0x0007240000060036 */
[----:B01234-:R-:W-:Y:S01]  /*d660*/  ENDCOLLECTIVE ;  /* 0x000000000000791b */ /* 0x01ffe20003800000 */
.L_x_1488:
[----:B------:R-:W-:Y:S05]  /*d670*/  BSYNC B1 ;  /* 0x0000000000017941 */ /* 0x000fea0003800000 */
.L_x_1487:
        /* <DEDUP_REMOVED lines=8> */
.L_x_1489:
[----:B------:R-:W-:Y:S01]  /*d700*/  FADD.FTZ R32, R32, R25 ;  /* 0x0000001920207221 */ /* 0x000fe20000010000 */
[----:B------:R-:W-:-:S04]  /*d710*/  HFMA2.MMA R53, -RZ, RZ, 0, 2.384185791015625e-07 ;  /* 0x00000004ff357435 */ /* 0x000fc800000001ff */
[----:B------:R-:W-:Y:S02]  /*d720*/  MOV R52, R32 ;  /* 0x0000002000347202 */ /* 0x000fe40000000f00 */
[----:B------:R-:W-:-:S07]  /*d730*/  MOV R31, R49 ;  /* 0x00000031001f7202 */ /* 0x000fce0000000f00 */
[----:B------:R-:W-:Y:S05]  /*d740*/  WARPSYNC.COLLECTIVE R51, `(.L_x_1490) ;  /* 0x0000000033087348 */ /* 0x000fea0003c00000 */
[----:B------:R0:W1:Y:S02]  /*d750*/  SHFL.BFLY P3, R49, R52, R53, R54 ;  /* 0x0c00003534317389 */ /* 0x0000640000060036 */
[----:B01----:R-:W-:Y:S01]  /*d760*/  ENDCOLLECTIVE ;  /* 0x000000000000791b */ /* 0x003fe20003800000 */
.L_x_1490:
[----:B------:R-:W-:-:S05]  /*d770*/  FADD.FTZ R31, R31, R30 ;  /* 0x0000001e1f1f7221 */ /* 0x000fca0000010000 */
[----:B------:R-:W-:Y:S02]  /*d780*/  MOV R52, R31 ;  /* 0x0000001f00347202 */ /* 0x000fe40000000f00 */
[----:B------:R-:W-:-:S07]  /*d790*/  MOV R33, R49 ;  /* 0x0000003100217202 */ /* 0x000fce0000000f00 */
[----:B------:R-:W-:Y:S05]  /*d7a0*/  WARPSYNC.COLLECTIVE R51, `(.L_x_1491) ;  /* 0x0000000033087348 */ /* 0x000fea0003c00000 */
[----:B------:R0:W1:Y:S02]  /*d7b0*/  SHFL.BFLY P3, R49, R52, R53, R54 ;  /* 0x0c00003534317389 */ /* 0x0000640000060036 */
[----:B01----:R-:W-:Y:S01]  /*d7c0*/  ENDCOLLECTIVE ;  /* 0x000000000000791b */ /* 0x003fe20003800000 */
.L_x_1491:
[----:B------:R-:W-:Y:S01]  /*d7d0*/  FADD.FTZ R33, R32, R33 ;  /* 0x0000002120217221 */ /* 0x000fe20000010000 */
[----:B------:R-:W-:-:S04]  /*d7e0*/  HFMA2.MMA R53, -RZ, RZ, 0, 1.1920928955078125e-07 ;  /* 0x00000002ff357435 */ /* 0x000fc800000001ff */
[----:B------:R-:W-:Y:S02]  /*d7f0*/  MOV R52, R33 ;  /* 0x0000002100347202 */ /* 0x000fe40000000f00 */
[----:B------:R-:W-:-:S07]  /*d800*/  MOV R34, R49 ;  /* 0x0000003100227202 */ /* 0x000fce0000000f00 */
[----:B------:R-:W-:Y:S05]  /*d810*/  WARPSYNC.COLLECTIVE R51, `(.L_x_1492) ;  /* 0x0000000033087348 */ /* 0x000fea0003c00000 */
[----:B------:R0:W1:Y:S02]  /*d820*/  SHFL.BFLY P3, R49, R52, R53, R54 ;  /* 0x0c00003534317389 */ /* 0x0000640000060036 */
[----:B01----:R-:W-:Y:S01]  /*d830*/  ENDCOLLECTIVE ;  /* 0x000000000000791b */ /* 0x003fe20003800000 */
.L_x_1492:
[----:B------:R-:W-:-:S05]  /*d840*/  FADD.FTZ R34, R31, R34 ;  /* 0x000000221f227221 */ /* 0x000fca0000010000 */
[----:B------:R-:W-:Y:S02]  /*d850*/  MOV R52, R34 ;  /* 0x0000002200347202 */ /* 0x000fe40000000f00 */
[----:B------:R-:W-:-:S07]  /*d860*/  MOV R36, R49 ;  /* 0x0000003100247202 */ /* 0x000fce0000000f00 */
[----:B------:R-:W-:Y:S05]  /*d870*/  WARPSYNC.COLLECTIVE R51, `(.L_x_1493) ;  /* 0x0000000033087348 */ /* 0x000fea0003c00000 */
[----:B------:R0:W1:Y:S02]  /*d880*/  SHFL.BFLY P3, R49, R52, R53, R54 ;  /* 0x0c00003534317389 */ /* 0x0000640000060036 */
[----:B01----:R-:W-:Y:S01]  /*d890*/  ENDCOLLECTIVE ;  /* 0x000000000000791b */ /* 0x003fe20003800000 */
.L_x_1493:
[----:B------:R-:W-:Y:S01]  /*d8a0*/  FADD.FTZ R36, R33, R36 ;  /* 0x0000002421247221 */ /* 0x000fe20000010000 */
[----:B------:R-:W-:-:S04]  /*d8b0*/  HFMA2.MMA R53, -RZ, RZ, 0, 5.9604644775390625e-08 ;  /* 0x00000001ff357435 */ /* 0x000fc800000001ff */
[----:B------:R-:W-:Y:S02]  /*d8c0*/  MOV R52, R36 ;  /* 0x0000002400347202 */ /* 0x000fe40000000f00 */
[----:B------:R-:W-:-:S07]  /*d8d0*/  MOV R25, R49 ;  /* 0x0000003100197202 */ /* 0x000fce0000000f00 */
[----:B------:R-:W-:Y:S05]  /*d8e0*/  WARPSYNC.COLLECTIVE R51, `(.L_x_1494) ;  /* 0x0000000033087348 */ /* 0x000fea0003c00000 */
[----:B------:R0:W1:Y:S02]  /*d8f0*/  SHFL.BFLY P3, R49, R52, R53, R54 ;  /* 0x0c00003534317389 */ /* 0x0000640000060036 */
[----:B01----:R-:W-:Y:S01]  /*d900*/  ENDCOLLECTIVE ;  /* 0x000000000000791b */ /* 0x003fe20003800000 */
.L_x_1494:
[----:B------:R-:W-:-:S05]  /*d910*/  FADD.FTZ R25, R34, R25 ;  /* 0x0000001922197221 */ /* 0x000fca0000010000 */
[----:B------:R-:W-:Y:S02]  /*d920*/  MOV R52, R25 ;  /* 0x0000001900347202 */ /* 0x000fe40000000f00 */
[----:B------:R-:W-:-:S07]  /*d930*/  MOV R35, R49 ;  /* 0x0000003100237202 */ /* 0x000fce0000000f00 */
[----:B------:R-:W-:Y:S05]  /*d940*/  WARPSYNC.COLLECTIVE R51, `(.L_x_1495) ;  /* 0x0000000033087348 */ /* 0x000fea0003c00000 */
[----:B------:R0:W1:Y:S02]  /*d950*/  SHFL.BFLY P3, R49, R52, R53, R54 ;  /* 0x0c00003534317389 */ /* 0x0000640000060036 */
[----:B01----:R-:W-:Y:S01]  /*d960*/  ENDCOLLECTIVE ;  /* 0x000000000000791b */ /* 0x003fe20003800000 */
.L_x_1495:
[----:B------:R-:W-:Y:S01]  /*d970*/  FADD.FTZ R35, R36, R35 ;  /* 0x0000002324237221 */ /* 0x000fe20000010000 */
[----:B------:R-:W-:Y:S01]  /*d980*/  MOV R30, R49 ;  /* 0x00000031001e7202 */ /* 0x000fe20000000f00 */
[----:B------:R-:W-:Y:S06]  /*d990*/  BRA `(.L_x_1496) ;  /* 0xffffffec00147947 */ /* 0x000fec000383ffff */
.L_x_1475:
[----:B------:R-:W-:Y:S01]  /*d9a0*/  BSSY B1, `(.L_x_1497) ;  /* 0x0000008000017945 */ /* 0x000fe20003800000 */
[----:B----4-:R-:W-:Y:S02]  /*d9b0*/  MOV R52, R25 ;  /* 0x0000001900347202 */ /* 0x010fe40000000f00 */
[----:B------:R-:W-:Y:S02]  /*d9c0*/  MOV R53, 0x8 ;  /* 0x0000000800357802 */ /* 0x000fe40000000f00 */
[----:B------:R-:W-:Y:S02]  /*d9d0*/  MOV R54, 0x101f ;  /* 0x0000101f00367802 */ /* 0x000fe40000000f00 */
[----:B------:R-:W-:-:S07]  /*d9e0*/  MOV R51, 0xffff ;  /* 0x0000ffff00337802 */ /* 0x000fce0000000f00 */
[----:B0123--:R-:W-:Y:S05]  /*d9f0*/  WARPSYNC.COLLECTIVE R51, `(.L_x_1498) ;  /* 0x0000000033087348 */ /* 0x00ffea0003c00000 */
[----:B------:R4:W0:Y:S02]  /*da00*/  SHFL.BFLY P3, R49, R52, R53, R54 ;  /* 0x0c00003534317389 */ /* 0x0008240000060036 */
[----:B01234-:R-:W-:Y:S01]  /*da10*/  ENDCOLLECTIVE ;  /* 0x000000000000791b */ /* 0x01ffe20003800000 */
.L_x_1498:
[----:B------:R-:W-:Y:S05]  /*da20*/  BSYNC B1 ;  /* 0x0000000000017941 */ /* 0x000fea0003800000 */
.L_x_1497:
        /* <DEDUP_REMOVED lines=8> */
.L_x_1499:
[----:B------:R-:W-:Y:S01]  /*dab0*/  FADD.FTZ R32, R32, R25 ;  /* 0x0000001920207221 */ /* 0x000fe20000010000 */
[----:B------:R-:W-:-:S04]  /*dac0*/  HFMA2.MMA R53, -RZ, RZ, 0, 2.384185791015625e-07 ;  /* 0x00000004ff357435 */ /* 0x000fc800000001ff */
[----:B------:R-:W-:Y:S02]  /*dad0*/  MOV R52, R32 ;  /* 0x0000002000347202 */ /* 0x000fe40000000f00 */
[----:B------:R-:W-:-:S07]  /*dae0*/  MOV R31, R49 ;  /* 0x00000031001f7202 */ /* 0x000fce0000000f00 */
[----:B------:R-:W-:Y:S05]  /*daf0*/  WARPSYNC.COLLECTIVE R51, `(.L_x_1500) ;  /* 0x0000000033087348 */ /* 0x000fea0003c00000 */
[----:B------:R0:W1:Y:S02]  /*db00*/  SHFL.BFLY P3, R49, R52, R53, R54 ;  /* 0x0c00003534317389 */ /* 0x0000640000060036 */
[----:B01----:R-:W-:Y:S01]  /*db10*/  ENDCOLLECTIVE ;  /* 0x000000000000791b */ /* 0x003fe20003800000 */
.L_x_1500:
[----:B------:R-:W-:-:S05]  /*db20*/  FADD.FTZ R31, R31, R30 ;  /* 0x0000001e1f1f7221 */ /* 0x000fca0000010000 */
[----:B------:R-:W-:Y:S02]  /*db30*/  MOV R52, R31 ;  /* 0x0000001f00347202 */ /* 0x000fe40000000f00 */
[----:B------:R-:W-:-:S07]  /*db40*/  MOV R33, R49 ;  /* 0x0000003100217202 */ /* 0x000fce0000000f00 */
[----:B------:R-:W-:Y:S05]  /*db50*/  WARPSYNC.COLLECTIVE R51, `(.L_x_1501) ;  /* 0x0000000033087348 */ /* 0x000fea0003c00000 */
[----:B------:R0:W1:Y:S02]  /*db60*/  SHFL.BFLY P3, R49, R52, R53, R54 ;  /* 0x0c00003534317389 */ /* 0x0000640000060036 */
[----:B01----:R-:W-:Y:S01]  /*db70*/  ENDCOLLECTIVE ;  /* 0x000000000000791b */ /* 0x003fe20003800000 */
.L_x_1501:
[----:B------:R-:W-:Y:S01]  /*db80*/  FADD.FTZ R33, R32, R33 ;  /* 0x0000002120217221 */ /* 0x000fe20000010000 */
[----:B------:R-:W-:-:S04]  /*db90*/  HFMA2.MMA R53, -RZ, RZ, 0, 1.1920928955078125e-07 ;  /* 0x00000002ff357435 */ /* 0x000fc800000001ff */
[----:B------:R-:W-:Y:S02]  /*dba0*/  MOV R52, R33 ;  /* 0x0000002100347202 */ /* 0x000fe40000000f00 */
[----:B------:R-:W-:-:S07]  /*dbb0*/  MOV R34, R49 ;  /* 0x0000003100227202 */ /* 0x000fce0000000f00 */
[----:B------:R-:W-:Y:S05]  /*dbc0*/  WARPSYNC.COLLECTIVE R51, `(.L_x_1502) ;  /* 0x0000000033087348 */ /* 0x000fea0003c00000 */
[----:B------:R0:W1:Y:S02]  /*dbd0*/  SHFL.BFLY P3, R49, R52, R53, R54 ;  /* 0x0c00003534317389 */ /* 0x0000640000060036 */
[----:B01----:R-:W-:Y:S01]  /*dbe0*/  ENDCOLLECTIVE ;  /* 0x000000000000791b */ /* 0x003fe20003800000 */
.L_x_1502:
[----:B------:R-:W-:-:S05]  /*dbf0*/  FADD.FTZ R34, R31, R34 ;  /* 0x000000221f227221 */ /* 0x000fca0000010000 */
[----:B------:R-:W-:Y:S02]  /*dc00*/  MOV R52, R34 ;  /* 0x0000002200347202 */ /* 0x000fe40000000f00 */
[----:B------:R-:W-:-:S07]  /*dc10*/  MOV R36, R49 ;  /* 0x0000003100247202 */ /* 0x000fce0000000f00 */
[----:B------:R-:W-:Y:S05]  /*dc20*/  WARPSYNC.COLLECTIVE R51, `(.L_x_1503) ;  /* 0x0000000033087348 */ /* 0x000fea0003c00000 */
[----:B------:R0:W1:Y:S02]  /*dc30*/  SHFL.BFLY P3, R49, R52, R53, R54 ;  /* 0x0c00003534317389 */ /* 0x0000640000060036 */
[----:B01----:R-:W-:Y:S01]  /*dc40*/  ENDCOLLECTIVE ;  /* 0x000000000000791b */ /* 0x003fe20003800000 */
.L_x_1503:
[----:B------:R-:W-:Y:S01]  /*dc50*/  FADD.FTZ R36, R33, R36 ;  /* 0x0000002421247221 */ /* 0x000fe20000010000 */
[----:B------:R-:W-:-:S04]  /*dc60*/  HFMA2.MMA R53, -RZ, RZ, 0, 5.9604644775390625e-08 ;  /* 0x00000001ff357435 */ /* 0x000fc800000001ff */
[----:B------:R-:W-:Y:S02]  /*dc70*/  MOV R52, R36 ;  /* 0x0000002400347202 */ /* 0x000fe40000000f00 */
[----:B------:R-:W-:-:S07]  /*dc80*/  MOV R25, R49 ;  /* 0x0000003100197202 */ /* 0x000fce0000000f00 */
[----:B------:R-:W-:Y:S05]  /*dc90*/  WARPSYNC.COLLECTIVE R51, `(.L_x_1504) ;  /* 0x0000000033087348 */ /* 0x000fea0003c00000 */
[----:B------:R0:W1:Y:S02]  /*dca0*/  SHFL.BFLY P3, R49, R52, R53, R54 ;  /* 0x0c00003534317389 */ /* 0x0000640000060036 */
[----:B01----:R-:W-:Y:S01]  /*dcb0*/  ENDCOLLECTIVE ;  /* 0x000000000000791b */ /* 0x003fe20003800000 */
.L_x_1504:
[----:B------:R-:W-:-:S05]  /*dcc0*/  FADD.FTZ R25, R34, R25 ;  /* 0x0000001922197221 */ /* 0x000fca0000010000 */
[----:B------:R-:W-:Y:S02]  /*dcd0*/  MOV R52, R25 ;  /* 0x0000001900347202 */ /* 0x000fe40000000f00 */
[----:B------:R-:W-:-:S07]  /*dce0*/  MOV R35, R49 ;  /* 0x0000003100237202 */ /* 0x000fce0000000f00 */
[----:B------:R-:W-:Y:S05]  /*dcf0*/  WARPSYNC.COLLECTIVE R51, `(.L_x_1505) ;  /* 0x0000000033087348 */ /* 0x000fea0003c00000 */
[----:B------:R0:W1:Y:S02]  /*dd00*/  SHFL.BFLY P3, R49, R52, R53, R54 ;  /* 0x0c00003534317389 */ /* 0x0000640000060036 */
[----:B01----:R-:W-:Y:S01]  /*dd10*/  ENDCOLLECTIVE ;  /* 0x000000000000791b */ /* 0x003fe20003800000 */
.L_x_1505:
[----:B------:R-:W-:Y:S01]  /*dd20*/  FADD.FTZ R35, R36, R35 ;  /* 0x0000002324237221 */ /* 0x000fe20000010000 */
[----:B------:R-:W-:Y:S01]  /*dd30*/  MOV R30, R49 ;  /* 0x00000031001e7202 */ /* 0x000fe20000000f00 */
[----:B------:R-:W-:Y:S06]  /*dd40*/  BRA `(.L_x_1506) ;  /* 0xffffffe800c07947 */ /* 0x000fec000383ffff */
.L_x_1476:
[----:B------:R-:W-:Y:S01]  /*dd50*/  HFMA2.MMA R53, -RZ, RZ, 0, 4.76837158203125e-07 ;  /* 0x00000008ff357435 */ /* 0x000fe200000001ff */
[----:B------:R-:W-:Y:S01]  /*dd60*/  BSSY B0, `(.L_x_1507) ;  /* 0x0000007000007945 */ /* 0x000fe20003800000 */
[----:B--2---:R-:W-:Y:S02]  /*dd70*/  MOV R52, R26 ;  /* 0x0000001a00347202 */ /* 0x004fe40000000f00 */
[----:B------:R-:W-:Y:S02]  /*dd80*/  MOV R54, 0x101f ;  /* 0x0000101f00367802 */ /* 0x000fe40000000f00 */
[----:B------:R-:W-:-:S07]  /*dd90*/  MOV R51, 0xffff ;  /* 0x0000ffff00337802 */ /* 0x000fce0000000f00 */
[----:B01-3--:R-:W-:Y:S05]  /*dda0*/  WARPSYNC.COLLECTIVE R51, `(.L_x_1508) ;  /* 0x0000000033087348 */ /* 0x00bfea0003c00000 */
[----:B------:R2:W4:Y:S02]  /*ddb0*/  SHFL.BFLY P3, R49, R52, R53, R54 ;  /* 0x0c00003534317389 */ /* 0x0005240000060036 */
[----:B01234-:R-:W-:Y:S01]  /*ddc0*/  ENDCOLLECTIVE ;  /* 0x000000000000791b */ /* 0x01ffe20003800000 */
.L_x_1508:
[----:B------:R-:W-:Y:S05]  /*ddd0*/  BSYNC B0 ;  /* 0x0000000000007941 */ /* 0x000fea0003800000 */
.L_x_1507:
[----:B------:R-:W-:Y:S01]  /*dde0*/  HFMA2.MMA R53, -RZ, RZ, 0, 4.76837158203125e-07 ;  /* 0x00000008ff357435 */ /* 0x000fe200000001ff */
[----:B------:R-:W-:Y:S02]  /*ddf0*/  MOV R52, R27 ;  /* 0x0000001b00347202 */ /* 0x000fe40000000f00 */
[----:B------:R-:W-:Y:S02]  /*de00*/  CS2R R34, SRZ ;  /* 0x0000000000227805 */ /* 0x000fe4000001ff00 */
[----:B------:R-:W-:Y:S01]  /*de10*/  MOV R54, 0x101f ;  /* 0x0000101f00367802 */ /* 0x000fe20000000f00 */
[----:B------:R-:W-:Y:S01]  /*de20*/  HFMA2.MMA R41, -RZ, RZ, 0, 0 ;  /* 0x00000000ff297435 */ /* 0x000fe200000001ff */
[----:B------:R-:W-:Y:S02]  /*de30*/  MOV R51, 0xffff ;  /* 0x0000ffff00337802 */ /* 0x000fe40000000f00 */
[----:B------:R-:W-:Y:S02]  /*de40*/  MOV R29, R49 ;  /* 0x00000031001d7202 */ /* 0x000fe40000000f00 */
[----:B------:R-:W-:-:S07]  /*de50*/  @!P0 IADD3 R30, R25, 0x14, RZ ;  /* 0x00000014191e8810 */ /* 0x000fce0007ffe0ff */
[----:B------:R-:W-:Y:S05]  /*de60*/  WARPSYNC.COLLECTIVE R51, `(.L_x_1509) ;  /* 0x0000000033087348 */ /* 0x000fea0003c00000 */
[----:B------:R0:W1:Y:S02]  /*de70*/  SHFL.BFLY P3, R49, R52, R53, R54 ;  /* 0x0c00003534317389 */ /* 0x0000640000060036 */
[----:B01----:R-:W-:Y:S01]  /*de80*/  ENDCOLLECTIVE ;  /* 0x000000000000791b */ /* 0x003fe20003800000 */
.L_x_1509:
        /* <DEDUP_REMOVED lines=11> */
[----:B------:R0:W2:Y:S01]  /*df40*/  @!P0 LDS R32, [R30] ;  /* 0x000000001e208984 */ /* 0x0000a20000000800 */
[----:B------:R-:W-:Y:S01]  /*df50*/  @!P0 LEA R46, R46, R45, 0x2 ;  /* 0x0000002d2e2e8211 */ /* 0x000fe200078e10ff */
[----:B------:R-:W-:-:S04]  /*df60*/  HFMA2.MMA R45, -RZ, RZ, 0, 0 ;  /* 0x00000000ff2d7435 */ /* 0x000fc800000001ff */
[----:B------:R0:W3:Y:S01]  /*df70*/  @!P0 LDS R47, [R46] ;  /* 0x000000002e2f8984 */ /* 0x0000e20000000800 */
[----:B------:R-:W-:-:S07]  /*df80*/  MOV R28, R49 ;  /* 0x00000031001c7202 */ /* 0x000fce0000000f00 */
[----:B0123--:R-:W-:Y:S05]  /*df90*/  WARPSYNC.COLLECTIVE R51, `(.L_x_1510) ;  /* 0x0000000033087348 */ /* 0x00ffea0003c00000 */
[----:B------:R4:W0:Y:S02]  /*dfa0*/  SHFL.BFLY P3, R49, R52, R53, R54 ;  /* 0x0c00003534317389 */ /* 0x0008240000060036 */
[----:B01234-:R-:W-:Y:S01]  /*dfb0*/  ENDCOLLECTIVE ;  /* 0x000000000000791b */ /* 0x01ffe20003800000 */
.L_x_1510:
[----:B------:R-:W-:Y:S01]  /*dfc0*/  FADD.FTZ R28, R28, R27 ;  /* 0x0000001b1c1c7221 */ /* 0x000fe20000010000 */
[----:B------:R0:W1:Y:S02]  /*dfd0*/  @!P0 LDS R48, [R46+0x500] ;  /* 0x000500002e308984 */ /* 0x0000640000000800 */
[----:B0-----:R-:W-:Y:S02]  /*dfe0*/  HFMA2.MMA R46, -RZ, RZ, 0, 0 ;  /* 0x00000000ff2e7435 */ /* 0x001fe400000001ff */
[----:B------:R-:W-:Y:S02]  /*dff0*/  MOV R52, R28 ;  /* 0x0000001c00347202 */ /* 0x000fe40000000f00 */
[----:B------:R-:W-:-:S07]  /*e000*/  MOV R26, R49 ;  /* 0x00000031001a7202 */ /* 0x000fce0000000f00 */
[----:B-1----:R-:W-:Y:S05]  /*e010*/  WARPSYNC.COLLECTIVE R51, `(.L_x_1511) ;  /* 0x0000000033087348 */ /* 0x002fea0003c00000 */
[----:B------:R0:W2:Y:S02]  /*e020*/  SHFL.BFLY P3, R49, R52, R53, R54 ;  /* 0x0c00003534317389 */ /* 0x0000a40000060036 */
[----:B012---:R-:W-:Y:S01]  /*e030*/  ENDCOLLECTIVE ;  /* 0x000000000000791b */ /* 0x007fe20003800000 */
.L_x_1511:
[----:B------:R-:W-:Y:S01]  /*e040*/  @!P0 MOV R35, R33 ;  /* 0x0000002100238202 */ /* 0x000fe20000000f00 */
[----:B------:R-:W-:Y:S01]  /*e050*/  FADD.FTZ R26, R29, R26 ;  /* 0x0000001a1d1a7221 */ /* 0x000fe20000010000 */
[----:B------:R-:W-:Y:S02]  /*e060*/  @!P0 MOV R34, R32 ;  /* 0x0000002000228202 */ /* 0x000fe40000000f00 */
[----:B------:R-:W-:Y:S01]  /*e070*/  @!P0 MOV R45, R47 ;  /* 0x0000002f002d8202 */ /* 0x000fe20000000f00 */
[----:B------:R-:W-:Y:S01]  /*e080*/  HFMA2.MMA R53, -RZ, RZ, 0, 1.1920928955078125e-07 ;  /* 0x00000002ff357435 */ /* 0x000fe200000001ff */
[----:B------:R-:W-:Y:S02]  /*e090*/  MOV R52, R26 ;  /* 0x0000001a00347202 */ /* 0x000fe40000000f00 */
[----:B------:R-:W-:Y:S02]  /*e0a0*/  @!P0 MOV R46, R48 ;  /* 0x00000030002e8202 */ /* 0x000fe40000000f00 */
[----:B------:R-:W-:-:S07]  /*e0b0*/  MOV R27, R49 ;  /* 0x00000031001b7202 */ /* 0x000fce0000000f00 */
[----:B------:R-:W-:Y:S05]  /*e0c0*/  WARPSYNC.COLLECTIVE R51, `(.L_x_1512) ;  /* 0x0000000033087348 */ /* 0x000fea0003c00000 */
[----:B------:R0:W1:Y:S02]  /*e0d0*/  SHFL.BFLY P3, R49, R52, R53, R54 ;  /* 0x0c00003534317389 */ /* 0x0000640000060036 */
[----:B01----:R-:W-:Y:S01]  /*e0e0*/  ENDCOLLECTIVE ;  /* 0x000000000000791b */ /* 0x003fe20003800000 */
.L_x_1512:
[----:B------:R-:W-:-:S05]  /*e0f0*/  FADD.FTZ R27, R28, R27 ;  /* 0x0000001b1c1b7221 */ /* 0x000fca0000010000 */
[----:B------:R-:W-:Y:S02]  /*e100*/  MOV R52, R27 ;  /* 0x0000001b00347202 */ /* 0x000fe40000000f00 */
[----:B------:R-:W-:-:S07]  /*e110*/  MOV R29, R49 ;  /* 0x00000031001d7202 */ /* 0x000fce0000000f00 */
[----:B------:R-:W-:Y:S05]  /*e120*/  WARPSYNC.COLLECTIVE R51, `(.L_x_1513) ;  /* 0x0000000033087348 */ /* 0x000fea0003c00000 */
[----:B------:R0:W1:Y:S02]  /*e130*/  SHFL.BFLY P3, R49, R52, R53, R54 ;  /* 0x0c00003534317389 */ /* 0x0000640000060036 */
[----:B01----:R-:W-:Y:S01]  /*e140*/  ENDCOLLECTIVE ;  /* 0x000000000000791b */ /* 0x003fe20003800000 */
.L_x_1513:
        /* <DEDUP_REMOVED lines=8> */
.L_x_1514:
        /* <DEDUP_REMOVED lines=13> */
.L_x_1515:
[----:B------:R-:W-:Y:S01]  /*e2a0*/  FADD.FTZ R30, R30, R33 ;  /* 0x000000211e1e7221 */ /* 0x000fe20000010000 */
[----:B------:R-:W-:Y:S01]  /*e2b0*/  IMAD.WIDE R26, R25, 0x2, R26 ;  /* 0x00000002191a7825 */ /* 0x000fe200078e021a */
[----:B------:R-:W-:Y:S01]  /*e2c0*/  HFMA2.MMA R53, -RZ, RZ, 0, 4.76837158203125e-07 ;  /* 0x00000008ff357435 */ /* 0x000fe200000001ff */
[----:B------:R-:W-:Y:S02]  /*e2d0*/  MOV R52, R34 ;  /* 0x0000002200347202 */ /* 0x000fe40000000f00 */
[----:B------:R-:W-:-:S08]  /*e2e0*/  MOV R32, R49 ;  /* 0x0000003100207202 */ /* 0x000fd00000000f00 */
[----:B------:R-:W-:Y:S05]  /*e2f0*/  WARPSYNC.COLLECTIVE R51, `(.L_x_1516) ;  /* 0x0000000033087348 */ /* 0x000fea0003c00000 */
[----:B------:R0:W1:Y:S02]  /*e300*/  SHFL.BFLY P3, R49, R52, R53, R54 ;  /* 0x0c00003534317389 */ /* 0x0000640000060036 */
[----:B01----:R-:W-:Y:S01]  /*e310*/  ENDCOLLECTIVE ;  /* 0x000000000000791b */ /* 0x003fe20003800000 */
.L_x_1516:
        /* <DEDUP_REMOVED lines=10> */
.L_x_1517:
        /* <DEDUP_REMOVED lines=12> */
.L_x_1518:
[----:B------:R-:W-:-:S05]  /*e480*/  FADD.FTZ R36, R36, R35 ;  /* 0x0000002324247221 */ /* 0x000fca0000010000 */
[----:B------:R-:W-:Y:S02]  /*e490*/  MOV R52, R36 ;  /* 0x0000002400347202 */ /* 0x000fe40000000f00 */
[----:B------:R-:W-:-:S07]  /*e4a0*/  MOV R34, R49 ;  /* 0x0000003100227202 */ /* 0x000fce0000000f00 */
[----:B------:R-:W-:Y:S05]  /*e4b0*/  WARPSYNC.COLLECTIVE R51, `(.L_x_1519) ;  /* 0x0000000033087348 */ /* 0x000fea0003c00000 */
[----:B------:R0:W1:Y:S02]  /*e4c0*/  SHFL.BFLY P3, R49, R52, R53, R54 ;  /* 0x0c00003534317389 */ /* 0x0000640000060036 */
[----:B01----:R-:W-:Y:S01]  /*e4d0*/  ENDCOLLECTIVE ;  /* 0x000000000000791b */ /* 0x003fe20003800000 */
.L_x_1519:
[----:B------:R-:W-:Y:S01]  /*e4e0*/  FADD.FTZ R34, R37, R34 ;  /* 0x0000002225227221 */ /* 0x000fe20000010000 */
[----:B------:R-:W-:-:S04]  /*e4f0*/  HFMA2.MMA R53, -RZ, RZ, 0, 1.1920928955078125e-07 ;  /* 0x00000002ff357435 */ /* 0x000fc800000001ff */
[----:B------:R-:W-:Y:S02]  /*e500*/  MOV R52, R34 ;  /* 0x0000002200347202 */ /* 0x000fe40000000f00 */
[----:B------:R-:W-:-:S07]  /*e510*/  MOV R35, R49 ;  /* 0x0000003100237202 */ /* 0x000fce0000000f00 */
[----:B------:R-:W-:Y:S05]  /*e520*/  WARPSYNC.COLLECTIVE R51, `(.L_x_1520) ;  /* 0x0000000033087348 */ /* 0x000fea0003c00000 */
[----:B------:R0:W1:Y:S02]  /*e530*/  SHFL.BFLY P3, R49, R52, R53, R54 ;  /* 0x0c00003534317389 */ /* 0x0000640000060036 */
[----:B01----:R-:W-:Y:S01]  /*e540*/  ENDCOLLECTIVE ;  /* 0x000000000000791b */ /* 0x003fe20003800000 */
.L_x_1520:
[----:B------:R-:W-:-:S05]  /*e550*/  FADD.FTZ R35, R36, R35 ;  /* 0x0000002324237221 */ /* 0x000fca0000010000 */
[----:B------:R-:W-:Y:S02]  /*e560*/  MOV R52, R35 ;  /* 0x0000002300347202 */ /* 0x000fe40000000f00 */
[----:B------:R-:W-:-:S07]  /*e570*/  MOV R37, R49 ;  /* 0x0000003100257202 */ /* 0x000fce0000000f00 */
[----:B------:R-:W-:Y:S05]  /*e580*/  WARPSYNC.COLLECTIVE R51, `(.L_x_1521) ;  /* 0x0000000033087348 */ /* 0x000fea0003c00000 */
[----:B------:R0:W1:Y:S02]  /*e590*/  SHFL.BFLY P3, R49, R52, R53, R54 ;  /* 0x0c00003534317389 */ /* 0x0000640000060036 */
[----:B01----:R-:W-:Y:S01]  /*e5a0*/  ENDCOLLECTIVE ;  /* 0x000000000000791b */ /* 0x003fe20003800000 */
.L_x_1521:
[----:B------:R-:W-:Y:S01]  /*e5b0*/  FADD.FTZ R37, R34, R37 ;  /* 0x0000002522257221 */ /* 0x000fe20000010000 */
[----:B------:R-:W-:-:S04]  /*e5c0*/  HFMA2.MMA R53, -RZ, RZ, 0, 5.9604644775390625e-08 ;  /* 0x00000001ff357435 */ /* 0x000fc800000001ff */
[----:B------:R-:W-:Y:S02]  /*e5d0*/  MOV R52, R37 ;  /* 0x0000002500347202 */ /* 0x000fe40000000f00 */
[----:B------:R-:W-:-:S07]  /*e5e0*/  MOV R36, R49 ;  /* 0x0000003100247202 */ /* 0x000fce0000000f00 */
[----:B------:R-:W-:Y:S05]  /*e5f0*/  WARPSYNC.COLLECTIVE R51, `(.L_x_1522) ;  /* 0x0000000033087348 */ /* 0x000fea0003c00000 */
[----:B------:R0:W1:Y:S02]  /*e600*/  SHFL.BFLY P3, R49, R52, R53, R54 ;  /* 0x0c00003534317389 */ /* 0x0000640000060036 */
[----:B01----:R-:W-:Y:S01]  /*e610*/  ENDCOLLECTIVE ;  /* 0x000000000000791b */ /* 0x003fe20003800000 */
.L_x_1522:
[----:B------:R-:W-:-:S05]  /*e620*/  FADD.FTZ R36, R35, R36 ;  /* 0x0000002423247221 */ /* 0x000fca0000010000 */
[----:B------:R-:W-:Y:S02]  /*e630*/  MOV R52, R36 ;  /* 0x0000002400347202 */ /* 0x000fe40000000f00 */
[----:B------:R-:W-:-:S07]  /*e640*/  MOV R34, R49 ;  /* 0x0000003100227202 */ /* 0x000fce0000000f00 */
[----:B------:R-:W-:Y:S05]  /*e650*/  WARPSYNC.COLLECTIVE R51, `(.L_x_1523) ;  /* 0x0000000033087348 */ /* 0x000fea0003c00000 */
[----:B------:R0:W1:Y:S02]  /*e660*/  SHFL.BFLY P3, R49, R52, R53, R54 ;  /* 0x0c00003534317389 */ /* 0x0000640000060036 */
[----:B01----:R-:W-:Y:S01]  /*e670*/  ENDCOLLECTIVE ;  /* 0x000000000000791b */ /* 0x003fe20003800000 */
.L_x_1523:
[----:B------:R-:W-:-:S05]  /*e680*/  FADD.FTZ R25, R37, R34 ;  /* 0x0000002225197221 */ /* 0x000fca0000010000 */
[----:B------:R-:W-:Y:S01]  /*e690*/  @!P0 F2FP.BF16.F32.PACK_AB R25, RZ, R25 ;  /* 0x00000019ff19823e */ /* 0x000fe200000010ff */
[----:B------:R-:W-:Y:S01]  /*e6a0*/  HFMA2.MMA R53, -RZ, RZ, 0, 4.76837158203125e-07 ;  /* 0x00000008ff357435 */ /* 0x000fe200000001ff */
[----:B------:R-:W-:Y:S02]  /*e6b0*/  MOV R52, R41 ;  /* 0x0000002900347202 */ /* 0x000fe40000000f00 */
[----:B------:R-:W-:-:S08]  /*e6c0*/  MOV R35, R49 ;  /* 0x0000003100237202 */ /* 0x000fd00000000f00 */
[----:B------:R-:W-:Y:S05]  /*e6d0*/  WARPSYNC.COLLECTIVE R51, `(.L_x_1524) ;  /* 0x0000000033087348 */ /* 0x000fea0003c00000 */
[----:B------:R0:W1:Y:S02]  /*e6e0*/  SHFL.BFLY P3, R49, R52, R53, R54 ;  /* 0x0c00003534317389 */ /* 0x0000640000060036 */
[----:B01----:R-:W-:Y:S01]  /*e6f0*/  ENDCOLLECTIVE ;  /* 0x000000000000791b */ /* 0x003fe20003800000 */
.L_x_1524:
        /* <DEDUP_REMOVED lines=8> */
.L_x_1525:
[----:B------:R-:W-:Y:S01]  /*e780*/  FADD.FTZ R44, R44, R41 ;  /* 0x000000292c2c7221 */ /* 0x000fe20000010000 */
[----:B------:R-:W-:-:S04]  /*e790*/  HFMA2.MMA R53, -RZ, RZ, 0, 2.384185791015625e-07 ;  /* 0x00000004ff357435 */ /* 0x000fc800000001ff */
[----:B------:R-:W-:Y:S02]  /*e7a0*/  MOV R52, R44 ;  /* 0x0000002c00347202 */ /* 0x000fe40000000f00 */
[----:B------:R-:W-:-:S07]  /*e7b0*/  MOV R43, R49 ;  /* 0x00000031002b7202 */ /* 0x000fce0000000f00 */
[----:B------:R-:W-:Y:S05]  /*e7c0*/  WARPSYNC.COLLECTIVE R51, `(.L_x_1526) ;  /* 0x0000000033087348 */ /* 0x000fea0003c00000 */
[----:B------:R0:W1:Y:S02]  /*e7d0*/  SHFL.BFLY P3, R49, R52, R53, R54 ;  /* 0x0c00003534317389 */ /* 0x0000640000060036 */
[----:B01----:R-:W-:Y:S01]  /*e7e0*/  ENDCOLLECTIVE ;  /* 0x000000000000791b */ /* 0x003fe20003800000 */
.L_x_1526:
[----:B------:R-:W-:-:S05]  /*e7f0*/  FADD.FTZ R43, R43, R42 ;  /* 0x0000002a2b2b7221 */ /* 0x000fca0000010000 */
[----:B------:R-:W-:Y:S02]  /*e800*/  MOV R52, R43 ;  /* 0x0000002b00347202 */ /* 0x000fe40000000f00 */
[----:B------:R-:W-:-:S07]  /*e810*/  MOV R41, R49 ;  /* 0x0000003100297202 */ /* 0x000fce0000000f00 */
[----:B------:R-:W-:Y:S05]  /*e820*/  WARPSYNC.COLLECTIVE R51, `(.L_x_1527) ;  /* 0x0000000033087348 */ /* 0x000fea0003c00000 */
[----:B------:R0:W1:Y:S02]  /*e830*/  SHFL.BFLY P3, R49, R52, R53, R54 ;  /* 0x0c00003534317389 */ /* 0x0000640000060036 */
[----:B01----:R-:W-:Y:S01]  /*e840*/  ENDCOLLECTIVE ;  /* 0x000000000000791b */ /* 0x003fe20003800000 */
.L_x_1527:
[----:B------:R-:W-:Y:S01]  /*e850*/  FADD.FTZ R41, R44, R41 ;  /* 0x000000292c297221 */ /* 0x000fe20000010000 */
[----:B------:R-:W-:-:S04]  /*e860*/  HFMA2.MMA R53, -RZ, RZ, 0, 1.1920928955078125e-07 ;  /* 0x00000002ff357435 */ /* 0x000fc800000001ff */
[----:B------:R-:W-:Y:S02]  /*e870*/  MOV R52, R41 ;  /* 0x0000002900347202 */ /* 0x000fe40000000f00 */
[----:B------:R-:W-:-:S07]  /*e880*/  MOV R42, R49 ;  /* 0x00000031002a7202 */ /* 0x000fce0000000f00 */
[----:B------:R-:W-:Y:S05]  /*e890*/  WARPSYNC.COLLECTIVE R51, `(.L_x_1528) ;  /* 0x0000000033087348 */ /* 0x000fea0003c00000 */
[----:B------:R0:W1:Y:S02]  /*e8a0*/  SHFL.BFLY P3, R49, R52, R53, R54 ;  /* 0x0c00003534317389 */ /* 0x0000640000060036 */
[----:B01----:R-:W-:Y:S01]  /*e8b0*/  ENDCOLLECTIVE ;  /* 0x000000000000791b */ /* 0x003fe20003800000 */
.L_x_1528:
[----:B------:R-:W-:-:S05]  /*e8c0*/  FADD.FTZ R42, R43, R42 ;  /* 0x0000002a2b2a7221 */ /* 0x000fca0000010000 */
[----:B------:R-:W-:Y:S02]  /*e8d0*/  MOV R52, R42 ;  /* 0x0000002a00347202 */ /* 0x000fe40000000f00 */
[----:B------:R-:W-:-:S07]  /*e8e0*/  MOV R44, R49 ;  /* 0x00000031002c7202 */ /* 0x000fce0000000f00 */
[----:B------:R-:W-:Y:S05]  /*e8f0*/  WARPSYNC.COLLECTIVE R51, `(.L_x_1529) ;  /* 0x0000000033087348 */ /* 0x000fea0003c00000 */
[----:B------:R0:W1:Y:S02]  /*e900*/  SHFL.BFLY P3, R49, R52, R53, R54 ;  /* 0x0c00003534317389 */ /* 0x0000640000060036 */
[----:B01----:R-:W-:Y:S01]  /*e910*/  ENDCOLLECTIVE ;  /* 0x000000000000791b */ /* 0x003fe20003800000 */
.L_x_1529:
[----:B------:R-:W-:Y:S01]  /*e920*/  FADD.FTZ R44, R41, R44 ;  /* 0x0000002c292c7221 */ /* 0x000fe20000010000 */
[----:B------:R-:W-:-:S04]  /*e930*/  HFMA2.MMA R53, -RZ, RZ, 0, 5.9604644775390625e-08 ;  /* 0x00000001ff357435 */ /* 0x000fc800000001ff */
[----:B------:R-:W-:Y:S02]  /*e940*/  MOV R52, R44 ;  /* 0x0000002c00347202 */ /* 0x000fe40000000f00 */
[----:B------:R-:W-:-:S07]  /*e950*/  MOV R43, R49 ;  /* 0x00000031002b7202 */ /* 0x000fce0000000f00 */
[----:B------:R-:W-:Y:S05]  /*e960*/  WARPSYNC.COLLECTIVE R51, `(.L_x_1530) ;  /* 0x0000000033087348 */ /* 0x000fea0003c00000 */
[----:B------:R0:W1:Y:S02]  /*e970*/  SHFL.BFLY P3, R49, R52, R53, R54 ;  /* 0x0c00003534317389 */ /* 0x0000640000060036 */
[----:B01----:R-:W-:Y:S01]  /*e980*/  ENDCOLLECTIVE ;  /* 0x000000000000791b */ /* 0x003fe20003800000 */
.L_x_1530:
[----:B------:R-:W-:-:S05]  /*e990*/  FADD.FTZ R42, R42, R43 ;  /* 0x0000002b2a2a7221 */ /* 0x000fca0000010000 */
[----:B------:R-:W-:Y:S02]  /*e9a0*/  MOV R52, R42 ;  /* 0x0000002a00347202 */ /* 0x000fe40000000f00 */
[----:B------:R-:W-:-:S07]  /*e9b0*/  MOV R41, R49 ;  /* 0x0000003100297202 */ /* 0x000fce0000000f00 */
[----:B------:R-:W-:Y:S05]  /*e9c0*/  WARPSYNC.COLLECTIVE R51, `(.L_x_1531) ;  /* 0x0000000033087348 */ /* 0x000fea0003c00000 */
[----:B------:R0:W1:Y:S02]  /*e9d0*/  SHFL.BFLY P3, R49, R52, R53, R54 ;  /* 0x0c00003534317389 */ /* 0x0000640000060036 */
[----:B01----:R-:W-:Y:S01]  /*e9e0*/  ENDCOLLECTIVE ;  /* 0x000000000000791b */ /* 0x003fe20003800000 */
.L_x_1531:
[----:B------:R-:W-:Y:S01]  /*e9f0*/  HFMA2.MMA R53, -RZ, RZ, 0, 4.76837158203125e-07 ;  /* 0x00000008ff357435 */ /* 0x000fe200000001ff */
[----:B------:R-:W-:Y:S02]  /*ea00*/  MOV R52, R45 ;  /* 0x0000002d00347202 */ /* 0x000fe40000000f00 */
[----:B------:R-:W-:-:S08]  /*ea10*/  MOV R43, R49 ;  /* 0x00000031002b7202 */ /* 0x000fd00000000f00 */
[----:B------:R-:W-:Y:S05]  /*ea20*/  WARPSYNC.COLLECTIVE R51, `(.L_x_1532) ;  /* 0x0000000033087348 */ /* 0x000fea0003c00000 */
[----:B------:R0:W1:Y:S02]  /*ea30*/  SHFL.BFLY P3, R49, R52, R53, R54 ;  /* 0x0c00003534317389 */ /* 0x0000640000060036 */
[----:B01----:R-:W-:Y:S01]  /*ea40*/  ENDCOLLECTIVE ;  /* 0x000000000000791b */ /* 0x003fe20003800000 */
.L_x_1532:
[----:B------:R-:W-:-:S05]  /*ea50*/  FADD.FTZ R32, R42, R43 ;  /* 0x0000002b2a207221 */ /* 0x000fca0000010000 */
[----:B------:R-:W-:Y:S02]  /*ea60*/  @!P0 F2FP.BF16.F32.PACK_AB R32, RZ, R32 ;  /* 0x00000020ff20823e */ /* 0x000fe400000010ff */
[----:B------:R-:W-:Y:S02]  /*ea70*/  MOV R52, R46 ;  /* 0x0000002e00347202 */ /* 0x000fe40000000f00 */
[----:B------:R-:W-:-:S07]  /*ea80*/  MOV R50, R49 ;  /* 0x0000003100327202 */ /* 0x000fce0000000f00 */
[----:B------:R-:W-:Y:S05]  /*ea90*/  WARPSYNC.COLLECTIVE R51, `(.L_x_1533) ;  /* 0x0000000033087348 */ /* 0x000fea0003c00000 */
[----:B------:R0:W1:Y:S02]  /*eaa0*/  SHFL.BFLY P3, R49, R52, R53, R54 ;  /* 0x0c00003534317389 */ /* 0x0000640000060036 */
[----:B01----:R-:W-:Y:S01]  /*eab0*/  ENDCOLLECTIVE ;  /* 0x000000000000791b */ /* 0x003fe20003800000 */
.L_x_1533:
[----:B------:R-:W-:Y:S01]  /*eac0*/  FADD.FTZ R50, R50, R45 ;  /* 0x0000002d32327221 */ /* 0x000fe20000010000 */
[----:B------:R-:W-:-:S04]  /*ead0*/  HFMA2.MMA R53, -RZ, RZ, 0, 2.384185791015625e-07 ;  /* 0x00000004ff357435 */ /* 0x000fc800000001ff */
[----:B------:R-:W-:Y:S02]  /*eae0*/  MOV R52, R50 ;  /* 0x0000003200347202 */ /* 0x000fe40000000f00 */
[----:B------:R-:W-:-:S07]  /*eaf0*/  MOV R47, R49 ;  /* 0x00000031002f7202 */ /* 0x000fce0000000f00 */
[----:B------:R-:W-:Y:S05]  /*eb00*/  WARPSYNC.COLLECTIVE R51, `(.L_x_1534) ;  /* 0x0000000033087348 */ /* 0x000fea0003c00000 */
[----:B------:R0:W1:Y:S02]  /*eb10*/  SHFL.BFLY P3, R49, R52, R53, R54 ;  /* 0x0c00003534317389 */ /* 0x0000640000060036 */
[----:B01----:R-:W-:Y:S01]  /*eb20*/  ENDCOLLECTIVE ;  /* 0x000000000000791b */ /* 0x003fe20003800000 */
.L_x_1534:
[----:B------:R-:W-:-:S05]  /*eb30*/  FADD.FTZ R47, R47, R46 ;  /* 0x0000002e2f2f7221 */ /* 0x000fca0000010000 */
[----:B------:R-:W-:Y:S02]  /*eb40*/  MOV R52, R47 ;  /* 0x0000002f00347202 */ /* 0x000fe40000000f00 */
[----:B------:R-:W-:-:S07]  /*eb50*/  MOV R45, R49 ;  /* 0x00000031002d7202 */ /* 0x000fce0000000f00 */
[----:B------:R-:W-:Y:S05]  /*eb60*/  WARPSYNC.COLLECTIVE R51, `(.L_x_1535) ;  /* 0x0000000033087348 */ /* 0x000fea0003c00000 */
[----:B------:R0:W1:Y:S02]  /*eb70*/  SHFL.BFLY P3, R49, R52, R53, R54 ;  /* 0x0c00003534317389 */ /* 0x0000640000060036 */
[----:B01----:R-:W-:Y:S01]  /*eb80*/  ENDCOLLECTIVE ;  /* 0x000000000000791b */ /* 0x003fe20003800000 */
.L_x_1535:
[----:B------:R-:W-:Y:S01]  /*eb90*/  FADD.FTZ R45, R50, R45 ;  /* 0x0000002d322d7221 */ /* 0x000fe20000010000 */
[----:B------:R-:W-:-:S04]  /*eba0*/  HFMA2.MMA R53, -RZ, RZ, 0, 1.1920928955078125e-07 ;  /* 0x00000002ff357435 */ /* 0x000fc800000001ff */
[----:B------:R-:W-:Y:S02]  /*ebb0*/  MOV R52, R45 ;  /* 0x0000002d00347202 */ /* 0x000fe40000000f00 */
[----:B------:R-:W-:-:S07]  /*ebc0*/  MOV R46, R49 ;  /* 0x00000031002e7202 */ /* 0x000fce0000000f00 */
[----:B------:R-:W-:Y:S05]  /*ebd0*/  WARPSYNC.COLLECTIVE R51, `(.L_x_1536) ;  /* 0x0000000033087348 */ /* 0x000fea0003c00000 */
[----:B------:R0:W1:Y:S02]  /*ebe0*/  SHFL.BFLY P3, R49, R52, R53, R54 ;  /* 0x0c00003534317389 */ /* 0x0000640000060036 */
[----:B01----:R-:W-:Y:S01]  /*ebf0*/  ENDCOLLECTIVE ;  /* 0x000000000000791b */ /* 0x003fe20003800000 */
.L_x_1536:
[----:B------:R-:W-:-:S05]  /*ec00*/  FADD.FTZ R46, R47, R46 ;  /* 0x0000002e2f2e7221 */ /* 0x000fca0000010000 */
[----:B------:R-:W-:Y:S02]  /*ec10*/  MOV R52, R46 ;  /* 0x0000002e00347202 */ /* 0x000fe40000000f00 */
[----:B------:R-:W-:-:S07]  /*ec20*/  MOV R48, R49 ;  /* 0x0000003100307202 */ /* 0x000fce0000000f00 */
[----:B------:R-:W-:Y:S05]  /*ec30*/  WARPSYNC.COLLECTIVE R51, `(.L_x_1537) ;  /* 0x0000000033087348 */ /* 0x000fea0003c00000 */
[----:B------:R0:W1:Y:S02]  /*ec40*/  SHFL.BFLY P3, R49, R52, R53, R54 ;  /* 0x0c00003534317389 */ /* 0x0000640000060036 */
[----:B01----:R-:W-:Y:S01]  /*ec50*/  ENDCOLLECTIVE ;  /* 0x000000000000791b */ /* 0x003fe20003800000 */
.L_x_1537:
[----:B------:R-:W-:Y:S01]  /*ec60*/  FADD.FTZ R45, R45, R48 ;  /* 0x000000302d2d7221 */ /* 0x000fe20000010000 */
[----:B------:R-:W-:-:S04]  /*ec70*/  HFMA2.MMA R53, -RZ, RZ, 0, 5.9604644775390625e-08 ;  /* 0x00000001ff357435 */ /* 0x000fc800000001ff */
[----:B------:R-:W-:Y:S02]  /*ec80*/  MOV R52, R45 ;  /* 0x0000002d00347202 */ /* 0x000fe40000000f00 */
[----:B------:R-:W-:Y:S02]  /*ec90*/  MOV R47, R49 ;  /* 0x00000031002f7202 */ /* 0x000fe40000000f00 */
        /* <DEDUP_REMOVED lines=8> */
.L_x_1538:
        /* <DEDUP_REMOVED lines=9> */
.L_x_1539:
[----:B------:R-:W-:Y:S01]  /*edb0*/  FADD.FTZ R34, R45, R34 ;  /* 0x000000222d227221 */ /* 0x000fe20000010000 */
[----:B------:R-:W-:Y:S01]  /*edc0*/  MOV R25, R49 ;  /* 0x0000003100197202 */ /* 0x000fe20000000f00 */
[----:B------:R-:W-:Y:S06]  /*edd0*/  BRA `(.L_x_1540) ;  /* 0xffffffe400007947 */ /* 0x000fec000383ffff */
.L_x_1541:
        /* <DEDUP_REMOVED lines=10> */
.L_x_3775:


//--------------------- .text._ZN13group_norm_v218gn_bwd_cuda_kernelI13__nv_bfloat16Li320ELi3ELi16ELi80ELi256ELb1ELb1ELi32ELi320ELi320ELi4ELb1ELi40ELb0ELb0ELNS_15WgradSyncMethodE3ENS_16CompileConditionILi900EEEEEvPT_S6_S6_PKS5_S8_S8_S8_PKfflPfPj --------------------------
	.section	.text._ZN13group_norm_v218gn_bwd_cuda_kernelI13__nv_bfloat16Li320ELi3ELi16ELi80ELi256ELb1ELb1ELi32ELi320ELi320ELi4ELb1ELi40ELb0ELb0ELNS_15WgradSyncMethodE3ENS_16CompileConditionILi900EEEEEvPT_S6_S6_PKS5_S8_S8_S8_PKfflPfPj,"ax",@progbits
	.align	128
        .global         _ZN13group_norm_v218gn_bwd_cuda_kernelI13__nv_bfloat16Li320ELi3ELi16ELi80ELi256ELb1ELb1ELi32ELi320ELi320ELi4ELb1ELi40ELb0ELb0ELNS_15WgradSyncMethodE3ENS_16CompileConditionILi900EEEEEvPT_S6_S6_PKS5_S8_S8_S8_PKfflPfPj
        .type           _ZN13group_norm_v218gn_bwd_cuda_kernelI13__nv_bfloat16Li320ELi3ELi16ELi80ELi256ELb1ELb1ELi32ELi320ELi320ELi4ELb1ELi40ELb0ELb0ELNS_15WgradSyncMethodE3ENS_16CompileConditionILi900EEEEEvPT_S6_S6_PKS5_S8_S8_S8_PKfflPfPj,@function
        .size           _ZN13group_norm_v218gn_bwd_cuda_kernelI13__nv_bfloat16Li320ELi3ELi16ELi80ELi256ELb1ELb1ELi32ELi320ELi320ELi4ELb1ELi40ELb0ELb0ELNS_15WgradSyncMethodE3ENS_16CompileConditionILi900EEEEEvPT_S6_S6_PKS5_S8_S8_S8_PKfflPfPj,(.L_x_3776 - _ZN13group_norm_v218gn_bwd_cuda_kernelI13__nv_bfloat16Li320ELi3ELi16ELi80ELi256ELb1ELb1ELi32ELi320ELi320ELi4ELb1ELi40ELb0ELb0ELNS_15WgradSyncMethodE3ENS_16CompileConditionILi900EEEEEvPT_S6_S6_PKS5_S8_S8_S8_PKfflPfPj)
        .other          _ZN13group_norm_v218gn_bwd_cuda_kernelI13__nv_bfloat16Li320ELi3ELi16ELi80ELi256ELb1ELb1ELi32ELi320ELi320ELi4ELb1ELi40ELb0ELb0ELNS_15WgradSyncMethodE3ENS_16CompileConditionILi900EEEEEvPT_S6_S6_PKS5_S8_S8_S8_PKfflPfPj,@"STO_CUDA_ENTRY STV_DEFAULT"
_ZN13group_norm_v218gn_bwd_cuda_kernelI13__nv_bfloat16Li320ELi3ELi16ELi80ELi256ELb1ELb1ELi32ELi320ELi320ELi4ELb1ELi40ELb0ELb0ELNS_15WgradSyncMethodE3ENS_16CompileConditionILi900EEEEEvPT_S6_S6_PKS5_S8_S8_S8_PKfflPfPj:
.text._ZN13group_norm_v218gn_bwd_cuda_kernelI13__nv_bfloat16Li320ELi3ELi16ELi80ELi256ELb1ELb1ELi32ELi320ELi320ELi4ELb1ELi40ELb0ELb0ELNS_15WgradSyncMethodE3ENS_16CompileConditionILi900EEEEEvPT_S6_S6_PKS5_S8_S8_S8_PKfflPfPj:
        /* <DEDUP_REMOVED lines=32> */
.L_x_1544:
[----:B------:R-:W2:Y:S04]  /*0200*/  LD.E.STRONG.GPU R0, desc[UR12][R2.64] ;  /* 0x0000000c02007980 */ /* 0x000ea8000c10f900 */
[----:B--2---:R-:W-:Y:S01]  /*0210*/  CCTL.IVALL ;  /* 0x00000000ff00798f */ /* 0x004fe20002000000 */
[----:B------:R-:W-:Y:S05]  /*0220*/  YIELD ;  /* 0x0000000000007946 */ /* 0x000fea0003800000 */
[----:B-----5:R-:W-:-:S04]  /*0230*/  LOP3.LUT R0, R0, R5, RZ, 0x3c, !PT ;  /* 0x0000000500007212 */ /* 0x020fc800078e3cff */
[----:B------:R-:W-:-:S13]  /*0240*/  ISETP.GT.AND P0, PT, R0, -0x1, PT ;  /* 0xffffffff0000780c */ /* 0x000fda0003f04270 */
[----:B------:R-:W-:Y:S05]  /*0250*/  @P0 BRA `(.L_x_1544) ;  /* 0xfffffffc00e80947 */ /* 0x000fea000383ffff */
.L_x_1543:
[----:B------:R-:W-:Y:S05]  /*0260*/  WARPSYNC.ALL ;  /* 0x0000000000007948 */ /* 0x000fea0003800000 */
[----:B------:R-:W-:Y:S06]  /*0270*/  BAR.SYNC.DEFER_BLOCKING 0x0 ;  /* 0x0000000000007b1d */ /* 0x000fec0000010000 */
[----:B------:R-:W-:Y:S05]  /*0280*/  BRA `(.L_x_1545) ;  /* 0x0000006c00a07947 */ /* 0x000fea0003800000 */
.L_x_1542:
        /* <DEDUP_REMOVED lines=13> */
[C---:B------:R-:W-:Y:S02]  /*0360*/  IADD3 R3, R6.reuse, 0x50, RZ ;  /* 0x0000005006037810 */ /* 0x040fe40007ffe0ff */
[----:B------:R-:W-:-:S02]  /*0370*/  IADD3 R5, R6, 0xa0, RZ ;  /* 0x000000a006057810 */ /* 0x000fc40007ffe0ff */
[----:B------:R-:W-:Y:S02]  /*0380*/  IADD3 R7, R6, 0xf0, RZ ;  /* 0x000000f006077810 */ /* 0x000fe40007ffe0ff */
[----:B------:R-:W-:Y:S02]  /*0390*/  SHF.R.S32.HI R4, RZ, 0x1f, R3 ;  /* 0x0000001fff047819 */ /* 0x000fe40000011403 */
[----:B------:R-:W-:Y:S02]  /*03a0*/  SHF.R.S32.HI R6, RZ, 0x1f, R5 ;  /* 0x0000001fff067819 */ /* 0x000fe40000011405 */
[----:B------:R-:W-:Y:S02]  /*03b0*/  SHF.R.S32.HI R8, RZ, 0x1f, R7 ;  /* 0x0000001fff087819 */ /* 0x000fe40000011407 */
[----:B------:R-:W-:Y:S02]  /*03c0*/  LEA.HI R4, R4, R3, RZ, 0x2 ;  /* 0x0000000304047211 */ /* 0x000fe400078f10ff */
[----:B------:R-:W-:-:S02]  /*03d0*/  SHF.R.U32.HI R3, RZ, 0x4, R0 ;  /* 0x00000004ff037819 */ /* 0x000fc40000011600 */
[----:B------:R-:W-:Y:S02]  /*03e0*/  IADD3 R2, -R2, R9, RZ ;  /* 0x0000000902027210 */ /* 0x000fe40007ffe1ff */
[----:B------:R-:W-:Y:S02]  /*03f0*/  LEA.HI R6, R6, R5, RZ, 0x2 ;  /* 0x0000000506067211 */ /* 0x000fe400078f10ff */
[----:B------:R-:W-:Y:S02]  /*0400*/  LEA.HI R8, R8, R7, RZ, 0x2 ;  /* 0x0000000708087211 */ /* 0x000fe400078f10ff */
[----:B------:R-:W-:Y:S02]  /*0410*/  SHF.R.U32.HI R5, RZ, 0x2, R4 ;  /* 0x00000002ff057819 */ /* 0x000fe40000011604 */
[----:B------:R-:W-:Y:S02]  /*0420*/  LOP3.LUT R0, R2, 0x3, R3, 0x78, !PT ;  /* 0x0000000302007812 */ /* 0x000fe400078e7803 */
[----:B------:R-:W-:-:S02]  /*0430*/  SHF.R.U32.HI R7, RZ, 0x2, R6 ;  /* 0x00000002ff077819 */ /* 0x000fc40000011606 */
[----:B------:R-:W-:Y:S01]  /*0440*/  SHF.R.U32.HI R9, RZ, 0x2, R8 ;  /* 0x00000002ff097819 */ /* 0x000fe20000011608 */
[----:B------:R0:W-:Y:S01]  /*0450*/  STL [R1+0xd4], R0 ;  /* 0x0000d40001007387 */ /* 0x0001e20000100800 */
[C---:B------:R-:W-:Y:S02]  /*0460*/  LOP3.LUT R4, R2.reuse, 0x3, R5, 0x78, !PT ;  /* 0x0000000302047812 */ /* 0x040fe400078e7805 */
        /* <DEDUP_REMOVED lines=9> */
.L_x_1557:
[----:B-12---:R-:W0:Y:S01]  /*0500*/  S2R R0, SR_TID.X ;  /* 0x0000000000007919 */ /* 0x006e220000002100 */
[----:B------:R-:W-:Y:S01]  /*0510*/  ULOP3.LUT UR9, UR11, 0x3, URZ, 0xc0, !UPT ;  /* 0x000000030b097892 */ /* 0x000fe2000f8ec03f */
[----:B------:R-:W1:Y:S01]  /*0520*/  LDC.64 R8, c[0x0][0x238] ;  /* 0x00008e00ff087b82 */ /* 0x000e620000000a00 */
[----:B------:R-:W-:Y:S01]  /*0530*/  USHF.R.U64 UR10, UR11, 0x2, UR5 ;  /* 0x000000020b0a7899 */ /* 0x000fe20008001205 */
[----:B------:R-:W-:Y:S01]  /*0540*/  STL [R1+0x11c], R61 ;  /* 0x00011c3d01007387 */ /* 0x000fe20000100800 */
[----:B------:R-:W-:Y:S02]  /*0550*/  UIMAD UR14, UR9, 0x140, URZ ;  /* 0x00000140090e78a4 */ /* 0x000fe4000f8e023f */
[----:B------:R-:W-:Y:S02]  /*0560*/  USHF.L.U32 UR9, UR17, 0x5, URZ ;  /* 0x0000000511097899 */ /* 0x000fe4000800063f */
[----:B------:R-:W-:Y:S01]  /*0570*/  USHF.R.U32.HI UR15, URZ, 0x2, UR5 ;  /* 0x000000023f0f7899 */ /* 0x000fe20008011605 */
[----:B------:R-:W-:Y:S01]  /*0580*/  MOV R15, UR10 ;  /* 0x0000000a000f7c02 */ /* 0x000fe20008000f00 */
[----:B------:R-:W-:-:S02]  /*0590*/  ULOP3.LUT UR9, UR9, 0xe0, URZ, 0xc0, !UPT ;  /* 0x000000e009097892 */ /* 0x000fc4000f8ec03f */
[----:B------:R-:W-:Y:S02]  /*05a0*/  UIMAD UR18, UR15, 0x50000, URZ ;  /* 0x000500000f1278a4 */ /* 0x000fe4000f8e023f */
[----:B------:R-:W-:Y:S01]  /*05b0*/  MOV R16, UR15 ;  /* 0x0000000f00107c02 */ /* 0x000fe20008000f00 */
[----:B------:R-:W-:Y:S01]  /*05c0*/  ULDC.64 UR20, c[0x0][0x248] ;  /* 0x0000920000147ab9 */ /* 0x000fe20000000a00 */
[----:B0-----:R-:W-:-:S05]  /*05d0*/  IMAD.WIDE.U32 R34, R0, -0x33333333, RZ ;  /* 0xcccccccd00227825 */ /* 0x001fca00078e00ff */
[----:B------:R-:W-:-:S04]  /*05e0*/  SHF.R.U32.HI R34, RZ, 0x6, R35 ;  /* 0x00000006ff227819 */ /* 0x000fc80000011623 */
[C---:B------:R-:W-:Y:S01]  /*05f0*/  IADD3 R36, R34.reuse, UR9, RZ ;  /* 0x0000000922247c10 */ /* 0x040fe2000fffe0ff */
[----:B------:R-:W-:Y:S01]  /*0600*/  IMAD R6, R34, -0x50, R0 ;  /* 0xffffffb022067824 */ /* 0x000fe200078e0200 */
[----:B------:R-:W-:-:S03]  /*0610*/  ULDC UR9, c[0x0][0x250] ;  /* 0x0000940000097ab9 */ /* 0x000fc60000000800 */
[----:B------:R-:W-:Y:S01]  /*0620*/  IMAD R36, R36, 0x500, RZ ;  /* 0x0000050024247824 */ /* 0x000fe200078e02ff */
[----:B------:R-:W-:-:S04]  /*0630*/  LEA R2, R6, UR14, 0x2 ;  /* 0x0000000e06027c11 */ /* 0x000fc8000f8e10ff */
[----:B------:R-:W-:Y:S01]  /*0640*/  SHF.R.S32.HI R3, RZ, 0x1f, R2 ;  /* 0x0000001fff037819 */ /* 0x000fe20000011402 */
[----:B------:R-:W-:-:S04]  /*0650*/  IMAD.WIDE.U32 R4, R2, -0x33333333, RZ ;  /* 0xcccccccd02047825 */ /* 0x000fc800078e00ff */
[C---:B------:R-:W-:Y:S01]  /*0660*/  IMAD.WIDE.U32 R44, R15.reuse, 0x50000, R2 ;  /* 0x000500000f2c7825 */ /* 0x040fe200078e0002 */
[----:B------:R-:W-:Y:S02]  /*0670*/  SHF.R.U32.HI R0, RZ, 0x6, R5 ;  /* 0x00000006ff007819 */ /* 0x000fe40000011605 */
[----:B------:R-:W0:Y:S01]  /*0680*/  LDC.64 R4, c[0x0][0x240] ;  /* 0x00009000ff047b82 */ /* 0x000e220000000a00 */
[----:B-1----:R-:W-:Y:S01]  /*0690*/  IMAD.WIDE R8, R2, 0x2, R8 ;  /* 0x0000000202087825 */ /* 0x002fe200078e0208 */
[----:B------:R-:W-:Y:S01]  /*06a0*/  LEA R7, P0, R15, R0, 0x4 ;  /* 0x000000000f077211 */ /* 0x000fe200078020ff */
[----:B------:R1:W-:Y:S01]  /*06b0*/  STL [R1+0xc4], R0 ;  /* 0x0000c40001007387 */ /* 0x0003e20000100800 */
[----:B------:R-:W-:Y:S01]  /*06c0*/  IADD3 R45, R45, UR18, RZ ;  /* 0x000000122d2d7c10 */ /* 0x000fe2000fffe0ff */
[----:B------:R-:W-:Y:S01]  /*06d0*/  ULDC.64 UR18, c[0x0][0x230] ;  /* 0x00008c0000127ab9 */ /* 0x000fe20000000a00 */
[----:B------:R-:W-:Y:S01]  /*06e0*/  LEA.HI.X R16, R15, RZ, R16, 0x4, P0 ;  /* 0x000000ff0f107211 */ /* 0x000fe200000f2410 */
[----:B------:R-:W2:Y:S01]  /*06f0*/  LDG.E.64.CONSTANT R18, desc[UR12][R8.64] ;  /* 0x0000000c08127981 */ /* 0x000ea2000c1e9b00 */
[----:B------:R-:W-:-:S04]  /*0700*/  LEA R14, P0, R7, UR20, 0x3 ;  /* 0x00000014070e7c11 */ /* 0x000fc8000f8018ff */
[----:B------:R-:W-:Y:S01]  /*0710*/  LEA.HI.X R15, R7, UR21, R16, 0x3, P0 ;  /* 0x00000015070f7c11 */ /* 0x000fe200080f1c10 */
[----:B------:R-:W-:Y:S01]  /*0720*/  ULDC.64 UR20, c[0x0][0x228] ;  /* 0x00008a0000147ab9 */ /* 0x000fe20000000a00 */
[----:B-1----:R-:W-:-:S04]  /*0730*/  IADD3 R0, P1, R36, R44, RZ ;  /* 0x0000002c24007210 */ /* 0x002fc80007f3e0ff */
[----:B------:R-:W-:Y:S01]  /*0740*/  IADD3.X R3, RZ, R45, RZ, P1, !PT ;  /* 0x0000002dff037210 */ /* 0x000fe20000ffe4ff */
[----:B------:R-:W3:Y:S01]  /*0750*/  LDG.E.64.CONSTANT R14, desc[UR12][R14.64] ;  /* 0x0000000c0e0e7981 */ /* 0x000ee2000c1e9b00 */
[C---:B------:R-:W-:Y:S02]  /*0760*/  SHF.L.U32 R20, R0.reuse, 0x1, RZ ;  /* 0x0000000100147819 */ /* 0x040fe400000006ff */
[----:B------:R-:W-:Y:S02]  /*0770*/  SHF.L.U64.HI R25, R0, 0x1, R3 ;  /* 0x0000000100197819 */ /* 0x000fe40000010203 */
[----:B------:R-:W-:-:S04]  /*0780*/  IADD3 R22, P0, R20, UR18, RZ ;  /* 0x0000001214167c10 */ /* 0x000fc8000ff1e0ff */
[----:B------:R-:W-:-:S05]  /*0790*/  IADD3.X R23, R25, UR19, RZ, P0, !PT ;  /* 0x0000001319177c10 */ /* 0x000fca00087fe4ff */
[----:B------:R-:W4:Y:S01]  /*07a0*/  LDG.E.64.CONSTANT R16, desc[UR12][R22.64] ;  /* 0x0000000c16107981 */ /* 0x000f22000c1e9b00 */
[----:B------:R-:W-:-:S04]  /*07b0*/  IADD3 R3, R36, 0x1400, RZ ;  /* 0x0000140024037810 */ /* 0x000fc80007ffe0ff */
[----:B------:R-:W-:Y:S01]  /*07c0*/  IADD3 R3, P1, R3, R44, RZ ;  /* 0x0000002c03037210 */ /* 0x000fe20007f3e0ff */
[----:B------:R-:W-:Y:S03]  /*07d0*/  STL [R1+0xc0], R25 ;  /* 0x0000c01901007387 */ /* 0x000fe60000100800 */
[----:B------:R-:W-:Y:S02]  /*07e0*/  IADD3.X R0, RZ, R45, RZ, P1, !PT ;  /* 0x0000002dff007210 */ /* 0x000fe40000ffe4ff */
[C---:B------:R-:W-:Y:S01]  /*07f0*/  SHF.L.U32 R24, R3.reuse, 0x1, RZ ;  /* 0x0000000103187819 */ /* 0x040fe200000006ff */
[----:B------:R-:W-:Y:S01]  /*0800*/  STL [R1+0x9c], R20 ;  /* 0x00009c1401007387 */ /* 0x000fe20000100800 */
[----:B------:R-:W-:Y:S02]  /*0810*/  SHF.L.U64.HI R26, R3, 0x1, R0 ;  /* 0x00000001031a7819 */ /* 0x000fe40000010200 */
[----:B------:R-:W-:Y:S01]  /*0820*/  IADD3 R3, R36, 0x2800, RZ ;  /* 0x0000280024037810 */ /* 0x000fe20007ffe0ff */
[----:B0-----:R-:W-:Y:S01]  /*0830*/  IMAD.WIDE R4, R2, 0x2, R4 ;  /* 0x0000000202047825 */ /* 0x001fe200078e0204 */
[----:B--2---:R-:W-:Y:S01]  /*0840*/  MOV R35, R18 ;  /* 0x0000001200237202 */ /* 0x004fe20000000f00 */
[----:B------:R0:W-:Y:S01]  /*0850*/  STL.64 [R1+0x10], R18 ;  /* 0x0000101201007387 */ /* 0x0001e20000100a00 */
[----:B------:R-:W-:-:S02]  /*0860*/  MOV R33, R19 ;  /* 0x0000001300217202 */ /* 0x000fc40000000f00 */
[----:B0-----:R-:W-:-:S04]  /*0870*/  IADD3 R18, P0, R24, UR18, RZ ;  /* 0x0000001218127c10 */ /* 0x001fc8000ff1e0ff */
[----:B------:R-:W-:Y:S02]  /*0880*/  IADD3.X R19, R26, UR19, RZ, P0, !PT ;  /* 0x000000131a137c10 */ /* 0x000fe400087fe4ff */
[----:B------:R-:W-:-:S04]  /*0890*/  IADD3 R20, P0, R20, UR20, RZ ;  /* 0x0000001414147c10 */ /* 0x000fc8000ff1e0ff */
[----:B------:R-:W-:Y:S01]  /*08a0*/  IADD3.X R21, R25, UR21, RZ, P0, !PT ;  /* 0x0000001519157c10 */ /* 0x000fe200087fe4ff */
[----:B------:R-:W2:Y:S01]  /*08b0*/  LDG.E.64.CONSTANT R18, desc[UR12][R18.64] ;  /* 0x0000000c12127981 */ /* 0x000ea2000c1e9b00 */
[----:B------:R-:W-:Y:S02]  /*08c0*/  IADD3 R3, P0, R3, R44, RZ ;  /* 0x0000002c03037210 */ /* 0x000fe40007f1e0ff */
[----:B----4-:R-:W-:Y:S01]  /*08d0*/  MOV R39, R16 ;  /* 0x0000001000277202 */ /* 0x010fe20000000f00 */
[----:B------:R0:W-:Y:S01]  /*08e0*/  STL.64 [R1+0x8], R16 ;  /* 0x0000081001007387 */ /* 0x0001e20000100a00 */
[----:B------:R-:W-:Y:S02]  /*08f0*/  MOV R7, R17 ;  /* 0x0000001100077202 */ /* 0x000fe40000000f00 */
[----:B------:R-:W-:Y:S01]  /*0900*/  IADD3.X R0, RZ, R45, RZ, P0, !PT ;  /* 0x0000002dff007210 */ /* 0x000fe200007fe4ff */
[----:B------:R-:W4:Y:S03]  /*0910*/  LDG.E.64.CONSTANT R20, desc[UR12][R20.64] ;  /* 0x0000000c14147981 */ /* 0x000f26000c1e9b00 */
[C---:B------:R-:W-:Y:S01]  /*0920*/  SHF.L.U64.HI R2, R3.reuse, 0x1, R0 ;  /* 0x0000000103027819 */ /* 0x040fe20000010200 */
[----:B0-----:R0:W4:Y:S02]  /*0930*/  LDG.E.64.CONSTANT R16, desc[UR12][R4.64] ;  /* 0x0000000c04107981 */ /* 0x001124000c1e9b00 */
[----:B0-----:R-:W-:-:S04]  /*0940*/  SHF.L.U32 R4, R3, 0x1, RZ ;  /* 0x0000000103047819 */ /* 0x001fc800000006ff */
[----:B------:R-:W-:Y:S01]  /*0950*/  IADD3 R22, P0, R4, UR18, RZ ;  /* 0x0000001204167c10 */ /* 0x000fe2000ff1e0ff */
[----:B------:R0:W-:Y:S01]  /*0960*/  STL [R1+0xb8], R24 ;  /* 0x0000b81801007387 */ /* 0x0001e20000100800 */
[----:B------:R-:W-:Y:S02]  /*0970*/  IADD3 R3, R36, 0x3c00, RZ ;  /* 0x00003c0024037810 */ /* 0x000fe40007ffe0ff */
[----:B------:R-:W-:Y:S01]  /*0980*/  IADD3.X R23, R2, UR19, RZ, P0, !PT ;  /* 0x0000001302177c10 */ /* 0x000fe200087fe4ff */
[----:B------:R1:W-:Y:S05]  /*0990*/  STL [R1+0xbc], R26 ;  /* 0x0000bc1a01007387 */ /* 0x0003ea0000100800 */
[----:B------:R-:W4:Y:S01]  /*09a0*/  LDG.E.64.CONSTANT R22, desc[UR12][R22.64] ;  /* 0x0000000c16167981 */ /* 0x000f22000c1e9b00 */
[----:B0-----:R-:W-:-:S04]  /*09b0*/  IADD3 R24, P0, R24, UR20, RZ ;  /* 0x0000001418187c10 */ /* 0x001fc8000ff1e0ff */
[----:B------:R-:W-:Y:S02]  /*09c0*/  IADD3.X R25, R26, UR21, RZ, P0, !PT ;  /* 0x000000151a197c10 */ /* 0x000fe400087fe4ff */
[----:B------:R-:W-:-:S04]  /*09d0*/  IADD3 R3, P0, R3, R44, RZ ;  /* 0x0000002c03037210 */ /* 0x000fc80007f1e0ff */
[----:B------:R-:W-:Y:S01]  /*09e0*/  IADD3.X R0, RZ, R45, RZ, P0, !PT ;  /* 0x0000002dff007210 */ /* 0x000fe200007fe4ff */
[----:B------:R-:W4:Y:S01]  /*09f0*/  LDG.E.64.CONSTANT R24, desc[UR12][R24.64] ;  /* 0x0000000c18187981 */ /* 0x000f22000c1e9b00 */
[C---:B------:R-:W-:Y:S02]  /*0a00*/  SHF.L.U32 R32, R3.reuse, 0x1, RZ ;  /* 0x0000000103207819 */ /* 0x040fe400000006ff */
[----:B------:R-:W-:Y:S02]  /*0a10*/  SHF.L.U64.HI R37, R3, 0x1, R0 ;  /* 0x0000000103257819 */ /* 0x000fe40000010200 */
[----:B-1----:R-:W-:-:S04]  /*0a20*/  IADD3 R26, P0, R32, UR18, RZ ;  /* 0x00000012201a7c10 */ /* 0x002fc8000ff1e0ff */
[----:B------:R-:W-:Y:S02]  /*0a30*/  IADD3.X R27, R37, UR19, RZ, P0, !PT ;  /* 0x00000013251b7c10 */ /* 0x000fe400087fe4ff */
[----:B------:R-:W-:-:S04]  /*0a40*/  IADD3 R28, P0, R4, UR20, RZ ;  /* 0x00000014041c7c10 */ /* 0x000fc8000ff1e0ff */
[----:B------:R-:W-:Y:S01]  /*0a50*/  IADD3.X R29, R2, UR21, RZ, P0, !PT ;  /* 0x00000015021d7c10 */ /* 0x000fe200087fe4ff */
[----:B------:R-:W4:Y:S05]  /*0a60*/  LDG.E.64.CONSTANT R26, desc[UR12][R26.64] ;  /* 0x0000000c1a1a7981 */ /* 0x000f2a000c1e9b00 */
[----:B------:R-:W4:Y:S04]  /*0a70*/  LDG.E.64.CONSTANT R28, desc[UR12][R28.64] ;  /* 0x0000000c1c1c7981 */ /* 0x000f28000c1e9b00 */
[----:B------:R-:W-:Y:S04]  /*0a80*/  STL [R1+0xb0], R4 ;  /* 0x0000b00401007387 */ /* 0x000fe80000100800 */
[----:B------:R3:W-:Y:S01]  /*0a90*/  STL [R1+0xb4], R2 ;  /* 0x0000b40201007387 */ /* 0x0007e20000100800 */
[----:B------:R-:W-:Y:S01]  /*0aa0*/  IADD3 R3, R36, 0x5000, RZ ;  /* 0x0000500024037810 */ /* 0x000fe20007ffe0ff */
[----:B---3--:R-:W-:-:S03]  /*0ab0*/  FADD.FTZ R2, R15, UR9 ;  /* 0x000000090f027e21 */ /* 0x008fc60008010000 */
[----:B------:R-:W-:-:S03]  /*0ac0*/  IADD3 R3, P0, R3, R44, RZ ;  /* 0x0000002c03037210 */ /* 0x000fc60007f1e0ff */
[----:B------:R-:W0:Y:S01]  /*0ad0*/  MUFU.RSQ R2, R2 ;  /* 0x0000000200027308 */ /* 0x000e220000001400 */
[----:B------:R-:W-:Y:S01]  /*0ae0*/  IADD3.X R0, RZ, R45, RZ, P0, !PT ;  /* 0x0000002dff007210 */ /* 0x000fe200007fe4ff */
[----:B------:R1:W-:Y:S01]  /*0af0*/  STL [R1+0xa8], R32 ;  /* 0x0000a82001007387 */ /* 0x0003e20000100800 */
[----:B------:R-:W-:Y:S02]  /*0b00*/  SHF.L.U32 R5, R39, 0x10, RZ ;  /* 0x0000001027057819 */ /* 0x000fe400000006ff */
[C---:B------:R-:W-:Y:S01]  /*0b10*/  SHF.L.U32 R40, R3.reuse, 0x1, RZ ;  /* 0x0000000103287819 */ /* 0x040fe200000006ff */
[----:B------:R3:W-:Y:S01]  /*0b20*/  STL [R1+0xac], R37 ;  /* 0x0000ac2501007387 */ /* 0x0007e20000100800 */
[----:B------:R-:W-:Y:S01]  /*0b30*/  SHF.L.U64.HI R41, R3, 0x1, R0 ;  /* 0x0000000103297819 */ /* 0x000fe20000010200 */
[----:B------:R-:W-:Y:S01]  /*0b40*/  FADD.FTZ R5, -R14, R5 ;  /* 0x000000050e057221 */ /* 0x000fe20000010100 */
[----:B------:R-:W-:Y:S02]  /*0b50*/  PRMT R51, R39, 0x7632, R51 ;  /* 0x0000763227337816 */ /* 0x000fe40000000033 */
[----:B------:R-:W-:-:S02]  /*0b60*/  SHF.L.U32 R4, R7, 0x10, RZ ;  /* 0x0000001007047819 */ /* 0x000fc400000006ff */
[----:B------:R-:W-:Y:S02]  /*0b70*/  SHF.L.U32 R0, R35, 0x10, RZ ;  /* 0x0000001023007819 */ /* 0x000fe400000006ff */
[----:B------:R-:W-:Y:S02]  /*0b80*/  PRMT R38, R7, 0x7632, R38 ;  /* 0x0000763207267816 */ /* 0x000fe40000000026 */
[----:B------:R-:W-:Y:S01]  /*0b90*/  SHF.L.U32 R51, R51, 0x10, RZ ;  /* 0x0000001033337819 */ /* 0x000fe200000006ff */
[----:B------:R-:W-:Y:S01]  /*0ba0*/  FADD.FTZ R4, -R14, R4 ;  /* 0x000000040e047221 */ /* 0x000fe20000010100 */
[----:B------:R-:W-:Y:S02]  /*0bb0*/  SHF.L.U32 R38, R38, 0x10, RZ ;  /* 0x0000001026267819 */ /* 0x000fe400000006ff */
[----:B------:R-:W-:Y:S01]  /*0bc0*/  PRMT R15, R35, 0x7632, R15 ;  /* 0x00007632230f7816 */ /* 0x000fe2000000000f */
[----:B------:R-:W-:Y:S01]  /*0bd0*/  FADD.FTZ R51, -R14, R51 ;  /* 0x000000330e337221 */ /* 0x000fe20000010100 */
[----:B0-----:R-:W-:Y:S01]  /*0be0*/  FMUL.FTZ R60, R2, R4 ;  /* 0x00000004023c7220 */ /* 0x001fe20000410000 */
[C---:B------:R-:W-:Y:S01]  /*0bf0*/  PRMT R48, R33.reuse, 0x7632, R48 ;  /* 0x0000763221307816 */ /* 0x040fe20000000030 */
[----:B------:R-:W-:Y:S01]  /*0c00*/  FADD.FTZ R38, -R14, R38 ;  /* 0x000000260e267221 */ /* 0x000fe20000010100 */
[----:B------:R-:W-:Y:S01]  /*0c10*/  SHF.L.U32 R3, R33, 0x10, RZ ;  /* 0x0000001021037819 */ /* 0x000fe200000006ff */
[----:B------:R-:W-:Y:S01]  /*0c20*/  FMUL.FTZ R51, R2, R51 ;  /* 0x0000003302337220 */ /* 0x000fe20000410000 */
[----:B------:R-:W-:-:S02]  /*0c30*/  SHF.L.U32 R15, R15, 0x10, RZ ;  /* 0x000000100f0f7819 */ /* 0x000fc400000006ff */
[----:B------:R-:W-:Y:S01]  /*0c40*/  IADD3 R30, P0, R40, UR18, RZ ;  /* 0x00000012281e7c10 */ /* 0x000fe2000ff1e0ff */
[----:B------:R-:W-:Y:S01]  /*0c50*/  FMUL.FTZ R38, R2, R38 ;  /* 0x0000002602267220 */ /* 0x000fe20000410000 */
[----:B------:R-:W-:Y:S02]  /*0c60*/  SHF.L.U32 R48, R48, 0x10, RZ ;  /* 0x0000001030307819 */ /* 0x000fe400000006ff */
[----:B------:R-:W-:Y:S02]  /*0c70*/  IADD3.X R31, R41, UR19, RZ, P0, !PT ;  /* 0x00000013291f7c10 */ /* 0x000fe400087fe4ff */
[----:B-1----:R-:W-:-:S04]  /*0c80*/  IADD3 R32, P0, R32, UR20, RZ ;  /* 0x0000001420207c10 */ /* 0x002fc8000ff1e0ff */
[----:B------:R-:W-:Y:S01]  /*0c90*/  IADD3.X R33, R37, UR21, RZ, P0, !PT ;  /* 0x0000001525217c10 */ /* 0x000fe200087fe4ff */
[----:B---3--:R-:W-:Y:S01]  /*0ca0*/  HFMA2.MMA R37, -RZ, RZ, 0, 2.384185791015625e-06 ;  /* 0x00000028ff257435 */ /* 0x008fe200000001ff */
[----:B------:R-:W3:Y:S04]  /*0cb0*/  LDG.E.64.CONSTANT R30, desc[UR12][R30.64] ;  /* 0x0000000c1e1e7981 */ /* 0x000ee8000c1e9b00 */
[----:B------:R-:W3:Y:S05]  /*0cc0*/  LDG.E.64.CONSTANT R32, desc[UR12][R32.64] ;  /* 0x0000000c20207981 */ /* 0x000eea000c1e9b00 */
[----:B------:R-:W-:Y:S01]  /*0cd0*/  IMAD R6, R6, R37, UR8 ;  /* 0x0000000806067e24 */ /* 0x000fe2000f8e0225 */
[----:B--2---:R-:W-:-:S02]  /*0ce0*/  SHF.L.U32 R4, R19, 0x10, RZ ;  /* 0x0000001013047819 */ /* 0x004fc400000006ff */
[C---:B----4-:R-:W-:Y:S02]  /*0cf0*/  SHF.L.U32 R61, R16.reuse, 0x10, RZ ;  /* 0x00000010103d7819 */ /* 0x050fe400000006ff */
[----:B------:R-:W-:Y:S02]  /*0d00*/  PRMT R9, R16, 0x7632, R9 ;  /* 0x0000763210097816 */ /* 0x000fe40000000009 */
[C---:B------:R-:W-:Y:S02]  /*0d10*/  PRMT R8, R17.reuse, 0x7632, R8 ;  /* 0x0000763211087816 */ /* 0x040fe40000000008 */
[----:B------:R-:W-:Y:S02]  /*0d20*/  SHF.L.U32 R59, R17, 0x10, RZ ;  /* 0x00000010113b7819 */ /* 0x000fe400000006ff */
[----:B------:R-:W-:Y:S01]  /*0d30*/  SHF.L.U32 R9, R9, 0x10, RZ ;  /* 0x0000001009097819 */ /* 0x000fe200000006ff */
[----:B------:R-:W-:Y:S01]  /*0d40*/  FADD.FTZ R4, -R14, R4 ;  /* 0x000000040e047221 */ /* 0x000fe20000010100 */
[----:B------:R-:W-:Y:S01]  /*0d50*/  SHF.L.U32 R8, R8, 0x10, RZ ;  /* 0x0000001008087819 */ /* 0x000fe200000006ff */
[----:B------:R-:W-:-:S02]  /*0d60*/  FFMA.FTZ R50, R60, R3, R59 ;  /* 0x000000033c327223 */ /* 0x000fc4000001003b */
[----:B------:R-:W-:Y:S02]  /*0d70*/  FFMA.FTZ R55, R51, R15, R9 ;  /* 0x0000000f33377223 */ /* 0x000fe40000010009 */
[----:B------:R-:W-:-:S04]  /*0d80*/  FFMA.FTZ R43, R38, R48, R8 ;  /* 0x00000030262b7223 */ /* 0x000fc80000010008 */
[----:B------:R-:W-:Y:S01]  /*0d90*/  FMUL.FTZ R47, R43, -1.4426950216293334961 ;  /* 0xbfb8aa3b2b2f7820 */ /* 0x000fe20000410000 */
[----:B------:R-:W-:Y:S04]  /*0da0*/  STL [R1+0x128], R26 ;  /* 0x0001281a01007387 */ /* 0x000fe80000100800 */
[----:B------:R-:W-:Y:S04]  /*0db0*/  STL [R1+0x124], R27 ;  /* 0x0001241b01007387 */ /* 0x000fe80000100800 */
[----:B------:R-:W-:Y:S04]  /*0dc0*/  STL [R1+0x120], R29 ;  /* 0x0001201d01007387 */ /* 0x000fe80000100800 */
[----:B------:R-:W-:Y:S04]  /*0dd0*/  STL [R1+0xa0], R40 ;  /* 0x0000a02801007387 */ /* 0x000fe80000100800 */
[----:B------:R-:W-:Y:S04]  /*0de0*/  STL [R1+0xa4], R41 ;  /* 0x0000a42901007387 */ /* 0x000fe80000100800 */
[----:B------:R0:W-:Y:S02]  /*0df0*/  STL [R1+0xd8], R16 ;  /* 0x0000d81001007387 */ /* 0x0001e40000100800 */
[----:B0-----:R-:W-:-:S04]  /*0e00*/  FMUL.FTZ R16, R2, R5 ;  /* 0x0000000502107220 */ /* 0x001fc80000410000 */
[----:B------:R-:W-:Y:S01]  /*0e10*/  FFMA.FTZ R56, R16, R0, R61 ;  /* 0x0000000010387223 */ /* 0x000fe2000001003d */
[----:B------:R-:W-:-:S03]  /*0e20*/  SHF.L.U32 R5, R18, 0x10, RZ ;  /* 0x0000001012057819 */ /* 0x000fc600000006ff */
[----:B------:R-:W-:Y:S02]  /*0e30*/  FMUL.FTZ R35, R56, -1.4426950216293334961 ;  /* 0xbfb8aa3b38237820 */ /* 0x000fe40000410000 */
[----:B------:R-:W-:Y:S01]  /*0e40*/  FADD.FTZ R5, -R14, R5 ;  /* 0x000000050e057221 */ /* 0x000fe20000010100 */
[----:B------:R-:W-:-:S03]  /*0e50*/  FMUL.FTZ R29, R2, R4 ;  /* 0x00000004021d7220 */ /* 0x000fc60000410000 */
[----:B------:R-:W0:Y:S01]  /*0e60*/  MUFU.EX2 R35, R35 ;  /* 0x0000002300237308 */ /* 0x000e220000000800 */
[----:B------:R-:W-:Y:S01]  /*0e70*/  FMUL.FTZ R27, R2, R5 ;  /* 0x00000005021b7220 */ /* 0x000fe20000410000 */
[----:B------:R-:W-:Y:S01]  /*0e80*/  FMUL.FTZ R5, R50, -1.4426950216293334961 ;  /* 0xbfb8aa3b32057820 */ /* 0x000fe20000410000 */
[----:B------:R-:W-:-:S05]  /*0e90*/  FMUL.FTZ R4, R55, -1.4426950216293334961 ;  /* 0xbfb8aa3b37047820 */ /* 0x000fca0000410000 */
[----:B------:R-:W1:Y:S08]  /*0ea0*/  MUFU.EX2 R5, R5 ;  /* 0x0000000500057308 */ /* 0x000e700000000800 */
[----:B------:R-:W2:Y:S01]  /*0eb0*/  MUFU.EX2 R4, R4 ;  /* 0x0000000400047308 */ /* 0x000ea20000000800 */
[----:B0-----:R-:W-:Y:S01]  /*0ec0*/  FADD.FTZ R35, R35, 1 ;  /* 0x3f80000023237421 */ /* 0x001fe20000010000 */
[----:B------:R-:W-:Y:S06]  /*0ed0*/  STL [R1+0x50], R61 ;  /* 0x0000503d01007387 */ /* 0x000fec0000100800 */
[----:B------:R-:W0:Y:S01]  /*0ee0*/  MUFU.EX2 R47, R47 ;  /* 0x0000002f002f7308 */ /* 0x000e220000000800 */
[----:B------:R4:W-:Y:S01]  /*0ef0*/  STL [R1+0xdc], R17 ;  /* 0x0000dc1101007387 */ /* 0x0009e20000100800 */
[----:B-1----:R-:W-:-:S06]  /*0f00*/  FADD.FTZ R42, R5, 1 ;  /* 0x3f800000052a7421 */ /* 0x002fcc0000010000 */
[----:B------:R1:W3:Y:S01]  /*0f10*/  MUFU.RCP R53, R35 ;  /* 0x0000002300357308 */ /* 0x0002e20000001000 */
[----:B----4-:R-:W-:Y:S02]  /*0f20*/  LEA R17, R34, R6, 0x3 ;  /* 0x0000000622117211 */ /* 0x010fe400078e18ff */
[----:B------:R-:W-:Y:S02]  /*0f30*/  IADD3 R6, R36, 0x6400, RZ ;  /* 0x0000640024067810 */ /* 0x000fe40007ffe0ff */
[----:B-1----:R-:W-:Y:S02]  /*0f40*/  PRMT R35, R18, 0x7632, R35 ;  /* 0x0000763212237816 */ /* 0x002fe40000000023 */
[----:B------:R-:W-:Y:S01]  /*0f50*/  IADD3 R34, R36, 0x7800, RZ ;  /* 0x0000780024227810 */ /* 0x000fe20007ffe0ff */
[----:B--2---:R-:W-:Y:S01]  /*0f60*/  FADD.FTZ R49, R4, 1 ;  /* 0x3f80000004317421 */ /* 0x004fe20000010000 */
[-C--:B------:R-:W-:Y:S02]  /*0f70*/  IADD3 R6, P1, R6, R44.reuse, RZ ;  /* 0x0000002c06067210 */ /* 0x080fe40007f3e0ff */
[----:B------:R-:W-:Y:S01]  /*0f80*/  SHF.L.U32 R35, R35, 0x10, RZ ;  /* 0x0000001023237819 */ /* 0x000fe200000006ff */
[----:B------:R-:W-:Y:S01]  /*0f90*/  STL [R1+0x54], R59 ;  /* 0x0000543b01007387 */ /* 0x000fe20000100800 */
[----:B------:R-:W-:Y:S01]  /*0fa0*/  FFMA.FTZ R39, R0, R27, R61 ;  /* 0x0000001b00277223 */ /* 0x000fe2000001003d */
[----:B------:R-:W-:Y:S01]  /*0fb0*/  PRMT R4, R19, 0x7632, R4 ;  /* 0x0000763213047816 */ /* 0x000fe20000000004 */
[----:B0-----:R-:W-:Y:S01]  /*0fc0*/  FADD.FTZ R47, R47, 1 ;  /* 0x3f8000002f2f7421 */ /* 0x001fe20000010000 */
[----:B------:R-:W-:Y:S01]  /*0fd0*/  STL [R1+0x40], R16 ;  /* 0x0000401001007387 */ /* 0x000fe20000100800 */
[----:B------:R-:W-:Y:S01]  /*0fe0*/  IADD3 R5, P0, R34, R44, RZ ;  /* 0x0000002c22057210 */ /* 0x000fe20007f1e0ff */
[----:B------:R-:W-:Y:S01]  /*0ff0*/  FADD.FTZ R35, -R14, R35 ;  /* 0x000000230e237221 */ /* 0x000fe20000010100 */
[----:B------:R-:W-:Y:S01]  /*1000*/  IADD3.X R34, RZ, R45, RZ, P1, !PT ;  /* 0x0000002dff227210 */ /* 0x000fe20000ffe4ff */
[----:B------:R-:W-:Y:S01]  /*1010*/  STL [R1+0x44], R60 ;  /* 0x0000443c01007387 */ /* 0x000fe20000100800 */
[----:B------:R-:W-:Y:S01]  /*1020*/  FMUL.FTZ R54, R39, -1.4426950216293334961 ;  /* 0xbfb8aa3b27367820 */ /* 0x000fe20000410000 */
[----:B------:R-:W-:Y:S01]  /*1030*/  FFMA.FTZ R7, R3, R29, R59 ;  /* 0x0000001d03077223 */ /* 0x000fe2000001003b */
[----:B------:R-:W-:Y:S01]  /*1040*/  SHF.L.U32 R4, R4, 0x10, RZ ;  /* 0x0000001004047819 */ /* 0x000fe200000006ff */
[----:B------:R-:W-:Y:S01]  /*1050*/  STL [R1+0x68], R27 ;  /* 0x0000681b01007387 */ /* 0x000fe20000100800 */
[----:B------:R-:W0:Y:S01]  /*1060*/  MUFU.RCP R42, R42 ;  /* 0x0000002a002a7308 */ /* 0x000e220000001000 */
[----:B------:R-:W-:-:S02]  /*1070*/  SHF.L.U64.HI R26, R6, 0x1, R34 ;  /* 0x00000001061a7819 */ /* 0x000fc40000010222 */
[----:B------:R-:W-:Y:S01]  /*1080*/  STL [R1+0x6c], R29 ;  /* 0x00006c1d01007387 */ /* 0x000fe20000100800 */
[----:B------:R-:W-:-:S03]  /*1090*/  FMUL.FTZ R46, R7, -1.4426950216293334961 ;  /* 0xbfb8aa3b072e7820 */ /* 0x000fc60000410000 */
[----:B------:R1:W-:Y:S01]  /*10a0*/  STL [R1+0x98], R17 ;  /* 0x0000981101007387 */ /* 0x0003e20000100800 */
[----:B------:R-:W-:Y:S01]  /*10b0*/  MUFU.RCP R47, R47 ;  /* 0x0000002f002f7308 */ /* 0x000fe20000001000 */
[----:B------:R-:W-:Y:S01]  /*10c0*/  FADD.FTZ R4, -R14, R4 ;  /* 0x000000040e047221 */ /* 0x000fe20000010100 */
[----:B------:R-:W-:Y:S02]  /*10d0*/  IADD3 R34, P2, R40, UR20, RZ ;  /* 0x0000001428227c10 */ /* 0x000fe4000ff5e0ff */
[----:B-1----:R-:W-:Y:S01]  /*10e0*/  SHF.L.U32 R17, R6, 0x1, RZ ;  /* 0x0000000106117819 */ /* 0x002fe200000006ff */
[----:B------:R-:W-:-:S03]  /*10f0*/  FMUL.FTZ R6, R2, R35 ;  /* 0x0000002302067220 */ /* 0x000fc60000410000 */
[----:B------:R-:W1:Y:S01]  /*1100*/  MUFU.EX2 R54, R54 ;  /* 0x0000003600367308 */ /* 0x000e620000000800 */
[----:B------:R-:W-:Y:S01]  /*1110*/  FMUL.FTZ R4, R2, R4 ;  /* 0x0000000402047220 */ /* 0x000fe20000410000 */
[----:B------:R-:W-:Y:S01]  /*1120*/  FFMA.FTZ R40, R15, R6, R9 ;  /* 0x000000060f287223 */ /* 0x000fe20000010009 */
[----:B------:R-:W-:-:S05]  /*1130*/  IADD3.X R35, R41, UR21, RZ, P2, !PT ;  /* 0x0000001529237c10 */ /* 0x000fca00097fe4ff */
[----:B------:R-:W2:Y:S01]  /*1140*/  MUFU.RCP R49, R49 ;  /* 0x0000003100317308 */ /* 0x000ea20000001000 */
[----:B------:R-:W-:Y:S01]  /*1150*/  FMUL.FTZ R52, R40, -1.4426950216293334961 ;  /* 0xbfb8aa3b28347820 */ /* 0x000fe20000410000 */
[----:B---3--:R-:W-:Y:S01]  /*1160*/  FADD.FTZ R57, -R53, 1 ;  /* 0x3f80000035397421 */ /* 0x008fe20000010100 */
[----:B------:R-:W-:-:S05]  /*1170*/  FFMA.FTZ R41, R48, R4, R8 ;  /* 0x0000000430297223 */ /* 0x000fca0000010008 */
[----:B------:R-:W3:Y:S01]  /*1180*/  MUFU.EX2 R46, R46 ;  /* 0x0000002e002e7308 */ /* 0x000ee20000000800 */
[----:B------:R-:W-:Y:S01]  /*1190*/  FFMA.FTZ R56, R56, R57, 1 ;  /* 0x3f80000038387423 */ /* 0x000fe20000010039 */
[----:B------:R-:W-:Y:S01]  /*11a0*/  FMUL.FTZ R58, R41, -1.4426950216293334961 ;  /* 0xbfb8aa3b293a7820 */ /* 0x000fe20000410000 */
[----:B0-----:R-:W-:Y:S01]  /*11b0*/  FADD.FTZ R37, -R42, 1 ;  /* 0x3f8000002a257421 */ /* 0x001fe20000010100 */
[----:B-1----:R-:W-:Y:S01]  /*11c0*/  FADD.FTZ R54, R54, 1 ;  /* 0x3f80000036367421 */ /* 0x002fe20000010000 */
[----:B------:R-:W-:Y:S01]  /*11d0*/  FMUL.FTZ R56, R53, R56 ;  /* 0x0000003835387220 */ /* 0x000fe20000410000 */
[----:B------:R0:W-:Y:S02]  /*11e0*/  STL [R1+0xe0], R18 ;  /* 0x0000e01201007387 */ /* 0x0001e40000100800 */
[----:B------:R-:W1:Y:S01]  /*11f0*/  MUFU.EX2 R52, R52 ;  /* 0x0000003400347308 */ /* 0x000e620000000800 */
[----:B------:R-:W-:Y:S01]  /*1200*/  FADD.FTZ R53, -R47, 1 ;  /* 0x3f8000002f357421 */ /* 0x000fe20000010100 */
[----:B------:R-:W-:Y:S01]  /*1210*/  FFMA.FTZ R50, R50, R37, 1 ;  /* 0x3f80000032327423 */ /* 0x000fe20000010025 */
[----:B--2---:R-:W-:Y:S01]  /*1220*/  FADD.FTZ R57, -R49, 1 ;  /* 0x3f80000031397421 */ /* 0x004fe20000010100 */
[----:B------:R-:W-:Y:S01]  /*1230*/  IADD3 R36, R36, 0x8c00, RZ ;  /* 0x00008c0024247810 */ /* 0x000fe20007ffe0ff */
[----:B------:R-:W-:Y:S01]  /*1240*/  FFMA.FTZ R43, R43, R53, 1 ;  /* 0x3f8000002b2b7423 */ /* 0x000fe20000010035 */
[----:B------:R-:W2:Y:S02]  /*1250*/  LDG.E.64.CONSTANT R34, desc[UR12][R34.64] ;  /* 0x0000000c22227981 */ /* 0x000ea4000c1e9b00 */
[----:B------:R-:W4:Y:S01]  /*1260*/  MUFU.EX2 R58, R58 ;  /* 0x0000003a003a7308 */ /* 0x000f220000000800 */
[----:B------:R-:W-:Y:S01]  /*1270*/  FMUL.FTZ R50, R42, R50 ;  /* 0x000000322a327220 */ /* 0x000fe20000410000 */
[----:B---3--:R-:W-:Y:S01]  /*1280*/  FADD.FTZ R46, R46, 1 ;  /* 0x3f8000002e2e7421 */ /* 0x008fe20000010000 */
[----:B------:R-:W-:Y:S01]  /*1290*/  SHF.L.U32 R53, R20, 0x10, RZ ;  /* 0x0000001014357819 */ /* 0x000fe200000006ff */
[----:B------:R-:W-:Y:S01]  /*12a0*/  FFMA.FTZ R57, R55, R57, 1 ;  /* 0x3f80000037397423 */ /* 0x000fe20000010039 */
[----:B------:R-:W-:-:S03]  /*12b0*/  FMUL.FTZ R47, R47, R43 ;  /* 0x0000002b2f2f7220 */ /* 0x000fc60000410000 */
[----:B------:R3:W-:Y:S01]  /*12c0*/  MUFU.RCP R42, R54 ;  /* 0x00000036002a7308 */ /* 0x0007e20000001000 */
[----:B------:R-:W-:Y:S01]  /*12d0*/  FMUL.FTZ R57, R49, R57 ;  /* 0x0000003931397220 */ /* 0x000fe20000410000 */
[----:B0-----:R-:W-:Y:S01]  /*12e0*/  FMUL.FTZ R18, R53, R56 ;  /* 0x0000003835127220 */ /* 0x001fe20000410000 */
[----:B-1----:R-:W-:Y:S01]  /*12f0*/  FADD.FTZ R53, R52, 1 ;  /* 0x3f80000034357421 */ /* 0x002fe20000010000 */
[----:B---3--:R-:W-:-:S04]  /*1300*/  PRMT R54, R20, 0x7632, R54 ;  /* 0x0000763214367816 */ /* 0x008fc80000000036 */
[----:B------:R0:W-:Y:S01]  /*1310*/  MUFU.RCP R43, R46 ;  /* 0x0000002e002b7308 */ /* 0x0001e20000001000 */
[----:B------:R-:W-:Y:S01]  /*1320*/  SHF.L.U32 R54, R54, 0x10, RZ ;  /* 0x0000001036367819 */ /* 0x000fe200000006ff */
[----:B------:R-:W-:Y:S01]  /*1330*/  FMUL.FTZ R49, R0, R18 ;  /* 0x0000001200317220 */ /* 0x000fe20000410000 */
[----:B0-----:R-:W-:-:S03]  /*1340*/  PRMT R46, R21, 0x7632, R46 ;  /* 0x00007632152e7816 */ /* 0x001fc6000000002e */
[----:B------:R-:W-:Y:S01]  /*1350*/  FMUL.FTZ R54, R54, R57 ;  /* 0x0000003936367220 */ /* 0x000fe20000410000 */
[----:B------:R-:W-:Y:S02]  /*1360*/  SHF.L.U32 R55, R21, 0x10, RZ ;  /* 0x0000001015377819 */ /* 0x000fe400000006ff */
[----:B------:R-:W-:Y:S02]  /*1370*/  SHF.L.U32 R52, R46, 0x10, RZ ;  /* 0x000000102e347819 */ /* 0x000fe400000006ff */
[----:B------:R0:W1:Y:S01]  /*1380*/  MUFU.RCP R46, R53 ;  /* 0x00000035002e7308 */ /* 0x0000620000001000 */
[----:B----4-:R-:W-:Y:S01]  /*1390*/  FADD.FTZ R58, R58, 1 ;  /* 0x3f8000003a3a7421 */ /* 0x010fe20000010000 */
[----:B------:R-:W-:Y:S01]  /*13a0*/  FFMA.FTZ R49, R16, R49, RZ ;  /* 0x0000003110317223 */ /* 0x000fe200000100ff */
[----:B------:R-:W-:Y:S01]  /*13b0*/  FMUL.FTZ R16, R55, R50 ;  /* 0x0000003237107220 */ /* 0x000fe20000410000 */
[----:B------:R-:W-:Y:S01]  /*13c0*/  FMUL.FTZ R52, R52, R47 ;  /* 0x0000002f34347220 */ /* 0x000fe20000410000 */
[----:B------:R-:W-:Y:S01]  /*13d0*/  FFMA.FTZ R50, R0, R18, RZ ;  /* 0x0000001200327223 */ /* 0x000fe200000100ff */
[----:B0-----:R-:W-:-:S02]  /*13e0*/  FMUL.FTZ R53, R15, R54 ;  /* 0x000000360f357220 */ /* 0x001fc40000410000 */
[----:B------:R-:W0:Y:S02]  /*13f0*/  MUFU.RCP R47, R58 ;  /* 0x0000003a002f7308 */ /* 0x000e240000001000 */
[----:B------:R-:W-:Y:S01]  /*1400*/  FFMA.FTZ R49, R51, R53, R49 ;  /* 0x0000003533317223 */ /* 0x000fe20000010031 */
[----:B------:R-:W-:Y:S01]  /*1410*/  FMUL.FTZ R53, R3, R16 ;  /* 0x0000001003357220 */ /* 0x000fe20000410000 */
[-C--:B------:R-:W-:Y:S01]  /*1420*/  FFMA.FTZ R51, R51, R54.reuse, R10 ;  /* 0x0000003633337223 */ /* 0x080fe2000001000a */
[----:B------:R-:W-:Y:S01]  /*1430*/  FFMA.FTZ R10, R15, R54, R50 ;  /* 0x000000360f0a7223 */ /* 0x000fe20000010032 */
[----:B------:R-:W-:Y:S01]  /*1440*/  FADD.FTZ R50, R54, R11 ;  /* 0x0000000b36327221 */ /* 0x000fe20000010000 */
[----:B------:R-:W-:Y:S01]  /*1450*/  FFMA.FTZ R49, R60, R53, R49 ;  /* 0x000000353c317223 */ /* 0x000fe20000010031 */
[-C--:B------:R-:W-:Y:S01]  /*1460*/  FMUL.FTZ R54, R48, R52.reuse ;  /* 0x0000003430367220 */ /* 0x080fe20000410000 */
[----:B------:R-:W-:Y:S01]  /*1470*/  FFMA.FTZ R12, R38, R52, R12 ;  /* 0x00000034260c7223 */ /* 0x000fe2000001000c */
[----:B------:R-:W-:Y:S01]  /*1480*/  FADD.FTZ R60, R52, R13 ;  /* 0x0000000d343c7221 */ /* 0x000fe20000010000 */
[----:B------:R-:W-:Y:S01]  /*1490*/  FFMA.FTZ R13, R3, R16, R10 ;  /* 0x00000010030d7223 */ /* 0x000fe2000001000a */
[--C-:B------:R-:W-:Y:S01]  /*14a0*/  FFMA.FTZ R54, R38, R54, R49.reuse ;  /* 0x0000003626367223 */ /* 0x100fe20000010031 */
[----:B-1----:R-:W-:Y:S01]  /*14b0*/  FADD.FTZ R38, -R46, 1 ;  /* 0x3f8000002e267421 */ /* 0x002fe20000010100 */
[----:B------:R-:W-:Y:S01]  /*14c0*/  FADD.FTZ R10, -R42, 1 ;  /* 0x3f8000002a0a7421 */ /* 0x000fe20000010100 */
[----:B------:R-:W-:Y:S01]  /*14d0*/  FADD.FTZ R11, -R43, 1 ;  /* 0x3f8000002b0b7421 */ /* 0x000fe20000010100 */
[----:B------:R-:W-:Y:S01]  /*14e0*/  PRMT R49, R23, 0x7632, R49 ;  /* 0x0000763217317816 */ /* 0x000fe20000000031 */
[----:B------:R-:W-:Y:S01]  /*14f0*/  FFMA.FTZ R52, R48, R52, R13 ;  /* 0x0000003430347223 */ /* 0x000fe2000001000d */
[----:B------:R-:W-:Y:S01]  /*1500*/  FFMA.FTZ R38, R40, R38, 1 ;  /* 0x3f80000028267423 */ /* 0x000fe20000010026 */
[----:B------:R-:W-:Y:S01]  /*1510*/  FFMA.FTZ R10, R39, R10, 1 ;  /* 0x3f800000270a7423 */ /* 0x000fe2000001000a */
[----:B------:R-:W-:Y:S01]  /*1520*/  FFMA.FTZ R13, R7, R11, 1 ;  /* 0x3f800000070d7423 */ /* 0x000fe2000001000b */
[----:B0-----:R-:W-:Y:S01]  /*1530*/  FADD.FTZ R11, -R47, 1 ;  /* 0x3f8000002f0b7421 */ /* 0x001fe20000010100 */
[----:B------:R-:W-:Y:S01]  /*1540*/  SHF.L.U32 R49, R49, 0x10, RZ ;  /* 0x0000001031317819 */ /* 0x000fe200000006ff */
[----:B------:R-:W-:Y:S01]  /*1550*/  FMUL.FTZ R53, R46, R38 ;  /* 0x000000262e357220 */ /* 0x000fe20000410000 */
[----:B------:R-:W-:Y:S01]  /*1560*/  SHF.L.U32 R7, R22, 0x10, RZ ;  /* 0x0000001016077819 */ /* 0x000fe200000006ff */
[----:B------:R-:W-:Y:S01]  /*1570*/  FMUL.FTZ R42, R42, R10 ;  /* 0x0000000a2a2a7220 */ /* 0x000fe20000410000 */
[----:B------:R-:W-:Y:S01]  /*1580*/  PRMT R38, R24, 0x7632, R38 ;  /* 0x0000763218267816 */ /* 0x000fe20000000026 */
[----:B------:R-:W-:Y:S01]  /*1590*/  FFMA.FTZ R11, R41, R11, 1 ;  /* 0x3f800000290b7423 */ /* 0x000fe2000001000b */
[----:B------:R-:W-:Y:S01]  /*15a0*/  SHF.L.U32 R10, R23, 0x10, RZ ;  /* 0x00000010170a7819 */ /* 0x000fe200000006ff */
[C---:B------:R-:W-:Y:S01]  /*15b0*/  FADD.FTZ R49, -R14.reuse, R49 ;  /* 0x000000310e317221 */ /* 0x040fe20000010100 */
[----:B------:R0:W-:Y:S01]  /*15c0*/  STL [R1+0xe4], R19 ;  /* 0x0000e41301007387 */ /* 0x0001e20000100800 */
[----:B------:R-:W-:Y:S01]  /*15d0*/  FADD.FTZ R7, -R14, R7 ;  /* 0x000000070e077221 */ /* 0x000fe20000010100 */
[----:B------:R-:W-:Y:S01]  /*15e0*/  SHF.L.U32 R39, R25, 0x10, RZ ;  /* 0x0000001019277819 */ /* 0x000fe200000006ff */
[----:B------:R-:W-:Y:S01]  /*15f0*/  FMUL.FTZ R13, R43, R13 ;  /* 0x0000000d2b0d7220 */ /* 0x000fe20000410000 */
[----:B------:R-:W-:Y:S01]  /*1600*/  STL [R1+0x94], R26 ;  /* 0x0000941a01007387 */ /* 0x000fe20000100800 */
[----:B------:R-:W-:Y:S01]  /*1610*/  SHF.L.U32 R38, R38, 0x10, RZ ;  /* 0x0000001026267819 */ /* 0x000fe200000006ff */
[----:B------:R-:W-:Y:S01]  /*1620*/  FMUL.FTZ R11, R47, R11 ;  /* 0x0000000b2f0b7220 */ /* 0x000fe20000410000 */
[----:B------:R-:W-:Y:S01]  /*1630*/  SHF.L.U32 R47, R24, 0x10, RZ ;  /* 0x00000010182f7819 */ /* 0x000fe200000006ff */
[----:B------:R-:W-:Y:S01]  /*1640*/  STL [R1+0x90], R17 ;  /* 0x0000901101007387 */ /* 0x000fe20000100800 */
[----:B------:R-:W-:Y:S01]  /*1650*/  FADD.FTZ R10, -R14, R10 ;  /* 0x0000000a0e0a7221 */ /* 0x000fe20000010100 */
[----:B------:R-:W-:-:S02]  /*1660*/  FMUL.FTZ R49, R2, R49 ;  /* 0x0000003102317220 */ /* 0x000fc40000410000 */
[----:B------:R1:W-:Y:S01]  /*1670*/  STL [R1+0xe8], R20 ;  /* 0x0000e81401007387 */ /* 0x0003e20000100800 */
[----:B0-----:R-:W-:Y:S01]  /*1680*/  FMUL.FTZ R19, R39, R13 ;  /* 0x0000000d27137220 */ /* 0x001fe20000410000 */
[----:B------:R-:W-:Y:S02]  /*1690*/  FMUL.FTZ R53, R38, R53 ;  /* 0x0000003526357220 */ /* 0x000fe40000410000 */
[----:B------:R0:W-:Y:S01]  /*16a0*/  STL [R1+0x18], R18 ;  /* 0x0000181201007387 */ /* 0x0001e20000100800 */
[----:B------:R-:W-:Y:S01]  /*16b0*/  IADD3.X R38, RZ, R45, RZ, P0, !PT ;  /* 0x0000002dff267210 */ /* 0x000fe200007fe4ff */
[----:B------:R-:W-:Y:S02]  /*16c0*/  FFMA.FTZ R13, R48, R49, R8 ;  /* 0x00000031300d7223 */ /* 0x000fe40000010008 */
[----:B------:R3:W-:Y:S01]  /*16d0*/  STL [R1+0xec], R21 ;  /* 0x0000ec1501007387 */ /* 0x0007e20000100800 */
[----:B-1----:R-:W-:-:S03]  /*16e0*/  FMUL.FTZ R20, R2, R7 ;  /* 0x0000000702147220 */ /* 0x002fc60000410000 */
[----:B------:R1:W-:Y:S01]  /*16f0*/  STL [R1+0x1c], R16 ;  /* 0x00001c1001007387 */ /* 0x0003e20000100800 */
[----:B0-----:R-:W-:-:S03]  /*1700*/  FMUL.FTZ R18, R2, R10 ;  /* 0x0000000a02127220 */ /* 0x001fc60000410000 */
[----:B------:R-:W-:Y:S01]  /*1710*/  STL [R1+0xf0], R22 ;  /* 0x0000f01601007387 */ /* 0x000fe20000100800 */
[----:B---3--:R-:W-:-:S03]  /*1720*/  FMUL.FTZ R21, R47, R42 ;  /* 0x0000002a2f157220 */ /* 0x008fc60000410000 */
[----:B------:R-:W-:Y:S01]  /*1730*/  STL [R1+0x64], R20 ;  /* 0x0000641401007387 */ /* 0x000fe20000100800 */
[----:B------:R-:W-:Y:S01]  /*1740*/  IADD3 R44, P1, R36, R44, RZ ;  /* 0x0000002c242c7210 */ /* 0x000fe20007f3e0ff */
[----:B------:R-:W-:Y:S01]  /*1750*/  FMUL.FTZ R39, R13, -1.4426950216293334961 ;  /* 0xbfb8aa3b0d277820 */ /* 0x000fe20000410000 */
[----:B-1----:R-:W-:Y:S01]  /*1760*/  SHF.L.U64.HI R16, R5, 0x1, R38 ;  /* 0x0000000105107819 */ /* 0x002fe20000010226 */
[----:B------:R-:W-:Y:S01]  /*1770*/  STL [R1+0xf4], R24 ;  /* 0x0000f41801007387 */ /* 0x000fe20000100800 */
[C---:B------:R-:W-:Y:S02]  /*1780*/  IADD3 R36, P3, R17.reuse, UR18, RZ ;  /* 0x0000001211247c10 */ /* 0x040fe4000ff7e0ff */
[----:B------:R-:W-:Y:S01]  /*1790*/  IADD3 R38, P0, R17, UR20, RZ ;  /* 0x0000001411267c10 */ /* 0x000fe2000ff1e0ff */
[----:B------:R-:W-:Y:S01]  /*17a0*/  STL [R1+0xf8], R23 ;  /* 0x0000f81701007387 */ /* 0x000fe20000100800 */
[----:B------:R-:W-:-:S03]  /*17b0*/  SHF.L.U32 R17, R5, 0x1, RZ ;  /* 0x0000000105117819 */ /* 0x000fc600000006ff */
[----:B------:R-:W-:Y:S01]  /*17c0*/  STL [R1+0x60], R18 ;  /* 0x0000601201007387 */ /* 0x000fe20000100800 */
[----:B------:R0:W1:Y:S03]  /*17d0*/  MUFU.EX2 R5, R39 ;  /* 0x0000002700057308 */ /* 0x0000660000000800 */
[----:B------:R-:W-:Y:S01]  /*17e0*/  STL [R1+0x38], R21 ;  /* 0x0000381501007387 */ /* 0x000fe20000100800 */
[----:B------:R-:W-:-:S03]  /*17f0*/  IADD3.X R37, R26, UR19, RZ, P3, !PT ;  /* 0x000000131a257c10 */ /* 0x000fc60009ffe4ff */
[----:B------:R-:W-:Y:S01]  /*1800*/  STL [R1+0x3c], R19 ;  /* 0x00003c1301007387 */ /* 0x000fe20000100800 */
[----:B0-----:R-:W-:-:S03]  /*1810*/  IADD3.X R39, R26, UR21, RZ, P0, !PT ;  /* 0x000000151a277c10 */ /* 0x001fc600087fe4ff */
[----:B------:R0:W-:Y:S04]  /*1820*/  STL [R1+0xfc], R25 ;  /* 0x0000fc1901007387 */ /* 0x0001e80000100800 */
[----:B------:R-:W-:Y:S04]  /*1830*/  STL [R1+0x8c], R16 ;  /* 0x00008c1001007387 */ /* 0x000fe80000100800 */
[----:B------:R-:W3:Y:S01]  /*1840*/  LDL.LU R26, [R1+0x128] ;  /* 0x00012800011a7983 */ /* 0x000ee20000300800 */
[----:B------:R-:W-:Y:S01]  /*1850*/  FMUL.FTZ R55, R0, R21 ;  /* 0x0000001500377220 */ /* 0x000fe20000410000 */
[----:B------:R-:W-:-:S02]  /*1860*/  FFMA.FTZ R10, R3, R18, R59 ;  /* 0x00000012030a7223 */ /* 0x000fc4000001003b */
[----:B------:R-:W-:Y:S01]  /*1870*/  STL [R1+0x88], R17 ;  /* 0x0000881101007387 */ /* 0x000fe20000100800 */
[----:B------:R-:W-:-:S03]  /*1880*/  FFMA.FTZ R54, R27, R55, R54 ;  /* 0x000000371b367223 */ /* 0x000fc60000010036 */
[----:B------:R-:W4:Y:S01]  /*1890*/  LDL.LU R27, [R1+0x124] ;  /* 0x00012400011b7983 */ /* 0x000f220000300800 */
[----:B------:R-:W-:Y:S01]  /*18a0*/  FMUL.FTZ R41, R10, -1.4426950216293334961 ;  /* 0xbfb8aa3b0a297820 */ /* 0x000fe20000410000 */
[-C--:B------:R-:W-:Y:S01]  /*18b0*/  FMUL.FTZ R55, R15, R53.reuse ;  /* 0x000000350f377220 */ /* 0x080fe20000410000 */
[----:B------:R-:W-:Y:S01]  /*18c0*/  FFMA.FTZ R51, R6, R53, R51 ;  /* 0x0000003506337223 */ /* 0x000fe20000010033 */
[----:B------:R-:W-:Y:S01]  /*18d0*/  FADD.FTZ R50, R50, R53 ;  /* 0x0000003532327221 */ /* 0x000fe20000010000 */
[----:B------:R-:W-:Y:S01]  /*18e0*/  PRMT R42, R25, 0x7632, R42 ;  /* 0x00007632192a7816 */ /* 0x000fe2000000002a */
[----:B------:R-:W-:Y:S01]  /*18f0*/  FFMA.FTZ R46, R0, R20, R61 ;  /* 0x00000014002e7223 */ /* 0x000fe2000001003d */
[----:B------:R-:W0:Y:S01]  /*1900*/  MUFU.EX2 R41, R41 ;  /* 0x0000002900297308 */ /* 0x000e220000000800 */
[----:B------:R-:W-:Y:S01]  /*1910*/  FFMA.FTZ R54, R6, R55, R54 ;  /* 0x0000003706367223 */ /* 0x000fe20000010036 */
[----:B------:R-:W-:Y:S01]  /*1920*/  FFMA.FTZ R6, R0, R21, R52 ;  /* 0x0000001500067223 */ /* 0x000fe20000010034 */
[----:B------:R-:W-:Y:S01]  /*1930*/  FMUL.FTZ R55, R3, R19 ;  /* 0x0000001303377220 */ /* 0x000fe20000410000 */
[----:B------:R-:W-:Y:S01]  /*1940*/  PRMT R7, R22, 0x7632, R7 ;  /* 0x0000763216077816 */ /* 0x000fe20000000007 */
[----:B-1----:R-:W-:Y:S01]  /*1950*/  FADD.FTZ R57, R5, 1 ;  /* 0x3f80000005397421 */ /* 0x002fe20000010000 */
[----:B------:R-:W-:Y:S01]  /*1960*/  FFMA.FTZ R6, R15, R53, R6 ;  /* 0x000000350f067223 */ /* 0x000fe20000010006 */
[----:B------:R-:W-:Y:S01]  /*1970*/  FFMA.FTZ R53, R29, R55, R54 ;  /* 0x000000371d357223 */ /* 0x000fe20000010036 */
[----:B------:R-:W2:Y:S04]  /*1980*/  LDG.E.64.CONSTANT R36, desc[UR12][R36.64] ;  /* 0x0000000c24247981 */ /* 0x000ea8000c1e9b00 */
[----:B------:R-:W2:Y:S04]  /*1990*/  LDL.LU R29, [R1+0x120] ;  /* 0x00012000011d7983 */ /* 0x000ea80000300800 */
[----:B------:R-:W2:Y:S01]  /*19a0*/  LDG.E.64.CONSTANT R38, desc[UR12][R38.64] ;  /* 0x0000000c26267981 */ /* 0x000ea2000c1e9b00 */
[----:B0-----:R-:W-:-:S04]  /*19b0*/  FADD.FTZ R56, R41, 1 ;  /* 0x3f80000029387421 */ /* 0x001fc80000010000 */
[----:B------:R3:W-:Y:S01]  /*19c0*/  MUFU.RCP R52, R56 ;  /* 0x0000003800347308 */ /* 0x0007e20000001000 */
[----:B------:R-:W-:Y:S01]  /*19d0*/  SHF.L.U32 R42, R42, 0x10, RZ ;  /* 0x000000102a2a7819 */ /* 0x000fe200000006ff */
[----:B------:R-:W-:-:S04]  /*19e0*/  FFMA.FTZ R6, R3, R19, R6 ;  /* 0x0000001303067223 */ /* 0x000fc80000010006 */
[----:B------:R-:W-:-:S04]  /*19f0*/  FMUL.FTZ R11, R42, R11 ;  /* 0x0000000b2a0b7220 */ /* 0x000fc80000410000 */
[----:B------:R-:W-:Y:S01]  /*1a00*/  FFMA.FTZ R12, R4, R11, R12 ;  /* 0x0000000b040c7223 */ /* 0x000fe2000001000c */
[----:B------:R-:W-:Y:S01]  /*1a10*/  FADD.FTZ R60, R60, R11 ;  /* 0x0000000b3c3c7221 */ /* 0x000fe20000010000 */
[----:B------:R-:W-:Y:S01]  /*1a20*/  SHF.L.U32 R7, R7, 0x10, RZ ;  /* 0x0000001007077819 */ /* 0x000fe200000006ff */
[----:B------:R-:W-:-:S04]  /*1a30*/  FMUL.FTZ R40, R46, -1.4426950216293334961 ;  /* 0xbfb8aa3b2e287820 */ /* 0x000fc80000410000 */
[----:B------:R-:W-:-:S04]  /*1a40*/  FADD.FTZ R7, -R14, R7 ;  /* 0x000000070e077221 */ /* 0x000fc80000010100 */
[----:B------:R-:W-:Y:S01]  /*1a50*/  FMUL.FTZ R7, R2, R7 ;  /* 0x0000000702077220 */ /* 0x000fe20000410000 */
[----:B------:R-:W0:Y:S03]  /*1a60*/  MUFU.EX2 R40, R40 ;  /* 0x0000002800287308 */ /* 0x000e260000000800 */
[----:B------:R-:W-:Y:S01]  /*1a70*/  FFMA.FTZ R43, R15, R7, R9 ;  /* 0x000000070f2b7223 */ /* 0x000fe20000010009 */
[----:B---3--:R-:W-:-:S05]  /*1a80*/  SHF.L.U32 R56, R26, 0x10, RZ ;  /* 0x000000101a387819 */ /* 0x008fca00000006ff */
[----:B------:R-:W-:-:S04]  /*1a90*/  FADD.FTZ R56, -R14, R56 ;  /* 0x000000380e387221 */ /* 0x000fc80000010100 */
[----:B------:R-:W-:Y:S01]  /*1aa0*/  FMUL.FTZ R25, R2, R56 ;  /* 0x0000003802197220 */ /* 0x000fe20000410000 */
[CC--:B------:R-:W-:Y:S01]  /*1ab0*/  FMUL.FTZ R56, R48.reuse, R11.reuse ;  /* 0x0000000b30387220 */ /* 0x0c0fe20000410000 */
[----:B------:R1:W-:Y:S01]  /*1ac0*/  STL [R1+0x100], R26 ;  /* 0x0001001a01007387 */ /* 0x0003e20000100800 */
[----:B------:R-:W-:Y:S01]  /*1ad0*/  FFMA.FTZ R11, R48, R11, R6 ;  /* 0x0000000b300b7223 */ /* 0x000fe20000010006 */
[----:B------:R-:W-:Y:S02]  /*1ae0*/  FFMA.FTZ R6, R0, R25, R61 ;  /* 0x0000001900067223 */ /* 0x000fe4000001003d */
[----:B------:R-:W-:Y:S04]  /*1af0*/  STL [R1+0x5c], R25 ;  /* 0x00005c1901007387 */ /* 0x000fe80000100800 */
[----:B------:R-:W3:Y:S01]  /*1b00*/  LDL.LU R61, [R1+0x11c] ;  /* 0x00011c00013d7983 */ /* 0x000ee20000300800 */
[----:B------:R-:W-:-:S06]  /*1b10*/  FMUL.FTZ R47, R43, -1.4426950216293334961 ;  /* 0xbfb8aa3b2b2f7820 */ /* 0x000fcc0000410000 */
[----:B------:R-:W4:Y:S01]  /*1b20*/  MUFU.EX2 R47, R47 ;  /* 0x0000002f002f7308 */ /* 0x000f220000000800 */
[----:B0-----:R-:W-:Y:S01]  /*1b30*/  FADD.FTZ R42, R40, 1 ;  /* 0x3f800000282a7421 */ /* 0x001fe20000010000 */
[----:B------:R-:W-:-:S06]  /*1b40*/  PRMT R54, R26, 0x7632, R54 ;  /* 0x000076321a367816 */ /* 0x000fcc0000000036 */
[----:B------:R-:W0:Y:S01]  /*1b50*/  MUFU.RCP R42, R42 ;  /* 0x0000002a002a7308 */ /* 0x000e220000001000 */
[----:B------:R-:W-:Y:S01]  /*1b60*/  SHF.L.U32 R5, R54, 0x10, RZ ;  /* 0x0000001036057819 */ /* 0x000fe200000006ff */
[----:B------:R-:W-:Y:S01]  /*1b70*/  FFMA.FTZ R53, R4, R56, R53 ;  /* 0x0000003804357223 */ /* 0x000fe20000010035 */
[----:B------:R-:W-:-:S05]  /*1b80*/  FMUL.FTZ R4, R6, -1.4426950216293334961 ;  /* 0xbfb8aa3b06047820 */ /* 0x000fca0000410000 */
[----:B------:R-:W1:Y:S01]  /*1b90*/  MUFU.RCP R54, R57 ;  /* 0x0000003900367308 */ /* 0x000e620000001000 */
[----:B----4-:R-:W-:Y:S01]  /*1ba0*/  FADD.FTZ R47, R47, 1 ;  /* 0x3f8000002f2f7421 */ /* 0x010fe20000010000 */
[----:B------:R-:W-:Y:S01]  /*1bb0*/  SHF.L.U32 R55, R27, 0x10, RZ ;  /* 0x000000101b377819 */ /* 0x000fe200000006ff */
[----:B------:R-:W-:-:S05]  /*1bc0*/  FADD.FTZ R5, -R14, R5 ;  /* 0x000000050e057221 */ /* 0x000fca0000010100 */
[----:B------:R-:W4:Y:S01]  /*1bd0*/  MUFU.RCP R47, R47 ;  /* 0x0000002f002f7308 */ /* 0x000f220000001000 */
[----:B0-----:R-:W-:Y:S01]  /*1be0*/  FADD.FTZ R56, -R42, 1 ;  /* 0x3f8000002a387421 */ /* 0x001fe20000010100 */
[----:B------:R-:W-:Y:S01]  /*1bf0*/  FADD.FTZ R58, -R52, 1 ;  /* 0x3f800000343a7421 */ /* 0x000fe20000010100 */
[----:B------:R-:W-:Y:S01]  /*1c00*/  FMUL.FTZ R5, R2, R5 ;  /* 0x0000000502057220 */ /* 0x000fe20000410000 */
[----:B------:R-:W-:-:S04]  /*1c10*/  FADD.FTZ R55, -R14, R55 ;  /* 0x000000370e377221 */ /* 0x000fc80000010100 */
[----:B------:R-:W0:Y:S01]  /*1c20*/  MUFU.EX2 R4, R4 ;  /* 0x0000000400047308 */ /* 0x000e220000000800 */
[----:B------:R-:W-:Y:S01]  /*1c30*/  FFMA.FTZ R46, R46, R56, 1 ;  /* 0x3f8000002e2e7423 */ /* 0x000fe20000010038 */
[----:B------:R-:W-:Y:S01]  /*1c40*/  FFMA.FTZ R58, R10, R58, 1 ;  /* 0x3f8000000a3a7423 */ /* 0x000fe2000001003a */
[----:B-1----:R-:W-:Y:S01]  /*1c50*/  FADD.FTZ R57, -R54, 1 ;  /* 0x3f80000036397421 */ /* 0x002fe20000010100 */
[----:B------:R-:W-:Y:S01]  /*1c60*/  FFMA.FTZ R10, R15, R5, R9 ;  /* 0x000000050f0a7223 */ /* 0x000fe20000010009 */
[----:B------:R-:W-:Y:S01]  /*1c70*/  FMUL.FTZ R24, R2, R55 ;  /* 0x0000003702187220 */ /* 0x000fe20000410000 */
[----:B------:R-:W-:Y:S01]  /*1c80*/  FMUL.FTZ R46, R42, R46 ;  /* 0x0000002e2a2e7220 */ /* 0x000fe20000410000 */
[----:B------:R-:W-:Y:S01]  /*1c90*/  FFMA.FTZ R57, R13, R57, 1 ;  /* 0x3f8000000d397423 */ /* 0x000fe20000010039 */
[----:B------:R-:W-:Y:S01]  /*1ca0*/  FMUL.FTZ R42, R10, -1.4426950216293334961 ;  /* 0xbfb8aa3b0a2a7820 */ /* 0x000fe20000410000 */
[----:B------:R-:W-:Y:S01]  /*1cb0*/  SHF.L.U32 R13, R28, 0x10, RZ ;  /* 0x000000101c0d7819 */ /* 0x000fe200000006ff */
[----:B------:R-:W-:Y:S01]  /*1cc0*/  FFMA.FTZ R55, R3, R24, R59 ;  /* 0x0000001803377223 */ /* 0x000fe2000001003b */
[----:B----4-:R-:W-:Y:S01]  /*1cd0*/  FADD.FTZ R59, -R47, 1 ;  /* 0x3f8000002f3b7421 */ /* 0x010fe20000010100 */
[----:B------:R-:W-:Y:S01]  /*1ce0*/  FMUL.FTZ R58, R52, R58 ;  /* 0x0000003a343a7220 */ /* 0x000fe20000410000 */
[----:B------:R-:W-:Y:S01]  /*1cf0*/  PRMT R52, R28, 0x7632, R52 ;  /* 0x000076321c347816 */ /* 0x000fe20000000034 */
[----:B------:R-:W-:Y:S01]  /*1d00*/  FMUL.FTZ R19, R13, R46 ;  /* 0x0000002e0d137220 */ /* 0x000fe20000410000 */
[----:B------:R-:W-:Y:S01]  /*1d10*/  FFMA.FTZ R59, R43, R59, 1 ;  /* 0x3f8000002b3b7423 */ /* 0x000fe2000001003b */
[----:B------:R-:W1:Y:S01]  /*1d20*/  MUFU.EX2 R42, R42 ;  /* 0x0000002a002a7308 */ /* 0x000e620000000800 */
[----:B0-----:R-:W-:Y:S01]  /*1d30*/  FADD.FTZ R46, R4, 1 ;  /* 0x3f800000042e7421 */ /* 0x001fe20000010000 */
[----:B--2---:R-:W-:-:S02]  /*1d40*/  SHF.L.U32 R13, R29, 0x10, RZ ;  /* 0x000000101d0d7819 */ /* 0x004fc400000006ff */
[----:B------:R-:W-:Y:S01]  /*1d50*/  PRMT R43, R29, 0x7632, R43 ;  /* 0x000076321d2b7816 */ /* 0x000fe2000000002b */
[----:B------:R-:W-:Y:S01]  /*1d60*/  FMUL.FTZ R59, R47, R59 ;  /* 0x0000003b2f3b7220 */ /* 0x000fe20000410000 */
[----:B------:R-:W-:Y:S01]  /*1d70*/  SHF.L.U32 R52, R52, 0x10, RZ ;  /* 0x0000001034347819 */ /* 0x000fe200000006ff */
[----:B------:R-:W-:Y:S01]  /*1d80*/  FMUL.FTZ R47, R54, R57 ;  /* 0x00000039362f7220 */ /* 0x000fe20000410000 */
[----:B------:R-:W0:Y:S01]  /*1d90*/  MUFU.RCP R46, R46 ;  /* 0x0000002e002e7308 */ /* 0x000e220000001000 */
[----:B------:R-:W-:Y:S01]  /*1da0*/  SHF.L.U32 R43, R43, 0x10, RZ ;  /* 0x000000102b2b7819 */ /* 0x000fe200000006ff */
[----:B------:R-:W-:Y:S01]  /*1db0*/  FMUL.FTZ R26, R13, R58 ;  /* 0x0000003a0d1a7220 */ /* 0x000fe20000410000 */
[----:B------:R-:W-:Y:S01]  /*1dc0*/  FMUL.FTZ R59, R52, R59 ;  /* 0x0000003b343b7220 */ /* 0x000fe20000410000 */
[----:B------:R-:W-:Y:S02]  /*1dd0*/  FMUL.FTZ R13, R0, R19 ;  /* 0x00000013000d7220 */ /* 0x000fe40000410000 */
[----:B------:R-:W-:Y:S01]  /*1de0*/  FMUL.FTZ R47, R43, R47 ;  /* 0x0000002f2b2f7220 */ /* 0x000fe20000410000 */
[----:B------:R-:W-:Y:S01]  /*1df0*/  FMUL.FTZ R43, R15, R59 ;  /* 0x0000003b0f2b7220 */ /* 0x000fe20000410000 */
[----:B------:R-:W-:Y:S01]  /*1e00*/  FFMA.FTZ R13, R20, R13, R53 ;  /* 0x0000000d140d7223 */ /* 0x000fe20000010035 */
[----:B-1----:R-:W-:-:S03]  /*1e10*/  FADD.FTZ R42, R42, 1 ;  /* 0x3f8000002a2a7421 */ /* 0x002fc60000010000 */
[----:B------:R-:W-:Y:S01]  /*1e20*/  FFMA.FTZ R13, R7, R43, R13 ;  /* 0x0000002b070d7223 */ /* 0x000fe2000001000d */
[----:B------:R-:W-:Y:S01]  /*1e30*/  FFMA.FTZ R43, R0, R19, R11 ;  /* 0x00000013002b7223 */ /* 0x000fe2000001000b */
[----:B------:R-:W-:Y:S01]  /*1e40*/  FMUL.FTZ R11, R3, R26 ;  /* 0x0000001a030b7220 */ /* 0x000fe20000410000 */
[----:B------:R-:W-:Y:S01]  /*1e50*/  STL [R1+0x58], R24 ;  /* 0x0000581801007387 */ /* 0x000fe20000100800 */
[----:B------:R1:W-:Y:S02]  /*1e60*/  MUFU.RCP R52, R42 ;  /* 0x0000002a00347308 */ /* 0x0003e40000001000 */
[----:B------:R-:W-:Y:S01]  /*1e70*/  FFMA.FTZ R13, R18, R11, R13 ;  /* 0x0000000b120d7223 */ /* 0x000fe2000001000d */
[----:B------:R2:W-:Y:S01]  /*1e80*/  STL [R1+0x104], R28 ;  /* 0x0001041c01007387 */ /* 0x0005e20000100800 */
[----:B0-----:R-:W-:-:S03]  /*1e90*/  FADD.FTZ R11, -R46, 1 ;  /* 0x3f8000002e0b7421 */ /* 0x001fc60000010100 */
[----:B------:R-:W-:Y:S01]  /*1ea0*/  STL [R1+0x2c], R19 ;  /* 0x00002c1301007387 */ /* 0x000fe20000100800 */
[----:B-1----:R-:W-:-:S03]  /*1eb0*/  FMUL.FTZ R42, R48, R47 ;  /* 0x0000002f302a7220 */ /* 0x002fc60000410000 */
[----:B------:R-:W-:Y:S01]  /*1ec0*/  STL [R1+0x108], R27 ;  /* 0x0001081b01007387 */ /* 0x000fe20000100800 */
[C---:B------:R-:W-:Y:S01]  /*1ed0*/  FFMA.FTZ R12, R49.reuse, R47, R12 ;  /* 0x0000002f310c7223 */ /* 0x040fe2000001000c */
[----:B------:R-:W-:Y:S02]  /*1ee0*/  FFMA.FTZ R49, R49, R42, R13 ;  /* 0x0000002a31317223 */ /* 0x000fe4000001000d */
[----:B------:R-:W-:Y:S01]  /*1ef0*/  STL [R1+0x10c], R29 ;  /* 0x00010c1d01007387 */ /* 0x000fe20000100800 */
[----:B------:R-:W-:-:S03]  /*1f00*/  FFMA.FTZ R42, R6, R11, 1 ;  /* 0x3f800000062a7423 */ /* 0x000fc6000001000b */
[----:B------:R-:W-:Y:S01]  /*1f10*/  STL [R1+0x28], R26 ;  /* 0x0000281a01007387 */ /* 0x000fe20000100800 */
[----:B------:R-:W-:-:S03]  /*1f20*/  SHF.L.U32 R6, R30, 0x10, RZ ;  /* 0x000000101e067819 */ /* 0x000fc600000006ff */
[----:B--2---:R-:W2:Y:S04]  /*1f30*/  LDL.LU R28, [R1+0x54] ;  /* 0x00005400011c7983 */ /* 0x004ea80000300800 */
[----:B------:R-:W-:Y:S04]  /*1f40*/  STL [R1+0x110], R26 ;  /* 0x0001101a01007387 */ /* 0x000fe80000100800 */
[----:B------:R0:W-:Y:S01]  /*1f50*/  STL [R1+0x114], R30 ;  /* 0x0001141e01007387 */ /* 0x0001e20000100800 */
[----:B------:R-:W-:-:S04]  /*1f60*/  IADD3 R40, P0, R17, UR18, RZ ;  /* 0x0000001211287c10 */ /* 0x000fc8000ff1e0ff */
[----:B------:R-:W-:-:S06]  /*1f70*/  IADD3.X R41, R16, UR19, RZ, P0, !PT ;  /* 0x0000001310297c10 */ /* 0x000fcc00087fe4ff */
[----:B------:R-:W4:Y:S01]  /*1f80*/  LDG.E.64.CONSTANT R40, desc[UR12][R40.64] ;  /* 0x0000000c28287981 */ /* 0x000f22000c1e9b00 */
[----:B---3--:R-:W-:-:S03]  /*1f90*/  PRMT R61, R30, 0x7632, R61 ;  /* 0x000076321e3d7816 */ /* 0x008fc6000000003d */
[----:B0-----:R-:W3:Y:S01]  /*1fa0*/  LDL.LU R30, [R1+0x50] ;  /* 0x00005000011e7983 */ /* 0x001ee20000300800 */
[----:B------:R-:W-:-:S04]  /*1fb0*/  PRMT R4, R27, 0x7632, R4 ;  /* 0x000076321b047816 */ /* 0x000fc80000000004 */
[----:B------:R-:W-:-:S05]  /*1fc0*/  SHF.L.U32 R4, R4, 0x10, RZ ;  /* 0x0000001004047819 */ /* 0x000fca00000006ff */
[----:B------:R-:W-:-:S04]  /*1fd0*/  FADD.FTZ R4, -R14, R4 ;  /* 0x000000040e047221 */ /* 0x000fc80000010100 */
[----:B------:R-:W-:Y:S01]  /*1fe0*/  FMUL.FTZ R4, R2, R4 ;  /* 0x0000000402047220 */ /* 0x000fe20000410000 */
[----:B------:R-:W-:-:S03]  /*1ff0*/  FFMA.FTZ R51, R7, R59, R51 ;  /* 0x0000003b07337223 */ /* 0x000fc60000010033 */
[----:B------:R-:W-:-:S04]  /*2000*/  FFMA.FTZ R53, R48, R4, R8 ;  /* 0x0000000430357223 */ /* 0x000fc80000010008 */
[----:B------:R-:W-:-:S06]  /*2010*/  FMUL.FTZ R7, R53, -1.4426950216293334961 ;  /* 0xbfb8aa3b35077820 */ /* 0x000fcc0000410000 */
[----:B------:R-:W0:Y:S01]  /*2020*/  MUFU.EX2 R7, R7 ;  /* 0x0000000700077308 */ /* 0x000e220000000800 */
[----:B------:R-:W-:Y:S01]  /*2030*/  FFMA.FTZ R43, R15, R59, R43 ;  /* 0x0000003b0f2b7223 */ /* 0x000fe2000001002b */
[----:B------:R-:W-:Y:S01]  /*2040*/  FMUL.FTZ R46, R46, R42 ;  /* 0x0000002a2e2e7220 */ /* 0x000fe20000410000 */
[----:B------:R-:W-:Y:S02]  /*2050*/  IADD3 R42, P0, R17, UR20, RZ ;  /* 0x00000014112a7c10 */ /* 0x000fe4000ff1e0ff */
[----:B------:R-:W-:Y:S01]  /*2060*/  FFMA.FTZ R43, R3, R26, R43 ;  /* 0x0000001a032b7223 */ /* 0x000fe2000001002b */
[----:B------:R-:W-:Y:S01]  /*2070*/  FADD.FTZ R60, R60, R47 ;  /* 0x0000002f3c3c7221 */ /* 0x000fe20000010000 */
[----:B0-----:R-:W-:Y:S02]  /*2080*/  FADD.FTZ R54, R7, 1 ;  /* 0x3f80000007367421 */ /* 0x001fe40000010000 */
[----:B------:R-:W-:Y:S01]  /*2090*/  FFMA.FTZ R47, R48, R47, R43 ;  /* 0x0000002f302f7223 */ /* 0x000fe2000001002b */
[----:B------:R-:W-:-:S03]  /*20a0*/  IADD3.X R43, R16, UR21, RZ, P0, !PT ;  /* 0x00000015102b7c10 */ /* 0x000fc600087fe4ff */
[----:B------:R-:W0:Y:S01]  /*20b0*/  MUFU.RCP R54, R54 ;  /* 0x0000003600367308 */ /* 0x000e220000001000 */
[----:B------:R-:W-:Y:S02]  /*20c0*/  FMUL.FTZ R56, R55, -1.4426950216293334961 ;  /* 0xbfb8aa3b37387820 */ /* 0x000fe40000410000 */
[----:B------:R-:W4:Y:S01]  /*20d0*/  LDG.E.64.CONSTANT R42, desc[UR12][R42.64] ;  /* 0x0000000c2a2a7981 */ /* 0x000f22000c1e9b00 */
[----:B------:R-:W-:Y:S01]  /*20e0*/  IADD3.X R45, RZ, R45, RZ, P1, !PT ;  /* 0x0000002dff2d7210 */ /* 0x000fe20000ffe4ff */
[----:B------:R-:W-:-:S03]  /*20f0*/  FADD.FTZ R50, R50, R59 ;  /* 0x0000003b32327221 */ /* 0x000fc60000010000 */
[----:B------:R-:W1:Y:S01]  /*2100*/  MUFU.EX2 R56, R56 ;  /* 0x0000003800387308 */ /* 0x000e620000000800 */
[--C-:B------:R-:W-:Y:S02]  /*2110*/  SHF.L.U64.HI R17, R44, 0x1, R45.reuse ;  /* 0x000000012c117819 */ /* 0x100fe4000001022d */
[----:B------:R-:W-:Y:S01]  /*2120*/  PRMT R45, R33, 0x7632, R45 ;  /* 0x00007632212d7816 */ /* 0x000fe2000000002d */
[----:B0-----:R-:W-:Y:S01]  /*2130*/  FADD.FTZ R59, -R54, 1 ;  /* 0x3f800000363b7421 */ /* 0x001fe20000010100 */
[----:B------:R-:W-:-:S03]  /*2140*/  SHF.L.U32 R26, R44, 0x1, RZ ;  /* 0x000000012c1a7819 */ /* 0x000fc600000006ff */
[----:B------:R-:W-:Y:S01]  /*2150*/  FFMA.FTZ R53, R53, R59, 1 ;  /* 0x3f80000035357423 */ /* 0x000fe2000001003b */
[----:B------:R-:W-:Y:S02]  /*2160*/  SHF.L.U32 R45, R45, 0x10, RZ ;  /* 0x000000102d2d7819 */ /* 0x000fe400000006ff */
[----:B------:R-:W-:Y:S01]  /*2170*/  IADD3 R44, P0, R26, UR18, RZ ;  /* 0x000000121a2c7c10 */ /* 0x000fe2000ff1e0ff */
[----:B------:R-:W-:-:S04]  /*2180*/  FMUL.FTZ R54, R54, R53 ;  /* 0x0000003536367220 */ /* 0x000fc80000410000 */
[----:B------:R-:W-:Y:S01]  /*2190*/  FMUL.FTZ R54, R45, R54 ;  /* 0x000000362d367220 */ /* 0x000fe20000410000 */
[----:B------:R-:W-:Y:S01]  /*21a0*/  IADD3.X R45, R17, UR19, RZ, P0, !PT ;  /* 0x00000013112d7c10 */ /* 0x000fe200087fe4ff */
[----:B-1----:R-:W-:-:S05]  /*21b0*/  FADD.FTZ R56, R56, 1 ;  /* 0x3f80000038387421 */ /* 0x002fca0000010000 */
[----:B------:R-:W4:Y:S01]  /*21c0*/  LDG.E.64.CONSTANT R44, desc[UR12][R44.64] ;  /* 0x0000000c2c2c7981 */ /* 0x000f22000c1e9b00 */
[----:B------:R-:W0:Y:S01]  /*21d0*/  MUFU.RCP R56, R56 ;  /* 0x0000003800387308 */ /* 0x000e220000001000 */
[----:B------:R-:W-:Y:S01]  /*21e0*/  SHF.L.U32 R7, R31, 0x10, RZ ;  /* 0x000000101f077819 */ /* 0x000fe200000006ff */
[----:B------:R-:W-:Y:S01]  /*21f0*/  FADD.FTZ R6, -R14, R6 ;  /* 0x000000060e067221 */ /* 0x000fe20000010100 */
[----:B------:R-:W-:-:S03]  /*2200*/  SHF.L.U32 R61, R61, 0x10, RZ ;  /* 0x000000103d3d7819 */ /* 0x000fc600000006ff */
[----:B------:R-:W-:Y:S01]  /*2210*/  FADD.FTZ R7, -R14, R7 ;  /* 0x000000070e077221 */ /* 0x000fe20000010100 */
[----:B------:R-:W-:Y:S01]  /*2220*/  FMUL.FTZ R21, R2, R6 ;  /* 0x0000000602157220 */ /* 0x000fe20000410000 */
[----:B------:R-:W-:Y:S01]  /*2230*/  PRMT R57, R31, 0x7632, R57 ;  /* 0x000076321f397816 */ /* 0x000fe20000000039 */
[----:B------:R-:W-:Y:S01]  /*2240*/  FADD.FTZ R61, -R14, R61 ;  /* 0x0000003d0e3d7221 */ /* 0x000fe20000010100 */
[----:B------:R-:W-:Y:S01]  /*2250*/  FMUL.FTZ R20, R2, R7 ;  /* 0x0000000702147220 */ /* 0x000fe20000410000 */
[----:B------:R-:W-:Y:S01]  /*2260*/  FADD.FTZ R11, -R52, 1 ;  /* 0x3f800000340b7421 */ /* 0x000fe20000010100 */
[----:B------:R-:W-:Y:S01]  /*2270*/  SHF.L.U32 R57, R57, 0x10, RZ ;  /* 0x0000001039397819 */ /* 0x000fe200000006ff */
[----:B------:R-:W-:Y:S01]  /*2280*/  FMUL.FTZ R61, R2, R61 ;  /* 0x0000003d023d7220 */ /* 0x000fe20000410000 */
[----:B--2---:R-:W-:Y:S01]  /*2290*/  FFMA.FTZ R7, R3, R20, R28 ;  /* 0x0000001403077223 */ /* 0x004fe2000001001c */
[----:B0-----:R-:W-:Y:S01]  /*22a0*/  FADD.FTZ R13, -R56, 1 ;  /* 0x3f800000380d7421 */ /* 0x001fe20000010100 */
[----:B------:R-:W-:Y:S01]  /*22b0*/  FFMA.FTZ R10, R10, R11, 1 ;  /* 0x3f8000000a0a7423 */ /* 0x000fe2000001000b */
[----:B------:R-:W-:-:S02]  /*22c0*/  FADD.FTZ R57, -R14, R57 ;  /* 0x000000390e397221 */ /* 0x000fc40000010100 */
[----:B------:R-:W-:Y:S01]  /*22d0*/  FFMA.FTZ R55, R55, R13, 1 ;  /* 0x3f80000037377423 */ /* 0x000fe2000001000d */
[----:B------:R-:W-:Y:S01]  /*22e0*/  FMUL.FTZ R58, R7, -1.4426950216293334961 ;  /* 0xbfb8aa3b073a7820 */ /* 0x000fe20000410000 */
[----:B------:R-:W-:Y:S01]  /*22f0*/  FFMA.FTZ R11, R15, R61, R9 ;  /* 0x0000003d0f0b7223 */ /* 0x000fe20000010009 */
[----:B------:R-:W-:Y:S01]  /*2300*/  FMUL.FTZ R57, R2, R57 ;  /* 0x0000003902397220 */ /* 0x000fe20000410000 */
[----:B------:R-:W-:Y:S02]  /*2310*/  FMUL.FTZ R55, R56, R55 ;  /* 0x0000003738377220 */ /* 0x000fe40000410000 */
[----:B------:R-:W-:Y:S01]  /*2320*/  FMUL.FTZ R56, R11, -1.4426950216293334961 ;  /* 0xbfb8aa3b0b387820 */ /* 0x000fe20000410000 */
[----:B------:R-:W0:Y:S01]  /*2330*/  MUFU.EX2 R58, R58 ;  /* 0x0000003a003a7308 */ /* 0x000e220000000800 */
[----:B------:R-:W-:Y:S01]  /*2340*/  FMUL.FTZ R52, R52, R10 ;  /* 0x0000000a34347220 */ /* 0x000fe20000410000 */
[----:B------:R-:W-:Y:S01]  /*2350*/  FFMA.FTZ R10, R48, R57, R8 ;  /* 0x00000039300a7223 */ /* 0x000fe20000010008 */
[----:B------:R-:W-:-:S03]  /*2360*/  PRMT R59, R32, 0x7632, R59 ;  /* 0x00007632203b7816 */ /* 0x000fc6000000003b */
[----:B------:R-:W-:Y:S01]  /*2370*/  FMUL.FTZ R53, R10, -1.4426950216293334961 ;  /* 0xbfb8aa3b0a357820 */ /* 0x000fe20000410000 */
[----:B------:R-:W-:Y:S01]  /*2380*/  SHF.L.U32 R59, R59, 0x10, RZ ;  /* 0x000000103b3b7819 */ /* 0x000fe200000006ff */
[----:B------:R-:W1:Y:S04]  /*2390*/  MUFU.EX2 R56, R56 ;  /* 0x0000003800387308 */ /* 0x000e680000000800 */
[----:B------:R-:W-:Y:S01]  /*23a0*/  FMUL.FTZ R52, R59, R52 ;  /* 0x000000343b347220 */ /* 0x000fe20000410000 */
[----:B------:R-:W-:-:S03]  /*23b0*/  SHF.L.U32 R59, R32, 0x10, RZ ;  /* 0x00000010203b7819 */ /* 0x000fc600000006ff */
[----:B------:R-:W2:Y:S01]  /*23c0*/  MUFU.EX2 R53, R53 ;  /* 0x0000003500357308 */ /* 0x000ea20000000800 */
[----:B0-----:R-:W-:Y:S01]  /*23d0*/  FADD.FTZ R58, R58, 1 ;  /* 0x3f8000003a3a7421 */ /* 0x001fe20000010000 */
[----:B------:R-:W-:-:S04]  /*23e0*/  FMUL.FTZ R23, R59, R46 ;  /* 0x0000002e3b177220 */ /* 0x000fc80000410000 */
[----:B------:R-:W-:Y:S02]  /*23f0*/  FMUL.FTZ R59, R0, R23 ;  /* 0x00000017003b7220 */ /* 0x000fe40000410000 */
[----:B------:R0:W2:Y:S01]  /*2400*/  MUFU.RCP R46, R58 ;  /* 0x0000003a002e7308 */ /* 0x0000a20000001000 */
[----:B-1----:R-:W-:Y:S01]  /*2410*/  FADD.FTZ R56, R56, 1 ;  /* 0x3f80000038387421 */ /* 0x002fe20000010000 */
[----:B------:R-:W-:Y:S01]  /*2420*/  FFMA.FTZ R59, R25, R59, R49 ;  /* 0x0000003b193b7223 */ /* 0x000fe20000010031 */
[----:B0-----:R-:W-:-:S05]  /*2430*/  SHF.L.U32 R58, R33, 0x10, RZ ;  /* 0x00000010213a7819 */ /* 0x001fca00000006ff */
[----:B------:R0:W-:Y:S01]  /*2440*/  MUFU.RCP R49, R56 ;  /* 0x0000003800317308 */ /* 0x0001e20000001000 */
[----:B------:R-:W-:Y:S01]  /*2450*/  FMUL.FTZ R22, R58, R55 ;  /* 0x000000373a167220 */ /* 0x000fe20000410000 */
[----:B--2---:R-:W-:Y:S01]  /*2460*/  FADD.FTZ R55, R53, 1 ;  /* 0x3f80000035377421 */ /* 0x004fe20000010000 */
[----:B0-----:R-:W-:-:S04]  /*2470*/  FMUL.FTZ R56, R15, R52 ;  /* 0x000000340f387220 */ /* 0x001fc80000410000 */
[C---:B------:R-:W-:Y:S01]  /*2480*/  FFMA.FTZ R53, R5.reuse, R56, R59 ;  /* 0x0000003805357223 */ /* 0x040fe2000001003b */
[----:B------:R-:W-:Y:S01]  /*2490*/  FFMA.FTZ R56, R0, R23, R47 ;  /* 0x0000001700387223 */ /* 0x000fe2000001002f */
[----:B------:R-:W-:Y:S01]  /*24a0*/  FFMA.FTZ R5, R5, R52, R51 ;  /* 0x0000003405057223 */ /* 0x000fe20000010033 */
[----:B------:R0:W1:Y:S01]  /*24b0*/  MUFU.RCP R47, R55 ;  /* 0x00000037002f7308 */ /* 0x0000620000001000 */
[----:B------:R-:W-:-:S04]  /*24c0*/  FMUL.FTZ R51, R3, R22 ;  /* 0x0000001603337220 */ /* 0x000fc80000410000 */
[----:B------:R-:W-:Y:S01]  /*24d0*/  FFMA.FTZ R53, R24, R51, R53 ;  /* 0x0000003318357223 */ /* 0x000fe20000010035 */
[----:B0-----:R-:W-:Y:S01]  /*24e0*/  FFMA.FTZ R55, R15, R52, R56 ;  /* 0x000000340f377223 */ /* 0x001fe20000010038 */
[----:B------:R-:W-:-:S03]  /*24f0*/  FADD.FTZ R50, R50, R52 ;  /* 0x0000003432327221 */ /* 0x000fc60000010000 */
[----:B------:R-:W-:Y:S01]  /*2500*/  FFMA.FTZ R55, R3, R22, R55 ;  /* 0x0000001603377223 */ /* 0x000fe20000010037 */
[-C--:B------:R-:W-:Y:S01]  /*2510*/  FMUL.FTZ R52, R48, R54.reuse ;  /* 0x0000003630347220 */ /* 0x080fe20000410000 */
[-C--:B------:R-:W-:Y:S01]  /*2520*/  FFMA.FTZ R12, R4, R54.reuse, R12 ;  /* 0x00000036040c7223 */ /* 0x080fe2000001000c */
[----:B------:R-:W-:Y:S01]  /*2530*/  FADD.FTZ R16, R60, R54 ;  /* 0x000000363c107221 */ /* 0x000fe20000010000 */
[----:B------:R-:W-:Y:S01]  /*2540*/  FFMA.FTZ R54, R48, R54, R55 ;  /* 0x0000003630367223 */ /* 0x000fe20000010037 */
[----:B------:R-:W-:Y:S01]  /*2550*/  FADD.FTZ R55, -R46, 1 ;  /* 0x3f8000002e377421 */ /* 0x000fe20000010100 */
[----:B------:R-:W-:-:S03]  /*2560*/  FFMA.FTZ R4, R4, R52, R53 ;  /* 0x0000003404047223 */ /* 0x000fc60000010035 */
[----:B------:R-:W-:Y:S01]  /*2570*/  FFMA.FTZ R52, R7, R55, 1 ;  /* 0x3f80000007347423 */ /* 0x000fe20000010037 */
[----:B-1----:R-:W-:-:S04]  /*2580*/  FADD.FTZ R7, -R47, 1 ;  /* 0x3f8000002f077421 */ /* 0x002fc80000010100 */
[----:B------:R-:W-:Y:S01]  /*2590*/  FFMA.FTZ R7, R10, R7, 1 ;  /* 0x3f8000000a077423 */ /* 0x000fe20000010007 */
[----:B------:R-:W-:Y:S02]  /*25a0*/  PRMT R10, R35, 0x7632, R10 ;  /* 0x00007632230a7816 */ /* 0x000fe4000000000a */
[----:B------:R-:W-:Y:S01]  /*25b0*/  SHF.L.U32 R53, R34, 0x10, RZ ;  /* 0x0000001022357819 */ /* 0x000fe200000006ff */
[----:B------:R-:W-:Y:S01]  /*25c0*/  FMUL.FTZ R7, R47, R7 ;  /* 0x000000072f077220 */ /* 0x000fe20000410000 */
[----:B------:R-:W-:-:S05]  /*25d0*/  SHF.L.U32 R10, R10, 0x10, RZ ;  /* 0x000000100a0a7819 */ /* 0x000fca00000006ff */
[----:B------:R-:W-:Y:S01]  /*25e0*/  FMUL.FTZ R7, R10, R7 ;  /* 0x000000070a077220 */ /* 0x000fe20000410000 */
[----:B------:R-:W-:-:S04]  /*25f0*/  PRMT R10, R37, 0x7632, R10 ;  /* 0x00007632250a7816 */ /* 0x000fc8000000000a */
[----:B------:R-:W-:Y:S01]  /*2600*/  SHF.L.U32 R10, R10, 0x10, RZ ;  /* 0x000000100a0a7819 */ /* 0x000fe200000006ff */
[----:B------:R-:W-:-:S04]  /*2610*/  FMUL.FTZ R52, R46, R52 ;  /* 0x000000342e347220 */ /* 0x000fc80000410000 */
[----:B------:R-:W-:Y:S01]  /*2620*/  FADD.FTZ R10, -R14, R10 ;  /* 0x0000000a0e0a7221 */ /* 0x000fe20000010100 */
[----:B---3--:R-:W-:-:S04]  /*2630*/  FFMA.FTZ R6, R0, R21, R30 ;  /* 0x0000001500067223 */ /* 0x008fc8000001001e */
[----:B------:R-:W-:-:S06]  /*2640*/  FMUL.FTZ R13, R6, -1.4426950216293334961 ;  /* 0xbfb8aa3b060d7820 */ /* 0x000fcc0000410000 */
[----:B------:R-:W0:Y:S02]  /*2650*/  MUFU.EX2 R13, R13 ;  /* 0x0000000d000d7308 */ /* 0x000e240000000800 */
[----:B0-----:R-:W-:-:S06]  /*2660*/  FADD.FTZ R13, R13, 1 ;  /* 0x3f8000000d0d7421 */ /* 0x001fcc0000010000 */
[----:B------:R-:W0:Y:S02]  /*2670*/  MUFU.RCP R13, R13 ;  /* 0x0000000d000d7308 */ /* 0x000e240000001000 */
[----:B0-----:R-:W-:-:S04]  /*2680*/  FADD.FTZ R51, -R13, 1 ;  /* 0x3f8000000d337421 */ /* 0x001fc80000010100 */
[----:B------:R-:W-:Y:S01]  /*2690*/  FFMA.FTZ R51, R6, R51, 1 ;  /* 0x3f80000006337423 */ /* 0x000fe20000010033 */
[----:B------:R-:W-:-:S04]  /*26a0*/  FADD.FTZ R6, -R49, 1 ;  /* 0x3f80000031067421 */ /* 0x000fc80000010100 */
[----:B------:R-:W-:Y:S01]  /*26b0*/  FFMA.FTZ R6, R11, R6, 1 ;  /* 0x3f8000000b067423 */ /* 0x000fe20000010006 */
[----:B------:R-:W-:-:S03]  /*26c0*/  PRMT R11, R34, 0x7632, R11 ;  /* 0x00007632220b7816 */ /* 0x000fc6000000000b */
[----:B------:R-:W-:Y:S01]  /*26d0*/  FMUL.FTZ R56, R49, R6 ;  /* 0x0000000631387220 */ /* 0x000fe20000410000 */
[----:B------:R-:W-:Y:S02]  /*26e0*/  SHF.L.U32 R11, R11, 0x10, RZ ;  /* 0x000000100b0b7819 */ /* 0x000fe400000006ff */
[----:B------:R-:W-:Y:S01]  /*26f0*/  SHF.L.U32 R6, R36, 0x10, RZ ;  /* 0x0000001024067819 */ /* 0x000fe200000006ff */
[----:B------:R-:W-:Y:S02]  /*2700*/  FMUL.FTZ R51, R13, R51 ;  /* 0x000000330d337220 */ /* 0x000fe40000410000 */
[----:B------:R-:W-:Y:S01]  /*2710*/  FMUL.FTZ R56, R11, R56 ;  /* 0x000000380b387220 */ /* 0x000fe20000410000 */
[----:B------:R-:W-:Y:S01]  /*2720*/  SHF.L.U32 R11, R37, 0x10, RZ ;  /* 0x00000010250b7819 */ /* 0x000fe200000006ff */
[--C-:B------:R-:W-:Y:S01]  /*2730*/  FADD.FTZ R13, -R14, R6.reuse ;  /* 0x000000060e0d7221 */ /* 0x100fe20000010100 */
[----:B------:R-:W-:Y:S01]  /*2740*/  PRMT R6, R36, 0x7632, R6 ;  /* 0x0000763224067816 */ /* 0x000fe20000000006 */
[----:B------:R-:W-:-:S02]  /*2750*/  FMUL.FTZ R53, R53, R51 ;  /* 0x0000003335357220 */ /* 0x000fc40000410000 */
[----:B------:R-:W-:Y:S01]  /*2760*/  FMUL.FTZ R19, R2, R13 ;  /* 0x0000000d02137220 */ /* 0x000fe20000410000 */
[----:B------:R-:W-:Y:S01]  /*2770*/  SHF.L.U32 R6, R6, 0x10, RZ ;  /* 0x0000001006067819 */ /* 0x000fe200000006ff */
[----:B------:R-:W-:Y:S01]  /*2780*/  FADD.FTZ R11, -R14, R11 ;  /* 0x0000000b0e0b7221 */ /* 0x000fe20000010100 */
[C---:B------:R-:W-:Y:S01]  /*2790*/  FMUL.FTZ R13, R0.reuse, R53 ;  /* 0x00000035000d7220 */ /* 0x040fe20000410000 */
[----:B------:R-:W-:Y:S02]  /*27a0*/  FFMA.FTZ R51, R0, R19, R30 ;  /* 0x0000001300337223 */ /* 0x000fe4000001001e */
[----:B------:R-:W-:Y:S01]  /*27b0*/  FMUL.FTZ R18, R2, R11 ;  /* 0x0000000b02127220 */ /* 0x000fe20000410000 */
[----:B------:R-:W-:Y:S01]  /*27c0*/  FADD.FTZ R6, -R14, R6 ;  /* 0x000000060e067221 */ /* 0x000fe20000010100 */
[----:B------:R-:W-:Y:S01]  /*27d0*/  FFMA.FTZ R13, R21, R13, R4 ;  /* 0x0000000d150d7223 */ /* 0x000fe20000010004 */
[----:B------:R-:W-:Y:S01]  /*27e0*/  FMUL.FTZ R59, R51, -1.4426950216293334961 ;  /* 0xbfb8aa3b333b7820 */ /* 0x000fe20000410000 */
[----:B------:R-:W-:Y:S01]  /*27f0*/  FMUL.FTZ R11, R15, R56 ;  /* 0x000000380f0b7220 */ /* 0x000fe20000410000 */
[----:B------:R-:W-:Y:S01]  /*2800*/  FFMA.FTZ R4, R3, R18, R28 ;  /* 0x0000001203047223 */ /* 0x000fe2000001001c */
[----:B------:R-:W-:-:S02]  /*2810*/  FMUL.FTZ R6, R2, R6 ;  /* 0x0000000602067220 */ /* 0x000fc40000410000 */
[C---:B------:R-:W-:Y:S01]  /*2820*/  FFMA.FTZ R13, R61.reuse, R11, R13 ;  /* 0x0000000b3d0d7223 */ /* 0x040fe2000001000d */
[----:B------:R-:W-:Y:S01]  /*2830*/  FMUL.FTZ R58, R4, -1.4426950216293334961 ;  /* 0xbfb8aa3b043a7820 */ /* 0x000fe20000410000 */
[----:B------:R-:W-:Y:S01]  /*2840*/  FFMA.FTZ R61, R61, R56, R5 ;  /* 0x000000383d3d7223 */ /* 0x000fe20000010005 */
[----:B------:R-:W-:Y:S01]  /*2850*/  SHF.L.U32 R11, R35, 0x10, RZ ;  /* 0x00000010230b7819 */ /* 0x000fe200000006ff */
[----:B------:R-:W0:Y:S01]  /*2860*/  MUFU.EX2 R59, R59 ;  /* 0x0000003b003b7308 */ /* 0x000e220000000800 */
[----:B------:R-:W-:Y:S01]  /*2870*/  FFMA.FTZ R5, R15, R6, R9 ;  /* 0x000000060f057223 */ /* 0x000fe20000010009 */
[----:B------:R-:W-:Y:S02]  /*2880*/  FMUL.FTZ R10, R2, R10 ;  /* 0x0000000a020a7220 */ /* 0x000fe40000410000 */
[----:B------:R-:W-:Y:S01]  /*2890*/  FMUL.FTZ R52, R11, R52 ;  /* 0x000000340b347220 */ /* 0x000fe20000410000 */
[----:B------:R-:W-:Y:S01]  /*28a0*/  FMUL.FTZ R55, R5, -1.4426950216293334961 ;  /* 0xbfb8aa3b05377820 */ /* 0x000fe20000410000 */
[----:B------:R-:W-:-:S02]  /*28b0*/  FFMA.FTZ R11, R48, R10, R8 ;  /* 0x0000000a300b7223 */ /* 0x000fc40000010008 */
[----:B------:R-:W1:Y:S02]  /*28c0*/  MUFU.EX2 R58, R58 ;  /* 0x0000003a003a7308 */ /* 0x000e640000000800 */
[----:B------:R-:W-:-:S06]  /*28d0*/  FMUL.FTZ R49, R11, -1.4426950216293334961 ;  /* 0xbfb8aa3b0b317820 */ /* 0x000fcc0000410000 */
[----:B------:R-:W2:Y:S01]  /*28e0*/  MUFU.EX2 R55, R55 ;  /* 0x0000003700377308 */ /* 0x000ea20000000800 */
[----:B0-----:R-:W-:-:S07]  /*28f0*/  FADD.FTZ R59, R59, 1 ;  /* 0x3f8000003b3b7421 */ /* 0x001fce0000010000 */
[----:B------:R-:W0:Y:S01]  /*2900*/  MUFU.EX2 R49, R49 ;  /* 0x0000003100317308 */ /* 0x000e220000000800 */
[----:B-1----:R-:W-:Y:S01]  /*2910*/  FADD.FTZ R60, R58, 1 ;  /* 0x3f8000003a3c7421 */ /* 0x002fe20000010000 */
[----:B------:R-:W-:-:S06]  /*2920*/  FMUL.FTZ R58, R3, R52 ;  /* 0x00000034033a7220 */ /* 0x000fcc0000410000 */
[----:B------:R-:W1:Y:S01]  /*2930*/  MUFU.RCP R59, R59 ;  /* 0x0000003b003b7308 */ /* 0x000e620000001000 */
[----:B------:R-:W-:Y:S01]  /*2940*/  FFMA.FTZ R58, R20, R58, R13 ;  /* 0x0000003a143a7223 */ /* 0x000fe2000001000d */
[----:B--2---:R-:W-:-:S06]  /*2950*/  FADD.FTZ R55, R55, 1 ;  /* 0x3f80000037377421 */ /* 0x004fcc0000010000 */
[----:B------:R2:W3:Y:S01]  /*2960*/  MUFU.RCP R13, R60 ;  /* 0x0000003c000d7308 */ /* 0x0004e20000001000 */
[----:B0-----:R-:W-:-:S07]  /*2970*/  FADD.FTZ R49, R49, 1 ;  /* 0x3f80000031317421 */ /* 0x001fce0000010000 */
[----:B------:R-:W0:Y:S01]  /*2980*/  MUFU.RCP R55, R55 ;  /* 0x0000003700377308 */ /* 0x000e220000001000 */
[----:B--2---:R-:W-:-:S04]  /*2990*/  FMUL.FTZ R60, R48, R7 ;  /* 0x00000007303c7220 */ /* 0x004fc80000410000 */
[----:B------:R-:W-:Y:S01]  /*29a0*/  FFMA.FTZ R58, R57, R60, R58 ;  /* 0x0000003c393a7223 */ /* 0x000fe2000001003a */
[----:B------:R-:W-:Y:S02]  /*29b0*/  FADD.FTZ R60, R50, R56 ;  /* 0x00000038323c7221 */ /* 0x000fe40000010000 */
[----:B------:R-:W2:Y:S01]  /*29c0*/  MUFU.RCP R49, R49 ;  /* 0x0000003100317308 */ /* 0x000ea20000001000 */
[----:B-1----:R-:W-:-:S04]  /*29d0*/  FADD.FTZ R50, -R59, 1 ;  /* 0x3f8000003b327421 */ /* 0x002fc80000010100 */
[----:B------:R-:W-:Y:S01]  /*29e0*/  FFMA.FTZ R50, R51, R50, 1 ;  /* 0x3f80000033327423 */ /* 0x000fe20000010032 */
[----:B---3--:R-:W-:-:S04]  /*29f0*/  FADD.FTZ R51, -R13, 1 ;  /* 0x3f8000000d337421 */ /* 0x008fc80000010100 */
[----:B------:R-:W-:Y:S01]  /*2a00*/  FFMA.FTZ R51, R4, R51, 1 ;  /* 0x3f80000004337423 */ /* 0x000fe20000010033 */
[----:B0-----:R-:W-:-:S04]  /*2a10*/  FADD.FTZ R4, -R55, 1 ;  /* 0x3f80000037047421 */ /* 0x001fc80000010100 */
[----:B------:R-:W-:Y:S01]  /*2a20*/  FFMA.FTZ R4, R5, R4, 1 ;  /* 0x3f80000005047423 */ /* 0x000fe20000010004 */
[----:B--2---:R-:W-:-:S04]  /*2a30*/  FADD.FTZ R5, -R49, 1 ;  /* 0x3f80000031057421 */ /* 0x004fc80000010100 */
[----:B------:R-:W-:Y:S01]  /*2a40*/  FFMA.FTZ R5, R11, R5, 1 ;  /* 0x3f8000000b057423 */ /* 0x000fe20000010005 */
[----:B------:R-:W-:Y:S01]  /*2a50*/  FMUL.FTZ R51, R13, R51 ;  /* 0x000000330d337220 */ /* 0x000fe20000410000 */
[----:B------:R-:W-:Y:S02]  /*2a60*/  FMUL.FTZ R13, R55, R4 ;  /* 0x00000004370d7220 */ /* 0x000fe40000410000 */
[----:B------:R-:W-:Y:S01]  /*2a70*/  FMUL.FTZ R11, R49, R5 ;  /* 0x00000005310b7220 */ /* 0x000fe20000410000 */
[C---:B------:R-:W-:Y:S01]  /*2a80*/  PRMT R49, R38.reuse, 0x7632, R49 ;  /* 0x0000763226317816 */ /* 0x040fe20000000031 */
[----:B------:R-:W-:Y:S01]  /*2a90*/  FMUL.FTZ R50, R59, R50 ;  /* 0x000000323b327220 */ /* 0x000fe20000410000 */
[----:B------:R-:W-:Y:S02]  /*2aa0*/  SHF.L.U32 R4, R38, 0x10, RZ ;  /* 0x0000001026047819 */ /* 0x000fe400000006ff */
[----:B------:R-:W-:-:S03]  /*2ab0*/  SHF.L.U32 R49, R49, 0x10, RZ ;  /* 0x0000001031317819 */ /* 0x000fc600000006ff */
[----:B------:R-:W-:Y:S01]  /*2ac0*/  FMUL.FTZ R4, R4, R50 ;  /* 0x0000003204047220 */ /* 0x000fe20000410000 */
[----:B------:R-:W-:Y:S01]  /*2ad0*/  SHF.L.U32 R5, R39, 0x10, RZ ;  /* 0x0000001027057819 */ /* 0x000fe200000006ff */
[----:B------:R-:W-:Y:S01]  /*2ae0*/  FMUL.FTZ R13, R49, R13 ;  /* 0x0000000d310d7220 */ /* 0x000fe20000410000 */
[----:B------:R-:W-:Y:S01]  /*2af0*/  PRMT R50, R39, 0x7632, R50 ;  /* 0x0000763227327816 */ /* 0x000fe20000000032 */
[C---:B------:R-:W-:Y:S01]  /*2b00*/  FMUL.FTZ R49, R0.reuse, R4 ;  /* 0x0000000400317220 */ /* 0x040fe20000410000 */
[----:B------:R-:W-:Y:S01]  /*2b10*/  FFMA.FTZ R54, R0, R53, R54 ;  /* 0x0000003500367223 */ /* 0x000fe20000010036 */
[----:B------:R-:W-:Y:S01]  /*2b20*/  FMUL.FTZ R5, R5, R51 ;  /* 0x0000003305057220 */ /* 0x000fe20000410000 */
[----:B------:R-:W-:Y:S01]  /*2b30*/  SHF.L.U32 R50, R50, 0x10, RZ ;  /* 0x0000001032327819 */ /* 0x000fe200000006ff */
[----:B------:R-:W-:Y:S01]  /*2b40*/  FFMA.FTZ R58, R19, R49, R58 ;  /* 0x00000031133a7223 */ /* 0x000fe2000001003a */
[CC--:B------:R-:W-:Y:S01]  /*2b50*/  FMUL.FTZ R51, R15.reuse, R13.reuse ;  /* 0x0000000d0f337220 */ /* 0x0c0fe20000410000 */
[----:B------:R-:W-:Y:S01]  /*2b60*/  FFMA.FTZ R54, R15, R56, R54 ;  /* 0x000000380f367223 */ /* 0x000fe20000010036 */
[----:B------:R-:W-:Y:S01]  /*2b70*/  FFMA.FTZ R61, R6, R13, R61 ;  /* 0x0000000d063d7223 */ /* 0x000fe2000001003d */
[----:B------:R-:W-:Y:S01]  /*2b80*/  FMUL.FTZ R50, R50, R11 ;  /* 0x0000000b32327220 */ /* 0x000fe20000410000 */
[----:B------:R-:W-:Y:S01]  /*2b90*/  FFMA.FTZ R11, R6, R51, R58 ;  /* 0x00000033060b7223 */ /* 0x000fe2000001003a */
[----:B----4-:R-:W-:Y:S01]  /*2ba0*/  PRMT R6, R40, 0x7632, R6 ;  /* 0x0000763228067816 */ /* 0x010fe20000000006 */
[----:B------:R-:W-:Y:S01]  /*2bb0*/  FFMA.FTZ R54, R3, R52, R54 ;  /* 0x0000003403367223 */ /* 0x000fe20000010036 */
[----:B------:R-:W-:Y:S01]  /*2bc0*/  FFMA.FTZ R12, R57, R7, R12 ;  /* 0x00000007390c7223 */ /* 0x000fe2000001000c */
[----:B------:R-:W-:Y:S01]  /*2bd0*/  FADD.FTZ R49, R16, R7 ;  /* 0x0000000710317221 */ /* 0x000fe20000010000 */
[----:B------:R-:W-:Y:S01]  /*2be0*/  FMUL.FTZ R51, R3, R5 ;  /* 0x0000000503337220 */ /* 0x000fe20000410000 */
[----:B------:R-:W-:Y:S01]  /*2bf0*/  SHF.L.U32 R6, R6, 0x10, RZ ;  /* 0x0000001006067819 */ /* 0x000fe200000006ff */
[----:B------:R-:W-:Y:S01]  /*2c00*/  FFMA.FTZ R7, R48, R7, R54 ;  /* 0x0000000730077223 */ /* 0x000fe20000010036 */
[----:B------:R-:W-:Y:S01]  /*2c10*/  SHF.L.U32 R54, R40, 0x10, RZ ;  /* 0x0000001028367819 */ /* 0x000fe200000006ff */
[----:B------:R-:W-:Y:S01]  /*2c20*/  FFMA.FTZ R11, R18, R51, R11 ;  /* 0x00000033120b7223 */ /* 0x000fe2000001000b */
[-C--:B------:R-:W-:Y:S01]  /*2c30*/  FMUL.FTZ R55, R48, R50.reuse ;  /* 0x0000003230377220 */ /* 0x080fe20000410000 */
[----:B------:R-:W-:Y:S01]  /*2c40*/  FADD.FTZ R6, -R14, R6 ;  /* 0x000000060e067221 */ /* 0x000fe20000010100 */
[----:B------:R-:W-:Y:S01]  /*2c50*/  IADD3 R46, P0, R26, UR20, RZ ;  /* 0x000000141a2e7c10 */ /* 0x000fe2000ff1e0ff */
[----:B------:R0:W-:Y:S01]  /*2c60*/  STL [R1+0x118], R31 ;  /* 0x0001181f01007387 */ /* 0x0001e20000100800 */
[----:B------:R-:W-:Y:S01]  /*2c70*/  FADD.FTZ R54, -R14, R54 ;  /* 0x000000360e367221 */ /* 0x000fe20000010100 */
[----:B------:R-:W-:Y:S01]  /*2c80*/  PRMT R51, R41, 0x7632, R51 ;  /* 0x0000763229337816 */ /* 0x000fe20000000033 */
[C---:B------:R-:W-:Y:S01]  /*2c90*/  FFMA.FTZ R11, R10.reuse, R55, R11 ;  /* 0x000000370a0b7223 */ /* 0x040fe2000001000b */
[----:B------:R-:W-:Y:S01]  /*2ca0*/  STL [R1+0x4c], R21 ;  /* 0x00004c1501007387 */ /* 0x000fe20000100800 */
[----:B------:R-:W-:Y:S01]  /*2cb0*/  FFMA.FTZ R27, R10, R50, R12 ;  /* 0x000000320a1b7223 */ /* 0x000fe2000001000c */
[----:B------:R-:W-:Y:S01]  /*2cc0*/  FMUL.FTZ R10, R2, R6 ;  /* 0x00000006020a7220 */ /* 0x000fe20000410000 */
[----:B------:R-:W-:Y:S01]  /*2cd0*/  IADD3.X R47, R17, UR21, RZ, P0, !PT ;  /* 0x00000015112f7c10 */ /* 0x000fe200087fe4ff */
[----:B------:R-:W-:Y:S01]  /*2ce0*/  STL [R1+0x48], R20 ;  /* 0x0000481401007387 */ /* 0x000fe20000100800 */
[----:B------:R-:W-:-:S03]  /*2cf0*/  SHF.L.U32 R6, R41, 0x10, RZ ;  /* 0x0000001029067819 */ /* 0x000fc600000006ff */
[----:B------:R1:W-:Y:S01]  /*2d00*/  STL [R1+0x74], R17 ;  /* 0x0000741101007387 */ /* 0x0003e20000100800 */
[----:B------:R-:W-:Y:S01]  /*2d10*/  SHF.L.U32 R51, R51, 0x10, RZ ;  /* 0x0000001033337819 */ /* 0x000fe200000006ff */
[----:B------:R-:W-:Y:S01]  /*2d20*/  FADD.FTZ R6, -R14, R6 ;  /* 0x000000060e067221 */ /* 0x000fe20000010100 */
[----:B------:R-:W-:Y:S01]  /*2d30*/  FFMA.FTZ R58, R15, R10, R9 ;  /* 0x0000000a0f3a7223 */ /* 0x000fe20000010009 */
[----:B------:R-:W-:Y:S01]  /*2d40*/  FFMA.FTZ R7, R0, R4, R7 ;  /* 0x0000000400077223 */ /* 0x000fe20000010007 */
[----:B0-----:R-:W-:Y:S01]  /*2d50*/  FADD.FTZ R31, R49, R50 ;  /* 0x00000032311f7221 */ /* 0x001fe20000010000 */
[----:B------:R-:W2:Y:S01]  /*2d60*/  LDG.E.64.CONSTANT R46, desc[UR12][R46.64] ;  /* 0x0000000c2e2e7981 */ /* 0x000ea2000c1e9b00 */
[----:B-1----:R-:W-:Y:S01]  /*2d70*/  FMUL.FTZ R17, R2, R54 ;  /* 0x0000003602117220 */ /* 0x002fe20000410000 */
[----:B------:R-:W-:-:S03]  /*2d80*/  FADD.FTZ R56, -R14, R51 ;  /* 0x000000330e387221 */ /* 0x000fc60000010100 */
[----:B------:R-:W-:Y:S01]  /*2d90*/  FFMA.FTZ R54, R0, R17, R30 ;  /* 0x0000001100367223 */ /* 0x000fe2000001001e */
[C---:B------:R-:W-:Y:S01]  /*2da0*/  FMUL.FTZ R16, R2.reuse, R6 ;  /* 0x0000000602107220 */ /* 0x040fe20000410000 */
[----:B------:R-:W-:Y:S02]  /*2db0*/  FMUL.FTZ R56, R2, R56 ;  /* 0x0000003802387220 */ /* 0x000fe40000410000 */
[----:B------:R-:W-:Y:S01]  /*2dc0*/  FMUL.FTZ R51, R54, -1.4426950216293334961 ;  /* 0xbfb8aa3b36337820 */ /* 0x000fe20000410000 */
[----:B------:R-:W-:Y:S01]  /*2dd0*/  FFMA.FTZ R6, R3, R16, R28 ;  /* 0x0000001003067223 */ /* 0x000fe2000001001c */
[----:B------:R-:W-:Y:S01]  /*2de0*/  FMUL.FTZ R12, R58, -1.4426950216293334961 ;  /* 0xbfb8aa3b3a0c7820 */ /* 0x000fe20000410000 */
[----:B------:R-:W-:-:S03]  /*2df0*/  FFMA.FTZ R55, R48, R56, R8 ;  /* 0x0000003830377223 */ /* 0x000fc60000010008 */
[----:B------:R-:W0:Y:S01]  /*2e00*/  MUFU.EX2 R51, R51 ;  /* 0x0000003300337308 */ /* 0x000e220000000800 */
[----:B------:R-:W-:Y:S01]  /*2e10*/  FMUL.FTZ R57, R6, -1.4426950216293334961 ;  /* 0xbfb8aa3b06397820 */ /* 0x000fe20000410000 */
[----:B------:R-:W-:-:S06]  /*2e20*/  FMUL.FTZ R59, R55, -1.4426950216293334961 ;  /* 0xbfb8aa3b373b7820 */ /* 0x000fcc0000410000 */
[----:B------:R-:W1:Y:S08]  /*2e30*/  MUFU.EX2 R12, R12 ;  /* 0x0000000c000c7308 */ /* 0x000e700000000800 */
[----:B------:R-:W3:Y:S01]  /*2e40*/  MUFU.EX2 R57, R57 ;  /* 0x0000003900397308 */ /* 0x000ee20000000800 */
[----:B0-----:R-:W-:-:S07]  /*2e50*/  FADD.FTZ R51, R51, 1 ;  /* 0x3f80000033337421 */ /* 0x001fce0000010000 */
[----:B------:R-:W0:Y:S01]  /*2e60*/  MUFU.EX2 R59, R59 ;  /* 0x0000003b003b7308 */ /* 0x000e220000000800 */
[----:B-1----:R-:W-:Y:S01]  /*2e70*/  FADD.FTZ R12, R12, 1 ;  /* 0x3f8000000c0c7421 */ /* 0x002fe20000010000 */
[----:B------:R1:W-:Y:S01]  /*2e80*/  STL [R1+0x70], R26 ;  /* 0x0000701a01007387 */ /* 0x0003e20000100800 */
[----:B------:R-:W-:-:S05]  /*2e90*/  FFMA.FTZ R7, R15, R13, R7 ;  /* 0x0000000d0f077223 */ /* 0x000fca0000010007 */
[----:B------:R-:W4:Y:S01]  /*2ea0*/  MUFU.RCP R51, R51 ;  /* 0x0000003300337308 */ /* 0x000f220000001000 */
[----:B-1----:R-:W-:Y:S01]  /*2eb0*/  FADD.FTZ R26, R60, R13 ;  /* 0x0000000d3c1a7221 */ /* 0x002fe20000010000 */
[----:B---3--:R-:W-:-:S06]  /*2ec0*/  FADD.FTZ R13, R57, 1 ;  /* 0x3f800000390d7421 */ /* 0x008fcc0000010000 */
[----:B------:R-:W1:Y:S01]  /*2ed0*/  MUFU.RCP R12, R12 ;  /* 0x0000000c000c7308 */ /* 0x000e620000001000 */
[----:B0-----:R-:W-:-:S07]  /*2ee0*/  FADD.FTZ R59, R59, 1 ;  /* 0x3f8000003b3b7421 */ /* 0x001fce0000010000 */
[----:B------:R-:W0:Y:S01]  /*2ef0*/  MUFU.RCP R13, R13 ;  /* 0x0000000d000d7308 */ /* 0x000e220000001000 */
[----:B----4-:R-:W-:-:S07]  /*2f00*/  FADD.FTZ R57, -R51, 1 ;  /* 0x3f80000033397421 */ /* 0x010fce0000010100 */
[----:B------:R-:W3:Y:S01]  /*2f10*/  MUFU.RCP R59, R59 ;  /* 0x0000003b003b7308 */ /* 0x000ee20000001000 */
[----:B------:R-:W-:Y:S01]  /*2f20*/  FFMA.FTZ R7, R3, R5, R7 ;  /* 0x0000000503077223 */ /* 0x000fe20000010007 */
[----:B------:R-:W-:Y:S01]  /*2f30*/  FFMA.FTZ R54, R54, R57, 1 ;  /* 0x3f80000036367423 */ /* 0x000fe20000010039 */
[----:B-1----:R-:W-:Y:S02]  /*2f40*/  FADD.FTZ R57, -R12, 1 ;  /* 0x3f8000000c397421 */ /* 0x002fe40000010100 */
[----:B------:R-:W-:Y:S02]  /*2f50*/  FFMA.FTZ R50, R48, R50, R7 ;  /* 0x0000003230327223 */ /* 0x000fe40000010007 */
[----:B------:R-:W-:Y:S01]  /*2f60*/  FFMA.FTZ R58, R58, R57, 1 ;  /* 0x3f8000003a3a7423 */ /* 0x000fe20000010039 */
[----:B0-----:R-:W-:Y:S01]  /*2f70*/  FADD.FTZ R7, -R13, 1 ;  /* 0x3f8000000d077421 */ /* 0x001fe20000010100 */
[----:B------:R-:W-:-:S03]  /*2f80*/  FMUL.FTZ R54, R51, R54 ;  /* 0x0000003633367220 */ /* 0x000fc60000410000 */
[----:B------:R-:W-:Y:S01]  /*2f90*/  FFMA.FTZ R7, R6, R7, 1 ;  /* 0x3f80000006077423 */ /* 0x000fe20000010007 */
[----:B------:R-:W-:Y:S01]  /*2fa0*/  PRMT R6, R43, 0x7632, R6 ;  /* 0x000076322b067816 */ /* 0x000fe20000000006 */
[----:B---3--:R-:W-:Y:S01]  /*2fb0*/  FADD.FTZ R57, -R59, 1 ;  /* 0x3f8000003b397421 */ /* 0x008fe20000010100 */
[----:B------:R-:W-:Y:S01]  /*2fc0*/  FMUL.FTZ R51, R12, R58 ;  /* 0x0000003a0c337220 */ /* 0x000fe20000410000 */
[----:B------:R-:W-:Y:S02]  /*2fd0*/  PRMT R12, R42, 0x7632, R12 ;  /* 0x000076322a0c7816 */ /* 0x000fe4000000000c */
[----:B------:R-:W-:Y:S01]  /*2fe0*/  FFMA.FTZ R57, R55, R57, 1 ;  /* 0x3f80000037397423 */ /* 0x000fe20000010039 */
[----:B------:R-:W-:-:S03]  /*2ff0*/  SHF.L.U32 R6, R6, 0x10, RZ ;  /* 0x0000001006067819 */ /* 0x000fc600000006ff */
[----:B------:R-:W-:Y:S01]  /*3000*/  FMUL.FTZ R57, R59, R57 ;  /* 0x000000393b397220 */ /* 0x000fe20000410000 */
[----:B------:R-:W-:Y:S01]  /*3010*/  SHF.L.U32 R12, R12, 0x10, RZ ;  /* 0x000000100c0c7819 */ /* 0x000fe200000006ff */
[----:B------:R-:W-:Y:S02]  /*3020*/  FMUL.FTZ R7, R13, R7 ;  /* 0x000000070d077220 */ /* 0x000fe40000410000 */
[----:B------:R-:W-:Y:S01]  /*3030*/  FMUL.FTZ R13, R6, R57 ;  /* 0x00000039060d7220 */ /* 0x000fe20000410000 */
[----:B------:R-:W-:Y:S01]  /*3040*/  SHF.L.U32 R6, R42, 0x10, RZ ;  /* 0x000000102a067819 */ /* 0x000fe200000006ff */
[----:B------:R-:W-:Y:S01]  /*3050*/  FMUL.FTZ R51, R12, R51 ;  /* 0x000000330c337220 */ /* 0x000fe20000410000 */
[----:B------:R-:W-:-:S03]  /*3060*/  SHF.L.U32 R12, R43, 0x10, RZ ;  /* 0x000000102b0c7819 */ /* 0x000fc600000006ff */
[----:B------:R-:W-:Y:S02]  /*3070*/  FMUL.FTZ R6, R6, R54 ;  /* 0x0000003606067220 */ /* 0x000fe40000410000 */
[----:B------:R-:W-:Y:S02]  /*3080*/  FMUL.FTZ R7, R12, R7 ;  /* 0x000000070c077220 */ /* 0x000fe40000410000 */
[----:B------:R-:W-:Y:S01]  /*3090*/  FMUL.FTZ R12, R0, R6 ;  /* 0x00000006000c7220 */ /* 0x000fe20000410000 */
[----:B------:R-:W-:-:S03]  /*30a0*/  SHF.L.U32 R55, R44, 0x10, RZ ;  /* 0x000000102c377819 */ /* 0x000fc600000006ff */
[----:B------:R-:W-:Y:S01]  /*30b0*/  FFMA.FTZ R11, R17, R12, R11 ;  /* 0x0000000c110b7223 */ /* 0x000fe2000001000b */
[-C--:B------:R-:W-:Y:S01]  /*30c0*/  FMUL.FTZ R12, R15, R51.reuse ;  /* 0x000000330f0c7220 */ /* 0x080fe20000410000 */
[----:B------:R-:W-:-:S03]  /*30d0*/  FFMA.FTZ R29, R10, R51, R61 ;  /* 0x000000330a1d7223 */ /* 0x000fc6000001003d */
[----:B------:R-:W-:Y:S01]  /*30e0*/  FFMA.FTZ R11, R10, R12, R11 ;  /* 0x0000000c0a0b7223 */ /* 0x000fe2000001000b */
[----:B------:R-:W-:Y:S01]  /*30f0*/  FMUL.FTZ R10, R3, R7 ;  /* 0x00000007030a7220 */ /* 0x000fe20000410000 */
[----:B------:R-:W-:Y:S01]  /*3100*/  FADD.FTZ R55, -R14, R55 ;  /* 0x000000370e377221 */ /* 0x000fe20000010100 */
[----:B------:R-:W-:Y:S02]  /*3110*/  STL [R1+0x20], R23 ;  /* 0x0000201701007387 */ /* 0x000fe40000100800 */
[----:B------:R-:W-:Y:S01]  /*3120*/  FFMA.FTZ R10, R16, R10, R11 ;  /* 0x0000000a100a7223 */ /* 0x000fe2000001000b */
[----:B------:R-:W-:Y:S01]  /*3130*/  FMUL.FTZ R11, R48, R13 ;  /* 0x0000000d300b7220 */ /* 0x000fe20000410000 */
[----:B------:R-:W-:Y:S01]  /*3140*/  STL [R1+0x4], R22 ;  /* 0x0000041601007387 */ /* 0x000fe20000100800 */
[----:B------:R-:W-:-:S03]  /*3150*/  FMUL.FTZ R55, R2, R55 ;  /* 0x0000003702377220 */ /* 0x000fc60000410000 */
[----:B------:R-:W-:Y:S01]  /*3160*/  STL [R1+0x34], R19 ;  /* 0x0000341301007387 */ /* 0x000fe20000100800 */
[----:B------:R-:W-:Y:S01]  /*3170*/  FFMA.FTZ R10, R56, R11, R10 ;  /* 0x0000000b380a7223 */ /* 0x000fe2000001000a */
[----:B------:R-:W-:Y:S02]  /*3180*/  FFMA.FTZ R11, R0, R55, R30 ;  /* 0x00000037000b7223 */ /* 0x000fe4000001001e */
[----:B------:R-:W-:Y:S04]  /*3190*/  STL [R1+0x30], R18 ;  /* 0x0000301201007387 */ /* 0x000fe80000100800 */
[----:B------:R-:W-:Y:S04]  /*31a0*/  STL [R1+0x24], R17 ;  /* 0x0000241101007387 */ /* 0x000fe80000100800 */
[----:B------:R-:W-:Y:S04]  /*31b0*/  STL [R1], R16 ;  /* 0x0000001001007387 */ /* 0x000fe80000100800 */
[----:B------:R-:W3:Y:S01]  /*31c0*/  LDL.LU R30, [R1+0x98] ;  /* 0x00009800011e7983 */ /* 0x000ee20000300800 */
[----:B------:R-:W-:-:S02]  /*31d0*/  PRMT R49, R44, 0x7632, R49 ;  /* 0x000076322c317816 */ /* 0x000fc40000000031 */
[----:B------:R-:W-:Y:S02]  /*31e0*/  PRMT R12, R45, 0x7632, R12 ;  /* 0x000076322d0c7816 */ /* 0x000fe4000000000c */
[----:B------:R-:W-:Y:S02]  /*31f0*/  SHF.L.U32 R49, R49, 0x10, RZ ;  /* 0x0000001031317819 */ /* 0x000fe400000006ff */
[----:B------:R-:W-:-:S03]  /*3200*/  SHF.L.U32 R12, R12, 0x10, RZ ;  /* 0x000000100c0c7819 */ /* 0x000fc600000006ff */
[C---:B------:R-:W-:Y:S01]  /*3210*/  FADD.FTZ R49, -R14.reuse, R49 ;  /* 0x000000310e317221 */ /* 0x040fe20000010100 */
[----:B------:R-:W-:Y:S01]  /*3220*/  SHF.L.U32 R54, R45, 0x10, RZ ;  /* 0x000000102d367819 */ /* 0x000fe200000006ff */
[----:B------:R-:W-:Y:S02]  /*3230*/  FADD.FTZ R12, -R14, R12 ;  /* 0x0000000c0e0c7221 */ /* 0x000fe40000010100 */
[C---:B------:R-:W-:Y:S01]  /*3240*/  FMUL.FTZ R49, R2.reuse, R49 ;  /* 0x0000003102317220 */ /* 0x040fe20000410000 */
[----:B------:R-:W-:Y:S01]  /*3250*/  FMUL.FTZ R57, R11, -1.4426950216293334961 ;  /* 0xbfb8aa3b0b397820 */ /* 0x000fe20000410000 */
[----:B------:R-:W-:Y:S02]  /*3260*/  FMUL.FTZ R12, R2, R12 ;  /* 0x0000000c020c7220 */ /* 0x000fe40000410000 */
[----:B------:R-:W-:Y:S01]  /*3270*/  FFMA.FTZ R9, R15, R49, R9 ;  /* 0x000000310f097223 */ /* 0x000fe20000010009 */
[----:B------:R-:W-:Y:S01]  /*3280*/  FADD.FTZ R54, -R14, R54 ;  /* 0x000000360e367221 */ /* 0x000fe20000010100 */
[----:B------:R-:W-:Y:S01]  /*3290*/  FFMA.FTZ R8, R48, R12, R8 ;  /* 0x0000000c30087223 */ /* 0x000fe20000010008 */
[----:B------:R-:W0:Y:S01]  /*32a0*/  MUFU.EX2 R57, R57 ;  /* 0x0000003900397308 */ /* 0x000e220000000800 */
[----:B------:R-:W-:Y:S01]  /*32b0*/  FMUL.FTZ R60, R9, -1.4426950216293334961 ;  /* 0xbfb8aa3b093c7820 */ /* 0x000fe20000410000 */
[----:B------:R-:W-:Y:S01]  /*32c0*/  FMUL.FTZ R54, R2, R54 ;  /* 0x0000003602367220 */ /* 0x000fe20000410000 */
[----:B------:R-:W-:-:S03]  /*32d0*/  FMUL.FTZ R59, R8, -1.4426950216293334961 ;  /* 0xbfb8aa3b083b7820 */ /* 0x000fc60000410000 */
[----:B------:R-:W-:Y:S02]  /*32e0*/  FFMA.FTZ R58, R3, R54, R28 ;  /* 0x00000036033a7223 */ /* 0x000fe4000001001c */
[----:B------:R-:W1:Y:S01]  /*32f0*/  MUFU.EX2 R60, R60 ;  /* 0x0000003c003c7308 */ /* 0x000e620000000800 */
[----:B------:R-:W-:Y:S01]  /*3300*/  FFMA.FTZ R27, R56, R13, R27 ;  /* 0x0000000d381b7223 */ /* 0x000fe2000001001b */
[----:B------:R-:W-:-:S06]  /*3310*/  FMUL.FTZ R56, R58, -1.4426950216293334961 ;  /* 0xbfb8aa3b3a387820 */ /* 0x000fcc0000410000 */
[----:B------:R-:W4:Y:S01]  /*3320*/  MUFU.EX2 R59, R59 ;  /* 0x0000003b003b7308 */ /* 0x000f220000000800 */
[----:B0-----:R-:W-:-:S07]  /*3330*/  FADD.FTZ R57, R57, 1 ;  /* 0x3f80000039397421 */ /* 0x001fce0000010000 */
[----:B------:R-:W0:Y:S01]  /*3340*/  MUFU.EX2 R56, R56 ;  /* 0x0000003800387308 */ /* 0x000e220000000800 */
[----:B-1----:R-:W-:Y:S01]  /*3350*/  FADD.FTZ R60, R60, 1 ;  /* 0x3f8000003c3c7421 */ /* 0x002fe20000010000 */
[----:B------:R-:W-:-:S06]  /*3360*/  FFMA.FTZ R61, R0, R6, R50 ;  /* 0x00000006003d7223 */ /* 0x000fcc0000010032 */
[----:B------:R-:W1:Y:S01]  /*3370*/  MUFU.RCP R57, R57 ;  /* 0x0000003900397308 */ /* 0x000e620000001000 */
[----:B----4-:R-:W-:Y:S01]  /*3380*/  FADD.FTZ R59, R59, 1 ;  /* 0x3f8000003b3b7421 */ /* 0x010fe20000010000 */
[----:B------:R-:W-:Y:S01]  /*3390*/  FADD.FTZ R50, R26, R51 ;  /* 0x000000331a327221 */ /* 0x000fe20000010000 */
[----:B------:R-:W-:Y:S01]  /*33a0*/  FFMA.FTZ R51, R15, R51, R61 ;  /* 0x000000330f337223 */ /* 0x000fe2000001003d */
[----:B------:R-:W4:Y:S04]  /*33b0*/  LDL.LU R26, [R1+0x80] ;  /* 0x00008000011a7983 */ /* 0x000f280000300800 */
[----:B------:R-:W1:Y:S01]  /*33c0*/  MUFU.RCP R60, R60 ;  /* 0x0000003c003c7308 */ /* 0x000e620000001000 */
[----:B0-----:R-:W-:-:S07]  /*33d0*/  FADD.FTZ R61, R56, 1 ;  /* 0x3f800000383d7421 */ /* 0x001fce0000010000 */
[----:B------:R-:W0:Y:S01]  /*33e0*/  MUFU.RCP R59, R59 ;  /* 0x0000003b003b7308 */ /* 0x000e220000001000 */
[----:B-1----:R-:W-:Y:S01]  /*33f0*/  FADD.FTZ R56, -R57, 1 ;  /* 0x3f80000039387421 */ /* 0x002fe20000010100 */
[----:B------:R-:W-:Y:S01]  /*3400*/  FFMA.FTZ R51, R3, R7, R51 ;  /* 0x0000000703337223 */ /* 0x000fe20000010033 */
[----:B------:R-:W4:Y:S05]  /*3410*/  LDL R28, [R1+0x68] ;  /* 0x00006800011c7983 */ /* 0x000f2a0000100800 */
[----:B------:R-:W1:Y:S01]  /*3420*/  MUFU.RCP R61, R61 ;  /* 0x0000003d003d7308 */ /* 0x000e620000001000 */
[----:B------:R-:W-:Y:S01]  /*3430*/  FFMA.FTZ R56, R11, R56, 1 ;  /* 0x3f8000000b387423 */ /* 0x000fe20000010038 */
[----:B------:R-:W-:-:S04]  /*3440*/  FADD.FTZ R11, -R60, 1 ;  /* 0x3f8000003c0b7421 */ /* 0x000fc80000010100 */
[----:B------:R-:W-:Y:S01]  /*3450*/  FFMA.FTZ R11, R9, R11, 1 ;  /* 0x3f800000090b7423 */ /* 0x000fe2000001000b */
[----:B0-----:R-:W-:-:S04]  /*3460*/  FADD.FTZ R9, -R59, 1 ;  /* 0x3f8000003b097421 */ /* 0x001fc80000010100 */
[----:B------:R-:W-:Y:S01]  /*3470*/  FFMA.FTZ R9, R8, R9, 1 ;  /* 0x3f80000008097423 */ /* 0x000fe20000010009 */
[----:B------:R-:W-:Y:S01]  /*3480*/  FMUL.FTZ R8, R57, R56 ;  /* 0x0000003839087220 */ /* 0x000fe20000410000 */
[----:B-1----:R-:W-:-:S04]  /*3490*/  FADD.FTZ R56, -R61, 1 ;  /* 0x3f8000003d387421 */ /* 0x002fc80000010100 */
[----:B------:R-:W-:Y:S01]  /*34a0*/  FFMA.FTZ R58, R58, R56, 1 ;  /* 0x3f8000003a3a7423 */ /* 0x000fe20000010038 */
[----:B------:R-:W-:Y:S01]  /*34b0*/  FMUL.FTZ R9, R59, R9 ;  /* 0x000000093b097220 */ /* 0x000fe20000410000 */
[----:B------:R-:W-:Y:S01]  /*34c0*/  FMUL.FTZ R11, R60, R11 ;  /* 0x0000000b3c0b7220 */ /* 0x000fe20000410000 */
[----:B------:R-:W-:Y:S01]  /*34d0*/  FFMA.FTZ R51, R48, R13, R51 ;  /* 0x0000000d30337223 */ /* 0x000fe20000010033 */
[----:B------:R-:W-:Y:S01]  /*34e0*/  FMUL.FTZ R61, R61, R58 ;  /* 0x0000003a3d3d7220 */ /* 0x000fe20000410000 */
[----:B------:R-:W4:Y:S01]  /*34f0*/  LDL R60, [R1+0x60] ;  /* 0x00006000013c7983 */ /* 0x000f220000100800 */
[----:B------:R-:W-:-:S03]  /*3500*/  FADD.FTZ R13, R31, R13 ;  /* 0x0000000d1f0d7221 */ /* 0x000fc60000010000 */
[----:B------:R-:W4:Y:S04]  /*3510*/  LDL R59, [R1+0x1c] ;  /* 0x00001c00013b7983 */ /* 0x000f280000100800 */
[----:B------:R-:W4:Y:S01]  /*3520*/  LDL.LU R58, [R1+0x7c] ;  /* 0x00007c00013a7983 */ /* 0x000f220000300800 */
[----:B--2---:R-:W-:-:S04]  /*3530*/  PRMT R56, R47, 0x7632, R56 ;  /* 0x000076322f387816 */ /* 0x004fc80000000038 */
[----:B------:R-:W-:Y:S02]  /*3540*/  SHF.L.U32 R56, R56, 0x10, RZ ;  /* 0x0000001038387819 */ /* 0x000fe400000006ff */
[----:B------:R-:W-:-:S03]  /*3550*/  PRMT R57, R46, 0x7632, R57 ;  /* 0x000076322e397816 */ /* 0x000fc60000000039 */
[----:B------:R-:W-:Y:S01]  /*3560*/  FMUL.FTZ R56, R56, R9 ;  /* 0x0000000938387220 */ /* 0x000fe20000410000 */
[----:B------:R-:W-:Y:S02]  /*3570*/  SHF.L.U32 R9, R46, 0x10, RZ ;  /* 0x000000102e097819 */ /* 0x000fe400000006ff */
[----:B------:R-:W-:-:S03]  /*3580*/  SHF.L.U32 R57, R57, 0x10, RZ ;  /* 0x0000001039397819 */ /* 0x000fc600000006ff */
[----:B------:R-:W-:Y:S02]  /*3590*/  FMUL.FTZ R8, R9, R8 ;  /* 0x0000000809087220 */ /* 0x000fe40000410000 */
[----:B------:R-:W-:Y:S01]  /*35a0*/  FMUL.FTZ R57, R57, R11 ;  /* 0x0000000b39397220 */ /* 0x000fe20000410000 */
[----:B------:R-:W-:Y:S01]  /*35b0*/  SHF.L.U32 R9, R47, 0x10, RZ ;  /* 0x000000102f097819 */ /* 0x000fe200000006ff */
[CC--:B------:R-:W-:Y:S01]  /*35c0*/  FMUL.FTZ R11, R0.reuse, R8.reuse ;  /* 0x00000008000b7220 */ /* 0x0c0fe20000410000 */
[----:B------:R-:W-:-:S03]  /*35d0*/  FFMA.FTZ R51, R0, R8, R51 ;  /* 0x0000000800337223 */ /* 0x000fc60000010033 */
[----:B------:R-:W-:Y:S01]  /*35e0*/  FFMA.FTZ R10, R55, R11, R10 ;  /* 0x0000000b370a7223 */ /* 0x000fe2000001000a */
[----:B------:R-:W-:Y:S01]  /*35f0*/  FMUL.FTZ R11, R15, R57 ;  /* 0x000000390f0b7220 */ /* 0x000fe20000410000 */
[----:B------:R-:W-:Y:S01]  /*3600*/  FMUL.FTZ R9, R9, R61 ;  /* 0x0000003d09097220 */ /* 0x000fe20000410000 */
[----:B------:R-:W-:Y:S02]  /*3610*/  FFMA.FTZ R51, R15, R57, R51 ;  /* 0x000000390f337223 */ /* 0x000fe40000010033 */
[----:B------:R-:W-:Y:S01]  /*3620*/  FFMA.FTZ R11, R49, R11, R10 ;  /* 0x0000000b310b7223 */ /* 0x000fe2000001000a */
[CC--:B------:R-:W-:Y:S01]  /*3630*/  FMUL.FTZ R10, R3.reuse, R9.reuse ;  /* 0x00000009030a7220 */ /* 0x0c0fe20000410000 */
[----:B------:R-:W-:Y:S01]  /*3640*/  FMUL.FTZ R15, R48, R56 ;  /* 0x00000038300f7220 */ /* 0x000fe20000410000 */
[----:B------:R-:W2:Y:S02]  /*3650*/  LDL R61, [R1+0x2c] ;  /* 0x00002c00013d7983 */ /* 0x000ea40000100800 */
[----:B------:R-:W-:Y:S01]  /*3660*/  FFMA.FTZ R11, R54, R10, R11 ;  /* 0x0000000a360b7223 */ /* 0x000fe2000001000b */
[----:B------:R-:W-:-:S02]  /*3670*/  FFMA.FTZ R10, R3, R9, R51 ;  /* 0x00000009030a7223 */ /* 0x000fc40000010033 */
[----:B------:R-:W2:Y:S01]  /*3680*/  LDL R51, [R1+0x44] ;  /* 0x0000440001337983 */ /* 0x000ea20000100800 */
[----:B------:R-:W-:Y:S01]  /*3690*/  FFMA.FTZ R11, R12, R15, R11 ;  /* 0x0000000f0c0b7223 */ /* 0x000fe2000001000b */
[-C--:B------:R-:W-:Y:S02]  /*36a0*/  FFMA.FTZ R10, R48, R56.reuse, R10 ;  /* 0x00000038300a7223 */ /* 0x080fe4000001000a */
[----:B------:R-:W4:Y:S04]  /*36b0*/  LDL R48, [R1+0x18] ;  /* 0x0000180001307983 */ /* 0x000f280000100800 */
[----:B------:R-:W4:Y:S04]  /*36c0*/  LDL R15, [R1+0x40] ;  /* 0x00004000010f7983 */ /* 0x000f280000100800 */
[----:B------:R0:W5:Y:S04]  /*36d0*/  LDL.LU R31, [R1+0x118] ;  /* 0x00011800011f7983 */ /* 0x0001680000300800 */
[----:B---3--:R1:W-:Y:S04]  /*36e0*/  STS.64 [R30], R10 ;  /* 0x0000000a1e007388 */ /* 0x0083e80000000a00 */
[----:B-1----:R0:W5:Y:S04]  /*36f0*/  LDL.LU R30, [R1+0x114] ;  /* 0x00011400011e7983 */ /* 0x0021680000300800 */
[----:B------:R-:W3:Y:S04]  /*3700*/  LDL.LU R10, [R1+0x84] ;  /* 0x00008400010a7983 */ /* 0x000ee80000300800 */
[----:B------:R-:W2:Y:S01]  /*3710*/  LDL.LU R11, [R1+0x78] ;  /* 0x00007800010b7983 */ /* 0x000ea20000300800 */
[----:B------:R-:W-:Y:S01]  /*3720*/  FFMA.FTZ R12, R12, R56, R27 ;  /* 0x000000380c0c7223 */ /* 0x000fe2000001001b */
[----:B------:R-:W-:Y:S01]  /*3730*/  FADD.FTZ R13, R13, R56 ;  /* 0x000000380d0d7221 */ /* 0x000fe20000010000 */
[----:B----4-:R-:W-:-:S02]  /*3740*/  FFMA.FTZ R15, R15, R48, R26 ;  /* 0x000000300f0f7223 */ /* 0x010fc4000001001a */
[----:B------:R-:W4:Y:S01]  /*3750*/  LDL.LU R26, [R1+0x110] ;  /* 0x00011000011a7983 */ /* 0x000f220000300800 */
[----:B---3--:R-:W-:Y:S01]  /*3760*/  FADD.FTZ R48, R48, R10 ;  /* 0x0000000a30307221 */ /* 0x008fe20000010000 */
[----:B------:R-:W-:Y:S02]  /*3770*/  FFMA.FTZ R10, R49, R57, R29 ;  /* 0x00000039310a7223 */ /* 0x000fe4000001001d */
[----:B------:R0:W5:Y:S01]  /*3780*/  LDL.LU R29, [R1+0x10c] ;  /* 0x00010c00011d7983 */ /* 0x0001620000300800 */
[----:B--2---:R-:W-:Y:S01]  /*3790*/  FFMA.FTZ R51, R51, R59, R11 ;  /* 0x0000003b33337223 */ /* 0x004fe2000001000b */
[----:B------:R-:W-:Y:S02]  /*37a0*/  FADD.FTZ R11, R50, R57 ;  /* 0x00000039320b7221 */ /* 0x000fe40000010000 */
[----:B------:R-:W2:Y:S04]  /*37b0*/  LDL R49, [R1+0x64] ;  /* 0x0000640001317983 */ /* 0x000ea80000100800 */
[----:B------:R-:W3:Y:S04]  /*37c0*/  LDL R50, [R1+0x6c] ;  /* 0x00006c0001327983 */ /* 0x000ee80000100800 */
[----:B------:R-:W3:Y:S04]  /*37d0*/  LDL R57, [R1+0x3c] ;  /* 0x00003c0001397983 */ /* 0x000ee80000100800 */
[----:B------:R0:W5:Y:S04]  /*37e0*/  LDL.LU R27, [R1+0x108] ;  /* 0x00010800011b7983 */ /* 0x0001680000300800 */
[----:B------:R-:W4:Y:S01]  /*37f0*/  LDL R56, [R1+0x38] ;  /* 0x0000380001387983 */ /* 0x000f220000100800 */
[----:B------:R-:W-:Y:S01]  /*3800*/  FADD.FTZ R58, R59, R58 ;  /* 0x0000003a3b3a7221 */ /* 0x000fe20000010000 */
[----:B------:R-:W-:Y:S01]  /*3810*/  UIADD3 UR9, UP0, UR11, 0x28, URZ ;  /* 0x000000280b097890 */ /* 0x000fe2000ff1e03f */
[----:B------:R-:W1:Y:S03]  /*3820*/  S2R R59, SR_TID.X ;  /* 0x00000000003b7919 */ /* 0x000e660000002100 */
[----:B------:R-:W-:-:S02]  /*3830*/  UIADD3.X UR10, URZ, UR5, URZ, UP0, !UPT ;  /* 0x000000053f0a7290 */ /* 0x000fc400087fe43f */
[----:B------:R-:W-:-:S04]  /*3840*/  UISETP.GE.U32.AND UP0, UPT, UR9, UR16, UPT ;  /* 0x000000100900728c */ /* 0x000fc8000bf06070 */
[----:B------:R-:W-:Y:S01]  /*3850*/  UISETP.GE.AND.EX UP0, UPT, UR10, UR7, UPT, UP0 ;  /* 0x000000070a00728c */ /* 0x000fe2000bf06300 */
[----:B------:R-:W-:Y:S05]  /*3860*/  BAR.SYNC.DEFER_BLOCKING 0x0 ;  /* 0x0000000000007b1d */ /* 0x000fea0000010000 */
[----:B------:R-:W-:Y:S02]  /*3870*/  PLOP3.LUT P0, PT, PT, PT, UP0, 0x80, 0x0 ;  /* 0x000000000000781c */ /* 0x000fe40003f0f008 */
[----:B-1----:R-:W-:Y:S01]  /*3880*/  ISETP.GT.U32.AND P1, PT, R59, 0xf, PT ;  /* 0x0000000f3b00780c */ /* 0x002fe20003f24070 */
[----:B---3--:R-:W-:Y:S01]  /*3890*/  FFMA.FTZ R51, R50, R57, R51 ;  /* 0x0000003932337223 */ /* 0x008fe20000010033 */
[----:B------:R-:W-:Y:S01]  /*38a0*/  FADD.FTZ R58, R58, R57 ;  /* 0x000000393a3a7221 */ /* 0x000fe20000010000 */
[----:B----4-:R-:W-:Y:S01]  /*38b0*/  FFMA.FTZ R15, R28, R56, R15 ;  /* 0x000000381c0f7223 */ /* 0x010fe2000001000f */
[----:B------:R-:W-:Y:S01]  /*38c0*/  FADD.FTZ R48, R48, R56 ;  /* 0x0000003830307221 */ /* 0x000fe20000010000 */
[----:B------:R-:W-:Y:S01]  /*38d0*/  FFMA.FTZ R51, R60, R26, R51 ;  /* 0x0000001a3c337223 */ /* 0x000fe20000010033 */
[----:B------:R-:W-:Y:S01]  /*38e0*/  FADD.FTZ R58, R58, R26 ;  /* 0x0000001a3a3a7221 */ /* 0x000fe20000010000 */
[----:B--2---:R-:W-:Y:S01]  /*38f0*/  FFMA.FTZ R15, R49, R61, R15 ;  /* 0x0000003d310f7223 */ /* 0x004fe2000001000f */
[----:B------:R-:W-:Y:S01]  /*3900*/  FADD.FTZ R48, R48, R61 ;  /* 0x0000003d30307221 */ /* 0x000fe20000010000 */
[----:B------:R-:W-:Y:S01]  /*3910*/  FFMA.FTZ R51, R24, R22, R51 ;  /* 0x0000001618337223 */ /* 0x000fe20000010033 */
[----:B------:R0:W5:Y:S01]  /*3920*/  LDL.LU R28, [R1+0x104] ;  /* 0x00010400011c7983 */ /* 0x0001620000300800 */
        /* <DEDUP_REMOVED lines=9> */
[----:B------:R0:W5:Y:S01]  /*39c0*/  LDL.LU R26, [R1+0x100] ;  /* 0x00010000011a7983 */ /* 0x0001620000300800 */
[----:B------:R-:W-:Y:S01]  /*39d0*/  FADD.FTZ R48, R48, R4 ;  /* 0x0000000430307221 */ /* 0x000fe20000010000 */
[----:B------:R-:W-:Y:S01]  /*39e0*/  FADD.FTZ R58, R58, R5 ;  /* 0x000000053a3a7221 */ /* 0x000fe20000010000 */
[----:B------:R-:W-:Y:S01]  /*39f0*/  FFMA.FTZ R15, R17, R6, R15 ;  /* 0x00000006110f7223 */ /* 0x000fe2000001000f */
[----:B------:R0:W5:Y:S01]  /*3a00*/  LDL.LU R25, [R1+0xfc] ;  /* 0x0000fc0001197983 */ /* 0x0001620000300800 */
[----:B------:R-:W-:Y:S01]  /*3a10*/  FFMA.FTZ R51, R16, R7, R51 ;  /* 0x0000000710337223 */ /* 0x000fe20000010033 */
[----:B------:R-:W-:-:S02]  /*3a20*/  FADD.FTZ R48, R48, R6 ;  /* 0x0000000630307221 */ /* 0x000fc40000010000 */
[----:B------:R0:W5:Y:S01]  /*3a30*/  LDL.LU R23, [R1+0xf8] ;  /* 0x0000f80001177983 */ /* 0x0001620000300800 */
[----:B------:R-:W-:-:S03]  /*3a40*/  FADD.FTZ R58, R58, R7 ;  /* 0x000000073a3a7221 */ /* 0x000fc60000010000 */
[----:B------:R0:W5:Y:S01]  /*3a50*/  LDL.LU R24, [R1+0xf4] ;  /* 0x0000f40001187983 */ /* 0x0001620000300800 */
[----:B------:R-:W-:-:S03]  /*3a60*/  FFMA.FTZ R56, R55, R8, R15 ;  /* 0x0000000837387223 */ /* 0x000fc6000001000f */
[----:B------:R0:W5:Y:S01]  /*3a70*/  LDL.LU R22, [R1+0xf0] ;  /* 0x0000f00001167983 */ /* 0x0001620000300800 */
[----:B------:R-:W-:-:S03]  /*3a80*/  FFMA.FTZ R50, R54, R9, R51 ;  /* 0x0000000936327223 */ /* 0x000fc60000010033 */
[----:B------:R0:W5:Y:S01]  /*3a90*/  LDL.LU R21, [R1+0xec] ;  /* 0x0000ec0001157983 */ /* 0x0001620000300800 */
[----:B------:R-:W-:-:S03]  /*3aa0*/  FADD.FTZ R57, R48, R8 ;  /* 0x0000000830397221 */ /* 0x000fc60000010000 */
[----:B------:R0:W5:Y:S01]  /*3ab0*/  LDL.LU R20, [R1+0xe8] ;  /* 0x0000e80001147983 */ /* 0x0001620000300800 */
[----:B------:R-:W-:-:S03]  /*3ac0*/  FADD.FTZ R49, R58, R9 ;  /* 0x000000093a317221 */ /* 0x000fc60000010000 */
        /* <DEDUP_REMOVED lines=10> */
[----:B------:R-:W2:Y:S01]  /*3b70*/  LDL R60, [R1+0xd4] ;  /* 0x0000d400013c7983 */ /* 0x000ea20000100800 */
[----:B-1----:R-:W-:-:S03]  /*3b80*/  MOV R2, R50 ;  /* 0x0000003200027202 */ /* 0x002fc60000000f00 */
[----:B0-----:R-:W3:Y:S01]  /*3b90*/  LDL R50, [R1+0xd0] ;  /* 0x0000d00001327983 */ /* 0x001ee20000100800 */
[----:B------:R-:W0:Y:S01]  /*3ba0*/  S2UR UR15, SR_CgaCtaId ;  /* 0x00000000000f79c3 */ /* 0x000e220000008800 */
[----:B------:R-:W-:Y:S01]  /*3bb0*/  UMOV UR5, 0x400 ;  /* 0x0000040000057882 */ /* 0x000fe20000000000 */
[----:B------:R-:W-:Y:S02]  /*3bc0*/  SHF.L.U32 R48, R59, 0x1, RZ ;  /* 0x000000013b307819 */ /* 0x000fe400000006ff */
[----:B------:R-:W-:Y:S02]  /*3bd0*/  MOV R3, R49 ;  /* 0x0000003100037202 */ /* 0x000fe40000000f00 */
[----:B------:R-:W-:Y:S01]  /*3be0*/  LOP3.LUT R48, R48, 0x18, RZ, 0xc0, !PT ;  /* 0x0000001830307812 */ /* 0x000fe200078ec0ff */
[----:B0-----:R-:W-:-:S06]  /*3bf0*/  ULEA UR5, UR15, UR5, 0x18 ;  /* 0x000000050f057291 */ /* 0x001fcc000f8ec03f */
[----:B------:R-:W-:-:S04]  /*3c00*/  LEA R15, R59, UR5, 0x5 ;  /* 0x000000053b0f7c11 */ /* 0x000fc8000f8e28ff */
[----:B------:R-:W-:-:S05]  /*3c10*/  IADD3 R49, R15, R48, RZ ;  /* 0x000000300f317210 */ /* 0x000fca0007ffe0ff */
[----:B------:R0:W-:Y:S04]  /*3c20*/  STS.64 [R49], R56 ;  /* 0x0000003831007388 */ /* 0x0001e80000000a00 */
[----:B0-----:R-:W4:Y:S01]  /*3c30*/  LDL R57, [R1+0xcc] ;  /* 0x0000cc0001397983 */ /* 0x001f220000100800 */
[----:B------:R-:W-:-:S04]  /*3c40*/  LOP3.LUT R49, R48, 0x8, RZ, 0x3c, !PT ;  /* 0x0000000830317812 */ /* 0x000fc800078e3cff */
[----:B------:R-:W-:-:S05]  /*3c50*/  IADD3 R49, R15, R49, RZ ;  /* 0x000000310f317210 */ /* 0x000fca0007ffe0ff */
[----:B------:R0:W-:Y:S02]  /*3c60*/  STS.64 [R49], R10 ;  /* 0x0000000a31007388 */ /* 0x0001e40000000a00 */
[----:B0-----:R-:W-:-:S04]  /*3c70*/  LOP3.LUT R49, R48, 0x10, RZ, 0x3c, !PT ;  /* 0x0000001030317812 */ /* 0x001fc800078e3cff */
[----:B------:R-:W-:-:S05]  /*3c80*/  IADD3 R49, R15, R49, RZ ;  /* 0x000000310f317210 */ /* 0x000fca0007ffe0ff */
[----:B------:R0:W-:Y:S04]  /*3c90*/  STS.64 [R49], R2 ;  /* 0x0000000231007388 */ /* 0x0001e80000000a00 */
[----:B0-----:R1:W5:Y:S04]  /*3ca0*/  LDL.LU.64 R2, [R1+0xd8] ;  /* 0x0000d80001027983 */ /* 0x0013680000300a00 */
[----:B------:R-:W4:Y:S01]  /*3cb0*/  LDL R56, [R1+0xc8] ;  /* 0x0000c80001387983 */ /* 0x000f220000100800 */
[----:B------:R-:W0:Y:S01]  /*3cc0*/  S2R R51, SR_TID.X ;  /* 0x0000000000337919 */ /* 0x000e220000002100 */
[----:B------:R-:W-:-:S04]  /*3cd0*/  LOP3.LUT R48, R48, 0x18, RZ, 0x3c, !PT ;  /* 0x0000001830307812 */ /* 0x000fc800078e3cff */
[----:B------:R-:W-:-:S05]  /*3ce0*/  IADD3 R48, R15, R48, RZ ;  /* 0x000000300f307210 */ /* 0x000fca0007ffe0ff */
[----:B------:R2:W-:Y:S01]  /*3cf0*/  STS.64 [R48], R12 ;  /* 0x0000000c30007388 */ /* 0x0005e20000000a00 */
[----:B0-----:R-:W-:-:S04]  /*3d00*/  SHF.R.S32.HI R61, RZ, 0x1f, R51 ;  /* 0x0000001fff3d7819 */ /* 0x001fc80000011433 */
[----:B------:R-:W-:-:S04]  /*3d10*/  LEA.HI R61, R61, R51, RZ, 0x2 ;  /* 0x000000333d3d7211 */ /* 0x000fc800078f10ff */
[----:B------:R-:W-:-:S04]  /*3d20*/  SHF.R.S32.HI R61, RZ, 0x2, R61 ;  /* 0x00000002ff3d7819 */ /* 0x000fc8000001143d */
[----:B------:R-:W-:Y:S01]  /*3d30*/  LEA R15, R61, UR5, 0x5 ;  /* 0x000000053d0f7c11 */ /* 0x000fe2000f8e28ff */
[----:B------:R-:W-:-:S03]  /*3d40*/  USHF.R.U32.HI UR5, URZ, 0x2, UR6 ;  /* 0x000000023f057899 */ /* 0x000fc60008011606 */
[-C--:B--2---:R-:W-:Y:S01]  /*3d50*/  LEA R48, R60, R15.reuse, 0x3 ;  /* 0x0000000f3c307211 */ /* 0x084fe200078e18ff */
[----:B------:R-:W-:Y:S01]  /*3d60*/  BAR.SYNC.DEFER_BLOCKING 0x0 ;  /* 0x0000000000007b1d */ /* 0x000fe20000010000 */
[----:B---3--:R-:W-:-:S05]  /*3d70*/  LEA R50, R50, R15, 0x3 ;  /* 0x0000000f32327211 */ /* 0x008fca00078e18ff */
[----:B------:R-:W0:Y:S04]  /*3d80*/  LDS.64 R48, [R48] ;  /* 0x0000000030307984 */ /* 0x000e280000000a00 */
[----:B------:R-:W2:Y:S01]  /*3d90*/  LDS.64 R50, [R50+0xa00] ;  /* 0x000a000032327984 */ /* 0x000ea20000000a00 */
[----:B0-----:R-:W-:Y:S01]  /*3da0*/  FADD.FTZ R48, RZ, R48 ;  /* 0x00000030ff307221 */ /* 0x001fe20000010000 */
[----:B------:R-:W-:-:S03]  /*3db0*/  FADD.FTZ R49, RZ, R49 ;  /* 0x00000031ff317221 */ /* 0x000fc60000010000 */
[----:B--2---:R-:W-:Y:S01]  /*3dc0*/  FADD.FTZ R50, R48, R50 ;  /* 0x0000003230327221 */ /* 0x004fe20000010000 */
[----:B----4-:R-:W-:Y:S01]  /*3dd0*/  LEA R48, R57, R15, 0x3 ;  /* 0x0000000f39307211 */ /* 0x010fe200078e18ff */
[----:B------:R-:W-:-:S05]  /*3de0*/  FADD.FTZ R51, R49, R51 ;  /* 0x0000003331337221 */ /* 0x000fca0000010000 */
[----:B------:R-:W0:Y:S02]  /*3df0*/  LDS.64 R48, [R48+0x1400] ;  /* 0x0014000030307984 */ /* 0x000e240000000a00 */
[----:B0-----:R-:W-:Y:S01]  /*3e00*/  FADD.FTZ R50, R50, R48 ;  /* 0x0000003032327221 */ /* 0x001fe20000010000 */
[----:B------:R-:W-:Y:S01]  /*3e10*/  LEA R48, R56, R15, 0x3 ;  /* 0x0000000f38307211 */ /* 0x000fe200078e18ff */
[----:B------:R-:W-:-:S05]  /*3e20*/  FADD.FTZ R51, R51, R49 ;  /* 0x0000003133337221 */ /* 0x000fca0000010000 */
[----:B------:R-:W0:Y:S01]  /*3e30*/  LDS.64 R48, [R48+0x1e00] ;  /* 0x001e000030307984 */ /* 0x000e220000000a00 */
[----:B------:R-:W-:-:S04]  /*3e40*/  USHF.L.U32 UR5, UR5, 0x3, URZ ;  /* 0x0000000305057899 */ /* 0x000fc8000800063f */
[----:B------:R-:W-:-:S06]  /*3e50*/  ULOP3.LUT UR5, UR5, 0xfffffff8, UR17, 0xe2, !UPT ;  /* 0xfffffff805057892 */ /* 0x000fcc000f8ee211 */
[----:B------:R-:W-:-:S05]  /*3e60*/  MOV R15, UR5 ;  /* 0x00000005000f7c02 */ /* 0x000fca0008000f00 */
[----:B------:R-:W-:-:S05]  /*3e70*/  IMAD R15, R15, 0x500, R59 ;  /* 0x000005000f0f7824 */ /* 0x000fca00078e023b */
[----:B------:R-:W-:Y:S01]  /*3e80*/  IADD3 R15, R15, UR14, RZ ;  /* 0x0000000e0f0f7c10 */ /* 0x000fe2000fffe0ff */
[----:B0-----:R-:W-:Y:S01]  /*3e90*/  FADD.FTZ R49, R51, R49 ;  /* 0x0000003133317221 */ /* 0x001fe20000010000 */
[----:B------:R-:W-:Y:S02]  /*3ea0*/  FADD.FTZ R48, R50, R48 ;  /* 0x0000003032307221 */ /* 0x000fe40000010000 */
[----:B------:R-:W0:Y:S01]  /*3eb0*/  LDC.64 R50, c[0x0][0x260] ;  /* 0x00009800ff327b82 */ /* 0x000e220000000a00 */
[----:B------:R-:W-:-:S05]  /*3ec0*/  SHF.L.U32 R15, R15, 0x1, RZ ;  /* 0x000000010f0f7819 */ /* 0x000fca00000006ff */
[----:B0-----:R-:W-:-:S05]  /*3ed0*/  IMAD.WIDE.U32 R50, R15, 0x4, R50 ;  /* 0x000000040f327825 */ /* 0x001fca00078e0032 */
[----:B------:R1:W-:Y:S02]  /*3ee0*/  STG.E.64 desc[UR12][R50.64+0x5000], R48 ;  /* 0x0050003032007986 */ /* 0x0003e4000c101b0c */
.L_x_1546:
[----:B------:R-:W-:Y:S01]  /*3ef0*/  BSSY B0, `(.L_x_1547) ;  /* 0x00000d1000007945 */ /* 0x000fe20003800000 */
[----:B01----:R-:W-:-:S03]  /*3f00*/  CS2R R48, SRZ ;  /* 0x0000000000307805 */ /* 0x003fc6000001ff00 */
        /* <DEDUP_REMOVED lines=207> */
.L_x_1548:
[----:B------:R-:W-:Y:S05]  /*4c00*/  BSYNC B0 ;  /* 0x0000000000007941 */ /* 0x000fea0003800000 */
.L_x_1547:
[----:B------:R-:W2:Y:S04]  /*4c10*/  LDL.LU R58, [R1+0x10] ;  /* 0x00001000013a7983 */ /* 0x000ea80000300800 */
[----:B------:R-:W3:Y:S01]  /*4c20*/  LDL.LU R51, [R1+0x14] ;  /* 0x0000140001337983 */ /* 0x000ee20000300800 */
[----:B------:R-:W-:Y:S01]  /*4c30*/  LOP3.LUT P1, RZ, R59, 0xfffffff3, RZ, 0xc0, !PT ;  /* 0xfffffff33bff7812 */ /* 0x000fe2000782c0ff */
[----:B------:R-:W-:Y:S02]  /*4c40*/  BSSY B0, `(.L_x_1549) ;  /* 0x0000018000007945 */ /* 0x000fe40003800000 */
[----:B------:R-:W0:Y:S04]  /*4c50*/  SHFL.BFLY PT, R50, R48, 0x2, 0x1f ;  /* 0x0c401f0030327f89 */ /* 0x000e2800000e0000 */
[----:B------:R-:W1:Y:S01]  /*4c60*/  SHFL.BFLY PT, R15, R49, 0x2, 0x1f ;  /* 0x0c401f00310f7f89 */ /* 0x000e6200000e0000 */
[----:B0-----:R-:W-:Y:S01]  /*4c70*/  FADD.FTZ R48, R50, R48 ;  /* 0x0000003032307221 */ /* 0x001fe20000010000 */
[----:B-1----:R-:W-:-:S04]  /*4c80*/  FADD.FTZ R49, R15, R49 ;  /* 0x000000310f317221 */ /* 0x002fc80000010000 */
[----:B------:R-:W0:Y:S04]  /*4c90*/  SHFL.BFLY PT, R50, R48, 0x1, 0x1f ;  /* 0x0c201f0030327f89 */ /* 0x000e2800000e0000 */
[----:B------:R-:W1:Y:S01]  /*4ca0*/  SHFL.BFLY PT, R15, R49, 0x1, 0x1f ;  /* 0x0c201f00310f7f89 */ /* 0x000e6200000e0000 */
[----:B0-----:R-:W-:Y:S01]  /*4cb0*/  FADD.FTZ R48, R48, R50 ;  /* 0x0000003230307221 */ /* 0x001fe20000010000 */
[----:B-1----:R-:W-:Y:S01]  /*4cc0*/  FADD.FTZ R49, R49, R15 ;  /* 0x0000000f31317221 */ /* 0x002fe20000010000 */
[----:B--2---:R-:W-:Y:S02]  /*4cd0*/  PRMT R56, R58, 0x7632, R56 ;  /* 0x000076323a387816 */ /* 0x004fe40000000038 */
[----:B---3--:R-:W-:Y:S01]  /*4ce0*/  PRMT R57, R51, 0x7632, R57 ;  /* 0x0000763233397816 */ /* 0x008fe20000000039 */
[----:B------:R-:W-:Y:S06]  /*4cf0*/  @P1 BRA `(.L_x_1550) ;  /* 0x0000000000301947 */ /* 0x000fec0003800000 */
[----:B------:R-:W-:Y:S01]  /*4d00*/  SHF.R.U32.HI R50, RZ, 0x2, R59 ;  /* 0x00000002ff327819 */ /* 0x000fe2000001163b */
[----:B------:R-:W-:Y:S01]  /*4d10*/  ULDC UR5, c[0x0][0x10] ;  /* 0x0000040000057ab9 */ /* 0x000fe20000000800 */
[----:B------:R-:W-:Y:S01]  /*4d20*/  MOV R15, UR17 ;  /* 0x00000011000f7c02 */ /* 0x000fe20008000f00 */
[----:B------:R-:W-:Y:S01]  /*4d30*/  UIMAD UR5, UR5, UR4, UR6 ;  /* 0x00000004050572a4 */ /* 0x000fe2000f8e0206 */
[----:B------:R-:W-:-:S04]  /*4d40*/  SHF.L.U32 R50, R50, 0x3, RZ ;  /* 0x0000000332327819 */ /* 0x000fc800000006ff */
[----:B------:R-:W-:Y:S02]  /*4d50*/  LOP3.LUT R15, R50, 0xfffffff8, R15, 0xe2, !PT ;  /* 0xfffffff8320f7812 */ /* 0x000fe400078ee20f */
[----:B------:R-:W-:-:S04]  /*4d60*/  MOV R50, UR5 ;  /* 0x0000000500327c02 */ /* 0x000fc80008000f00 */
[----:B------:R-:W-:Y:S02]  /*4d70*/  LEA R15, R50, R15, 0x5 ;  /* 0x0000000f320f7211 */ /* 0x000fe400078e28ff */
[----:B------:R-:W0:Y:S02]  /*4d80*/  LDC.64 R50, c[0x0][0x260] ;  /* 0x00009800ff327b82 */ /* 0x000e240000000a00 */
[----:B------:R-:W-:-:S05]  /*4d90*/  SHF.L.U32 R15, R15, 0x1, RZ ;  /* 0x000000010f0f7819 */ /* 0x000fca00000006ff */
[----:B0-----:R-:W-:-:S05]  /*4da0*/  IMAD.WIDE.U32 R50, R15, 0x4, R50 ;  /* 0x000000040f327825 */ /* 0x001fca00078e0032 */
[----:B------:R0:W-:Y:S02]  /*4db0*/  STG.E.64 desc[UR12][R50.64], R48 ;  /* 0x0000003032007986 */ /* 0x0001e4000c101b0c */
.L_x_1550:
[----:B------:R-:W-:Y:S05]  /*4dc0*/  BSYNC B0 ;  /* 0x0000000000007941 */ /* 0x000fea0003800000 */
.L_x_1549:
[----:B0-----:R-:W2:Y:S04]  /*4dd0*/  LDL.LU R51, [R1+0x8] ;  /* 0x0000080001337983 */ /* 0x001ea80000300800 */
[----:B------:R-:W3:Y:S01]  /*4de0*/  LDL.LU R50, [R1+0xc] ;  /* 0x00000c0001327983 */ /* 0x000ee20000300800 */
[----:B------:R-:W-:Y:S01]  /*4df0*/  UISETP.GE.U32.AND UP0, UPT, UR9, UR16, UPT ;  /* 0x000000100900728c */ /* 0x000fe2000bf06070 */
[----:B-----5:R-:W-:Y:S02]  /*4e00*/  PRMT R43, R16, 0x7632, R43 ;  /* 0x00007632102b7816 */ /* 0x020fe4000000002b */
[----:B------:R-:W-:Y:S01]  /*4e10*/  PRMT R49, R20, 0x7632, R49 ;  /* 0x0000763214317816 */ /* 0x000fe20000000031 */
[----:B------:R-:W-:Y:S01]  /*4e20*/  UISETP.GE.AND.EX UP0, UPT, UR10, UR7, UPT, UP0 ;  /* 0x000000070a00728c */ /* 0x000fe2000bf06300 */
[----:B------:R-:W-:-:S02]  /*4e30*/  PRMT R17, R17, 0x7632, R17 ;  /* 0x0000763211117816 */ /* 0x000fc40000000011 */
[----:B------:R-:W-:Y:S02]  /*4e40*/  PRMT R21, R21, 0x7632, R21 ;  /* 0x0000763215157816 */ /* 0x000fe40000000015 */
[----:B------:R-:W-:Y:S02]  /*4e50*/  PRMT R18, R18, 0x7632, R18 ;  /* 0x0000763212127816 */ /* 0x000fe40000000012 */
[----:B------:R-:W-:Y:S02]  /*4e60*/  PLOP3.LUT P1, PT, PT, PT, UP0, 0x80, 0x0 ;  /* 0x000000000000781c */ /* 0x000fe40003f2f008 */
        /* <DEDUP_REMOVED lines=27> */
[----:B--2---:R-:W-:Y:S02]  /*5020*/  PRMT R48, R51, 0x7632, R48 ;  /* 0x0000763233307816 */ /* 0x004fe40000000030 */
[----:B---3--:R-:W-:Y:S01]  /*5030*/  PRMT R15, R50, 0x7632, R15 ;  /* 0x00007632320f7816 */ /* 0x008fe2000000000f */
[----:B------:R-:W-:Y:S06]  /*5040*/  @P1 BRA `(.L_x_1551) ;  /* 0x0000000000581947 */ /* 0x000fec0003800000 */
[----:B------:R-:W-:Y:S01]  /*5050*/  BAR.SYNC.DEFER_BLOCKING 0x0 ;  /* 0x0000000000007b1d */ /* 0x000fe20000010000 */
[----:B------:R-:W-:-:S13]  /*5060*/  ISETP.NE.AND P1, PT, R59, RZ, PT ;  /* 0x000000ff3b00720c */ /* 0x000fda0003f25270 */
[----:B------:R-:W-:Y:S05]  /*5070*/  @P1 BRA `(.L_x_1552) ;  /* 0x0000000000401947 */ /* 0x000fea0003800000 */
[----:B------:R-:W0:Y:S01]  /*5080*/  LDC.64 R50, c[0x0][0x268] ;  /* 0x00009a00ff327b82 */ /* 0x000e220000000a00 */
[----:B------:R-:W-:Y:S02]  /*5090*/  MOV R30, UR6 ;  /* 0x00000006001e7c02 */ /* 0x000fe40008000f00 */
        /* <DEDUP_REMOVED lines=8> */
.L_x_1553:
[----:B------:R-:W2:Y:S04]  /*5120*/  LD.E.STRONG.GPU R51, desc[UR12][R30.64] ;  /* 0x0000000c1e337980 */ /* 0x000ea8000c10f900 */
[----:B--2---:R-:W-:Y:S01]  /*5130*/  CCTL.IVALL ;  /* 0x00000000ff00798f */ /* 0x004fe20002000000 */
[----:B------:R-:W-:Y:S05]  /*5140*/  YIELD ;  /* 0x0000000000007946 */ /* 0x000fea0003800000 */
[----:B-----5:R-:W-:-:S04]  /*5150*/  LOP3.LUT R51, R51, R50, RZ, 0x3c, !PT ;  /* 0x0000003233337212 */ /* 0x020fc800078e3cff */
[----:B------:R-:W-:-:S13]  /*5160*/  ISETP.GT.AND P1, PT, R51, -0x1, PT ;  /* 0xffffffff3300780c */ /* 0x000fda0003f24270 */
[----:B------:R-:W-:Y:S05]  /*5170*/  @P1 BRA `(.L_x_1553) ;  /* 0xfffffffc00e81947 */ /* 0x000fea000383ffff */
.L_x_1552:
[----:B------:R-:W-:Y:S05]  /*5180*/  WARPSYNC.ALL ;  /* 0x0000000000007948 */ /* 0x000fea0003800000 */
[----:B------:R-:W-:Y:S06]  /*5190*/  BAR.SYNC.DEFER_BLOCKING 0x0 ;  /* 0x0000000000007b1d */ /* 0x000fec0000010000 */
[----:B------:R-:W-:Y:S05]  /*51a0*/  BRA `(.L_x_1554) ;  /* 0x0000000000687947 */ /* 0x000fea0003800000 */
.L_x_1551:
        /* <DEDUP_REMOVED lines=18> */
.L_x_1556:
[----:B------:R-:W2:Y:S04]  /*52d0*/  LD.E.STRONG.GPU R51, desc[UR12][R30.64] ;  /* 0x0000000c1e337980 */ /* 0x000ea8000c10f900 */
[----:B--2---:R-:W-:Y:S01]  /*52e0*/  CCTL.IVALL ;  /* 0x00000000ff00798f */ /* 0x004fe20002000000 */
[----:B------:R-:W-:Y:S05]  /*52f0*/  YIELD ;  /* 0x0000000000007946 */ /* 0x000fea0003800000 */
[----:B-----5:R-:W-:-:S04]  /*5300*/  LOP3.LUT R51, R51, R50, RZ, 0x3c, !PT ;  /* 0x0000003233337212 */ /* 0x020fc800078e3cff */
[----:B------:R-:W-:-:S13]  /*5310*/  ISETP.GT.AND P1, PT, R51, -0x1, PT ;  /* 0xffffffff3300780c */ /* 0x000fda0003f24270 */
[----:B------:R-:W-:Y:S05]  /*5320*/  @P1 BRA `(.L_x_1556) ;  /* 0xfffffffc00e81947 */ /* 0x000fea000383ffff */
.L_x_1555:
[----:B------:R-:W-:Y:S05]  /*5330*/  WARPSYNC.ALL ;  /* 0x0000000000007948 */ /* 0x000fea0003800000 */
[----:B------:R-:W-:Y:S06]  /*5340*/  BAR.SYNC.DEFER_BLOCKING 0x0 ;  /* 0x0000000000007b1d */ /* 0x000fec0000010000 */
.L_x_1554:
[----:B------:R-:W1:Y:S01]  /*5350*/  S2R R58, SR_TID.X ;  /* 0x00000000003a7919 */ /* 0x000e620000002100 */
[----:B------:R-:W2:Y:S01]  /*5360*/  LDL.LU R59, [R1+0xc4] ;  /* 0x0000c400013b7983 */ /* 0x000ea20000300800 */
[----:B0-----:R-:W-:Y:S02]  /*5370*/  MOV R31, UR4 ;  /* 0x00000004001f7c02 */ /* 0x001fe40008000f00 */
[----:B-1----:R-:W-:-:S13]  /*5380*/  ISETP.GT.U32.AND P1, PT, R58, 0x1f, PT ;  /* 0x0000001f3a00780c */ /* 0x002fda0003f24070 */
[----:B------:R-:W0:Y:S08]  /*5390*/  @!P1 LDC R30, c[0x0][0x10] ;  /* 0x00000400ff1e9b82 */ /* 0x000e300000000800 */
[----:B------:R-:W1:Y:S01]  /*53a0*/  @!P1 LDC.64 R50, c[0x0][0x260] ;  /* 0x00009800ff329b82 */ /* 0x000e620000000a00 */
[----:B0-----:R-:W-:Y:S01]  /*53b0*/  @!P1 IMAD R30, R30, R31, UR6 ;  /* 0x000000061e1e9e24 */ /* 0x001fe2000f8e021f */
[----:B------:R-:W-:-:S04]  /*53c0*/  @!P1 LOP3.LUT R31, R58, 0x7ffffff8, RZ, 0xc0, !PT ;  /* 0x7ffffff83a1f9812 */ /* 0x000fc800078ec0ff */
[----:B------:R-:W-:Y:S02]  /*53d0*/  @!P1 LEA R30, R30, R31, 0x5 ;  /* 0x0000001f1e1e9211 */ /* 0x000fe400078e28ff */
[----:B------:R-:W-:-:S04]  /*53e0*/  @!P1 LOP3.LUT R31, R58, 0x7, RZ, 0xc0, !PT ;  /* 0x000000073a1f9812 */ /* 0x000fc800078ec0ff */
[----:B------:R-:W-:-:S04]  /*53f0*/  @!P1 IADD3 R30, R30, R31, RZ ;  /* 0x0000001f1e1e9210 */ /* 0x000fc80007ffe0ff */
[----:B------:R-:W-:-:S05]  /*5400*/  @!P1 SHF.L.U32 R30, R30, 0x1, RZ ;  /* 0x000000011e1e9819 */ /* 0x000fca00000006ff */
[----:B-1----:R-:W-:-:S06]  /*5410*/  @!P1 IMAD.WIDE.U32 R30, R30, 0x4, R50 ;  /* 0x000000041e1e9825 */ /* 0x002fcc00078e0032 */
[----:B------:R-:W3:Y:S01]  /*5420*/  @!P1 LDG.E.64 R30, desc[UR12][R30.64] ;  /* 0x0000000c1e1e9981 */ /* 0x000ee2000c1e1b00 */
[----:B------:R-:W-:Y:S01]  /*5430*/  HFMA2.MMA R50, -RZ, RZ, 0, 0 ;  /* 0x00000000ff327435 */ /* 0x000fe200000001ff */
[----:B------:R-:W0:Y:S01]  /*5440*/  S2UR UR14, SR_CgaCtaId ;  /* 0x00000000000e79c3 */ /* 0x000e220000008800 */
[----:B------:R-:W-:Y:S01]  /*5450*/  UMOV UR5, 0x400 ;  /* 0x0000040000057882 */ /* 0x000fe20000000000 */
[----:B------:R-:W-:Y:S01]  /*5460*/  SHF.L.U32 R48, R48, 0x10, RZ ;  /* 0x0000001030307819 */ /* 0x000fe200000006ff */
[----:B------:R-:W-:Y:S01]  /*5470*/  UIADD3 UR5, UR5, 0x3480, URZ ;  /* 0x0000348005057890 */ /* 0x000fe2000fffe03f */
[----:B------:R-:W-:-:S03]  /*5480*/  SHF.L.U32 R56, R56, 0x10, RZ ;  /* 0x0000001038387819 */ /* 0x000fc600000006ff */
[----:B------:R-:W-:Y:S01]  /*5490*/  FADD.FTZ R48, -R14, R48 ;  /* 0x000000300e307221 */ /* 0x000fe20000010100 */
[----:B------:R-:W-:-:S03]  /*54a0*/  SHF.L.U32 R43, R43, 0x10, RZ ;  /* 0x000000102b2b7819 */ /* 0x000fc600000006ff */
[----:B------:R-:W-:Y:S01]  /*54b0*/  FMUL.FTZ R48, R2, R48 ;  /* 0x0000003002307220 */ /* 0x000fe20000410000 */
[----:B0-----:R-:W-:Y:S02]  /*54c0*/  ULEA UR5, UR14, UR5, 0x18 ;  /* 0x000000050e057291 */ /* 0x001fe4000f8ec03f */
[----:B------:R-:W-:Y:S01]  /*54d0*/  USHF.L.U32 UR11, UR11, 0x2, URZ ;  /* 0x000000020b0b7899 */ /* 0x000fe2000800063f */
[----:B------:R-:W-:Y:S01]  /*54e0*/  SHF.L.U32 R49, R49, 0x10, RZ ;  /* 0x0000001031317819 */ /* 0x000fe200000006ff */
[----:B------:R-:W-:Y:S02]  /*54f0*/  ULDC.64 UR14, c[0x0][0x210] ;  /* 0x00008400000e7ab9 */ /* 0x000fe40000000a00 */
[----:B------:R-:W-:Y:S01]  /*5500*/  ULOP3.LUT UR11, UR11, 0xc, URZ, 0xc0, !UPT ;  /* 0x0000000c0b0b7892 */ /* 0x000fe2000f8ec03f */
[----:B---3--:R-:W-:Y:S01]  /*5510*/  @!P1 FADD.FTZ R50, RZ, R30 ;  /* 0x0000001eff329221 */ /* 0x008fe20000010000 */
[----:B------:R-:W-:Y:S01]  /*5520*/  MOV R30, RZ ;  /* 0x000000ff001e7202 */ /* 0x000fe20000000f00 */
[----:B------:R-:W-:Y:S01]  /*5530*/  @!P1 FADD.FTZ R30, RZ, R31 ;  /* 0x0000001fff1e9221 */ /* 0x000fe20000010000 */
[----:B------:R-:W-:-:S02]  /*5540*/  LOP3.LUT P1, RZ, R58, 0xffffffe7, RZ, 0xc0, !PT ;  /* 0xffffffe73aff7812 */ /* 0x000fc4000782c0ff */
        /* <DEDUP_REMOVED lines=11> */
[----:B0-----:R-:W-:Y:S01]  /*5600*/  FADD.FTZ R31, R30, R31 ;  /* 0x0000001f1e1f7221 */ /* 0x001fe20000010000 */
[----:B------:R-:W-:Y:S01]  /*5610*/  @!P1 FMUL.FTZ R30, R50, 4.8828125727595761418e-05 ;  /* 0x384ccccd321e9820 */ /* 0x000fe20000410000 */
[----:B------:R-:W-:-:S02]  /*5620*/  @!P1 LOP3.LUT R50, R58, 0xfffffff8, RZ, 0xc0, !PT ;  /* 0xfffffff83a329812 */ /* 0x000fc400078ec0ff */
[----:B------:R-:W-:Y:S01]  /*5630*/  @!P1 FMUL.FTZ R31, R31, 4.8828125727595761418e-05 ;  /* 0x384ccccd1f1f9820 */ /* 0x000fe20000410000 */
[----:B------:R-:W3:Y:S04]  /*5640*/  LDL.LU R58, [R1+0x18] ;  /* 0x00001800013a7983 */ /* 0x000ee80000300800 */
[----:B------:R0:W-:Y:S04]  /*5650*/  @!P1 STS.64 [R50+UR5], R30 ;  /* 0x0000001e32009988 */ /* 0x0001e80008000a05 */
[----:B------:R-:W4:Y:S04]  /*5660*/  LDL.LU R51, [R1+0x40] ;  /* 0x0000400001337983 */ /* 0x000f280000300800 */
[----:B------:R-:W5:Y:S01]  /*5670*/  LDL.LU R61, [R1+0x1c] ;  /* 0x00001c00013d7983 */ /* 0x000f620000300800 */
[----:B0-----:R-:W-:-:S04]  /*5680*/  FFMA.FTZ R30, R48, R56, R43 ;  /* 0x00000038301e7223 */ /* 0x001fc8000001002b */
[----:B------:R-:W-:-:S06]  /*5690*/  FMUL.FTZ R31, R30, -1.4426950216293334961 ;  /* 0xbfb8aa3b1e1f7820 */ /* 0x000fcc0000410000 */
[----:B------:R-:W0:Y:S02]  /*56a0*/  MUFU.EX2 R31, R31 ;  /* 0x0000001f001f7308 */ /* 0x000e240000000800 */
[----:B0-----:R-:W-:-:S06]  /*56b0*/  FADD.FTZ R31, R31, 1 ;  /* 0x3f8000001f1f7421 */ /* 0x001fcc0000010000 */
[----:B------:R-:W0:Y:S02]  /*56c0*/  MUFU.RCP R31, R31 ;  /* 0x0000001f001f7308 */ /* 0x000e240000001000 */
[----:B0-----:R-:W-:-:S04]  /*56d0*/  FADD.FTZ R50, -R31, 1 ;  /* 0x3f8000001f327421 */ /* 0x001fc80000010100 */
[----:B------:R-:W-:Y:S01]  /*56e0*/  FFMA.FTZ R50, R30, R50, 1 ;  /* 0x3f8000001e327423 */ /* 0x000fe20000010032 */
[----:B--2---:R-:W-:Y:S02]  /*56f0*/  IADD3 R30, R59, -UR11, RZ ;  /* 0x8000000b3b1e7c10 */ /* 0x004fe4000fffe0ff */
[----:B------:R-:W2:Y:S01]  /*5700*/  LDL.LU R59, [R1+0x44] ;  /* 0x00004400013b7983 */ /* 0x000ea20000300800 */
[----:B------:R-:W-:Y:S01]  /*5710*/  FMUL.FTZ R31, R31, R50 ;  /* 0x000000321f1f7220 */ /* 0x000fe20000410000 */
[----:B------:R-:W-:-:S03]  /*5720*/  LEA R30, R30, UR5, 0x3 ;  /* 0x000000051e1e7c11 */ /* 0x000fc6000f8e18ff */
[----:B------:R-:W-:Y:S01]  /*5730*/  FMUL.FTZ R49, R49, R31 ;  /* 0x0000001f31317220 */ /* 0x000fe20000410000 */
[----:B------:R-:W-:Y:S06]  /*5740*/  BAR.SYNC.DEFER_BLOCKING 0x0 ;  /* 0x0000000000007b1d */ /* 0x000fec0000010000 */
[----:B------:R-:W3:Y:S01]  /*5750*/  LDS.64 R30, [R30] ;  /* 0x000000001e1e7984 */ /* 0x000ee20000000a00 */
[----:B------:R-:W-:Y:S02]  /*5760*/  SHF.L.U32 R50, R15, 0x10, RZ ;  /* 0x000000100f327819 */ /* 0x000fe400000006ff */
[----:B------:R-:W-:-:S03]  /*5770*/  SHF.L.U32 R57, R57, 0x10, RZ ;  /* 0x0000001039397819 */ /* 0x000fc600000006ff */
[----:B------:R-:W-:Y:S01]  /*5780*/  FADD.FTZ R50, -R14, R50 ;  /* 0x000000320e327221 */ /* 0x000fe20000010100 */
[----:B------:R-:W-:Y:S02]  /*5790*/  SHF.L.U32 R17, R17, 0x10, RZ ;  /* 0x0000001011117819 */ /* 0x000fe400000006ff */
[----:B------:R-:W-:-:S05]  /*57a0*/  SHF.L.U32 R18, R18, 0x10, RZ ;  /* 0x0000001012127819 */ /* 0x000fca00000006ff */
[----:B------:R-:W-:Y:S01]  /*57b0*/  FADD.FTZ R18, -R14, R18 ;  /* 0x000000120e127221 */ /* 0x000fe20000010100 */
[----:B------:R-:W-:Y:S02]  /*57c0*/  SHF.L.U32 R21, R21, 0x10, RZ ;  /* 0x0000001015157819 */ /* 0x000fe400000006ff */
[----:B------:R-:W-:-:S05]  /*57d0*/  SHF.L.U32 R19, R19, 0x10, RZ ;  /* 0x0000001013137819 */ /* 0x000fca00000006ff */
[----:B------:R-:W-:-:S04]  /*57e0*/  FADD.FTZ R19, -R14, R19 ;  /* 0x000000130e137221 */ /* 0x000fc80000010100 */
[----:B------:R-:W-:Y:S01]  /*57f0*/  FMUL.FTZ R19, R2, R19 ;  /* 0x0000001302137220 */ /* 0x000fe20000410000 */
[----:B------:R-:W-:Y:S01]  /*5800*/  SHF.L.U32 R24, R24, 0x10, RZ ;  /* 0x0000001018187819 */ /* 0x000fe200000006ff */
[----:B---3--:R-:W-:-:S04]  /*5810*/  FFMA.FTZ R15, R0, R58, -R30 ;  /* 0x0000003a000f7223 */ /* 0x008fc8000001081e */
[----:B----4-:R-:W-:Y:S01]  /*5820*/  FFMA.FTZ R15, R51, -R31, R15 ;  /* 0x8000001f330f7223 */ /* 0x010fe2000001000f */
[----:B------:R-:W-:Y:S01]  /*5830*/  FFMA.FTZ R51, R56, R49, -R30 ;  /* 0x0000003138337223 */ /* 0x000fe2000001081e */
[----:B------:R-:W-:-:S04]  /*5840*/  FMUL.FTZ R49, R2, R50 ;  /* 0x0000003202317220 */ /* 0x000fc80000410000 */
[----:B------:R-:W-:-:S04]  /*5850*/  FFMA.FTZ R58, R49, R57, R17 ;  /* 0x00000039313a7223 */ /* 0x000fc80000010011 */
[----:B------:R-:W-:-:S06]  /*5860*/  FMUL.FTZ R50, R58, -1.4426950216293334961 ;  /* 0xbfb8aa3b3a327820 */ /* 0x000fcc0000410000 */
[----:B------:R-:W0:Y:S01]  /*5870*/  MUFU.EX2 R50, R50 ;  /* 0x0000003200327308 */ /* 0x000e220000000800 */
[----:B------:R-:W-:Y:S01]  /*5880*/  FFMA.FTZ R48, -R31, R48, R51 ;  /* 0x000000301f307223 */ /* 0x000fe20000010133 */
[----:B0-----:R-:W-:-:S06]  /*5890*/  FADD.FTZ R50, R50, 1 ;  /* 0x3f80000032327421 */ /* 0x001fcc0000010000 */
[----:B------:R5:W0:Y:S02]  /*58a0*/  MUFU.RCP R51, R50 ;  /* 0x0000003200337308 */ /* 0x000a240000001000 */
[----:B-----5:R-:W-:Y:S01]  /*58b0*/  FFMA.FTZ R50, R3, R61, -R30 ;  /* 0x0000003d03327223 */ /* 0x020fe2000001081e */
[----:B------:R-:W-:Y:S01]  /*58c0*/  SHF.L.U32 R22, R22, 0x10, RZ ;  /* 0x0000001016167819 */ /* 0x000fe200000006ff */
[----:B------:R-:W3:Y:S02]  /*58d0*/  LDL.LU R61, [R1+0x4] ;  /* 0x00000400013d7983 */ /* 0x000ee40000300800 */
[----:B--2---:R-:W-:Y:S01]  /*58e0*/  FFMA.FTZ R50, R59, -R31, R50 ;  /* 0x8000001f3b327223 */ /* 0x004fe20000010032 */
        /* <DEDUP_REMOVED lines=11> */
[----:B------:R-:W-:-:S04]  /*59a0*/  FFMA.FTZ R21, R51, R21, 1 ;  /* 0x3f80000033157423 */ /* 0x000fc80000010015 */
        /* <DEDUP_REMOVED lines=53> */
[----:B------:R-:W0:Y:S01]  /*5d00*/  MUFU.EX2 R51, R51 ;  /* 0x0000003300337308 */ /* 0x000e220000000800 */
[----:B------:R-:W-:Y:S01]  /*5d10*/  SHF.L.U32 R16, R16, 0x10, RZ ;  /* 0x0000001010107819 */ /* 0x000fe200000006ff */
[----:B0-----:R-:W-:-:S06]  /*5d20*/  FADD.FTZ R51, R51, 1 ;  /* 0x3f80000033337421 */ /* 0x001fcc0000010000 */
[----:B------:R-:W0:Y:S01]  /*5d30*/  MUFU.RCP R51, R51 ;  /* 0x0000003300337308 */ /* 0x000e220000001000 */
[----:B------:R-:W-:Y:S01]  /*5d40*/  SHF.L.U32 R32, R32, 0x10, RZ ;  /* 0x0000001020207819 */ /* 0x000fe200000006ff */
[----:B------:R-:W-:-:S04]  /*5d50*/  FADD.FTZ R16, -R14, R16 ;  /* 0x000000100e107221 */ /* 0x000fc80000010100 */
[----:B------:R-:W-:Y:S01]  /*5d60*/  FMUL.FTZ R32, R32, R59 ;  /* 0x0000003b20207220 */ /* 0x000fe20000410000 */
[----:B------:R-:W-:Y:S01]  /*5d70*/  FMUL.FTZ R16, R2, R16 ;  /* 0x0000001002107220 */ /* 0x000fe20000410000 */
[----:B0-----:R-:W-:-:S04]  /*5d80*/  FADD.FTZ R59, -R51, 1 ;  /* 0x3f800000333b7421 */ /* 0x001fc80000010100 */
[----:B------:R-:W-:Y:S01]  /*5d90*/  FFMA.FTZ R59, R27, R59, 1 ;  /* 0x3f8000001b3b7423 */ /* 0x000fe2000001003b */
[----:B------:R-:W-:-:S03]  /*5da0*/  FFMA.FTZ R27, R56, R16, R43 ;  /* 0x00000010381b7223 */ /* 0x000fc6000001002b */
[----:B------:R-:W-:Y:S01]  /*5db0*/  FMUL.FTZ R51, R51, R59 ;  /* 0x0000003b33337220 */ /* 0x000fe20000410000 */
        /* <DEDUP_REMOVED lines=73> */
[----:B------:R-:W-:Y:S01]  /*6250*/  FMUL.FTZ R14, R2, R14 ;  /* 0x0000000e020e7220 */ /* 0x000fe20000410000 */
        /* <DEDUP_REMOVED lines=18> */
[----:B------:R-:W-:Y:S01]  /*6380*/  SHF.L.U32 R60, R60, 0x10, RZ ;  /* 0x000000103c3c7819 */ /* 0x000fe200000006ff */
[----:B-1----:R-:W-:Y:S02]  /*6390*/  FADD.FTZ R17, -R45, 1 ;  /* 0x3f8000002d117421 */ /* 0x002fe40000010100 */
[----:B------:R-:W-:Y:S01]  /*63a0*/  FMUL.FTZ R51, R42, R51 ;  /* 0x000000332a337220 */ /* 0x000fe20000410000 */
[----:B------:R-:W-:Y:S01]  /*63b0*/  SHF.L.U32 R47, R47, 0x10, RZ ;  /* 0x000000102f2f7819 */ /* 0x000fe200000006ff */
[----:B------:R-:W-:Y:S02]  /*63c0*/  FFMA.FTZ R17, R43, R17, 1 ;  /* 0x3f8000002b117423 */ /* 0x000fe40000010011 */
[----:B------:R-:W2:Y:S01]  /*63d0*/  LDL.LU R43, [R1+0x20] ;  /* 0x00002000012b7983 */ /* 0x000ea20000300800 */
[----:B------:R-:W-:Y:S01]  /*63e0*/  FMUL.FTZ R41, R60, R41 ;  /* 0x000000293c297220 */ /* 0x000fe20000410000 */
[----:B------:R-:W-:-:S02]  /*63f0*/  FMUL.FTZ R17, R45, R17 ;  /* 0x000000112d117220 */ /* 0x000fc40000410000 */
[----:B------:R-:W4:Y:S01]  /*6400*/  LDL.LU R42, [R1+0x2c] ;  /* 0x00002c00012a7983 */ /* 0x000f220000300800 */
[----:B------:R-:W-:-:S03]  /*6410*/  FMUL.FTZ R47, R47, R51 ;  /* 0x000000332f2f7220 */ /* 0x000fc60000410000 */
[----:B------:R-:W5:Y:S04]  /*6420*/  LDL.LU R45, [R1+0x28] ;  /* 0x00002800012d7983 */ /* 0x000f680000300800 */
[----:B------:R-:W3:Y:S04]  /*6430*/  LDL.LU R60, [R1+0x3c] ;  /* 0x00003c00013c7983 */ /* 0x000ee80000300800 */
[----:B------:R-:W3:Y:S01]  /*6440*/  LDL.LU R51, [R1+0x38] ;  /* 0x0000380001337983 */ /* 0x000ee20000300800 */
[----:B------:R-:W-:Y:S01]  /*6450*/  SHF.L.U32 R46, R46, 0x10, RZ ;  /* 0x000000102e2e7819 */ /* 0x000fe200000006ff */
[C-C-:B------:R-:W-:Y:S01]  /*6460*/  FFMA.FTZ R53, R0.reuse, R53, -R30.reuse ;  /* 0x0000003500357223 */ /* 0x140fe2000001081e */
[C-C-:B------:R-:W-:Y:S01]  /*6470*/  FFMA.FTZ R4, R0.reuse, R4, -R30.reuse ;  /* 0x0000000400047223 */ /* 0x140fe2000001081e */
[----:B------:R-:W-:-:S02]  /*6480*/  FFMA.FTZ R6, R0, R6, -R30 ;  /* 0x0000000600067223 */ /* 0x000fc4000001081e */
[----:B------:R-:W-:Y:S01]  /*6490*/  FMUL.FTZ R46, R46, R17 ;  /* 0x000000112e2e7220 */ /* 0x000fe20000410000 */
        /* <DEDUP_REMOVED lines=18> */
[C-C-:B--2---:R-:W-:Y:S01]  /*65c0*/  FFMA.FTZ R43, R0.reuse, R43, -R30.reuse ;  /* 0x0000002b002b7223 */ /* 0x144fe2000001081e */
[C-C-:B----4-:R-:W-:Y:S01]  /*65d0*/  FFMA.FTZ R42, R0.reuse, R42, -R30.reuse ;  /* 0x0000002a002a7223 */ /* 0x150fe2000001081e */
[C-C-:B-----5:R-:W-:Y:S01]  /*65e0*/  FFMA.FTZ R45, R3.reuse, R45, -R30.reuse ;  /* 0x0000002d032d7223 */ /* 0x160fe2000001081e */
[C-C-:B---3--:R-:W-:Y:S01]  /*65f0*/  FFMA.FTZ R17, R0.reuse, R51, -R30.reuse ;  /* 0x0000003300117223 */ /* 0x148fe2000001081e */
[--C-:B------:R-:W-:Y:S01]  /*6600*/  FFMA.FTZ R0, R0, R8, -R30.reuse ;  /* 0x0000000800007223 */ /* 0x100fe2000001081e */
[C-C-:B------:R-:W-:Y:S01]  /*6610*/  FFMA.FTZ R8, R3.reuse, R60, -R30.reuse ;  /* 0x0000003c03087223 */ /* 0x140fe2000001081e */
[C-C-:B------:R-:W-:Y:S01]  /*6620*/  FFMA.FTZ R51, R3.reuse, R61, -R30.reuse ;  /* 0x0000003d03337223 */ /* 0x140fe2000001081e */
[----:B------:R-:W2:Y:S01]  /*6630*/  LDL.LU R60, [R1+0x68] ;  /* 0x00006800013c7983 */ /* 0x000ea20000300800 */
[----:B------:R-:W-:-:S03]  /*6640*/  FFMA.FTZ R3, R3, R9, -R30 ;  /* 0x0000000903037223 */ /* 0x000fc6000001081e */
[----:B------:R-:W3:Y:S04]  /*6650*/  LDL.LU R61, [R1+0x5c] ;  /* 0x00005c00013d7983 */ /* 0x000ee80000300800 */
[----:B------:R-:W4:Y:S04]  /*6660*/  LDL.LU R9, [R1+0x64] ;  /* 0x0000640001097983 */ /* 0x000f280000300800 */
[----:B------:R-:W5:Y:S04]  /*6670*/  LDL.LU R56, [R1+0x6c] ;  /* 0x00006c0001387983 */ /* 0x000f680000300800 */
[----:B------:R-:W3:Y:S01]  /*6680*/  LDL.LU R30, [R1+0x60] ;  /* 0x00006000011e7983 */ /* 0x000ee20000300800 */
[C---:B------:R-:W-:Y:S01]  /*6690*/  FFMA.FTZ R24, -R31.reuse, R58, R24 ;  /* 0x0000003a1f187223 */ /* 0x040fe20000010118 */
[C---:B------:R-:W-:Y:S01]  /*66a0*/  FFMA.FTZ R18, -R31.reuse, R49, R18 ;  /* 0x000000311f127223 */ /* 0x040fe20000010112 */
[C---:B------:R-:W-:Y:S01]  /*66b0*/  FFMA.FTZ R29, -R31.reuse, R22, R29 ;  /* 0x000000161f1d7223 */ /* 0x040fe2000001011d */
[----:B------:R-:W-:Y:S01]  /*66c0*/  FFMA.FTZ R28, -R31, R21, R28 ;  /* 0x000000151f1c7223 */ /* 0x000fe2000001011c */
[----:B--2---:R-:W-:-:S02]  /*66d0*/  FFMA.FTZ R17, R60, -R31, R17 ;  /* 0x8000001f3c117223 */ /* 0x004fc40000010011 */
[----:B------:R-:W2:Y:S04]  /*66e0*/  LDL.LU R60, [R1+0x58] ;  /* 0x00005800013c7983 */ /* 0x000ea80000300800 */
[----:B------:R-:W2:Y:S01]  /*66f0*/  LDL.LU R58, [R1+0x4c] ;  /* 0x00004c00013a7983 */ /* 0x000ea20000300800 */
[----:B----4-:R-:W-:-:S03]  /*6700*/  FFMA.FTZ R42, R9, -R31, R42 ;  /* 0x8000001f092a7223 */ /* 0x010fc6000001002a */
[----:B------:R-:W4:Y:S01]  /*6710*/  LDL.LU R57, [R1+0x48] ;  /* 0x0000480001397983 */ /* 0x000f220000300800 */
[----:B-----5:R-:W-:-:S03]  /*6720*/  FFMA.FTZ R8, R56, -R31, R8 ;  /* 0x8000001f38087223 */ /* 0x020fc60000010008 */
[----:B------:R-:W5:Y:S01]  /*6730*/  LDL.LU R9, [R1+0x34] ;  /* 0x0000340001097983 */ /* 0x000f620000300800 */
[----:B---3--:R-:W-:-:S03]  /*6740*/  FFMA.FTZ R45, R30, -R31, R45 ;  /* 0x8000001f1e2d7223 */ /* 0x008fc6000001002d */
[----:B------:R-:W3:Y:S04]  /*6750*/  LDL.LU R56, [R1+0x30] ;  /* 0x0000300001387983 */ /* 0x000ee80000300800 */
[----:B------:R-:W4:Y:S04]  /*6760*/  LDL.LU R49, [R1+0x24] ;  /* 0x0000240001317983 */ /* 0x000f280000300800 */
[----:B------:R-:W4:Y:S04]  /*6770*/  LDL.LU R30, [R1] ;  /* 0x00000000011e7983 */ /* 0x000f280000300800 */
[----:B------:R-:W2:Y:S04]  /*6780*/  LDL.LU R22, [R1+0x9c] ;  /* 0x00009c0001167983 */ /* 0x000ea80000300800 */
[----:B------:R-:W4:Y:S01]  /*6790*/  LDL.LU R21, [R1+0xc0] ;  /* 0x0000c00001157983 */ /* 0x000f220000300800 */
[----:B------:R-:W-:Y:S01]  /*67a0*/  FFMA.FTZ R34, -R31, R16, R34 ;  /* 0x000000101f227223 */ /* 0x000fe20000010122 */
[-C--:B-----5:R-:W-:Y:S01]  /*67b0*/  FFMA.FTZ R9, R9, -R31.reuse, R4 ;  /* 0x8000001f09097223 */ /* 0x0a0fe20000010004 */
[----:B---3--:R-:W-:Y:S01]  /*67c0*/  FFMA.FTZ R16, R56, -R31, R5 ;  /* 0x8000001f38107223 */ /* 0x008fe20000010005 */
[----:B--2---:R-:W-:-:S04]  /*67d0*/  IADD3 R4, P1, R22, UR14, RZ ;  /* 0x0000000e16047c10 */ /* 0x004fc8000ff3e0ff */
[----:B----4-:R-:W-:Y:S02]  /*67e0*/  IADD3.X R5, R21, UR15, RZ, P1, !PT ;  /* 0x0000000f15057c10 */ /* 0x010fe40008ffe4ff */
[----:B------:R-:W2:Y:S01]  /*67f0*/  LDL.LU R21, [R1+0xb8] ;  /* 0x0000b80001157983 */ /* 0x000ea20000300800 */
[C---:B------:R-:W-:Y:S01]  /*6800*/  FFMA.FTZ R38, -R31.reuse, R27, R38 ;  /* 0x0000001b1f267223 */ /* 0x040fe20000010126 */
[C---:B------:R-:W-:Y:S02]  /*6810*/  FFMA.FTZ R33, -R31.reuse, R26, R33 ;  /* 0x0000001a1f217223 */ /* 0x040fe40000010121 */
[----:B------:R-:W3:Y:S01]  /*6820*/  LDL.LU R27, [R1+0xbc] ;  /* 0x0000bc00011b7983 */ /* 0x000ee20000300800 */
[C---:B------:R-:W-:Y:S01]  /*6830*/  FMUL.FTZ R50, R2.reuse, R50 ;  /* 0x0000003202327220 */ /* 0x040fe20000410000 */
[----:B------:R-:W-:Y:S02]  /*6840*/  FMUL.FTZ R18, R2, R18 ;  /* 0x0000001202127220 */ /* 0x000fe40000410000 */
[----:B------:R-:W4:Y:S01]  /*6850*/  LDL.LU R26, [R1+0xb0] ;  /* 0x0000b000011a7983 */ /* 0x000f220000300800 */
[C---:B------:R-:W-:Y:S01]  /*6860*/  FFMA.FTZ R32, -R31.reuse, R23, R32 ;  /* 0x000000171f207223 */ /* 0x040fe20000010120 */
[----:B------:R-:W-:Y:S01]  /*6870*/  FFMA.FTZ R25, -R31, R19, R25 ;  /* 0x000000131f197223 */ /* 0x000fe20000010119 */
[-C--:B------:R-:W-:Y:S01]  /*6880*/  FFMA.FTZ R43, R61, -R31.reuse, R43 ;  /* 0x8000001f3d2b7223 */ /* 0x080fe2000001002b */
[-C--:B------:R-:W-:Y:S01]  /*6890*/  FFMA.FTZ R51, R60, -R31.reuse, R51 ;  /* 0x8000001f3c337223 */ /* 0x080fe20000010033 */
[-C--:B------:R-:W-:Y:S01]  /*68a0*/  FFMA.FTZ R53, R58, -R31.reuse, R53 ;  /* 0x8000001f3a357223 */ /* 0x080fe20000010035 */
[-C--:B------:R-:W-:Y:S01]  /*68b0*/  FFMA.FTZ R52, R57, -R31.reuse, R52 ;  /* 0x8000001f39347223 */ /* 0x080fe20000010034 */
[C---:B------:R-:W-:Y:S01]  /*68c0*/  FFMA.FTZ R35, -R31.reuse, R20, R35 ;  /* 0x000000141f237223 */ /* 0x040fe20000010123 */
[----:B------:R-:W-:Y:S01]  /*68d0*/  FFMA.FTZ R39, -R31, R36, R39 ;  /* 0x000000241f277223 */ /* 0x000fe20000010127 */
[----:B------:R-:W-:Y:S01]  /*68e0*/  FFMA.FTZ R6, R49, -R31, R6 ;  /* 0x8000001f31067223 */ /* 0x000fe20000010006 */
[C---:B------:R-:W-:Y:S01]  /*68f0*/  FFMA.FTZ R59, -R31.reuse, R37, R59 ;  /* 0x000000251f3b7223 */ /* 0x040fe2000001013b */
[-C--:B------:R-:W-:Y:S01]  /*6900*/  FFMA.FTZ R7, R30, -R31.reuse, R7 ;  /* 0x8000001f1e077223 */ /* 0x080fe20000010007 */
[----:B------:R-:W-:Y:S01]  /*6910*/  FFMA.FTZ R41, -R31, R40, R41 ;  /* 0x000000281f297223 */ /* 0x000fe20000010129 */
[-C--:B------:R-:W-:Y:S01]  /*6920*/  FFMA.FTZ R0, R55, -R31.reuse, R0 ;  /* 0x8000001f37007223 */ /* 0x080fe20000010000 */
[----:B------:R-:W-:Y:S01]  /*6930*/  FFMA.FTZ R3, R54, -R31, R3 ;  /* 0x8000001f36037223 */ /* 0x000fe20000010003 */
[C---:B------:R-:W-:Y:S01]  /*6940*/  FFMA.FTZ R46, -R31.reuse, R44, R46 ;  /* 0x0000002c1f2e7223 */ /* 0x040fe2000001012e */
[----:B------:R-:W-:Y:S01]  /*6950*/  FFMA.FTZ R47, -R31, R14, R47 ;  /* 0x0000000e1f2f7223 */ /* 0x000fe2000001012f */
[----:B------:R-:W5:Y:S01]  /*6960*/  LDL.LU R23, [R1+0xb4] ;  /* 0x0000b40001177983 */ /* 0x000f620000300800 */
[----:B------:R-:W-:Y:S01]  /*6970*/  F2FP.BF16.F32.PACK_AB R18, R18, R50 ;  /* 0x000000321212723e */ /* 0x000fe200000010ff */
[C---:B------:R-:W-:Y:S01]  /*6980*/  FMUL.FTZ R17, R2.reuse, R17 ;  /* 0x0000001102117220 */ /* 0x040fe20000410000 */
[C---:B------:R-:W-:Y:S01]  /*6990*/  FMUL.FTZ R24, R2.reuse, R24 ;  /* 0x0000001802187220 */ /* 0x040fe20000410000 */
[----:B------:R-:W5:Y:S01]  /*69a0*/  LDL.LU R22, [R1+0xa8] ;  /* 0x0000a80001167983 */ /* 0x000f620000300800 */
        /* <DEDUP_REMOVED lines=29> */
[----:B------:R-:W-:-:S03]  /*6b80*/  F2FP.BF16.F32.PACK_AB R17, R24, R17 ;  /* 0x000000111811723e */ /* 0x000fc600000010ff */
[----:B------:R0:W-:Y:S01]  /*6b90*/  STG.E.U16 desc[UR12][R4.64+0x6], R19 ;  /* 0x0000061304007986 */ /* 0x0001e2000c10150c */
[----:B--2---:R-:W-:-:S03]  /*6ba0*/  IADD3 R2, P1, R21, UR14, RZ ;  /* 0x0000000e15027c10 */ /* 0x004fc6000ff3e0ff */
[----:B------:R-:W2:Y:S04]  /*6bb0*/  LDL.LU R21, [R1+0xac] ;  /* 0x0000ac0001157983 */ /* 0x000ea80000300800 */
[----:B------:R-:W2:Y:S04]  /*6bc0*/  LDL.LU R24, [R1+0xa0] ;  /* 0x0000a00001187983 */ /* 0x000ea80000300800 */
[----:B0-----:R-:W2:Y:S01]  /*6bd0*/  LDL.LU R19, [R1+0xa4] ;  /* 0x0000a40001137983 */ /* 0x001ea20000300800 */
[----:B------:R-:W-:-:S04]  /*6be0*/  F2FP.BF16.F32.PACK_AB R15, R48, R15 ;  /* 0x0000000f300f723e */ /* 0x000fc800000010ff */
[----:B------:R-:W-:Y:S02]  /*6bf0*/  PRMT R3, R15, 0x7632, R3 ;  /* 0x000076320f037816 */ /* 0x000fe40000000003 */
[----:B------:R-:W-:Y:S01]  /*6c00*/  F2FP.BF16.F32.PACK_AB R8, R25, R8 ;  /* 0x000000081908723e */ /* 0x000fe200000010ff */
[----:B------:R0:W-:Y:S01]  /*6c10*/  STG.E.U16 desc[UR12][R4.64], R15 ;  /* 0x0000000f04007986 */ /* 0x0001e2000c10150c */
[----:B------:R-:W-:-:S03]  /*6c20*/  PRMT R20, R17, 0x7632, R20 ;  /* 0x0000763211147816 */ /* 0x000fc60000000014 */
[----:B------:R3:W-:Y:S01]  /*6c30*/  STG.E.U16 desc[UR12][R4.64+0x2], R3 ;  /* 0x0000020304007986 */ /* 0x0007e2000c10150c */
[----:B------:R-:W-:-:S03]  /*6c40*/  F2FP.BF16.F32.PACK_AB R28, R28, R42 ;  /* 0x0000002a1c1c723e */ /* 0x000fc600000010ff */
[----:B------:R4:W-:Y:S01]  /*6c50*/  STG.E.U16 desc[UR12][R4.64+0x4], R18 ;  /* 0x0000041204007986 */ /* 0x0009e2000c10150c */
[----:B------:R-:W-:Y:S02]  /*6c60*/  F2FP.BF16.F32.PACK_AB R29, R29, R45 ;  /* 0x0000002d1d1d723e */ /* 0x000fe400000010ff */
[----:B0-----:R-:W-:Y:S02]  /*6c70*/  PRMT R15, R8, 0x7632, R15 ;  /* 0x00007632080f7816 */ /* 0x001fe4000000000f */
[----:B---3--:R-:W-:Y:S02]  /*6c80*/  IADD3.X R3, R27, UR15, RZ, P1, !PT ;  /* 0x0000000f1b037c10 */ /* 0x008fe40008ffe4ff */
[----:B----4-:R-:W-:-:S03]  /*6c90*/  IADD3 R4, P1, R26, UR14, RZ ;  /* 0x0000000e1a047c10 */ /* 0x010fc6000ff3e0ff */
[----:B------:R-:W-:Y:S01]  /*6ca0*/  STG.E.U16 desc[UR12][R2.64], R17 ;  /* 0x0000001102007986 */ /* 0x000fe2000c10150c */
[----:B------:R-:W-:Y:S02]  /*6cb0*/  PRMT R18, R28, 0x7632, R18 ;  /* 0x000076321c127816 */ /* 0x000fe40000000012 */
[----:B-----5:R-:W-:Y:S01]  /*6cc0*/  IADD3.X R5, R23, UR15, RZ, P1, !PT ;  /* 0x0000000f17057c10 */ /* 0x020fe20008ffe4ff */
[----:B------:R-:W-:Y:S04]  /*6cd0*/  STG.E.U16 desc[UR12][R2.64+0x2], R20 ;  /* 0x0000021402007986 */ /* 0x000fe8000c10150c */
[----:B------:R0:W-:Y:S04]  /*6ce0*/  STG.E.U16 desc[UR12][R2.64+0x4], R8 ;  /* 0x0000040802007986 */ /* 0x0001e8000c10150c */
[----:B------:R-:W3:Y:S04]  /*6cf0*/  LDL.LU R23, [R1+0x90] ;  /* 0x0000900001177983 */ /* 0x000ee80000300800 */
[----:B------:R1:W-:Y:S01]  /*6d00*/  STG.E.U16 desc[UR12][R2.64+0x6], R15 ;  /* 0x0000060f02007986 */ /* 0x0003e2000c10150c */
[----:B0-----:R-:W-:-:S03]  /*6d10*/  PRMT R8, R29, 0x7632, R8 ;  /* 0x000076321d087816 */ /* 0x001fc60000000008 */
[----:B------:R-:W-:Y:S01]  /*6d20*/  STG.E.U16 desc[UR12][R4.64], R28 ;  /* 0x0000001c04007986 */ /* 0x000fe2000c10150c */
[----:B------:R-:W-:Y:S02]  /*6d30*/  F2FP.BF16.F32.PACK_AB R32, R32, R43 ;  /* 0x0000002b2020723e */ /* 0x000fe400000010ff */
[----:B-1----:R-:W-:Y:S02]  /*6d40*/  IADD3 R2, P1, R22, UR14, RZ ;  /* 0x0000000e16027c10 */ /* 0x002fe4000ff3e0ff */
[----:B------:R-:W4:Y:S04]  /*6d50*/  LDL.LU R22, [R1+0x94] ;  /* 0x0000940001167983 */ /* 0x000f280000300800 */
[----:B------:R-:W-:Y:S04]  /*6d60*/  STG.E.U16 desc[UR12][R4.64+0x2], R18 ;  /* 0x0000021204007986 */ /* 0x000fe8000c10150c */
[----:B------:R-:W-:Y:S04]  /*6d70*/  STG.E.U16 desc[UR12][R4.64+0x4], R29 ;  /* 0x0000041d04007986 */ /* 0x000fe8000c10150c */
[----:B------:R0:W-:Y:S01]  /*6d80*/  STG.E.U16 desc[UR12][R4.64+0x6], R8 ;  /* 0x0000060804007986 */ /* 0x0001e2000c10150c */
[----:B------:R-:W-:-:S02]  /*6d90*/  PRMT R17, R32, 0x7632, R17 ;  /* 0x0000763220117816 */ /* 0x000fc40000000011 */
[----:B--2---:R-:W-:Y:S02]  /*6da0*/  IADD3.X R3, R21, UR15, RZ, P1, !PT ;  /* 0x0000000f15037c10 */ /* 0x004fe40008ffe4ff */
[----:B------:R-:W2:Y:S01]  /*6db0*/  LDL.LU R21, [R1+0x88] ;  /* 0x0000880001157983 */ /* 0x000ea20000300800 */
[----:B0-----:R-:W-:-:S03]  /*6dc0*/  IADD3 R4, P1, R24, UR14, RZ ;  /* 0x0000000e18047c10 */ /* 0x001fc6000ff3e0ff */
[----:B------:R-:W5:Y:S01]  /*6dd0*/  LDL.LU R20, [R1+0x8c] ;  /* 0x00008c0001147983 */ /* 0x000f620000300800 */
[----:B------:R-:W-:-:S03]  /*6de0*/  IADD3.X R5, R19, UR15, RZ, P1, !PT ;  /* 0x0000000f13057c10 */ /* 0x000fc60008ffe4ff */
[----:B------:R-:W5:Y:S04]  /*6df0*/  LDL.LU R19, [R1+0x70] ;  /* 0x0000700001137983 */ /* 0x000f680000300800 */
[----:B------:R0:W-:Y:S04]  /*6e00*/  STG.E.U16 desc[UR12][R2.64+0x2], R17 ;  /* 0x0000021102007986 */ /* 0x0001e8000c10150c */
[----:B0-----:R-:W5:Y:S01]  /*6e10*/  LDL.LU R17, [R1+0x74] ;  /* 0x0000740001117983 */ /* 0x001f620000300800 */
[----:B------:R-:W-:Y:S02]  /*6e20*/  F2FP.BF16.F32.PACK_AB R33, R33, R51 ;  /* 0x000000332121723e */ /* 0x000fe400000010ff */
[----:B------:R-:W-:-:S02]  /*6e30*/  F2FP.BF16.F32.PACK_AB R34, R34, R53 ;  /* 0x000000352222723e */ /* 0x000fc400000010ff */
        /* <DEDUP_REMOVED lines=9> */
[----:B---3--:R-:W-:Y:S02]  /*6ed0*/  IADD3 R8, P1, R23, UR14, RZ ;  /* 0x0000000e17087c10 */ /* 0x008fe4000ff3e0ff */
[----:B0-----:R-:W-:Y:S01]  /*6ee0*/  PRMT R3, R35, 0x7632, R3 ;  /* 0x0000763223037816 */ /* 0x001fe20000000003 */
[----:B------:R-:W-:Y:S01]  /*6ef0*/  STG.E.U16 desc[UR12][R4.64+0x2], R18 ;  /* 0x0000021204007986 */ /* 0x000fe2000c10150c */
[----:B------:R-:W-:-:S03]  /*6f00*/  PRMT R15, R38, 0x7632, R15 ;  /* 0x00007632260f7816 */ /* 0x000fc6000000000f */
[----:B------:R-:W-:Y:S01]  /*6f10*/  STG.E.U16 desc[UR12][R4.64+0x4], R35 ;  /* 0x0000042304007986 */ /* 0x000fe2000c10150c */
[----:B------:R-:W-:-:S03]  /*6f20*/  F2FP.BF16.F32.PACK_AB R6, R59, R6 ;  /* 0x000000063b06723e */ /* 0x000fc600000010ff */
[----:B------:R0:W-:Y:S01]  /*6f30*/  STG.E.U16 desc[UR12][R4.64+0x6], R3 ;  /* 0x0000060304007986 */ /* 0x0001e2000c10150c */
[----:B------:R-:W-:Y:S02]  /*6f40*/  F2FP.BF16.F32.PACK_AB R7, R41, R7 ;  /* 0x000000072907723e */ /* 0x000fe400000010ff */
[----:B----4-:R-:W-:Y:S02]  /*6f50*/  IADD3.X R9, R22, UR15, RZ, P1, !PT ;  /* 0x0000000f16097c10 */ /* 0x010fe40008ffe4ff */
[----:B0-----:R-:W-:-:S03]  /*6f60*/  PRMT R5, R16, 0x7632, R5 ;  /* 0x0000763210057816 */ /* 0x001fc60000000005 */
[----:B------:R-:W-:Y:S01]  /*6f70*/  STG.E.U16 desc[UR12][R8.64], R38 ;  /* 0x0000002608007986 */ /* 0x000fe2000c10150c */
[----:B------:R-:W-:-:S03]  /*6f80*/  F2FP.BF16.F32.PACK_AB R0, R46, R0 ;  /* 0x000000002e00723e */ /* 0x000fc600000010ff */
[----:B------:R0:W-:Y:S01]  /*6f90*/  STG.E.U16 desc[UR12][R8.64+0x2], R15 ;  /* 0x0000020f08007986 */ /* 0x0001e2000c10150c */
[----:B------:R-:W-:-:S03]  /*6fa0*/  F2FP.BF16.F32.PACK_AB R14, R47, R14 ;  /* 0x0000000e2f0e723e */ /* 0x000fc600000010ff */
[----:B------:R-:W-:Y:S04]  /*6fb0*/  STG.E.U16 desc[UR12][R8.64+0x4], R16 ;  /* 0x0000041008007986 */ /* 0x000fe8000c10150c */
[----:B------:R1:W-:Y:S01]  /*6fc0*/  STG.E.U16 desc[UR12][R8.64+0x6], R5 ;  /* 0x0000060508007986 */ /* 0x0003e2000c10150c */
[----:B0-----:R-:W-:Y:S02]  /*6fd0*/  PRMT R15, R7, 0x7632, R15 ;  /* 0x00007632070f7816 */ /* 0x001fe4000000000f */
[----:B-1----:R-:W-:Y:S01]  /*6fe0*/  PRMT R9, R6, 0x7632, R9 ;  /* 0x0000763206097816 */ /* 0x002fe20000000009 */
[----:B------:R-:W-:Y:S01]  /*6ff0*/  ULOP3.LUT UR4, UR4, 0x1, URZ, 0x3c, !UPT ;  /* 0x0000000104047892 */ /* 0x000fe2000f8e3c3f */
[----:B------:R-:W-:Y:S01]  /*7000*/  UMOV UR5, UR10 ;  /* 0x0000000a00057c82 */ /* 0x000fe20008000000 */
[----:B------:R-:W-:Y:S01]  /*7010*/  UMOV UR11, UR9 ;  /* 0x00000009000b7c82 */ /* 0x000fe20008000000 */
[----:B--2---:R-:W-:-:S04]  /*7020*/  IADD3 R2, P1, R21, UR14, RZ ;  /* 0x0000000e15027c10 */ /* 0x004fc8000ff3e0ff */
[----:B-----5:R-:W-:Y:S02]  /*7030*/  IADD3.X R3, R20, UR15, RZ, P1, !PT ;  /* 0x0000000f14037c10 */ /* 0x020fe40008ffe4ff */
[----:B------:R-:W-:-:S03]  /*7040*/  IADD3 R4, P1, R19, UR14, RZ ;  /* 0x0000000e13047c10 */ /* 0x000fc6000ff3e0ff */
[----:B------:R0:W-:Y:S04]  /*7050*/  STG.E.U16 desc[UR12][R2.64], R6 ;  /* 0x0000000602007986 */ /* 0x0001e8000c10150c */
[----:B------:R-:W-:Y:S04]  /*7060*/  STG.E.U16 desc[UR12][R2.64+0x2], R9 ;  /* 0x0000020902007986 */ /* 0x000fe8000c10150c */
[----:B------:R-:W-:Y:S04]  /*7070*/  STG.E.U16 desc[UR12][R2.64+0x4], R7 ;  /* 0x0000040702007986 */ /* 0x000fe8000c10150c */
[----:B------:R1:W-:Y:S01]  /*7080*/  STG.E.U16 desc[UR12][R2.64+0x6], R15 ;  /* 0x0000060f02007986 */ /* 0x0003e2000c10150c */
[----:B0-----:R-:W-:-:S02]  /*7090*/  PRMT R6, R14, 0x7632, R6 ;  /* 0x000076320e067816 */ /* 0x001fc40000000006 */
[----:B------:R-:W-:Y:S02]  /*70a0*/  IADD3.X R5, R17, UR15, RZ, P1, !PT ;  /* 0x0000000f11057c10 */ /* 0x000fe40008ffe4ff */
[----:B-1----:R-:W-:-:S03]  /*70b0*/  PRMT R3, R0, 0x7632, R3 ;  /* 0x0000763200037816 */ /* 0x002fc60000000003 */
[----:B------:R2:W-:Y:S04]  /*70c0*/  STG.E.U16 desc[UR12][R4.64], R0 ;  /* 0x0000000004007986 */ /* 0x0005e8000c10150c */
[----:B------:R2:W-:Y:S04]  /*70d0*/  STG.E.U16 desc[UR12][R4.64+0x2], R3 ;  /* 0x0000020304007986 */ /* 0x0005e8000c10150c */
[----:B------:R2:W-:Y:S04]  /*70e0*/  STG.E.U16 desc[UR12][R4.64+0x4], R14 ;  /* 0x0000040e04007986 */ /* 0x0005e8000c10150c */
[----:B------:R2:W-:Y:S01]  /*70f0*/  STG.E.U16 desc[UR12][R4.64+0x6], R6 ;  /* 0x0000060604007986 */ /* 0x0005e2000c10150c */
[----:B------:R-:W-:Y:S05]  /*7100*/  @!P0 BRA `(.L_x_1557) ;  /* 0xffffff9000fc8947 */ /* 0x000fea000383ffff */
.L_x_1545:
        /* <DEDUP_REMOVED lines=32> */
[----:B------:R-:W-:Y:S02]  /*7310*/  IADD3.X R11, RZ, RZ, RZ, P0, !PT ;  /* 0x000000ffff0b7210 */ /* 0x000fe400007fe4ff */
[----:B------:R-:W-:Y:S02]  /*7320*/  MOV R10, R9 ;  /* 0x00000009000a7202 */ /* 0x000fe40000000f00 */
[----:B------:R-:W-:Y:S01]  /*7330*/  IADD3 RZ, P1, R7, R8, RZ ;  /* 0x0000000807ff7210 */ /* 0x000fe20007f3e0ff */
[----:B------:R-:W-:Y:S01]  /*7340*/  IMAD.WIDE.U32 R6, R5, -0x33333333, RZ ;  /* 0xcccccccd05067825 */ /* 0x000fe200078e00ff */
[----:B------:R-:W-:Y:S02]  /*7350*/  ISETP.LT.U32.AND P0, PT, R14, 0xa, PT ;  /* 0x0000000a0e00780c */ /* 0x000fe40003f01070 */
[----:B------:R-:W-:Y:S01]  /*7360*/  MOV R6, UR9 ;  /* 0x0000000900067c02 */ /* 0x000fe20008000f00 */
[----:B------:R-:W-:Y:S01]  /*7370*/  IMAD.WIDE.U32.X R8, R13, -0x33333334, R10, P1 ;  /* 0xcccccccc0d087825 */ /* 0x000fe200008e040a */
[----:B------:R-:W-:-:S02]  /*7380*/  ISETP.LT.AND.EX P0, PT, R15, RZ, PT, P0 ;  /* 0x000000ff0f00720c */ /* 0x000fc40003f01300 */
[----:B------:R-:W-:Y:S02]  /*7390*/  LEA.HI R50, R7, 0x1, RZ, 0x1c ;  /* 0x0000000107327811 */ /* 0x000fe400078fe0ff */
[----:B------:R-:W-:Y:S02]  /*73a0*/  SHF.R.U64 R51, R8, 0x3, R9 ;  /* 0x0000000308337819 */ /* 0x000fe40000001209 */
[----:B------:R-:W-:Y:S02]  /*73b0*/  SEL R49, R14, 0xa, P0 ;  /* 0x0000000a0e317807 */ /* 0x000fe40000000000 */
[----:B------:R-:W-:Y:S02]  /*73c0*/  SEL R48, R15, RZ, P0 ;  /* 0x000000ff0f307207 */ /* 0x000fe40000000000 */
[C---:B------:R-:W-:Y:S02]  /*73d0*/  IADD3 R7, P0, R0.reuse, 0xa, RZ ;  /* 0x0000000a00077810 */ /* 0x040fe40007f1e0ff */
[----:B------:R-:W-:-:S02]  /*73e0*/  IADD3 R8, P1, R0, 0x14, RZ ;  /* 0x0000001400087810 */ /* 0x000fc40007f3e0ff */
[----:B------:R-:W-:Y:S02]  /*73f0*/  IADD3 R9, P2, R0, 0x1e, RZ ;  /* 0x0000001e00097810 */ /* 0x000fe40007f5e0ff */
[----:B------:R-:W-:Y:S02]  /*7400*/  IADD3 R51, R51, 0x1, RZ ;  /* 0x0000000133337810 */ /* 0x000fe40007ffe0ff */
[----:B------:R-:W-:Y:S02]  /*7410*/  SHF.L.U64.HI R48, R49, 0x3, R48 ;  /* 0x0000000331307819 */ /* 0x000fe40000010230 */
[----:B------:R-:W-:Y:S02]  /*7420*/  LOP3.LUT R10, R56, 0xf, RZ, 0xc0, !PT ;  /* 0x0000000f380a7812 */ /* 0x000fe400078ec0ff */
[----:B------:R-:W-:Y:S02]  /*7430*/  IADD3.X R11, RZ, RZ, RZ, P0, !PT ;  /* 0x000000ffff0b7210 */ /* 0x000fe400007fe4ff */
[----:B------:R-:W-:-:S02]  /*7440*/  IADD3.X R12, RZ, RZ, RZ, P1, !PT ;  /* 0x000000ffff0c7210 */ /* 0x000fc40000ffe4ff */
[----:B------:R-:W-:Y:S02]  /*7450*/  IADD3.X R13, RZ, RZ, RZ, P2, !PT ;  /* 0x000000ffff0d7210 */ /* 0x000fe400017fe4ff */
[----:B------:R-:W-:Y:S02]  /*7460*/  SHF.L.U32 R49, R49, 0x3, RZ ;  /* 0x0000000331317819 */ /* 0x000fe400000006ff */
[----:B------:R-:W-:Y:S02]  /*7470*/  LOP3.LUT R50, R50, 0x3, RZ, 0xc0, !PT ;  /* 0x0000000332327812 */ /* 0x000fe400078ec0ff */
[----:B------:R-:W-:-:S07]  /*7480*/  LOP3.LUT R51, R51, 0x3, RZ, 0xc0, !PT ;  /* 0x0000000333337812 */ /* 0x000fce00078ec0ff */
.L_x_1574:
        /* <DEDUP_REMOVED lines=9> */
[----:B------:R-:W-:Y:S01]  /*7520*/  HFMA2.MMA R55, -RZ, RZ, 0, 0 ;  /* 0x00000000ff377435 */ /* 0x000fe200000001ff */
        /* <DEDUP_REMOVED lines=35> */
.L_x_1561:
[----:B------:R-:W-:Y:S05]  /*7760*/  BSYNC B1 ;  /* 0x0000000000017941 */ /* 0x000fea0003800000 */
.L_x_1560:
        /* <DEDUP_REMOVED lines=10> */
[----:B------:R-:W-:Y:S02]  /*7810*/  ISETP.GT.AND.EX P1, PT, R18, RZ, PT, P1 ;  /* 0x000000ff1200720c */ /* 0x000fe40003f24310 */
        /* <DEDUP_REMOVED lines=10> */
.L_x_1564:
        /* <DEDUP_REMOVED lines=55> */
.L_x_1563:
[----:B------:R-:W-:Y:S05]  /*7c30*/  BSYNC B1 ;  /* 0x0000000000017941 */ /* 0x000fea0003800000 */
.L_x_1562:
        /* <DEDUP_REMOVED lines=35> */
.L_x_1566:
[----:B------:R-:W-:Y:S05]  /*7e70*/  BSYNC B1 ;  /* 0x0000000000017941 */ /* 0x000fea0003800000 */
.L_x_1565:
        /* <DEDUP_REMOVED lines=15> */
.L_x_1559:
[----:B------:R-:W-:Y:S05]  /*7f70*/  BSYNC B0 ;  /* 0x0000000000007941 */ /* 0x000fea0003800000 */
.L_x_1558:
        /* <DEDUP_REMOVED lines=50> */
.L_x_1583:
        /* <DEDUP_REMOVED lines=46> */
.L_x_1593:
        /* <DEDUP_REMOVED lines=41> */
.L_x_1603:
[----:B--2---:R-:W-:Y:S01]  /*8810*/  FADD.FTZ R15, R14, R30 ;  /* 0x0000001e0e0f7221 */ /* 0x004fe20000010000 */
[----:B------:R-:W-:-:S04]  /*8820*/  @!P1 F2FP.BF16.F32.PACK_AB R14, RZ, R24 ;  /* 0x00000018ff0e923e */ /* 0x000fc800000010ff */
[----:B------:R-:W-:Y:S01]  /*8830*/  @!P1 F2FP.BF16.F32.PACK_AB R15, RZ, R15 ;  /* 0x0000000fff0f923e */ /* 0x000fe200000010ff */
[----:B------:R3:W-:Y:S03]  /*8840*/  @!P1 STG.E.U16 desc[UR12][R16.64+0x50], R14 ;  /* 0x0000500e10009986 */ /* 0x0007e6000c10150c */
[----:B------:R-:W-:Y:S02]  /*8850*/  PRMT R20, R15, 0x7610, R20 ;  /* 0x000076100f147816 */ /* 0x000fe40000000014 */
[----:B------:R-:W-:-:S03]  /*8860*/  LEA.HI R15, R56, 0x3c, RZ, 0x1c ;  /* 0x0000003c380f7811 */ /* 0x000fc600078fe0ff */
[----:B------:R3:W-:Y:S04]  /*8870*/  @!P1 STG.E.U16 desc[UR12][R18.64+0x50], R20 ;  /* 0x0000501412009986 */ /* 0x0007e8000c10150c */
.L_x_1569:
[----:B------:R-:W-:Y:S05]  /*8880*/  BSYNC B0 ;  /* 0x0000000000007941 */ /* 0x000fea0003800000 */
.L_x_1568:
        /* <DEDUP_REMOVED lines=13> */
[C---:B------:R-:W-:Y:S02]  /*8960*/  @!P0 SHF.L.U32 R19, R10.reuse, 0x1, RZ ;  /* 0x000000010a138819 */ /* 0x040fe400000006ff */
[----:B------:R-:W-:Y:S02]  /*8970*/  @!P0 IADD3 R18, R15, 0x14, RZ ;  /* 0x000000140f128810 */ /* 0x000fe40007ffe0ff */
[----:B------:R-:W-:Y:S02]  /*8980*/  @!P0 LEA R23, R10, UR4, 0x7 ;  /* 0x000000040a178c11 */ /* 0x000fe4000f8e38ff */
[----:B------:R-:W-:Y:S02]  /*8990*/  @!P0 LOP3.LUT R18, R18, R19, RZ, 0x3c, !PT ;  /* 0x0000001312128212 */ /* 0x000fe400078e3cff */
[----:B------:R-:W-:Y:S02]  /*89a0*/  @!P0 SHF.L.U32 R22, R10, 0x1, RZ ;  /* 0x000000010a168819 */ /* 0x000fe400000006ff */
[----:B------:R-:W-:-:S02]  /*89b0*/  @!P0 LEA R18, R18, R23, 0x2 ;  /* 0x0000001712128211 */ /* 0x000fc400078e10ff */
[----:B------:R-:W-:Y:S02]  /*89c0*/  @!P0 IADD3 R21, R15, 0x28, RZ ;  /* 0x000000280f158810 */ /* 0x000fe40007ffe0ff */
[----:B------:R-:W-:Y:S01]  /*89d0*/  @!P0 LEA R24, R10, UR4, 0x7 ;  /* 0x000000040a188c11 */ /* 0x000fe2000f8e38ff */
[----:B------:R-:W3:Y:S01]  /*89e0*/  @!P0 LDS R20, [R18] ;  /* 0x0000000012148984 */ /* 0x000ee20000000800 */
[----:B------:R-:W-:Y:S02]  /*89f0*/  @!P0 LOP3.LUT R21, R21, R22, RZ, 0x3c, !PT ;  /* 0x0000001615158212 */ /* 0x000fe400078e3cff */
[----:B0-----:R-:W-:Y:S02]  /*8a00*/  MOV R17, 0xffff ;  /* 0x0000ffff00117802 */ /* 0x001fe40000000f00 */
[----:B------:R-:W-:Y:S02]  /*8a10*/  @!P0 LEA R22, R21, R24, 0x2 ;  /* 0x0000001815168211 */ /* 0x000fe400078e10ff */
[----:B------:R0:W-:Y:S01]  /*8a20*/  @!P0 LDS R21, [R18+0x500] ;  /* 0x0005000012158984 */ /* 0x0001e20000000800 */
[----:B------:R-:W-:-:S02]  /*8a30*/  @!P0 IADD3 R23, R15, 0x3c, RZ ;  /* 0x0000003c0f178810 */ /* 0x000fc40007ffe0ff */
[C---:B------:R-:W-:Y:S01]  /*8a40*/  @!P0 SHF.L.U32 R24, R10.reuse, 0x1, RZ ;  /* 0x000000010a188819 */ /* 0x040fe200000006ff */
[----:B------:R-:W-:Y:S01]  /*8a50*/  @!P0 LDS R38, [R22+0x500] ;  /* 0x0005000016268984 */ /* 0x000fe20000000800 */
[----:B------:R-:W-:Y:S02]  /*8a60*/  @!P0 LEA R30, R10, UR4, 0x7 ;  /* 0x000000040a1e8c11 */ /* 0x000fe4000f8e38ff */
[----:B------:R-:W-:Y:S01]  /*8a70*/  @!P0 LOP3.LUT R23, R23, R24, RZ, 0x3c, !PT ;  /* 0x0000001817178212 */ /* 0x000fe200078e3cff */
[----:B------:R-:W-:Y:S01]  /*8a80*/  @!P0 LDS R37, [R22] ;  /* 0x0000000016258984 */ /* 0x000fe20000000800 */
[----:B------:R-:W-:Y:S02]  /*8a90*/  MOV R27, 0xffff ;  /* 0x0000ffff001b7802 */ /* 0x000fe40000000f00 */
[----:B------:R-:W-:Y:S01]  /*8aa0*/  @!P0 LEA R39, R23, R30, 0x2 ;  /* 0x0000001e17278211 */ /* 0x000fe200078e10ff */
[----:B-1----:R-:W1:Y:S01]  /*8ab0*/  SHFL.BFLY PT, R17, R16, 0x8, 0x101f ;  /* 0x0d101f0010117f89 */ /* 0x002e6200000e0000 */
[----:B------:R-:W-:-:S02]  /*8ac0*/  MOV R32, RZ ;  /* 0x000000ff00207202 */ /* 0x000fc40000000f00 */
[----:B------:R-:W-:Y:S01]  /*8ad0*/  MOV R23, RZ ;  /* 0x000000ff00177202 */ /* 0x000fe20000000f00 */
[----:B--2---:R-:W2:Y:S01]  /*8ae0*/  SHFL.BFLY PT, R30, R14, 0x8, 0x101f ;  /* 0x0d101f000e1e7f89 */ /* 0x004ea200000e0000 */
[----:B------:R-:W-:Y:S02]  /*8af0*/  MOV R29, 0xffff ;  /* 0x0000ffff001d7802 */ /* 0x000fe40000000f00 */
[----:B------:R-:W-:Y:S01]  /*8b00*/  MOV R24, RZ ;  /* 0x000000ff00187202 */ /* 0x000fe20000000f00 */
[----:B------:R-:W4:Y:S01]  /*8b10*/  @!P0 LDS R22, [R39] ;  /* 0x0000000027168984 */ /* 0x000f220000000800 */
[----:B------:R-:W-:Y:S02]  /*8b20*/  MOV R34, RZ ;  /* 0x000000ff00227202 */ /* 0x000fe40000000f00 */
[----:B------:R-:W-:Y:S02]  /*8b30*/  MOV R35, 0xffff ;  /* 0x0000ffff00237802 */ /* 0x000fe40000000f00 */
[----:B0-----:R-:W-:-:S02]  /*8b40*/  MOV R18, RZ ;  /* 0x000000ff00127202 */ /* 0x001fc40000000f00 */
[----:B------:R-:W-:Y:S02]  /*8b50*/  MOV R28, 0xffff ;  /* 0x0000ffff001c7802 */ /* 0x000fe40000000f00 */
[----:B------:R-:W-:Y:S02]  /*8b60*/  MOV R26, 0xffff ;  /* 0x0000ffff001a7802 */ /* 0x000fe40000000f00 */
[----:B------:R-:W-:Y:S02]  /*8b70*/  MOV R41, 0xffff ;  /* 0x0000ffff00297802 */ /* 0x000fe40000000f00 */
[----:B---3--:R-:W-:Y:S02]  /*8b80*/  @!P0 MOV R32, R20 ;  /* 0x0000001400208202 */ /* 0x008fe40000000f00 */
[----:B------:R0:W-:Y:S01]  /*8b90*/  @!P0 LDS R20, [R39+0x500] ;  /* 0x0005000027148984 */ /* 0x0001e20000000800 */
[----:B-1----:R-:W-:Y:S01]  /*8ba0*/  FADD.FTZ R25, R17, R16 ;  /* 0x0000001011197221 */ /* 0x002fe20000010000 */
[----:B------:R-:W-:-:S02]  /*8bb0*/  MOV R16, 0xffff ;  /* 0x0000ffff00107802 */ /* 0x000fc40000000f00 */
[----:B------:R-:W1:Y:S01]  /*8bc0*/  SHFL.BFLY PT, R31, R32, 0x8, 0x101f ;  /* 0x0d101f00201f7f89 */ /* 0x000e6200000e0000 */
[----:B------:R-:W-:Y:S01]  /*8bd0*/  @!P0 MOV R34, R21 ;  /* 0x0000001500228202 */ /* 0x000fe20000000f00 */
[----:B--2---:R-:W-:Y:S01]  /*8be0*/  FADD.FTZ R17, R30, R14 ;  /* 0x0000000e1e117221 */ /* 0x004fe20000010000 */
[----:B------:R-:W-:Y:S01]  /*8bf0*/  MOV R30, 0xffff ;  /* 0x0000ffff001e7802 */ /* 0x000fe20000000f00 */
[----:B------:R-:W2:Y:S01]  /*8c00*/  SHFL.BFLY PT, R16, R25, 0x4, 0x101f ;  /* 0x0c901f0019107f89 */ /* 0x000ea200000e0000 */
[----:B------:R-:W-:Y:S02]  /*8c10*/  @!P0 MOV R23, R38 ;  /* 0x0000002600178202 */ /* 0x000fe40000000f00 */
[----:B------:R-:W-:Y:S01]  /*8c20*/  MOV R38, 0xffff ;  /* 0x0000ffff00267802 */ /* 0x000fe20000000f00 */
[----:B------:R-:W3:Y:S01]  /*8c30*/  SHFL.BFLY PT, R33, R34, 0x8, 0x101f ;  /* 0x0d101f0022217f89 */ /* 0x000ee200000e0000 */
[----:B------:R-:W-:Y:S02]  /*8c40*/  @!P0 MOV R24, R37 ;  /* 0x0000002500188202 */ /* 0x000fe40000000f00 */
[----:B------:R-:W-:Y:S01]  /*8c50*/  MOV R37, 0xffff ;  /* 0x0000ffff00257802 */ /* 0x000fe20000000f00 */
[----:B------:R-:W5:Y:S01]  /*8c60*/  SHFL.BFLY PT, R30, R17, 0x4, 0x101f ;  /* 0x0c901f00111e7f89 */ /* 0x000f6200000e0000 */
[----:B------:R-:W-:-:S02]  /*8c70*/  MOV R21, RZ ;  /* 0x000000ff00157202 */ /* 0x000fc40000000f00 */
[----:B0-----:R-:W-:Y:S01]  /*8c80*/  MOV R39, 0xffff ;  /* 0x0000ffff00277802 */ /* 0x001fe20000000f00 */
[----:B------:R-:W0:Y:S01]  /*8c90*/  SHFL.BFLY PT, R38, R23, 0x8, 0x101f ;  /* 0x0d101f0017267f89 */ /* 0x000e2200000e0000 */
[----:B------:R-:W-:Y:S02]  /*8ca0*/  MOV R40, 0xffff ;  /* 0x0000ffff00287802 */ /* 0x000fe40000000f00 */
[----:B------:R-:W-:Y:S01]  /*8cb0*/  MOV R43, 0xffff ;  /* 0x0000ffff002b7802 */ /* 0x000fe20000000f00 */
[----:B------:R-:W0:Y:S01]  /*8cc0*/  SHFL.BFLY PT, R37, R24, 0x8, 0x101f ;  /* 0x0d101f0018257f89 */ /* 0x000e2200000e0000 */
[----:B----4-:R-:W-:Y:S02]  /*8cd0*/  @!P0 MOV R21, R22 ;  /* 0x0000001600158202 */ /* 0x010fe40000000f00 */
[----:B------:R-:W-:Y:S01]  /*8ce0*/  MOV R22, 0xffff ;  /* 0x0000ffff00167802 */ /* 0x000fe20000000f00 */
[----:B-1----:R-:W-:Y:S02]  /*8cf0*/  FADD.FTZ R31, R31, R32 ;  /* 0x000000201f1f7221 */ /* 0x002fe40000010000 */
[----:B------:R-:W1:Y:S01]  /*8d00*/  SHFL.BFLY PT, R42, R21, 0x8, 0x101f ;  /* 0x0d101f00152a7f89 */ /* 0x000e6200000e0000 */
[----:B--2---:R-:W-:Y:S01]  /*8d10*/  FADD.FTZ R19, R25, R16 ;  /* 0x0000001019137221 */ /* 0x004fe20000010000 */
[----:B---3--:R-:W-:-:S04]  /*8d20*/  FADD.FTZ R33, R33, R34 ;  /* 0x0000002221217221 */ /* 0x008fc80000010000 */
[----:B------:R-:W2:Y:S01]  /*8d30*/  SHFL.BFLY PT, R16, R19, 0x2, 0x101f ;  /* 0x0c501f0013107f89 */ /* 0x000ea200000e0000 */
[----:B------:R-:W-:Y:S02]  /*8d40*/  MOV R34, 0xffff ;  /* 0x0000ffff00227802 */ /* 0x000fe40000000f00 */
[----:B------:R-:W-:Y:S01]  /*8d50*/  @!P0 MOV R18, R20 ;  /* 0x0000001400128202 */ /* 0x000fe20000000f00 */
[----:B-----5:R-:W-:Y:S01]  /*8d60*/  FADD.FTZ R14, R17, R30 ;  /* 0x0000001e110e7221 */ /* 0x020fe20000010000 */
[----:B------:R-:W-:Y:S01]  /*8d70*/  MOV R20, 0xffff ;  /* 0x0000ffff00147802 */ /* 0x000fe20000000f00 */
[----:B0-----:R-:W-:Y:S01]  /*8d80*/  FADD.FTZ R32, R38, R23 ;  /* 0x0000001726207221 */ /* 0x001fe20000010000 */
[----:B------:R-:W-:Y:S02]  /*8d90*/  MOV R23, 0xffff ;  /* 0x0000ffff00177802 */ /* 0x000fe40000000f00 */
[----:B------:R-:W-:Y:S01]  /*8da0*/  MOV R17, 0xffff ;  /* 0x0000ffff00117802 */ /* 0x000fe20000000f00 */
[----:B------:R-:W-:Y:S01]  /*8db0*/  FADD.FTZ R25, R37, R24 ;  /* 0x0000001825197221 */ /* 0x000fe20000010000 */
[----:B------:R-:W-:Y:S01]  /*8dc0*/  MOV R24, 0xffff ;  /* 0x0000ffff00187802 */ /* 0x000fe20000000f00 */
[----:B------:R-:W0:Y:S01]  /*8dd0*/  SHFL.BFLY PT, R20, R31, 0x4, 0x101f ;  /* 0x0c901f001f147f89 */ /* 0x000e2200000e0000 */
[----:B------:R-:W-:-:S03]  /*8de0*/  ISETP.NE.AND P0, PT, R10, RZ, PT ;  /* 0x000000ff0a00720c */ /* 0x000fc60003f05270 */
[----:B------:R-:W3:Y:S01]  /*8df0*/  SHFL.BFLY PT, R23, R18, 0x8, 0x101f ;  /* 0x0d101f0012177f89 */ /* 0x000ee200000e0000 */
[----:B-1----:R-:W-:Y:S01]  /*8e00*/  FADD.FTZ R42, R42, R21 ;  /* 0x000000152a2a7221 */ /* 0x002fe20000010000 */
[----:B------:R-:W-:Y:S02]  /*8e10*/  MOV R21, 0xffff ;  /* 0x0000ffff00157802 */ /* 0x000fe40000000f00 */
[----:B------:R-:W1:Y:S01]  /*8e20*/  SHFL.BFLY PT, R36, R33, 0x4, 0x101f ;  /* 0x0c901f0021247f89 */ /* 0x000e6200000e0000 */
[----:B--2---:R-:W-:-:S03]  /*8e30*/  FADD.FTZ R16, R19, R16 ;  /* 0x0000001013107221 */ /* 0x004fc60000010000 */
[----:B------:R-:W2:Y:S01]  /*8e40*/  SHFL.BFLY PT, R38, R25, 0x4, 0x101f ;  /* 0x0c901f0019267f89 */ /* 0x000ea200000e0000 */
[----:B------:R-:W-:-:S03]  /*8e50*/  MOV R19, 0xffff ;  /* 0x0000ffff00137802 */ /* 0x000fc60000000f00 */
[----:B------:R-:W4:Y:S04]  /*8e60*/  SHFL.BFLY PT, R37, R32, 0x4, 0x101f ;  /* 0x0c901f0020257f89 */ /* 0x000f2800000e0000 */
[----:B------:R-:W5:Y:S01]  /*8e70*/  SHFL.BFLY PT, R30, R14, 0x2, 0x101f ;  /* 0x0c501f000e1e7f89 */ /* 0x000f6200000e0000 */
[----:B0-----:R-:W-:Y:S01]  /*8e80*/  FADD.FTZ R35, R31, R20 ;  /* 0x000000141f237221 */ /* 0x001fe20000010000 */
[----:B------:R-:W-:Y:S02]  /*8e90*/  MOV R20, 0xffff ;  /* 0x0000ffff00147802 */ /* 0x000fe40000000f00 */
[----:B------:R-:W0:Y:S01]  /*8ea0*/  SHFL.BFLY PT, R41, R42, 0x4, 0x101f ;  /* 0x0c901f002a297f89 */ /* 0x000e2200000e0000 */
[----:B---3--:R-:W-:Y:S01]  /*8eb0*/  FADD.FTZ R31, R23, R18 ;  /* 0x00000012171f7221 */ /* 0x008fe20000010000 */
[----:B------:R-:W-:-:S02]  /*8ec0*/  MOV R18, 0xffff ;  /* 0x0000ffff00127802 */ /* 0x000fc40000000f00 */
[----:B------:R-:W3:Y:S01]  /*8ed0*/  SHFL.BFLY PT, R19, R16, 0x1, 0x101f ;  /* 0x0c301f0010137f89 */ /* 0x000ee200000e0000 */
[----:B------:R-:W-:Y:S01]  /*8ee0*/  MOV R23, 0xffff ;  /* 0x0000ffff00177802 */ /* 0x000fe20000000f00 */
[----:B-1----:R-:W-:Y:S01]  /*8ef0*/  FADD.FTZ R36, R33, R36 ;  /* 0x0000002421247221 */ /* 0x002fe20000010000 */
[----:B------:R-:W-:Y:S01]  /*8f00*/  MOV R33, 0xffff ;  /* 0x0000ffff00217802 */ /* 0x000fe20000000f00 */
[----:B------:R-:W1:Y:S01]  /*8f10*/  SHFL.BFLY PT, R20, R31, 0x4, 0x101f ;  /* 0x0c901f001f147f89 */ /* 0x000e6200000e0000 */
[----:B--2---:R-:W-:-:S03]  /*8f20*/  FADD.FTZ R38, R25, R38 ;  /* 0x0000002619267221 */ /* 0x004fc60000010000 */
[----:B------:R-:W2:Y:S01]  /*8f30*/  SHFL.BFLY PT, R18, R35, 0x2, 0x101f ;  /* 0x0c501f0023127f89 */ /* 0x000ea200000e0000 */
[----:B----4-:R-:W-:Y:S01]  /*8f40*/  FADD.FTZ R37, R32, R37 ;  /* 0x0000002520257221 */ /* 0x010fe20000010000 */
[----:B------:R-:W-:Y:S02]  /*8f50*/  MOV R32, 0xffff ;  /* 0x0000ffff00207802 */ /* 0x000fe40000000f00 */
[----:B------:R-:W4:Y:S01]  /*8f60*/  SHFL.BFLY PT, R21, R36, 0x2, 0x101f ;  /* 0x0c501f0024157f89 */ /* 0x000f2200000e0000 */
[----:B-----5:R-:W-:Y:S01]  /*8f70*/  FADD.FTZ R17, R14, R30 ;  /* 0x0000001e0e117221 */ /* 0x020fe20000010000 */
[----:B------:R-:W-:Y:S02]  /*8f80*/  MOV R14, 0xffff ;  /* 0x0000ffff000e7802 */ /* 0x000fe40000000f00 */
[----:B------:R-:W5:Y:S04]  /*8f90*/  SHFL.BFLY PT, R23, R38, 0x2, 0x101f ;  /* 0x0c501f0026177f89 */ /* 0x000f6800000e0000 */
[----:B------:R-:W5:Y:S01]  /*8fa0*/  SHFL.BFLY PT, R24, R37, 0x2, 0x101f ;  /* 0x0c501f0025187f89 */ /* 0x000f6200000e0000 */
[----:B0-----:R-:W-:Y:S01]  /*8fb0*/  FADD.FTZ R42, R42, R41 ;  /* 0x000000292a2a7221 */ /* 0x001fe20000010000 */
[----:B------:R-:W-:-:S02]  /*8fc0*/  IADD3 R41, R15, R6, RZ ;  /* 0x000000060f297210 */ /* 0x000fc40007ffe0ff */
[----:B------:R-:W0:Y:S01]  /*8fd0*/  SHFL.BFLY PT, R14, R17, 0x1, 0x101f ;  /* 0x0c301f00110e7f89 */ /* 0x000e2200000e0000 */
[----:B---3--:R-:W-:Y:S01]  /*8fe0*/  FADD.FTZ R16, R16, R19 ;  /* 0x0000001310107221 */ /* 0x008fe20000010000 */
[----:B-1----:R-:W-:Y:S02]  /*8ff0*/  FADD.FTZ R31, R31, R20 ;  /* 0x000000141f1f7221 */ /* 0x002fe40000010000 */
[----:B------:R-:W1:Y:S02]  /*9000*/  SHFL.BFLY PT, R43, R42, 0x2, 0x101f ;  /* 0x0c501f002a2b7f89 */ /* 0x000e6400000e0000 */
[----:B------:R-:W-:Y:S01]  /*9010*/  @!P0 F2FP.BF16.F32.PACK_AB R30, RZ, R16 ;  /* 0x00000010ff1e823e */ /* 0x000fe200000010ff */
[----:B--2---:R-:W-:Y:S01]  /*9020*/  FADD.FTZ R35, R35, R18 ;  /* 0x0000001223237221 */ /* 0x004fe20000010000 */
[----:B------:R-:W2:Y:S01]  /*9030*/  SHFL.BFLY PT, R32, R31, 0x2, 0x101f ;  /* 0x0c501f001f207f89 */ /* 0x000ea200000e0000 */
[----:B------:R-:W3:Y:S01]  /*9040*/  @!P0 LDC.64 R18, c[0x0][0x220] ;  /* 0x00008800ff128b82 */ /* 0x000ee20000000a00 */
[----:B----4-:R-:W-:-:S02]  /*9050*/  FADD.FTZ R36, R36, R21 ;  /* 0x0000001524247221 */ /* 0x010fc40000010000 */
[----:B------:R-:W4:Y:S01]  /*9060*/  SHFL.BFLY PT, R34, R35, 0x1, 0x101f ;  /* 0x0c301f0023227f89 */ /* 0x000f2200000e0000 */
[----:B-----5:R-:W-:-:S03]  /*9070*/  FADD.FTZ R38, R38, R23 ;  /* 0x0000001726267221 */ /* 0x020fc60000010000 */
[----:B------:R-:W5:Y:S01]  /*9080*/  SHFL.BFLY PT, R33, R36, 0x1, 0x101f ;  /* 0x0c301f0024217f89 */ /* 0x000f6200000e0000 */
[----:B------:R-:W5:Y:S01]  /*9090*/  @!P0 LDC.64 R22, c[0x0][0x220] ;  /* 0x00008800ff168b82 */ /* 0x000f620000000a00 */
[----:B------:R-:W-:Y:S02]  /*90a0*/  FADD.FTZ R37, R37, R24 ;  /* 0x0000001825257221 */ /* 0x000fe40000010000 */
[----:B------:R-:W5:Y:S01]  /*90b0*/  SHFL.BFLY PT, R39, R38, 0x1, 0x101f ;  /* 0x0c301f0026277f89 */ /* 0x000f6200000e0000 */
[----:B0-----:R-:W-:-:S03]  /*90c0*/  FADD.FTZ R44, R17, R14 ;  /* 0x0000000e112c7221 */ /* 0x001fc60000010000 */
[----:B------:R-:W0:Y:S01]  /*90d0*/  SHFL.BFLY PT, R40, R37, 0x1, 0x101f ;  /* 0x0c301f0025287f89 */ /* 0x000e2200000e0000 */
[----:B------:R-:W0:Y:S01]  /*90e0*/  @!P0 LDC.64 R24, c[0x0][0x218] ;  /* 0x00008600ff188b82 */ /* 0x000e220000000a00 */
[----:B------:R-:W-:Y:S01]  /*90f0*/  @!P0 F2FP.BF16.F32.PACK_AB R44, RZ, R44 ;  /* 0x0000002cff2c823e */ /* 0x000fe200000010ff */
[----:B-1----:R-:W-:Y:S01]  /*9100*/  FADD.FTZ R42, R42, R43 ;  /* 0x0000002b2a2a7221 */ /* 0x002fe20000010000 */
[----:B--2---:R-:W-:-:S05]  /*9110*/  FADD.FTZ R31, R31, R32 ;  /* 0x000000201f1f7221 */ /* 0x004fca0000010000 */
[----:B------:R-:W1:Y:S01]  /*9120*/  @!P0 LDC.64 R20, c[0x0][0x218] ;  /* 0x00008600ff148b82 */ /* 0x000e620000000a00 */
[----:B---3--:R-:W-:-:S04]  /*9130*/  @!P0 IMAD.WIDE R18, R41, 0x2, R18 ;  /* 0x0000000229128825 */ /* 0x008fc800078e0212 */
[----:B----4-:R-:W-:Y:S01]  /*9140*/  FADD.FTZ R34, R35, R34 ;  /* 0x0000002223227221 */ /* 0x010fe20000010000 */
[----:B------:R-:W-:Y:S01]  /*9150*/  MOV R35, 0xffff ;  /* 0x0000ffff00237802 */ /* 0x000fe20000000f00 */
[----:B-----5:R-:W-:Y:S01]  /*9160*/  FADD.FTZ R33, R36, R33 ;  /* 0x0000002124217221 */ /* 0x020fe20000010000 */
[----:B------:R-:W2:Y:S01]  /*9170*/  @!P0 LDC.64 R16, c[0x0][0x218] ;  /* 0x00008600ff108b82 */ /* 0x000ea20000000a00 */
[----:B------:R-:W-:-:S03]  /*9180*/  @!P0 IMAD.WIDE R22, R41, 0x2, R22 ;  /* 0x0000000229168825 */ /* 0x000fc600078e0216 */
[----:B------:R-:W3:Y:S01]  /*9190*/  SHFL.BFLY PT, R35, R42, 0x1, 0x101f ;  /* 0x0c301f002a237f89 */ /* 0x000ee200000e0000 */
[----:B------:R-:W-:Y:S01]  /*91a0*/  FADD.FTZ R38, R38, R39 ;  /* 0x0000002726267221 */ /* 0x000fe20000010000 */
[----:B0-----:R-:W-:Y:S02]  /*91b0*/  FADD.FTZ R37, R37, R40 ;  /* 0x0000002825257221 */ /* 0x001fe40000010000 */
[----:B------:R-:W0:Y:S01]  /*91c0*/  @!P0 LDC.64 R14, c[0x0][0x220] ;  /* 0x00008800ff0e8b82 */ /* 0x000e220000000a00 */
[----:B------:R-:W-:Y:S01]  /*91d0*/  @!P0 IMAD.WIDE R24, R41, 0x2, R24 ;  /* 0x0000000229188825 */ /* 0x000fe200078e0218 */
[----:B------:R-:W-:-:S04]  /*91e0*/  @!P0 F2FP.BF16.F32.PACK_AB R26, RZ, R38 ;  /* 0x00000026ff1a823e */ /* 0x000fc800000010ff */
[----:B------:R4:W-:Y:S01]  /*91f0*/  @!P0 STG.E.U16 desc[UR12][R24.64], R30 ;  /* 0x0000001e18008986 */ /* 0x0009e2000c10150c */
[----:B-1----:R-:W-:-:S03]  /*9200*/  @!P0 IMAD.WIDE R20, R41, 0x2, R20 ;  /* 0x0000000229148825 */ /* 0x002fc600078e0214 */
[----:B------:R1:W-:Y:S01]  /*9210*/  @!P0 STG.E.U16 desc[UR12][R22.64], R44 ;  /* 0x0000002c16008986 */ /* 0x0003e2000c10150c */
[----:B--2---:R-:W-:Y:S01]  /*9220*/  @!P0 IMAD.WIDE R16, R41, 0x2, R16 ;  /* 0x0000000229108825 */ /* 0x004fe200078e0210 */
[----:B----4-:R-:W-:-:S03]  /*9230*/  @!P0 F2FP.BF16.F32.PACK_AB R25, RZ, R33 ;  /* 0x00000021ff19823e */ /* 0x010fc600000010ff */
[----:B---3--:R-:W-:Y:S01]  /*9240*/  FADD.FTZ R35, R42, R35 ;  /* 0x000000232a237221 */ /* 0x008fe20000010000 */
[----:B------:R-:W-:Y:S02]  /*9250*/  MOV R30, 0xffff ;  /* 0x0000ffff001e7802 */ /* 0x000fe40000000f00 */
[----:B-1----:R-:W-:Y:S02]  /*9260*/  @!P0 F2FP.BF16.F32.PACK_AB R23, RZ, R34 ;  /* 0x00000022ff17823e */ /* 0x002fe400000010ff */
[----:B------:R-:W-:Y:S01]  /*9270*/  @!P0 F2FP.BF16.F32.PACK_AB R33, RZ, R37 ;  /* 0x00000025ff21823e */ /* 0x000fe200000010ff */
[----:B0-----:R-:W-:Y:S01]  /*9280*/  @!P0 IMAD.WIDE R14, R41, 0x2, R14 ;  /* 0x00000002290e8825 */ /* 0x001fe200078e020e */
[----:B------:R0:W1:Y:S04]  /*9290*/  SHFL.BFLY PT, R30, R31, 0x1, 0x101f ;  /* 0x0c301f001f1e7f89 */ /* 0x00006800000e0000 */
[----:B------:R0:W-:Y:S04]  /*92a0*/  @!P0 STG.E.U16 desc[UR12][R20.64+0x28], R23 ;  /* 0x0000281714008986 */ /* 0x0001e8000c10150c */
[----:B------:R0:W-:Y:S04]  /*92b0*/  @!P0 STG.E.U16 desc[UR12][R18.64+0x28], R25 ;  /* 0x0000281912008986 */ /* 0x0001e8000c10150c */
[----:B------:R0:W-:Y:S04]  /*92c0*/  @!P0 STG.E.U16 desc[UR12][R16.64+0x50], R26 ;  /* 0x0000501a10008986 */ /* 0x0001e8000c10150c */
[----:B------:R0:W-:Y:S02]  /*92d0*/  @!P0 STG.E.U16 desc[UR12][R14.64+0x50], R33 ;  /* 0x000050210e008986 */ /* 0x0001e4000c10150c */
.L_x_1637:
        /* <DEDUP_REMOVED lines=9> */
.L_x_1567:
        /* <DEDUP_REMOVED lines=8> */
.L_x_1570:
[----:B------:R-:W-:Y:S01]  /*93f0*/  HFMA2.MMA R28, -RZ, RZ, 0, 4.76837158203125e-07 ;  /* 0x00000008ff1c7435 */ /* 0x000fe200000001ff */
[----:B-1----:R-:W-:Y:S02]  /*9400*/  MOV R29, R14 ;  /* 0x0000000e001d7202 */ /* 0x002fe40000000f00 */
[----:B------:R-:W-:Y:S02]  /*9410*/  MOV R27, 0x101f ;  /* 0x0000101f001b7802 */ /* 0x000fe40000000f00 */
[----:B------:R-:W-:-:S07]  /*9420*/  MOV R26, 0xffff ;  /* 0x0000ffff001a7802 */ /* 0x000fce0000000f00 */
[----:B0-2---:R-:W-:Y:S05]  /*9430*/  WARPSYNC.COLLECTIVE R26, `(.L_x_1575) ;  /* 0x000000001a087348 */ /* 0x005fea0003c00000 */
[----:B------:R1:W3:Y:S02]  /*9440*/  SHFL.BFLY P2, R30, R29, R28, R27 ;  /* 0x0c00001c1d1e7389 */ /* 0x0002e4000004001b */
[----:B0123--:R-:W-:Y:S01]  /*9450*/  ENDCOLLECTIVE ;  /* 0x000000000000791b */ /* 0x00ffe20003800000 */
.L_x_1575:
[----:B------:R-:W-:Y:S02]  /*9460*/  MOV R29, R15 ;  /* 0x0000000f001d7202 */ /* 0x000fe40000000f00 */
[----:B------:R-:W-:-:S07]  /*9470*/  MOV R17, R30 ;  /* 0x0000001e00117202 */ /* 0x000fce0000000f00 */
[----:B------:R-:W-:Y:S05]  /*9480*/  WARPSYNC.COLLECTIVE R26, `(.L_x_1576) ;  /* 0x000000001a087348 */ /* 0x000fea0003c00000 */
[----:B------:R0:W1:Y:S02]  /*9490*/  SHFL.BFLY P2, R30, R29, R28, R27 ;  /* 0x0c00001c1d1e7389 */ /* 0x000064000004001b */
[----:B01----:R-:W-:Y:S01]  /*94a0*/  ENDCOLLECTIVE ;  /* 0x000000000000791b */ /* 0x003fe20003800000 */
.L_x_1576:
[----:B------:R-:W-:Y:S01]  /*94b0*/  FADD.FTZ R17, R17, R14 ;  /* 0x0000000e11117221 */ /* 0x000fe20000010000 */
[----:B------:R-:W-:-:S04]  /*94c0*/  HFMA2.MMA R28, -RZ, RZ, 0, 2.384185791015625e-07 ;  /* 0x00000004ff1c7435 */ /* 0x000fc800000001ff */
[----:B------:R-:W-:Y:S02]  /*94d0*/  MOV R29, R17 ;  /* 0x00000011001d7202 */ /* 0x000fe40000000f00 */
[----:B------:R-:W-:-:S07]  /*94e0*/  MOV R16, R30 ;  /* 0x0000001e00107202 */ /* 0x000fce0000000f00 */
[----:B------:R-:W-:Y:S05]  /*94f0*/  WARPSYNC.COLLECTIVE R26, `(.L_x_1577) ;  /* 0x000000001a087348 */ /* 0x000fea0003c00000 */
[----:B------:R0:W1:Y:S02]  /*9500*/  SHFL.BFLY P2, R30, R29, R28, R27 ;  /* 0x0c00001c1d1e7389 */ /* 0x000064000004001b */
[----:B01----:R-:W-:Y:S01]  /*9510*/  ENDCOLLECTIVE ;  /* 0x000000000000791b */ /* 0x003fe20003800000 */
.L_x_1577:
[----:B------:R-:W-:-:S05]  /*9520*/  FADD.FTZ R16, R16, R15 ;  /* 0x0000000f10107221 */ /* 0x000fca0000010000 */
[----:B------:R-:W-:Y:S02]  /*9530*/  MOV R29, R16 ;  /* 0x00000010001d7202 */ /* 0x000fe40000000f00 */
[----:B------:R-:W-:-:S07]  /*9540*/  MOV R18, R30 ;  /* 0x0000001e00127202 */ /* 0x000fce0000000f00 */
[----:B------:R-:W-:Y:S05]  /*9550*/  WARPSYNC.COLLECTIVE R26, `(.L_x_1578) ;  /* 0x000000001a087348 */ /* 0x000fea0003c00000 */
[----:B------:R0:W1:Y:S02]  /*9560*/  SHFL.BFLY P2, R30, R29, R28, R27 ;  /* 0x0c00001c1d1e7389 */ /* 0x000064000004001b */
[----:B01----:R-:W-:Y:S01]  /*9570*/  ENDCOLLECTIVE ;  /* 0x000000000000791b */ /* 0x003fe20003800000 */
.L_x_1578:
[----:B------:R-:W-:Y:S01]  /*9580*/  FADD.FTZ R18, R17, R18 ;  /* 0x0000001211127221 */ /* 0x000fe20000010000 */
[----:B------:R-:W-:-:S04]  /*9590*/  HFMA2.MMA R28, -RZ, RZ, 0, 1.1920928955078125e-07 ;  /* 0x00000002ff1c7435 */ /* 0x000fc800000001ff */
[----:B------:R-:W-:Y:S02]  /*95a0*/  MOV R29, R18 ;  /* 0x00000012001d7202 */ /* 0x000fe40000000f00 */
[----:B------:R-:W-:-:S07]  /*95b0*/  MOV R19, R30 ;  /* 0x0000001e00137202 */ /* 0x000fce0000000f00 */
[----:B------:R-:W-:Y:S05]  /*95c0*/  WARPSYNC.COLLECTIVE R26, `(.L_x_1579) ;  /* 0x000000001a087348 */ /* 0x000fea0003c00000 */
[----:B------:R0:W1:Y:S02]  /*95d0*/  SHFL.BFLY P2, R30, R29, R28, R27 ;  /* 0x0c00001c1d1e7389 */ /* 0x000064000004001b */
[----:B01----:R-:W-:Y:S01]  /*95e0*/  ENDCOLLECTIVE ;  /* 0x000000000000791b */ /* 0x003fe20003800000 */
.L_x_1579:
[----:B------:R-:W-:-:S05]  /*95f0*/  FADD.FTZ R19, R16, R19 ;  /* 0x0000001310137221 */ /* 0x000fca0000010000 */
[----:B------:R-:W-:Y:S02]  /*9600*/  MOV R29, R19 ;  /* 0x00000013001d7202 */ /* 0x000fe40000000f00 */
[----:B------:R-:W-:-:S07]  /*9610*/  MOV R21, R30 ;  /* 0x0000001e00157202 */ /* 0x000fce0000000f00 */
[----:B------:R-:W-:Y:S05]  /*9620*/  WARPSYNC.COLLECTIVE R26, `(.L_x_1580) ;  /* 0x000000001a087348 */ /* 0x000fea0003c00000 */
[----:B------:R0:W1:Y:S02]  /*9630*/  SHFL.BFLY P2, R30, R29, R28, R27 ;  /* 0x0c00001c1d1e7389 */ /* 0x000064000004001b */
[----:B01----:R-:W-:Y:S01]  /*9640*/  ENDCOLLECTIVE ;  /* 0x000000000000791b */ /* 0x003fe20003800000 */
.L_x_1580:
[----:B------:R-:W-:Y:S01]  /*9650*/  FADD.FTZ R21, R18, R21 ;  /* 0x0000001512157221 */ /* 0x000fe20000010000 */
[----:B------:R-:W-:-:S04]  /*9660*/  HFMA2.MMA R28, -RZ, RZ, 0, 5.9604644775390625e-08 ;  /* 0x00000001ff1c7435 */ /* 0x000fc800000001ff */
[----:B------:R-:W-:Y:S02]  /*9670*/  MOV R29, R21 ;  /* 0x00000015001d7202 */ /* 0x000fe40000000f00 */
[----:B------:R-:W-:-:S07]  /*9680*/  MOV R14, R30 ;  /* 0x0000001e000e7202 */ /* 0x000fce0000000f00 */
[----:B------:R-:W-:Y:S05]  /*9690*/  WARPSYNC.COLLECTIVE R26, `(.L_x_1581) ;  /* 0x000000001a087348 */ /* 0x000fea0003c00000 */
[----:B------:R0:W1:Y:S02]  /*96a0*/  SHFL.BFLY P2, R30, R29, R28, R27 ;  /* 0x0c00001c1d1e7389 */ /* 0x000064000004001b */
[----:B01----:R-:W-:Y:S01]  /*96b0*/  ENDCOLLECTIVE ;  /* 0x000000000000791b */ /* 0x003fe20003800000 */
.L_x_1581:
[----:B------:R-:W-:-:S05]  /*96c0*/  FADD.FTZ R14, R19, R14 ;  /* 0x0000000e130e7221 */ /* 0x000fca0000010000 */
[----:B------:R-:W-:Y:S02]  /*96d0*/  MOV R29, R14 ;  /* 0x0000000e001d7202 */ /* 0x000fe40000000f00 */
[----:B------:R-:W-:-:S07]  /*96e0*/  MOV R20, R30 ;  /* 0x0000001e00147202 */ /* 0x000fce0000000f00 */
[----:B------:R-:W-:Y:S05]  /*96f0*/  WARPSYNC.COLLECTIVE R26, `(.L_x_1582) ;  /* 0x000000001a087348 */ /* 0x000fea0003c00000 */
[----:B------:R0:W1:Y:S02]  /*9700*/  SHFL.BFLY P2, R30, R29, R28, R27 ;  /* 0x0c00001c1d1e7389 */ /* 0x000064000004001b */
[----:B01----:R-:W-:Y:S01]  /*9710*/  ENDCOLLECTIVE ;  /* 0x000000000000791b */ /* 0x003fe20003800000 */
.L_x_1582:
[----:B------:R-:W-:Y:S01]  /*9720*/  FADD.FTZ R20, R21, R20 ;  /* 0x0000001415147221 */ /* 0x000fe20000010000 */
[----:B------:R-:W-:Y:S06]  /*9730*/  BRA `(.L_x_1583) ;  /* 0xffffffe800d87947 */ /* 0x000fec000383ffff */
.L_x_1571:
[----:B------:R-:W-:Y:S01]  /*9740*/  HFMA2.MMA R28, -RZ, RZ, 0, 4.76837158203125e-07 ;  /* 0x00000008ff1c7435 */ /* 0x000fe200000001ff */
[----:B------:R-:W-:Y:S01]  /*9750*/  BSSY B1, `(.L_x_1584) ;  /* 0x0000007000017945 */ /* 0x000fe20003800000 */
[----:B-1----:R-:W-:Y:S02]  /*9760*/  MOV R29, R14 ;  /* 0x0000000e001d7202 */ /* 0x002fe40000000f00 */
[----:B------:R-:W-:Y:S02]  /*9770*/  MOV R27, 0x101f ;  /* 0x0000101f001b7802 */ /* 0x000fe40000000f00 */
[----:B------:R-:W-:-:S07]  /*9780*/  MOV R26, 0xffff ;  /* 0x0000ffff001a7802 */ /* 0x000fce0000000f00 */
[----:B0-2---:R-:W-:Y:S05]  /*9790*/  WARPSYNC.COLLECTIVE R26, `(.L_x_1585) ;  /* 0x000000001a087348 */ /* 0x005fea0003c00000 */
[----:B------:R1:W3:Y:S02]  /*97a0*/  SHFL.BFLY P2, R30, R29, R28, R27 ;  /* 0x0c00001c1d1e7389 */ /* 0x0002e4000004001b */
[----:B0123--:R-:W-:Y:S01]  /*97b0*/  ENDCOLLECTIVE ;  /* 0x000000000000791b */ /* 0x00ffe20003800000 */
.L_x_1585:
[----:B------:R-:W-:Y:S05]  /*97c0*/  BSYNC B1 ;  /* 0x0000000000017941 */ /* 0x000fea0003800000 */
.L_x_1584:
        /* <DEDUP_REMOVED lines=8> */
.L_x_1586:
[----:B------:R-:W-:Y:S01]  /*9850*/  FADD.FTZ R21, R21, R14 ;  /* 0x0000000e15157221 */ /* 0x000fe20000010000 */
[----:B------:R-:W-:-:S04]  /*9860*/  HFMA2.MMA R28, -RZ, RZ, 0, 2.384185791015625e-07 ;  /* 0x00000004ff1c7435 */ /* 0x000fc800000001ff */
[----:B------:R-:W-:Y:S02]  /*9870*/  MOV R29, R21 ;  /* 0x00000015001d7202 */ /* 0x000fe40000000f00 */
[----:B------:R-:W-:-:S07]  /*9880*/  MOV R20, R30 ;  /* 0x0000001e00147202 */ /* 0x000fce0000000f00 */
[----:B------:R-:W-:Y:S05]  /*9890*/  WARPSYNC.COLLECTIVE R26, `(.L_x_1587) ;  /* 0x000000001a087348 */ /* 0x000fea0003c00000 */
[----:B------:R0:W1:Y:S02]  /*98a0*/  SHFL.BFLY P2, R30, R29, R28, R27 ;  /* 0x0c00001c1d1e7389 */ /* 0x000064000004001b */
[----:B01----:R-:W-:Y:S01]  /*98b0*/  ENDCOLLECTIVE ;  /* 0x000000000000791b */ /* 0x003fe20003800000 */
.L_x_1587:
[----:B------:R-:W-:-:S05]  /*98c0*/  FADD.FTZ R20, R20, R15 ;  /* 0x0000000f14147221 */ /* 0x000fca0000010000 */
[----:B------:R-:W-:Y:S02]  /*98d0*/  MOV R29, R20 ;  /* 0x00000014001d7202 */ /* 0x000fe40000000f00 */
[----:B------:R-:W-:-:S07]  /*98e0*/  MOV R22, R30 ;  /* 0x0000001e00167202 */ /* 0x000fce0000000f00 */
[----:B------:R-:W-:Y:S05]  /*98f0*/  WARPSYNC.COLLECTIVE R26, `(.L_x_1588) ;  /* 0x000000001a087348 */ /* 0x000fea0003c00000 */
[----:B------:R0:W1:Y:S02]  /*9900*/  SHFL.BFLY P2, R30, R29, R28, R27 ;  /* 0x0c00001c1d1e7389 */ /* 0x000064000004001b */
[----:B01----:R-:W-:Y:S01]  /*9910*/  ENDCOLLECTIVE ;  /* 0x000000000000791b */ /* 0x003fe20003800000 */
.L_x_1588:
[----:B------:R-:W-:Y:S01]  /*9920*/  FADD.FTZ R22, R21, R22 ;  /* 0x0000001615167221 */ /* 0x000fe20000010000 */
[----:B------:R-:W-:-:S04]  /*9930*/  HFMA2.MMA R28, -RZ, RZ, 0, 1.1920928955078125e-07 ;  /* 0x00000002ff1c7435 */ /* 0x000fc800000001ff */
[----:B------:R-:W-:Y:S02]  /*9940*/  MOV R29, R22 ;  /* 0x00000016001d7202 */ /* 0x000fe40000000f00 */
[----:B------:R-:W-:-:S07]  /*9950*/  MOV R23, R30 ;  /* 0x0000001e00177202 */ /* 0x000fce0000000f00 */
[----:B------:R-:W-:Y:S05]  /*9960*/  WARPSYNC.COLLECTIVE R26, `(.L_x_1589) ;  /* 0x000000001a087348 */ /* 0x000fea0003c00000 */
[----:B------:R0:W1:Y:S02]  /*9970*/  SHFL.BFLY P2, R30, R29, R28, R27 ;  /* 0x0c00001c1d1e7389 */ /* 0x000064000004001b */
[----:B01----:R-:W-:Y:S01]  /*9980*/  ENDCOLLECTIVE ;  /* 0x000000000000791b */ /* 0x003fe20003800000 */
.L_x_1589:
[----:B------:R-:W-:-:S05]  /*9990*/  FADD.FTZ R23, R20, R23 ;  /* 0x0000001714177221 */ /* 0x000fca0000010000 */
[----:B------:R-:W-:Y:S02]  /*99a0*/  MOV R29, R23 ;  /* 0x00000017001d7202 */ /* 0x000fe40000000f00 */
[----:B------:R-:W-:-:S07]  /*99b0*/  MOV R25, R30 ;  /* 0x0000001e00197202 */ /* 0x000fce0000000f00 */
[----:B------:R-:W-:Y:S05]  /*99c0*/  WARPSYNC.COLLECTIVE R26, `(.L_x_1590) ;  /* 0x000000001a087348 */ /* 0x000fea0003c00000 */
[----:B------:R0:W1:Y:S02]  /*99d0*/  SHFL.BFLY P2, R30, R29, R28, R27 ;  /* 0x0c00001c1d1e7389 */ /* 0x000064000004001b */
[----:B01----:R-:W-:Y:S01]  /*99e0*/  ENDCOLLECTIVE ;  /* 0x000000000000791b */ /* 0x003fe20003800000 */
.L_x_1590:
[----:B------:R-:W-:Y:S01]  /*99f0*/  FADD.FTZ R25, R22, R25 ;  /* 0x0000001916197221 */ /* 0x000fe20000010000 */
[----:B------:R-:W-:-:S04]  /*9a00*/  HFMA2.MMA R28, -RZ, RZ, 0, 5.9604644775390625e-08 ;  /* 0x00000001ff1c7435 */ /* 0x000fc800000001ff */
[----:B------:R-:W-:Y:S02]  /*9a10*/  MOV R29, R25 ;  /* 0x00000019001d7202 */ /* 0x000fe40000000f00 */
[----:B------:R-:W-:-:S07]  /*9a20*/  MOV R14, R30 ;  /* 0x0000001e000e7202 */ /* 0x000fce0000000f00 */
[----:B------:R-:W-:Y:S05]  /*9a30*/  WARPSYNC.COLLECTIVE R26, `(.L_x_1591) ;  /* 0x000000001a087348 */ /* 0x000fea0003c00000 */
[----:B------:R0:W1:Y:S02]  /*9a40*/  SHFL.BFLY P2, R30, R29, R28, R27 ;  /* 0x0c00001c1d1e7389 */ /* 0x000064000004001b */
[----:B01----:R-:W-:Y:S01]  /*9a50*/  ENDCOLLECTIVE ;  /* 0x000000000000791b */ /* 0x003fe20003800000 */
.L_x_1591:
[----:B------:R-:W-:-:S05]  /*9a60*/  FADD.FTZ R14, R23, R14 ;  /* 0x0000000e170e7221 */ /* 0x000fca0000010000 */
[----:B------:R-:W-:Y:S02]  /*9a70*/  MOV R29, R14 ;  /* 0x0000000e001d7202 */ /* 0x000fe40000000f00 */
[----:B------:R-:W-:-:S07]  /*9a80*/  MOV R24, R30 ;  /* 0x0000001e00187202 */ /* 0x000fce0000000f00 */
[----:B------:R-:W-:Y:S05]  /*9a90*/  WARPSYNC.COLLECTIVE R26, `(.L_x_1592) ;  /* 0x000000001a087348 */ /* 0x000fea0003c00000 */
[----:B------:R0:W1:Y:S02]  /*9aa0*/  SHFL.BFLY P2, R30, R29, R28, R27 ;  /* 0x0c00001c1d1e7389 */ /* 0x000064000004001b */
[----:B01----:R-:W-:Y:S01]  /*9ab0*/  ENDCOLLECTIVE ;  /* 0x000000000000791b */ /* 0x003fe20003800000 */
.L_x_1592:
[----:B------:R-:W-:Y:S01]  /*9ac0*/  FADD.FTZ R24, R25, R24 ;  /* 0x0000001819187221 */ /* 0x000fe20000010000 */
[----:B------:R-:W-:Y:S06]  /*9ad0*/  BRA `(.L_x_1593) ;  /* 0xffffffe800a87947 */ /* 0x000fec000383ffff */
.L_x_1572:
        /* <DEDUP_REMOVED lines=8> */
.L_x_1595:
[----:B------:R-:W-:Y:S05]  /*9b60*/  BSYNC B1 ;  /* 0x0000000000017941 */ /* 0x000fea0003800000 */
.L_x_1594:
        /* <DEDUP_REMOVED lines=8> */
.L_x_1596:
[----:B------:R-:W-:Y:S01]  /*9bf0*/  FADD.FTZ R21, R21, R14 ;  /* 0x0000000e15157221 */ /* 0x000fe20000010000 */
[----:B------:R-:W-:-:S04]  /*9c00*/  HFMA2.MMA R28, -RZ, RZ, 0, 2.384185791015625e-07 ;  /* 0x00000004ff1c7435 */ /* 0x000fc800000001ff */
[----:B------:R-:W-:Y:S02]  /*9c10*/  MOV R29, R21 ;  /* 0x00000015001d7202 */ /* 0x000fe40000000f00 */
[----:B------:R-:W-:-:S07]  /*9c20*/  MOV R20, R30 ;  /* 0x0000001e00147202 */ /* 0x000fce0000000f00 */
[----:B------:R-:W-:Y:S05]  /*9c30*/  WARPSYNC.COLLECTIVE R26, `(.L_x_1597) ;  /* 0x000000001a087348 */ /* 0x000fea0003c00000 */
[----:B------:R0:W1:Y:S02]  /*9c40*/  SHFL.BFLY P2, R30, R29, R28, R27 ;  /* 0x0c00001c1d1e7389 */ /* 0x000064000004001b */
[----:B01----:R-:W-:Y:S01]  /*9c50*/  ENDCOLLECTIVE ;  /* 0x000000000000791b */ /* 0x003fe20003800000 */
.L_x_1597:
[----:B------:R-:W-:-:S05]  /*9c60*/  FADD.FTZ R20, R20, R15 ;  /* 0x0000000f14147221 */ /* 0x000fca0000010000 */
[----:B------:R-:W-:Y:S02]  /*9c70*/  MOV R29, R20 ;  /* 0x00000014001d7202 */ /* 0x000fe40000000f00 */
[----:B------:R-:W-:-:S07]  /*9c80*/  MOV R22, R30 ;  /* 0x0000001e00167202 */ /* 0x000fce0000000f00 */
[----:B------:R-:W-:Y:S05]  /*9c90*/  WARPSYNC.COLLECTIVE R26, `(.L_x_1598) ;  /* 0x000000001a087348 */ /* 0x000fea0003c00000 */
[----:B------:R0:W1:Y:S02]  /*9ca0*/  SHFL.BFLY P2, R30, R29, R28, R27 ;  /* 0x0c00001c1d1e7389 */ /* 0x000064000004001b */
[----:B01----:R-:W-:Y:S01]  /*9cb0*/  ENDCOLLECTIVE ;  /* 0x000000000000791b */ /* 0x003fe20003800000 */
.L_x_1598:
[----:B------:R-:W-:Y:S01]  /*9cc0*/  FADD.FTZ R22, R21, R22 ;  /* 0x0000001615167221 */ /* 0x000fe20000010000 */
[----:B------:R-:W-:-:S04]  /*9cd0*/  HFMA2.MMA R28, -RZ, RZ, 0, 1.1920928955078125e-07 ;  /* 0x00000002ff1c7435 */ /* 0x000fc800000001ff */
[----:B------:R-:W-:Y:S02]  /*9ce0*/  MOV R29, R22 ;  /* 0x00000016001d7202 */ /* 0x000fe40000000f00 */
[----:B------:R-:W-:-:S07]  /*9cf0*/  MOV R23, R30 ;  /* 0x0000001e00177202 */ /* 0x000fce0000000f00 */
[----:B------:R-:W-:Y:S05]  /*9d00*/  WARPSYNC.COLLECTIVE R26, `(.L_x_1599) ;  /* 0x000000001a087348 */ /* 0x000fea0003c00000 */
[----:B------:R0:W1:Y:S02]  /*9d10*/  SHFL.BFLY P2, R30, R29, R28, R27 ;  /* 0x0c00001c1d1e7389 */ /* 0x000064000004001b */
[----:B01----:R-:W-:Y:S01]  /*9d20*/  ENDCOLLECTIVE ;  /* 0x000000000000791b */ /* 0x003fe20003800000 */
.L_x_1599:
[----:B------:R-:W-:-:S05]  /*9d30*/  FADD.FTZ R23, R20, R23 ;  /* 0x0000001714177221 */ /* 0x000fca0000010000 */
[----:B------:R-:W-:Y:S02]  /*9d40*/  MOV R29, R23 ;  /* 0x00000017001d7202 */ /* 0x000fe40000000f00 */
[----:B------:R-:W-:-:S07]  /*9d50*/  MOV R25, R30 ;  /* 0x0000001e00197202 */ /* 0x000fce0000000f00 */
[----:B------:R-:W-:Y:S05]  /*9d60*/  WARPSYNC.COLLECTIVE R26, `(.L_x_1600) ;  /* 0x000000001a087348 */ /* 0x000fea0003c00000 */
[----:B------:R0:W1:Y:S02]  /*9d70*/  SHFL.BFLY P2, R30, R29, R28, R27 ;  /* 0x0c00001c1d1e7389 */ /* 0x000064000004001b */
[----:B01----:R-:W-:Y:S01]  /*9d80*/  ENDCOLLECTIVE ;  /* 0x000000000000791b */ /* 0x003fe20003800000 */
.L_x_1600:
[----:B------:R-:W-:Y:S01]  /*9d90*/  FADD.FTZ R25, R22, R25 ;  /* 0x0000001916197221 */ /* 0x000fe20000010000 */
[----:B------:R-:W-:-:S04]  /*9da0*/  HFMA2.MMA R28, -RZ, RZ, 0, 5.9604644775390625e-08 ;  /* 0x00000001ff1c7435 */ /* 0x000fc800000001ff */
[----:B------:R-:W-:Y:S02]  /*9db0*/  MOV R29, R25 ;  /* 0x00000019001d7202 */ /* 0x000fe40000000f00 */
[----:B------:R-:W-:-:S07]  /*9dc0*/  MOV R14, R30 ;  /* 0x0000001e000e7202 */ /* 0x000fce0000000f00 */
[----:B------:R-:W-:Y:S05]  /*9dd0*/  WARPSYNC.COLLECTIVE R26, `(.L_x_1601) ;  /* 0x000000001a087348 */ /* 0x000fea0003c00000 */
[----:B------:R0:W1:Y:S02]  /*9de0*/  SHFL.BFLY P2, R30, R29, R28, R27 ;  /* 0x0c00001c1d1e7389 */ /* 0x000064000004001b */
[----:B01----:R-:W-:Y:S01]  /*9df0*/  ENDCOLLECTIVE ;  /* 0x000000000000791b */ /* 0x003fe20003800000 */
.L_x_1601:
[----:B------:R-:W-:-:S05]  /*9e00*/  FADD.FTZ R14, R23, R14 ;  /* 0x0000000e170e7221 */ /* 0x000fca0000010000 */
[----:B------:R-:W-:Y:S02]  /*9e10*/  MOV R29, R14 ;  /* 0x0000000e001d7202 */ /* 0x000fe40000000f00 */
[----:B------:R-:W-:-:S07]  /*9e20*/  MOV R24, R30 ;  /* 0x0000001e00187202 */ /* 0x000fce0000000f00 */
[----:B------:R-:W-:Y:S05]  /*9e30*/  WARPSYNC.COLLECTIVE R26, `(.L_x_1602) ;  /* 0x000000001a087348 */ /* 0x000fea0003c00000 */
[----:B------:R0:W1:Y:S02]  /*9e40*/  SHFL.BFLY P2, R30, R29, R28, R27 ;  /* 0x0c00001c1d1e7389 */ /* 0x000064000004001b */
[----:B01----:R-:W-:Y:S01]  /*9e50*/  ENDCOLLECTIVE ;  /* 0x000000000000791b */ /* 0x003fe20003800000 */
.L_x_1602:
[----:B------:R-:W-:Y:S01]  /*9e60*/  FADD.FTZ R24, R25, R24 ;  /* 0x0000001819187221 */ /* 0x000fe20000010000 */
[----:B------:R-:W-:Y:S06]  /*9e70*/  BRA `(.L_x_1603) ;  /* 0xffffffe800647947 */ /* 0x000fec000383ffff */
.L_x_1573:
        /* <DEDUP_REMOVED lines=8> */
.L_x_1605:
[----:B------:R-:W-:Y:S05]  /*9f00*/  BSYNC B0 ;  /* 0x0000000000007941 */ /* 0x000fea0003800000 */
.L_x_1604:
[----:B------:R-:W-:Y:S01]  /*9f10*/  HFMA2.MMA R28, -RZ, RZ, 0, 4.76837158203125e-07 ;  /* 0x00000008ff1c7435 */ /* 0x000fe200000001ff */
[----:B------:R-:W-:Y:S01]  /*9f20*/  MOV R29, R14 ;  /* 0x0000000e001d7202 */ /* 0x000fe20000000f00 */
[----:B------:R-:W-:Y:S01]  /*9f30*/  HFMA2.MMA R32, -RZ, RZ, 0, 0 ;  /* 0x00000000ff207435 */ /* 0x000fe200000001ff */
[----:B------:R-:W-:Y:S02]  /*9f40*/  MOV R27, 0x101f ;  /* 0x0000101f001b7802 */ /* 0x000fe40000000f00 */
[----:B------:R-:W-:Y:S02]  /*9f50*/  MOV R26, 0xffff ;  /* 0x0000ffff001a7802 */ /* 0x000fe40000000f00 */
[----:B------:R-:W-:Y:S02]  /*9f60*/  MOV R17, R30 ;  /* 0x0000001e00117202 */ /* 0x000fe40000000f00 */
[----:B------:R-:W-:-:S07]  /*9f70*/  @!P0 SHF.L.U32 R19, R10, 0x1, RZ ;  /* 0x000000010a138819 */ /* 0x000fce00000006ff */
[----:B------:R-:W-:Y:S05]  /*9f80*/  WARPSYNC.COLLECTIVE R26, `(.L_x_1606) ;  /* 0x000000001a087348 */ /* 0x000fea0003c00000 */
[----:B------:R0:W1:Y:S02]  /*9f90*/  SHFL.BFLY P2, R30, R29, R28, R27 ;  /* 0x0c00001c1d1e7389 */ /* 0x000064000004001b */
[----:B01----:R-:W-:Y:S01]  /*9fa0*/  ENDCOLLECTIVE ;  /* 0x000000000000791b */ /* 0x003fe20003800000 */
.L_x_1606:
[----:B------:R-:W-:Y:S01]  /*9fb0*/  @!P0 IADD3 R18, R15, 0x14, RZ ;  /* 0x000000140f128810 */ /* 0x000fe20007ffe0ff */
[----:B------:R-:W-:Y:S01]  /*9fc0*/  FADD.FTZ R25, R17, R16 ;  /* 0x0000001011197221 */ /* 0x000fe20000010000 */
[----:B------:R-:W-:Y:S02]  /*9fd0*/  @!P0 LEA R23, R10, UR4, 0x7 ;  /* 0x000000040a178c11 */ /* 0x000fe4000f8e38ff */
[----:B------:R-:W-:Y:S02]  /*9fe0*/  @!P0 LOP3.LUT R18, R18, R19, RZ, 0x3c, !PT ;  /* 0x0000001312128212 */ /* 0x000fe400078e3cff */
[----:B------:R-:W-:Y:S02]  /*9ff0*/  MOV R34, RZ ;  /* 0x000000ff00227202 */ /* 0x000fe40000000f00 */
[----:B------:R-:W-:Y:S02]  /*a000*/  @!P0 LEA R18, R18, R23, 0x2 ;  /* 0x0000001712128211 */ /* 0x000fe400078e10ff */
[----:B------:R-:W-:-:S02]  /*a010*/  @!P0 SHF.L.U32 R22, R10, 0x1, RZ ;  /* 0x000000010a168819 */ /* 0x000fc400000006ff */
[----:B------:R-:W-:Y:S01]  /*a020*/  @!P0 LEA R24, R10, UR4, 0x7 ;  /* 0x000000040a188c11 */ /* 0x000fe2000f8e38ff */
[----:B------:R-:W-:Y:S01]  /*a030*/  HFMA2.MMA R28, -RZ, RZ, 0, 2.384185791015625e-07 ;  /* 0x00000004ff1c7435 */ /* 0x000fe200000001ff */
[----:B------:R-:W-:Y:S01]  /*a040*/  MOV R29, R25 ;  /* 0x00000019001d7202 */ /* 0x000fe20000000f00 */
[----:B------:R0:W1:Y:S01]  /*a050*/  @!P0 LDS R20, [R18] ;  /* 0x0000000012148984 */ /* 0x0000620000000800 */
[----:B------:R-:W-:-:S03]  /*a060*/  MOV R23, RZ ;  /* 0x000000ff00177202 */ /* 0x000fc60000000f00 */
[----:B------:R0:W2:Y:S01]  /*a070*/  @!P0 LDS R21, [R18+0x500] ;  /* 0x0005000012158984 */ /* 0x0000a20000000800 */
[----:B------:R-:W-:-:S07]  /*a080*/  FADD.FTZ R17, R30, R14 ;  /* 0x0000000e1e117221 */ /* 0x000fce0000010000 */
[----:B012---:R-:W-:Y:S05]  /*a090*/  WARPSYNC.COLLECTIVE R26, `(.L_x_1607) ;  /* 0x000000001a087348 */ /* 0x007fea0003c00000 */
[----:B------:R3:W4:Y:S02]  /*a0a0*/  SHFL.BFLY P2, R30, R29, R28, R27 ;  /* 0x0c00001c1d1e7389 */ /* 0x000724000004001b */
[----:B01234-:R-:W-:Y:S01]  /*a0b0*/  ENDCOLLECTIVE ;  /* 0x000000000000791b */ /* 0x01ffe20003800000 */
.L_x_1607:
[----:B------:R-:W-:Y:S02]  /*a0c0*/  MOV R29, R17 ;  /* 0x00000011001d7202 */ /* 0x000fe40000000f00 */
[----:B------:R-:W-:-:S07]  /*a0d0*/  MOV R16, R30 ;  /* 0x0000001e00107202 */ /* 0x000fce0000000f00 */
[----:B------:R-:W-:Y:S05]  /*a0e0*/  WARPSYNC.COLLECTIVE R26, `(.L_x_1608) ;  /* 0x000000001a087348 */ /* 0x000fea0003c00000 */
[----:B------:R0:W1:Y:S02]  /*a0f0*/  SHFL.BFLY P2, R30, R29, R28, R27 ;  /* 0x0c00001c1d1e7389 */ /* 0x000064000004001b */
[----:B01----:R-:W-:Y:S01]  /*a100*/  ENDCOLLECTIVE ;  /* 0x000000000000791b */ /* 0x003fe20003800000 */
.L_x_1608:
[----:B------:R-:W-:Y:S01]  /*a110*/  FADD.FTZ R19, R25, R16 ;  /* 0x0000001019137221 */ /* 0x000fe20000010000 */
[----:B------:R-:W-:Y:S02]  /*a120*/  @!P0 MOV R32, R20 ;  /* 0x0000001400208202 */ /* 0x000fe40000000f00 */
[----:B------:R-:W-:Y:S02]  /*a130*/  @!P0 MOV R34, R21 ;  /* 0x0000001500228202 */ /* 0x000fe40000000f00 */
[----:B------:R-:W-:Y:S01]  /*a140*/  @!P0 IADD3 R21, R15, 0x28, RZ ;  /* 0x000000280f158810 */ /* 0x000fe20007ffe0ff */
[----:B------:R-:W-:Y:S01]  /*a150*/  HFMA2.MMA R28, -RZ, RZ, 0, 1.1920928955078125e-07 ;  /* 0x00000002ff1c7435 */ /* 0x000fe200000001ff */
[----:B------:R-:W-:Y:S02]  /*a160*/  MOV R29, R19 ;  /* 0x00000013001d7202 */ /* 0x000fe40000000f00 */
[----:B------:R-:W-:-:S04]  /*a170*/  @!P0 LOP3.LUT R21, R21, R22, RZ, 0x3c, !PT ;  /* 0x0000001615158212 */ /* 0x000fc800078e3cff */
[----:B------:R-:W-:Y:S01]  /*a180*/  @!P0 LEA R22, R21, R24, 0x2 ;  /* 0x0000001815168211 */ /* 0x000fe200078e10ff */
[----:B------:R-:W-:Y:S01]  /*a190*/  HFMA2.MMA R24, -RZ, RZ, 0, 0 ;  /* 0x00000000ff187435 */ /* 0x000fe200000001ff */
[----:B------:R-:W-:-:S10]  /*a1a0*/  FADD.FTZ R14, R17, R30 ;  /* 0x0000001e110e7221 */ /* 0x000fd40000010000 */
[----:B------:R-:W-:Y:S05]  /*a1b0*/  WARPSYNC.COLLECTIVE R26, `(.L_x_1609) ;  /* 0x000000001a087348 */ /* 0x000fea0003c00000 */
[----:B------:R0:W1:Y:S02]  /*a1c0*/  SHFL.BFLY P2, R30, R29, R28, R27 ;  /* 0x0c00001c1d1e7389 */ /* 0x000064000004001b */
[----:B01----:R-:W-:Y:S01]  /*a1d0*/  ENDCOLLECTIVE ;  /* 0x000000000000791b */ /* 0x003fe20003800000 */
.L_x_1609:
[----:B------:R0:W1:Y:S04]  /*a1e0*/  @!P0 LDS R37, [R22] ;  /* 0x0000000016258984 */ /* 0x0000680000000800 */
[----:B------:R0:W2:Y:S01]  /*a1f0*/  @!P0 LDS R38, [R22+0x500] ;  /* 0x0005000016268984 */ /* 0x0000a20000000800 */
[----:B------:R-:W-:Y:S02]  /*a200*/  MOV R29, R14 ;  /* 0x0000000e001d7202 */ /* 0x000fe40000000f00 */
[----:B------:R-:W-:-:S07]  /*a210*/  MOV R16, R30 ;  /* 0x0000001e00107202 */ /* 0x000fce0000000f00 */
[----:B012---:R-:W-:Y:S05]  /*a220*/  WARPSYNC.COLLECTIVE R26, `(.L_x_1610) ;  /* 0x000000001a087348 */ /* 0x007fea0003c00000 */
[----:B------:R3:W4:Y:S02]  /*a230*/  SHFL.BFLY P2, R30, R29, R28, R27 ;  /* 0x0c00001c1d1e7389 */ /* 0x000724000004001b */
[----:B01234-:R-:W-:Y:S01]  /*a240*/  ENDCOLLECTIVE ;  /* 0x000000000000791b */ /* 0x01ffe20003800000 */
.L_x_1610:
[----:B------:R-:W-:Y:S01]  /*a250*/  FADD.FTZ R16, R19, R16 ;  /* 0x0000001013107221 */ /* 0x000fe20000010000 */
[----:B------:R-:W-:-:S04]  /*a260*/  HFMA2.MMA R28, -RZ, RZ, 0, 5.9604644775390625e-08 ;  /* 0x00000001ff1c7435 */ /* 0x000fc800000001ff */
[----:B------:R-:W-:Y:S02]  /*a270*/  MOV R29, R16 ;  /* 0x00000010001d7202 */ /* 0x000fe40000000f00 */
[----:B------:R-:W-:Y:S02]  /*a280*/  @!P0 MOV R24, R37 ;  /* 0x0000002500188202 */ /* 0x000fe40000000f00 */
[----:B------:R-:W-:Y:S01]  /*a290*/  @!P0 MOV R23, R38 ;  /* 0x0000002600178202 */ /* 0x000fe20000000f00 */
[----:B------:R-:W-:-:S07]  /*a2a0*/  FADD.FTZ R17, R14, R30 ;  /* 0x0000001e0e117221 */ /* 0x000fce0000010000 */
[----:B------:R-:W-:Y:S05]  /*a2b0*/  WARPSYNC.COLLECTIVE R26, `(.L_x_1611) ;  /* 0x000000001a087348 */ /* 0x000fea0003c00000 */
[----:B------:R0:W1:Y:S02]  /*a2c0*/  SHFL.BFLY P2, R30, R29, R28, R27 ;  /* 0x0c00001c1d1e7389 */ /* 0x000064000004001b */
[----:B01----:R-:W-:Y:S01]  /*a2d0*/  ENDCOLLECTIVE ;  /* 0x000000000000791b */ /* 0x003fe20003800000 */
.L_x_1611:
[----:B------:R-:W-:Y:S02]  /*a2e0*/  MOV R29, R17 ;  /* 0x00000011001d7202 */ /* 0x000fe40000000f00 */
[----:B------:R-:W-:-:S07]  /*a2f0*/  MOV R19, R30 ;  /* 0x0000001e00137202 */ /* 0x000fce0000000f00 */
[----:B------:R-:W-:Y:S05]  /*a300*/  WARPSYNC.COLLECTIVE R26, `(.L_x_1612) ;  /* 0x000000001a087348 */ /* 0x000fea0003c00000 */
[----:B------:R0:W1:Y:S02]  /*a310*/  SHFL.BFLY P2, R30, R29, R28, R27 ;  /* 0x0c00001c1d1e7389 */ /* 0x000064000004001b */
[----:B01----:R-:W-:Y:S01]  /*a320*/  ENDCOLLECTIVE ;  /* 0x000000000000791b */ /* 0x003fe20003800000 */
.L_x_1612:
[----:B------:R-:W-:Y:S01]  /*a330*/  FADD.FTZ R16, R16, R19 ;  /* 0x0000001310107221 */ /* 0x000fe20000010000 */
[----:B------:R-:W-:Y:S01]  /*a340*/  HFMA2.MMA R28, -RZ, RZ, 0, 4.76837158203125e-07 ;  /* 0x00000008ff1c7435 */ /* 0x000fe200000001ff */
[----:B------:R-:W-:Y:S02]  /*a350*/  MOV R29, R32 ;  /* 0x00000020001d7202 */ /* 0x000fe40000000f00 */
[----:B------:R-:W-:-:S08]  /*a360*/  MOV R14, R30 ;  /* 0x0000001e000e7202 */ /* 0x000fd00000000f00 */
[----:B------:R-:W-:Y:S05]  /*a370*/  WARPSYNC.COLLECTIVE R26, `(.L_x_1613) ;  /* 0x000000001a087348 */ /* 0x000fea0003c00000 */
[----:B------:R0:W1:Y:S02]  /*a380*/  SHFL.BFLY P2, R30, R29, R28, R27 ;  /* 0x0c00001c1d1e7389 */ /* 0x000064000004001b */
[----:B01----:R-:W-:Y:S01]  /*a390*/  ENDCOLLECTIVE ;  /* 0x000000000000791b */ /* 0x003fe20003800000 */
.L_x_1613:
[----:B------:R-:W-:Y:S01]  /*a3a0*/  FADD.FTZ R44, R17, R14 ;  /* 0x0000000e112c7221 */ /* 0x000fe20000010000 */
[----:B------:R-:W-:Y:S02]  /*a3b0*/  MOV R29, R34 ;  /* 0x00000022001d7202 */ /* 0x000fe40000000f00 */
[----:B------:R-:W-:-:S07]  /*a3c0*/  MOV R31, R30 ;  /* 0x0000001e001f7202 */ /* 0x000fce0000000f00 */
[----:B------:R-:W-:Y:S05]  /*a3d0*/  WARPSYNC.COLLECTIVE R26, `(.L_x_1614) ;  /* 0x000000001a087348 */ /* 0x000fea0003c00000 */
[----:B------:R0:W1:Y:S02]  /*a3e0*/  SHFL.BFLY P2, R30, R29, R28, R27 ;  /* 0x0c00001c1d1e7389 */ /* 0x000064000004001b */
[----:B01----:R-:W-:Y:S01]  /*a3f0*/  ENDCOLLECTIVE ;  /* 0x000000000000791b */ /* 0x003fe20003800000 */
.L_x_1614:
[----:B------:R-:W-:Y:S01]  /*a400*/  FADD.FTZ R31, R31, R32 ;  /* 0x000000201f1f7221 */ /* 0x000fe20000010000 */
[----:B------:R-:W-:-:S04]  /*a410*/  HFMA2.MMA R28, -RZ, RZ, 0, 2.384185791015625e-07 ;  /* 0x00000004ff1c7435 */ /* 0x000fc800000001ff */
[----:B------:R-:W-:Y:S02]  /*a420*/  MOV R29, R31 ;  /* 0x0000001f001d7202 */ /* 0x000fe40000000f00 */
[----:B------:R-:W-:-:S07]  /*a430*/  MOV R33, R30 ;  /* 0x0000001e00217202 */ /* 0x000fce0000000f00 */
[----:B------:R-:W-:Y:S05]  /*a440*/  WARPSYNC.COLLECTIVE R26, `(.L_x_1615) ;  /* 0x000000001a087348 */ /* 0x000fea0003c00000 */
[----:B------:R0:W1:Y:S02]  /*a450*/  SHFL.BFLY P2, R30, R29, R28, R27 ;  /* 0x0c00001c1d1e7389 */ /* 0x000064000004001b */
[----:B01----:R-:W-:Y:S01]  /*a460*/  ENDCOLLECTIVE ;  /* 0x000000000000791b */ /* 0x003fe20003800000 */
.L_x_1615:
[----:B------:R-:W-:-:S05]  /*a470*/  FADD.FTZ R33, R33, R34 ;  /* 0x0000002221217221 */ /* 0x000fca0000010000 */
[----:B------:R-:W-:Y:S02]  /*a480*/  MOV R29, R33 ;  /* 0x00000021001d7202 */ /* 0x000fe40000000f00 */
[----:B------:R-:W-:-:S07]  /*a490*/  MOV R20, R30 ;  /* 0x0000001e00147202 */ /* 0x000fce0000000f00 */
[----:B------:R-:W-:Y:S05]  /*a4a0*/  WARPSYNC.COLLECTIVE R26, `(.L_x_1616) ;  /* 0x000000001a087348 */ /* 0x000fea0003c00000 */
[----:B------:R0:W1:Y:S02]  /*a4b0*/  SHFL.BFLY P2, R30, R29, R28, R27 ;  /* 0x0c00001c1d1e7389 */ /* 0x000064000004001b */
[----:B01----:R-:W-:Y:S01]  /*a4c0*/  ENDCOLLECTIVE ;  /* 0x000000000000791b */ /* 0x003fe20003800000 */
.L_x_1616:
[----:B------:R-:W-:Y:S01]  /*a4d0*/  FADD.FTZ R35, R31, R20 ;  /* 0x000000141f237221 */ /* 0x000fe20000010000 */
[----:B------:R-:W-:-:S04]  /*a4e0*/  HFMA2.MMA R28, -RZ, RZ, 0, 1.1920928955078125e-07 ;  /* 0x00000002ff1c7435 */ /* 0x000fc800000001ff */
[----:B------:R-:W-:Y:S02]  /*a4f0*/  MOV R29, R35 ;  /* 0x00000023001d7202 */ /* 0x000fe40000000f00 */
[----:B------:R-:W-:-:S07]  /*a500*/  MOV R36, R30 ;  /* 0x0000001e00247202 */ /* 0x000fce0000000f00 */
[----:B------:R-:W-:Y:S05]  /*a510*/  WARPSYNC.COLLECTIVE R26, `(.L_x_1617) ;  /* 0x000000001a087348 */ /* 0x000fea0003c00000 */
[----:B------:R0:W1:Y:S02]  /*a520*/  SHFL.BFLY P2, R30, R29, R28, R27 ;  /* 0x0c00001c1d1e7389 */ /* 0x000064000004001b */
[----:B01----:R-:W-:Y:S01]  /*a530*/  ENDCOLLECTIVE ;  /* 0x000000000000791b */ /* 0x003fe20003800000 */
.L_x_1617:
[----:B------:R-:W-:-:S05]  /*a540*/  FADD.FTZ R36, R33, R36 ;  /* 0x0000002421247221 */ /* 0x000fca0000010000 */
[----:B------:R-:W-:Y:S02]  /*a550*/  MOV R29, R36 ;  /* 0x00000024001d7202 */ /* 0x000fe40000000f00 */
[----:B------:R-:W-:-:S07]  /*a560*/  MOV R18, R30 ;  /* 0x0000001e00127202 */ /* 0x000fce0000000f00 */
[----:B------:R-:W-:Y:S05]  /*a570*/  WARPSYNC.COLLECTIVE R26, `(.L_x_1618) ;  /* 0x000000001a087348 */ /* 0x000fea0003c00000 */
[----:B------:R0:W1:Y:S02]  /*a580*/  SHFL.BFLY P2, R30, R29, R28, R27 ;  /* 0x0c00001c1d1e7389 */ /* 0x000064000004001b */
[----:B01----:R-:W-:Y:S01]  /*a590*/  ENDCOLLECTIVE ;  /* 0x000000000000791b */ /* 0x003fe20003800000 */
.L_x_1618:
        /* <DEDUP_REMOVED lines=8> */
.L_x_1619:
[----:B------:R-:W-:Y:S01]  /*a620*/  FADD.FTZ R36, R36, R21 ;  /* 0x0000001524247221 */ /* 0x000fe20000010000 */
[----:B------:R-:W-:-:S04]  /*a630*/  HFMA2.MMA R21, -RZ, RZ, 0, 0 ;  /* 0x00000000ff157435 */ /* 0x000fc800000001ff */
[----:B------:R-:W-:Y:S02]  /*a640*/  MOV R29, R36 ;  /* 0x00000024001d7202 */ /* 0x000fe40000000f00 */
[----:B------:R-:W-:-:S07]  /*a650*/  MOV R34, R30 ;  /* 0x0000001e00227202 */ /* 0x000fce0000000f00 */
[----:B------:R-:W-:Y:S05]  /*a660*/  WARPSYNC.COLLECTIVE R26, `(.L_x_1620) ;  /* 0x000000001a087348 */ /* 0x000fea0003c00000 */
[----:B------:R0:W1:Y:S02]  /*a670*/  SHFL.BFLY P2, R30, R29, R28, R27 ;  /* 0x0c00001c1d1e7389 */ /* 0x000064000004001b */
[----:B01----:R-:W-:Y:S01]  /*a680*/  ENDCOLLECTIVE ;  /* 0x000000000000791b */ /* 0x003fe20003800000 */
.L_x_1620:
[----:B------:R-:W-:Y:S01]  /*a690*/  FADD.FTZ R34, R35, R34 ;  /* 0x0000002223227221 */ /* 0x000fe20000010000 */
[----:B------:R-:W-:Y:S01]  /*a6a0*/  HFMA2.MMA R28, -RZ, RZ, 0, 4.76837158203125e-07 ;  /* 0x00000008ff1c7435 */ /* 0x000fe200000001ff */
[----:B------:R-:W-:Y:S02]  /*a6b0*/  MOV R29, R24 ;  /* 0x00000018001d7202 */ /* 0x000fe40000000f00 */
[----:B------:R-:W-:-:S08]  /*a6c0*/  MOV R33, R30 ;  /* 0x0000001e00217202 */ /* 0x000fd00000000f00 */
[----:B------:R-:W-:Y:S05]  /*a6d0*/  WARPSYNC.COLLECTIVE R26, `(.L_x_1621) ;  /* 0x000000001a087348 */ /* 0x000fea0003c00000 */
[----:B------:R0:W1:Y:S02]  /*a6e0*/  SHFL.BFLY P2, R30, R29, R28, R27 ;  /* 0x0c00001c1d1e7389 */ /* 0x000064000004001b */
[----:B01----:R-:W-:Y:S01]  /*a6f0*/  ENDCOLLECTIVE ;  /* 0x000000000000791b */ /* 0x003fe20003800000 */
.L_x_1621:
[----:B------:R-:W-:Y:S01]  /*a700*/  FADD.FTZ R33, R36, R33 ;  /* 0x0000002124217221 */ /* 0x000fe20000010000 */
[----:B------:R-:W-:Y:S02]  /*a710*/  MOV R29, R23 ;  /* 0x00000017001d7202 */ /* 0x000fe40000000f00 */
[----:B------:R-:W-:-:S07]  /*a720*/  MOV R37, R30 ;  /* 0x0000001e00257202 */ /* 0x000fce0000000f00 */
[----:B------:R-:W-:Y:S05]  /*a730*/  WARPSYNC.COLLECTIVE R26, `(.L_x_1622) ;  /* 0x000000001a087348 */ /* 0x000fea0003c00000 */
[----:B------:R0:W1:Y:S02]  /*a740*/  SHFL.BFLY P2, R30, R29, R28, R27 ;  /* 0x0c00001c1d1e7389 */ /* 0x000064000004001b */
[----:B01----:R-:W-:Y:S01]  /*a750*/  ENDCOLLECTIVE ;  /* 0x000000000000791b */ /* 0x003fe20003800000 */
.L_x_1622:
[----:B------:R-:W-:Y:S01]  /*a760*/  FADD.FTZ R25, R37, R24 ;  /* 0x0000001825197221 */ /* 0x000fe20000010000 */
[----:B------:R-:W-:Y:S01]  /*a770*/  @!P0 SHF.L.U32 R24, R10, 0x1, RZ ;  /* 0x000000010a188819 */ /* 0x000fe200000006ff */
[----:B------:R-:W-:-:S03]  /*a780*/  HFMA2.MMA R28, -RZ, RZ, 0, 2.384185791015625e-07 ;  /* 0x00000004ff1c7435 */ /* 0x000fc600000001ff */
[----:B------:R-:W-:Y:S02]  /*a790*/  MOV R29, R25 ;  /* 0x00000019001d7202 */ /* 0x000fe40000000f00 */
[----:B------:R-:W-:-:S07]  /*a7a0*/  MOV R38, R30 ;  /* 0x0000001e00267202 */ /* 0x000fce0000000f00 */
[----:B------:R-:W-:Y:S05]  /*a7b0*/  WARPSYNC.COLLECTIVE R26, `(.L_x_1623) ;  /* 0x000000001a087348 */ /* 0x000fea0003c00000 */
[----:B------:R0:W1:Y:S02]  /*a7c0*/  SHFL.BFLY P2, R30, R29, R28, R27 ;  /* 0x0c00001c1d1e7389 */ /* 0x000064000004001b */
[----:B01----:R-:W-:Y:S01]  /*a7d0*/  ENDCOLLECTIVE ;  /* 0x000000000000791b */ /* 0x003fe20003800000 */
.L_x_1623:
        /* <DEDUP_REMOVED lines=8> */
.L_x_1624:
[----:B------:R-:W-:Y:S01]  /*a860*/  FADD.FTZ R38, R25, R38 ;  /* 0x0000002619267221 */ /* 0x000fe20000010000 */
[----:B------:R-:W-:-:S04]  /*a870*/  HFMA2.MMA R28, -RZ, RZ, 0, 1.1920928955078125e-07 ;  /* 0x00000002ff1c7435 */ /* 0x000fc800000001ff */
[----:B------:R-:W-:Y:S02]  /*a880*/  MOV R29, R38 ;  /* 0x00000026001d7202 */ /* 0x000fe40000000f00 */
[----:B------:R-:W-:Y:S02]  /*a890*/  MOV R37, R30 ;  /* 0x0000001e00257202 */ /* 0x000fe40000000f00 */
[----:B------:R-:W-:-:S03]  /*a8a0*/  @!P0 LEA R30, R10, UR4, 0x7 ;  /* 0x000000040a1e8c11 */ /* 0x000fc6000f8e38ff */
[----:B------:R-:W-:Y:S01]  /*a8b0*/  FADD.FTZ R37, R32, R37 ;  /* 0x0000002520257221 */ /* 0x000fe20000010000 */
[----:B------:R-:W-:-:S07]  /*a8c0*/  @!P0 LEA R39, R23, R30, 0x2 ;  /* 0x0000001e17278211 */ /* 0x000fce00078e10ff */
[----:B------:R-:W-:Y:S05]  /*a8d0*/  WARPSYNC.COLLECTIVE R26, `(.L_x_1625) ;  /* 0x000000001a087348 */ /* 0x000fea0003c00000 */
[----:B------:R0:W1:Y:S02]  /*a8e0*/  SHFL.BFLY P2, R30, R29, R28, R27 ;  /* 0x0c00001c1d1e7389 */ /* 0x000064000004001b */
[----:B01----:R-:W-:Y:S01]  /*a8f0*/  ENDCOLLECTIVE ;  /* 0x000000000000791b */ /* 0x003fe20003800000 */
.L_x_1625:
[----:B------:R0:W1:Y:S04]  /*a900*/  @!P0 LDS R22, [R39] ;  /* 0x0000000027168984 */ /* 0x0000680000000800 */
[----:B------:R0:W2:Y:S01]  /*a910*/  @!P0 LDS R20, [R39+0x500] ;  /* 0x0005000027148984 */ /* 0x0000a20000000800 */
[----:B------:R-:W-:Y:S02]  /*a920*/  MOV R29, R37 ;  /* 0x00000025001d7202 */ /* 0x000fe40000000f00 */
[----:B------:R-:W-:-:S07]  /*a930*/  MOV R23, R30 ;  /* 0x0000001e00177202 */ /* 0x000fce0000000f00 */
[----:B012---:R-:W-:Y:S05]  /*a940*/  WARPSYNC.COLLECTIVE R26, `(.L_x_1626) ;  /* 0x000000001a087348 */ /* 0x007fea0003c00000 */
[----:B------:R3:W4:Y:S02]  /*a950*/  SHFL.BFLY P2, R30, R29, R28, R27 ;  /* 0x0c00001c1d1e7389 */ /* 0x000724000004001b */
[----:B01234-:R-:W-:Y:S01]  /*a960*/  ENDCOLLECTIVE ;  /* 0x000000000000791b */ /* 0x01ffe20003800000 */
.L_x_1626:
        /* <DEDUP_REMOVED lines=9> */
.L_x_1627:
[----:B------:R-:W-:Y:S01]  /*aa00*/  ISETP.NE.AND P0, PT, R10, RZ, PT ;  /* 0x000000ff0a00720c */ /* 0x000fe20003f05270 */
[----:B------:R-:W-:-:S05]  /*aa10*/  FADD.FTZ R37, R37, R24 ;  /* 0x0000001825257221 */ /* 0x000fca0000010000 */
[----:B------:R-:W-:-:S07]  /*aa20*/  MOV R29, R37 ;  /* 0x00000025001d7202 */ /* 0x000fce0000000f00 */
[----:B------:R-:W0:Y:S01]  /*aa30*/  @!P0 LDC.64 R24, c[0x0][0x218] ;  /* 0x00008600ff188b82 */ /* 0x000e220000000a00 */
[----:B------:R-:W-:Y:S02]  /*aa40*/  @!P0 F2FP.BF16.F32.PACK_AB R44, RZ, R44 ;  /* 0x0000002cff2c823e */ /* 0x000fe400000010ff */
[----:B------:R-:W-:-:S07]  /*aa50*/  MOV R39, R30 ;  /* 0x0000001e00277202 */ /* 0x000fce0000000f00 */
[----:B0-----:R-:W-:Y:S05]  /*aa60*/  WARPSYNC.COLLECTIVE R26, `(.L_x_1628) ;  /* 0x000000001a087348 */ /* 0x001fea0003c00000 */
[----:B------:R1:W2:Y:S02]  /*aa70*/  SHFL.BFLY P2, R30, R29, R28, R27 ;  /* 0x0c00001c1d1e7389 */ /* 0x0002a4000004001b */
[----:B012---:R-:W-:Y:S01]  /*aa80*/  ENDCOLLECTIVE ;  /* 0x000000000000791b */ /* 0x007fe20003800000 */
.L_x_1628:
[----:B------:R-:W-:Y:S01]  /*aa90*/  FADD.FTZ R38, R38, R39 ;  /* 0x0000002726267221 */ /* 0x000fe20000010000 */
[----:B------:R-:W-:Y:S01]  /*aaa0*/  HFMA2.MMA R28, -RZ, RZ, 0, 4.76837158203125e-07 ;  /* 0x00000008ff1c7435 */ /* 0x000fe200000001ff */
[----:B------:R-:W-:Y:S02]  /*aab0*/  MOV R29, R21 ;  /* 0x00000015001d7202 */ /* 0x000fe40000000f00 */
[----:B------:R-:W-:-:S08]  /*aac0*/  MOV R40, R30 ;  /* 0x0000001e00287202 */ /* 0x000fd00000000f00 */
[----:B------:R-:W-:Y:S05]  /*aad0*/  WARPSYNC.COLLECTIVE R26, `(.L_x_1629) ;  /* 0x000000001a087348 */ /* 0x000fea0003c00000 */
[----:B------:R0:W1:Y:S02]  /*aae0*/  SHFL.BFLY P2, R30, R29, R28, R27 ;  /* 0x0c00001c1d1e7389 */ /* 0x000064000004001b */
[----:B01----:R-:W-:Y:S01]  /*aaf0*/  ENDCOLLECTIVE ;  /* 0x000000000000791b */ /* 0x003fe20003800000 */
.L_x_1629:
[----:B------:R-:W-:Y:S01]  /*ab00*/  FADD.FTZ R37, R37, R40 ;  /* 0x0000002825257221 */ /* 0x000fe20000010000 */
[----:B------:R-:W-:Y:S02]  /*ab10*/  MOV R29, R18 ;  /* 0x00000012001d7202 */ /* 0x000fe40000000f00 */
[----:B------:R-:W-:-:S07]  /*ab20*/  MOV R42, R30 ;  /* 0x0000001e002a7202 */ /* 0x000fce0000000f00 */
[----:B------:R-:W-:Y:S05]  /*ab30*/  WARPSYNC.COLLECTIVE R26, `(.L_x_1630) ;  /* 0x000000001a087348 */ /* 0x000fea0003c00000 */
[----:B------:R0:W1:Y:S02]  /*ab40*/  SHFL.BFLY P2, R30, R29, R28, R27 ;  /* 0x0c00001c1d1e7389 */ /* 0x000064000004001b */
[----:B01----:R-:W-:Y:S01]  /*ab50*/  ENDCOLLECTIVE ;  /* 0x000000000000791b */ /* 0x003fe20003800000 */
.L_x_1630:
[----:B------:R-:W-:Y:S01]  /*ab60*/  FADD.FTZ R42, R42, R21 ;  /* 0x000000152a2a7221 */ /* 0x000fe20000010000 */
[----:B------:R-:W-:-:S04]  /*ab70*/  HFMA2.MMA R28, -RZ, RZ, 0, 2.384185791015625e-07 ;  /* 0x00000004ff1c7435 */ /* 0x000fc800000001ff */
[----:B------:R-:W-:Y:S02]  /*ab80*/  MOV R29, R42 ;  /* 0x0000002a001d7202 */ /* 0x000fe40000000f00 */
[----:B------:R-:W-:-:S07]  /*ab90*/  MOV R23, R30 ;  /* 0x0000001e00177202 */ /* 0x000fce0000000f00 */
[----:B------:R-:W-:Y:S05]  /*aba0*/  WARPSYNC.COLLECTIVE R26, `(.L_x_1631) ;  /* 0x000000001a087348 */ /* 0x000fea0003c00000 */
[----:B------:R0:W1:Y:S02]  /*abb0*/  SHFL.BFLY P2, R30, R29, R28, R27 ;  /* 0x0c00001c1d1e7389 */ /* 0x000064000004001b */
[----:B01----:R-:W-:Y:S01]  /*abc0*/  ENDCOLLECTIVE ;  /* 0x000000000000791b */ /* 0x003fe20003800000 */
.L_x_1631:
        /* <DEDUP_REMOVED lines=8> */
.L_x_1632:
[----:B------:R-:W-:Y:S01]  /*ac50*/  FADD.FTZ R42, R42, R41 ;  /* 0x000000292a2a7221 */ /* 0x000fe20000010000 */
[----:B------:R-:W-:Y:S02]  /*ac60*/  IADD3 R41, R15, R6, RZ ;  /* 0x000000060f297210 */ /* 0x000fe40007ffe0ff */
[----:B------:R-:W0:Y:S03]  /*ac70*/  @!P0 LDC.64 R14, c[0x0][0x220] ;  /* 0x00008800ff0e8b82 */ /* 0x000e260000000a00 */
[----:B------:R-:W-:-:S04]  /*ac80*/  @!P0 IMAD.WIDE R24, R41, 0x2, R24 ;  /* 0x0000000229188825 */ /* 0x000fc800078e0218 */
[C---:B------:R-:W-:Y:S01]  /*ac90*/  @!P0 IMAD.WIDE R22, R41.reuse, 0x2, R22 ;  /* 0x0000000229168825 */ /* 0x040fe200078e0216 */
[----:B------:R-:W-:Y:S01]  /*aca0*/  HFMA2.MMA R28, -RZ, RZ, 0, 1.1920928955078125e-07 ;  /* 0x00000002ff1c7435 */ /* 0x000fe200000001ff */
[----:B------:R-:W-:Y:S02]  /*acb0*/  MOV R29, R42 ;  /* 0x0000002a001d7202 */ /* 0x000fe40000000f00 */
[----:B------:R-:W-:Y:S01]  /*acc0*/  @!P0 IMAD.WIDE R18, R41, 0x2, R18 ;  /* 0x0000000229128825 */ /* 0x000fe200078e0212 */
[----:B------:R-:W-:-:S07]  /*acd0*/  MOV R20, R30 ;  /* 0x0000001e00147202 */ /* 0x000fce0000000f00 */
[----:B0-----:R-:W-:Y:S05]  /*ace0*/  WARPSYNC.COLLECTIVE R26, `(.L_x_1633) ;  /* 0x000000001a087348 */ /* 0x001fea0003c00000 */
[----:B------:R1:W2:Y:S02]  /*acf0*/  SHFL.BFLY P2, R30, R29, R28, R27 ;  /* 0x0c00001c1d1e7389 */ /* 0x0002a4000004001b */
[----:B012---:R-:W-:Y:S01]  /*ad00*/  ENDCOLLECTIVE ;  /* 0x000000000000791b */ /* 0x007fe20003800000 */
.L_x_1633:
[----:B------:R-:W-:Y:S01]  /*ad10*/  FADD.FTZ R31, R31, R20 ;  /* 0x000000141f1f7221 */ /* 0x000fe20000010000 */
[C---:B------:R-:W-:Y:S01]  /*ad20*/  @!P0 IMAD.WIDE R14, R41.reuse, 0x2, R14 ;  /* 0x00000002290e8825 */ /* 0x040fe200078e020e */
[----:B------:R-:W0:Y:S03]  /*ad30*/  @!P0 LDC.64 R20, c[0x0][0x218] ;  /* 0x00008600ff148b82 */ /* 0x000e260000000a00 */
        /* <DEDUP_REMOVED lines=10> */
.L_x_1634:
        /* <DEDUP_REMOVED lines=14> */
.L_x_1635:
        /* <DEDUP_REMOVED lines=11> */
.L_x_1636:
[----:B------:R-:W-:Y:S01]  /*af70*/  FADD.FTZ R35, R42, R35 ;  /* 0x000000232a237221 */ /* 0x000fe20000010000 */
[----:B------:R-:W-:Y:S06]  /*af80*/  BRA `(.L_x_1637) ;  /* 0xffffffe000d47947 */ /* 0x000fec000383ffff */
.L_x_1638:
        /* <DEDUP_REMOVED lines=15> */
.L_x_3776:


//--------------------- .text._ZN13group_norm_v218gn_bwd_cuda_kernelI13__nv_bfloat16Li320ELi2ELi16ELi80ELi256ELb1ELb1ELi32ELi320ELi320ELi4ELb1ELi36ELb0ELb0ELNS_15WgradSyncMethodE3ENS_16CompileConditionILi900EEEEEvPT_S6_S6_PKS5_S8_S8_S8_PKfflPfPj --------------------------
	.section	.text._ZN13group_norm_v218gn_bwd_cuda_kernelI13__nv_bfloat16Li320ELi2ELi16ELi80ELi256ELb1ELb1ELi32ELi320ELi320ELi4ELb1ELi36ELb0ELb0ELNS_15WgradSyncMethodE3ENS_16CompileConditionILi900EEEEEvPT_S6_S6_PKS5_S8_S8_S8_PKfflPfPj,"ax",@progbits
	.align	128
        .global         _ZN13group_norm_v218gn_bwd_cuda_kernelI13__nv_bfloat16Li320ELi2ELi16ELi80ELi256ELb1ELb1ELi32ELi320ELi320ELi4ELb1ELi36ELb0ELb0ELNS_15WgradSyncMethodE3ENS_16CompileConditionILi900EEEEEvPT_S6_S6_PKS5_S8_S8_S8_PKfflPfPj
        .type           _ZN13group_norm_v218gn_bwd_cuda_kernelI13__nv_bfloat16Li320ELi2ELi16ELi80ELi256ELb1ELb1ELi32ELi320ELi320ELi4ELb1ELi36ELb0ELb0ELNS_15WgradSyncMethodE3ENS_16CompileConditionILi900EEEEEvPT_S6_S6_PKS5_S8_S8_S8_PKfflPfPj,@function
        .size           _ZN13group_norm_v218gn_bwd_cuda_kernelI13__nv_bfloat16Li320ELi2ELi16ELi80ELi256ELb1ELb1ELi32ELi320ELi320ELi4ELb1ELi36ELb0ELb0ELNS_15WgradSyncMethodE3ENS_16CompileConditionILi900EEEEEvPT_S6_S6_PKS5_S8_S8_S8_PKfflPfPj,(.L_x_3777 - _ZN13group_norm_v218gn_bwd_cuda_kernelI13__nv_bfloat16Li320ELi2ELi16ELi80ELi256ELb1ELb1ELi32ELi320ELi320ELi4ELb1ELi36ELb0ELb0ELNS_15WgradSyncMethodE3ENS_16CompileConditionILi900EEEEEvPT_S6_S6_PKS5_S8_S8_S8_PKfflPfPj)
        .other          _ZN13group_norm_v218gn_bwd_cuda_kernelI13__nv_bfloat16Li320ELi2ELi16ELi80ELi256ELb1ELb1ELi32ELi320ELi320ELi4ELb1ELi36ELb0ELb0ELNS_15WgradSyncMethodE3ENS_16CompileConditionILi900EEEEEvPT_S6_S6_PKS5_S8_S8_S8_PKfflPfPj,@"STO_CUDA_ENTRY STV_DEFAULT"
_ZN13group_norm_v218gn_bwd_cuda_kernelI13__nv_bfloat16Li320ELi2ELi16ELi80ELi256ELb1ELb1ELi32ELi320ELi320ELi4ELb1ELi36ELb0ELb0ELNS_15WgradSyncMethodE3ENS_16CompileConditionILi900EEEEEvPT_S6_S6_PKS5_S8_S8_S8_PKfflPfPj:
.text._ZN13group_norm_v218gn_bwd_cuda_kernelI13__nv_bfloat16Li320ELi2ELi16ELi80ELi256ELb1ELb1ELi32ELi320ELi320ELi4ELb1ELi36ELb0ELb0ELNS_15WgradSyncMethodE3ENS_16CompileConditionILi900EEEEEvPT_S6_S6_PKS5_S8_S8_S8_PKfflPfPj:
        /* <DEDUP_REMOVED lines=32> */
.L_x_1641:
[----:B------:R-:W2:Y:S04]  /*0200*/  LD.E.STRONG.GPU R0, desc[UR12][R2.64] ;  /* 0x0000000c02007980 */ /* 0x000ea8000c10f900 */
[----:B--2---:R-:W-:Y:S01]  /*0210*/  CCTL.IVALL ;  /* 0x00000000ff00798f */ /* 0x004fe20002000000 */
[----:B------:R-:W-:Y:S05]  /*0220*/  YIELD ;  /* 0x0000000000007946 */ /* 0x000fea0003800000 */
[----:B-----5:R-:W-:-:S04]  /*0230*/  LOP3.LUT R0, R0, R5, RZ, 0x3c, !PT ;  /* 0x0000000500007212 */ /* 0x020fc800078e3cff */
[----:B------:R-:W-:-:S13]  /*0240*/  ISETP.GT.AND P0, PT, R0, -0x1, PT ;  /* 0xffffffff0000780c */ /* 0x000fda0003f04270 */
[----:B------:R-:W-:Y:S05]  /*0250*/  @P0 BRA `(.L_x_1641) ;  /* 0xfffffffc00e80947 */ /* 0x000fea000383ffff */
.L_x_1640:
[----:B------:R-:W-:Y:S05]  /*0260*/  WARPSYNC.ALL ;  /* 0x0000000000007948 */ /* 0x000fea0003800000 */
[----:B------:R-:W-:Y:S06]  /*0270*/  BAR.SYNC.DEFER_BLOCKING 0x0 ;  /* 0x0000000000007b1d */ /* 0x000fec0000010000 */
[----:B------:R-:W-:Y:S05]  /*0280*/  BRA `(.L_x_1642) ;  /* 0x0000006400c87947 */ /* 0x000fea0003800000 */
.L_x_1639:
        /* <DEDUP_REMOVED lines=37> */
.L_x_1654:
        /* <DEDUP_REMOVED lines=9> */
[----:B------:R-:W-:Y:S01]  /*0570*/  MOV R7, UR10 ;  /* 0x0000000a00077c02 */ /* 0x000fe20008000f00 */
[----:B------:R-:W-:-:S02]  /*0580*/  ULOP3.LUT UR9, UR9, 0xe0, URZ, 0xc0, !UPT ;  /* 0x000000e009097892 */ /* 0x000fc4000f8ec03f */
[----:B------:R-:W-:Y:S01]  /*0590*/  UIMAD UR18, UR15, 0x50000, URZ ;  /* 0x000500000f1278a4 */ /* 0x000fe2000f8e023f */
[----:B------:R-:W-:Y:S01]  /*05a0*/  ULDC.64 UR20, c[0x0][0x248] ;  /* 0x0000920000147ab9 */ /* 0x000fe20000000a00 */
[----:B0-----:R-:W-:-:S05]  /*05b0*/  IMAD.WIDE.U32 R2, R0, -0x33333333, RZ ;  /* 0xcccccccd00027825 */ /* 0x001fca00078e00ff */
[----:B------:R-:W-:-:S04]  /*05c0*/  SHF.R.U32.HI R9, RZ, 0x6, R3 ;  /* 0x00000006ff097819 */ /* 0x000fc80000011603 */
[C---:B------:R-:W-:Y:S01]  /*05d0*/  IADD3 R11, R9.reuse, UR9, RZ ;  /* 0x00000009090b7c10 */ /* 0x040fe2000fffe0ff */
[----:B------:R-:W-:Y:S01]  /*05e0*/  IMAD R8, R9, -0x50, R0 ;  /* 0xffffffb009087824 */ /* 0x000fe200078e0200 */
[----:B------:R-:W-:Y:S01]  /*05f0*/  MOV R0, UR15 ;  /* 0x0000000f00007c02 */ /* 0x000fe20008000f00 */
[----:B------:R-:W-:Y:S02]  /*0600*/  ULDC UR9, c[0x0][0x250] ;  /* 0x0000940000097ab9 */ /* 0x000fe40000000800 */
[----:B------:R-:W-:Y:S01]  /*0610*/  IMAD R11, R11, 0x500, RZ ;  /* 0x000005000b0b7824 */ /* 0x000fe200078e02ff */
[----:B------:R-:W-:-:S04]  /*0620*/  LEA R36, R8, UR14, 0x2 ;  /* 0x0000000e08247c11 */ /* 0x000fc8000f8e10ff */
[----:B------:R-:W-:Y:S01]  /*0630*/  SHF.R.S32.HI R37, RZ, 0x1f, R36 ;  /* 0x0000001fff257819 */ /* 0x000fe20000011424 */
[----:B------:R-:W-:-:S04]  /*0640*/  IMAD.WIDE.U32 R2, R36, -0x33333333, RZ ;  /* 0xcccccccd24027825 */ /* 0x000fc800078e00ff */
[----:B------:R-:W-:Y:S01]  /*0650*/  IMAD.WIDE.U32 R86, R7, 0x50000, R36 ;  /* 0x0005000007567825 */ /* 0x000fe200078e0024 */
[----:B------:R-:W-:Y:S02]  /*0660*/  SHF.R.U32.HI R4, RZ, 0x6, R3 ;  /* 0x00000006ff047819 */ /* 0x000fe40000011603 */
[----:B------:R-:W0:Y:S02]  /*0670*/  LDC.64 R2, c[0x0][0x240] ;  /* 0x00009000ff027b82 */ /* 0x000e240000000a00 */
[----:B------:R-:W-:Y:S01]  /*0680*/  IADD3 R16, R87, UR18, RZ ;  /* 0x0000001257107c10 */ /* 0x000fe2000fffe0ff */
[----:B------:R2:W-:Y:S01]  /*0690*/  STL [R1+0x38], R4 ;  /* 0x0000380401007387 */ /* 0x0005e20000100800 */
[----:B------:R-:W-:Y:S01]  /*06a0*/  ULDC.64 UR18, c[0x0][0x230] ;  /* 0x00008c0000127ab9 */ /* 0x000fe20000000a00 */
[----:B--2---:R-:W-:-:S04]  /*06b0*/  LEA R4, P0, R7, R4, 0x4 ;  /* 0x0000000407047211 */ /* 0x004fc800078020ff */
[----:B------:R-:W-:Y:S02]  /*06c0*/  LEA.HI.X R7, R7, RZ, R0, 0x4, P0 ;  /* 0x000000ff07077211 */ /* 0x000fe400000f2400 */
[C---:B------:R-:W-:Y:S02]  /*06d0*/  LEA R30, P0, R4.reuse, UR20, 0x3 ;  /* 0x00000014041e7c11 */ /* 0x040fe4000f8018ff */
[----:B------:R-:W-:Y:S02]  /*06e0*/  IADD3 R0, P1, R11, R86, RZ ;  /* 0x000000560b007210 */ /* 0x000fe40007f3e0ff */
[----:B------:R-:W-:Y:S01]  /*06f0*/  LEA.HI.X R31, R4, UR21, R7, 0x3, P0 ;  /* 0x00000015041f7c11 */ /* 0x000fe200080f1c07 */
[----:B-1----:R-:W-:Y:S01]  /*0700*/  IMAD.WIDE R32, R36, 0x2, R32 ;  /* 0x0000000224207825 */ /* 0x002fe200078e0220 */
[----:B------:R-:W-:Y:S01]  /*0710*/  IADD3.X R5, RZ, R16, RZ, P1, !PT ;  /* 0x00000010ff057210 */ /* 0x000fe20000ffe4ff */
[----:B------:R-:W-:Y:S01]  /*0720*/  ULDC.64 UR20, c[0x0][0x228] ;  /* 0x00008a0000147ab9 */ /* 0x000fe20000000a00 */
[----:B------:R-:W-:-:S02]  /*0730*/  SHF.L.U32 R13, R0, 0x1, RZ ;  /* 0x00000001000d7819 */ /* 0x000fc400000006ff */
[----:B------:R-:W2:Y:S01]  /*0740*/  LDG.E.64.CONSTANT R30, desc[UR12][R30.64] ;  /* 0x0000000c1e1e7981 */ /* 0x000ea2000c1e9b00 */
[----:B------:R-:W-:Y:S02]  /*0750*/  SHF.L.U64.HI R12, R0, 0x1, R5 ;  /* 0x00000001000c7819 */ /* 0x000fe40000010205 */
[----:B------:R-:W-:Y:S01]  /*0760*/  IADD3 R5, R11, 0x1400, RZ ;  /* 0x000014000b057810 */ /* 0x000fe20007ffe0ff */
[----:B0-----:R-:W-:Y:S01]  /*0770*/  IMAD.WIDE R36, R36, 0x2, R2 ;  /* 0x0000000224247825 */ /* 0x001fe200078e0202 */
[----:B------:R-:W-:Y:S01]  /*0780*/  IADD3 R34, P0, R13, UR18, RZ ;  /* 0x000000120d227c10 */ /* 0x000fe2000ff1e0ff */
[----:B------:R-:W3:Y:S01]  /*0790*/  LDG.E.64.CONSTANT R32, desc[UR12][R32.64] ;  /* 0x0000000c20207981 */ /* 0x000ee2000c1e9b00 */
[----:B------:R-:W-:Y:S02]  /*07a0*/  IADD3 R5, P1, R5, R86, RZ ;  /* 0x0000005605057210 */ /* 0x000fe40007f3e0ff */
[----:B------:R-:W-:Y:S01]  /*07b0*/  IADD3.X R35, R12, UR19, RZ, P0, !PT ;  /* 0x000000130c237c10 */ /* 0x000fe200087fe4ff */
[----:B------:R-:W4:Y:S01]  /*07c0*/  LDG.E.64.CONSTANT R36, desc[UR12][R36.64] ;  /* 0x0000000c24247981 */ /* 0x000f22000c1e9b00 */
[----:B------:R-:W-:-:S02]  /*07d0*/  IADD3.X R0, RZ, R16, RZ, P1, !PT ;  /* 0x00000010ff007210 */ /* 0x000fc40000ffe4ff */
[C---:B------:R-:W-:Y:S02]  /*07e0*/  SHF.L.U32 R10, R5.reuse, 0x1, RZ ;  /* 0x00000001050a7819 */ /* 0x040fe400000006ff */
[----:B------:R-:W3:Y:S01]  /*07f0*/  LDG.E.64.CONSTANT R34, desc[UR12][R34.64] ;  /* 0x0000000c22227981 */ /* 0x000ee2000c1e9b00 */
[----:B------:R-:W-:Y:S02]  /*0800*/  SHF.L.U64.HI R6, R5, 0x1, R0 ;  /* 0x0000000105067819 */ /* 0x000fe40000010200 */
[----:B------:R-:W-:-:S04]  /*0810*/  IADD3 R38, P0, R10, UR18, RZ ;  /* 0x000000120a267c10 */ /* 0x000fc8000ff1e0ff */
[----:B------:R-:W-:-:S06]  /*0820*/  IADD3.X R39, R6, UR19, RZ, P0, !PT ;  /* 0x0000001306277c10 */ /* 0x000fcc00087fe4ff */
[----:B------:R-:W4:Y:S01]  /*0830*/  LDG.E.64.CONSTANT R38, desc[UR12][R38.64] ;  /* 0x0000000c26267981 */ /* 0x000f22000c1e9b00 */
[----:B------:R-:W-:-:S04]  /*0840*/  IADD3 R40, P0, R13, UR20, RZ ;  /* 0x000000140d287c10 */ /* 0x000fc8000ff1e0ff */
[----:B------:R-:W-:-:S06]  /*0850*/  IADD3.X R41, R12, UR21, RZ, P0, !PT ;  /* 0x000000150c297c10 */ /* 0x000fcc00087fe4ff */
[----:B------:R-:W4:Y:S01]  /*0860*/  LDG.E.64.CONSTANT R40, desc[UR12][R40.64] ;  /* 0x0000000c28287981 */ /* 0x000f22000c1e9b00 */
[----:B------:R-:W-:-:S04]  /*0870*/  IADD3 R3, R11, 0x2800, RZ ;  /* 0x000028000b037810 */ /* 0x000fc80007ffe0ff */
[----:B------:R-:W-:-:S04]  /*0880*/  IADD3 R3, P0, R3, R86, RZ ;  /* 0x0000005603037210 */ /* 0x000fc80007f1e0ff */
[----:B------:R-:W-:Y:S02]  /*0890*/  IADD3.X R0, RZ, R16, RZ, P0, !PT ;  /* 0x00000010ff007210 */ /* 0x000fe400007fe4ff */
[C---:B------:R-:W-:Y:S02]  /*08a0*/  SHF.L.U32 R5, R3.reuse, 0x1, RZ ;  /* 0x0000000103057819 */ /* 0x040fe400000006ff */
[----:B------:R-:W-:Y:S02]  /*08b0*/  SHF.L.U64.HI R2, R3, 0x1, R0 ;  /* 0x0000000103027819 */ /* 0x000fe40000010200 */
[----:B------:R-:W-:-:S04]  /*08c0*/  IADD3 R42, P0, R5, UR18, RZ ;  /* 0x00000012052a7c10 */ /* 0x000fc8000ff1e0ff */
[----:B------:R-:W-:-:S06]  /*08d0*/  IADD3.X R43, R2, UR19, RZ, P0, !PT ;  /* 0x00000013022b7c10 */ /* 0x000fcc00087fe4ff */
[----:B------:R-:W4:Y:S01]  /*08e0*/  LDG.E.64.CONSTANT R42, desc[UR12][R42.64] ;  /* 0x0000000c2a2a7981 */ /* 0x000f22000c1e9b00 */
[----:B------:R-:W-:-:S04]  /*08f0*/  IADD3 R44, P0, R10, UR20, RZ ;  /* 0x000000140a2c7c10 */ /* 0x000fc8000ff1e0ff */
[----:B------:R-:W-:-:S06]  /*0900*/  IADD3.X R45, R6, UR21, RZ, P0, !PT ;  /* 0x00000015062d7c10 */ /* 0x000fcc00087fe4ff */
[----:B------:R-:W4:Y:S01]  /*0910*/  LDG.E.64.CONSTANT R44, desc[UR12][R44.64] ;  /* 0x0000000c2c2c7981 */ /* 0x000f22000c1e9b00 */
[----:B------:R-:W-:-:S03]  /*0920*/  IADD3 R3, R11, 0x3c00, RZ ;  /* 0x00003c000b037810 */ /* 0x000fc60007ffe0ff */
[----:B------:R-:W-:Y:S01]  /*0930*/  STL [R1+0x34], R12 ;  /* 0x0000340c01007387 */ /* 0x000fe20000100800 */
[----:B------:R-:W-:-:S03]  /*0940*/  IADD3 R3, P0, R3, R86, RZ ;  /* 0x0000005603037210 */ /* 0x000fc60007f1e0ff */
[----:B------:R-:W-:Y:S01]  /*0950*/  STL [R1+0x30], R13 ;  /* 0x0000300d01007387 */ /* 0x000fe20000100800 */
[----:B------:R-:W-:-:S03]  /*0960*/  IADD3.X R0, RZ, R16, RZ, P0, !PT ;  /* 0x00000010ff007210 */ /* 0x000fc600007fe4ff */
[----:B------:R0:W-:Y:S04]  /*0970*/  STL [R1+0x28], R10 ;  /* 0x0000280a01007387 */ /* 0x0001e80000100800 */
[----:B------:R1:W-:Y:S01]  /*0980*/  STL [R1+0x2c], R6 ;  /* 0x00002c0601007387 */ /* 0x0003e20000100800 */
[C---:B0-----:R-:W-:Y:S02]  /*0990*/  SHF.L.U32 R10, R3.reuse, 0x1, RZ ;  /* 0x00000001030a7819 */ /* 0x041fe400000006ff */
[----:B-1----:R-:W-:Y:S02]  /*09a0*/  SHF.L.U64.HI R6, R3, 0x1, R0 ;  /* 0x0000000103067819 */ /* 0x002fe40000010200 */
        /* <DEDUP_REMOVED lines=15> */
[----:B------:R-:W-:Y:S04]  /*0aa0*/  STL [R1+0x20], R5 ;  /* 0x0000200501007387 */ /* 0x000fe80000100800 */
[----:B------:R2:W-:Y:S04]  /*0ab0*/  STL [R1+0x24], R2 ;  /* 0x0000240201007387 */ /* 0x0005e80000100800 */
[----:B------:R-:W4:Y:S04]  /*0ac0*/  LDG.E.64.CONSTANT R52, desc[UR12][R52.64] ;  /* 0x0000000c34347981 */ /* 0x000f28000c1e9b00 */
[----:B------:R-:W4:Y:S01]  /*0ad0*/  LDG.E.64.CONSTANT R50, desc[UR12][R50.64] ;  /* 0x0000000c32327981 */ /* 0x000f22000c1e9b00 */
[----:B------:R-:W-:-:S03]  /*0ae0*/  HFMA2.MMA R19, -RZ, RZ, 0, 2.384185791015625e-06 ;  /* 0x00000028ff137435 */ /* 0x000fc600000001ff */
[----:B------:R0:W-:Y:S04]  /*0af0*/  STL [R1+0x18], R10 ;  /* 0x0000180a01007387 */ /* 0x0001e80000100800 */
[----:B------:R-:W-:Y:S03]  /*0b00*/  STL [R1+0x1c], R6 ;  /* 0x00001c0601007387 */ /* 0x000fe60000100800 */
[----:B------:R-:W-:Y:S01]  /*0b10*/  IMAD R8, R8, R19, UR8 ;  /* 0x0000000808087e24 */ /* 0x000fe2000f8e0213 */
[----:B------:R-:W-:Y:S04]  /*0b20*/  STL [R1+0x10], R26 ;  /* 0x0000101a01007387 */ /* 0x000fe80000100800 */
[----:B------:R-:W-:Y:S01]  /*0b30*/  STL [R1+0x14], R18 ;  /* 0x0000141201007387 */ /* 0x000fe20000100800 */
[----:B------:R-:W-:-:S02]  /*0b40*/  IADD3 R19, R11, 0x7800, RZ ;  /* 0x000078000b137810 */ /* 0x000fc40007ffe0ff */
[----:B------:R-:W-:Y:S02]  /*0b50*/  IADD3 R55, R11, 0x8c00, RZ ;  /* 0x00008c000b377810 */ /* 0x000fe40007ffe0ff */
[----:B------:R-:W-:Y:S01]  /*0b60*/  IADD3 R54, P2, R26, UR20, RZ ;  /* 0x000000141a367c10 */ /* 0x000fe2000ff5e0ff */
[----:B--2---:R-:W-:-:S06]  /*0b70*/  FADD.FTZ R2, R31, UR9 ;  /* 0x000000091f027e21 */ /* 0x004fcc0008010000 */
[----:B------:R-:W1:Y:S01]  /*0b80*/  MUFU.RSQ R2, R2 ;  /* 0x0000000200027308 */ /* 0x000e620000001400 */
[----:B---3--:R-:W-:Y:S02]  /*0b90*/  SHF.L.U32 R5, R34, 0x10, RZ ;  /* 0x0000001022057819 */ /* 0x008fe400000006ff */
[----:B------:R-:W-:-:S03]  /*0ba0*/  SHF.L.U32 R7, R35, 0x10, RZ ;  /* 0x0000001023077819 */ /* 0x000fc600000006ff */
[C---:B------:R-:W-:Y:S02]  /*0bb0*/  FADD.FTZ R5, -R30.reuse, R5 ;  /* 0x000000051e057221 */ /* 0x040fe40000010100 */
[----:B------:R-:W-:Y:S02]  /*0bc0*/  FADD.FTZ R7, -R30, R7 ;  /* 0x000000071e077221 */ /* 0x000fe40000010100 */
[----:B-1----:R-:W-:Y:S01]  /*0bd0*/  FMUL.FTZ R83, R2, R5 ;  /* 0x0000000502537220 */ /* 0x002fe20000410000 */
[----:B----4-:R-:W-:Y:S01]  /*0be0*/  SHF.L.U32 R5, R38, 0x10, RZ ;  /* 0x0000001026057819 */ /* 0x010fe200000006ff */
[----:B------:R-:W-:Y:S01]  /*0bf0*/  FMUL.FTZ R82, R2, R7 ;  /* 0x0000000702527220 */ /* 0x000fe20000410000 */
[----:B------:R-:W-:Y:S02]  /*0c00*/  SHF.L.U32 R7, R39, 0x10, RZ ;  /* 0x0000001027077819 */ /* 0x000fe400000006ff */
[----:B------:R-:W-:Y:S01]  /*0c10*/  PRMT R4, R34, 0x7632, R4 ;  /* 0x0000763222047816 */ /* 0x000fe20000000004 */
[----:B------:R-:W-:-:S02]  /*0c20*/  FADD.FTZ R5, -R30, R5 ;  /* 0x000000051e057221 */ /* 0x000fc40000010100 */
[----:B------:R-:W-:Y:S02]  /*0c30*/  FADD.FTZ R13, -R30, R7 ;  /* 0x000000071e0d7221 */ /* 0x000fe40000010100 */
[----:B------:R-:W-:Y:S01]  /*0c40*/  FMUL.FTZ R81, R2, R5 ;  /* 0x0000000502517220 */ /* 0x000fe20000410000 */
[----:B------:R-:W-:Y:S02]  /*0c50*/  SHF.L.U32 R5, R4, 0x10, RZ ;  /* 0x0000001004057819 */ /* 0x000fe400000006ff */
[----:B------:R-:W-:Y:S01]  /*0c60*/  PRMT R4, R35, 0x7632, R4 ;  /* 0x0000763223047816 */ /* 0x000fe20000000004 */
[----:B------:R-:W-:Y:S01]  /*0c70*/  FMUL.FTZ R80, R2, R13 ;  /* 0x0000000d02507220 */ /* 0x000fe20000410000 */
[----:B------:R-:W-:Y:S02]  /*0c80*/  SHF.L.U32 R3, R33, 0x10, RZ ;  /* 0x0000001021037819 */ /* 0x000fe400000006ff */
[----:B------:R-:W-:Y:S02]  /*0c90*/  SHF.L.U32 R13, R4, 0x10, RZ ;  /* 0x00000010040d7819 */ /* 0x000fe400000006ff */
[----:B------:R-:W-:-:S02]  /*0ca0*/  SHF.L.U32 R27, R37, 0x10, RZ ;  /* 0x00000010251b7819 */ /* 0x000fc400000006ff */
[----:B------:R-:W-:Y:S02]  /*0cb0*/  SHF.L.U32 R0, R32, 0x10, RZ ;  /* 0x0000001020007819 */ /* 0x000fe400000006ff */
[----:B------:R-:W-:Y:S01]  /*0cc0*/  SHF.L.U32 R20, R36, 0x10, RZ ;  /* 0x0000001024147819 */ /* 0x000fe200000006ff */
[----:B------:R-:W-:Y:S01]  /*0cd0*/  FADD.FTZ R13, -R30, R13 ;  /* 0x0000000d1e0d7221 */ /* 0x000fe20000010100 */
[----:B------:R-:W-:Y:S02]  /*0ce0*/  PRMT R68, R33, 0x7632, R68 ;  /* 0x0000763221447816 */ /* 0x000fe40000000044 */
[----:B------:R-:W-:Y:S01]  /*0cf0*/  PRMT R21, R37, 0x7632, R21 ;  /* 0x0000763225157816 */ /* 0x000fe20000000015 */
[----:B------:R-:W-:Y:S01]  /*0d00*/  FFMA.FTZ R59, R82, R3, R27 ;  /* 0x00000003523b7223 */ /* 0x000fe2000001001b */
[----:B------:R-:W-:Y:S01]  /*0d10*/  FFMA.FTZ R61, R83, R0, R20 ;  /* 0x00000000533d7223 */ /* 0x000fe20000010014 */
[----:B------:R-:W-:Y:S01]  /*0d20*/  SHF.L.U32 R68, R68, 0x10, RZ ;  /* 0x0000001044447819 */ /* 0x000fe200000006ff */
[----:B------:R-:W-:Y:S01]  /*0d30*/  FMUL.FTZ R62, R2, R13 ;  /* 0x0000000d023e7220 */ /* 0x000fe20000410000 */
[----:B------:R-:W-:Y:S01]  /*0d40*/  SHF.L.U32 R21, R21, 0x10, RZ ;  /* 0x0000001015157819 */ /* 0x000fe200000006ff */
[----:B------:R-:W-:Y:S01]  /*0d50*/  FADD.FTZ R5, -R30, R5 ;  /* 0x000000051e057221 */ /* 0x000fe20000010100 */
[----:B------:R-:W-:-:S02]  /*0d60*/  PRMT R31, R32, 0x7632, R31 ;  /* 0x00007632201f7816 */ /* 0x000fc4000000001f */
[----:B------:R-:W-:Y:S01]  /*0d70*/  PRMT R69, R36, 0x7632, R69 ;  /* 0x0000763224457816 */ /* 0x000fe20000000045 */
[----:B------:R-:W-:Y:S01]  /*0d80*/  FMUL.FTZ R12, R59, -1.4426950216293334961 ;  /* 0xbfb8aa3b3b0c7820 */ /* 0x000fe20000410000 */
[----:B------:R-:W-:Y:S01]  /*0d90*/  FMUL.FTZ R17, R61, -1.4426950216293334961 ;  /* 0xbfb8aa3b3d117820 */ /* 0x000fe20000410000 */
[----:B------:R-:W-:Y:S01]  /*0da0*/  SHF.L.U32 R31, R31, 0x10, RZ ;  /* 0x000000101f1f7819 */ /* 0x000fe200000006ff */
[----:B------:R-:W-:Y:S01]  /*0db0*/  FFMA.FTZ R13, R62, R68, R21 ;  /* 0x000000443e0d7223 */ /* 0x000fe20000010015 */
[----:B------:R-:W-:Y:S01]  /*0dc0*/  SHF.L.U32 R69, R69, 0x10, RZ ;  /* 0x0000001045457819 */ /* 0x000fe200000006ff */
[----:B------:R-:W-:Y:S01]  /*0dd0*/  FMUL.FTZ R67, R2, R5 ;  /* 0x0000000502437220 */ /* 0x000fe20000410000 */
[----:B------:R-:W-:Y:S01]  /*0de0*/  STL [R1+0x4c], R32 ;  /* 0x00004c2001007387 */ /* 0x000fe20000100800 */
[----:B------:R-:W1:Y:S01]  /*0df0*/  MUFU.EX2 R12, R12 ;  /* 0x0000000c000c7308 */ /* 0x000e620000000800 */
[----:B0-----:R-:W-:Y:S01]  /*0e00*/  FMUL.FTZ R10, R13, -1.4426950216293334961 ;  /* 0xbfb8aa3b0d0a7820 */ /* 0x001fe20000410000 */
[----:B------:R-:W-:Y:S01]  /*0e10*/  FFMA.FTZ R5, R67, R31, R69 ;  /* 0x0000001f43057223 */ /* 0x000fe20000010045 */
[----:B------:R0:W-:Y:S05]  /*0e20*/  STL [R1+0x50], R33 ;  /* 0x0000502101007387 */ /* 0x0001ea0000100800 */
[----:B------:R-:W2:Y:S01]  /*0e30*/  MUFU.EX2 R17, R17 ;  /* 0x0000001100117308 */ /* 0x000ea20000000800 */
[----:B------:R-:W-:Y:S01]  /*0e40*/  FMUL.FTZ R15, R5, -1.4426950216293334961 ;  /* 0xbfb8aa3b050f7820 */ /* 0x000fe20000410000 */
[----:B0-----:R-:W-:-:S02]  /*0e50*/  LEA R33, R9, R8, 0x3 ;  /* 0x0000000809217211 */ /* 0x001fc400078e18ff */
[----:B------:R-:W-:Y:S02]  /*0e60*/  IADD3 R9, R11, 0x6400, RZ ;  /* 0x000064000b097810 */ /* 0x000fe40007ffe0ff */
[----:B------:R-:W-:Y:S02]  /*0e70*/  PRMT R11, R38, 0x7632, R11 ;  /* 0x00007632260b7816 */ /* 0x000fe4000000000b */
[----:B------:R-:W0:Y:S01]  /*0e80*/  MUFU.EX2 R10, R10 ;  /* 0x0000000a000a7308 */ /* 0x000e220000000800 */
[-C--:B------:R-:W-:Y:S02]  /*0e90*/  IADD3 R8, P1, R9, R86.reuse, RZ ;  /* 0x0000005609087210 */ /* 0x080fe40007f3e0ff */
[----:B------:R-:W-:Y:S02]  /*0ea0*/  IADD3 R9, P0, R19, R86, RZ ;  /* 0x0000005613097210 */ /* 0x000fe40007f1e0ff */
[----:B------:R-:W-:Y:S02]  /*0eb0*/  SHF.L.U32 R19, R11, 0x10, RZ ;  /* 0x000000100b137819 */ /* 0x000fe400000006ff */
[----:B------:R-:W-:Y:S01]  /*0ec0*/  PRMT R11, R39, 0x7632, R11 ;  /* 0x00007632270b7816 */ /* 0x000fe2000000000b */
[----:B------:R-:W3:Y:S01]  /*0ed0*/  MUFU.EX2 R15, R15 ;  /* 0x0000000f000f7308 */ /* 0x000ee20000000800 */
[----:B------:R-:W-:-:S02]  /*0ee0*/  IADD3.X R57, RZ, R16, RZ, P1, !PT ;  /* 0x00000010ff397210 */ /* 0x000fc40000ffe4ff */
[----:B------:R-:W-:Y:S02]  /*0ef0*/  IADD3 R86, P1, R55, R86, RZ ;  /* 0x0000005637567210 */ /* 0x000fe40007f3e0ff */
[----:B------:R-:W-:Y:S01]  /*0f00*/  SHF.L.U32 R55, R11, 0x10, RZ ;  /* 0x000000100b377819 */ /* 0x000fe200000006ff */
[----:B------:R4:W-:Y:S01]  /*0f10*/  STL [R1+0x54], R36 ;  /* 0x0000542401007387 */ /* 0x0009e20000100800 */
[----:B-1----:R-:W-:Y:S01]  /*0f20*/  FADD.FTZ R12, R12, 1 ;  /* 0x3f8000000c0c7421 */ /* 0x002fe20000010000 */
[----:B--2---:R-:W-:Y:S01]  /*0f30*/  FADD.FTZ R17, R17, 1 ;  /* 0x3f80000011117421 */ /* 0x004fe20000010000 */
[----:B------:R-:W-:Y:S01]  /*0f40*/  FADD.FTZ R19, -R30, R19 ;  /* 0x000000131e137221 */ /* 0x000fe20000010100 */
[C---:B------:R-:W-:Y:S02]  /*0f50*/  SHF.L.U32 R32, R8.reuse, 0x1, RZ ;  /* 0x0000000108207819 */ /* 0x040fe400000006ff */
[----:B----4-:R-:W-:Y:S01]  /*0f60*/  SHF.L.U64.HI R36, R8, 0x1, R57 ;  /* 0x0000000108247819 */ /* 0x010fe20000010239 */
[----:B------:R-:W-:Y:S01]  /*0f70*/  FADD.FTZ R57, -R30, R55 ;  /* 0x000000371e397221 */ /* 0x000fe20000010100 */
[----:B------:R-:W-:Y:S01]  /*0f80*/  IADD3.X R55, R18, UR21, RZ, P2, !PT ;  /* 0x0000001512377c10 */ /* 0x000fe200097fe4ff */
[----:B------:R-:W-:Y:S01]  /*0f90*/  FMUL.FTZ R11, R2, R19 ;  /* 0x00000013020b7220 */ /* 0x000fe20000410000 */
[----:B------:R-:W-:Y:S01]  /*0fa0*/  IADD3 R56, P3, R32, UR18, RZ ;  /* 0x0000001220387c10 */ /* 0x000fe2000ff7e0ff */
[----:B------:R-:W1:Y:S01]  /*0fb0*/  MUFU.RCP R12, R12 ;  /* 0x0000000c000c7308 */ /* 0x000e620000001000 */
[----:B0-----:R-:W-:Y:S01]  /*0fc0*/  FADD.FTZ R19, R10, 1 ;  /* 0x3f8000000a137421 */ /* 0x001fe20000010000 */
[----:B------:R-:W-:Y:S01]  /*0fd0*/  FFMA.FTZ R6, R3, R80, R27 ;  /* 0x0000005003067223 */ /* 0x000fe2000001001b */
[----:B------:R-:W-:Y:S01]  /*0fe0*/  FMUL.FTZ R18, R2, R57 ;  /* 0x0000003902127220 */ /* 0x000fe20000410000 */
[----:B------:R-:W2:Y:S01]  /*0ff0*/  LDG.E.64.CONSTANT R54, desc[UR12][R54.64] ;  /* 0x0000000c36367981 */ /* 0x000ea2000c1e9b00 */
[----:B------:R-:W-:Y:S01]  /*1000*/  FFMA.FTZ R7, R0, R81, R20 ;  /* 0x0000005100077223 */ /* 0x000fe20000010014 */
[----:B------:R-:W-:-:S02]  /*1010*/  IADD3.X R57, R36, UR19, RZ, P3, !PT ;  /* 0x0000001324397c10 */ /* 0x000fc40009ffe4ff */
[----:B------:R-:W0:Y:S01]  /*1020*/  MUFU.RCP R17, R17 ;  /* 0x0000001100117308 */ /* 0x000e220000001000 */
[----:B------:R-:W-:Y:S01]  /*1030*/  FMUL.FTZ R4, R6, -1.4426950216293334961 ;  /* 0xbfb8aa3b06047820 */ /* 0x000fe20000410000 */
[----:B---3--:R-:W-:Y:S01]  /*1040*/  FADD.FTZ R15, R15, 1 ;  /* 0x3f8000000f0f7421 */ /* 0x008fe20000010000 */
[----:B------:R-:W-:Y:S01]  /*1050*/  FMUL.FTZ R14, R7, -1.4426950216293334961 ;  /* 0xbfb8aa3b070e7820 */ /* 0x000fe20000410000 */
[----:B------:R-:W3:Y:S04]  /*1060*/  LDG.E.64.CONSTANT R56, desc[UR12][R56.64] ;  /* 0x0000000c38387981 */ /* 0x000ee8000c1e9b00 */
[----:B------:R-:W4:Y:S01]  /*1070*/  MUFU.RCP R19, R19 ;  /* 0x0000001300137308 */ /* 0x000f220000001000 */
[----:B------:R-:W-:-:S07]  /*1080*/  FFMA.FTZ R8, R31, R11, R69 ;  /* 0x0000000b1f087223 */ /* 0x000fce0000010045 */
[----:B------:R0:W4:Y:S01]  /*1090*/  MUFU.RCP R58, R15 ;  /* 0x0000000f003a7308 */ /* 0x0001220000001000 */
[----:B-1----:R-:W-:-:S07]  /*10a0*/  FADD.FTZ R60, -R12, 1 ;  /* 0x3f8000000c3c7421 */ /* 0x002fce0000010100 */
[----:B------:R-:W1:Y:S01]  /*10b0*/  MUFU.EX2 R4, R4 ;  /* 0x0000000400047308 */ /* 0x000e620000000800 */
[----:B0-----:R-:W-:Y:S01]  /*10c0*/  FMUL.FTZ R15, R8, -1.4426950216293334961 ;  /* 0xbfb8aa3b080f7820 */ /* 0x001fe20000410000 */
[----:B------:R-:W-:Y:S01]  /*10d0*/  FADD.FTZ R64, -R17, 1 ;  /* 0x3f80000011407421 */ /* 0x000fe20000010100 */
[----:B------:R-:W-:-:S05]  /*10e0*/  FFMA.FTZ R10, R68, R18, R21 ;  /* 0x00000012440a7223 */ /* 0x000fca0000010015 */
[----:B------:R-:W0:Y:S01]  /*10f0*/  MUFU.EX2 R14, R14 ;  /* 0x0000000e000e7308 */ /* 0x000e220000000800 */
[----:B------:R-:W-:Y:S01]  /*1100*/  FFMA.FTZ R59, R59, R60, 1 ;  /* 0x3f8000003b3b7423 */ /* 0x000fe2000001003c */
[----:B------:R-:W-:Y:S01]  /*1110*/  FFMA.FTZ R61, R61, R64, 1 ;  /* 0x3f8000003d3d7423 */ /* 0x000fe20000010040 */
[----:B------:R-:W-:Y:S01]  /*1120*/  FMUL.FTZ R60, R10, -1.4426950216293334961 ;  /* 0xbfb8aa3b0a3c7820 */ /* 0x000fe20000410000 */
[----:B----4-:R-:W-:Y:S01]  /*1130*/  FADD.FTZ R64, -R19, 1 ;  /* 0x3f80000013407421 */ /* 0x010fe20000010100 */
[----:B------:R-:W-:-:S03]  /*1140*/  FADD.FTZ R63, -R58, 1 ;  /* 0x3f8000003a3f7421 */ /* 0x000fc60000010100 */
[----:B------:R-:W4:Y:S01]  /*1150*/  MUFU.EX2 R15, R15 ;  /* 0x0000000f000f7308 */ /* 0x000f220000000800 */
[----:B------:R-:W-:Y:S01]  /*1160*/  FFMA.FTZ R66, R13, R64, 1 ;  /* 0x3f8000000d427423 */ /* 0x000fe20000010040 */
[----:B------:R-:W-:Y:S01]  /*1170*/  FMUL.FTZ R61, R17, R61 ;  /* 0x0000003d113d7220 */ /* 0x000fe20000410000 */
[----:B-1----:R-:W-:Y:S01]  /*1180*/  FADD.FTZ R13, R4, 1 ;  /* 0x3f800000040d7421 */ /* 0x002fe20000010000 */
[C---:B------:R-:W-:Y:S01]  /*1190*/  PRMT R17, R40.reuse, 0x7632, R17 ;  /* 0x0000763228117816 */ /* 0x040fe20000000011 */
[----:B------:R-:W-:Y:S01]  /*11a0*/  FFMA.FTZ R63, R5, R63, 1 ;  /* 0x3f800000053f7423 */ /* 0x000fe2000001003f */
[----:B------:R-:W-:Y:S02]  /*11b0*/  SHF.L.U32 R64, R40, 0x10, RZ ;  /* 0x0000001028407819 */ /* 0x000fe400000006ff */
[----:B------:R-:W1:Y:S01]  /*11c0*/  MUFU.EX2 R60, R60 ;  /* 0x0000003c003c7308 */ /* 0x000e620000000800 */
[----:B0-----:R-:W-:Y:S01]  /*11d0*/  FADD.FTZ R14, R14, 1 ;  /* 0x3f8000000e0e7421 */ /* 0x001fe20000010000 */
[----:B------:R-:W-:Y:S01]  /*11e0*/  FMUL.FTZ R5, R12, R59 ;  /* 0x0000003b0c057220 */ /* 0x000fe20000410000 */
[----:B------:R-:W-:Y:S01]  /*11f0*/  SHF.L.U32 R17, R17, 0x10, RZ ;  /* 0x0000001011117819 */ /* 0x000fe200000006ff */
[----:B------:R-:W-:Y:S01]  /*1200*/  FMUL.FTZ R58, R58, R63 ;  /* 0x0000003f3a3a7220 */ /* 0x000fe20000410000 */
[----:B------:R-:W-:Y:S01]  /*1210*/  FMUL.FTZ R4, R64, R61 ;  /* 0x0000003d40047220 */ /* 0x000fe20000410000 */
[----:B------:R-:W-:-:S02]  /*1220*/  FMUL.FTZ R19, R19, R66 ;  /* 0x0000004213137220 */ /* 0x000fc40000410000 */
[----:B------:R4:W0:Y:S01]  /*1230*/  MUFU.RCP R12, R14 ;  /* 0x0000000e000c7308 */ /* 0x0008220000001000 */
[----:B------:R-:W-:Y:S01]  /*1240*/  PRMT R66, R41, 0x7632, R66 ;  /* 0x0000763229427816 */ /* 0x000fe20000000042 */
[----:B------:R-:W-:Y:S01]  /*1250*/  FMUL.FTZ R58, R17, R58 ;  /* 0x0000003a113a7220 */ /* 0x000fe20000410000 */
[----:B------:R-:W-:Y:S01]  /*1260*/  SHF.L.U32 R64, R41, 0x10, RZ ;  /* 0x0000001029407819 */ /* 0x000fe200000006ff */
[----:B------:R-:W-:-:S04]  /*1270*/  FMUL.FTZ R70, R0, R4 ;  /* 0x0000000400467220 */ /* 0x000fc80000410000 */
[----:B------:R-:W0:Y:S01]  /*1280*/  MUFU.RCP R13, R13 ;  /* 0x0000000d000d7308 */ /* 0x000e220000001000 */
[----:B----4-:R-:W-:Y:S01]  /*1290*/  FADD.FTZ R14, R15, 1 ;  /* 0x3f8000000f0e7421 */ /* 0x010fe20000010000 */
[----:B------:R-:W-:Y:S01]  /*12a0*/  SHF.L.U32 R66, R66, 0x10, RZ ;  /* 0x0000001042427819 */ /* 0x000fe200000006ff */
[----:B------:R-:W-:Y:S01]  /*12b0*/  FFMA.FTZ R70, R83, R70, RZ ;  /* 0x0000004653467223 */ /* 0x000fe200000100ff */
[----:B------:R-:W-:Y:S01]  /*12c0*/  FMUL.FTZ R15, R31, R58 ;  /* 0x0000003a1f0f7220 */ /* 0x000fe20000410000 */
[----:B------:R-:W-:Y:S01]  /*12d0*/  FMUL.FTZ R5, R64, R5 ;  /* 0x0000000540057220 */ /* 0x000fe20000410000 */
[----:B-1----:R-:W-:Y:S01]  /*12e0*/  FADD.FTZ R61, R60, 1 ;  /* 0x3f8000003c3d7421 */ /* 0x002fe20000010000 */
[----:B------:R-:W-:Y:S01]  /*12f0*/  FMUL.FTZ R19, R66, R19 ;  /* 0x0000001342137220 */ /* 0x000fe20000410000 */
[----:B------:R-:W-:Y:S01]  /*1300*/  FFMA.FTZ R17, R67, R15, R70 ;  /* 0x0000000f43117223 */ /* 0x000fe20000010046 */
[----:B------:R-:W-:Y:S01]  /*1310*/  FFMA.FTZ R60, R0, R4, RZ ;  /* 0x00000004003c7223 */ /* 0x000fe200000100ff */
[----:B------:R-:W-:Y:S01]  /*1320*/  FMUL.FTZ R59, R3, R5 ;  /* 0x00000005033b7220 */ /* 0x000fe20000410000 */
[----:B------:R-:W1:Y:S01]  /*1330*/  MUFU.RCP R14, R14 ;  /* 0x0000000e000e7308 */ /* 0x000e620000001000 */
[-C--:B------:R-:W-:Y:S01]  /*1340*/  FFMA.FTZ R67, R67, R58.reuse, R24 ;  /* 0x0000003a43437223 */ /* 0x080fe20000010018 */
[----:B------:R-:W-:Y:S01]  /*1350*/  FFMA.FTZ R60, R31, R58, R60 ;  /* 0x0000003a1f3c7223 */ /* 0x000fe2000001003c */
[----:B------:R-:W-:Y:S01]  /*1360*/  FADD.FTZ R71, R58, R25 ;  /* 0x000000193a477221 */ /* 0x000fe20000010000 */
[----:B------:R-:W-:Y:S01]  /*1370*/  FFMA.FTZ R17, R82, R59, R17 ;  /* 0x0000003b52117223 */ /* 0x000fe20000010011 */
[-C--:B------:R-:W-:Y:S01]  /*1380*/  FMUL.FTZ R24, R68, R19.reuse ;  /* 0x0000001344187220 */ /* 0x080fe20000410000 */
[----:B0-----:R-:W-:Y:S01]  /*1390*/  FADD.FTZ R58, -R12, 1 ;  /* 0x3f8000000c3a7421 */ /* 0x001fe20000010100 */
[----:B------:R-:W-:Y:S01]  /*13a0*/  FADD.FTZ R25, -R13, 1 ;  /* 0x3f8000000d197421 */ /* 0x000fe20000010100 */
[C---:B------:R-:W-:Y:S01]  /*13b0*/  FFMA.FTZ R28, R62.reuse, R19, R28 ;  /* 0x000000133e1c7223 */ /* 0x040fe2000001001c */
[----:B------:R-:W-:Y:S01]  /*13c0*/  FFMA.FTZ R62, R62, R24, R17 ;  /* 0x000000183e3e7223 */ /* 0x000fe20000010011 */
[----:B------:R-:W-:Y:S01]  /*13d0*/  FFMA.FTZ R7, R7, R58, 1 ;  /* 0x3f80000007077423 */ /* 0x000fe2000001003a */
[----:B------:R-:W-:Y:S01]  /*13e0*/  FFMA.FTZ R24, R6, R25, 1 ;  /* 0x3f80000006187423 */ /* 0x000fe20000010019 */
[----:B------:R-:W-:Y:S01]  /*13f0*/  SHF.L.U32 R25, R42, 0x10, RZ ;  /* 0x000000102a197819 */ /* 0x000fe200000006ff */
[----:B------:R-:W0:Y:S01]  /*1400*/  MUFU.RCP R15, R61 ;  /* 0x0000003d000f7308 */ /* 0x000e220000001000 */
[----:B------:R-:W-:Y:S01]  /*1410*/  FMUL.FTZ R6, R12, R7 ;  /* 0x000000070c067220 */ /* 0x000fe20000410000 */
[----:B------:R-:W-:Y:S01]  /*1420*/  FMUL.FTZ R7, R13, R24 ;  /* 0x000000180d077220 */ /* 0x000fe20000410000 */
[----:B------:R-:W-:Y:S01]  /*1430*/  SHF.L.U32 R13, R43, 0x10, RZ ;  /* 0x000000102b0d7819 */ /* 0x000fe200000006ff */
[----:B------:R-:W-:Y:S01]  /*1440*/  FADD.FTZ R25, -R30, R25 ;  /* 0x000000191e197221 */ /* 0x000fe20000010100 */
[----:B-1----:R-:W-:-:S03]  /*1450*/  FADD.FTZ R17, -R14, 1 ;  /* 0x3f8000000e117421 */ /* 0x002fc60000010100 */
[----:B------:R-:W-:Y:S01]  /*1460*/  FMUL.FTZ R79, R2, R25 ;  /* 0x00000019024f7220 */ /* 0x000fe20000410000 */
[----:B------:R-:W-:Y:S01]  /*1470*/  FADD.FTZ R25, -R30, R13 ;  /* 0x0000000d1e197221 */ /* 0x000fe20000010100 */
[----:B------:R-:W-:Y:S01]  /*1480*/  FFMA.FTZ R17, R8, R17, 1 ;  /* 0x3f80000008117423 */ /* 0x000fe20000010011 */
[----:B------:R-:W-:Y:S01]  /*1490*/  PRMT R8, R42, 0x7632, R8 ;  /* 0x000076322a087816 */ /* 0x000fe20000000008 */
[----:B------:R-:W-:Y:S01]  /*14a0*/  FADD.FTZ R93, R19, R29 ;  /* 0x0000001d135d7221 */ /* 0x000fe20000010000 */
[----:B------:R-:W-:Y:S01]  /*14b0*/  FMUL.FTZ R78, R2, R25 ;  /* 0x00000019024e7220 */ /* 0x000fe20000410000 */
[----:B------:R-:W-:Y:S01]  /*14c0*/  PRMT R25, R43, 0x7632, R25 ;  /* 0x000076322b197816 */ /* 0x000fe20000000019 */
[----:B------:R-:W-:Y:S01]  /*14d0*/  FFMA.FTZ R29, R3, R5, R60 ;  /* 0x00000005031d7223 */ /* 0x000fe2000001003c */
[----:B------:R-:W-:Y:S02]  /*14e0*/  SHF.L.U32 R13, R8, 0x10, RZ ;  /* 0x00000010080d7819 */ /* 0x000fe400000006ff */
[----:B------:R-:W-:Y:S01]  /*14f0*/  SHF.L.U32 R25, R25, 0x10, RZ ;  /* 0x0000001019197819 */ /* 0x000fe200000006ff */
[----:B------:R-:W-:Y:S01]  /*1500*/  FFMA.FTZ R29, R68, R19, R29 ;  /* 0x00000013441d7223 */ /* 0x000fe2000001001d */
[----:B0-----:R-:W-:Y:S01]  /*1510*/  FADD.FTZ R19, -R15, 1 ;  /* 0x3f8000000f137421 */ /* 0x001fe20000010100 */
[----:B------:R-:W-:Y:S01]  /*1520*/  FMUL.FTZ R14, R14, R17 ;  /* 0x000000110e0e7220 */ /* 0x000fe20000410000 */
[----:B------:R-:W-:Y:S01]  /*1530*/  PRMT R8, R44, 0x7632, R8 ;  /* 0x000076322c087816 */ /* 0x000fe20000000008 */
[----:B------:R-:W-:Y:S01]  /*1540*/  FADD.FTZ R13, -R30, R13 ;  /* 0x0000000d1e0d7221 */ /* 0x000fe20000010100 */
[----:B------:R-:W-:Y:S01]  /*1550*/  SHF.L.U32 R17, R44, 0x10, RZ ;  /* 0x000000102c117819 */ /* 0x000fe200000006ff */
[----:B------:R-:W-:Y:S01]  /*1560*/  FFMA.FTZ R12, R3, R78, R27 ;  /* 0x0000004e030c7223 */ /* 0x000fe2000001001b */
[----:B------:R-:W-:Y:S01]  /*1570*/  FADD.FTZ R25, -R30, R25 ;  /* 0x000000191e197221 */ /* 0x000fe20000010100 */
[----:B------:R-:W-:Y:S01]  /*1580*/  FFMA.FTZ R10, R10, R19, 1 ;  /* 0x3f8000000a0a7423 */ /* 0x000fe20000010013 */
[----:B------:R-:W-:Y:S01]  /*1590*/  FFMA.FTZ R19, R0, R79, R20 ;  /* 0x0000004f00137223 */ /* 0x000fe20000010014 */
[----:B------:R-:W-:Y:S01]  /*15a0*/  FMUL.FTZ R13, R2, R13 ;  /* 0x0000000d020d7220 */ /* 0x000fe20000410000 */
[----:B------:R-:W-:Y:S01]  /*15b0*/  SHF.L.U32 R8, R8, 0x10, RZ ;  /* 0x0000001008087819 */ /* 0x000fe200000006ff */
[----:B------:R-:W-:Y:S01]  /*15c0*/  FMUL.FTZ R61, R12, -1.4426950216293334961 ;  /* 0xbfb8aa3b0c3d7820 */ /* 0x000fe20000410000 */
[----:B------:R-:W-:Y:S01]  /*15d0*/  SHF.L.U32 R24, R45, 0x10, RZ ;  /* 0x000000102d187819 */ /* 0x000fe200000006ff */
[----:B------:R-:W-:Y:S01]  /*15e0*/  FMUL.FTZ R6, R17, R6 ;  /* 0x0000000611067220 */ /* 0x000fe20000410000 */
[----:B------:R-:W-:Y:S01]  /*15f0*/  FMUL.FTZ R25, R2, R25 ;  /* 0x0000001902197220 */ /* 0x000fe20000410000 */
[----:B------:R-:W-:Y:S01]  /*1600*/  FMUL.FTZ R15, R15, R10 ;  /* 0x0000000a0f0f7220 */ /* 0x000fe20000410000 */
[----:B------:R-:W-:Y:S01]  /*1610*/  IADD3.X R17, RZ, R16, RZ, P0, !PT ;  /* 0x00000010ff117210 */ /* 0x000fe200007fe4ff */
[----:B------:R-:W-:Y:S01]  /*1620*/  FMUL.FTZ R60, R19, -1.4426950216293334961 ;  /* 0xbfb8aa3b133c7820 */ /* 0x000fe20000410000 */
[----:B------:R-:W-:Y:S01]  /*1630*/  FFMA.FTZ R10, R31, R13, R69 ;  /* 0x0000000d1f0a7223 */ /* 0x000fe20000010045 */
[----:B------:R-:W-:Y:S01]  /*1640*/  IADD3 R58, P0, R32, UR20, RZ ;  /* 0x00000014203a7c10 */ /* 0x000fe2000ff1e0ff */
[----:B------:R-:W-:Y:S01]  /*1650*/  FMUL.FTZ R14, R8, R14 ;  /* 0x0000000e080e7220 */ /* 0x000fe20000410000 */
[----:B------:R-:W-:Y:S01]  /*1660*/  FFMA.FTZ R8, R68, R25, R21 ;  /* 0x0000001944087223 */ /* 0x000fe20000010015 */
[----:B------:R-:W0:Y:S01]  /*1670*/  MUFU.EX2 R61, R61 ;  /* 0x0000003d003d7308 */ /* 0x000e220000000800 */
[----:B------:R-:W-:Y:S01]  /*1680*/  FMUL.FTZ R7, R24, R7 ;  /* 0x0000000718077220 */ /* 0x000fe20000410000 */
[----:B------:R-:W-:Y:S01]  /*1690*/  FMUL.FTZ R24, R10, -1.4426950216293334961 ;  /* 0xbfb8aa3b0a187820 */ /* 0x000fe20000410000 */
[----:B------:R-:W-:-:S02]  /*16a0*/  IADD3.X R59, R36, UR21, RZ, P0, !PT ;  /* 0x00000015243b7c10 */ /* 0x000fc400087fe4ff */
[----:B------:R-:W-:Y:S02]  /*16b0*/  PRMT R63, R45, 0x7632, R63 ;  /* 0x000076322d3f7816 */ /* 0x000fe4000000003f */
[----:B------:R-:W-:Y:S01]  /*16c0*/  SHF.L.U64.HI R26, R9, 0x1, R17 ;  /* 0x00000001091a7819 */ /* 0x000fe20000010211 */
[----:B------:R-:W1:Y:S01]  /*16d0*/  MUFU.EX2 R60, R60 ;  /* 0x0000003c003c7308 */ /* 0x000e620000000800 */
[----:B------:R-:W-:Y:S01]  /*16e0*/  FMUL.FTZ R17, R8, -1.4426950216293334961 ;  /* 0xbfb8aa3b08117820 */ /* 0x000fe20000410000 */
[----:B------:R-:W-:Y:S01]  /*16f0*/  STL [R1+0xc], R36 ;  /* 0x00000c2401007387 */ /* 0x000fe20000100800 */
[----:B------:R-:W-:-:S03]  /*1700*/  SHF.L.U32 R63, R63, 0x10, RZ ;  /* 0x000000103f3f7819 */ /* 0x000fc600000006ff */
[----:B------:R4:W-:Y:S02]  /*1710*/  STL [R1+0x8], R32 ;  /* 0x0000082001007387 */ /* 0x0009e40000100800 */
[----:B------:R-:W1:Y:S02]  /*1720*/  MUFU.EX2 R24, R24 ;  /* 0x0000001800187308 */ /* 0x000e640000000800 */
[----:B------:R-:W3:Y:S01]  /*1730*/  LDG.E.64.CONSTANT R58, desc[UR12][R58.64] ;  /* 0x0000000c3a3a7981 */ /* 0x000ee2000c1e9b00 */
[----:B------:R-:W-:Y:S01]  /*1740*/  FMUL.FTZ R15, R63, R15 ;  /* 0x0000000f3f0f7220 */ /* 0x000fe20000410000 */
[----:B----4-:R-:W-:Y:S01]  /*1750*/  SHF.L.U32 R32, R9, 0x1, RZ ;  /* 0x0000000109207819 */ /* 0x010fe200000006ff */
[----:B------:R-:W-:-:S03]  /*1760*/  FMUL.FTZ R9, R0, R6 ;  /* 0x0000000600097220 */ /* 0x000fc60000410000 */
[----:B------:R-:W4:Y:S01]  /*1770*/  MUFU.EX2 R17, R17 ;  /* 0x0000001100117308 */ /* 0x000f220000000800 */
[-C--:B------:R-:W-:Y:S01]  /*1780*/  FMUL.FTZ R63, R31, R14.reuse ;  /* 0x0000000e1f3f7220 */ /* 0x080fe20000410000 */
[----:B------:R-:W-:Y:S01]  /*1790*/  FFMA.FTZ R62, R81, R9, R62 ;  /* 0x00000009513e7223 */ /* 0x000fe2000001003e */
[----:B------:R-:W-:Y:S01]  /*17a0*/  FFMA.FTZ R67, R11, R14, R67 ;  /* 0x0000000e0b437223 */ /* 0x000fe20000010043 */
[----:B0-----:R-:W-:Y:S01]  /*17b0*/  FADD.FTZ R64, R61, 1 ;  /* 0x3f8000003d407421 */ /* 0x001fe20000010000 */
[----:B------:R-:W-:Y:S01]  /*17c0*/  SHF.L.U32 R77, R46, 0x10, RZ ;  /* 0x000000102e4d7819 */ /* 0x000fe200000006ff */
[----:B------:R-:W-:Y:S01]  /*17d0*/  FFMA.FTZ R62, R11, R63, R62 ;  /* 0x0000003f0b3e7223 */ /* 0x000fe2000001003e */
[----:B------:R-:W-:Y:S01]  /*17e0*/  FFMA.FTZ R11, R0, R6, R29 ;  /* 0x00000006000b7223 */ /* 0x000fe2000001001d */
[----:B------:R-:W-:Y:S01]  /*17f0*/  FMUL.FTZ R63, R3, R7 ;  /* 0x00000007033f7220 */ /* 0x000fe20000410000 */
[----:B-1----:R-:W-:Y:S01]  /*1800*/  FADD.FTZ R9, R60, 1 ;  /* 0x3f8000003c097421 */ /* 0x002fe20000010000 */
[----:B------:R-:W-:Y:S01]  /*1810*/  IADD3 R60, P0, R32, UR18, RZ ;  /* 0x00000012203c7c10 */ /* 0x000fe2000ff1e0ff */
[----:B------:R-:W0:Y:S01]  /*1820*/  MUFU.RCP R29, R64 ;  /* 0x00000040001d7308 */ /* 0x000e220000001000 */
[----:B------:R-:W-:Y:S01]  /*1830*/  FADD.FTZ R71, R71, R14 ;  /* 0x0000000e47477221 */ /* 0x000fe20000010000 */
[----:B------:R-:W-:Y:S01]  /*1840*/  FFMA.FTZ R11, R31, R14, R11 ;  /* 0x0000000e1f0b7223 */ /* 0x000fe2000001000b */
[--C-:B------:R-:W-:Y:S01]  /*1850*/  FFMA.FTZ R14, R80, R63, R62.reuse ;  /* 0x0000003f500e7223 */ /* 0x100fe2000001003e */
[----:B------:R-:W-:Y:S01]  /*1860*/  FADD.FTZ R77, -R30, R77 ;  /* 0x0000004d1e4d7221 */ /* 0x000fe20000010100 */
[----:B------:R-:W-:Y:S01]  /*1870*/  PRMT R62, R46, 0x7632, R62 ;  /* 0x000076322e3e7816 */ /* 0x000fe2000000003e */
[----:B------:R-:W-:Y:S01]  /*1880*/  FADD.FTZ R24, R24, 1 ;  /* 0x3f80000018187421 */ /* 0x000fe20000010000 */
[----:B------:R-:W-:Y:S01]  /*1890*/  IADD3.X R61, R26, UR19, RZ, P0, !PT ;  /* 0x000000131a3d7c10 */ /* 0x000fe200087fe4ff */
[----:B------:R-:W-:Y:S01]  /*18a0*/  FFMA.FTZ R11, R3, R7, R11 ;  /* 0x00000007030b7223 */ /* 0x000fe2000001000b */
[----:B------:R-:W1:Y:S01]  /*18b0*/  MUFU.RCP R9, R9 ;  /* 0x0000000900097308 */ /* 0x000e620000001000 */
[----:B------:R-:W-:Y:S01]  /*18c0*/  SHF.L.U32 R76, R47, 0x10, RZ ;  /* 0x000000102f4c7819 */ /* 0x000fe200000006ff */
[----:B----4-:R-:W-:Y:S01]  /*18d0*/  FADD.FTZ R63, R17, 1 ;  /* 0x3f800000113f7421 */ /* 0x010fe20000010000 */
[----:B------:R-:W-:Y:S01]  /*18e0*/  FMUL.FTZ R77, R2, R77 ;  /* 0x0000004d024d7220 */ /* 0x000fe20000410000 */
[----:B------:R-:W-:Y:S01]  /*18f0*/  SHF.L.U32 R17, R62, 0x10, RZ ;  /* 0x000000103e117819 */ /* 0x000fe200000006ff */
[-C--:B------:R-:W-:Y:S01]  /*1900*/  FMUL.FTZ R62, R68, R15.reuse ;  /* 0x0000000f443e7220 */ /* 0x080fe20000410000 */
[-C--:B------:R-:W-:Y:S01]  /*1910*/  FFMA.FTZ R28, R18, R15.reuse, R28 ;  /* 0x0000000f121c7223 */ /* 0x080fe2000001001c */
[----:B------:R-:W-:Y:S01]  /*1920*/  FADD.FTZ R93, R93, R15 ;  /* 0x0000000f5d5d7221 */ /* 0x000fe20000010000 */
[----:B------:R-:W-:Y:S01]  /*1930*/  FFMA.FTZ R15, R68, R15, R11 ;  /* 0x0000000f440f7223 */ /* 0x000fe2000001000b */
[----:B------:R-:W4:Y:S01]  /*1940*/  MUFU.RCP R24, R24 ;  /* 0x0000001800187308 */ /* 0x000f220000001000 */
[----:B------:R-:W-:Y:S01]  /*1950*/  FFMA.FTZ R11, R0, R77, R20 ;  /* 0x0000004d000b7223 */ /* 0x000fe20000010014 */
[----:B------:R-:W3:Y:S01]  /*1960*/  LDG.E.64.CONSTANT R60, desc[UR12][R60.64] ;  /* 0x0000000c3c3c7981 */ /* 0x000ee2000c1e9b00 */
[----:B------:R-:W-:Y:S01]  /*1970*/  FADD.FTZ R76, -R30, R76 ;  /* 0x0000004c1e4c7221 */ /* 0x000fe20000010100 */
[----:B------:R-:W-:Y:S01]  /*1980*/  FFMA.FTZ R18, R18, R62, R14 ;  /* 0x0000003e12127223 */ /* 0x000fe2000001000e */
[----:B------:R-:W-:-:S03]  /*1990*/  FMUL.FTZ R62, R11, -1.4426950216293334961 ;  /* 0xbfb8aa3b0b3e7820 */ /* 0x000fc60000410000 */
[----:B------:R-:W4:Y:S01]  /*19a0*/  MUFU.RCP R63, R63 ;  /* 0x0000003f003f7308 */ /* 0x000f220000001000 */
[----:B------:R-:W-:Y:S01]  /*19b0*/  FMUL.FTZ R76, R2, R76 ;  /* 0x0000004c024c7220 */ /* 0x000fe20000410000 */
[----:B0-----:R-:W-:Y:S01]  /*19c0*/  FADD.FTZ R64, -R29, 1 ;  /* 0x3f8000001d407421 */ /* 0x001fe20000010100 */
[----:B------:R-:W-:Y:S02]  /*19d0*/  FADD.FTZ R17, -R30, R17 ;  /* 0x000000111e117221 */ /* 0x000fe40000010100 */
[----:B------:R-:W-:Y:S01]  /*19e0*/  FFMA.FTZ R14, R3, R76, R27 ;  /* 0x0000004c030e7223 */ /* 0x000fe2000001001b */
[----:B------:R-:W-:Y:S02]  /*19f0*/  FFMA.FTZ R64, R12, R64, 1 ;  /* 0x3f8000000c407423 */ /* 0x000fe40000010040 */
[----:B------:R-:W0:Y:S01]  /*1a00*/  MUFU.EX2 R62, R62 ;  /* 0x0000003e003e7308 */ /* 0x000e220000000800 */
[----:B-1----:R-:W-:Y:S01]  /*1a10*/  FADD.FTZ R65, -R9, 1 ;  /* 0x3f80000009417421 */ /* 0x002fe20000010100 */
[----:B------:R-:W-:Y:S01]  /*1a20*/  FMUL.FTZ R12, R14, -1.4426950216293334961 ;  /* 0xbfb8aa3b0e0c7820 */ /* 0x000fe20000410000 */
[----:B------:R-:W-:Y:S01]  /*1a30*/  FMUL.FTZ R17, R2, R17 ;  /* 0x0000001102117220 */ /* 0x000fe20000410000 */
[----:B----4-:R-:W-:Y:S01]  /*1a40*/  FADD.FTZ R70, -R24, 1 ;  /* 0x3f80000018467421 */ /* 0x010fe20000010100 */
[----:B------:R-:W-:-:S02]  /*1a50*/  FFMA.FTZ R19, R19, R65, 1 ;  /* 0x3f80000013137423 */ /* 0x000fc40000010041 */
[----:B------:R-:W-:Y:S01]  /*1a60*/  FFMA.FTZ R65, R31, R17, R69 ;  /* 0x000000111f417223 */ /* 0x000fe20000010045 */
[----:B------:R-:W1:Y:S01]  /*1a70*/  MUFU.EX2 R12, R12 ;  /* 0x0000000c000c7308 */ /* 0x000e620000000800 */
[----:B------:R-:W-:Y:S01]  /*1a80*/  FADD.FTZ R66, -R63, 1 ;  /* 0x3f8000003f427421 */ /* 0x000fe20000010100 */
[----:B------:R-:W-:Y:S01]  /*1a90*/  FFMA.FTZ R70, R10, R70, 1 ;  /* 0x3f8000000a467423 */ /* 0x000fe20000010046 */
[----:B------:R-:W-:Y:S02]  /*1aa0*/  FMUL.FTZ R10, R65, -1.4426950216293334961 ;  /* 0xbfb8aa3b410a7820 */ /* 0x000fe40000410000 */
[----:B------:R-:W-:Y:S01]  /*1ab0*/  FFMA.FTZ R66, R8, R66, 1 ;  /* 0x3f80000008427423 */ /* 0x000fe20000010042 */
[----:B------:R-:W-:Y:S01]  /*1ac0*/  SHF.L.U32 R8, R48, 0x10, RZ ;  /* 0x0000001030087819 */ /* 0x000fe200000006ff */
[----:B------:R-:W-:Y:S01]  /*1ad0*/  FMUL.FTZ R70, R24, R70 ;  /* 0x0000004618467220 */ /* 0x000fe20000410000 */
[----:B------:R-:W-:Y:S01]  /*1ae0*/  FMUL.FTZ R19, R9, R19 ;  /* 0x0000001309137220 */ /* 0x000fe20000410000 */
[----:B------:R0:W4:Y:S01]  /*1af0*/  MUFU.EX2 R24, R10 ;  /* 0x0000000a00187308 */ /* 0x0001220000000800 */
[----:B------:R-:W-:Y:S01]  /*1b00*/  FMUL.FTZ R9, R29, R64 ;  /* 0x000000401d097220 */ /* 0x000fe20000410000 */
[----:B------:R-:W-:Y:S01]  /*1b10*/  SHF.L.U32 R64, R49, 0x10, RZ ;  /* 0x0000001031407819 */ /* 0x000fe200000006ff */
[----:B------:R-:W-:Y:S01]  /*1b20*/  FMUL.FTZ R8, R8, R19 ;  /* 0x0000001308087220 */ /* 0x000fe20000410000 */
[----:B------:R-:W-:Y:S01]  /*1b30*/  PRMT R19, R48, 0x7632, R19 ;  /* 0x0000763230137816 */ /* 0x000fe20000000013 */
[----:B0-----:R-:W-:Y:S01]  /*1b40*/  FADD.FTZ R10, R62, 1 ;  /* 0x3f8000003e0a7421 */ /* 0x001fe20000010000 */
[----:B------:R-:W-:-:S04]  /*1b50*/  PRMT R62, R47, 0x7632, R62 ;  /* 0x000076322f3e7816 */ /* 0x000fc8000000003e */
[----:B------:R-:W-:Y:S01]  /*1b60*/  SHF.L.U32 R62, R62, 0x10, RZ ;  /* 0x000000103e3e7819 */ /* 0x000fe200000006ff */
[----:B------:R-:W-:Y:S01]  /*1b70*/  FMUL.FTZ R9, R64, R9 ;  /* 0x0000000940097220 */ /* 0x000fe20000410000 */
[----:B------:R-:W-:Y:S01]  /*1b80*/  SHF.L.U32 R19, R19, 0x10, RZ ;  /* 0x0000001013137819 */ /* 0x000fe200000006ff */
[----:B-1----:R-:W-:Y:S02]  /*1b90*/  FADD.FTZ R12, R12, 1 ;  /* 0x3f8000000c0c7421 */ /* 0x002fe40000010000 */
[----:B------:R-:W-:Y:S01]  /*1ba0*/  FADD.FTZ R64, -R30, R62 ;  /* 0x0000003e1e407221 */ /* 0x000fe20000010100 */
[----:B------:R-:W-:Y:S01]  /*1bb0*/  FMUL.FTZ R62, R0, R8 ;  /* 0x00000008003e7220 */ /* 0x000fe20000410000 */
[----:B------:R-:W-:Y:S01]  /*1bc0*/  FMUL.FTZ R19, R19, R70 ;  /* 0x0000004613137220 */ /* 0x000fe20000410000 */
[----:B------:R0:W-:Y:S02]  /*1bd0*/  MUFU.RCP R72, R12 ;  /* 0x0000000c00487308 */ /* 0x0001e40000001000 */
[----:B------:R-:W-:Y:S01]  /*1be0*/  FFMA.FTZ R18, R79, R62, R18 ;  /* 0x0000003e4f127223 */ /* 0x000fe20000010012 */
[-C--:B------:R-:W-:Y:S01]  /*1bf0*/  FMUL.FTZ R62, R31, R19.reuse ;  /* 0x000000131f3e7220 */ /* 0x080fe20000410000 */
[----:B0-----:R-:W-:Y:S01]  /*1c00*/  FMUL.FTZ R12, R2, R64 ;  /* 0x00000040020c7220 */ /* 0x001fe20000410000 */
[----:B------:R-:W-:-:S03]  /*1c10*/  FFMA.FTZ R67, R13, R19, R67 ;  /* 0x000000130d437223 */ /* 0x000fc60000010043 */
[----:B------:R-:W-:Y:S01]  /*1c20*/  FFMA.FTZ R64, R68, R12, R21 ;  /* 0x0000000c44407223 */ /* 0x000fe20000010015 */
[----:B------:R-:W-:-:S03]  /*1c30*/  FFMA.FTZ R18, R13, R62, R18 ;  /* 0x0000003e0d127223 */ /* 0x000fc60000010012 */
[----:B------:R-:W-:-:S06]  /*1c40*/  FMUL.FTZ R13, R64, -1.4426950216293334961 ;  /* 0xbfb8aa3b400d7820 */ /* 0x000fcc0000410000 */
[----:B------:R-:W0:Y:S01]  /*1c50*/  MUFU.EX2 R13, R13 ;  /* 0x0000000d000d7308 */ /* 0x000e220000000800 */
[----:B------:R-:W-:Y:S01]  /*1c60*/  FMUL.FTZ R29, R63, R66 ;  /* 0x000000423f1d7220 */ /* 0x000fe20000410000 */
[----:B------:R-:W-:Y:S01]  /*1c70*/  PRMT R63, R49, 0x7632, R63 ;  /* 0x00007632313f7816 */ /* 0x000fe2000000003f */
[----:B----4-:R-:W-:Y:S01]  /*1c80*/  FADD.FTZ R24, R24, 1 ;  /* 0x3f80000018187421 */ /* 0x010fe20000010000 */
[----:B------:R-:W-:Y:S02]  /*1c90*/  IADD3 R62, P0, R32, UR20, RZ ;  /* 0x00000014203e7c10 */ /* 0x000fe4000ff1e0ff */
[----:B------:R-:W-:Y:S02]  /*1ca0*/  SHF.L.U32 R63, R63, 0x10, RZ ;  /* 0x000000103f3f7819 */ /* 0x000fe400000006ff */
[----:B------:R1:W-:Y:S01]  /*1cb0*/  MUFU.RCP R70, R24 ;  /* 0x0000001800467308 */ /* 0x0003e20000001000 */
[----:B0-----:R-:W-:Y:S02]  /*1cc0*/  FADD.FTZ R13, R13, 1 ;  /* 0x3f8000000d0d7421 */ /* 0x001fe40000010000 */
[----:B------:R-:W-:-:S05]  /*1cd0*/  FMUL.FTZ R29, R63, R29 ;  /* 0x0000001d3f1d7220 */ /* 0x000fca0000410000 */
[----:B------:R-:W0:Y:S01]  /*1ce0*/  MUFU.RCP R85, R13 ;  /* 0x0000000d00557308 */ /* 0x000e220000001000 */
[----:B------:R-:W-:Y:S01]  /*1cf0*/  IADD3.X R63, R26, UR21, RZ, P0, !PT ;  /* 0x000000151a3f7c10 */ /* 0x000fe200087fe4ff */
[----:B-1----:R-:W-:Y:S01]  /*1d00*/  FFMA.FTZ R24, R0, R8, R15 ;  /* 0x0000000800187223 */ /* 0x002fe2000001000f */
[----:B------:R-:W-:-:S04]  /*1d10*/  FMUL.FTZ R15, R3, R9 ;  /* 0x00000009030f7220 */ /* 0x000fc80000410000 */
[----:B------:R-:W4:Y:S01]  /*1d20*/  LDG.E.64.CONSTANT R62, desc[UR12][R62.64] ;  /* 0x0000000c3e3e7981 */ /* 0x000f22000c1e9b00 */
[----:B------:R-:W1:Y:S01]  /*1d30*/  MUFU.RCP R10, R10 ;  /* 0x0000000a000a7308 */ /* 0x000e620000001000 */
[----:B------:R-:W-:Y:S01]  /*1d40*/  FADD.FTZ R71, R71, R19 ;  /* 0x0000001347477221 */ /* 0x000fe20000010000 */
[----:B------:R-:W-:Y:S01]  /*1d50*/  FFMA.FTZ R24, R31, R19, R24 ;  /* 0x000000131f187223 */ /* 0x000fe20000010018 */
[----:B------:R-:W-:Y:S01]  /*1d60*/  FFMA.FTZ R18, R78, R15, R18 ;  /* 0x0000000f4e127223 */ /* 0x000fe20000010012 */
[-C--:B------:R-:W-:Y:S01]  /*1d70*/  FMUL.FTZ R19, R68, R29.reuse ;  /* 0x0000001d44137220 */ /* 0x080fe20000410000 */
[----:B------:R-:W-:Y:S01]  /*1d80*/  FFMA.FTZ R28, R25, R29, R28 ;  /* 0x0000001d191c7223 */ /* 0x000fe2000001001c */
[----:B0-----:R-:W-:Y:S02]  /*1d90*/  FADD.FTZ R73, -R85, 1 ;  /* 0x3f80000055497421 */ /* 0x001fe40000010100 */
[----:B------:R-:W-:Y:S01]  /*1da0*/  FFMA.FTZ R25, R25, R19, R18 ;  /* 0x0000001319197223 */ /* 0x000fe20000010012 */
[----:B------:R-:W-:Y:S01]  /*1db0*/  FADD.FTZ R19, -R70, 1 ;  /* 0x3f80000046137421 */ /* 0x000fe20000010100 */
[----:B------:R-:W-:-:S03]  /*1dc0*/  FFMA.FTZ R64, R64, R73, 1 ;  /* 0x3f80000040407423 */ /* 0x000fc60000010049 */
[----:B------:R-:W-:Y:S01]  /*1dd0*/  FFMA.FTZ R65, R65, R19, 1 ;  /* 0x3f80000041417423 */ /* 0x000fe20000010013 */
[----:B------:R-:W-:Y:S01]  /*1de0*/  FMUL.FTZ R85, R85, R64 ;  /* 0x0000004055557220 */ /* 0x000fe20000410000 */
[----:B------:R-:W-:Y:S02]  /*1df0*/  PRMT R64, R52, 0x7632, R64 ;  /* 0x0000763234407816 */ /* 0x000fe40000000040 */
[----:B------:R-:W-:Y:S01]  /*1e00*/  IADD3.X R87, RZ, R16, RZ, P1, !PT ;  /* 0x00000010ff577210 */ /* 0x000fe20000ffe4ff */
[----:B------:R-:W-:Y:S01]  /*1e10*/  FMUL.FTZ R70, R70, R65 ;  /* 0x0000004146467220 */ /* 0x000fe20000410000 */
[----:B------:R-:W-:Y:S01]  /*1e20*/  PRMT R65, R53, 0x7632, R65 ;  /* 0x0000763235417816 */ /* 0x000fe20000000041 */
[----:B------:R-:W-:Y:S01]  /*1e30*/  FFMA.FTZ R24, R3, R9, R24 ;  /* 0x0000000903187223 */ /* 0x000fe20000010018 */
[----:B------:R-:W-:Y:S01]  /*1e40*/  SHF.L.U32 R64, R64, 0x10, RZ ;  /* 0x0000001040407819 */ /* 0x000fe200000006ff */
[----:B-1----:R-:W-:Y:S01]  /*1e50*/  FADD.FTZ R15, -R10, 1 ;  /* 0x3f8000000a0f7421 */ /* 0x002fe20000010100 */
[----:B------:R-:W-:-:S02]  /*1e60*/  SHF.L.U64.HI R87, R86, 0x1, R87 ;  /* 0x0000000156577819 */ /* 0x000fc40000010257 */
[----:B------:R-:W-:Y:S01]  /*1e70*/  SHF.L.U32 R86, R86, 0x1, RZ ;  /* 0x0000000156567819 */ /* 0x000fe200000006ff */
[----:B------:R-:W-:Y:S01]  /*1e80*/  FADD.FTZ R93, R93, R29 ;  /* 0x0000001d5d5d7221 */ /* 0x000fe20000010000 */
[----:B------:R-:W-:Y:S01]  /*1e90*/  PRMT R19, R50, 0x7632, R19 ;  /* 0x0000763232137816 */ /* 0x000fe20000000013 */
[----:B------:R-:W-:Y:S01]  /*1ea0*/  FFMA.FTZ R29, R68, R29, R24 ;  /* 0x0000001d441d7223 */ /* 0x000fe20000010018 */
[----:B------:R-:W-:Y:S01]  /*1eb0*/  SHF.L.U32 R65, R65, 0x10, RZ ;  /* 0x0000001041417819 */ /* 0x000fe200000006ff */
[----:B------:R-:W-:Y:S01]  /*1ec0*/  FMUL.FTZ R70, R64, R70 ;  /* 0x0000004640467220 */ /* 0x000fe20000410000 */
[----:B------:R-:W-:Y:S01]  /*1ed0*/  FADD.FTZ R18, -R72, 1 ;  /* 0x3f80000048127421 */ /* 0x000fe20000010100 */
[----:B------:R-:W-:Y:S01]  /*1ee0*/  FFMA.FTZ R24, R11, R15, 1 ;  /* 0x3f8000000b187423 */ /* 0x000fe2000001000f */
[----:B------:R-:W-:Y:S02]  /*1ef0*/  IADD3 R64, P0, R86, UR18, RZ ;  /* 0x0000001256407c10 */ /* 0x000fe4000ff1e0ff */
[----:B------:R-:W-:-:S02]  /*1f00*/  SHF.L.U32 R15, R50, 0x10, RZ ;  /* 0x00000010320f7819 */ /* 0x000fc400000006ff */
[----:B------:R-:W-:Y:S01]  /*1f10*/  SHF.L.U32 R19, R19, 0x10, RZ ;  /* 0x0000001013137819 */ /* 0x000fe200000006ff */
[----:B------:R-:W-:Y:S01]  /*1f20*/  FMUL.FTZ R85, R65, R85 ;  /* 0x0000005541557220 */ /* 0x000fe20000410000 */
[----:B------:R-:W-:Y:S01]  /*1f30*/  FFMA.FTZ R11, R14, R18, 1 ;  /* 0x3f8000000e0b7423 */ /* 0x000fe20000010012 */
[----:B------:R-:W-:Y:S01]  /*1f40*/  IADD3.X R65, R87, UR19, RZ, P0, !PT ;  /* 0x0000001357417c10 */ /* 0x000fe200087fe4ff */
[C---:B------:R-:W-:Y:S01]  /*1f50*/  FADD.FTZ R15, -R30.reuse, R15 ;  /* 0x0000000f1e0f7221 */ /* 0x040fe20000010100 */
[C---:B------:R-:W-:Y:S01]  /*1f60*/  PRMT R14, R51.reuse, 0x7632, R14 ;  /* 0x00007632330e7816 */ /* 0x040fe2000000000e */
[----:B------:R-:W-:Y:S01]  /*1f70*/  FADD.FTZ R19, -R30, R19 ;  /* 0x000000131e137221 */ /* 0x000fe20000010100 */
[----:B------:R-:W-:Y:S01]  /*1f80*/  SHF.L.U32 R74, R51, 0x10, RZ ;  /* 0x00000010334a7819 */ /* 0x000fe200000006ff */
[----:B------:R-:W-:Y:S01]  /*1f90*/  FMUL.FTZ R75, R2, R15 ;  /* 0x0000000f024b7220 */ /* 0x000fe20000410000 */
[----:B------:R-:W-:Y:S01]  /*1fa0*/  SHF.L.U32 R14, R14, 0x10, RZ ;  /* 0x000000100e0e7819 */ /* 0x000fe200000006ff */
[----:B------:R-:W-:Y:S01]  /*1fb0*/  FMUL.FTZ R19, R2, R19 ;  /* 0x0000001302137220 */ /* 0x000fe20000410000 */
[----:B------:R-:W4:Y:S01]  /*1fc0*/  LDG.E.64.CONSTANT R64, desc[UR12][R64.64] ;  /* 0x0000000c40407981 */ /* 0x000f22000c1e9b00 */
[----:B------:R-:W-:Y:S01]  /*1fd0*/  FADD.FTZ R74, -R30, R74 ;  /* 0x0000004a1e4a7221 */ /* 0x000fe20000010100 */
[----:B------:R-:W-:Y:S01]  /*1fe0*/  FFMA.FTZ R15, R0, R75, R20 ;  /* 0x0000004b000f7223 */ /* 0x000fe20000010014 */
[----:B------:R-:W-:Y:S01]  /*1ff0*/  FADD.FTZ R14, -R30, R14 ;  /* 0x0000000e1e0e7221 */ /* 0x000fe20000010100 */
[----:B------:R-:W-:Y:S01]  /*2000*/  FFMA.FTZ R18, R31, R19, R69 ;  /* 0x000000131f127223 */ /* 0x000fe20000010045 */
[----:B------:R-:W-:Y:S01]  /*2010*/  FMUL.FTZ R10, R10, R24 ;  /* 0x000000180a0a7220 */ /* 0x000fe20000410000 */
[C---:B------:R-:W-:Y:S01]  /*2020*/  FMUL.FTZ R74, R2.reuse, R74 ;  /* 0x0000004a024a7220 */ /* 0x040fe20000410000 */
[----:B------:R-:W-:Y:S01]  /*2030*/  FMUL.FTZ R24, R15, -1.4426950216293334961 ;  /* 0xbfb8aa3b0f187820 */ /* 0x000fe20000410000 */
[----:B------:R-:W-:Y:S01]  /*2040*/  FMUL.FTZ R14, R2, R14 ;  /* 0x0000000e020e7220 */ /* 0x000fe20000410000 */
[----:B------:R-:W-:Y:S01]  /*2050*/  FMUL.FTZ R73, R18, -1.4426950216293334961 ;  /* 0xbfb8aa3b12497820 */ /* 0x000fe20000410000 */
[----:B------:R-:W-:-:S02]  /*2060*/  FFMA.FTZ R13, R3, R74, R27 ;  /* 0x0000004a030d7223 */ /* 0x000fc4000001001b */
[----:B------:R-:W-:Y:S01]  /*2070*/  FFMA.FTZ R16, R68, R14, R21 ;  /* 0x0000000e44107223 */ /* 0x000fe20000010015 */
[----:B------:R-:W0:Y:S01]  /*2080*/  MUFU.EX2 R24, R24 ;  /* 0x0000001800187308 */ /* 0x000e220000000800 */
[----:B------:R-:W-:Y:S01]  /*2090*/  FMUL.FTZ R11, R72, R11 ;  /* 0x0000000b480b7220 */ /* 0x000fe20000410000 */
[----:B------:R-:W-:Y:S01]  /*20a0*/  FMUL.FTZ R66, R13, -1.4426950216293334961 ;  /* 0xbfb8aa3b0d427820 */ /* 0x000fe20000410000 */
[----:B------:R-:W-:-:S05]  /*20b0*/  FMUL.FTZ R72, R16, -1.4426950216293334961 ;  /* 0xbfb8aa3b10487820 */ /* 0x000fca0000410000 */
[----:B------:R-:W1:Y:S01]  /*20c0*/  MUFU.EX2 R73, R73 ;  /* 0x0000004900497308 */ /* 0x000e620000000800 */
[----:B------:R-:W-:-:S07]  /*20d0*/  SHF.L.U32 R84, R52, 0x10, RZ ;  /* 0x0000001034547819 */ /* 0x000fce00000006ff */
[----:B------:R-:W2:Y:S01]  /*20e0*/  MUFU.EX2 R66, R66 ;  /* 0x0000004200427308 */ /* 0x000ea20000000800 */
[----:B------:R-:W-:-:S07]  /*20f0*/  FMUL.FTZ R10, R84, R10 ;  /* 0x0000000a540a7220 */ /* 0x000fce0000410000 */
[----:B------:R-:W2:Y:S01]  /*2100*/  MUFU.EX2 R72, R72 ;  /* 0x0000004800487308 */ /* 0x000ea20000000800 */
[----:B------:R-:W-:Y:S01]  /*2110*/  SHF.L.U32 R84, R53, 0x10, RZ ;  /* 0x0000001035547819 */ /* 0x000fe200000006ff */
[----:B------:R-:W-:Y:S01]  /*2120*/  FMUL.FTZ R88, R0, R10 ;  /* 0x0000000a00587220 */ /* 0x000fe20000410000 */
[----:B0-----:R-:W-:Y:S01]  /*2130*/  FADD.FTZ R24, R24, 1 ;  /* 0x3f80000018187421 */ /* 0x001fe20000010000 */
[----:B-1----:R-:W-:Y:S02]  /*2140*/  FADD.FTZ R73, R73, 1 ;  /* 0x3f80000049497421 */ /* 0x002fe40000010000 */
[----:B------:R-:W-:Y:S01]  /*2150*/  FFMA.FTZ R88, R77, R88, R25 ;  /* 0x000000584d587223 */ /* 0x000fe20000010019 */
[----:B------:R-:W-:Y:S01]  /*2160*/  FMUL.FTZ R11, R84, R11 ;  /* 0x0000000b540b7220 */ /* 0x000fe20000410000 */
[----:B------:R0:W1:Y:S01]  /*2170*/  MUFU.RCP R25, R73 ;  /* 0x0000004900197308 */ /* 0x0000620000001000 */
[----:B------:R-:W-:Y:S01]  /*2180*/  FMUL.FTZ R84, R31, R70 ;  /* 0x000000461f547220 */ /* 0x000fe20000410000 */
[----:B--2---:R-:W-:-:S06]  /*2190*/  FADD.FTZ R66, R66, 1 ;  /* 0x3f80000042427421 */ /* 0x004fcc0000010000 */
[----:B------:R-:W2:Y:S01]  /*21a0*/  MUFU.RCP R24, R24 ;  /* 0x0000001800187308 */ /* 0x000ea20000001000 */
[----:B0-----:R-:W-:Y:S01]  /*21b0*/  FADD.FTZ R73, R72, 1 ;  /* 0x3f80000048497421 */ /* 0x001fe20000010000 */
[C---:B------:R-:W-:Y:S01]  /*21c0*/  FFMA.FTZ R72, R17.reuse, R84, R88 ;  /* 0x0000005411487223 */ /* 0x040fe20000010058 */
[----:B------:R-:W-:Y:S01]  /*21d0*/  FFMA.FTZ R17, R17, R70, R67 ;  /* 0x0000004611117223 */ /* 0x000fe20000010043 */
[----:B------:R-:W-:Y:S01]  /*21e0*/  FMUL.FTZ R67, R3, R11 ;  /* 0x0000000b03437220 */ /* 0x000fe20000410000 */
[----:B------:R-:W-:-:S03]  /*21f0*/  FFMA.FTZ R84, R0, R10, R29 ;  /* 0x0000000a00547223 */ /* 0x000fc6000001001d */
[----:B------:R0:W2:Y:S01]  /*2200*/  MUFU.RCP R29, R73 ;  /* 0x00000049001d7308 */ /* 0x0000a20000001000 */
[----:B------:R-:W-:Y:S01]  /*2210*/  FFMA.FTZ R67, R76, R67, R72 ;  /* 0x000000434c437223 */ /* 0x000fe20000010048 */
[----:B------:R-:W-:-:S06]  /*2220*/  FMUL.FTZ R72, R68, R85 ;  /* 0x0000005544487220 */ /* 0x000fcc0000410000 */
[----:B------:R-:W3:Y:S01]  /*2230*/  MUFU.RCP R66, R66 ;  /* 0x0000004200427308 */ /* 0x000ee20000001000 */
[C---:B------:R-:W-:Y:S01]  /*2240*/  FFMA.FTZ R28, R12.reuse, R85, R28 ;  /* 0x000000550c1c7223 */ /* 0x040fe2000001001c */
[----:B------:R-:W-:Y:S01]  /*2250*/  FFMA.FTZ R67, R12, R72, R67 ;  /* 0x000000480c437223 */ /* 0x000fe20000010043 */
[----:B-1----:R-:W-:Y:S01]  /*2260*/  FADD.FTZ R12, -R25, 1 ;  /* 0x3f800000190c7421 */ /* 0x002fe20000010100 */
[----:B0-----:R-:W-:Y:S01]  /*2270*/  FFMA.FTZ R73, R31, R70, R84 ;  /* 0x000000461f497223 */ /* 0x001fe20000010054 */
[----:B------:R-:W-:Y:S01]  /*2280*/  FADD.FTZ R71, R71, R70 ;  /* 0x0000004647477221 */ /* 0x000fe20000010000 */
[----:B--2---:R-:W-:Y:S01]  /*2290*/  FADD.FTZ R70, -R24, 1 ;  /* 0x3f80000018467421 */ /* 0x004fe20000010100 */
[----:B------:R-:W-:Y:S01]  /*22a0*/  FFMA.FTZ R12, R18, R12, 1 ;  /* 0x3f800000120c7423 */ /* 0x000fe2000001000c */
[----:B------:R-:W-:Y:S02]  /*22b0*/  FFMA.FTZ R73, R3, R11, R73 ;  /* 0x0000000b03497223 */ /* 0x000fe40000010049 */
[----:B------:R-:W-:Y:S01]  /*22c0*/  FFMA.FTZ R70, R15, R70, 1 ;  /* 0x3f8000000f467423 */ /* 0x000fe20000010046 */
[----:B------:R-:W-:Y:S01]  /*22d0*/  FADD.FTZ R93, R93, R85 ;  /* 0x000000555d5d7221 */ /* 0x000fe20000010000 */
[----:B------:R-:W-:Y:S01]  /*22e0*/  FMUL.FTZ R89, R25, R12 ;  /* 0x0000000c19597220 */ /* 0x000fe20000410000 */
[----:B------:R-:W-:Y:S01]  /*22f0*/  FFMA.FTZ R85, R68, R85, R73 ;  /* 0x0000005544557223 */ /* 0x000fe20000010049 */
[----:B------:R-:W-:Y:S01]  /*2300*/  FADD.FTZ R15, -R29, 1 ;  /* 0x3f8000001d0f7421 */ /* 0x000fe20000010100 */
[----:B------:R-:W-:Y:S01]  /*2310*/  SHF.L.U32 R12, R54, 0x10, RZ ;  /* 0x00000010360c7819 */ /* 0x000fe200000006ff */
[----:B------:R-:W-:Y:S01]  /*2320*/  FMUL.FTZ R70, R24, R70 ;  /* 0x0000004618467220 */ /* 0x000fe20000410000 */
[----:B---3--:R-:W-:Y:S01]  /*2330*/  FADD.FTZ R73, -R66, 1 ;  /* 0x3f80000042497421 */ /* 0x008fe20000010100 */
[----:B------:R-:W-:-:S02]  /*2340*/  FFMA.FTZ R15, R16, R15, 1 ;  /* 0x3f800000100f7423 */ /* 0x000fc4000001000f */
[----:B------:R-:W-:Y:S01]  /*2350*/  FMUL.FTZ R12, R12, R70 ;  /* 0x000000460c0c7220 */ /* 0x000fe20000410000 */
[----:B------:R-:W-:Y:S01]  /*2360*/  FFMA.FTZ R13, R13, R73, 1 ;  /* 0x3f8000000d0d7423 */ /* 0x000fe20000010049 */
[----:B------:R-:W-:Y:S01]  /*2370*/  SHF.L.U32 R16, R56, 0x10, RZ ;  /* 0x0000001038107819 */ /* 0x000fe200000006ff */
[----:B------:R-:W-:Y:S01]  /*2380*/  FMUL.FTZ R15, R29, R15 ;  /* 0x0000000f1d0f7220 */ /* 0x000fe20000410000 */
[----:B------:R-:W-:Y:S01]  /*2390*/  PRMT R24, R54, 0x7632, R24 ;  /* 0x0000763236187816 */ /* 0x000fe20000000018 */
[----:B------:R-:W-:Y:S01]  /*23a0*/  FMUL.FTZ R13, R66, R13 ;  /* 0x0000000d420d7220 */ /* 0x000fe20000410000 */
[----:B------:R-:W-:Y:S01]  /*23b0*/  FMUL.FTZ R29, R0, R12 ;  /* 0x0000000c001d7220 */ /* 0x000fe20000410000 */
[----:B------:R-:W-:Y:S01]  /*23c0*/  IADD3 R66, P0, R86, UR20, RZ ;  /* 0x0000001456427c10 */ /* 0x000fe2000ff1e0ff */
[----:B------:R-:W-:Y:S01]  /*23d0*/  FADD.FTZ R73, -R30, R16 ;  /* 0x000000101e497221 */ /* 0x000fe20000010100 */
[----:B------:R-:W-:Y:S01]  /*23e0*/  SHF.L.U32 R24, R24, 0x10, RZ ;  /* 0x0000001018187819 */ /* 0x000fe200000006ff */
[----:B------:R-:W-:Y:S01]  /*23f0*/  FFMA.FTZ R29, R75, R29, R67 ;  /* 0x0000001d4b1d7223 */ /* 0x000fe20000010043 */
[----:B------:R-:W-:-:S02]  /*2400*/  SHF.L.U32 R72, R57, 0x10, RZ ;  /* 0x0000001039487819 */ /* 0x000fc400000006ff */
[----:B------:R-:W-:Y:S02]  /*2410*/  PRMT R16, R56, 0x7632, R16 ;  /* 0x0000763238107816 */ /* 0x000fe40000000010 */
[----:B------:R-:W-:Y:S02]  /*2420*/  IADD3.X R67, R87, UR21, RZ, P0, !PT ;  /* 0x0000001557437c10 */ /* 0x000fe400087fe4ff */
[----:B------:R-:W-:Y:S01]  /*2430*/  PRMT R18, R55, 0x7632, R18 ;  /* 0x0000763237127816 */ /* 0x000fe20000000012 */
[----:B------:R-:W-:Y:S01]  /*2440*/  FMUL.FTZ R89, R24, R89 ;  /* 0x0000005918597220 */ /* 0x000fe20000410000 */
[----:B------:R-:W-:Y:S01]  /*2450*/  SHF.L.U32 R16, R16, 0x10, RZ ;  /* 0x0000001010107819 */ /* 0x000fe200000006ff */
[----:B------:R-:W-:Y:S01]  /*2460*/  FADD.FTZ R72, -R30, R72 ;  /* 0x000000481e487221 */ /* 0x000fe20000010100 */
[----:B------:R-:W-:Y:S01]  /*2470*/  PRMT R24, R57, 0x7632, R24 ;  /* 0x0000763239187816 */ /* 0x000fe20000000018 */
[----:B------:R-:W2:Y:S01]  /*2480*/  LDG.E.64.CONSTANT R66, desc[UR12][R66.64] ;  /* 0x0000000c42427981 */ /* 0x000ea2000c1e9b00 */
[----:B------:R-:W-:Y:S01]  /*2490*/  SHF.L.U32 R18, R18, 0x10, RZ ;  /* 0x0000001012127819 */ /* 0x000fe200000006ff */
[----:B------:R-:W-:Y:S01]  /*24a0*/  FMUL.FTZ R72, R2, R72 ;  /* 0x0000004802487220 */ /* 0x000fe20000410000 */
[----:B------:R-:W-:Y:S01]  /*24b0*/  FMUL.FTZ R25, R31, R89 ;  /* 0x000000591f197220 */ /* 0x000fe20000410000 */
[----:B------:R-:W-:Y:S01]  /*24c0*/  FADD.FTZ R16, -R30, R16 ;  /* 0x000000101e107221 */ /* 0x000fe20000010100 */
[----:B------:R-:W-:Y:S01]  /*24d0*/  SHF.L.U32 R24, R24, 0x10, RZ ;  /* 0x0000001018187819 */ /* 0x000fe200000006ff */
[----:B------:R-:W-:Y:S01]  /*24e0*/  FMUL.FTZ R18, R18, R15 ;  /* 0x0000000f12127220 */ /* 0x000fe20000410000 */
[----:B------:R-:W-:Y:S01]  /*24f0*/  FFMA.FTZ R15, R3, R72, R27 ;  /* 0x00000048030f7223 */ /* 0x000fe2000001001b */
[C---:B------:R-:W-:Y:S01]  /*2500*/  FFMA.FTZ R29, R19.reuse, R25, R29 ;  /* 0x00000019131d7223 */ /* 0x040fe2000001001d */
[----:B------:R-:W-:Y:S01]  /*2510*/  FMUL.FTZ R16, R2, R16 ;  /* 0x0000001002107220 */ /* 0x000fe20000410000 */
[----:B------:R-:W-:Y:S01]  /*2520*/  FFMA.FTZ R19, R19, R89, R17 ;  /* 0x0000005913137223 */ /* 0x000fe20000010011 */
[----:B------:R-:W-:Y:S01]  /*2530*/  FADD.FTZ R17, -R30, R24 ;  /* 0x000000181e117221 */ /* 0x000fe20000010100 */
[----:B------:R-:W-:Y:S01]  /*2540*/  FMUL.FTZ R90, R15, -1.4426950216293334961 ;  /* 0xbfb8aa3b0f5a7820 */ /* 0x000fe20000410000 */
[----:B------:R-:W-:Y:S01]  /*2550*/  SHF.L.U32 R25, R55, 0x10, RZ ;  /* 0x0000001037197819 */ /* 0x000fe200000006ff */
[----:B------:R-:W-:Y:S01]  /*2560*/  FFMA.FTZ R24, R31, R16, R69 ;  /* 0x000000101f187223 */ /* 0x000fe20000010045 */
[C---:B------:R-:W-:Y:S01]  /*2570*/  FMUL.FTZ R17, R2.reuse, R17 ;  /* 0x0000001102117220 */ /* 0x040fe20000410000 */
[----:B------:R-:W-:-:S02]  /*2580*/  FMUL.FTZ R73, R2, R73 ;  /* 0x0000004902497220 */ /* 0x000fc40000410000 */
[----:B------:R-:W-:Y:S01]  /*2590*/  FMUL.FTZ R88, R24, -1.4426950216293334961 ;  /* 0xbfb8aa3b18587820 */ /* 0x000fe20000410000 */
[----:B------:R-:W-:Y:S01]  /*25a0*/  FMUL.FTZ R13, R25, R13 ;  /* 0x0000000d190d7220 */ /* 0x000fe20000410000 */
[----:B------:R-:W0:Y:S01]  /*25b0*/  MUFU.EX2 R90, R90 ;  /* 0x0000005a005a7308 */ /* 0x000e220000000800 */
[----:B------:R-:W-:Y:S01]  /*25c0*/  FFMA.FTZ R25, R68, R17, R21 ;  /* 0x0000001144197223 */ /* 0x000fe20000010015 */
[----:B------:R-:W-:-:S03]  /*25d0*/  FFMA.FTZ R84, R0, R73, R20 ;  /* 0x0000004900547223 */ /* 0x000fc60000010014 */
[----:B------:R-:W-:-:S03]  /*25e0*/  FMUL.FTZ R70, R25, -1.4426950216293334961 ;  /* 0xbfb8aa3b19467820 */ /* 0x000fc60000410000 */
[----:B------:R-:W1:Y:S01]  /*25f0*/  MUFU.EX2 R88, R88 ;  /* 0x0000005800587308 */ /* 0x000e620000000800 */
[----:B------:R-:W-:-:S07]  /*2600*/  FMUL.FTZ R91, R84, -1.4426950216293334961 ;  /* 0xbfb8aa3b545b7820 */ /* 0x000fce0000410000 */
[----:B------:R-:W3:Y:S01]  /*2610*/  MUFU.EX2 R70, R70 ;  /* 0x0000004600467308 */ /* 0x000ee20000000800 */
[----:B0-----:R-:W-:-:S07]  /*2620*/  FADD.FTZ R90, R90, 1 ;  /* 0x3f8000005a5a7421 */ /* 0x001fce0000010000 */
[----:B------:R-:W0:Y:S01]  /*2630*/  MUFU.EX2 R91, R91 ;  /* 0x0000005b005b7308 */ /* 0x000e220000000800 */
[----:B-1----:R-:W-:-:S07]  /*2640*/  FADD.FTZ R88, R88, 1 ;  /* 0x3f80000058587421 */ /* 0x002fce0000010000 */
[----:B------:R-:W1:Y:S01]  /*2650*/  MUFU.RCP R90, R90 ;  /* 0x0000005a005a7308 */ /* 0x000e620000001000 */
[----:B---3--:R-:W-:-:S07]  /*2660*/  FADD.FTZ R70, R70, 1 ;  /* 0x3f80000046467421 */ /* 0x008fce0000010000 */
[----:B------:R-:W3:Y:S01]  /*2670*/  MUFU.RCP R88, R88 ;  /* 0x0000005800587308 */ /* 0x000ee20000001000 */
[----:B0-----:R-:W-:Y:S01]  /*2680*/  FADD.FTZ R91, R91, 1 ;  /* 0x3f8000005b5b7421 */ /* 0x001fe20000010000 */
[----:B------:R0:W-:Y:S06]  /*2690*/  STL [R1+0x4], R26 ;  /* 0x0000041a01007387 */ /* 0x0001ec0000100800 */
[----:B------:R-:W3:Y:S01]  /*26a0*/  MUFU.RCP R70, R70 ;  /* 0x0000004600467308 */ /* 0x000ee20000001000 */
[----:B0-----:R-:W-:Y:S01]  /*26b0*/  FADD.FTZ R26, R71, R89 ;  /* 0x00000059471a7221 */ /* 0x001fe20000010000 */
[----:B-1----:R-:W-:-:S06]  /*26c0*/  FADD.FTZ R71, -R90, 1 ;  /* 0x3f8000005a477421 */ /* 0x002fcc0000010100 */
[----:B------:R-:W0:Y:S01]  /*26d0*/  MUFU.RCP R91, R91 ;  /* 0x0000005b005b7308 */ /* 0x000e220000001000 */
[----:B------:R-:W-:Y:S01]  /*26e0*/  FMUL.FTZ R92, R3, R13 ;  /* 0x0000000d035c7220 */ /* 0x000fe20000410000 */
[----:B------:R-:W-:Y:S01]  /*26f0*/  FFMA.FTZ R71, R15, R71, 1 ;  /* 0x3f8000000f477423 */ /* 0x000fe20000010047 */
[----:B---3--:R-:W-:Y:S02]  /*2700*/  FADD.FTZ R15, -R88, 1 ;  /* 0x3f800000580f7421 */ /* 0x008fe40000010100 */
[----:B------:R-:W-:Y:S01]  /*2710*/  FFMA.FTZ R29, R74, R92, R29 ;  /* 0x0000005c4a1d7223 */ /* 0x000fe2000001001d */
[----:B------:R-:W-:Y:S01]  /*2720*/  FMUL.FTZ R92, R68, R18 ;  /* 0x00000012445c7220 */ /* 0x000fe20000410000 */
[----:B------:R-:W-:Y:S01]  /*2730*/  FFMA.FTZ R15, R24, R15, 1 ;  /* 0x3f800000180f7423 */ /* 0x000fe2000001000f */
[----:B------:R-:W-:Y:S02]  /*2740*/  FADD.FTZ R24, -R70, 1 ;  /* 0x3f80000046187421 */ /* 0x000fe40000010100 */
[C---:B------:R-:W-:Y:S01]  /*2750*/  FFMA.FTZ R29, R14.reuse, R92, R29 ;  /* 0x0000005c0e1d7223 */ /* 0x040fe2000001001d */
[----:B------:R-:W-:Y:S01]  /*2760*/  FFMA.FTZ R28, R14, R18, R28 ;  /* 0x000000120e1c7223 */ /* 0x000fe2000001001c */
[----:B------:R-:W-:Y:S01]  /*2770*/  FFMA.FTZ R24, R25, R24, 1 ;  /* 0x3f80000019187423 */ /* 0x000fe20000010018 */
[----:B0-----:R-:W-:-:S03]  /*2780*/  FADD.FTZ R14, -R91, 1 ;  /* 0x3f8000005b0e7421 */ /* 0x001fc60000010100 */
[----:B------:R-:W-:Y:S01]  /*2790*/  FMUL.FTZ R25, R70, R24 ;  /* 0x0000001846197220 */ /* 0x000fe20000410000 */
[----:B------:R-:W-:Y:S01]  /*27a0*/  PRMT R24, R58, 0x7632, R24 ;  /* 0x000076323a187816 */ /* 0x000fe20000000018 */
[----:B------:R-:W-:Y:S01]  /*27b0*/  FFMA.FTZ R14, R84, R14, 1 ;  /* 0x3f800000540e7423 */ /* 0x000fe2000001000e */
[----:B------:R-:W-:Y:S01]  /*27c0*/  SHF.L.U32 R70, R58, 0x10, RZ ;  /* 0x000000103a467819 */ /* 0x000fe200000006ff */
[----:B------:R-:W-:Y:S01]  /*27d0*/  FMUL.FTZ R15, R88, R15 ;  /* 0x0000000f580f7220 */ /* 0x000fe20000410000 */
[----:B------:R-:W-:Y:S01]  /*27e0*/  SHF.L.U32 R24, R24, 0x10, RZ ;  /* 0x0000001018187819 */ /* 0x000fe200000006ff */
[----:B------:R-:W-:Y:S01]  /*27f0*/  FMUL.FTZ R14, R91, R14 ;  /* 0x0000000e5b0e7220 */ /* 0x000fe20000410000 */
[C---:B------:R-:W-:Y:S01]  /*2800*/  SHF.L.U32 R84, R59.reuse, 0x10, RZ ;  /* 0x000000103b547819 */ /* 0x040fe200000006ff */
[----:B------:R-:W-:Y:S01]  /*2810*/  FFMA.FTZ R85, R0, R12, R85 ;  /* 0x0000000c00557223 */ /* 0x000fe20000010055 */
[----:B------:R-:W-:Y:S01]  /*2820*/  FMUL.FTZ R71, R90, R71 ;  /* 0x000000475a477220 */ /* 0x000fe20000410000 */
[----:B------:R-:W-:Y:S01]  /*2830*/  FMUL.FTZ R14, R70, R14 ;  /* 0x0000000e460e7220 */ /* 0x000fe20000410000 */
[----:B------:R-:W-:Y:S01]  /*2840*/  FMUL.FTZ R24, R24, R15 ;  /* 0x0000000f18187220 */ /* 0x000fe20000410000 */
[----:B------:R-:W-:Y:S01]  /*2850*/  PRMT R70, R59, 0x7632, R70 ;  /* 0x000076323b467816 */ /* 0x000fe20000000046 */
[----:B------:R-:W-:Y:S01]  /*2860*/  FFMA.FTZ R85, R31, R89, R85 ;  /* 0x000000591f557223 */ /* 0x000fe20000010055 */
[----:B------:R-:W-:Y:S01]  /*2870*/  FMUL.FTZ R15, R84, R71 ;  /* 0x00000047540f7220 */ /* 0x000fe20000410000 */
[----:B------:R-:W-:Y:S01]  /*2880*/  FMUL.FTZ R84, R0, R14 ;  /* 0x0000000e00547220 */ /* 0x000fe20000410000 */
[----:B------:R-:W-:Y:S01]  /*2890*/  SHF.L.U32 R71, R70, 0x10, RZ ;  /* 0x0000001046477819 */ /* 0x000fe200000006ff */
[----:B------:R-:W-:-:S02]  /*28a0*/  FFMA.FTZ R70, R3, R13, R85 ;  /* 0x0000000d03467223 */ /* 0x000fc40000010055 */
[----:B------:R-:W-:Y:S01]  /*28b0*/  FFMA.FTZ R29, R73, R84, R29 ;  /* 0x00000054491d7223 */ /* 0x000fe2000001001d */
[----:B------:R-:W-:Y:S01]  /*28c0*/  FMUL.FTZ R84, R31, R24 ;  /* 0x000000181f547220 */ /* 0x000fe20000410000 */
[----:B------:R-:W-:Y:S01]  /*28d0*/  FADD.FTZ R93, R93, R18 ;  /* 0x000000125d5d7221 */ /* 0x000fe20000010000 */
[----:B------:R-:W-:Y:S01]  /*28e0*/  FFMA.FTZ R70, R68, R18, R70 ;  /* 0x0000001244467223 */ /* 0x000fe20000010046 */
[----:B------:R-:W-:Y:S01]  /*28f0*/  FMUL.FTZ R18, R71, R25 ;  /* 0x0000001947127220 */ /* 0x000fe20000410000 */
[----:B------:R-:W-:Y:S01]  /*2900*/  FFMA.FTZ R29, R16, R84, R29 ;  /* 0x00000054101d7223 */ /* 0x000fe2000001001d */
[----:B------:R-:W-:Y:S01]  /*2910*/  FMUL.FTZ R71, R3, R15 ;  /* 0x0000000f03477220 */ /* 0x000fe20000410000 */
[----:B------:R-:W-:-:S03]  /*2920*/  SHF.L.U32 R84, R60, 0x10, RZ ;  /* 0x000000103c547819 */ /* 0x000fc600000006ff */
[----:B------:R-:W-:Y:S01]  /*2930*/  FFMA.FTZ R29, R72, R71, R29 ;  /* 0x00000047481d7223 */ /* 0x000fe2000001001d */
[----:B------:R-:W-:Y:S01]  /*2940*/  PRMT R71, R60, 0x7632, R71 ;  /* 0x000076323c477816 */ /* 0x000fe20000000047 */
[--C-:B------:R-:W-:Y:S01]  /*2950*/  FFMA.FTZ R25, R16, R24, R19.reuse ;  /* 0x0000001810197223 */ /* 0x100fe20000010013 */
[----:B------:R-:W-:Y:S01]  /*2960*/  FADD.FTZ R16, -R30, R84 ;  /* 0x000000541e107221 */ /* 0x000fe20000010100 */
[----:B------:R-:W-:Y:S02]  /*2970*/  PRMT R19, R61, 0x7632, R19 ;  /* 0x000076323d137816 */ /* 0x000fe40000000013 */
[----:B------:R-:W-:Y:S01]  /*2980*/  SHF.L.U32 R71, R71, 0x10, RZ ;  /* 0x0000001047477819 */ /* 0x000fe200000006ff */
[----:B------:R-:W-:Y:S01]  /*2990*/  FMUL.FTZ R84, R68, R18 ;  /* 0x0000001244547220 */ /* 0x000fe20000410000 */
[----:B------:R-:W-:Y:S01]  /*29a0*/  FMUL.FTZ R16, R2, R16 ;  /* 0x0000001002107220 */ /* 0x000fe20000410000 */
[----:B------:R-:W-:Y:S02]  /*29b0*/  SHF.L.U32 R19, R19, 0x10, RZ ;  /* 0x0000001013137819 */ /* 0x000fe400000006ff */
[----:B------:R-:W-:Y:S01]  /*29c0*/  FADD.FTZ R71, -R30, R71 ;  /* 0x000000471e477221 */ /* 0x000fe20000010100 */
[----:B------:R-:W-:Y:S01]  /*29d0*/  FFMA.FTZ R29, R17, R84, R29 ;  /* 0x00000054111d7223 */ /* 0x000fe2000001001d */
[----:B------:R-:W-:Y:S01]  /*29e0*/  FFMA.FTZ R84, R0, R16, R20 ;  /* 0x0000001000547223 */ /* 0x000fe20000010014 */
[----:B------:R0:W-:Y:S01]  /*29f0*/  STL [R1], R32 ;  /* 0x0000002001007387 */ /* 0x0001e20000100800 */
[----:B------:R-:W-:Y:S01]  /*2a00*/  FMUL.FTZ R71, R2, R71 ;  /* 0x0000004702477220 */ /* 0x000fe20000410000 */
[----:B------:R-:W-:Y:S01]  /*2a10*/  FADD.FTZ R19, -R30, R19 ;  /* 0x000000131e137221 */ /* 0x000fe20000010100 */
[----:B------:R-:W-:-:S02]  /*2a20*/  FMUL.FTZ R91, R84, -1.4426950216293334961 ;  /* 0xbfb8aa3b545b7820 */ /* 0x000fc40000410000 */
[----:B------:R-:W-:Y:S01]  /*2a30*/  FFMA.FTZ R89, R31, R71, R69 ;  /* 0x000000471f597223 */ /* 0x000fe20000010045 */
[----:B0-----:R-:W-:Y:S01]  /*2a40*/  FFMA.FTZ R32, R17, R18, R28 ;  /* 0x0000001211207223 */ /* 0x001fe2000001001c */
[----:B------:R-:W-:Y:S01]  /*2a50*/  SHF.L.U32 R17, R61, 0x10, RZ ;  /* 0x000000103d117819 */ /* 0x000fe200000006ff */
[----:B------:R-:W-:Y:S01]  /*2a60*/  FMUL.FTZ R28, R2, R19 ;  /* 0x00000013021c7220 */ /* 0x000fe20000410000 */
[----:B------:R-:W-:Y:S01]  /*2a70*/  FMUL.FTZ R90, R89, -1.4426950216293334961 ;  /* 0xbfb8aa3b595a7820 */ /* 0x000fe20000410000 */
[----:B------:R-:W0:Y:S02]  /*2a80*/  MUFU.EX2 R91, R91 ;  /* 0x0000005b005b7308 */ /* 0x000e240000000800 */
[----:B------:R-:W-:Y:S01]  /*2a90*/  FADD.FTZ R17, -R30, R17 ;  /* 0x000000111e117221 */ /* 0x000fe20000010100 */
[----:B------:R-:W-:-:S03]  /*2aa0*/  FFMA.FTZ R85, R68, R28, R21 ;  /* 0x0000001c44557223 */ /* 0x000fc60000010015 */
[----:B------:R-:W-:Y:S01]  /*2ab0*/  FMUL.FTZ R17, R2, R17 ;  /* 0x0000001102117220 */ /* 0x000fe20000410000 */
[----:B------:R-:W-:Y:S01]  /*2ac0*/  FMUL.FTZ R92, R85, -1.4426950216293334961 ;  /* 0xbfb8aa3b555c7820 */ /* 0x000fe20000410000 */
[----:B------:R-:W1:Y:S02]  /*2ad0*/  MUFU.EX2 R90, R90 ;  /* 0x0000005a005a7308 */ /* 0x000e640000000800 */
[----:B------:R-:W-:-:S04]  /*2ae0*/  FFMA.FTZ R19, R3, R17, R27 ;  /* 0x0000001103137223 */ /* 0x000fc8000001001b */
[----:B------:R-:W-:Y:S02]  /*2af0*/  FMUL.FTZ R88, R19, -1.4426950216293334961 ;  /* 0xbfb8aa3b13587820 */ /* 0x000fe40000410000 */
        /* <DEDUP_REMOVED lines=8> */
[----:B------:R-:W-:-:S06]  /*2b80*/  FFMA.FTZ R70, R0, R14, R70 ;  /* 0x0000000e00467223 */ /* 0x000fcc0000010046 */
[----:B------:R-:W0:Y:S01]  /*2b90*/  MUFU.RCP R92, R92 ;  /* 0x0000005c005c7308 */ /* 0x000e220000001000 */
[----:B------:R-:W-:Y:S01]  /*2ba0*/  FADD.FTZ R26, R26, R24 ;  /* 0x000000181a1a7221 */ /* 0x000fe20000010000 */
[----:B------:R-:W-:Y:S01]  /*2bb0*/  FFMA.FTZ R70, R31, R24, R70 ;  /* 0x000000181f467223 */ /* 0x000fe20000010046 */
[----:B-1----:R-:W-:-:S05]  /*2bc0*/  FADD.FTZ R24, -R91, 1 ;  /* 0x3f8000005b187421 */ /* 0x002fca0000010100 */
[----:B------:R-:W1:Y:S01]  /*2bd0*/  MUFU.RCP R88, R88 ;  /* 0x0000005800587308 */ /* 0x000e620000001000 */
[----:B------:R-:W-:Y:S01]  /*2be0*/  FFMA.FTZ R84, R84, R24, 1 ;  /* 0x3f80000054547423 */ /* 0x000fe20000010018 */
[----:B---3--:R-:W-:Y:S01]  /*2bf0*/  FADD.FTZ R24, -R90, 1 ;  /* 0x3f8000005a187421 */ /* 0x008fe20000010100 */
[----:B------:R-:W-:-:S03]  /*2c00*/  FFMA.FTZ R70, R3, R15, R70 ;  /* 0x0000000f03467223 */ /* 0x000fc60000010046 */
[----:B------:R-:W-:Y:S01]  /*2c10*/  FFMA.FTZ R89, R89, R24, 1 ;  /* 0x3f80000059597423 */ /* 0x000fe20000010018 */
[----:B0-----:R-:W-:Y:S01]  /*2c20*/  FADD.FTZ R24, -R92, 1 ;  /* 0x3f8000005c187421 */ /* 0x001fe20000010100 */
[----:B------:R-:W-:-:S03]  /*2c30*/  FADD.FTZ R36, R93, R18 ;  /* 0x000000125d247221 */ /* 0x000fc60000010000 */
[----:B------:R-:W-:Y:S01]  /*2c40*/  FFMA.FTZ R85, R85, R24, 1 ;  /* 0x3f80000055557423 */ /* 0x000fe20000010018 */
[----:B------:R-:W-:Y:S01]  /*2c50*/  FFMA.FTZ R24, R68, R18, R70 ;  /* 0x0000001244187223 */ /* 0x000fe20000010046 */
[----:B------:R-:W-:Y:S01]  /*2c60*/  FMUL.FTZ R18, R91, R84 ;  /* 0x000000545b127220 */ /* 0x000fe20000410000 */
[----:B-1----:R-:W-:-:S04]  /*2c70*/  FADD.FTZ R84, -R88, 1 ;  /* 0x3f80000058547421 */ /* 0x002fc80000010100 */
[----:B------:R-:W-:Y:S01]  /*2c80*/  FFMA.FTZ R19, R19, R84, 1 ;  /* 0x3f80000013137423 */ /* 0x000fe20000010054 */
[----:B----4-:R-:W-:Y:S01]  /*2c90*/  PRMT R84, R63, 0x7632, R84 ;  /* 0x000076323f547816 */ /* 0x010fe20000000054 */
[----:B------:R-:W-:-:S03]  /*2ca0*/  FMUL.FTZ R70, R92, R85 ;  /* 0x000000555c467220 */ /* 0x000fc60000410000 */
[----:B------:R-:W-:-:S05]  /*2cb0*/  SHF.L.U32 R84, R84, 0x10, RZ ;  /* 0x0000001054547819 */ /* 0x000fca00000006ff */
[----:B------:R-:W-:Y:S01]  /*2cc0*/  FMUL.FTZ R70, R84, R70 ;  /* 0x0000004654467220 */ /* 0x000fe20000410000 */
[C---:B------:R-:W-:Y:S02]  /*2cd0*/  SHF.L.U32 R84, R62.reuse, 0x10, RZ ;  /* 0x000000103e547819 */ /* 0x040fe400000006ff */
[----:B------:R-:W-:Y:S01]  /*2ce0*/  PRMT R85, R62, 0x7632, R85 ;  /* 0x000076323e557816 */ /* 0x000fe20000000055 */
[----:B------:R-:W-:Y:S02]  /*2cf0*/  FMUL.FTZ R19, R88, R19 ;  /* 0x0000001358137220 */ /* 0x000fe40000410000 */
[----:B------:R-:W-:Y:S01]  /*2d00*/  FMUL.FTZ R18, R84, R18 ;  /* 0x0000001254127220 */ /* 0x000fe20000410000 */
[----:B------:R-:W-:Y:S01]  /*2d10*/  SHF.L.U32 R84, R63, 0x10, RZ ;  /* 0x000000103f547819 */ /* 0x000fe200000006ff */
[----:B------:R-:W-:Y:S01]  /*2d20*/  FMUL.FTZ R89, R90, R89 ;  /* 0x000000595a597220 */ /* 0x000fe20000410000 */
[----:B------:R-:W-:-:S03]  /*2d30*/  SHF.L.U32 R85, R85, 0x10, RZ ;  /* 0x0000001055557819 */ /* 0x000fc600000006ff */
[----:B------:R-:W-:Y:S01]  /*2d40*/  FMUL.FTZ R19, R84, R19 ;  /* 0x0000001354137220 */ /* 0x000fe20000410000 */
[----:B------:R-:W-:Y:S01]  /*2d50*/  FMUL.FTZ R84, R0, R18 ;  /* 0x0000001200547220 */ /* 0x000fe20000410000 */
[----:B------:R-:W-:-:S03]  /*2d60*/  FMUL.FTZ R88, R85, R89 ;  /* 0x0000005955587220 */ /* 0x000fc60000410000 */
[----:B------:R-:W-:Y:S01]  /*2d70*/  FFMA.FTZ R29, R16, R84, R29 ;  /* 0x00000054101d7223 */ /* 0x000fe2000001001d */
[----:B------:R-:W-:Y:S01]  /*2d80*/  FMUL.FTZ R84, R31, R88 ;  /* 0x000000581f547220 */ /* 0x000fe20000410000 */
[----:B------:R-:W-:Y:S01]  /*2d90*/  MOV R93, R32 ;  /* 0x00000020005d7202 */ /* 0x000fe20000000f00 */
[----:B------:R-:W-:Y:S01]  /*2da0*/  FFMA.FTZ R32, R71, R88, R25 ;  /* 0x0000005847207223 */ /* 0x000fe20000010019 */
[----:B------:R-:W-:Y:S01]  /*2db0*/  FMUL.FTZ R25, R3, R19 ;  /* 0x0000001303197220 */ /* 0x000fe20000410000 */
[----:B------:R-:W-:Y:S01]  /*2dc0*/  FFMA.FTZ R29, R71, R84, R29 ;  /* 0x00000054471d7223 */ /* 0x000fe2000001001d */
[----:B------:R-:W-:-:S03]  /*2dd0*/  PRMT R71, R64, 0x7632, R71 ;  /* 0x0000763240477816 */ /* 0x000fc60000000047 */
[----:B------:R-:W-:Y:S01]  /*2de0*/  FFMA.FTZ R25, R17, R25, R29 ;  /* 0x0000001911197223 */ /* 0x000fe2000001001d */
[----:B------:R-:W-:Y:S01]  /*2df0*/  FMUL.FTZ R29, R68, R70 ;  /* 0x00000046441d7220 */ /* 0x000fe20000410000 */
[----:B------:R-:W-:Y:S02]  /*2e00*/  MOV R90, R27 ;  /* 0x0000001b005a7202 */ /* 0x000fe40000000f00 */
[----:B------:R-:W-:Y:S01]  /*2e10*/  SHF.L.U32 R85, R64, 0x10, RZ ;  /* 0x0000001040557819 */ /* 0x000fe200000006ff */
[----:B------:R-:W-:Y:S01]  /*2e20*/  FFMA.FTZ R27, R28, R29, R25 ;  /* 0x0000001d1c1b7223 */ /* 0x000fe20000010019 */
[----:B------:R-:W-:Y:S02]  /*2e30*/  SHF.L.U32 R71, R71, 0x10, RZ ;  /* 0x0000001047477819 */ /* 0x000fe400000006ff */
[----:B------:R-:W-:Y:S01]  /*2e40*/  PRMT R29, R65, 0x7632, R29 ;  /* 0x00007632411d7816 */ /* 0x000fe2000000001d */
[C---:B------:R-:W-:Y:S02]  /*2e50*/  FADD.FTZ R85, -R30.reuse, R85 ;  /* 0x000000551e557221 */ /* 0x040fe40000010100 */
[----:B------:R-:W-:Y:S01]  /*2e60*/  FADD.FTZ R71, -R30, R71 ;  /* 0x000000471e477221 */ /* 0x000fe20000010100 */
[----:B------:R-:W-:Y:S01]  /*2e70*/  SHF.L.U32 R29, R29, 0x10, RZ ;  /* 0x000000101d1d7819 */ /* 0x000fe200000006ff */
[----:B------:R-:W-:-:S02]  /*2e80*/  FMUL.FTZ R85, R2, R85 ;  /* 0x0000005502557220 */ /* 0x000fc40000410000 */
[----:B------:R-:W-:Y:S02]  /*2e90*/  FMUL.FTZ R71, R2, R71 ;  /* 0x0000004702477220 */ /* 0x000fe40000410000 */
[----:B------:R-:W-:Y:S01]  /*2ea0*/  FADD.FTZ R29, -R30, R29 ;  /* 0x0000001d1e1d7221 */ /* 0x000fe20000010100 */
[----:B------:R-:W-:Y:S01]  /*2eb0*/  FFMA.FTZ R20, R0, R85, R20 ;  /* 0x0000005500147223 */ /* 0x000fe20000010014 */
[----:B------:R-:W-:Y:S01]  /*2ec0*/  FFMA.FTZ R25, R31, R71, R69 ;  /* 0x000000471f197223 */ /* 0x000fe20000010045 */
[----:B------:R-:W-:Y:S01]  /*2ed0*/  SHF.L.U32 R84, R65, 0x10, RZ ;  /* 0x0000001041547819 */ /* 0x000fe200000006ff */
[----:B------:R-:W-:Y:S01]  /*2ee0*/  FMUL.FTZ R29, R2, R29 ;  /* 0x0000001d021d7220 */ /* 0x000fe20000410000 */
[----:B------:R-:W-:Y:S01]  /*2ef0*/  FMUL.FTZ R89, R20, -1.4426950216293334961 ;  /* 0xbfb8aa3b14597820 */ /* 0x000fe20000410000 */
[----:B------:R-:W-:Y:S02]  /*2f00*/  FMUL.FTZ R92, R25, -1.4426950216293334961 ;  /* 0xbfb8aa3b195c7820 */ /* 0x000fe40000410000 */
[----:B------:R-:W-:Y:S01]  /*2f10*/  FFMA.FTZ R21, R68, R29, R21 ;  /* 0x0000001d44157223 */ /* 0x000fe20000010015 */
[----:B------:R-:W-:Y:S01]  /*2f20*/  FADD.FTZ R84, -R30, R84 ;  /* 0x000000541e547221 */ /* 0x000fe20000010100 */
[----:B------:R0:W1:Y:S02]  /*2f30*/  MUFU.EX2 R69, R89 ;  /* 0x0000005900457308 */ /* 0x0000640000000800 */
[----:B------:R-:W-:Y:S01]  /*2f40*/  FMUL.FTZ R91, R21, -1.4426950216293334961 ;  /* 0xbfb8aa3b155b7820 */ /* 0x000fe20000410000 */
[----:B------:R-:W-:-:S05]  /*2f50*/  FMUL.FTZ R84, R2, R84 ;  /* 0x0000005402547220 */ /* 0x000fca0000410000 */
[----:B------:R-:W3:Y:S01]  /*2f60*/  MUFU.EX2 R92, R92 ;  /* 0x0000005c005c7308 */ /* 0x000ee20000000800 */
[----:B0-----:R-:W-:-:S04]  /*2f70*/  FFMA.FTZ R89, R3, R84, R90 ;  /* 0x0000005403597223 */ /* 0x001fc8000001005a */
[----:B------:R-:W-:-:S03]  /*2f80*/  FMUL.FTZ R90, R89, -1.4426950216293334961 ;  /* 0xbfb8aa3b595a7820 */ /* 0x000fc60000410000 */
[----:B------:R-:W0:Y:S01]  /*2f90*/  MUFU.EX2 R91, R91 ;  /* 0x0000005b005b7308 */ /* 0x000e220000000800 */
[----:B-1----:R-:W-:Y:S01]  /*2fa0*/  FADD.FTZ R69, R69, 1 ;  /* 0x3f80000045457421 */ /* 0x002fe20000010000 */
[----:B------:R-:W-:-:S06]  /*2fb0*/  FFMA.FTZ R28, R28, R70, R93 ;  /* 0x000000461c1c7223 */ /* 0x000fcc000001005d */
[----:B------:R-:W1:Y:S01]  /*2fc0*/  MUFU.EX2 R90, R90 ;  /* 0x0000005a005a7308 */ /* 0x000e620000000800 */
[----:B---3--:R-:W-:-:S07]  /*2fd0*/  FADD.FTZ R92, R92, 1 ;  /* 0x3f8000005c5c7421 */ /* 0x008fce0000010000 */
[----:B------:R3:W4:Y:S01]  /*2fe0*/  MUFU.RCP R93, R69 ;  /* 0x00000045005d7308 */ /* 0x0007220000001000 */
[----:B0-----:R-:W-:-:S07]  /*2ff0*/  FADD.FTZ R91, R91, 1 ;  /* 0x3f8000005b5b7421 */ /* 0x001fce0000010000 */
[----:B------:R-:W0:Y:S01]  /*3000*/  MUFU.RCP R92, R92 ;  /* 0x0000005c005c7308 */ /* 0x000e220000001000 */
[----:B---3--:R-:W-:Y:S01]  /*3010*/  MOV R69, R26 ;  /* 0x0000001a00457202 */ /* 0x008fe20000000f00 */
[----:B------:R-:W-:Y:S01]  /*3020*/  FFMA.FTZ R24, R0, R18, R24 ;  /* 0x0000001200187223 */ /* 0x000fe20000010018 */
[----:B-1----:R-:W-:Y:S01]  /*3030*/  FADD.FTZ R90, R90, 1 ;  /* 0x3f8000005a5a7421 */ /* 0x002fe20000010000 */
[----:B------:R-:W3:Y:S04]  /*3040*/  LDL.LU R26, [R1+0x5c] ;  /* 0x00005c00011a7983 */ /* 0x000ee80000300800 */
[----:B------:R-:W1:Y:S01]  /*3050*/  MUFU.RCP R91, R91 ;  /* 0x0000005b005b7308 */ /* 0x000e620000001000 */
[----:B------:R-:W-:Y:S01]  /*3060*/  FADD.FTZ R69, R69, R88 ;  /* 0x0000005845457221 */ /* 0x000fe20000010000 */
[----:B------:R-:W-:Y:S01]  /*3070*/  FFMA.FTZ R88, R31, R88, R24 ;  /* 0x000000581f587223 */ /* 0x000fe20000010018 */
[----:B----4-:R-:W-:-:S05]  /*3080*/  FADD.FTZ R24, -R93, 1 ;  /* 0x3f8000005d187421 */ /* 0x010fca0000010100 */
[----:B------:R-:W4:Y:S01]  /*3090*/  MUFU.RCP R90, R90 ;  /* 0x0000005a005a7308 */ /* 0x000f220000001000 */
[----:B------:R-:W-:Y:S01]  /*30a0*/  FFMA.FTZ R24, R20, R24, 1 ;  /* 0x3f80000014187423 */ /* 0x000fe20000010018 */
[----:B0-----:R-:W-:-:S04]  /*30b0*/  FADD.FTZ R20, -R92, 1 ;  /* 0x3f8000005c147421 */ /* 0x001fc80000010100 */
[----:B------:R-:W-:Y:S01]  /*30c0*/  FFMA.FTZ R20, R25, R20, 1 ;  /* 0x3f80000019147423 */ /* 0x000fe20000010014 */
[----:B-1----:R-:W-:-:S04]  /*30d0*/  FADD.FTZ R25, -R91, 1 ;  /* 0x3f8000005b197421 */ /* 0x002fc80000010100 */
[----:B------:R-:W-:-:S04]  /*30e0*/  FFMA.FTZ R25, R21, R25, 1 ;  /* 0x3f80000015197423 */ /* 0x000fc80000010019 */
[----:B------:R-:W-:Y:S01]  /*30f0*/  FMUL.FTZ R25, R91, R25 ;  /* 0x000000195b197220 */ /* 0x000fe20000410000 */
[----:B----4-:R-:W-:Y:S01]  /*3100*/  FADD.FTZ R21, -R90, 1 ;  /* 0x3f8000005a157421 */ /* 0x010fe20000010100 */
[----:B--2---:R-:W-:Y:S01]  /*3110*/  PRMT R91, R66, 0x7632, R91 ;  /* 0x00007632425b7816 */ /* 0x004fe2000000005b */
[----:B------:R-:W-:Y:S02]  /*3120*/  FMUL.FTZ R20, R92, R20 ;  /* 0x000000145c147220 */ /* 0x000fe40000410000 */
[----:B------:R-:W-:Y:S01]  /*3130*/  FFMA.FTZ R21, R89, R21, 1 ;  /* 0x3f80000059157423 */ /* 0x000fe20000010015 */
[----:B------:R-:W-:-:S03]  /*3140*/  SHF.L.U32 R91, R91, 0x10, RZ ;  /* 0x000000105b5b7819 */ /* 0x000fc600000006ff */
[----:B------:R-:W-:Y:S02]  /*3150*/  FMUL.FTZ R21, R90, R21 ;  /* 0x000000155a157220 */ /* 0x000fe40000410000 */
[----:B------:R-:W-:Y:S01]  /*3160*/  FMUL.FTZ R90, R91, R20 ;  /* 0x000000145b5a7220 */ /* 0x000fe20000410000 */
[----:B------:R-:W-:Y:S01]  /*3170*/  SHF.L.U32 R20, R66, 0x10, RZ ;  /* 0x0000001042147819 */ /* 0x000fe200000006ff */
[----:B------:R-:W-:-:S04]  /*3180*/  FMUL.FTZ R24, R93, R24 ;  /* 0x000000185d187220 */ /* 0x000fc80000410000 */
[----:B------:R-:W-:Y:S01]  /*3190*/  FMUL.FTZ R20, R20, R24 ;  /* 0x0000001814147220 */ /* 0x000fe20000410000 */
[----:B------:R-:W-:-:S05]  /*31a0*/  SHF.L.U32 R24, R67, 0x10, RZ ;  /* 0x0000001043187819 */ /* 0x000fca00000006ff */
[----:B------:R-:W-:Y:S01]  /*31b0*/  FMUL.FTZ R21, R24, R21 ;  /* 0x0000001518157220 */ /* 0x000fe20000410000 */
[----:B------:R-:W-:Y:S01]  /*31c0*/  FMUL.FTZ R24, R0, R20 ;  /* 0x0000001400187220 */ /* 0x000fe20000410000 */
[----:B------:R-:W-:-:S03]  /*31d0*/  PRMT R89, R67, 0x7632, R89 ;  /* 0x0000763243597816 */ /* 0x000fc60000000059 */
[----:B------:R-:W-:Y:S02]  /*31e0*/  FFMA.FTZ R24, R85, R24, R27 ;  /* 0x0000001855187223 */ /* 0x000fe4000001001b */
[----:B------:R-:W2:Y:S01]  /*31f0*/  LDL.LU R27, [R1+0x58] ;  /* 0x00005800011b7983 */ /* 0x000ea20000300800 */
[----:B------:R-:W-:Y:S01]  /*3200*/  SHF.L.U32 R89, R89, 0x10, RZ ;  /* 0x0000001059597819 */ /* 0x000fe200000006ff */
[----:B------:R-:W-:-:S04]  /*3210*/  FFMA.FTZ R88, R3, R19, R88 ;  /* 0x0000001303587223 */ /* 0x000fc80000010058 */
[----:B------:R-:W-:Y:S01]  /*3220*/  FFMA.FTZ R88, R68, R70, R88 ;  /* 0x0000004644587223 */ /* 0x000fe20000010058 */
[----:B------:R-:W-:Y:S01]  /*3230*/  FMUL.FTZ R89, R89, R25 ;  /* 0x0000001959597220 */ /* 0x000fe20000410000 */
[----:B------:R-:W-:Y:S02]  /*3240*/  FMUL.FTZ R25, R31, R90 ;  /* 0x0000005a1f197220 */ /* 0x000fe40000410000 */
[----:B------:R-:W-:Y:S02]  /*3250*/  FFMA.FTZ R88, R0, R20, R88 ;  /* 0x0000001400587223 */ /* 0x000fe40000010058 */
[----:B------:R-:W-:Y:S01]  /*3260*/  FFMA.FTZ R25, R71, R25, R24 ;  /* 0x0000001947197223 */ /* 0x000fe20000010018 */
[----:B------:R-:W-:Y:S01]  /*3270*/  FMUL.FTZ R24, R3, R21 ;  /* 0x0000001503187220 */ /* 0x000fe20000410000 */
[----:B------:R-:W-:Y:S01]  /*3280*/  FFMA.FTZ R88, R31, R90, R88 ;  /* 0x0000005a1f587223 */ /* 0x000fe20000010058 */
[----:B------:R-:W-:Y:S02]  /*3290*/  FMUL.FTZ R31, R68, R89 ;  /* 0x00000059441f7220 */ /* 0x000fe40000410000 */
[----:B------:R-:W-:Y:S01]  /*32a0*/  FFMA.FTZ R25, R84, R24, R25 ;  /* 0x0000001854197223 */ /* 0x000fe20000010019 */
[----:B------:R-:W-:-:S03]  /*32b0*/  FFMA.FTZ R24, R3, R21, R88 ;  /* 0x0000001503187223 */ /* 0x000fc60000010058 */
[----:B------:R-:W-:Y:S01]  /*32c0*/  FFMA.FTZ R25, R29, R31, R25 ;  /* 0x0000001f1d197223 */ /* 0x000fe20000010019 */
[----:B------:R-:W-:Y:S01]  /*32d0*/  FFMA.FTZ R24, R68, R89, R24 ;  /* 0x0000005944187223 */ /* 0x000fe20000010018 */
[----:B------:R-:W-:Y:S02]  /*32e0*/  FADD.FTZ R70, R36, R70 ;  /* 0x0000004624467221 */ /* 0x000fe40000010000 */
[----:B------:R0:W5:Y:S04]  /*32f0*/  LDL.LU R36, [R1+0x54] ;  /* 0x0000540001247983 */ /* 0x0001680000300800 */
[----:B------:R1:W-:Y:S04]  /*3300*/  STS.64 [R33], R24 ;  /* 0x0000001821007388 */ /* 0x0003e80000000a00 */
[----:B-1----:R0:W5:Y:S01]  /*3310*/  LDL.LU R33, [R1+0x50] ;  /* 0x0000500001217983 */ /* 0x0021620000300800 */
[----:B------:R-:W-:-:S03]  /*3320*/  FFMA.FTZ R24, R71, R90, R32 ;  /* 0x0000005a47187223 */ /* 0x000fc60000010020 */
[----:B------:R0:W5:Y:S01]  /*3330*/  LDL.LU R32, [R1+0x4c] ;  /* 0x00004c0001207983 */ /* 0x0001620000300800 */
[----:B------:R-:W-:Y:S01]  /*3340*/  UIADD3 UR9, UP0, UR11, 0x24, URZ ;  /* 0x000000240b097890 */ /* 0x000fe2000ff1e03f */
[----:B------:R-:W1:Y:S01]  /*3350*/  S2R R93, SR_TID.X ;  /* 0x00000000005d7919 */ /* 0x000e620000002100 */
[----:B------:R-:W-:Y:S01]  /*3360*/  FFMA.FTZ R22, R83, R4, R22 ;  /* 0x0000000453167223 */ /* 0x000fe20000010016 */
[----:B------:R-:W-:Y:S01]  /*3370*/  FADD.FTZ R23, R4, R23 ;  /* 0x0000001704177221 */ /* 0x000fe20000010000 */
[----:B------:R-:W-:Y:S02]  /*3380*/  UIADD3.X UR10, URZ, UR5, URZ, UP0, !UPT ;  /* 0x000000053f0a7290 */ /* 0x000fe400087fe43f */
[----:B------:R-:W-:Y:S01]  /*3390*/  UISETP.GE.U32.AND UP0, UPT, UR9, UR16, UPT ;  /* 0x000000100900728c */ /* 0x000fe2000bf06070 */
[----:B------:R-:W-:Y:S01]  /*33a0*/  FFMA.FTZ R22, R81, R6, R22 ;  /* 0x0000000651167223 */ /* 0x000fe20000010016 */
[----:B------:R-:W-:Y:S02]  /*33b0*/  FADD.FTZ R23, R23, R6 ;  /* 0x0000000617177221 */ /* 0x000fe40000010000 */
[----:B------:R-:W-:Y:S01]  /*33c0*/  UISETP.GE.AND.EX UP0, UPT, UR10, UR7, UPT, UP0 ;  /* 0x000000070a00728c */ /* 0x000fe2000bf06300 */
[----:B------:R-:W-:Y:S01]  /*33d0*/  FFMA.FTZ R22, R79, R8, R22 ;  /* 0x000000084f167223 */ /* 0x000fe20000010016 */
[----:B------:R-:W-:-:S03]  /*33e0*/  FADD.FTZ R23, R23, R8 ;  /* 0x0000000817177221 */ /* 0x000fc60000010000 */
[----:B------:R-:W-:Y:S01]  /*33f0*/  FFMA.FTZ R22, R77, R10, R22 ;  /* 0x0000000a4d167223 */ /* 0x000fe20000010016 */
[----:B------:R-:W-:Y:S01]  /*3400*/  FADD.FTZ R23, R23, R10 ;  /* 0x0000000a17177221 */ /* 0x000fe20000010000 */
[----:B------:R-:W-:Y:S02]  /*3410*/  PLOP3.LUT P0, PT, PT, PT, UP0, 0x80, 0x0 ;  /* 0x000000000000781c */ /* 0x000fe40003f0f008 */
[----:B------:R-:W-:Y:S01]  /*3420*/  FFMA.FTZ R22, R75, R12, R22 ;  /* 0x0000000c4b167223 */ /* 0x000fe20000010016 */
[----:B------:R-:W-:-:S03]  /*3430*/  FADD.FTZ R23, R23, R12 ;  /* 0x0000000c17177221 */ /* 0x000fc60000010000 */
[----:B------:R-:W-:Y:S01]  /*3440*/  FFMA.FTZ R22, R73, R14, R22 ;  /* 0x0000000e49167223 */ /* 0x000fe20000010016 */
[----:B------:R-:W-:-:S03]  /*3450*/  FADD.FTZ R23, R23, R14 ;  /* 0x0000000e17177221 */ /* 0x000fc60000010000 */
[----:B------:R-:W-:Y:S01]  /*3460*/  FFMA.FTZ R22, R16, R18, R22 ;  /* 0x0000001210167223 */ /* 0x000fe20000010016 */
[----:B------:R-:W-:Y:S01]  /*3470*/  FADD.FTZ R23, R23, R18 ;  /* 0x0000001217177221 */ /* 0x000fe20000010000 */
[----:B------:R-:W-:Y:S01]  /*3480*/  FFMA.FTZ R28, R29, R89, R28 ;  /* 0x000000591d1c7223 */ /* 0x000fe2000001001c */
[----:B------:R-:W-:Y:S01]  /*3490*/  FADD.FTZ R25, R69, R90 ;  /* 0x0000005a45197221 */ /* 0x000fe20000010000 */
[----:B------:R-:W-:Y:S01]  /*34a0*/  FADD.FTZ R29, R70, R89 ;  /* 0x00000059461d7221 */ /* 0x000fe20000010000 */
[----:B------:R-:W-:Y:S01]  /*34b0*/  FFMA.FTZ R22, R85, R20, R22 ;  /* 0x0000001455167223 */ /* 0x000fe20000010016 */
[----:B------:R-:W-:Y:S01]  /*34c0*/  BAR.SYNC.DEFER_BLOCKING 0x0 ;  /* 0x0000000000007b1d */ /* 0x000fe20000010000 */
[----:B-1----:R-:W-:Y:S01]  /*34d0*/  ISETP.GT.U32.AND P1, PT, R93, 0xf, PT ;  /* 0x0000000f5d00780c */ /* 0x002fe20003f24070 */
[----:B------:R-:W-:Y:S01]  /*34e0*/  FADD.FTZ R23, R23, R20 ;  /* 0x0000001417177221 */ /* 0x000fe20000010000 */
[----:B---3--:R-:W-:-:S04]  /*34f0*/  FFMA.FTZ R26, R82, R5, R26 ;  /* 0x00000005521a7223 */ /* 0x008fc8000001001a */
[----:B------:R-:W-:-:S04]  /*3500*/  FFMA.FTZ R26, R80, R7, R26 ;  /* 0x00000007501a7223 */ /* 0x000fc8000001001a */
[----:B------:R-:W-:-:S04]  /*3510*/  FFMA.FTZ R26, R78, R9, R26 ;  /* 0x000000094e1a7223 */ /* 0x000fc8000001001a */
[----:B------:R-:W-:-:S04]  /*3520*/  FFMA.FTZ R26, R76, R11, R26 ;  /* 0x0000000b4c1a7223 */ /* 0x000fc8000001001a */
[----:B------:R-:W-:-:S04]  /*3530*/  FFMA.FTZ R26, R74, R13, R26 ;  /* 0x0000000d4a1a7223 */ /* 0x000fc8000001001a */
[----:B------:R-:W-:-:S04]  /*3540*/  FFMA.FTZ R26, R72, R15, R26 ;  /* 0x0000000f481a7223 */ /* 0x000fc8000001001a */
[----:B------:R-:W-:-:S04]  /*3550*/  FFMA.FTZ R26, R17, R19, R26 ;  /* 0x00000013111a7223 */ /* 0x000fc8000001001a */
[----:B------:R-:W-:Y:S01]  /*3560*/  FFMA.FTZ R26, R84, R21, R26 ;  /* 0x00000015541a7223 */ /* 0x000fe2000001001a */
[----:B--2---:R-:W-:-:S04]  /*3570*/  FADD.FTZ R27, R5, R27 ;  /* 0x0000001b051b7221 */ /* 0x004fc80000010000 */
[----:B------:R-:W-:-:S04]  /*3580*/  FADD.FTZ R27, R27, R7 ;  /* 0x000000071b1b7221 */ /* 0x000fc80000010000 */
[----:B------:R-:W-:-:S04]  /*3590*/  FADD.FTZ R27, R27, R9 ;  /* 0x000000091b1b7221 */ /* 0x000fc80000010000 */
[----:B------:R-:W-:-:S04]  /*35a0*/  FADD.FTZ R27, R27, R11 ;  /* 0x0000000b1b1b7221 */ /* 0x000fc80000010000 */
[----:B------:R-:W-:-:S04]  /*35b0*/  FADD.FTZ R27, R27, R13 ;  /* 0x0000000d1b1b7221 */ /* 0x000fc80000010000 */
[----:B------:R-:W-:-:S04]  /*35c0*/  FADD.FTZ R27, R27, R15 ;  /* 0x0000000f1b1b7221 */ /* 0x000fc80000010000 */
[----:B------:R-:W-:-:S04]  /*35d0*/  FADD.FTZ R27, R27, R19 ;  /* 0x000000131b1b7221 */ /* 0x000fc80000010000 */
[----:B------:R-:W-:Y:S01]  /*35e0*/  FADD.FTZ R27, R27, R21 ;  /* 0x000000151b1b7221 */ /* 0x000fe20000010000 */
[----:B0-----:R-:W-:Y:S06]  /*35f0*/  @!P0 BRA `(.L_x_1643) ;  /* 0x0000000000d48947 */ /* 0x001fec0003800000 */
        /* <DEDUP_REMOVED lines=21> */
[C---:B------:R-:W-:Y:S02]  /*3750*/  IADD3 R69, R31.reuse, R69, RZ ;  /* 0x000000451f457210 */ /* 0x040fe40007ffe0ff */
[----:B------:R-:W-:Y:S02]  /*3760*/  IADD3 R68, R31, R68, RZ ;  /* 0x000000441f447210 */ /* 0x000fe40007ffe0ff */
        /* <DEDUP_REMOVED lines=20> */
[----:B------:R-:W-:-:S04]  /*38b0*/  MOV R31, UR5 ;  /* 0x00000005001f7c02 */ /* 0x000fc80008000f00 */
        /* <DEDUP_REMOVED lines=9> */
.L_x_1643:
[----:B------:R-:W-:Y:S01]  /*3950*/  BSSY B0, `(.L_x_1644) ;  /* 0x00000d1000007945 */ /* 0x000fe20003800000 */
[----:B0-----:R-:W-:-:S03]  /*3960*/  CS2R R68, SRZ ;  /* 0x0000000000447805 */ /* 0x001fc6000001ff00 */
[----:B------:R-:W-:Y:S05]  /*3970*/  @P1 BRA `(.L_x_1645) ;  /* 0x0000000c00381947 */ /* 0x000fea0003800000 */
[----:B------:R-:W-:Y:S01]  /*3980*/  USHF.L.U32 UR5, UR11, 0x2, URZ ;  /* 0x000000020b057899 */ /* 0x000fe2000800063f */
[----:B------:R-:W-:Y:S01]  /*3990*/  HFMA2.MMA R68, -RZ, RZ, 0, 4.76837158203125e-06 ;  /* 0x00000050ff447435 */ /* 0x000fe200000001ff */
[----:B------:R-:W-:Y:S02]  /*39a0*/  MOV R69, 0x28 ;  /* 0x0000002800457802 */ /* 0x000fe40000000f00 */
[----:B------:R-:W-:Y:S01]  /*39b0*/  ULOP3.LUT UR5, UR5, 0xc, URZ, 0xc0, !UPT ;  /* 0x0000000c05057892 */ /* 0x000fe2000f8ec03f */
[C---:B------:R-:W-:Y:S02]  /*39c0*/  SHF.L.U32 R88, R93.reuse, 0x3, RZ ;  /* 0x000000035d587819 */ /* 0x040fe400000006ff */
[----:B------:R-:W-:Y:S02]  /*39d0*/  MOV R90, 0x28 ;  /* 0x00000028005a7802 */ /* 0x000fe40000000f00 */
        /* <DEDUP_REMOVED lines=200> */
.L_x_1645:
[----:B------:R-:W-:Y:S05]  /*4660*/  BSYNC B0 ;  /* 0x0000000000007941 */ /* 0x000fea0003800000 */
.L_x_1644:
        /* <DEDUP_REMOVED lines=16> */
[----:B------:R-:W-:Y:S01]  /*4770*/  MOV R68, UR17 ;  /* 0x0000001100447c02 */ /* 0x000fe20008000f00 */
        /* <DEDUP_REMOVED lines=8> */
.L_x_1647:
[----:B------:R-:W-:Y:S05]  /*4800*/  BSYNC B0 ;  /* 0x0000000000007941 */ /* 0x000fea0003800000 */
.L_x_1646:
        /* <DEDUP_REMOVED lines=51> */
.L_x_1650:
[----:B------:R-:W2:Y:S04]  /*4b40*/  LD.E.STRONG.GPU R69, desc[UR12][R32.64] ;  /* 0x0000000c20457980 */ /* 0x000ea8000c10f900 */
[----:B--2---:R-:W-:Y:S01]  /*4b50*/  CCTL.IVALL ;  /* 0x00000000ff00798f */ /* 0x004fe20002000000 */
[----:B------:R-:W-:Y:S05]  /*4b60*/  YIELD ;  /* 0x0000000000007946 */ /* 0x000fea0003800000 */
[----:B-----5:R-:W-:-:S04]  /*4b70*/  LOP3.LUT R69, R69, R68, RZ, 0x3c, !PT ;  /* 0x0000004445457212 */ /* 0x020fc800078e3cff */
[----:B------:R-:W-:-:S13]  /*4b80*/  ISETP.GT.AND P1, PT, R69, -0x1, PT ;  /* 0xffffffff4500780c */ /* 0x000fda0003f24270 */
[----:B------:R-:W-:Y:S05]  /*4b90*/  @P1 BRA `(.L_x_1650) ;  /* 0xfffffffc00e81947 */ /* 0x000fea000383ffff */
.L_x_1649:
[----:B------:R-:W-:Y:S05]  /*4ba0*/  WARPSYNC.ALL ;  /* 0x0000000000007948 */ /* 0x000fea0003800000 */
[----:B------:R-:W-:Y:S06]  /*4bb0*/  BAR.SYNC.DEFER_BLOCKING 0x0 ;  /* 0x0000000000007b1d */ /* 0x000fec0000010000 */
[----:B------:R-:W-:Y:S05]  /*4bc0*/  BRA `(.L_x_1651) ;  /* 0x0000000000687947 */ /* 0x000fea0003800000 */
.L_x_1648:
        /* <DEDUP_REMOVED lines=18> */
.L_x_1653:
[----:B------:R-:W2:Y:S04]  /*4cf0*/  LD.E.STRONG.GPU R69, desc[UR12][R32.64] ;  /* 0x0000000c20457980 */ /* 0x000ea8000c10f900 */
[----:B--2---:R-:W-:Y:S01]  /*4d00*/  CCTL.IVALL ;  /* 0x00000000ff00798f */ /* 0x004fe20002000000 */
[----:B------:R-:W-:Y:S05]  /*4d10*/  YIELD ;  /* 0x0000000000007946 */ /* 0x000fea0003800000 */
[----:B-----5:R-:W-:-:S04]  /*4d20*/  LOP3.LUT R69, R69, R68, RZ, 0x3c, !PT ;  /* 0x0000004445457212 */ /* 0x020fc800078e3cff */
[----:B------:R-:W-:-:S13]  /*4d30*/  ISETP.GT.AND P1, PT, R69, -0x1, PT ;  /* 0xffffffff4500780c */ /* 0x000fda0003f24270 */
[----:B------:R-:W-:Y:S05]  /*4d40*/  @P1 BRA `(.L_x_1653) ;  /* 0xfffffffc00e81947 */ /* 0x000fea000383ffff */
.L_x_1652:
[----:B------:R-:W-:Y:S05]  /*4d50*/  WARPSYNC.ALL ;  /* 0x0000000000007948 */ /* 0x000fea0003800000 */
[----:B------:R-:W-:Y:S06]  /*4d60*/  BAR.SYNC.DEFER_BLOCKING 0x0 ;  /* 0x0000000000007b1d */ /* 0x000fec0000010000 */
.L_x_1651:
        /* <DEDUP_REMOVED lines=12> */
[----:B-1----:R-:W-:Y:S01]  /*4e30*/  @!P1 IMAD.WIDE.U32 R32, R32, 0x4, R68 ;  /* 0x0000000420209825 */ /* 0x002fe200078e0044 */
[----:B------:R-:W0:Y:S01]  /*4e40*/  S2UR UR14, SR_CgaCtaId ;  /* 0x00000000000e79c3 */ /* 0x000e220000008800 */
[----:B------:R-:W-:Y:S01]  /*4e50*/  UMOV UR5, 0x400 ;  /* 0x0000040000057882 */ /* 0x000fe20000000000 */
[----:B------:R-:W-:Y:S02]  /*4e60*/  SHF.L.U32 R34, R34, 0x10, RZ ;  /* 0x0000001022227819 */ /* 0x000fe400000006ff */
[----:B------:R-:W-:Y:S01]  /*4e70*/  SHF.L.U32 R31, R31, 0x10, RZ ;  /* 0x000000101f1f7819 */ /* 0x000fe200000006ff */
[----:B------:R-:W3:Y:S01]  /*4e80*/  @!P1 LDG.E.64 R32, desc[UR12][R32.64] ;  /* 0x0000000c20209981 */ /* 0x000ee2000c1e1b00 */
[----:B------:R-:W-:Y:S01]  /*4e90*/  HFMA2.MMA R68, -RZ, RZ, 0, 0 ;  /* 0x00000000ff447435 */ /* 0x000fe200000001ff */
[----:B------:R-:W-:Y:S01]  /*4ea0*/  UIADD3 UR5, UR5, 0x3480, URZ ;  /* 0x0000348005057890 */ /* 0x000fe2000fffe03f */
[----:B------:R-:W-:Y:S01]  /*4eb0*/  FADD.FTZ R34, -R30, R34 ;  /* 0x000000221e227221 */ /* 0x000fe20000010100 */
[----:B------:R-:W-:Y:S01]  /*4ec0*/  SHF.L.U32 R36, R36, 0x10, RZ ;  /* 0x0000001024247819 */ /* 0x000fe200000006ff */
[----:B------:R-:W-:Y:S01]  /*4ed0*/  USHF.L.U32 UR11, UR11, 0x2, URZ ;  /* 0x000000020b0b7899 */ /* 0x000fe2000800063f */
[----:B------:R-:W-:Y:S01]  /*4ee0*/  SHF.L.U32 R40, R40, 0x10, RZ ;  /* 0x0000001028287819 */ /* 0x000fe200000006ff */
[----:B------:R-:W-:Y:S01]  /*4ef0*/  FMUL.FTZ R34, R2, R34 ;  /* 0x0000002202227220 */ /* 0x000fe20000410000 */
[----:B------:R-:W-:Y:S01]  /*4f00*/  SHF.L.U32 R35, R35, 0x10, RZ ;  /* 0x0000001023237819 */ /* 0x000fe200000006ff */
[----:B------:R-:W-:Y:S01]  /*4f10*/  ULOP3.LUT UR11, UR11, 0xc, URZ, 0xc0, !UPT ;  /* 0x0000000c0b0b7892 */ /* 0x000fe2000f8ec03f */
[----:B------:R-:W-:Y:S01]  /*4f20*/  SHF.L.U32 R70, R70, 0x10, RZ ;  /* 0x0000001046467819 */ /* 0x000fe200000006ff */
[----:B------:R-:W4:Y:S01]  /*4f30*/  LDL.LU R69, [R1+0x30] ;  /* 0x0000300001457983 */ /* 0x000f220000300800 */
[----:B0-----:R-:W-:Y:S01]  /*4f40*/  ULEA UR5, UR14, UR5, 0x18 ;  /* 0x000000050e057291 */ /* 0x001fe2000f8ec03f */
[----:B------:R-:W-:Y:S01]  /*4f50*/  FADD.FTZ R35, -R30, R35 ;  /* 0x000000231e237221 */ /* 0x000fe20000010100 */
[----:B------:R-:W-:Y:S01]  /*4f60*/  SHF.L.U32 R37, R37, 0x10, RZ ;  /* 0x0000001025257819 */ /* 0x000fe200000006ff */
[----:B------:R-:W-:-:S02]  /*4f70*/  ULDC.64 UR14, c[0x0][0x210] ;  /* 0x00008400000e7ab9 */ /* 0x000fc40000000a00 */
[----:B------:R-:W-:Y:S01]  /*4f80*/  FMUL.FTZ R35, R2, R35 ;  /* 0x0000002302237220 */ /* 0x000fe20000410000 */
[----:B---3--:R-:W-:Y:S01]  /*4f90*/  @!P1 FADD.FTZ R68, RZ, R32 ;  /* 0x00000020ff449221 */ /* 0x008fe20000010000 */
        /* <DEDUP_REMOVED lines=15> */
[----:B------:R-:W-:Y:S01]  /*5090*/  @!P1 FMUL.FTZ R32, R68, 4.8828125727595761418e-05 ;  /* 0x384ccccd44209820 */ /* 0x000fe20000410000 */
[----:B------:R-:W-:Y:S02]  /*50a0*/  @!P1 LOP3.LUT R68, R88, 0xfffffff8, RZ, 0xc0, !PT ;  /* 0xfffffff858449812 */ /* 0x000fe400078ec0ff */
        /* <DEDUP_REMOVED lines=9> */
[----:B--2---:R-:W-:-:S03]  /*5140*/  IADD3 R32, R71, -UR11, RZ ;  /* 0x8000000b47207c10 */ /* 0x004fc6000fffe0ff */
[----:B------:R-:W-:Y:S01]  /*5150*/  FMUL.FTZ R33, R33, R68 ;  /* 0x0000004421217220 */ /* 0x000fe20000410000 */
[----:B------:R-:W-:Y:S01]  /*5160*/  LEA R32, R32, UR5, 0x3 ;  /* 0x0000000520207c11 */ /* 0x000fe2000f8e18ff */
[----:B------:R-:W2:Y:S02]  /*5170*/  LDL.LU R68, [R1+0x34] ;  /* 0x0000340001447983 */ /* 0x000ea40000300800 */
[----:B------:R-:W-:Y:S01]  /*5180*/  FMUL.FTZ R40, R40, R33 ;  /* 0x0000002128287220 */ /* 0x000fe20000410000 */
[----:B------:R-:W-:Y:S06]  /*5190*/  BAR.SYNC.DEFER_BLOCKING 0x0 ;  /* 0x0000000000007b1d */ /* 0x000fec0000010000 */
        /* <DEDUP_REMOVED lines=10> */
[----:B------:R-:W-:Y:S01]  /*5240*/  FFMA.FTZ R5, R3, R5, -R32 ;  /* 0x0000000503057223 */ /* 0x000fe20000010820 */
[----:B------:R-:W-:-:S03]  /*5250*/  SHF.L.U32 R38, R38, 0x10, RZ ;  /* 0x0000001026267819 */ /* 0x000fc600000006ff */
[----:B------:R-:W-:Y:S02]  /*5260*/  FFMA.FTZ R82, R82, -R33, R5 ;  /* 0x8000002152527223 */ /* 0x000fe40000010005 */
        /* <DEDUP_REMOVED lines=176> */
[--C-:B------:R-:W-:Y:S01]  /*5d70*/  FFMA.FTZ R40, R70, R40, -R32.reuse ;  /* 0x0000002846287223 */ /* 0x100fe20000010820 */
[----:B-1----:R-:W-:Y:S01]  /*5d80*/  FADD.FTZ R37, -R65, 1 ;  /* 0x3f80000041257421 */ /* 0x002fe20000010100 */
[C-C-:B------:R-:W-:Y:S01]  /*5d90*/  FFMA.FTZ R6, R0.reuse, R6, -R32.reuse ;  /* 0x0000000600067223 */ /* 0x140fe20000010820 */
[C-C-:B------:R-:W-:Y:S01]  /*5da0*/  FFMA.FTZ R8, R0.reuse, R8, -R32.reuse ;  /* 0x0000000800087223 */ /* 0x140fe20000010820 */
[--C-:B------:R-:W-:Y:S01]  /*5db0*/  FFMA.FTZ R10, R0, R10, -R32.reuse ;  /* 0x0000000a000a7223 */ /* 0x100fe20000010820 */
[----:B------:R-:W-:Y:S01]  /*5dc0*/  FFMA.FTZ R37, R36, R37, 1 ;  /* 0x3f80000024257423 */ /* 0x000fe20000010025 */
[C-C-:B------:R-:W-:Y:S01]  /*5dd0*/  FFMA.FTZ R12, R0.reuse, R12, -R32.reuse ;  /* 0x0000000c000c7223 */ /* 0x140fe20000010820 */
[C-C-:B------:R-:W-:Y:S01]  /*5de0*/  FFMA.FTZ R14, R0.reuse, R14, -R32.reuse ;  /* 0x0000000e000e7223 */ /* 0x140fe20000010820 */
[C-C-:B------:R-:W-:Y:S01]  /*5df0*/  FFMA.FTZ R18, R0.reuse, R18, -R32.reuse ;  /* 0x0000001200127223 */ /* 0x140fe20000010820 */
[--C-:B------:R-:W-:Y:S01]  /*5e00*/  FFMA.FTZ R0, R0, R20, -R32.reuse ;  /* 0x0000001400007223 */ /* 0x100fe20000010820 */
[----:B------:R-:W-:Y:S01]  /*5e10*/  FFMA.FTZ R49, R70, R49, -R32 ;  /* 0x0000003146317223 */ /* 0x000fe20000010820 */
[----:B------:R-:W-:Y:S01]  /*5e20*/  SHF.L.U32 R63, R63, 0x10, RZ ;  /* 0x000000103f3f7819 */ /* 0x000fe200000006ff */
[----:B------:R-:W-:Y:S01]  /*5e30*/  FFMA.FTZ R35, -R33, R35, R40 ;  /* 0x0000002321237223 */ /* 0x000fe20000010128 */
[----:B------:R-:W-:Y:S01]  /*5e40*/  SHF.L.U32 R67, R67, 0x10, RZ ;  /* 0x0000001043437819 */ /* 0x000fe200000006ff */
[----:B------:R-:W-:Y:S01]  /*5e50*/  FMUL.FTZ R61, R62, R61 ;  /* 0x0000003d3e3d7220 */ /* 0x000fe20000410000 */
[----:B------:R-:W-:Y:S01]  /*5e60*/  SHF.L.U32 R66, R66, 0x10, RZ ;  /* 0x0000001042427819 */ /* 0x000fe200000006ff */
[----:B------:R-:W-:Y:S01]  /*5e70*/  FMUL.FTZ R37, R65, R37 ;  /* 0x0000002541257220 */ /* 0x000fe20000410000 */
[----:B------:R-:W-:Y:S01]  /*5e80*/  FFMA.FTZ R44, R31, R44, -R32 ;  /* 0x0000002c1f2c7223 */ /* 0x000fe20000010820 */
[----:B------:R-:W-:Y:S01]  /*5e90*/  FFMA.FTZ R49, -R33, R46, R49 ;  /* 0x0000002e21317223 */ /* 0x000fe20000010131 */
[----:B------:R-:W-:Y:S01]  /*5ea0*/  FFMA.FTZ R85, R85, -R33, R0 ;  /* 0x8000002155557223 */ /* 0x000fe20000010000 */
[C---:B------:R-:W-:Y:S01]  /*5eb0*/  FMUL.FTZ R0, R2.reuse, R82 ;  /* 0x0000005202007220 */ /* 0x040fe20000410000 */
[----:B------:R-:W-:Y:S01]  /*5ec0*/  FMUL.FTZ R35, R2, R35 ;  /* 0x0000002302237220 */ /* 0x000fe20000410000 */
[----:B------:R-:W3:Y:S01]  /*5ed0*/  LDL.LU R46, [R1+0x28] ;  /* 0x00002800012e7983 */ /* 0x000ee20000300800 */
[----:B------:R-:W-:Y:S01]  /*5ee0*/  FMUL.FTZ R59, R63, R59 ;  /* 0x0000003b3f3b7220 */ /* 0x000fe20000410000 */
[----:B------:R-:W-:Y:S01]  /*5ef0*/  FMUL.FTZ R61, R67, R61 ;  /* 0x0000003d433d7220 */ /* 0x000fe20000410000 */
[----:B------:R-:W-:Y:S01]  /*5f00*/  FMUL.FTZ R37, R66, R37 ;  /* 0x0000002542257220 */ /* 0x000fe20000410000 */
[----:B------:R-:W-:Y:S01]  /*5f10*/  FFMA.FTZ R39, -R33, R39, R44 ;  /* 0x0000002721277223 */ /* 0x000fe2000001012c */
[C-C-:B------:R-:W-:Y:S01]  /*5f20*/  FFMA.FTZ R7, R3.reuse, R7, -R32.reuse ;  /* 0x0000000703077223 */ /* 0x140fe20000010820 */
[C-C-:B------:R-:W-:Y:S01]  /*5f30*/  FFMA.FTZ R9, R3.reuse, R9, -R32.reuse ;  /* 0x0000000903097223 */ /* 0x140fe20000010820 */
[C-C-:B------:R-:W-:Y:S01]  /*5f40*/  FFMA.FTZ R11, R3.reuse, R11, -R32.reuse ;  /* 0x0000000b030b7223 */ /* 0x140fe20000010820 */
[C-C-:B------:R-:W-:Y:S01]  /*5f50*/  FFMA.FTZ R13, R3.reuse, R13, -R32.reuse ;  /* 0x0000000d030d7223 */ /* 0x140fe20000010820 */
[C-C-:B------:R-:W-:Y:S01]  /*5f60*/  FFMA.FTZ R15, R3.reuse, R15, -R32.reuse ;  /* 0x0000000f030f7223 */ /* 0x140fe20000010820 */
[C-C-:B------:R-:W-:Y:S01]  /*5f70*/  FFMA.FTZ R19, R3.reuse, R19, -R32.reuse ;  /* 0x0000001303137223 */ /* 0x140fe20000010820 */
[----:B------:R-:W5:Y:S01]  /*5f80*/  LDL.LU R44, [R1+0x2c] ;  /* 0x00002c00012c7983 */ /* 0x000f620000300800 */
[--C-:B------:R-:W-:Y:S01]  /*5f90*/  FFMA.FTZ R3, R3, R21, -R32.reuse ;  /* 0x0000001503037223 */ /* 0x100fe20000010820 */
        /* <DEDUP_REMOVED lines=11> */
[----:B------:R-:W-:Y:S01]  /*6050*/  FFMA.FTZ R61, R70, R61, -R32 ;  /* 0x0000003d463d7223 */ /* 0x000fe20000010820 */
[----:B------:R-:W-:-:S02]  /*6060*/  F2FP.BF16.F32.PACK_AB R0, R35, R0 ;  /* 0x000000002300723e */ /* 0x000fc400000010ff */
[----:B------:R-:W5:Y:S01]  /*6070*/  LDL.LU R35, [R1+0x20] ;  /* 0x0000200001237983 */ /* 0x000f620000300800 */
[-C--:B------:R-:W-:Y:S01]  /*6080*/  FFMA.FTZ R81, R81, -R33.reuse, R6 ;  /* 0x8000002151517223 */ /* 0x080fe20000010006 */
[C---:B------:R-:W-:Y:S01]  /*6090*/  FFMA.FTZ R21, -R33.reuse, R4, R38 ;  /* 0x0000000421157223 */ /* 0x040fe20000010126 */
[----:B------:R-:W-:Y:S01]  /*60a0*/  FFMA.FTZ R7, R80, -R33, R7 ;  /* 0x8000002150077223 */ /* 0x000fe20000010007 */
[----:B------:R-:W-:Y:S01]  /*60b0*/  FFMA.FTZ R41, -R33, R5, R41 ;  /* 0x0000000521297223 */ /* 0x000fe20000010129 */
[-C--:B------:R-:W-:Y:S01]  /*60c0*/  FFMA.FTZ R79, R79, -R33.reuse, R8 ;  /* 0x800000214f4f7223 */ /* 0x080fe20000010008 */
[-C--:B------:R-:W-:Y:S01]  /*60d0*/  FFMA.FTZ R9, R78, -R33.reuse, R9 ;  /* 0x800000214e097223 */ /* 0x080fe20000010009 */
[----:B------:R-:W-:Y:S01]  /*60e0*/  FFMA.FTZ R45, -R33, R42, R45 ;  /* 0x0000002a212d7223 */ /* 0x000fe2000001012d */
        /* <DEDUP_REMOVED lines=12> */
[----:B------:R-:W-:Y:S01]  /*61b0*/  FFMA.FTZ R55, -R33, R55, R60 ;  /* 0x0000003721377223 */ /* 0x000fe2000001013c */
[-C--:B------:R-:W-:Y:S01]  /*61c0*/  FFMA.FTZ R19, R17, -R33.reuse, R19 ;  /* 0x8000002111137223 */ /* 0x080fe20000010013 */
[C---:B------:R-:W-:Y:S01]  /*61d0*/  FFMA.FTZ R59, -R33.reuse, R58, R59 ;  /* 0x0000003a213b7223 */ /* 0x040fe2000001013b */
[----:B------:R-:W-:Y:S01]  /*61e0*/  FFMA.FTZ R3, R84, -R33, R3 ;  /* 0x8000002154037223 */ /* 0x000fe20000010003 */
[C---:B------:R-:W-:Y:S01]  /*61f0*/  FFMA.FTZ R37, -R33.reuse, R64, R37 ;  /* 0x0000004021257223 */ /* 0x040fe20000010125 */
[----:B------:R-:W-:-:S02]  /*6200*/  FFMA.FTZ R61, -R33, R30, R61 ;  /* 0x0000001e213d7223 */ /* 0x000fc4000001013d */
[----:B------:R-:W5:Y:S01]  /*6210*/  LDL.LU R33, [R1+0x24] ;  /* 0x0000240001217983 */ /* 0x000f620000300800 */
[C---:B------:R-:W-:Y:S01]  /*6220*/  FMUL.FTZ R83, R2.reuse, R83 ;  /* 0x0000005302537220 */ /* 0x040fe20000410000 */
[C---:B------:R-:W-:Y:S01]  /*6230*/  FMUL.FTZ R34, R2.reuse, R34 ;  /* 0x0000002202227220 */ /* 0x040fe20000410000 */
[----:B----4-:R-:W-:Y:S01]  /*6240*/  IADD3 R4, P1, R69, UR14, RZ ;  /* 0x0000000e45047c10 */ /* 0x010fe2000ff3e0ff */
[C---:B------:R-:W-:Y:S01]  /*6250*/  FMUL.FTZ R8, R2.reuse, R3 ;  /* 0x0000000302087220 */ /* 0x040fe20000410000 */
[C---:B------:R-:W-:Y:S01]  /*6260*/  FMUL.FTZ R81, R2.reuse, R81 ;  /* 0x0000005102517220 */ /* 0x040fe20000410000 */
[----:B------:R-:W-:Y:S01]  /*6270*/  FMUL.FTZ R6, R2, R21 ;  /* 0x0000001502067220 */ /* 0x000fe20000410000 */
[----:B------:R-:W-:Y:S01]  /*6280*/  F2FP.BF16.F32.PACK_AB R83, R34, R83 ;  /* 0x000000532253723e */ /* 0x000fe200000010ff */
[----:B------:R-:W-:Y:S01]  /*6290*/  FMUL.FTZ R7, R2, R7 ;  /* 0x0000000702077220 */ /* 0x000fe20000410000 */
[----:B--2---:R-:W-:Y:S01]  /*62a0*/  IADD3.X R5, R68, UR15, RZ, P1, !PT ;  /* 0x0000000f44057c10 */ /* 0x004fe20008ffe4ff */
        /* <DEDUP_REMOVED lines=25> */
[----:B------:R-:W2:Y:S01]  /*6440*/  LDL.LU R42, [R1+0x18] ;  /* 0x00001800012a7983 */ /* 0x000ea20000300800 */
[----:B------:R-:W-:-:S02]  /*6450*/  PRMT R17, R0, 0x7632, R17 ;  /* 0x0000763200117816 */ /* 0x000fc40000000011 */
[----:B------:R-:W-:Y:S01]  /*6460*/  F2FP.BF16.F32.PACK_AB R7, R40, R7 ;  /* 0x000000072807723e */ /* 0x000fe200000010ff */
[----:B------:R-:W-:Y:S01]  /*6470*/  STG.E.U16 desc[UR12][R4.64+0x2], R3 ;  /* 0x0000020304007986 */ /* 0x000fe2000c10150c */
[----:B------:R-:W-:-:S03]  /*6480*/  F2FP.BF16.F32.PACK_AB R81, R6, R81 ;  /* 0x000000510651723e */ /* 0x000fc600000010ff */
[----:B------:R-:W4:Y:S04]  /*6490*/  LDL.LU R39, [R1+0x1c] ;  /* 0x00001c0001277983 */ /* 0x000f280000300800 */
[----:B------:R-:W4:Y:S01]  /*64a0*/  LDL.LU R37, [R1+0x10] ;  /* 0x0000100001257983 */ /* 0x000f220000300800 */
[----:B------:R-:W-:-:S03]  /*64b0*/  PRMT R21, R81, 0x7632, R21 ;  /* 0x0000763251157816 */ /* 0x000fc60000000015 */
[----:B------:R-:W-:Y:S01]  /*64c0*/  STG.E.U16 desc[UR12][R4.64], R83 ;  /* 0x0000005304007986 */ /* 0x000fe2000c10150c */
[----:B------:R-:W-:-:S03]  /*64d0*/  F2FP.BF16.F32.PACK_AB R16, R16, R79 ;  /* 0x0000004f1010723e */ /* 0x000fc600000010ff */
[----:B------:R0:W-:Y:S04]  /*64e0*/  STG.E.U16 desc[UR12][R4.64+0x4], R0 ;  /* 0x0000040004007986 */ /* 0x0001e8000c10150c */
[----:B------:R1:W-:Y:S01]  /*64f0*/  STG.E.U16 desc[UR12][R4.64+0x6], R17 ;  /* 0x0000061104007986 */ /* 0x0003e2000c10150c */
[----:B------:R-:W-:Y:S02]  /*6500*/  F2FP.BF16.F32.PACK_AB R9, R34, R9 ;  /* 0x000000092209723e */ /* 0x000fe400000010ff */
[----:B0-----:R-:W-:Y:S02]  /*6510*/  PRMT R0, R7, 0x7632, R0 ;  /* 0x0000763207007816 */ /* 0x001fe40000000000 */
[----:B-1----:R-:W-:Y:S02]  /*6520*/  PRMT R5, R16, 0x7632, R5 ;  /* 0x0000763210057816 */ /* 0x002fe40000000005 */
[----:B---3--:R-:W-:-:S04]  /*6530*/  IADD3 R2, P1, R46, UR14, RZ ;  /* 0x0000000e2e027c10 */ /* 0x008fc8000ff3e0ff */
[----:B-----5:R-:W-:-:S05]  /*6540*/  IADD3.X R3, R44, UR15, RZ, P1, !PT ;  /* 0x0000000f2c037c10 */ /* 0x020fca0008ffe4ff */
[----:B------:R0:W-:Y:S01]  /*6550*/  STG.E.U16 desc[UR12][R2.64+0x4], R7 ;  /* 0x0000040702007986 */ /* 0x0001e2000c10150c */
[----:B------:R-:W-:-:S03]  /*6560*/  IADD3 R6, P1, R35, UR14, RZ ;  /* 0x0000000e23067c10 */ /* 0x000fc6000ff3e0ff */
[----:B------:R-:W3:Y:S04]  /*6570*/  LDL.LU R35, [R1+0x14] ;  /* 0x0000140001237983 */ /* 0x000ee80000300800 */
[----:B------:R-:W-:Y:S04]  /*6580*/  STG.E.U16 desc[UR12][R2.64], R81 ;  /* 0x0000005102007986 */ /* 0x000fe8000c10150c */
[----:B------:R1:W-:Y:S04]  /*6590*/  STG.E.U16 desc[UR12][R2.64+0x2], R21 ;  /* 0x0000021502007986 */ /* 0x0003e8000c10150c */
[----:B------:R5:W-:Y:S01]  /*65a0*/  STG.E.U16 desc[UR12][R2.64+0x6], R0 ;  /* 0x0000060002007986 */ /* 0x000be2000c10150c */
[----:B0-----:R-:W-:-:S03]  /*65b0*/  IADD3.X R7, R33, UR15, RZ, P1, !PT ;  /* 0x0000000f21077c10 */ /* 0x001fc60008ffe4ff */
[----:B------:R-:W3:Y:S04]  /*65c0*/  LDL.LU R33, [R1+0x8] ;  /* 0x0000080001217983 */ /* 0x000ee80000300800 */
[----:B-1----:R-:W3:Y:S04]  /*65d0*/  LDL.LU R21, [R1+0xc] ;  /* 0x00000c0001157983 */ /* 0x002ee80000300800 */
[----:B------:R0:W-:Y:S01]  /*65e0*/  STG.E.U16 desc[UR12][R6.64], R16 ;  /* 0x0000001006007986 */ /* 0x0001e2000c10150c */
[----:B-----5:R-:W-:-:S03]  /*65f0*/  PRMT R3, R9, 0x7632, R3 ;  /* 0x0000763209037816 */ /* 0x020fc60000000003 */
[----:B------:R1:W-:Y:S04]  /*6600*/  STG.E.U16 desc[UR12][R6.64+0x4], R9 ;  /* 0x0000040906007986 */ /* 0x0003e8000c10150c */
[----:B0-----:R-:W5:Y:S04]  /*6610*/  LDL.LU R16, [R1] ;  /* 0x0000000001107983 */ /* 0x001f680000300800 */
[----:B-1----:R-:W5:Y:S01]  /*6620*/  LDL.LU R9, [R1+0x4] ;  /* 0x0000040001097983 */ /* 0x002f620000300800 */
[----:B------:R-:W-:Y:S02]  /*6630*/  F2FP.BF16.F32.PACK_AB R12, R12, R77 ;  /* 0x0000004d0c0c723e */ /* 0x000fe400000010ff */
[----:B------:R-:W-:Y:S01]  /*6640*/  F2FP.BF16.F32.PACK_AB R11, R36, R11 ;  /* 0x0000000b240b723e */ /* 0x000fe200000010ff */
[----:B------:R4:W-:Y:S01]  /*6650*/  STG.E.U16 desc[UR12][R6.64+0x2], R5 ;  /* 0x0000020506007986 */ /* 0x0009e2000c10150c */
[----:B--2---:R-:W-:-:S02]  /*6660*/  IADD3 R4, P1, R42, UR14, RZ ;  /* 0x0000000e2a047c10 */ /* 0x004fc4000ff3e0ff */
[----:B------:R-:W-:Y:S01]  /*6670*/  F2FP.BF16.F32.PACK_AB R14, R14, R75 ;  /* 0x0000004b0e0e723e */ /* 0x000fe200000010ff */
[----:B------:R0:W-:Y:S01]  /*6680*/  STG.E.U16 desc[UR12][R6.64+0x6], R3 ;  /* 0x0000060306007986 */ /* 0x0001e2000c10150c */
[----:B------:R-:W-:Y:S02]  /*6690*/  PRMT R17, R12, 0x7632, R17 ;  /* 0x000076320c117816 */ /* 0x000fe40000000011 */
[----:B----4-:R-:W-:Y:S02]  /*66a0*/  IADD3.X R5, R39, UR15, RZ, P1, !PT ;  /* 0x0000000f27057c10 */ /* 0x010fe40008ffe4ff */
[----:B------:R-:W-:Y:S02]  /*66b0*/  PRMT R0, R11, 0x7632, R0 ;  /* 0x000076320b007816 */ /* 0x000fe40000000000 */
[----:B------:R-:W-:Y:S02]  /*66c0*/  IADD3 R2, P1, R37, UR14, RZ ;  /* 0x0000000e25027c10 */ /* 0x000fe4000ff3e0ff */
[----:B------:R-:W-:-:S02]  /*66d0*/  F2FP.BF16.F32.PACK_AB R13, R32, R13 ;  /* 0x0000000d200d723e */ /* 0x000fc400000010ff */
[----:B0-----:R-:W-:Y:S01]  /*66e0*/  PRMT R7, R14, 0x7632, R7 ;  /* 0x000076320e077816 */ /* 0x001fe20000000007 */
[----:B------:R-:W-:Y:S01]  /*66f0*/  STG.E.U16 desc[UR12][R4.64], R12 ;  /* 0x0000000c04007986 */ /* 0x000fe2000c10150c */
[----:B------:R-:W-:-:S03]  /*6700*/  F2FP.BF16.F32.PACK_AB R10, R10, R73 ;  /* 0x000000490a0a723e */ /* 0x000fc600000010ff */
[----:B------:R-:W-:Y:S01]  /*6710*/  STG.E.U16 desc[UR12][R4.64+0x2], R17 ;  /* 0x0000021104007986 */ /* 0x000fe2000c10150c */
[----:B------:R-:W-:-:S03]  /*6720*/  F2FP.BF16.F32.PACK_AB R15, R30, R15 ;  /* 0x0000000f1e0f723e */ /* 0x000fc600000010ff */
[----:B------:R-:W-:Y:S04]  /*6730*/  STG.E.U16 desc[UR12][R4.64+0x4], R11 ;  /* 0x0000040b04007986 */ /* 0x000fe8000c10150c */
[----:B------:R0:W-:Y:S01]  /*6740*/  STG.E.U16 desc[UR12][R4.64+0x6], R0 ;  /* 0x0000060004007986 */ /* 0x0001e2000c10150c */
[----:B------:R-:W-:Y:S02]  /*6750*/  F2FP.BF16.F32.PACK_AB R31, R38, R31 ;  /* 0x0000001f261f723e */ /* 0x000fe400000010ff */
[----:B------:R-:W-:Y:S02]  /*6760*/  F2FP.BF16.F32.PACK_AB R19, R20, R19 ;  /* 0x000000131413723e */ /* 0x000fe400000010ff */
[----:B0-----:R-:W-:Y:S02]  /*6770*/  PRMT R5, R13, 0x7632, R5 ;  /* 0x000076320d057816 */ /* 0x001fe40000000005 */
[----:B------:R-:W-:-:S02]  /*6780*/  PRMT R0, R10, 0x7632, R0 ;  /* 0x000076320a007816 */ /* 0x000fc40000000000 */
[----:B------:R-:W-:Y:S02]  /*6790*/  F2FP.BF16.F32.PACK_AB R18, R18, R85 ;  /* 0x000000551212723e */ /* 0x000fe400000010ff */
[----:B------:R-:W-:Y:S02]  /*67a0*/  F2FP.BF16.F32.PACK_AB R8, R61, R8 ;  /* 0x000000083d08723e */ /* 0x000fe400000010ff */
[----:B------:R-:W-:Y:S01]  /*67b0*/  PRMT R43, R18, 0x7632, R43 ;  /* 0x00007632122b7816 */ /* 0x000fe2000000002b */
[----:B------:R-:W-:Y:S01]  /*67c0*/  ULOP3.LUT UR4, UR4, 0x1, URZ, 0x3c, !UPT ;  /* 0x0000000104047892 */ /* 0x000fe2000f8e3c3f */
[----:B------:R-:W-:Y:S01]  /*67d0*/  UMOV UR5, UR10 ;  /* 0x0000000a00057c82 */ /* 0x000fe20008000000 */
[----:B------:R-:W-:Y:S01]  /*67e0*/  UMOV UR11, UR9 ;  /* 0x00000009000b7c82 */ /* 0x000fe20008000000 */
[----:B---3--:R-:W-:-:S05]  /*67f0*/  IADD3.X R3, R35, UR15, RZ, P1, !PT ;  /* 0x0000000f23037c10 */ /* 0x008fca0008ffe4ff */
[----:B------:R0:W-:Y:S04]  /*6800*/  STG.E.U16 desc[UR12][R2.64+0x2], R7 ;  /* 0x0000020702007986 */ /* 0x0001e8000c10150c */
[----:B------:R-:W-:Y:S04]  /*6810*/  STG.E.U16 desc[UR12][R2.64], R14 ;  /* 0x0000000e02007986 */ /* 0x000fe8000c10150c */
[----:B------:R-:W-:Y:S04]  /*6820*/  STG.E.U16 desc[UR12][R2.64+0x4], R13 ;  /* 0x0000040d02007986 */ /* 0x000fe8000c10150c */
[----:B------:R1:W-:Y:S01]  /*6830*/  STG.E.U16 desc[UR12][R2.64+0x6], R5 ;  /* 0x0000060502007986 */ /* 0x0003e2000c10150c */
[----:B------:R-:W-:-:S04]  /*6840*/  IADD3 R6, P1, R33, UR14, RZ ;  /* 0x0000000e21067c10 */ /* 0x000fc8000ff3e0ff */
[----:B0-----:R-:W-:Y:S02]  /*6850*/  IADD3.X R7, R21, UR15, RZ, P1, !PT ;  /* 0x0000000f15077c10 */ /* 0x001fe40008ffe4ff */
[----:B-1----:R-:W-:Y:S02]  /*6860*/  PRMT R3, R15, 0x7632, R3 ;  /* 0x000076320f037816 */ /* 0x002fe40000000003 */
[----:B------:R-:W-:Y:S01]  /*6870*/  PRMT R2, R31, 0x7632, R2 ;  /* 0x000076321f027816 */ /* 0x000fe20000000002 */
[----:B------:R0:W-:Y:S01]  /*6880*/  STG.E.U16 desc[UR12][R6.64+0x2], R0 ;  /* 0x0000020006007986 */ /* 0x0001e2000c10150c */
[----:B-----5:R-:W-:-:S04]  /*6890*/  IADD3 R4, P1, R16, UR14, RZ ;  /* 0x0000000e10047c10 */ /* 0x020fc8000ff3e0ff */
[----:B------:R-:W-:Y:S02]  /*68a0*/  IADD3.X R5, R9, UR15, RZ, P1, !PT ;  /* 0x0000000f09057c10 */ /* 0x000fe40008ffe4ff */
[----:B------:R-:W-:Y:S01]  /*68b0*/  IADD3 R86, P1, R86, UR14, RZ ;  /* 0x0000000e56567c10 */ /* 0x000fe2000ff3e0ff */
[----:B------:R1:W-:Y:S01]  /*68c0*/  STG.E.U16 desc[UR12][R6.64+0x6], R3 ;  /* 0x0000060306007986 */ /* 0x0003e2000c10150c */
[----:B0-----:R-:W-:Y:S02]  /*68d0*/  PRMT R0, R19, 0x7632, R0 ;  /* 0x0000763213007816 */ /* 0x001fe40000000000 */
[----:B------:R-:W-:Y:S01]  /*68e0*/  IADD3.X R87, R87, UR15, RZ, P1, !PT ;  /* 0x0000000f57577c10 */ /* 0x000fe20008ffe4ff */
[----:B------:R2:W-:Y:S04]  /*68f0*/  STG.E.U16 desc[UR12][R6.64], R10 ;  /* 0x0000000a06007986 */ /* 0x0005e8000c10150c */
        /* <DEDUP_REMOVED lines=11> */
.L_x_1642:
        /* <DEDUP_REMOVED lines=12> */
[----:B------:R-:W-:Y:S01]  /*6a70*/  MOV R15, 0xffffffff ;  /* 0xffffffff000f7802 */ /* 0x000fe20000000f00 */
        /* <DEDUP_REMOVED lines=19> */
[C---:B------:R-:W-:Y:S01]  /*6bb0*/  IMAD.WIDE.U32 R4, P0, R7.reuse, -0x33333334, R2 ;  /* 0xcccccccc07047825 */ /* 0x040fe20007800002 */
[----:B------:R-:W-:Y:S02]  /*6bc0*/  LOP3.LUT R47, R16, 0xf, RZ, 0xc0, !PT ;  /* 0x0000000f102f7812 */ /* 0x000fe400078ec0ff */
[----:B------:R-:W-:Y:S01]  /*6bd0*/  IADD3.X R45, RZ, RZ, RZ, P2, !PT ;  /* 0x000000ffff2d7210 */ /* 0x000fe200017fe4ff */
[----:B------:R-:W-:Y:S01]  /*6be0*/  IMAD.WIDE.U32 R2, R7, -0x33333333, RZ ;  /* 0xcccccccd07027825 */ /* 0x000fe200078e00ff */
[----:B------:R-:W-:Y:S02]  /*6bf0*/  IADD3.X R7, RZ, RZ, RZ, P0, !PT ;  /* 0x000000ffff077210 */ /* 0x000fe400007fe4ff */
[----:B------:R-:W-:-:S02]  /*6c00*/  MOV R6, R5 ;  /* 0x0000000500067202 */ /* 0x000fc40000000f00 */
[----:B------:R-:W-:Y:S01]  /*6c10*/  IADD3 RZ, P1, R3, R4, RZ ;  /* 0x0000000403ff7210 */ /* 0x000fe20007f3e0ff */
[----:B------:R-:W-:Y:S01]  /*6c20*/  IMAD.WIDE.U32 R2, R10, -0x33333333, RZ ;  /* 0xcccccccd0a027825 */ /* 0x000fe200078e00ff */
[----:B------:R-:W-:-:S03]  /*6c30*/  ISETP.LT.U32.AND P0, PT, R18, 0x9, PT ;  /* 0x000000091200780c */ /* 0x000fc60003f01070 */
[----:B------:R-:W-:Y:S01]  /*6c40*/  IMAD.WIDE.U32.X R4, R15, -0x33333334, R6, P1 ;  /* 0xcccccccc0f047825 */ /* 0x000fe200008e0406 */
[----:B------:R-:W-:Y:S02]  /*6c50*/  ISETP.LT.AND.EX P0, PT, R19, RZ, PT, P0 ;  /* 0x000000ff1300720c */ /* 0x000fe40003f01300 */
[----:B------:R-:W-:Y:S02]  /*6c60*/  LEA.HI R2, R3, 0x1, RZ, 0x1c ;  /* 0x0000000103027811 */ /* 0x000fe400078fe0ff */
[----:B------:R-:W-:Y:S02]  /*6c70*/  SHF.R.U64 R0, R4, 0x3, R5 ;  /* 0x0000000304007819 */ /* 0x000fe40000001205 */
[----:B------:R-:W-:Y:S02]  /*6c80*/  SEL R15, R18, 0x9, P0 ;  /* 0x00000009120f7807 */ /* 0x000fe40000000000 */
[----:B------:R-:W-:Y:S02]  /*6c90*/  SEL R4, R19, RZ, P0 ;  /* 0x000000ff13047207 */ /* 0x000fe40000000000 */
[----:B------:R-:W-:-:S02]  /*6ca0*/  IADD3 R8, P0, R14, 0xa, RZ ;  /* 0x0000000a0e087810 */ /* 0x000fc40007f1e0ff */
[----:B------:R-:W-:Y:S02]  /*6cb0*/  IADD3 R7, P1, R14, 0x14, RZ ;  /* 0x000000140e077810 */ /* 0x000fe40007f3e0ff */
[----:B------:R-:W-:Y:S02]  /*6cc0*/  IADD3 R0, R0, 0x1, RZ ;  /* 0x0000000100007810 */ /* 0x000fe40007ffe0ff */
[----:B------:R-:W-:Y:S02]  /*6cd0*/  IADD3.X R6, RZ, RZ, RZ, P0, !PT ;  /* 0x000000ffff067210 */ /* 0x000fe400007fe4ff */
[----:B------:R-:W-:Y:S02]  /*6ce0*/  IADD3.X R5, RZ, RZ, RZ, P1, !PT ;  /* 0x000000ffff057210 */ /* 0x000fe40000ffe4ff */
[C---:B------:R-:W-:Y:S02]  /*6cf0*/  SHF.L.U64.HI R4, R15.reuse, 0x3, R4 ;  /* 0x000000030f047819 */ /* 0x040fe40000010204 */
[----:B------:R-:W-:-:S02]  /*6d00*/  SHF.L.U32 R3, R15, 0x3, RZ ;  /* 0x000000030f037819 */ /* 0x000fc400000006ff */
[----:B------:R-:W-:Y:S02]  /*6d10*/  LOP3.LUT R2, R2, 0x3, RZ, 0xc0, !PT ;  /* 0x0000000302027812 */ /* 0x000fe400078ec0ff */
[----:B------:R-:W-:-:S07]  /*6d20*/  LOP3.LUT R0, R0, 0x3, RZ, 0xc0, !PT ;  /* 0x0000000300007812 */ /* 0x000fce00078ec0ff */
.L_x_1671:
[----:B------:R-:W-:Y:S01]  /*6d30*/  ISETP.GT.U32.AND P0, PT, R3, R14, PT ;  /* 0x0000000e0300720c */ /* 0x000fe20003f04070 */
[----:B------:R-:W-:Y:S01]  /*6d40*/  BSSY B0, `(.L_x_1655) ;  /* 0x00000ae000007945 */ /* 0x000fe20003800000 */
[----:B01234-:R-:W-:Y:S02]  /*6d50*/  MOV R17, RZ ;  /* 0x000000ff00117202 */ /* 0x01ffe40000000f00 */
[----:B------:R-:W-:Y:S02]  /*6d60*/  ISETP.GT.AND.EX P0, PT, R4, RZ, PT, P0 ;  /* 0x000000ff0400720c */ /* 0x000fe40003f04300 */
[----:B------:R-:W-:-:S11]  /*6d70*/  MOV R46, RZ ;  /* 0x000000ff002e7202 */ /* 0x000fd60000000f00 */
        /* <DEDUP_REMOVED lines=8> */
[----:B------:R-:W-:-:S02]  /*6e00*/  ISETP.GE.U32.AND P0, PT, R17, 0x1e, PT ;  /* 0x0000001e1100780c */ /* 0x000fc40003f06070 */
[----:B------:R-:W-:Y:S02]  /*6e10*/  IADD3.X R15, ~R12, -0x1, R15, P2, P3 ;  /* 0xffffffff0c0f7810 */ /* 0x000fe400017e650f */
[----:B------:R-:W-:Y:S02]  /*6e20*/  IADD3 R18, P2, R18, R9, RZ ;  /* 0x0000000912127210 */ /* 0x000fe40007f5e0ff */
[----:B------:R-:W-:Y:S01]  /*6e30*/  ISETP.GE.U32.AND.EX P0, PT, R15, RZ, PT, P0 ;  /* 0x000000ff0f00720c */ /* 0x000fe20003f06100 */
[----:B------:R-:W-:Y:S01]  /*6e40*/  HFMA2.MMA R15, -RZ, RZ, 0, 0 ;  /* 0x00000000ff0f7435 */ /* 0x000fe200000001ff */
        /* <DEDUP_REMOVED lines=28> */
.L_x_1658:
[----:B------:R-:W-:Y:S05]  /*7010*/  BSYNC B1 ;  /* 0x0000000000017941 */ /* 0x000fea0003800000 */
.L_x_1657:
        /* <DEDUP_REMOVED lines=21> */
.L_x_1661:
        /* <DEDUP_REMOVED lines=55> */
.L_x_1660:
[----:B------:R-:W-:Y:S05]  /*74e0*/  BSYNC B1 ;  /* 0x0000000000017941 */ /* 0x000fea0003800000 */
.L_x_1659:
        /* <DEDUP_REMOVED lines=35> */
.L_x_1663:
[----:B------:R-:W-:Y:S05]  /*7720*/  BSYNC B1 ;  /* 0x0000000000017941 */ /* 0x000fea0003800000 */
.L_x_1662:
        /* <DEDUP_REMOVED lines=15> */
.L_x_1656:
[----:B------:R-:W-:Y:S05]  /*7820*/  BSYNC B0 ;  /* 0x0000000000007941 */ /* 0x000fea0003800000 */
.L_x_1655:
        /* <DEDUP_REMOVED lines=21> */
[----:B0-----:R-:W-:Y:S02]  /*7980*/  @!P0 LOP3.LUT R15, R11, R18, RZ, 0x3c, !PT ;  /* 0x000000120b0f8212 */ /* 0x001fe400078e3cff */
[----:B------:R-:W-:Y:S02]  /*7990*/  CS2R R18, SRZ ;  /* 0x0000000000127805 */ /* 0x000fe4000001ff00 */
[----:B------:R-:W-:-:S05]  /*79a0*/  @!P0 LEA R15, R15, R20, 0x2 ;  /* 0x000000140f0f8211 */ /* 0x000fca00078e10ff */
[----:B------:R0:W1:Y:S04]  /*79b0*/  @!P0 LDS R18, [R15] ;  /* 0x000000000f128984 */ /* 0x0000680000000800 */
[----:B------:R0:W2:Y:S01]  /*79c0*/  @!P0 LDS R19, [R15+0x500] ;  /* 0x000500000f138984 */ /* 0x0000a20000000800 */
[----:B------:R-:W-:Y:S05]  /*79d0*/  BRA.DIV UR5, `(.L_x_1667) ;  /* 0x00000012058c7947 */ /* 0x000fea000b800000 */
[----:B0-----:R-:W-:Y:S02]  /*79e0*/  MOV R15, 0xffff ;  /* 0x0000ffff000f7802 */ /* 0x001fe40000000f00 */
[----:B------:R-:W-:Y:S02]  /*79f0*/  MOV R22, 0xffff ;  /* 0x0000ffff00167802 */ /* 0x000fe40000000f00 */
[----:B------:R-:W-:Y:S01]  /*7a00*/  MOV R24, 0xffff ;  /* 0x0000ffff00187802 */ /* 0x000fe20000000f00 */
[----:B-1----:R-:W0:Y:S01]  /*7a10*/  SHFL.BFLY PT, R21, R18, 0x8, 0x101f ;  /* 0x0d101f0012157f89 */ /* 0x002e2200000e0000 */
[----:B------:R-:W-:Y:S02]  /*7a20*/  MOV R17, 0xffff ;  /* 0x0000ffff00117802 */ /* 0x000fe40000000f00 */
[----:B------:R-:W-:Y:S01]  /*7a30*/  MOV R29, 0xffff ;  /* 0x0000ffff001d7802 */ /* 0x000fe20000000f00 */
[----:B--2---:R-:W1:Y:S01]  /*7a40*/  SHFL.BFLY PT, R20, R19, 0x8, 0x101f ;  /* 0x0d101f0013147f89 */ /* 0x004e6200000e0000 */
[----:B------:R-:W-:Y:S01]  /*7a50*/  MOV R23, 0xffff ;  /* 0x0000ffff00177802 */ /* 0x000fe20000000f00 */
        /* <DEDUP_REMOVED lines=14> */
.L_x_1680:
        /* <DEDUP_REMOVED lines=19> */
[----:B------:R-:W-:Y:S02]  /*7c70*/  @!P0 LEA R15, R26, R17, 0x2 ;  /* 0x000000111a0f8211 */ /* 0x000fe400078e10ff */
[----:B------:R-:W-:-:S03]  /*7c80*/  MOV R26, RZ ;  /* 0x000000ff001a7202 */ /* 0x000fc60000000f00 */
[----:B------:R0:W1:Y:S04]  /*7c90*/  @!P0 LDS R25, [R15] ;  /* 0x000000000f198984 */ /* 0x0000680000000800 */
[----:B------:R0:W2:Y:S01]  /*7ca0*/  @!P0 LDS R26, [R15+0x500] ;  /* 0x000500000f1a8984 */ /* 0x0000a20000000800 */
[----:B------:R-:W-:Y:S05]  /*7cb0*/  BRA.DIV UR5, `(.L_x_1668) ;  /* 0x0000001205a87947 */ /* 0x000fea000b800000 */
[----:B------:R-:W-:Y:S02]  /*7cc0*/  MOV R22, 0xffff ;  /* 0x0000ffff00167802 */ /* 0x000fe40000000f00 */
[----:B0-----:R-:W-:Y:S02]  /*7cd0*/  MOV R15, 0xffff ;  /* 0x0000ffff000f7802 */ /* 0x001fe40000000f00 */
[----:B------:R-:W-:Y:S01]  /*7ce0*/  MOV R17, 0xffff ;  /* 0x0000ffff00117802 */ /* 0x000fe20000000f00 */
[----:B-1----:R-:W0:Y:S01]  /*7cf0*/  SHFL.BFLY PT, R28, R25, 0x8, 0x101f ;  /* 0x0d101f00191c7f89 */ /* 0x002e2200000e0000 */
[----:B------:R-:W-:Y:S02]  /*7d00*/  MOV R24, 0xffff ;  /* 0x0000ffff00187802 */ /* 0x000fe40000000f00 */
[----:B------:R-:W-:Y:S01]  /*7d10*/  MOV R34, 0xffff ;  /* 0x0000ffff00227802 */ /* 0x000fe20000000f00 */
[----:B--2---:R-:W1:Y:S01]  /*7d20*/  SHFL.BFLY PT, R27, R26, 0x8, 0x101f ;  /* 0x0d101f001a1b7f89 */ /* 0x004e6200000e0000 */
[----:B------:R-:W-:Y:S01]  /*7d30*/  MOV R33, 0xffff ;  /* 0x0000ffff00217802 */ /* 0x000fe20000000f00 */
        /* <DEDUP_REMOVED lines=13> */
.L_x_1690:
        /* <DEDUP_REMOVED lines=9> */
[----:B------:R-:W-:Y:S01]  /*7ea0*/  HFMA2.MMA R25, -RZ, RZ, 0, 0 ;  /* 0x00000000ff197435 */ /* 0x000fe200000001ff */
[----:B------:R-:W-:Y:S01]  /*7eb0*/  @!P0 LEA R17, R47, UR4, 0x7 ;  /* 0x000000042f118c11 */ /* 0x000fe2000f8e38ff */
        /* <DEDUP_REMOVED lines=28> */
.L_x_1700:
[----:B--2---:R-:W-:Y:S01]  /*8080*/  FADD.FTZ R17, R25, R23 ;  /* 0x0000001719117221 */ /* 0x004fe20000010000 */
[----:B------:R-:W-:Y:S02]  /*8090*/  @!P1 F2FP.BF16.F32.PACK_AB R15, RZ, R31 ;  /* 0x0000001fff0f923e */ /* 0x000fe400000010ff */
[----:B------:R-:W-:Y:S02]  /*80a0*/  LEA.HI R26, R16, 0x3c, RZ, 0x1c ;  /* 0x0000003c101a7811 */ /* 0x000fe400078fe0ff */
[----:B------:R-:W-:Y:S01]  /*80b0*/  @!P1 F2FP.BF16.F32.PACK_AB R17, RZ, R17 ;  /* 0x00000011ff11923e */ /* 0x000fe200000010ff */
[----:B------:R3:W-:Y:S04]  /*80c0*/  @!P1 STG.E.U16 desc[UR12][R18.64+0x50], R15 ;  /* 0x0000500f12009986 */ /* 0x0007e8000c10150c */
[----:B------:R3:W-:Y:S02]  /*80d0*/  @!P1 STG.E.U16 desc[UR12][R20.64+0x50], R17 ;  /* 0x0000501114009986 */ /* 0x0007e4000c10150c */
.L_x_1666:
[----:B------:R-:W-:Y:S05]  /*80e0*/  BSYNC B0 ;  /* 0x0000000000007941 */ /* 0x000fea0003800000 */
.L_x_1665:
        /* <DEDUP_REMOVED lines=12> */
[C---:B------:R-:W-:Y:S02]  /*81b0*/  @!P0 SHF.L.U32 R28, R47.reuse, 0x1, RZ ;  /* 0x000000012f1c8819 */ /* 0x040fe400000006ff */
[C---:B------:R-:W-:Y:S02]  /*81c0*/  @!P0 IADD3 R25, R26.reuse, 0x14, RZ ;  /* 0x000000141a198810 */ /* 0x040fe40007ffe0ff */
[----:B------:R-:W-:Y:S02]  /*81d0*/  @!P0 SHF.L.U32 R21, R47, 0x1, RZ ;  /* 0x000000012f158819 */ /* 0x000fe400000006ff */
[----:B------:R-:W-:Y:S02]  /*81e0*/  @!P0 IADD3 R20, R26, 0x28, RZ ;  /* 0x000000281a148810 */ /* 0x000fe40007ffe0ff */
[----:B------:R-:W-:Y:S02]  /*81f0*/  @!P0 LOP3.LUT R25, R25, R28, RZ, 0x3c, !PT ;  /* 0x0000001c19198212 */ /* 0x000fe400078e3cff */
[----:B------:R-:W-:-:S02]  /*8200*/  @!P0 LEA R30, R47, UR4, 0x7 ;  /* 0x000000042f1e8c11 */ /* 0x000fc4000f8e38ff */
[----:B------:R-:W-:Y:S02]  /*8210*/  @!P0 LOP3.LUT R20, R20, R21, RZ, 0x3c, !PT ;  /* 0x0000001514148212 */ /* 0x000fe400078e3cff */
[----:B------:R-:W-:Y:S02]  /*8220*/  @!P0 LEA R31, R47, UR4, 0x7 ;  /* 0x000000042f1f8c11 */ /* 0x000fe4000f8e38ff */
[----:B------:R-:W-:Y:S02]  /*8230*/  @!P0 LEA R25, R25, R30, 0x2 ;  /* 0x0000001e19198211 */ /* 0x000fe400078e10ff */
[----:B------:R-:W-:Y:S02]  /*8240*/  @!P0 LEA R31, R20, R31, 0x2 ;  /* 0x0000001f141f8211 */ /* 0x000fe400078e10ff */
[----:B0-----:R-:W-:Y:S01]  /*8250*/  MOV R15, 0xffff ;  /* 0x0000ffff000f7802 */ /* 0x001fe20000000f00 */
[----:B------:R-:W0:Y:S01]  /*8260*/  @!P0 LDS R28, [R25+0x500] ;  /* 0x00050000191c8984 */ /* 0x000e220000000800 */
[----:B------:R-:W-:-:S02]  /*8270*/  @!P0 IADD3 R20, R26, 0x3c, RZ ;  /* 0x0000003c1a148810 */ /* 0x000fc40007ffe0ff */
[C---:B------:R-:W-:Y:S01]  /*8280*/  @!P0 SHF.L.U32 R23, R47.reuse, 0x1, RZ ;  /* 0x000000012f178819 */ /* 0x040fe200000006ff */
[----:B------:R3:W-:Y:S01]  /*8290*/  @!P0 LDS R27, [R25] ;  /* 0x00000000191b8984 */ /* 0x0007e20000000800 */
[----:B------:R-:W-:Y:S02]  /*82a0*/  MOV R22, 0xffff ;  /* 0x0000ffff00167802 */ /* 0x000fe40000000f00 */
[----:B------:R-:W-:Y:S01]  /*82b0*/  @!P0 LOP3.LUT R20, R20, R23, RZ, 0x3c, !PT ;  /* 0x0000001714148212 */ /* 0x000fe200078e3cff */
[----:B------:R-:W-:Y:S01]  /*82c0*/  @!P0 LDS R36, [R31+0x500] ;  /* 0x000500001f248984 */ /* 0x000fe20000000800 */
[----:B------:R-:W-:Y:S02]  /*82d0*/  @!P0 LEA R37, R47, UR4, 0x7 ;  /* 0x000000042f258c11 */ /* 0x000fe4000f8e38ff */
[----:B------:R-:W-:Y:S01]  /*82e0*/  MOV R29, RZ ;  /* 0x000000ff001d7202 */ /* 0x000fe20000000f00 */
[----:B------:R4:W-:Y:S01]  /*82f0*/  @!P0 LDS R35, [R31] ;  /* 0x000000001f238984 */ /* 0x0009e20000000800 */
[----:B------:R-:W-:Y:S01]  /*8300*/  @!P0 LEA R37, R20, R37, 0x2 ;  /* 0x0000002514258211 */ /* 0x000fe200078e10ff */
[----:B---3--:R-:W-:Y:S01]  /*8310*/  HFMA2.MMA R25, -RZ, RZ, 0, 0 ;  /* 0x00000000ff197435 */ /* 0x008fe200000001ff */
[----:B------:R-:W-:Y:S01]  /*8320*/  MOV R34, 0xffff ;  /* 0x0000ffff00227802 */ /* 0x000fe20000000f00 */
[----:B-1----:R-:W1:Y:S01]  /*8330*/  SHFL.BFLY PT, R21, R18, 0x8, 0x101f ;  /* 0x0d101f0012157f89 */ /* 0x002e6200000e0000 */
[----:B------:R-:W-:-:S02]  /*8340*/  MOV R24, 0xffff ;  /* 0x0000ffff00187802 */ /* 0x000fc40000000f00 */
[----:B------:R-:W-:Y:S01]  /*8350*/  MOV R33, RZ ;  /* 0x000000ff00217202 */ /* 0x000fe20000000f00 */
[----:B--2---:R-:W2:Y:S01]  /*8360*/  SHFL.BFLY PT, R23, R19, 0x8, 0x101f ;  /* 0x0d101f0013177f89 */ /* 0x004ea200000e0000 */
[----:B----4-:R-:W-:Y:S01]  /*8370*/  HFMA2.MMA R31, -RZ, RZ, 0, 0 ;  /* 0x00000000ff1f7435 */ /* 0x010fe200000001ff */
[----:B------:R-:W-:Y:S02]  /*8380*/  MOV R46, 0xffff ;  /* 0x0000ffff002e7802 */ /* 0x000fe40000000f00 */
[----:B------:R-:W3:Y:S01]  /*8390*/  @!P0 LDS R42, [R37] ;  /* 0x00000000252a8984 */ /* 0x000ee20000000800 */
[----:B------:R-:W-:Y:S02]  /*83a0*/  MOV R17, 0xffff ;  /* 0x0000ffff00117802 */ /* 0x000fe40000000f00 */
[----:B------:R-:W-:Y:S01]  /*83b0*/  MOV R41, 0xffff ;  /* 0x0000ffff00297802 */ /* 0x000fe20000000f00 */
[----:B------:R4:W-:Y:S01]  /*83c0*/  @!P0 LDS R44, [R37+0x500] ;  /* 0x00050000252c8984 */ /* 0x0009e20000000800 */
[----:B------:R-:W-:-:S02]  /*83d0*/  MOV R39, RZ ;  /* 0x000000ff00277202 */ /* 0x000fc40000000f00 */
[----:B------:R-:W-:Y:S02]  /*83e0*/  MOV R43, 0xffff ;  /* 0x0000ffff002b7802 */ /* 0x000fe40000000f00 */
[----:B------:R-:W-:Y:S02]  /*83f0*/  MOV R49, 0xffff ;  /* 0x0000ffff00317802 */ /* 0x000fe40000000f00 */
[----:B------:R-:W-:Y:S01]  /*8400*/  MOV R51, 0xffff ;  /* 0x0000ffff00337802 */ /* 0x000fe20000000f00 */
[----:B----4-:R-:W-:Y:S01]  /*8410*/  HFMA2.MMA R37, -RZ, RZ, 0, 0 ;  /* 0x00000000ff257435 */ /* 0x010fe200000001ff */
[----:B0-----:R-:W-:Y:S01]  /*8420*/  @!P0 MOV R29, R28 ;  /* 0x0000001c001d8202 */ /* 0x001fe20000000f00 */
[----:B-1----:R-:W-:Y:S01]  /*8430*/  FADD.FTZ R21, R21, R18 ;  /* 0x0000001215157221 */ /* 0x002fe20000010000 */
[----:B------:R-:W-:Y:S02]  /*8440*/  MOV R28, 0xffff ;  /* 0x0000ffff001c7802 */ /* 0x000fe40000000f00 */
[----:B------:R-:W-:Y:S01]  /*8450*/  @!P0 MOV R25, R27 ;  /* 0x0000001b00198202 */ /* 0x000fe20000000f00 */
[----:B------:R-:W0:Y:S01]  /*8460*/  SHFL.BFLY PT, R32, R29, 0x8, 0x101f ;  /* 0x0d101f001d207f89 */ /* 0x000e2200000e0000 */
[----:B--2---:R-:W-:Y:S01]  /*8470*/  FADD.FTZ R18, R23, R19 ;  /* 0x0000001317127221 */ /* 0x004fe20000010000 */
[----:B------:R-:W-:-:S02]  /*8480*/  MOV R23, 0xffff ;  /* 0x0000ffff00177802 */ /* 0x000fc40000000f00 */
[----:B------:R-:W-:Y:S01]  /*8490*/  @!P0 MOV R33, R36 ;  /* 0x0000002400218202 */ /* 0x000fe20000000f00 */
[----:B------:R-:W1:Y:S01]  /*84a0*/  SHFL.BFLY PT, R20, R21, 0x4, 0x101f ;  /* 0x0c901f0015147f89 */ /* 0x000e6200000e0000 */
[----:B------:R-:W-:Y:S02]  /*84b0*/  MOV R36, 0xffff ;  /* 0x0000ffff00247802 */ /* 0x000fe40000000f00 */
[----:B------:R-:W-:Y:S01]  /*84c0*/  @!P0 MOV R31, R35 ;  /* 0x00000023001f8202 */ /* 0x000fe20000000f00 */
[----:B------:R-:W2:Y:S01]  /*84d0*/  SHFL.BFLY PT, R30, R25, 0x8, 0x101f ;  /* 0x0d101f00191e7f89 */ /* 0x000ea200000e0000 */
[----:B------:R-:W-:Y:S02]  /*84e0*/  MOV R27, 0xffff ;  /* 0x0000ffff001b7802 */ /* 0x000fe40000000f00 */
[----:B------:R-:W-:Y:S01]  /*84f0*/  MOV R35, 0xffff ;  /* 0x0000ffff00237802 */ /* 0x000fe20000000f00 */
[----:B------:R-:W4:Y:S04]  /*8500*/  SHFL.BFLY PT, R40, R33, 0x8, 0x101f ;  /* 0x0d101f0021287f89 */ /* 0x000f2800000e0000 */
[----:B------:R-:W5:Y:S01]  /*8510*/  SHFL.BFLY PT, R38, R31, 0x8, 0x101f ;  /* 0x0d101f001f267f89 */ /* 0x000f6200000e0000 */
[----:B---3--:R-:W-:-:S03]  /*8520*/  @!P0 MOV R37, R42 ;  /* 0x0000002a00258202 */ /* 0x008fc60000000f00 */
[----:B------:R-:W3:Y:S01]  /*8530*/  SHFL.BFLY PT, R23, R18, 0x4, 0x101f ;  /* 0x0c901f0012177f89 */ /* 0x000ee200000e0000 */
[----:B------:R-:W-:Y:S01]  /*8540*/  MOV R42, 0xffff ;  /* 0x0000ffff002a7802 */ /* 0x000fe20000000f00 */
[----:B0-----:R-:W-:Y:S01]  /*8550*/  FADD.FTZ R32, R32, R29 ;  /* 0x0000001d20207221 */ /* 0x001fe20000010000 */
[----:B------:R-:W-:Y:S01]  /*8560*/  @!P0 MOV R39, R44 ;  /* 0x0000002c00278202 */ /* 0x000fe20000000f00 */
[----:B------:R-:W0:Y:S01]  /*8570*/  SHFL.BFLY PT, R46, R37, 0x8, 0x101f ;  /* 0x0d101f00252e7f89 */ /* 0x000e2200000e0000 */
[----:B------:R-:W-:Y:S01]  /*8580*/  MOV R44, 0xffff ;  /* 0x0000ffff002c7802 */ /* 0x000fe20000000f00 */
[----:B-1----:R-:W-:Y:S02]  /*8590*/  FADD.FTZ R20, R21, R20 ;  /* 0x0000001415147221 */ /* 0x002fe40000010000 */
[----:B------:R-:W1:Y:S01]  /*85a0*/  SHFL.BFLY PT, R29, R32, 0x4, 0x101f ;  /* 0x0c901f00201d7f89 */ /* 0x000e6200000e0000 */
[----:B------:R-:W-:Y:S01]  /*85b0*/  ISETP.NE.AND P0, PT, R47, RZ, PT ;  /* 0x000000ff2f00720c */ /* 0x000fe20003f05270 */
[----:B--2---:R-:W-:-:S02]  /*85c0*/  FADD.FTZ R30, R30, R25 ;  /* 0x000000191e1e7221 */ /* 0x004fc40000010000 */
[----:B------:R-:W2:Y:S01]  /*85d0*/  SHFL.BFLY PT, R19, R20, 0x2, 0x101f ;  /* 0x0c501f0014137f89 */ /* 0x000ea200000e0000 */
[----:B----4-:R-:W-:-:S03]  /*85e0*/  FADD.FTZ R40, R40, R33 ;  /* 0x0000002128287221 */ /* 0x010fc60000010000 */
[----:B------:R-:W4:Y:S01]  /*85f0*/  SHFL.BFLY PT, R25, R30, 0x4, 0x101f ;  /* 0x0c901f001e197f89 */ /* 0x000f2200000e0000 */
[----:B-----5:R-:W-:-:S03]  /*8600*/  FADD.FTZ R38, R38, R31 ;  /* 0x0000001f26267221 */ /* 0x020fc60000010000 */
        /* <DEDUP_REMOVED lines=9> */
[----:B------:R-:W-:Y:S01]  /*86a0*/  MOV R32, 0xffff ;  /* 0x0000ffff00207802 */ /* 0x000fe20000000f00 */
[----:B--2---:R-:W-:Y:S01]  /*86b0*/  FADD.FTZ R19, R20, R19 ;  /* 0x0000001314137221 */ /* 0x004fe20000010000 */
[----:B------:R-:W-:Y:S02]  /*86c0*/  MOV R20, 0xffff ;  /* 0x0000ffff00147802 */ /* 0x000fe40000000f00 */
        /* <DEDUP_REMOVED lines=53> */
[----:B0-----:R-:W-:-:S02]  /*8a20*/  MOV R33, 0xffff ;  /* 0x0000ffff00217802 */ /* 0x001fc40000000f00 */
[----:B------:R-:W-:Y:S02]  /*8a30*/  MOV R17, 0xffff ;  /* 0x0000ffff00117802 */ /* 0x000fe40000000f00 */
        /* <DEDUP_REMOVED lines=12> */
.L_x_1734:
        /* <DEDUP_REMOVED lines=9> */
.L_x_1664:
        /* <DEDUP_REMOVED lines=8> */
.L_x_1667:
[----:B------:R-:W-:Y:S01]  /*8c10*/  HFMA2.MMA R17, -RZ, RZ, 0, 4.76837158203125e-07 ;  /* 0x00000008ff117435 */ /* 0x000fe200000001ff */
[----:B-1----:R-:W-:Y:S02]  /*8c20*/  MOV R24, R18 ;  /* 0x0000001200187202 */ /* 0x002fe40000000f00 */
[----:B------:R-:W-:Y:S02]  /*8c30*/  MOV R22, 0x101f ;  /* 0x0000101f00167802 */ /* 0x000fe40000000f00 */
[----:B0-----:R-:W-:-:S07]  /*8c40*/  MOV R15, 0xffff ;  /* 0x0000ffff000f7802 */ /* 0x001fce0000000f00 */
[----:B--2---:R-:W-:Y:S05]  /*8c50*/  WARPSYNC.COLLECTIVE R15, `(.L_x_1672) ;  /* 0x000000000f087348 */ /* 0x004fea0003c00000 */
[----:B------:R0:W1:Y:S02]  /*8c60*/  SHFL.BFLY P2, R23, R24, R17, R22 ;  /* 0x0c00001118177389 */ /* 0x0000640000040016 */
[----:B012---:R-:W-:Y:S01]  /*8c70*/  ENDCOLLECTIVE ;  /* 0x000000000000791b */ /* 0x007fe20003800000 */
.L_x_1672:
[----:B------:R-:W-:Y:S02]  /*8c80*/  MOV R24, R19 ;  /* 0x0000001300187202 */ /* 0x000fe40000000f00 */
[----:B------:R-:W-:-:S07]  /*8c90*/  MOV R21, R23 ;  /* 0x0000001700157202 */ /* 0x000fce0000000f00 */
[----:B------:R-:W-:Y:S05]  /*8ca0*/  WARPSYNC.COLLECTIVE R15, `(.L_x_1673) ;  /* 0x000000000f087348 */ /* 0x000fea0003c00000 */
[----:B------:R0:W1:Y:S02]  /*8cb0*/  SHFL.BFLY P2, R23, R24, R17, R22 ;  /* 0x0c00001118177389 */ /* 0x0000640000040016 */
[----:B01----:R-:W-:Y:S01]  /*8cc0*/  ENDCOLLECTIVE ;  /* 0x000000000000791b */ /* 0x003fe20003800000 */
.L_x_1673:
[----:B------:R-:W-:Y:S01]  /*8cd0*/  FADD.FTZ R21, R21, R18 ;  /* 0x0000001215157221 */ /* 0x000fe20000010000 */
[----:B------:R-:W-:-:S04]  /*8ce0*/  HFMA2.MMA R17, -RZ, RZ, 0, 2.384185791015625e-07 ;  /* 0x00000004ff117435 */ /* 0x000fc800000001ff */
[----:B------:R-:W-:Y:S02]  /*8cf0*/  MOV R24, R21 ;  /* 0x0000001500187202 */ /* 0x000fe40000000f00 */
[----:B------:R-:W-:-:S07]  /*8d00*/  MOV R20, R23 ;  /* 0x0000001700147202 */ /* 0x000fce0000000f00 */
[----:B------:R-:W-:Y:S05]  /*8d10*/  WARPSYNC.COLLECTIVE R15, `(.L_x_1674) ;  /* 0x000000000f087348 */ /* 0x000fea0003c00000 */
[----:B------:R0:W1:Y:S02]  /*8d20*/  SHFL.BFLY P2, R23, R24, R17, R22 ;  /* 0x0c00001118177389 */ /* 0x0000640000040016 */
[----:B01----:R-:W-:Y:S01]  /*8d30*/  ENDCOLLECTIVE ;  /* 0x000000000000791b */ /* 0x003fe20003800000 */
.L_x_1674:
[----:B------:R-:W-:-:S05]  /*8d40*/  FADD.FTZ R20, R20, R19 ;  /* 0x0000001314147221 */ /* 0x000fca0000010000 */
[----:B------:R-:W-:Y:S02]  /*8d50*/  MOV R24, R20 ;  /* 0x0000001400187202 */ /* 0x000fe40000000f00 */
[----:B------:R-:W-:-:S07]  /*8d60*/  MOV R26, R23 ;  /* 0x00000017001a7202 */ /* 0x000fce0000000f00 */
[----:B------:R-:W-:Y:S05]  /*8d70*/  WARPSYNC.COLLECTIVE R15, `(.L_x_1675) ;  /* 0x000000000f087348 */ /* 0x000fea0003c00000 */
[----:B------:R0:W1:Y:S02]  /*8d80*/  SHFL.BFLY P2, R23, R24, R17, R22 ;  /* 0x0c00001118177389 */ /* 0x0000640000040016 */
[----:B01----:R-:W-:Y:S01]  /*8d90*/  ENDCOLLECTIVE ;  /* 0x000000000000791b */ /* 0x003fe20003800000 */
.L_x_1675:
[----:B------:R-:W-:Y:S01]  /*8da0*/  FADD.FTZ R26, R21, R26 ;  /* 0x0000001a151a7221 */ /* 0x000fe20000010000 */
[----:B------:R-:W-:-:S04]  /*8db0*/  HFMA2.MMA R17, -RZ, RZ, 0, 1.1920928955078125e-07 ;  /* 0x00000002ff117435 */ /* 0x000fc800000001ff */
[----:B------:R-:W-:Y:S02]  /*8dc0*/  MOV R24, R26 ;  /* 0x0000001a00187202 */ /* 0x000fe40000000f00 */
[----:B------:R-:W-:-:S07]  /*8dd0*/  MOV R25, R23 ;  /* 0x0000001700197202 */ /* 0x000fce0000000f00 */
[----:B------:R-:W-:Y:S05]  /*8de0*/  WARPSYNC.COLLECTIVE R15, `(.L_x_1676) ;  /* 0x000000000f087348 */ /* 0x000fea0003c00000 */
[----:B------:R0:W1:Y:S02]  /*8df0*/  SHFL.BFLY P2, R23, R24, R17, R22 ;  /* 0x0c00001118177389 */ /* 0x0000640000040016 */
[----:B01----:R-:W-:Y:S01]  /*8e00*/  ENDCOLLECTIVE ;  /* 0x000000000000791b */ /* 0x003fe20003800000 */
.L_x_1676:
[----:B------:R-:W-:-:S05]  /*8e10*/  FADD.FTZ R25, R20, R25 ;  /* 0x0000001914197221 */ /* 0x000fca0000010000 */
[----:B------:R-:W-:Y:S02]  /*8e20*/  MOV R24, R25 ;  /* 0x0000001900187202 */ /* 0x000fe40000000f00 */
[----:B------:R-:W-:-:S07]  /*8e30*/  MOV R27, R23 ;  /* 0x00000017001b7202 */ /* 0x000fce0000000f00 */
[----:B------:R-:W-:Y:S05]  /*8e40*/  WARPSYNC.COLLECTIVE R15, `(.L_x_1677) ;  /* 0x000000000f087348 */ /* 0x000fea0003c00000 */
[----:B------:R0:W1:Y:S02]  /*8e50*/  SHFL.BFLY P2, R23, R24, R17, R22 ;  /* 0x0c00001118177389 */ /* 0x0000640000040016 */
[----:B01----:R-:W-:Y:S01]  /*8e60*/  ENDCOLLECTIVE ;  /* 0x000000000000791b */ /* 0x003fe20003800000 */
.L_x_1677:
[----:B------:R-:W-:Y:S01]  /*8e70*/  FADD.FTZ R27, R26, R27 ;  /* 0x0000001b1a1b7221 */ /* 0x000fe20000010000 */
[----:B------:R-:W-:-:S04]  /*8e80*/  HFMA2.MMA R17, -RZ, RZ, 0, 5.9604644775390625e-08 ;  /* 0x00000001ff117435 */ /* 0x000fc800000001ff */
[----:B------:R-:W-:Y:S02]  /*8e90*/  MOV R24, R27 ;  /* 0x0000001b00187202 */ /* 0x000fe40000000f00 */
[----:B------:R-:W-:-:S07]  /*8ea0*/  MOV R18, R23 ;  /* 0x0000001700127202 */ /* 0x000fce0000000f00 */
[----:B------:R-:W-:Y:S05]  /*8eb0*/  WARPSYNC.COLLECTIVE R15, `(.L_x_1678) ;  /* 0x000000000f087348 */ /* 0x000fea0003c00000 */
[----:B------:R0:W1:Y:S02]  /*8ec0*/  SHFL.BFLY P2, R23, R24, R17, R22 ;  /* 0x0c00001118177389 */ /* 0x0000640000040016 */
[----:B01----:R-:W-:Y:S01]  /*8ed0*/  ENDCOLLECTIVE ;  /* 0x000000000000791b */ /* 0x003fe20003800000 */
.L_x_1678:
[----:B------:R-:W-:-:S05]  /*8ee0*/  FADD.FTZ R28, R25, R18 ;  /* 0x00000012191c7221 */ /* 0x000fca0000010000 */
[----:B------:R-:W-:Y:S02]  /*8ef0*/  MOV R24, R28 ;  /* 0x0000001c00187202 */ /* 0x000fe40000000f00 */
[----:B------:R-:W-:-:S07]  /*8f00*/  MOV R30, R23 ;  /* 0x00000017001e7202 */ /* 0x000fce0000000f00 */
[----:B------:R-:W-:Y:S05]  /*8f10*/  WARPSYNC.COLLECTIVE R15, `(.L_x_1679) ;  /* 0x000000000f087348 */ /* 0x000fea0003c00000 */
[----:B------:R0:W1:Y:S02]  /*8f20*/  SHFL.BFLY P2, R23, R24, R17, R22 ;  /* 0x0c00001118177389 */ /* 0x0000640000040016 */
[----:B01----:R-:W-:Y:S01]  /*8f30*/  ENDCOLLECTIVE ;  /* 0x000000000000791b */ /* 0x003fe20003800000 */
.L_x_1679:
[----:B------:R-:W-:Y:S01]  /*8f40*/  FADD.FTZ R30, R27, R30 ;  /* 0x0000001e1b1e7221 */ /* 0x000fe20000010000 */
[----:B------:R-:W-:Y:S06]  /*8f50*/  BRA `(.L_x_1680) ;  /* 0xffffffe800f87947 */ /* 0x000fec000383ffff */
.L_x_1668:
[----:B------:R-:W-:Y:S01]  /*8f60*/  BSSY B1, `(.L_x_1681) ;  /* 0x0000008000017945 */ /* 0x000fe20003800000 */
[----:B-1----:R-:W-:Y:S02]  /*8f70*/  MOV R24, R25 ;  /* 0x0000001900187202 */ /* 0x002fe40000000f00 */
[----:B------:R-:W-:Y:S02]  /*8f80*/  MOV R17, 0x8 ;  /* 0x0000000800117802 */ /* 0x000fe40000000f00 */
[----:B------:R-:W-:Y:S02]  /*8f90*/  MOV R22, 0x101f ;  /* 0x0000101f00167802 */ /* 0x000fe40000000f00 */
[----:B0-----:R-:W-:-:S07]  /*8fa0*/  MOV R15, 0xffff ;  /* 0x0000ffff000f7802 */ /* 0x001fce0000000f00 */
[----:B--2---:R-:W-:Y:S05]  /*8fb0*/  WARPSYNC.COLLECTIVE R15, `(.L_x_1682) ;  /* 0x000000000f087348 */ /* 0x004fea0003c00000 */
[----:B------:R0:W1:Y:S02]  /*8fc0*/  SHFL.BFLY P2, R23, R24, R17, R22 ;  /* 0x0c00001118177389 */ /* 0x0000640000040016 */
[----:B012---:R-:W-:Y:S01]  /*8fd0*/  ENDCOLLECTIVE ;  /* 0x000000000000791b */ /* 0x007fe20003800000 */
.L_x_1682:
[----:B------:R-:W-:Y:S05]  /*8fe0*/  BSYNC B1 ;  /* 0x0000000000017941 */ /* 0x000fea0003800000 */
.L_x_1681:
        /* <DEDUP_REMOVED lines=8> */
.L_x_1683:
[----:B------:R-:W-:Y:S01]  /*9070*/  FADD.FTZ R28, R28, R25 ;  /* 0x000000191c1c7221 */ /* 0x000fe20000010000 */
[----:B------:R-:W-:-:S04]  /*9080*/  HFMA2.MMA R17, -RZ, RZ, 0, 2.384185791015625e-07 ;  /* 0x00000004ff117435 */ /* 0x000fc800000001ff */
[----:B------:R-:W-:Y:S02]  /*9090*/  MOV R24, R28 ;  /* 0x0000001c00187202 */ /* 0x000fe40000000f00 */
[----:B------:R-:W-:-:S07]  /*90a0*/  MOV R27, R23 ;  /* 0x00000017001b7202 */ /* 0x000fce0000000f00 */
[----:B------:R-:W-:Y:S05]  /*90b0*/  WARPSYNC.COLLECTIVE R15, `(.L_x_1684) ;  /* 0x000000000f087348 */ /* 0x000fea0003c00000 */
[----:B------:R0:W1:Y:S02]  /*90c0*/  SHFL.BFLY P2, R23, R24, R17, R22 ;  /* 0x0c00001118177389 */ /* 0x0000640000040016 */
[----:B01----:R-:W-:Y:S01]  /*90d0*/  ENDCOLLECTIVE ;  /* 0x000000000000791b */ /* 0x003fe20003800000 */
.L_x_1684:
[----:B------:R-:W-:-:S05]  /*90e0*/  FADD.FTZ R27, R27, R26 ;  /* 0x0000001a1b1b7221 */ /* 0x000fca0000010000 */
[----:B------:R-:W-:Y:S02]  /*90f0*/  MOV R24, R27 ;  /* 0x0000001b00187202 */ /* 0x000fe40000000f00 */
[----:B------:R-:W-:-:S07]  /*9100*/  MOV R29, R23 ;  /* 0x00000017001d7202 */ /* 0x000fce0000000f00 */
[----:B------:R-:W-:Y:S05]  /*9110*/  WARPSYNC.COLLECTIVE R15, `(.L_x_1685) ;  /* 0x000000000f087348 */ /* 0x000fea0003c00000 */
[----:B------:R0:W1:Y:S02]  /*9120*/  SHFL.BFLY P2, R23, R24, R17, R22 ;  /* 0x0c00001118177389 */ /* 0x0000640000040016 */
[----:B01----:R-:W-:Y:S01]  /*9130*/  ENDCOLLECTIVE ;  /* 0x000000000000791b */ /* 0x003fe20003800000 */
.L_x_1685:
[----:B------:R-:W-:Y:S01]  /*9140*/  FADD.FTZ R29, R28, R29 ;  /* 0x0000001d1c1d7221 */ /* 0x000fe20000010000 */
[----:B------:R-:W-:-:S04]  /*9150*/  HFMA2.MMA R17, -RZ, RZ, 0, 1.1920928955078125e-07 ;  /* 0x00000002ff117435 */ /* 0x000fc800000001ff */
[----:B------:R-:W-:Y:S02]  /*9160*/  MOV R24, R29 ;  /* 0x0000001d00187202 */ /* 0x000fe40000000f00 */
[----:B------:R-:W-:-:S07]  /*9170*/  MOV R30, R23 ;  /* 0x00000017001e7202 */ /* 0x000fce0000000f00 */
[----:B------:R-:W-:Y:S05]  /*9180*/  WARPSYNC.COLLECTIVE R15, `(.L_x_1686) ;  /* 0x000000000f087348 */ /* 0x000fea0003c00000 */
[----:B------:R0:W1:Y:S02]  /*9190*/  SHFL.BFLY P2, R23, R24, R17, R22 ;  /* 0x0c00001118177389 */ /* 0x0000640000040016 */
[----:B01----:R-:W-:Y:S01]  /*91a0*/  ENDCOLLECTIVE ;  /* 0x000000000000791b */ /* 0x003fe20003800000 */
.L_x_1686:
[----:B------:R-:W-:-:S05]  /*91b0*/  FADD.FTZ R30, R27, R30 ;  /* 0x0000001e1b1e7221 */ /* 0x000fca0000010000 */
[----:B------:R-:W-:Y:S02]  /*91c0*/  MOV R24, R30 ;  /* 0x0000001e00187202 */ /* 0x000fe40000000f00 */
[----:B------:R-:W-:-:S07]  /*91d0*/  MOV R32, R23 ;  /* 0x0000001700207202 */ /* 0x000fce0000000f00 */
[----:B------:R-:W-:Y:S05]  /*91e0*/  WARPSYNC.COLLECTIVE R15, `(.L_x_1687) ;  /* 0x000000000f087348 */ /* 0x000fea0003c00000 */
[----:B------:R0:W1:Y:S02]  /*91f0*/  SHFL.BFLY P2, R23, R24, R17, R22 ;  /* 0x0c00001118177389 */ /* 0x0000640000040016 */
[----:B01----:R-:W-:Y:S01]  /*9200*/  ENDCOLLECTIVE ;  /* 0x000000000000791b */ /* 0x003fe20003800000 */
.L_x_1687:
[----:B------:R-:W-:Y:S01]  /*9210*/  FADD.FTZ R32, R29, R32 ;  /* 0x000000201d207221 */ /* 0x000fe20000010000 */
[----:B------:R-:W-:-:S04]  /*9220*/  HFMA2.MMA R17, -RZ, RZ, 0, 5.9604644775390625e-08 ;  /* 0x00000001ff117435 */ /* 0x000fc800000001ff */
[----:B------:R-:W-:Y:S02]  /*9230*/  MOV R24, R32 ;  /* 0x0000002000187202 */ /* 0x000fe40000000f00 */
[----:B------:R-:W-:-:S07]  /*9240*/  MOV R25, R23 ;  /* 0x0000001700197202 */ /* 0x000fce0000000f00 */
[----:B------:R-:W-:Y:S05]  /*9250*/  WARPSYNC.COLLECTIVE R15, `(.L_x_1688) ;  /* 0x000000000f087348 */ /* 0x000fea0003c00000 */
[----:B------:R0:W1:Y:S02]  /*9260*/  SHFL.BFLY P2, R23, R24, R17, R22 ;  /* 0x0c00001118177389 */ /* 0x0000640000040016 */
[----:B01----:R-:W-:Y:S01]  /*9270*/  ENDCOLLECTIVE ;  /* 0x000000000000791b */ /* 0x003fe20003800000 */
.L_x_1688:
[----:B------:R-:W-:-:S05]  /*9280*/  FADD.FTZ R25, R30, R25 ;  /* 0x000000191e197221 */ /* 0x000fca0000010000 */
[----:B------:R-:W-:Y:S02]  /*9290*/  MOV R24, R25 ;  /* 0x0000001900187202 */ /* 0x000fe40000000f00 */
[----:B------:R-:W-:-:S07]  /*92a0*/  MOV R31, R23 ;  /* 0x00000017001f7202 */ /* 0x000fce0000000f00 */
[----:B------:R-:W-:Y:S05]  /*92b0*/  WARPSYNC.COLLECTIVE R15, `(.L_x_1689) ;  /* 0x000000000f087348 */ /* 0x000fea0003c00000 */
[----:B------:R0:W1:Y:S02]  /*92c0*/  SHFL.BFLY P2, R23, R24, R17, R22 ;  /* 0x0c00001118177389 */ /* 0x0000640000040016 */
[----:B01----:R-:W-:Y:S01]  /*92d0*/  ENDCOLLECTIVE ;  /* 0x000000000000791b */ /* 0x003fe20003800000 */
.L_x_1689:
[----:B------:R-:W-:Y:S01]  /*92e0*/  FADD.FTZ R31, R32, R31 ;  /* 0x0000001f201f7221 */ /* 0x000fe20000010000 */
[----:B------:R-:W-:Y:S06]  /*92f0*/  BRA `(.L_x_1690) ;  /* 0xffffffe800c47947 */ /* 0x000fec000383ffff */
.L_x_1669:
        /* <DEDUP_REMOVED lines=8> */
.L_x_1692:
[----:B------:R-:W-:Y:S05]  /*9380*/  BSYNC B1 ;  /* 0x0000000000017941 */ /* 0x000fea0003800000 */
.L_x_1691:
        /* <DEDUP_REMOVED lines=8> */
.L_x_1693:
[----:B------:R-:W-:Y:S01]  /*9410*/  FADD.FTZ R28, R28, R25 ;  /* 0x000000191c1c7221 */ /* 0x000fe20000010000 */
[----:B------:R-:W-:-:S04]  /*9420*/  HFMA2.MMA R17, -RZ, RZ, 0, 2.384185791015625e-07 ;  /* 0x00000004ff117435 */ /* 0x000fc800000001ff */
[----:B------:R-:W-:Y:S02]  /*9430*/  MOV R24, R28 ;  /* 0x0000001c00187202 */ /* 0x000fe40000000f00 */
[----:B------:R-:W-:-:S07]  /*9440*/  MOV R27, R23 ;  /* 0x00000017001b7202 */ /* 0x000fce0000000f00 */
[----:B------:R-:W-:Y:S05]  /*9450*/  WARPSYNC.COLLECTIVE R15, `(.L_x_1694) ;  /* 0x000000000f087348 */ /* 0x000fea0003c00000 */
[----:B------:R0:W1:Y:S02]  /*9460*/  SHFL.BFLY P2, R23, R24, R17, R22 ;  /* 0x0c00001118177389 */ /* 0x0000640000040016 */
[----:B01----:R-:W-:Y:S01]  /*9470*/  ENDCOLLECTIVE ;  /* 0x000000000000791b */ /* 0x003fe20003800000 */
.L_x_1694:
[----:B------:R-:W-:-:S05]  /*9480*/  FADD.FTZ R27, R27, R26 ;  /* 0x0000001a1b1b7221 */ /* 0x000fca0000010000 */
[----:B------:R-:W-:Y:S02]  /*9490*/  MOV R24, R27 ;  /* 0x0000001b00187202 */ /* 0x000fe40000000f00 */
[----:B------:R-:W-:-:S07]  /*94a0*/  MOV R29, R23 ;  /* 0x00000017001d7202 */ /* 0x000fce0000000f00 */
[----:B------:R-:W-:Y:S05]  /*94b0*/  WARPSYNC.COLLECTIVE R15, `(.L_x_1695) ;  /* 0x000000000f087348 */ /* 0x000fea0003c00000 */
[----:B------:R0:W1:Y:S02]  /*94c0*/  SHFL.BFLY P2, R23, R24, R17, R22 ;  /* 0x0c00001118177389 */ /* 0x0000640000040016 */
[----:B01----:R-:W-:Y:S01]  /*94d0*/  ENDCOLLECTIVE ;  /* 0x000000000000791b */ /* 0x003fe20003800000 */
.L_x_1695:
[----:B------:R-:W-:Y:S01]  /*94e0*/  FADD.FTZ R29, R28, R29 ;  /* 0x0000001d1c1d7221 */ /* 0x000fe20000010000 */
[----:B------:R-:W-:-:S04]  /*94f0*/  HFMA2.MMA R17, -RZ, RZ, 0, 1.1920928955078125e-07 ;  /* 0x00000002ff117435 */ /* 0x000fc800000001ff */
[----:B------:R-:W-:Y:S02]  /*9500*/  MOV R24, R29 ;  /* 0x0000001d00187202 */ /* 0x000fe40000000f00 */
[----:B------:R-:W-:-:S07]  /*9510*/  MOV R30, R23 ;  /* 0x00000017001e7202 */ /* 0x000fce0000000f00 */
[----:B------:R-:W-:Y:S05]  /*9520*/  WARPSYNC.COLLECTIVE R15, `(.L_x_1696) ;  /* 0x000000000f087348 */ /* 0x000fea0003c00000 */
[----:B------:R0:W1:Y:S02]  /*9530*/  SHFL.BFLY P2, R23, R24, R17, R22 ;  /* 0x0c00001118177389 */ /* 0x0000640000040016 */
[----:B01----:R-:W-:Y:S01]  /*9540*/  ENDCOLLECTIVE ;  /* 0x000000000000791b */ /* 0x003fe20003800000 */
.L_x_1696:
[----:B------:R-:W-:-:S05]  /*9550*/  FADD.FTZ R30, R27, R30 ;  /* 0x0000001e1b1e7221 */ /* 0x000fca0000010000 */
[----:B------:R-:W-:Y:S02]  /*9560*/  MOV R24, R30 ;  /* 0x0000001e00187202 */ /* 0x000fe40000000f00 */
[----:B------:R-:W-:-:S07]  /*9570*/  MOV R32, R23 ;  /* 0x0000001700207202 */ /* 0x000fce0000000f00 */
[----:B------:R-:W-:Y:S05]  /*9580*/  WARPSYNC.COLLECTIVE R15, `(.L_x_1697) ;  /* 0x000000000f087348 */ /* 0x000fea0003c00000 */
[----:B------:R0:W1:Y:S02]  /*9590*/  SHFL.BFLY P2, R23, R24, R17, R22 ;  /* 0x0c00001118177389 */ /* 0x0000640000040016 */
[----:B01----:R-:W-:Y:S01]  /*95a0*/  ENDCOLLECTIVE ;  /* 0x000000000000791b */ /* 0x003fe20003800000 */
.L_x_1697:
[----:B------:R-:W-:Y:S01]  /*95b0*/  FADD.FTZ R32, R29, R32 ;  /* 0x000000201d207221 */ /* 0x000fe20000010000 */
[----:B------:R-:W-:-:S04]  /*95c0*/  HFMA2.MMA R17, -RZ, RZ, 0, 5.9604644775390625e-08 ;  /* 0x00000001ff117435 */ /* 0x000fc800000001ff */
[----:B------:R-:W-:Y:S02]  /*95d0*/  MOV R24, R32 ;  /* 0x0000002000187202 */ /* 0x000fe40000000f00 */
[----:B------:R-:W-:-:S07]  /*95e0*/  MOV R25, R23 ;  /* 0x0000001700197202 */ /* 0x000fce0000000f00 */
[----:B------:R-:W-:Y:S05]  /*95f0*/  WARPSYNC.COLLECTIVE R15, `(.L_x_1698) ;  /* 0x000000000f087348 */ /* 0x000fea0003c00000 */
[----:B------:R0:W1:Y:S02]  /*9600*/  SHFL.BFLY P2, R23, R24, R17, R22 ;  /* 0x0c00001118177389 */ /* 0x0000640000040016 */
[----:B01----:R-:W-:Y:S01]  /*9610*/  ENDCOLLECTIVE ;  /* 0x000000000000791b */ /* 0x003fe20003800000 */
.L_x_1698:
[----:B------:R-:W-:-:S05]  /*9620*/  FADD.FTZ R25, R30, R25 ;  /* 0x000000191e197221 */ /* 0x000fca0000010000 */
[----:B------:R-:W-:Y:S02]  /*9630*/  MOV R24, R25 ;  /* 0x0000001900187202 */ /* 0x000fe40000000f00 */
[----:B------:R-:W-:-:S07]  /*9640*/  MOV R31, R23 ;  /* 0x00000017001f7202 */ /* 0x000fce0000000f00 */
[----:B------:R-:W-:Y:S05]  /*9650*/  WARPSYNC.COLLECTIVE R15, `(.L_x_1699) ;  /* 0x000000000f087348 */ /* 0x000fea0003c00000 */
[----:B------:R0:W1:Y:S02]  /*9660*/  SHFL.BFLY P2, R23, R24, R17, R22 ;  /* 0x0c00001118177389 */ /* 0x0000640000040016 */
[----:B01----:R-:W-:Y:S01]  /*9670*/  ENDCOLLECTIVE ;  /* 0x000000000000791b */ /* 0x003fe20003800000 */
.L_x_1699:
[----:B------:R-:W-:Y:S01]  /*9680*/  FADD.FTZ R31, R32, R31 ;  /* 0x0000001f201f7221 */ /* 0x000fe20000010000 */
[----:B------:R-:W-:Y:S06]  /*9690*/  BRA `(.L_x_1700) ;  /* 0xffffffe800787947 */ /* 0x000fec000383ffff */
.L_x_1670:
[----:B------:R-:W-:Y:S01]  /*96a0*/  HFMA2.MMA R17, -RZ, RZ, 0, 4.76837158203125e-07 ;  /* 0x00000008ff117435 */ /* 0x000fe200000001ff */
[----:B------:R-:W-:Y:S01]  /*96b0*/  BSSY B0, `(.L_x_1701) ;  /* 0x0000007000007945 */ /* 0x000fe20003800000 */
[----:B-1----:R-:W-:Y:S02]  /*96c0*/  MOV R24, R18 ;  /* 0x0000001200187202 */ /* 0x002fe40000000f00 */
[----:B------:R-:W-:Y:S02]  /*96d0*/  MOV R22, 0x101f ;  /* 0x0000101f00167802 */ /* 0x000fe40000000f00 */
[----:B0-----:R-:W-:-:S07]  /*96e0*/  MOV R15, 0xffff ;  /* 0x0000ffff000f7802 */ /* 0x001fce0000000f00 */
[----:B--2---:R-:W-:Y:S05]  /*96f0*/  WARPSYNC.COLLECTIVE R15, `(.L_x_1702) ;  /* 0x000000000f087348 */ /* 0x004fea0003c00000 */
[----:B------:R0:W1:Y:S02]  /*9700*/  SHFL.BFLY P2, R23, R24, R17, R22 ;  /* 0x0c00001118177389 */ /* 0x0000640000040016 */
[----:B012---:R-:W-:Y:S01]  /*9710*/  ENDCOLLECTIVE ;  /* 0x000000000000791b */ /* 0x007fe20003800000 */
.L_x_1702:
[----:B------:R-:W-:Y:S05]  /*9720*/  BSYNC B0 ;  /* 0x0000000000007941 */ /* 0x000fea0003800000 */
.L_x_1701:
        /* <DEDUP_REMOVED lines=10> */
.L_x_1703:
[----:B------:R-:W-:Y:S01]  /*97d0*/  @!P0 IADD3 R25, R26, 0x14, RZ ;  /* 0x000000141a198810 */ /* 0x000fe20007ffe0ff */
[----:B------:R-:W-:Y:S01]  /*97e0*/  FADD.FTZ R21, R21, R18 ;  /* 0x0000001215157221 */ /* 0x000fe20000010000 */
[----:B------:R-:W-:Y:S02]  /*97f0*/  @!P0 LEA R30, R47, UR4, 0x7 ;  /* 0x000000042f1e8c11 */ /* 0x000fe4000f8e38ff */
[----:B------:R-:W-:Y:S02]  /*9800*/  @!P0 LOP3.LUT R25, R25, R28, RZ, 0x3c, !PT ;  /* 0x0000001c19198212 */ /* 0x000fe400078e3cff */
[----:B------:R-:W-:Y:S02]  /*9810*/  MOV R29, RZ ;  /* 0x000000ff001d7202 */ /* 0x000fe40000000f00 */
[----:B------:R-:W-:Y:S02]  /*9820*/  @!P0 LEA R25, R25, R30, 0x2 ;  /* 0x0000001e19198211 */ /* 0x000fe400078e10ff */
[----:B------:R-:W-:-:S02]  /*9830*/  @!P0 LEA R31, R47, UR4, 0x7 ;  /* 0x000000042f1f8c11 */ /* 0x000fc4000f8e38ff */
[----:B------:R-:W-:Y:S01]  /*9840*/  MOV R33, RZ ;  /* 0x000000ff00217202 */ /* 0x000fe20000000f00 */
[----:B------:R-:W-:Y:S01]  /*9850*/  HFMA2.MMA R17, -RZ, RZ, 0, 2.384185791015625e-07 ;  /* 0x00000004ff117435 */ /* 0x000fe200000001ff */
[----:B------:R-:W-:Y:S01]  /*9860*/  MOV R24, R21 ;  /* 0x0000001500187202 */ /* 0x000fe20000000f00 */
[----:B------:R0:W1:Y:S01]  /*9870*/  @!P0 LDS R28, [R25+0x500] ;  /* 0x00050000191c8984 */ /* 0x0000620000000800 */
[----:B------:R-:W-:-:S03]  /*9880*/  @!P0 LEA R37, R47, UR4, 0x7 ;  /* 0x000000042f258c11 */ /* 0x000fc6000f8e38ff */
[----:B------:R0:W2:Y:S01]  /*9890*/  @!P0 LDS R27, [R25] ;  /* 0x00000000191b8984 */ /* 0x0000a20000000800 */
[----:B------:R-:W-:-:S07]  /*98a0*/  FADD.FTZ R18, R23, R19 ;  /* 0x0000001317127221 */ /* 0x000fce0000010000 */
[----:B012---:R-:W-:Y:S05]  /*98b0*/  WARPSYNC.COLLECTIVE R15, `(.L_x_1704) ;  /* 0x000000000f087348 */ /* 0x007fea0003c00000 */
[----:B------:R3:W4:Y:S02]  /*98c0*/  SHFL.BFLY P2, R23, R24, R17, R22 ;  /* 0x0c00001118177389 */ /* 0x0007240000040016 */
[----:B01234-:R-:W-:Y:S01]  /*98d0*/  ENDCOLLECTIVE ;  /* 0x000000000000791b */ /* 0x01ffe20003800000 */
.L_x_1704:
[----:B------:R-:W-:Y:S01]  /*98e0*/  HFMA2.MMA R25, -RZ, RZ, 0, 0 ;  /* 0x00000000ff197435 */ /* 0x000fe200000001ff */
[----:B------:R-:W-:Y:S02]  /*98f0*/  MOV R24, R18 ;  /* 0x0000001200187202 */ /* 0x000fe40000000f00 */
[----:B------:R-:W-:-:S08]  /*9900*/  MOV R20, R23 ;  /* 0x0000001700147202 */ /* 0x000fd00000000f00 */
[----:B------:R-:W-:Y:S05]  /*9910*/  WARPSYNC.COLLECTIVE R15, `(.L_x_1705) ;  /* 0x000000000f087348 */ /* 0x000fea0003c00000 */
[----:B------:R0:W1:Y:S02]  /*9920*/  SHFL.BFLY P2, R23, R24, R17, R22 ;  /* 0x0c00001118177389 */ /* 0x0000640000040016 */
[----:B01----:R-:W-:Y:S01]  /*9930*/  ENDCOLLECTIVE ;  /* 0x000000000000791b */ /* 0x003fe20003800000 */
.L_x_1705:
[----:B------:R-:W-:Y:S01]  /*9940*/  FADD.FTZ R20, R21, R20 ;  /* 0x0000001415147221 */ /* 0x000fe20000010000 */
[----:B------:R-:W-:Y:S02]  /*9950*/  @!P0 MOV R29, R28 ;  /* 0x0000001c001d8202 */ /* 0x000fe40000000f00 */
[----:B------:R-:W-:Y:S01]  /*9960*/  @!P0 MOV R25, R27 ;  /* 0x0000001b00198202 */ /* 0x000fe20000000f00 */
[----:B------:R-:W-:Y:S01]  /*9970*/  HFMA2.MMA R17, -RZ, RZ, 0, 1.1920928955078125e-07 ;  /* 0x00000002ff117435 */ /* 0x000fe200000001ff */
[----:B------:R-:W-:Y:S01]  /*9980*/  MOV R24, R20 ;  /* 0x0000001400187202 */ /* 0x000fe20000000f00 */
[----:B------:R-:W-:-:S09]  /*9990*/  FADD.FTZ R21, R18, R23 ;  /* 0x0000001712157221 */ /* 0x000fd20000010000 */
[----:B------:R-:W-:Y:S05]  /*99a0*/  WARPSYNC.COLLECTIVE R15, `(.L_x_1706) ;  /* 0x000000000f087348 */ /* 0x000fea0003c00000 */
[----:B------:R0:W1:Y:S02]  /*99b0*/  SHFL.BFLY P2, R23, R24, R17, R22 ;  /* 0x0c00001118177389 */ /* 0x0000640000040016 */
[----:B01----:R-:W-:Y:S01]  /*99c0*/  ENDCOLLECTIVE ;  /* 0x000000000000791b */ /* 0x003fe20003800000 */
.L_x_1706:
[----:B------:R-:W-:Y:S02]  /*99d0*/  MOV R24, R21 ;  /* 0x0000001500187202 */ /* 0x000fe40000000f00 */
[----:B------:R-:W-:-:S07]  /*99e0*/  MOV R19, R23 ;  /* 0x0000001700137202 */ /* 0x000fce0000000f00 */
[----:B------:R-:W-:Y:S05]  /*99f0*/  WARPSYNC.COLLECTIVE R15, `(.L_x_1707) ;  /* 0x000000000f087348 */ /* 0x000fea0003c00000 */
[----:B------:R0:W1:Y:S02]  /*9a00*/  SHFL.BFLY P2, R23, R24, R17, R22 ;  /* 0x0c00001118177389 */ /* 0x0000640000040016 */
[----:B01----:R-:W-:Y:S01]  /*9a10*/  ENDCOLLECTIVE ;  /* 0x000000000000791b */ /* 0x003fe20003800000 */
.L_x_1707:
        /* <DEDUP_REMOVED lines=9> */
.L_x_1708:
        /* <DEDUP_REMOVED lines=10> */
.L_x_1709:
[----:B------:R-:W-:Y:S01]  /*9b50*/  FADD.FTZ R19, R19, R28 ;  /* 0x0000001c13137221 */ /* 0x000fe20000010000 */
[----:B------:R-:W-:Y:S01]  /*9b60*/  HFMA2.MMA R17, -RZ, RZ, 0, 4.76837158203125e-07 ;  /* 0x00000008ff117435 */ /* 0x000fe200000001ff */
[----:B------:R-:W-:Y:S02]  /*9b70*/  MOV R24, R25 ;  /* 0x0000001900187202 */ /* 0x000fe40000000f00 */
[----:B------:R-:W-:-:S08]  /*9b80*/  MOV R27, R23 ;  /* 0x00000017001b7202 */ /* 0x000fd00000000f00 */
[----:B------:R-:W-:Y:S05]  /*9b90*/  WARPSYNC.COLLECTIVE R15, `(.L_x_1710) ;  /* 0x000000000f087348 */ /* 0x000fea0003c00000 */
[----:B------:R0:W1:Y:S02]  /*9ba0*/  SHFL.BFLY P2, R23, R24, R17, R22 ;  /* 0x0c00001118177389 */ /* 0x0000640000040016 */
[----:B01----:R-:W-:Y:S01]  /*9bb0*/  ENDCOLLECTIVE ;  /* 0x000000000000791b */ /* 0x003fe20003800000 */
.L_x_1710:
[----:B------:R-:W-:Y:S02]  /*9bc0*/  @!P0 MOV R33, R36 ;  /* 0x0000002400218202 */ /* 0x000fe40000000f00 */
[----:B------:R-:W-:Y:S02]  /*9bd0*/  @!P0 MOV R31, R35 ;  /* 0x00000023001f8202 */ /* 0x000fe40000000f00 */
[----:B------:R-:W-:Y:S02]  /*9be0*/  MOV R24, R29 ;  /* 0x0000001d00187202 */ /* 0x000fe40000000f00 */
[----:B------:R-:W-:-:S07]  /*9bf0*/  MOV R30, R23 ;  /* 0x00000017001e7202 */ /* 0x000fce0000000f00 */
[----:B------:R-:W-:Y:S05]  /*9c00*/  WARPSYNC.COLLECTIVE R15, `(.L_x_1711) ;  /* 0x000000000f087348 */ /* 0x000fea0003c00000 */
[----:B------:R0:W1:Y:S02]  /*9c10*/  SHFL.BFLY P2, R23, R24, R17, R22 ;  /* 0x0c00001118177389 */ /* 0x0000640000040016 */
[----:B01----:R-:W-:Y:S01]  /*9c20*/  ENDCOLLECTIVE ;  /* 0x000000000000791b */ /* 0x003fe20003800000 */
.L_x_1711:
[----:B------:R-:W-:Y:S01]  /*9c30*/  FADD.FTZ R30, R30, R25 ;  /* 0x000000191e1e7221 */ /* 0x000fe20000010000 */
[----:B------:R-:W-:-:S04]  /*9c40*/  HFMA2.MMA R17, -RZ, RZ, 0, 2.384185791015625e-07 ;  /* 0x00000004ff117435 */ /* 0x000fc800000001ff */
[----:B------:R-:W-:Y:S02]  /*9c50*/  MOV R24, R30 ;  /* 0x0000001e00187202 */ /* 0x000fe40000000f00 */
[----:B------:R-:W-:-:S07]  /*9c60*/  MOV R32, R23 ;  /* 0x0000001700207202 */ /* 0x000fce0000000f00 */
[----:B------:R-:W-:Y:S05]  /*9c70*/  WARPSYNC.COLLECTIVE R15, `(.L_x_1712) ;  /* 0x000000000f087348 */ /* 0x000fea0003c00000 */
[----:B------:R0:W1:Y:S02]  /*9c80*/  SHFL.BFLY P2, R23, R24, R17, R22 ;  /* 0x0c00001118177389 */ /* 0x0000640000040016 */
[----:B01----:R-:W-:Y:S01]  /*9c90*/  ENDCOLLECTIVE ;  /* 0x000000000000791b */ /* 0x003fe20003800000 */
.L_x_1712:
[----:B------:R-:W-:-:S05]  /*9ca0*/  FADD.FTZ R32, R32, R29 ;  /* 0x0000001d20207221 */ /* 0x000fca0000010000 */
[----:B------:R-:W-:Y:S02]  /*9cb0*/  MOV R24, R32 ;  /* 0x0000002000187202 */ /* 0x000fe40000000f00 */
[----:B------:R-:W-:-:S07]  /*9cc0*/  MOV R25, R23 ;  /* 0x0000001700197202 */ /* 0x000fce0000000f00 */
[----:B------:R-:W-:Y:S05]  /*9cd0*/  WARPSYNC.COLLECTIVE R15, `(.L_x_1713) ;  /* 0x000000000f087348 */ /* 0x000fea0003c00000 */
[----:B------:R0:W1:Y:S02]  /*9ce0*/  SHFL.BFLY P2, R23, R24, R17, R22 ;  /* 0x0c00001118177389 */ /* 0x0000640000040016 */
[----:B01----:R-:W-:Y:S01]  /*9cf0*/  ENDCOLLECTIVE ;  /* 0x000000000000791b */ /* 0x003fe20003800000 */
.L_x_1713:
[----:B------:R-:W-:Y:S01]  /*9d00*/  FADD.FTZ R25, R30, R25 ;  /* 0x000000191e197221 */ /* 0x000fe20000010000 */
[----:B------:R-:W-:-:S04]  /*9d10*/  HFMA2.MMA R17, -RZ, RZ, 0, 1.1920928955078125e-07 ;  /* 0x00000002ff117435 */ /* 0x000fc800000001ff */
[----:B------:R-:W-:Y:S02]  /*9d20*/  MOV R24, R25 ;  /* 0x0000001900187202 */ /* 0x000fe40000000f00 */
[----:B------:R-:W-:-:S07]  /*9d30*/  MOV R29, R23 ;  /* 0x00000017001d7202 */ /* 0x000fce0000000f00 */
[----:B------:R-:W-:Y:S05]  /*9d40*/  WARPSYNC.COLLECTIVE R15, `(.L_x_1714) ;  /* 0x000000000f087348 */ /* 0x000fea0003c00000 */
[----:B------:R0:W1:Y:S02]  /*9d50*/  SHFL.BFLY P2, R23, R24, R17, R22 ;  /* 0x0c00001118177389 */ /* 0x0000640000040016 */
[----:B01----:R-:W-:Y:S01]  /*9d60*/  ENDCOLLECTIVE ;  /* 0x000000000000791b */ /* 0x003fe20003800000 */
.L_x_1714:
[----:B------:R-:W-:-:S05]  /*9d70*/  FADD.FTZ R29, R32, R29 ;  /* 0x0000001d201d7221 */ /* 0x000fca0000010000 */
[----:B------:R-:W-:Y:S02]  /*9d80*/  MOV R24, R29 ;  /* 0x0000001d00187202 */ /* 0x000fe40000000f00 */
[----:B------:R-:W-:-:S07]  /*9d90*/  MOV R20, R23 ;  /* 0x0000001700147202 */ /* 0x000fce0000000f00 */
[----:B------:R-:W-:Y:S05]  /*9da0*/  WARPSYNC.COLLECTIVE R15, `(.L_x_1715) ;  /* 0x000000000f087348 */ /* 0x000fea0003c00000 */
[----:B------:R0:W1:Y:S02]  /*9db0*/  SHFL.BFLY P2, R23, R24, R17, R22 ;  /* 0x0c00001118177389 */ /* 0x0000640000040016 */
[----:B01----:R-:W-:Y:S01]  /*9dc0*/  ENDCOLLECTIVE ;  /* 0x000000000000791b */ /* 0x003fe20003800000 */
.L_x_1715:
[----:B------:R-:W-:Y:S01]  /*9dd0*/  FADD.FTZ R25, R25, R20 ;  /* 0x0000001419197221 */ /* 0x000fe20000010000 */
[----:B------:R-:W-:Y:S01]  /*9de0*/  @!P0 IADD3 R20, R26, 0x3c, RZ ;  /* 0x0000003c1a148810 */ /* 0x000fe20007ffe0ff */
[----:B------:R-:W-:-:S03]  /*9df0*/  HFMA2.MMA R17, -RZ, RZ, 0, 5.9604644775390625e-08 ;  /* 0x00000001ff117435 */ /* 0x000fc600000001ff */
[----:B------:R-:W-:Y:S02]  /*9e00*/  MOV R24, R25 ;  /* 0x0000001900187202 */ /* 0x000fe40000000f00 */
[----:B------:R-:W-:-:S07]  /*9e10*/  MOV R34, R23 ;  /* 0x0000001700227202 */ /* 0x000fce0000000f00 */
[----:B------:R-:W-:Y:S05]  /*9e20*/  WARPSYNC.COLLECTIVE R15, `(.L_x_1716) ;  /* 0x000000000f087348 */ /* 0x000fea0003c00000 */
[----:B------:R0:W1:Y:S02]  /*9e30*/  SHFL.BFLY P2, R23, R24, R17, R22 ;  /* 0x0c00001118177389 */ /* 0x0000640000040016 */
[----:B01----:R-:W-:Y:S01]  /*9e40*/  ENDCOLLECTIVE ;  /* 0x000000000000791b */ /* 0x003fe20003800000 */
.L_x_1716:
[----:B------:R-:W-:-:S05]  /*9e50*/  FADD.FTZ R34, R29, R34 ;  /* 0x000000221d227221 */ /* 0x000fca0000010000 */
[----:B------:R-:W-:Y:S02]  /*9e60*/  MOV R24, R34 ;  /* 0x0000002200187202 */ /* 0x000fe40000000f00 */
[----:B------:R-:W-:-:S07]  /*9e70*/  MOV R36, R23 ;  /* 0x0000001700247202 */ /* 0x000fce0000000f00 */
[----:B------:R-:W-:Y:S05]  /*9e80*/  WARPSYNC.COLLECTIVE R15, `(.L_x_1717) ;  /* 0x000000000f087348 */ /* 0x000fea0003c00000 */
[----:B------:R0:W1:Y:S02]  /*9e90*/  SHFL.BFLY P2, R23, R24, R17, R22 ;  /* 0x0c00001118177389 */ /* 0x0000640000040016 */
[----:B01----:R-:W-:Y:S01]  /*9ea0*/  ENDCOLLECTIVE ;  /* 0x000000000000791b */ /* 0x003fe20003800000 */
.L_x_1717:
[----:B------:R-:W-:Y:S01]  /*9eb0*/  FADD.FTZ R25, R25, R36 ;  /* 0x0000002419197221 */ /* 0x000fe20000010000 */
[----:B------:R-:W-:Y:S01]  /*9ec0*/  HFMA2.MMA R17, -RZ, RZ, 0, 4.76837158203125e-07 ;  /* 0x00000008ff117435 */ /* 0x000fe200000001ff */
[----:B------:R-:W-:Y:S02]  /*9ed0*/  MOV R24, R31 ;  /* 0x0000001f00187202 */ /* 0x000fe40000000f00 */
[----:B------:R-:W-:-:S08]  /*9ee0*/  MOV R35, R23 ;  /* 0x0000001700237202 */ /* 0x000fd00000000f00 */
[----:B------:R-:W-:Y:S05]  /*9ef0*/  WARPSYNC.COLLECTIVE R15, `(.L_x_1718) ;  /* 0x000000000f087348 */ /* 0x000fea0003c00000 */
[----:B------:R0:W1:Y:S02]  /*9f00*/  SHFL.BFLY P2, R23, R24, R17, R22 ;  /* 0x0c00001118177389 */ /* 0x0000640000040016 */
[----:B01----:R-:W-:Y:S01]  /*9f10*/  ENDCOLLECTIVE ;  /* 0x000000000000791b */ /* 0x003fe20003800000 */
.L_x_1718:
[----:B------:R-:W-:Y:S02]  /*9f20*/  MOV R24, R33 ;  /* 0x0000002100187202 */ /* 0x000fe40000000f00 */
[----:B------:R-:W-:-:S07]  /*9f30*/  MOV R38, R23 ;  /* 0x0000001700267202 */ /* 0x000fce0000000f00 */
[----:B------:R-:W-:Y:S05]  /*9f40*/  WARPSYNC.COLLECTIVE R15, `(.L_x_1719) ;  /* 0x000000000f087348 */ /* 0x000fea0003c00000 */
[----:B------:R0:W1:Y:S02]  /*9f50*/  SHFL.BFLY P2, R23, R24, R17, R22 ;  /* 0x0c00001118177389 */ /* 0x0000640000040016 */
[----:B01----:R-:W-:Y:S01]  /*9f60*/  ENDCOLLECTIVE ;  /* 0x000000000000791b */ /* 0x003fe20003800000 */
.L_x_1719:
[----:B------:R-:W-:Y:S01]  /*9f70*/  FADD.FTZ R38, R38, R31 ;  /* 0x0000001f26267221 */ /* 0x000fe20000010000 */
[----:B------:R-:W-:-:S04]  /*9f80*/  HFMA2.MMA R17, -RZ, RZ, 0, 2.384185791015625e-07 ;  /* 0x00000004ff117435 */ /* 0x000fc800000001ff */
[----:B------:R-:W-:Y:S02]  /*9f90*/  MOV R24, R38 ;  /* 0x0000002600187202 */ /* 0x000fe40000000f00 */
[----:B------:R-:W-:-:S07]  /*9fa0*/  MOV R40, R23 ;  /* 0x0000001700287202 */ /* 0x000fce0000000f00 */
[----:B------:R-:W-:Y:S05]  /*9fb0*/  WARPSYNC.COLLECTIVE R15, `(.L_x_1720) ;  /* 0x000000000f087348 */ /* 0x000fea0003c00000 */
[----:B------:R0:W1:Y:S02]  /*9fc0*/  SHFL.BFLY P2, R23, R24, R17, R22 ;  /* 0x0c00001118177389 */ /* 0x0000640000040016 */
[----:B01----:R-:W-:Y:S01]  /*9fd0*/  ENDCOLLECTIVE ;  /* 0x000000000000791b */ /* 0x003fe20003800000 */
.L_x_1720:
[----:B------:R-:W-:-:S05]  /*9fe0*/  FADD.FTZ R40, R40, R33 ;  /* 0x0000002128287221 */ /* 0x000fca0000010000 */
[----:B------:R-:W-:Y:S02]  /*9ff0*/  MOV R24, R40 ;  /* 0x0000002800187202 */ /* 0x000fe40000000f00 */
[----:B------:R-:W-:-:S07]  /*a000*/  MOV R31, R23 ;  /* 0x00000017001f7202 */ /* 0x000fce0000000f00 */
[----:B------:R-:W-:Y:S05]  /*a010*/  WARPSYNC.COLLECTIVE R15, `(.L_x_1721) ;  /* 0x000000000f087348 */ /* 0x000fea0003c00000 */
[----:B------:R0:W1:Y:S02]  /*a020*/  SHFL.BFLY P2, R23, R24, R17, R22 ;  /* 0x0c00001118177389 */ /* 0x0000640000040016 */
[----:B01----:R-:W-:Y:S01]  /*a030*/  ENDCOLLECTIVE ;  /* 0x000000000000791b */ /* 0x003fe20003800000 */
.L_x_1721:
        /* <DEDUP_REMOVED lines=10> */
.L_x_1722:
[----:B------:R-:W-:-:S05]  /*a0e0*/  @!P0 LEA R37, R20, R37, 0x2 ;  /* 0x0000002514258211 */ /* 0x000fca00078e10ff */
[----:B------:R-:W0:Y:S04]  /*a0f0*/  @!P0 LDS R42, [R37] ;  /* 0x00000000252a8984 */ /* 0x000e280000000800 */
[----:B------:R1:W2:Y:S01]  /*a100*/  @!P0 LDS R44, [R37+0x500] ;  /* 0x00050000252c8984 */ /* 0x0002a20000000800 */
[----:B------:R-:W-:Y:S01]  /*a110*/  MOV R24, R33 ;  /* 0x0000002100187202 */ /* 0x000fe20000000f00 */
[----:B-1----:R-:W-:Y:S01]  /*a120*/  HFMA2.MMA R37, -RZ, RZ, 0, 0 ;  /* 0x00000000ff257435 */ /* 0x002fe200000001ff */
[----:B------:R-:W-:-:S10]  /*a130*/  MOV R30, R23 ;  /* 0x00000017001e7202 */ /* 0x000fd40000000f00 */
[----:B0-2---:R-:W-:Y:S05]  /*a140*/  WARPSYNC.COLLECTIVE R15, `(.L_x_1723) ;  /* 0x000000000f087348 */ /* 0x005fea0003c00000 */
[----:B------:R1:W3:Y:S02]  /*a150*/  SHFL.BFLY P2, R23, R24, R17, R22 ;  /* 0x0c00001118177389 */ /* 0x0002e40000040016 */
[----:B0123--:R-:W-:Y:S01]  /*a160*/  ENDCOLLECTIVE ;  /* 0x000000000000791b */ /* 0x00ffe20003800000 */
.L_x_1723:
        /* <DEDUP_REMOVED lines=8> */
.L_x_1724:
[----:B------:R-:W-:Y:S01]  /*a1f0*/  @!P0 MOV R39, R44 ;  /* 0x0000002c00278202 */ /* 0x000fe20000000f00 */
[----:B------:R-:W-:Y:S01]  /*a200*/  FADD.FTZ R41, R33, R32 ;  /* 0x0000002021297221 */ /* 0x000fe20000010000 */
[----:B------:R-:W-:-:S04]  /*a210*/  ISETP.NE.AND P0, PT, R47, RZ, PT ;  /* 0x000000ff2f00720c */ /* 0x000fc80003f05270 */
[----:B------:R-:W-:-:S09]  /*a220*/  MOV R24, R41 ;  /* 0x0000002900187202 */ /* 0x000fd20000000f00 */
[----:B------:R-:W0:Y:S01]  /*a230*/  @!P0 LDC.64 R32, c[0x0][0x218] ;  /* 0x00008600ff208b82 */ /* 0x000e220000000a00 */
[----:B------:R-:W-:-:S07]  /*a240*/  MOV R43, R23 ;  /* 0x00000017002b7202 */ /* 0x000fce0000000f00 */
[----:B------:R-:W1:Y:S02]  /*a250*/  @!P0 LDC.64 R20, c[0x0][0x220] ;  /* 0x00008800ff148b82 */ /* 0x000e640000000a00 */
[----:B01----:R-:W-:Y:S05]  /*a260*/  WARPSYNC.COLLECTIVE R15, `(.L_x_1725) ;  /* 0x000000000f087348 */ /* 0x003fea0003c00000 */
[----:B------:R2:W3:Y:S02]  /*a270*/  SHFL.BFLY P2, R23, R24, R17, R22 ;  /* 0x0c00001118177389 */ /* 0x0004e40000040016 */
[----:B0123--:R-:W-:Y:S01]  /*a280*/  ENDCOLLECTIVE ;  /* 0x000000000000791b */ /* 0x00ffe20003800000 */
.L_x_1725:
        /* <DEDUP_REMOVED lines=9> */
.L_x_1726:
[----:B------:R-:W-:Y:S01]  /*a320*/  FADD.FTZ R41, R41, R42 ;  /* 0x0000002a29297221 */ /* 0x000fe20000010000 */
[----:B------:R-:W-:Y:S02]  /*a330*/  MOV R24, R39 ;  /* 0x0000002700187202 */ /* 0x000fe40000000f00 */
[----:B------:R-:W-:-:S07]  /*a340*/  MOV R46, R23 ;  /* 0x00000017002e7202 */ /* 0x000fce0000000f00 */
[----:B------:R-:W-:Y:S05]  /*a350*/  WARPSYNC.COLLECTIVE R15, `(.L_x_1727) ;  /* 0x000000000f087348 */ /* 0x000fea0003c00000 */
[----:B------:R0:W1:Y:S02]  /*a360*/  SHFL.BFLY P2, R23, R24, R17, R22 ;  /* 0x0c00001118177389 */ /* 0x0000640000040016 */
[----:B01----:R-:W-:Y:S01]  /*a370*/  ENDCOLLECTIVE ;  /* 0x000000000000791b */ /* 0x003fe20003800000 */
.L_x_1727:
[----:B------:R-:W-:Y:S01]  /*a380*/  FADD.FTZ R46, R46, R37 ;  /* 0x000000252e2e7221 */ /* 0x000fe20000010000 */
[----:B------:R-:W-:-:S04]  /*a390*/  HFMA2.MMA R17, -RZ, RZ, 0, 2.384185791015625e-07 ;  /* 0x00000004ff117435 */ /* 0x000fc800000001ff */
[----:B------:R-:W-:Y:S02]  /*a3a0*/  MOV R24, R46 ;  /* 0x0000002e00187202 */ /* 0x000fe40000000f00 */
[----:B------:R-:W-:-:S07]  /*a3b0*/  MOV R44, R23 ;  /* 0x00000017002c7202 */ /* 0x000fce0000000f00 */
[----:B------:R-:W-:Y:S05]  /*a3c0*/  WARPSYNC.COLLECTIVE R15, `(.L_x_1728) ;  /* 0x000000000f087348 */ /* 0x000fea0003c00000 */
[----:B------:R0:W1:Y:S02]  /*a3d0*/  SHFL.BFLY P2, R23, R24, R17, R22 ;  /* 0x0c00001118177389 */ /* 0x0000640000040016 */
[----:B01----:R-:W-:Y:S01]  /*a3e0*/  ENDCOLLECTIVE ;  /* 0x000000000000791b */ /* 0x003fe20003800000 */
.L_x_1728:
[----:B------:R-:W-:Y:S01]  /*a3f0*/  FADD.FTZ R38, R44, R39 ;  /* 0x000000272c267221 */ /* 0x000fe20000010000 */
[----:B------:R-:W-:-:S04]  /*a400*/  FADD.FTZ R44, R18, R27 ;  /* 0x0000001b122c7221 */ /* 0x000fc80000010000 */
[----:B------:R-:W-:Y:S02]  /*a410*/  MOV R24, R38 ;  /* 0x0000002600187202 */ /* 0x000fe40000000f00 */
[----:B------:R-:W-:-:S07]  /*a420*/  MOV R37, R23 ;  /* 0x0000001700257202 */ /* 0x000fce0000000f00 */
[----:B------:R-:W-:Y:S05]  /*a430*/  WARPSYNC.COLLECTIVE R15, `(.L_x_1729) ;  /* 0x000000000f087348 */ /* 0x000fea0003c00000 */
[----:B------:R0:W1:Y:S02]  /*a440*/  SHFL.BFLY P2, R23, R24, R17, R22 ;  /* 0x0c00001118177389 */ /* 0x0000640000040016 */
[----:B01----:R-:W-:Y:S01]  /*a450*/  ENDCOLLECTIVE ;  /* 0x000000000000791b */ /* 0x003fe20003800000 */
.L_x_1729:
        /* <DEDUP_REMOVED lines=8> */
[----:B------:R-:W-:Y:S01]  /*a4e0*/  @!P0 IMAD.WIDE R28, R37, 0x2, R28 ;  /* 0x00000002251c8825 */ /* 0x000fe200078e021c */
[----:B------:R-:W-:-:S07]  /*a4f0*/  MOV R39, R23 ;  /* 0x0000001700277202 */ /* 0x000fce0000000f00 */
[----:B0-----:R-:W-:Y:S05]  /*a500*/  WARPSYNC.COLLECTIVE R15, `(.L_x_1730) ;  /* 0x000000000f087348 */ /* 0x001fea0003c00000 */
[----:B------:R1:W2:Y:S02]  /*a510*/  SHFL.BFLY P2, R23, R24, R17, R22 ;  /* 0x0c00001118177389 */ /* 0x0002a40000040016 */
[----:B012---:R-:W-:Y:S01]  /*a520*/  ENDCOLLECTIVE ;  /* 0x000000000000791b */ /* 0x007fe20003800000 */
.L_x_1730:
        /* <DEDUP_REMOVED lines=12> */
.L_x_1731:
[----:B------:R0:W-:Y:S04]  /*a5f0*/  @!P0 STG.E.U16 desc[UR12][R32.64], R44 ;  /* 0x0000002c20008986 */ /* 0x0001e8000c10150c */
[----:B------:R1:W-:Y:S01]  /*a600*/  @!P0 STG.E.U16 desc[UR12][R20.64], R39 ;  /* 0x0000002714008986 */ /* 0x0003e2000c10150c */
[----:B------:R-:W-:Y:S01]  /*a610*/  @!P0 F2FP.BF16.F32.PACK_AB R15, RZ, R40 ;  /* 0x00000028ff0f823e */ /* 0x000fe200000010ff */
[----:B------:R-:W-:Y:S01]  /*a620*/  HFMA2.MMA R17, -RZ, RZ, 0, 5.9604644775390625e-08 ;  /* 0x00000001ff117435 */ /* 0x000fe200000001ff */
        /* <DEDUP_REMOVED lines=15> */
.L_x_1732:
        /* <DEDUP_REMOVED lines=8> */
.L_x_1733:
[----:B------:R-:W-:Y:S01]  /*a7a0*/  FADD.FTZ R33, R46, R33 ;  /* 0x000000212e217221 */ /* 0x000fe20000010000 */
[----:B------:R-:W-:Y:S06]  /*a7b0*/  BRA `(.L_x_1734) ;  /* 0xffffffe000d07947 */ /* 0x000fec000383ffff */
.L_x_1735:
        /* <DEDUP_REMOVED lines=12> */
.L_x_3777:


//--------------------- .text._ZN13group_norm_v214gn_cuda_kernelI13__nv_bfloat16Li320ELi1ELi32ELi40ELi256ELb0ELi256ELi40ELi40ELi4ELb0ELi116ELb0ELb0ENS_16CompileConditionILi900EEEEEvPT_PKS4_S7_S7_flPfS8_Pj --------------------------
	.section	.text._ZN13group_norm_v214gn_cuda_kernelI13__nv_bfloat16Li320ELi1ELi32ELi40ELi256ELb0ELi256ELi40ELi40ELi4ELb0ELi116ELb0ELb0ENS_16CompileConditionILi900EEEEEvPT_PKS4_S7_S7_flPfS8_Pj,"ax",@progbits
	.align	128
        .global         _ZN13group_norm_v214gn_cuda_kernelI13__nv_bfloat16Li320ELi1ELi32ELi40ELi256ELb0ELi256ELi40ELi40ELi4ELb0ELi116ELb0ELb0ENS_16CompileConditionILi900EEEEEvPT_PKS4_S7_S7_flPfS8_Pj
        .type           _ZN13group_norm_v214gn_cuda_kernelI13__nv_bfloat16Li320ELi1ELi32ELi40ELi256ELb0ELi256ELi40ELi40ELi4ELb0ELi116ELb0ELb0ENS_16CompileConditionILi900EEEEEvPT_PKS4_S7_S7_flPfS8_Pj,@function
        .size           _ZN13group_norm_v214gn_cuda_kernelI13__nv_bfloat16Li320ELi1ELi32ELi40ELi256ELb0ELi256ELi40ELi40ELi4ELb0ELi116ELb0ELb0ENS_16CompileConditionILi900EEEEEvPT_PKS4_S7_S7_flPfS8_Pj,(.L_x_3778 - _ZN13group_norm_v214gn_cuda_kernelI13__nv_bfloat16Li320ELi1ELi32ELi40ELi256ELb0ELi256ELi40ELi40ELi4ELb0ELi116ELb0ELb0ENS_16CompileConditionILi900EEEEEvPT_PKS4_S7_S7_flPfS8_Pj)
        .other          _ZN13group_norm_v214gn_cuda_kernelI13__nv_bfloat16Li320ELi1ELi32ELi40ELi256ELb0ELi256ELi40ELi40ELi4ELb0ELi116ELb0ELb0ENS_16CompileConditionILi900EEEEEvPT_PKS4_S7_S7_flPfS8_Pj,@"STO_CUDA_ENTRY STV_DEFAULT"
_ZN13group_norm_v214gn_cuda_kernelI13__nv_bfloat16Li320ELi1ELi32ELi40ELi256ELb0ELi256ELi40ELi40ELi4ELb0ELi116ELb0ELb0ENS_16CompileConditionILi900EEEEEvPT_PKS4_S7_S7_flPfS8_Pj:
.text._ZN13group_norm_v214gn_cuda_kernelI13__nv_bfloat16Li320ELi1ELi32ELi40ELi256ELb0ELi256ELi40ELi40ELi4ELb0ELi116ELb0ELb0ENS_16CompileConditionILi900EEEEEvPT_PKS4_S7_S7_flPfS8_Pj:
[----:B------:R-:W-:Y:S01]  /*0000*/  LDC R1, c[0x0][0x28] ;  /* 0x00000a00ff017b82 */ /* 0x000fe20000000800 */
[----:B------:R-:W0:Y:S01]  /*0010*/  S2R R19, SR_TID.X ;  /* 0x0000000000137919 */ /* 0x000e220000002100 */
[----:B------:R-:W-:Y:S01]  /*0020*/  ULDC.64 UR4, c[0x0][0x218] ;  /* 0x0000860000047ab9 */ /* 0x000fe20000000a00 */
[----:B------:R-:W-:Y:S01]  /*0030*/  ULDC.64 UR6, c[0x0][0x208] ;  /* 0x0000820000067ab9 */ /* 0x000fe20000000a00 */
[----:B------:R-:W-:Y:S01]  /*0040*/  ULDC.64 UR8, c[0x0][0x228] ;  /* 0x00008a0000087ab9 */ /* 0x000fe20000000a00 */
[----:B------:R-:W1:Y:S01]  /*0050*/  S2R R18, SR_CTAID.Y ;  /* 0x0000000000127919 */ /* 0x000e620000002600 */
[----:B0-----:R-:W-:Y:S01]  /*0060*/  IMAD.WIDE.U32 R2, R19, -0x33333333, RZ ;  /* 0xcccccccd13027825 */ /* 0x001fe200078e00ff */
[----:B-1----:R-:W-:-:S04]  /*0070*/  LOP3.LUT R17, R18, 0x1f, RZ, 0xc0, !PT ;  /* 0x0000001f12117812 */ /* 0x002fc800078ec0ff */
[----:B------:R-:W-:Y:S02]  /*0080*/  SHF.R.U32.HI R4, RZ, 0x3, R3 ;  /* 0x00000003ff047819 */ /* 0x000fe40000011603 */
[----:B------:R-:W-:-:S03]  /*0090*/  SHF.R.U32.HI R2, RZ, 0x5, R18 ;  /* 0x00000005ff027819 */ /* 0x000fc60000011612 */
[----:B------:R-:W-:Y:S02]  /*00a0*/  IMAD R0, R4, -0xa, R19 ;  /* 0xfffffff604007824 */ /* 0x000fe400078e0213 */
[----:B------:R-:W-:-:S04]  /*00b0*/  IMAD.WIDE.U32 R2, R2, 0x50000, RZ ;  /* 0x0005000002027825 */ /* 0x000fc800078e00ff */
[----:B------:R-:W-:Y:S02]  /*00c0*/  IMAD R0, R17, 0xa, R0 ;  /* 0x0000000a11007824 */ /* 0x000fe400078e0200 */
[----:B------:R-:W-:-:S03]  /*00d0*/  IMAD R5, R4, 0x500, RZ ;  /* 0x0000050004057824 */ /* 0x000fc600078e02ff */
[----:B------:R-:W-:-:S04]  /*00e0*/  SHF.L.U32 R16, R0, 0x2, RZ ;  /* 0x0000000200107819 */ /* 0x000fc800000006ff */
[----:B------:R-:W-:-:S04]  /*00f0*/  LOP3.LUT R14, R2, R16, RZ, 0xfc, !PT ;  /* 0x00000010020e7212 */ /* 0x000fc800078efcff */
[----:B------:R-:W-:-:S04]  /*0100*/  IADD3 R14, P0, R5, R14, RZ ;  /* 0x0000000e050e7210 */ /* 0x000fc80007f1e0ff */
[----:B------:R-:W-:Y:S02]  /*0110*/  IADD3.X R13, RZ, R3, RZ, P0, !PT ;  /* 0x00000003ff0d7210 */ /* 0x000fe400007fe4ff */
[----:B------:R-:W-:-:S04]  /*0120*/  LEA R4, P0, R14, UR4, 0x1 ;  /* 0x000000040e047c11 */ /* 0x000fc8000f8008ff */
[----:B------:R-:W-:Y:S01]  /*0130*/  LEA.HI.X R5, R14, UR5, R13, 0x1, P0 ;  /* 0x000000050e057c11 */ /* 0x000fe200080f0c0d */
[----:B------:R-:W-:-:S04]  /*0140*/  ULDC.64 UR4, c[0x0][0x220] ;  /* 0x0000880000047ab9 */ /* 0x000fc80000000a00 */
[----:B------:R-:W2:Y:S04]  /*0150*/  LDG.E.64.CONSTANT R10, desc[UR6][R4.64] ;  /* 0x00000006040a7981 */ /* 0x000ea8000c1e9b00 */
[----:B------:R-:W3:Y:S04]  /*0160*/  LDG.E.64.CONSTANT R6, desc[UR6][R4.64+0x14000] ;  /* 0x0140000604067981 */ /* 0x000ee8000c1e9b00 */
[----:B------:R-:W4:Y:S04]  /*0170*/  LDG.E.64.CONSTANT R2, desc[UR6][R4.64+0x28000] ;  /* 0x0280000604027981 */ /* 0x000f28000c1e9b00 */
[----:B------:R-:W4:Y:S04]  /*0180*/  LDG.E.64.CONSTANT R24, desc[UR6][R4.64+0x3c000] ;  /* 0x03c0000604187981 */ /* 0x000f28000c1e9b00 */
[----:B------:R-:W4:Y:S04]  /*0190*/  LDG.E.64.CONSTANT R26, desc[UR6][R4.64+0x50000] ;  /* 0x05000006041a7981 */ /* 0x000f28000c1e9b00 */
[----:B------:R-:W4:Y:S04]  /*01a0*/  LDG.E.64.CONSTANT R28, desc[UR6][R4.64+0x64000] ;  /* 0x06400006041c7981 */ /* 0x000f28000c1e9b00 */
[----:B------:R-:W4:Y:S04]  /*01b0*/  LDG.E.64.CONSTANT R30, desc[UR6][R4.64+0x78000] ;  /* 0x07800006041e7981 */ /* 0x000f28000c1e9b00 */
[----:B------:R0:W4:Y:S01]  /*01c0*/  LDG.E.64.CONSTANT R32, desc[UR6][R4.64+0x8c000] ;  /* 0x08c0000604207981 */ /* 0x000122000c1e9b00 */
[----:B------:R-:W-:-:S02]  /*01d0*/  SHF.L.U32 R20, R16, 0x1, RZ ;  /* 0x0000000110147819 */ /* 0x000fc400000006ff */
[----:B------:R-:W-:Y:S02]  /*01e0*/  SHF.R.U32.HI R0, RZ, 0x1f, R16 ;  /* 0x0000001fff007819 */ /* 0x000fe40000011610 */
[C---:B------:R-:W-:Y:S02]  /*01f0*/  IADD3 R22, P0, R20.reuse, UR4, RZ ;  /* 0x0000000414167c10 */ /* 0x040fe4000ff1e0ff */
[----:B------:R-:W-:Y:S02]  /*0200*/  IADD3 R20, P1, R20, UR8, RZ ;  /* 0x0000000814147c10 */ /* 0x000fe4000ff3e0ff */
[C---:B------:R-:W-:Y:S02]  /*0210*/  IADD3.X R23, R0.reuse, UR5, RZ, P0, !PT ;  /* 0x0000000500177c10 */ /* 0x040fe400087fe4ff */
[----:B------:R-:W-:-:S04]  /*0220*/  IADD3.X R21, R0, UR9, RZ, P1, !PT ;  /* 0x0000000900157c10 */ /* 0x000fc80008ffe4ff */
[----:B------:R-:W5:Y:S04]  /*0230*/  LDG.E.64.CONSTANT R22, desc[UR6][R22.64] ;  /* 0x0000000616167981 */ /* 0x000f68000c1e9b00 */
[----:B------:R-:W5:Y:S01]  /*0240*/  LDG.E.64.CONSTANT R20, desc[UR6][R20.64] ;  /* 0x0000000614147981 */ /* 0x000f62000c1e9b00 */
[----:B------:R-:W-:-:S13]  /*0250*/  LOP3.LUT P0, RZ, R19, 0x1f, RZ, 0xc0, !PT ;  /* 0x0000001f13ff7812 */ /* 0x000fda000780c0ff */
[----:B------:R-:W1:Y:S01]  /*0260*/  @!P0 S2R R52, SR_CgaCtaId ;  /* 0x0000000000348919 */ /* 0x000e620000008800 */
[C---:B--2---:R-:W-:Y:S02]  /*0270*/  PRMT R12, R10.reuse, 0x7632, R12 ;  /* 0x000076320a0c7816 */ /* 0x044fe4000000000c */
[----:B------:R-:W-:Y:S02]  /*0280*/  SHF.L.U32 R0, R10, 0x10, RZ ;  /* 0x000000100a007819 */ /* 0x000fe400000006ff */
[----:B------:R-:W-:-:S03]  /*0290*/  SHF.L.U32 R12, R12, 0x10, RZ ;  /* 0x000000100c0c7819 */ /* 0x000fc600000006ff */
[----:B0-----:R-:W-:Y:S01]  /*02a0*/  FADD.FTZ R5, RZ, R0 ;  /* 0x00000000ff057221 */ /* 0x001fe20000010000 */
[----:B------:R-:W-:Y:S01]  /*02b0*/  FFMA.FTZ R9, R0, R0, RZ ;  /* 0x0000000000097223 */ /* 0x000fe200000100ff */
[C---:B------:R-:W-:Y:S02]  /*02c0*/  PRMT R10, R11.reuse, 0x7632, R10 ;  /* 0x000076320b0a7816 */ /* 0x040fe4000000000a */
[----:B------:R-:W-:Y:S01]  /*02d0*/  SHF.L.U32 R11, R11, 0x10, RZ ;  /* 0x000000100b0b7819 */ /* 0x000fe200000006ff */
[----:B------:R-:W-:Y:S01]  /*02e0*/  FADD.FTZ R4, R5, R12 ;  /* 0x0000000c05047221 */ /* 0x000fe20000010000 */
[----:B------:R-:W-:Y:S01]  /*02f0*/  FFMA.FTZ R8, R12, R12, R9 ;  /* 0x0000000c0c087223 */ /* 0x000fe20000010009 */
[----:B------:R-:W-:Y:S02]  /*0300*/  SHF.L.U32 R10, R10, 0x10, RZ ;  /* 0x000000100a0a7819 */ /* 0x000fe400000006ff */
[----:B------:R-:W-:Y:S01]  /*0310*/  FADD.FTZ R5, R4, R11 ;  /* 0x0000000b04057221 */ /* 0x000fe20000010000 */
[--C-:B------:R-:W-:Y:S01]  /*0320*/  FFMA.FTZ R15, R11, R11, R8.reuse ;  /* 0x0000000b0b0f7223 */ /* 0x100fe20000010008 */
[----:B---3--:R-:W-:-:S02]  /*0330*/  PRMT R8, R6, 0x7632, R8 ;  /* 0x0000763206087816 */ /* 0x008fc40000000008 */
[----:B------:R-:W-:Y:S01]  /*0340*/  SHF.L.U32 R9, R6, 0x10, RZ ;  /* 0x0000001006097819 */ /* 0x000fe200000006ff */
[----:B------:R-:W-:Y:S01]  /*0350*/  FADD.FTZ R4, R5, R10 ;  /* 0x0000000a05047221 */ /* 0x000fe20000010000 */
[----:B------:R-:W-:Y:S01]  /*0360*/  FFMA.FTZ R6, R10, R10, R15 ;  /* 0x0000000a0a067223 */ /* 0x000fe2000001000f */
[----:B------:R-:W-:Y:S02]  /*0370*/  SHF.L.U32 R8, R8, 0x10, RZ ;  /* 0x0000001008087819 */ /* 0x000fe400000006ff */
[----:B------:R-:W-:Y:S01]  /*0380*/  FADD.FTZ R5, R4, R9 ;  /* 0x0000000904057221 */ /* 0x000fe20000010000 */
[--C-:B------:R-:W-:Y:S01]  /*0390*/  FFMA.FTZ R15, R9, R9, R6.reuse ;  /* 0x00000009090f7223 */ /* 0x100fe20000010006 */
[C---:B------:R-:W-:Y:S02]  /*03a0*/  PRMT R6, R7.reuse, 0x7632, R6 ;  /* 0x0000763207067816 */ /* 0x040fe40000000006 */
[----:B------:R-:W-:Y:S01]  /*03b0*/  SHF.L.U32 R7, R7, 0x10, RZ ;  /* 0x0000001007077819 */ /* 0x000fe200000006ff */
[----:B------:R-:W-:Y:S01]  /*03c0*/  FADD.FTZ R4, R5, R8 ;  /* 0x0000000805047221 */ /* 0x000fe20000010000 */
[----:B------:R-:W-:Y:S01]  /*03d0*/  FFMA.FTZ R34, R8, R8, R15 ;  /* 0x0000000808227223 */ /* 0x000fe2000001000f */
[----:B------:R-:W-:-:S02]  /*03e0*/  SHF.L.U32 R6, R6, 0x10, RZ ;  /* 0x0000001006067819 */ /* 0x000fc400000006ff */
[----:B------:R-:W-:Y:S01]  /*03f0*/  FADD.FTZ R15, R4, R7 ;  /* 0x00000007040f7221 */ /* 0x000fe20000010000 */
[----:B------:R-:W-:Y:S01]  /*0400*/  FFMA.FTZ R35, R7, R7, R34 ;  /* 0x0000000707237223 */ /* 0x000fe20000010022 */
[C---:B----4-:R-:W-:Y:S02]  /*0410*/  PRMT R4, R2.reuse, 0x7632, R4 ;  /* 0x0000763202047816 */ /* 0x050fe40000000004 */
[----:B------:R-:W-:Y:S01]  /*0420*/  SHF.L.U32 R5, R2, 0x10, RZ ;  /* 0x0000001002057819 */ /* 0x000fe200000006ff */
[----:B------:R-:W-:Y:S01]  /*0430*/  FADD.FTZ R2, R15, R6 ;  /* 0x000000060f027221 */ /* 0x000fe20000010000 */
[----:B------:R-:W-:Y:S01]  /*0440*/  FFMA.FTZ R34, R6, R6, R35 ;  /* 0x0000000606227223 */ /* 0x000fe20000010023 */
[----:B------:R-:W-:Y:S02]  /*0450*/  SHF.L.U32 R4, R4, 0x10, RZ ;  /* 0x0000001004047819 */ /* 0x000fe400000006ff */
[----:B------:R-:W-:Y:S01]  /*0460*/  FADD.FTZ R15, R2, R5 ;  /* 0x00000005020f7221 */ /* 0x000fe20000010000 */
[----:B------:R-:W-:Y:S01]  /*0470*/  FFMA.FTZ R35, R5, R5, R34 ;  /* 0x0000000505237223 */ /* 0x000fe20000010022 */
[----:B------:R-:W-:-:S02]  /*0480*/  PRMT R2, R3, 0x7632, R2 ;  /* 0x0000763203027816 */ /* 0x000fc40000000002 */
[----:B------:R-:W-:Y:S01]  /*0490*/  SHF.L.U32 R3, R3, 0x10, RZ ;  /* 0x0000001003037819 */ /* 0x000fe200000006ff */
[----:B------:R-:W-:Y:S01]  /*04a0*/  FADD.FTZ R34, R15, R4 ;  /* 0x000000040f227221 */ /* 0x000fe20000010000 */
[----:B------:R-:W-:Y:S01]  /*04b0*/  FFMA.FTZ R36, R4, R4, R35 ;  /* 0x0000000404247223 */ /* 0x000fe20000010023 */
[----:B------:R-:W-:Y:S02]  /*04c0*/  SHF.L.U32 R2, R2, 0x10, RZ ;  /* 0x0000001002027819 */ /* 0x000fe400000006ff */
[----:B------:R-:W-:Y:S01]  /*04d0*/  FADD.FTZ R35, R34, R3 ;  /* 0x0000000322237221 */ /* 0x000fe20000010000 */
[----:B------:R-:W-:Y:S01]  /*04e0*/  FFMA.FTZ R37, R3, R3, R36 ;  /* 0x0000000303257223 */ /* 0x000fe20000010024 */
[C---:B------:R-:W-:Y:S02]  /*04f0*/  PRMT R15, R24.reuse, 0x7632, R15 ;  /* 0x00007632180f7816 */ /* 0x040fe4000000000f */
[----:B------:R-:W-:Y:S01]  /*0500*/  SHF.L.U32 R24, R24, 0x10, RZ ;  /* 0x0000001018187819 */ /* 0x000fe200000006ff */
[----:B------:R-:W-:Y:S01]  /*0510*/  FADD.FTZ R35, R35, R2 ;  /* 0x0000000223237221 */ /* 0x000fe20000010000 */
[----:B------:R-:W-:Y:S01]  /*0520*/  FFMA.FTZ R37, R2, R2, R37 ;  /* 0x0000000202257223 */ /* 0x000fe20000010025 */
[----:B------:R-:W-:-:S02]  /*0530*/  SHF.L.U32 R15, R15, 0x10, RZ ;  /* 0x000000100f0f7819 */ /* 0x000fc400000006ff */
[----:B------:R-:W-:Y:S01]  /*0540*/  FADD.FTZ R36, R35, R24 ;  /* 0x0000001823247221 */ /* 0x000fe20000010000 */
[----:B------:R-:W-:Y:S01]  /*0550*/  FFMA.FTZ R38, R24, R24, R37 ;  /* 0x0000001818267223 */ /* 0x000fe20000010025 */
[C---:B------:R-:W-:Y:S02]  /*0560*/  PRMT R35, R25.reuse, 0x7632, R35 ;  /* 0x0000763219237816 */ /* 0x040fe40000000023 */
        /* <DEDUP_REMOVED lines=47> */
[--C-:B------:R-:W-:Y:S01]  /*0860*/  FFMA.FTZ R44, R42, R42, R43.reuse ;  /* 0x0000002a2a2c7223 */ /* 0x100fe2000001002b */
        /* <DEDUP_REMOVED lines=13> */
[----:B------:R-:W-:-:S03]  /*0940*/  FFMA.FTZ R45, R33, R33, R46 ;  /* 0x00000021212d7223 */ /* 0x000fc6000001002e */
[----:B------:R-:W-:Y:S01]  /*0950*/  FADD.FTZ R29, R29, R44 ;  /* 0x0000002c1d1d7221 */ /* 0x000fe20000010000 */
[----:B------:R-:W-:-:S04]  /*0960*/  FFMA.FTZ R45, R44, R44, R45 ;  /* 0x0000002c2c2d7223 */ /* 0x000fc8000001002d */
        /* <DEDUP_REMOVED lines=18> */
[----:B------:R-:W-:Y:S02]  /*0a90*/  @!P0 MOV R49, 0x400 ;  /* 0x0000040000318802 */ /* 0x000fe40000000f00 */
[----:B------:R-:W-:Y:S02]  /*0aa0*/  @!P0 SHF.R.U32.HI R47, RZ, 0x2, R19 ;  /* 0x00000002ff2f8819 */ /* 0x000fe40000011613 */
[----:B-1----:R-:W-:Y:S02]  /*0ab0*/  @!P0 LEA R52, R52, R49, 0x18 ;  /* 0x0000003134348211 */ /* 0x002fe400078ec0ff */
[----:B------:R-:W-:-:S04]  /*0ac0*/  @!P0 LOP3.LUT R47, R47, 0x3ffffff8, RZ, 0xc0, !PT ;  /* 0x3ffffff82f2f8812 */ /* 0x000fc800078ec0ff */
[----:B------:R-:W-:Y:S01]  /*0ad0*/  @!P0 IADD3 R47, R47, R52, RZ ;  /* 0x000000342f2f8210 */ /* 0x000fe20007ffe0ff */
[----:B0-----:R-:W-:Y:S01]  /*0ae0*/  FADD.FTZ R28, R45, R28 ;  /* 0x0000001c2d1c7221 */ /* 0x001fe20000010000 */
[----:B--2---:R-:W-:-:S05]  /*0af0*/  FADD.FTZ R29, R46, R29 ;  /* 0x0000001d2e1d7221 */ /* 0x004fca0000010000 */
[----:B------:R0:W-:Y:S01]  /*0b00*/  @!P0 STS.64 [R47], R28 ;  /* 0x0000001c2f008388 */ /* 0x0001e20000000a00 */
[----:B------:R-:W-:Y:S01]  /*0b10*/  BAR.SYNC.DEFER_BLOCKING 0x0 ;  /* 0x0000000000007b1d */ /* 0x000fe20000010000 */
[----:B------:R-:W-:-:S13]  /*0b20*/  ISETP.GT.U32.AND P0, PT, R19, 0x1f, PT ;  /* 0x0000001f1300780c */ /* 0x000fda0003f04070 */
[----:B0-----:R-:W-:Y:S05]  /*0b30*/  @P0 BRA `(.L_x_1736) ;  /* 0x0000000000880947 */ /* 0x001fea0003800000 */
[----:B------:R-:W-:Y:S01]  /*0b40*/  ISETP.GT.U32.AND P0, PT, R19, 0x9, PT ;  /* 0x000000091300780c */ /* 0x000fe20003f04070 */
[----:B------:R-:W-:-:S12]  /*0b50*/  UMOV UR4, 0xffffffff ;  /* 0xffffffff00047882 */ /* 0x000fd80000000000 */
[----:B------:R-:W0:Y:S01]  /*0b60*/  @!P0 S2R R29, SR_CgaCtaId ;  /* 0x00000000001d8919 */ /* 0x000e220000008800 */
[----:B------:R-:W-:-:S04]  /*0b70*/  @!P0 MOV R28, 0x400 ;  /* 0x00000400001c8802 */ /* 0x000fc80000000f00 */
[----:B0-----:R-:W-:Y:S02]  /*0b80*/  @!P0 LEA R46, R29, R28, 0x18 ;  /* 0x0000001c1d2e8211 */ /* 0x001fe400078ec0ff */
[----:B------:R-:W-:Y:S02]  /*0b90*/  CS2R R28, SRZ ;  /* 0x00000000001c7805 */ /* 0x000fe4000001ff00 */
[----:B------:R-:W-:-:S05]  /*0ba0*/  @!P0 LEA R45, R19, R46, 0x3 ;  /* 0x0000002e132d8211 */ /* 0x000fca00078e18ff */
[----:B------:R0:W1:Y:S01]  /*0bb0*/  @!P0 LDS.64 R28, [R45] ;  /* 0x000000002d1c8984 */ /* 0x0000620000000a00 */
[----:B------:R-:W-:Y:S05]  /*0bc0*/  BRA.DIV UR4, `(.L_x_1737) ;  /* 0x0000000e04a07947 */ /* 0x000fea000b800000 */
[----:B-1----:R-:W1:Y:S04]  /*0bd0*/  SHFL.BFLY PT, R51, R28, 0x8, 0x1f ;  /* 0x0d001f001c337f89 */ /* 0x002e6800000e0000 */
        /* <DEDUP_REMOVED lines=14> */
.L_x_1748:
[----:B------:R-:W-:Y:S01]  /*0cc0*/  ISETP.NE.AND P0, PT, R19, RZ, PT ;  /* 0x000000ff1300720c */ /* 0x000fe20003f05270 */
[----:B---3--:R-:W-:-:S12]  /*0cd0*/  FADD.FTZ R46, R53, R49 ;  /* 0x00000031352e7221 */ /* 0x008fd80000010000 */
[----:B------:R-:W1:Y:S01]  /*0ce0*/  @!P0 S2R R48, SR_CgaCtaId ;  /* 0x0000000000308919 */ /* 0x000e620000008800 */
[----:B------:R-:W-:Y:S01]  /*0cf0*/  @!P0 FMUL.FTZ R28, R28, 9.7656251455191522837e-05 ;  /* 0x38cccccd1c1c8820 */ /* 0x000fe20000410000 */
[----:B0-----:R-:W-:-:S03]  /*0d00*/  @!P0 MOV R45, 0x400 ;  /* 0x00000400002d8802 */ /* 0x001fc60000000f00 */
[----:B------:R-:W-:-:S04]  /*0d10*/  @!P0 FMUL.FTZ R29, R28, R28 ;  /* 0x0000001c1c1d8220 */ /* 0x000fc80000410000 */
[----:B------:R-:W-:-:S05]  /*0d20*/  @!P0 FFMA.FTZ R29, R46, 9.7656251455191522837e-05, -R29 ;  /* 0x38cccccd2e1d8823 */ /* 0x000fca000001081d */
[----:B------:R-:W-:Y:S02]  /*0d30*/  @!P0 FMNMX.FTZ R29, RZ, R29, !PT ;  /* 0x0000001dff1d8209 */ /* 0x000fe40007810000 */
[----:B-1----:R-:W-:-:S05]  /*0d40*/  @!P0 LEA R45, R48, R45, 0x18 ;  /* 0x0000002d302d8211 */ /* 0x002fca00078ec0ff */
[----:B------:R0:W-:Y:S02]  /*0d50*/  @!P0 STS.64 [R45+0x50], R28 ;  /* 0x0000501c2d008388 */ /* 0x0001e40000000a00 */
.L_x_1736:
[----:B------:R-:W-:Y:S05]  /*0d60*/  WARPSYNC.ALL ;  /* 0x0000000000007948 */ /* 0x000fea0003800000 */
[----:B------:R-:W-:Y:S01]  /*0d70*/  ULDC.64 UR4, c[0x0][0x240] ;  /* 0x0000900000047ab9 */ /* 0x000fe20000000a00 */
[----:B------:R-:W-:Y:S01]  /*0d80*/  BSSY B0, `(.L_x_1738) ;  /* 0x000000f000007945 */ /* 0x000fe20003800000 */
[----:B------:R-:W-:Y:S01]  /*0d90*/  BAR.SYNC.DEFER_BLOCKING 0x0 ;  /* 0x0000000000007b1d */ /* 0x000fe20000010000 */
[----:B------:R-:W-:-:S04]  /*0da0*/  ISETP.NE.U32.AND P0, PT, RZ, UR4, PT ;  /* 0x00000004ff007c0c */ /* 0x000fc8000bf05070 */
[----:B------:R-:W-:-:S04]  /*0db0*/  ISETP.NE.AND.EX P0, PT, RZ, UR5, PT, P0 ;  /* 0x00000005ff007c0c */ /* 0x000fc8000bf05300 */
[----:B------:R-:W-:-:S13]  /*0dc0*/  ISETP.NE.OR P0, PT, R19, RZ, !P0 ;  /* 0x000000ff1300720c */ /* 0x000fda0004705670 */
[----:B------:R-:W-:Y:S05]  /*0dd0*/  @P0 BRA `(.L_x_1739) ;  /* 0x0000000000240947 */ /* 0x000fea0003800000 */
[----:B------:R-:W1:Y:S01]  /*0de0*/  S2UR UR5, SR_CgaCtaId ;  /* 0x00000000000579c3 */ /* 0x000e620000008800 */
[----:B------:R-:W-:Y:S01]  /*0df0*/  UMOV UR4, 0x400 ;  /* 0x0000040000047882 */ /* 0x000fe20000000000 */
[----:B------:R-:W-:-:S04]  /*0e00*/  LOP3.LUT R19, R18, 0xffffffe0, RZ, 0xc0, !PT ;  /* 0xffffffe012137812 */ /* 0x000fc800078ec0ff */
[----:B------:R-:W-:Y:S02]  /*0e10*/  LOP3.LUT R19, R19, 0x1f, R18, 0xf8, !PT ;  /* 0x0000001f13137812 */ /* 0x000fe400078ef812 */
[----:B------:R-:W2:Y:S01]  /*0e20*/  LDC.64 R46, c[0x0][0x240] ;  /* 0x00009000ff2e7b82 */ /* 0x000ea20000000a00 */
[----:B-1----:R-:W-:Y:S02]  /*0e30*/  ULEA UR4, UR5, UR4, 0x18 ;  /* 0x0000000405047291 */ /* 0x002fe4000f8ec03f */
[----:B--2---:R-:W-:-:S07]  /*0e40*/  IMAD.WIDE.U32 R46, R19, 0x8, R46 ;  /* 0x00000008132e7825 */ /* 0x004fce00078e002e */
[----:B0-----:R-:W0:Y:S04]  /*0e50*/  LDS.64 R28, [UR4+0x50] ;  /* 0x00005004ff1c7984 */ /* 0x001e280008000a00 */
[----:B0-----:R1:W-:Y:S02]  /*0e60*/  STG.E.64 desc[UR6][R46.64], R28 ;  /* 0x0000001c2e007986 */ /* 0x0013e4000c101b06 */
.L_x_1739:
[----:B------:R-:W-:Y:S05]  /*0e70*/  BSYNC B0 ;  /* 0x0000000000007941 */ /* 0x000fea0003800000 */
.L_x_1738:
[----:B------:R-:W2:Y:S01]  /*0e80*/  S2UR UR5, SR_CgaCtaId ;  /* 0x00000000000579c3 */ /* 0x000ea20000008800 */
[----:B------:R-:W-:Y:S01]  /*0e90*/  IADD3 R18, RZ, -R17, RZ ;  /* 0x80000011ff127210 */ /* 0x000fe20007ffe0ff */
[----:B------:R-:W-:Y:S01]  /*0ea0*/  UMOV UR4, 0x400 ;  /* 0x0000040000047882 */ /* 0x000fe20000000000 */
[----:B------:R-:W-:Y:S01]  /*0eb0*/  IMAD.WIDE.U32 R16, R16, -0x33333333, RZ ;  /* 0xcccccccd10107825 */ /* 0x000fe200078e00ff */
[----:B------:R-:W-:Y:S01]  /*0ec0*/  UIADD3 UR4, UR4, 0x50, URZ ;  /* 0x0000005004047890 */ /* 0x000fe2000fffe03f */
[----:B------:R-:W-:Y:S02]  /*0ed0*/  MOV R16, R18 ;  /* 0x0000001200107202 */ /* 0x000fe40000000f00 */
[----:B01---5:R-:W-:Y:S02]  /*0ee0*/  PRMT R29, R22, 0x7632, R29 ;  /* 0x00007632161d7816 */ /* 0x023fe4000000001d */
[----:B------:R-:W-:Y:S02]  /*0ef0*/  LEA.HI R16, R17, R16, RZ, 0x1b ;  /* 0x0000001011107211 */ /* 0x000fe400078fd8ff */
[----:B------:R-:W-:Y:S01]  /*0f00*/  SHF.L.U32 R29, R29, 0x10, RZ ;  /* 0x000000101d1d7819 */ /* 0x000fe200000006ff */
[----:B--2---:R-:W-:-:S06]  /*0f10*/  ULEA UR4, UR5, UR4, 0x18 ;  /* 0x0000000405047291 */ /* 0x004fcc000f8ec03f */
[----:B------:R-:W-:Y:S01]  /*0f20*/  LEA R16, R16, UR4, 0x3 ;  /* 0x0000000410107c11 */ /* 0x000fe2000f8e18ff */
[----:B------:R-:W-:Y:S02]  /*0f30*/  ULDC.64 UR4, c[0x0][0x210] ;  /* 0x0000840000047ab9 */ /* 0x000fe40000000a00 */
[C---:B------:R-:W-:Y:S01]  /*0f40*/  LEA R18, P0, R14.reuse, UR4, 0x1 ;  /* 0x000000040e127c11 */ /* 0x040fe2000f8008ff */
[----:B------:R-:W-:Y:S02]  /*0f50*/  ULDC UR4, c[0x0][0x230] ;  /* 0x00008c0000047ab9 */ /* 0x000fe40000000800 */
[----:B------:R-:W0:Y:S01]  /*0f60*/  LDS.64 R16, [R16] ;  /* 0x0000000010107984 */ /* 0x000e220000000a00 */
[----:B------:R-:W-:Y:S02]  /*0f70*/  LEA.HI.X R19, R14, UR5, R13, 0x1, P0 ;  /* 0x000000050e137c11 */ /* 0x000fe400080f0c0d */
[----:B------:R-:W-:Y:S01]  /*0f80*/  SHF.L.U32 R13, R20, 0x10, RZ ;  /* 0x00000010140d7819 */ /* 0x000fe200000006ff */
[----:B0-----:R-:W-:Y:S01]  /*0f90*/  FADD.FTZ R17, R17, UR4 ;  /* 0x0000000411117e21 */ /* 0x001fe20008010000 */
[--C-:B------:R-:W-:Y:S01]  /*0fa0*/  FADD.FTZ R0, R0, -R16.reuse ;  /* 0x8000001000007221 */ /* 0x100fe20000010000 */
[--C-:B------:R-:W-:Y:S01]  /*0fb0*/  FADD.FTZ R9, R9, -R16.reuse ;  /* 0x8000001009097221 */ /* 0x100fe20000010000 */
[--C-:B------:R-:W-:Y:S01]  /*0fc0*/  FADD.FTZ R5, R5, -R16.reuse ;  /* 0x8000001005057221 */ /* 0x100fe20000010000 */
[--C-:B------:R-:W-:Y:S01]  /*0fd0*/  FADD.FTZ R24, R24, -R16.reuse ;  /* 0x8000001018187221 */ /* 0x100fe20000010000 */
[--C-:B------:R-:W-:Y:S01]  /*0fe0*/  FADD.FTZ R35, R35, -R16.reuse ;  /* 0x8000001023237221 */ /* 0x100fe20000010000 */
[----:B------:R-:W0:Y:S01]  /*0ff0*/  MUFU.RSQ R17, R17 ;  /* 0x0000001100117308 */ /* 0x000e220000001400 */
[--C-:B------:R-:W-:Y:S01]  /*1000*/  FADD.FTZ R38, R38, -R16.reuse ;  /* 0x8000001026267221 */ /* 0x100fe20000010000 */
        /* <DEDUP_REMOVED lines=25> */
[----:B------:R-:W-:Y:S01]  /*11a0*/  FADD.FTZ R16, R44, -R16 ;  /* 0x800000102c107221 */ /* 0x000fe20000010000 */
[----:B------:R-:W-:Y:S01]  /*11b0*/  SHF.L.U32 R44, R22, 0x10, RZ ;  /* 0x00000010162c7819 */ /* 0x000fe200000006ff */
[----:B0-----:R-:W-:Y:S01]  /*11c0*/  FMUL.FTZ R0, R0, R17 ;  /* 0x0000001100007220 */ /* 0x001fe20000410000 */
[C---:B------:R-:W-:Y:S01]  /*11d0*/  FMUL.FTZ R9, R17.reuse, R9 ;  /* 0x0000000911097220 */ /* 0x040fe20000410000 */
[C---:B------:R-:W-:Y:S01]  /*11e0*/  FMUL.FTZ R5, R17.reuse, R5 ;  /* 0x0000000511057220 */ /* 0x040fe20000410000 */
        /* <DEDUP_REMOVED lines=30> */
[--C-:B------:R-:W-:Y:S01]  /*13d0*/  FFMA.FTZ R0, R0, R44, R13.reuse ;  /* 0x0000002c00007223 */ /* 0x100fe2000001000d */
[C-C-:B------:R-:W-:Y:S01]  /*13e0*/  FFMA.FTZ R9, R44.reuse, R9, R13.reuse ;  /* 0x000000092c097223 */ /* 0x140fe2000001000d */
[C-C-:B------:R-:W-:Y:S01]  /*13f0*/  FFMA.FTZ R5, R44.reuse, R5, R13.reuse ;  /* 0x000000052c057223 */ /* 0x140fe2000001000d */
[C-C-:B------:R-:W-:Y:S01]  /*1400*/  FFMA.FTZ R24, R44.reuse, R24, R13.reuse ;  /* 0x000000182c187223 */ /* 0x140fe2000001000d */
[C-C-:B------:R-:W-:Y:S01]  /*1410*/  FFMA.FTZ R35, R44.reuse, R35, R13.reuse ;  /* 0x000000232c237223 */ /* 0x140fe2000001000d */
[C-C-:B------:R-:W-:Y:S01]  /*1420*/  FFMA.FTZ R38, R44.reuse, R38, R13.reuse ;  /* 0x000000262c267223 */ /* 0x140fe2000001000d */
[C-C-:B------:R-:W-:Y:S01]  /*1430*/  FFMA.FTZ R17, R44.reuse, R48, R13.reuse ;  /* 0x000000302c117223 */ /* 0x140fe2000001000d */
[----:B------:R-:W-:Y:S01]  /*1440*/  SHF.L.U32 R31, R31, 0x10, RZ ;  /* 0x000000101f1f7819 */ /* 0x000fe200000006ff */
[----:B------:R-:W-:Y:S01]  /*1450*/  FFMA.FTZ R13, R44, R32, R13 ;  /* 0x000000202c0d7223 */ /* 0x000fe2000001000d */
[----:B------:R-:W-:-:S02]  /*1460*/  PRMT R22, R23, 0x7632, R22 ;  /* 0x0000763217167816 */ /* 0x000fc40000000016 */
[C---:B------:R-:W-:Y:S01]  /*1470*/  PRMT R32, R21.reuse, 0x7632, R32 ;  /* 0x0000763215207816 */ /* 0x040fe20000000020 */
[--C-:B------:R-:W-:Y:S01]  /*1480*/  FFMA.FTZ R27, R12, R29, R31.reuse ;  /* 0x0000001d0c1b7223 */ /* 0x100fe2000001001f */
[----:B------:R-:W-:Y:S01]  /*1490*/  SHF.L.U32 R20, R21, 0x10, RZ ;  /* 0x0000001015147819 */ /* 0x000fe200000006ff */
[C-C-:B------:R-:W-:Y:S01]  /*14a0*/  FFMA.FTZ R8, R29.reuse, R8, R31.reuse ;  /* 0x000000081d087223 */ /* 0x140fe2000001001f */
[C-C-:B------:R-:W-:Y:S01]  /*14b0*/  FFMA.FTZ R4, R29.reuse, R4, R31.reuse ;  /* 0x000000041d047223 */ /* 0x140fe2000001001f */
[C-C-:B------:R-:W-:Y:S01]  /*14c0*/  FFMA.FTZ R15, R29.reuse, R15, R31.reuse ;  /* 0x0000000f1d0f7223 */ /* 0x140fe2000001001f */
[C-C-:B------:R-:W-:Y:S01]  /*14d0*/  FFMA.FTZ R26, R29.reuse, R26, R31.reuse ;  /* 0x0000001a1d1a7223 */ /* 0x140fe2000001001f */
[C-C-:B------:R-:W-:Y:S01]  /*14e0*/  FFMA.FTZ R21, R29.reuse, R28, R31.reuse ;  /* 0x0000001c1d157223 */ /* 0x140fe2000001001f */
[C-C-:B------:R-:W-:Y:S01]  /*14f0*/  FFMA.FTZ R30, R29.reuse, R30, R31.reuse ;  /* 0x0000001e1d1e7223 */ /* 0x140fe2000001001f */
[----:B------:R-:W-:Y:S01]  /*1500*/  FFMA.FTZ R52, R29, R52, R31 ;  /* 0x000000341d347223 */ /* 0x000fe2000001001f */
[----:B------:R-:W-:-:S02]  /*1510*/  SHF.L.U32 R23, R23, 0x10, RZ ;  /* 0x0000001017177819 */ /* 0x000fc400000006ff */
[----:B------:R-:W-:Y:S02]  /*1520*/  SHF.L.U32 R12, R22, 0x10, RZ ;  /* 0x00000010160c7819 */ /* 0x000fe400000006ff */
[----:B------:R-:W-:Y:S01]  /*1530*/  SHF.L.U32 R29, R32, 0x10, RZ ;  /* 0x00000010201d7819 */ /* 0x000fe200000006ff */
[--C-:B------:R-:W-:Y:S01]  /*1540*/  FFMA.FTZ R11, R11, R23, R20.reuse ;  /* 0x000000170b0b7223 */ /* 0x100fe20000010014 */
[C-C-:B------:R-:W-:Y:S01]  /*1550*/  FFMA.FTZ R7, R23.reuse, R7, R20.reuse ;  /* 0x0000000717077223 */ /* 0x140fe20000010014 */
[--C-:B------:R-:W-:Y:S01]  /*1560*/  FFMA.FTZ R3, R23, R3, R20.reuse ;  /* 0x0000000317037223 */ /* 0x100fe20000010014 */
[----:B------:R-:W-:Y:S01]  /*1570*/  F2FP.BF16.F32.PACK_AB R8, R8, R9 ;  /* 0x000000090808723e */ /* 0x000fe200000010ff */
[--C-:B------:R-:W-:Y:S01]  /*1580*/  FFMA.FTZ R10, R10, R12, R29.reuse ;  /* 0x0000000c0a0a7223 */ /* 0x100fe2000001001d */
[C-C-:B------:R-:W-:Y:S01]  /*1590*/  FFMA.FTZ R6, R12.reuse, R6, R29.reuse ;  /* 0x000000060c067223 */ /* 0x140fe2000001001d */
[--C-:B------:R-:W-:Y:S01]  /*15a0*/  FFMA.FTZ R2, R12, R2, R29.reuse ;  /* 0x000000020c027223 */ /* 0x100fe2000001001d */
[----:B------:R-:W-:Y:S01]  /*15b0*/  F2FP.BF16.F32.PACK_AB R0, R27, R0 ;  /* 0x000000001b00723e */ /* 0x000fe200000010ff */
[C-C-:B------:R-:W-:Y:S01]  /*15c0*/  FFMA.FTZ R34, R23.reuse, R34, R20.reuse ;  /* 0x0000002217227223 */ /* 0x140fe20000010014 */
[----:B------:R-:W-:Y:S01]  /*15d0*/  F2FP.BF16.F32.PACK_AB R11, R10, R11 ;  /* 0x0000000b0a0b723e */ /* 0x000fe200000010ff */
[--C-:B------:R-:W-:Y:S01]  /*15e0*/  FFMA.FTZ R36, R23, R36, R20.reuse ;  /* 0x0000002417247223 */ /* 0x100fe20000010014 */
[----:B------:R-:W-:Y:S01]  /*15f0*/  F2FP.BF16.F32.PACK_AB R7, R6, R7 ;  /* 0x000000070607723e */ /* 0x000fe200000010ff */
[C---:B------:R-:W-:Y:S01]  /*1600*/  FFMA.FTZ R31, R12.reuse, R25, R29 ;  /* 0x000000190c1f7223 */ /* 0x040fe2000001001d */
[----:B------:R-:W-:Y:S01]  /*1610*/  PRMT R9, R11, 0x7632, R9 ;  /* 0x000076320b097816 */ /* 0x000fe20000000009 */
[--C-:B------:R-:W-:Y:S01]  /*1620*/  FFMA.FTZ R27, R12, R14, R29.reuse ;  /* 0x0000000e0c1b7223 */ /* 0x100fe2000001001d */
[----:B------:R-:W-:Y:S01]  /*1630*/  F2FP.BF16.F32.PACK_AB R4, R4, R5 ;  /* 0x000000050404723e */ /* 0x000fe200000010ff */
[----:B------:R0:W-:Y:S01]  /*1640*/  STG.E.U16 desc[UR6][R18.64], R0 ;  /* 0x0000000012007986 */ /* 0x0001e2000c101506 */
[----:B------:R-:W-:Y:S01]  /*1650*/  F2FP.BF16.F32.PACK_AB R3, R2, R3 ;  /* 0x000000030203723e */ /* 0x000fe200000010ff */
[C---:B------:R-:W-:Y:S01]  /*1660*/  FFMA.FTZ R40, R23.reuse, R40, R20 ;  /* 0x0000002817287223 */ /* 0x040fe20000010014 */
[----:B------:R-:W-:Y:S01]  /*1670*/  PRMT R14, R0, 0x7632, R14 ;  /* 0x00007632000e7816 */ /* 0x000fe2000000000e */
[----:B------:R1:W-:Y:S01]  /*1680*/  STG.E.U16 desc[UR6][R18.64+0x6], R9 ;  /* 0x0000060912007986 */ /* 0x0003e2000c101506 */
[----:B------:R-:W-:Y:S01]  /*1690*/  PRMT R2, R4, 0x7632, R2 ;  /* 0x0000763204027816 */ /* 0x000fe20000000002 */
[C-C-:B------:R-:W-:Y:S01]  /*16a0*/  FFMA.FTZ R42, R23.reuse, R42, R20.reuse ;  /* 0x0000002a172a7223 */ /* 0x140fe20000010014 */
[----:B------:R-:W-:Y:S01]  /*16b0*/  FFMA.FTZ R33, R23, R33, R20 ;  /* 0x0000002117217223 */ /* 0x000fe20000010014 */
[----:B------:R-:W-:Y:S01]  /*16c0*/  F2FP.BF16.F32.PACK_AB R31, R31, R34 ;  /* 0x000000221f1f723e */ /* 0x000fe200000010ff */
[--C-:B------:R-:W-:Y:S01]  /*16d0*/  FFMA.FTZ R25, R12, R46, R29.reuse ;  /* 0x0000002e0c197223 */ /* 0x100fe2000001001d */
[----:B------:R-:W-:Y:S01]  /*16e0*/  F2FP.BF16.F32.PACK_AB R26, R26, R35 ;  /* 0x000000231a1a723e */ /* 0x000fe200000010ff */
[C-C-:B------:R-:W-:Y:S01]  /*16f0*/  FFMA.FTZ R23, R12.reuse, R50, R29.reuse ;  /* 0x000000320c177223 */ /* 0x140fe2000001001d */
[----:B0-----:R-:W-:Y:S01]  /*1700*/  PRMT R0, R7, 0x7632, R0 ;  /* 0x0000763207007816 */ /* 0x001fe20000000000 */
[----:B------:R-:W-:Y:S01]  /*1710*/  FFMA.FTZ R16, R12, R16, R29 ;  /* 0x000000100c107223 */ /* 0x000fe2000001001d */
[----:B------:R-:W-:Y:S01]  /*1720*/  F2FP.BF16.F32.PACK_AB R27, R27, R36 ;  /* 0x000000241b1b723e */ /* 0x000fe200000010ff */
[----:B------:R0:W-:Y:S01]  /*1730*/  STG.E.U16 desc[UR6][R18.64+0x28002], R2 ;  /* 0x0280020212007986 */ /* 0x0001e2000c101506 */
[----:B-1----:R-:W-:-:S02]  /*1740*/  PRMT R9, R3, 0x7632, R9 ;  /* 0x0000763203097816 */ /* 0x002fc40000000009 */
[----:B------:R-:W-:Y:S01]  /*1750*/  F2FP.BF16.F32.PACK_AB R21, R21, R38 ;  /* 0x000000261515723e */ /* 0x000fe200000010ff */
[----:B------:R1:W-:Y:S01]  /*1760*/  STG.E.U16 desc[UR6][R18.64+0x14006], R0 ;  /* 0x0140060012007986 */ /* 0x0003e2000c101506 */
[----:B------:R-:W-:Y:S02]  /*1770*/  F2FP.BF16.F32.PACK_AB R15, R15, R24 ;  /* 0x000000180f0f723e */ /* 0x000fe400000010ff */
[----:B------:R-:W-:Y:S01]  /*1780*/  F2FP.BF16.F32.PACK_AB R25, R25, R40 ;  /* 0x000000281919723e */ /* 0x000fe200000010ff */
[----:B------:R2:W-:Y:S01]  /*1790*/  STG.E.U16 desc[UR6][R18.64+0x28004], R3 ;  /* 0x0280040312007986 */ /* 0x0005e2000c101506 */
[----:B------:R-:W-:Y:S02]  /*17a0*/  F2FP.BF16.F32.PACK_AB R17, R30, R17 ;  /* 0x000000111e11723e */ /* 0x000fe400000010ff */
[----:B------:R-:W-:Y:S01]  /*17b0*/  F2FP.BF16.F32.PACK_AB R23, R23, R42 ;  /* 0x0000002a1717723e */ /* 0x000fe200000010ff */
[----:B------:R3:W-:Y:S01]  /*17c0*/  STG.E.U16 desc[UR6][R18.64+0x28006], R9 ;  /* 0x0280060912007986 */ /* 0x0007e2000c101506 */
[----:B0-----:R-:W-:-:S02]  /*17d0*/  PRMT R2, R27, 0x7632, R2 ;  /* 0x000076321b027816 */ /* 0x001fc40000000002 */
[----:B------:R-:W-:Y:S01]  /*17e0*/  F2FP.BF16.F32.PACK_AB R13, R52, R13 ;  /* 0x0000000d340d723e */ /* 0x000fe200000010ff */
[----:B------:R0:W-:Y:S01]  /*17f0*/  STG.E.U16 desc[UR6][R18.64+0x28000], R4 ;  /* 0x0280000412007986 */ /* 0x0001e2000c101506 */
[----:B-1----:R-:W-:Y:S02]  /*1800*/  PRMT R0, R31, 0x7632, R0 ;  /* 0x000076321f007816 */ /* 0x002fe40000000000 */
[----:B------:R-:W-:Y:S01]  /*1810*/  F2FP.BF16.F32.PACK_AB R16, R16, R33 ;  /* 0x000000211010723e */ /* 0x000fe200000010ff */
[----:B------:R1:W-:Y:S01]  /*1820*/  STG.E.U16 desc[UR6][R18.64+0x50006], R2 ;  /* 0x0500060212007986 */ /* 0x0003e2000c101506 */
[----:B--2---:R-:W-:Y:S02]  /*1830*/  PRMT R3, R21, 0x7632, R3 ;  /* 0x0000763215037816 */ /* 0x004fe40000000003 */
[----:B------:R-:W-:Y:S01]  /*1840*/  PRMT R6, R8, 0x7632, R6 ;  /* 0x0000763208067816 */ /* 0x000fe20000000006 */
[----:B------:R2:W-:Y:S01]  /*1850*/  STG.E.U16 desc[UR6][R18.64+0x3c006], R0 ;  /* 0x03c0060012007986 */ /* 0x0005e2000c101506 */
[----:B---3--:R-:W-:-:S02]  /*1860*/  PRMT R9, R26, 0x7632, R9 ;  /* 0x000076321a097816 */ /* 0x008fc40000000009 */
[----:B------:R-:W-:Y:S01]  /*1870*/  PRMT R5, R15, 0x7632, R5 ;  /* 0x000076320f057816 */ /* 0x000fe20000000005 */
[----:B------:R3:W-:Y:S01]  /*1880*/  STG.E.U16 desc[UR6][R18.64+0x64002], R3 ;  /* 0x0640020312007986 */ /* 0x0007e2000c101506 */
[----:B0-----:R-:W-:-:S03]  /*1890*/  PRMT R4, R16, 0x7632, R4 ;  /* 0x0000763210047816 */ /* 0x001fc60000000004 */
[----:B------:R0:W-:Y:S01]  /*18a0*/  STG.E.U16 desc[UR6][R18.64+0x50002], R9 ;  /* 0x0500020912007986 */ /* 0x0001e2000c101506 */
[----:B-1----:R-:W-:Y:S02]  /*18b0*/  PRMT R2, R23, 0x7632, R2 ;  /* 0x0000763217027816 */ /* 0x002fe40000000002 */
[----:B--2---:R-:W-:Y:S01]  /*18c0*/  PRMT R0, R17, 0x7632, R0 ;  /* 0x0000763211007816 */ /* 0x004fe20000000000 */
[----:B------:R-:W-:Y:S01]  /*18d0*/  STG.E.U16 desc[UR6][R18.64+0x2], R14 ;  /* 0x0000020e12007986 */ /* 0x000fe2000c101506 */
[----:B---3--:R-:W-:-:S03]  /*18e0*/  PRMT R3, R13, 0x7632, R3 ;  /* 0x000076320d037816 */ /* 0x008fc60000000003 */
[----:B------:R-:W-:Y:S01]  /*18f0*/  STG.E.U16 desc[UR6][R18.64+0x4], R11 ;  /* 0x0000040b12007986 */ /* 0x000fe2000c101506 */
[----:B0-----:R-:W-:-:S03]  /*1900*/  PRMT R9, R25, 0x7632, R9 ;  /* 0x0000763219097816 */ /* 0x001fc60000000009 */
[----:B------:R-:W-:Y:S04]  /*1910*/  STG.E.U16 desc[UR6][R18.64+0x14000], R8 ;  /* 0x0140000812007986 */ /* 0x000fe8000c101506 */
        /* <DEDUP_REMOVED lines=17> */
[----:B------:R-:W-:Y:S01]  /*1a30*/  STG.E.U16 desc[UR6][R18.64+0x8c006], R4 ;  /* 0x08c0060412007986 */ /* 0x000fe2000c101506 */
[----:B------:R-:W-:Y:S05]  /*1a40*/  EXIT ;  /* 0x000000000000794d */ /* 0x000fea0003800000 */
.L_x_1737:
[----:B------:R-:W-:Y:S01]  /*1a50*/  HFMA2.MMA R47, -RZ, RZ, 0, 4.76837158203125e-07 ;  /* 0x00000008ff2f7435 */ /* 0x000fe200000001ff */
[----:B-1----:R-:W-:Y:S02]  /*1a60*/  MOV R48, R28 ;  /* 0x0000001c00307202 */ /* 0x002fe40000000f00 */
[----:B------:R-:W-:Y:S02]  /*1a70*/  MOV R46, 0x1f ;  /* 0x0000001f002e7802 */ /* 0x000fe40000000f00 */
[----:B0-----:R-:W-:-:S07]  /*1a80*/  MOV R45, 0xffffffff ;  /* 0xffffffff002d7802 */ /* 0x001fce0000000f00 */
[----:B-----5:R-:W-:Y:S05]  /*1a90*/  WARPSYNC.COLLECTIVE R45, `(.L_x_1740) ;  /* 0x000000002d087348 */ /* 0x020fea0003c00000 */
[----:B------:R0:W1:Y:S02]  /*1aa0*/  SHFL.BFLY P0, R49, R48, R47, R46 ;  /* 0x0c00002f30317389 */ /* 0x000064000000002e */
[----:B01---5:R-:W-:Y:S01]  /*1ab0*/  ENDCOLLECTIVE ;  /* 0x000000000000791b */ /* 0x023fe20003800000 */
.L_x_1740:
[----:B------:R-:W-:Y:S02]  /*1ac0*/  MOV R48, R29 ;  /* 0x0000001d00307202 */ /* 0x000fe40000000f00 */
[----:B------:R-:W-:-:S07]  /*1ad0*/  MOV R51, R49 ;  /* 0x0000003100337202 */ /* 0x000fce0000000f00 */
[----:B------:R-:W-:Y:S05]  /*1ae0*/  WARPSYNC.COLLECTIVE R45, `(.L_x_1741) ;  /* 0x000000002d087348 */ /* 0x000fea0003c00000 */
[----:B------:R0:W1:Y:S02]  /*1af0*/  SHFL.BFLY P0, R49, R48, R47, R46 ;  /* 0x0c00002f30317389 */ /* 0x000064000000002e */
[----:B01----:R-:W-:Y:S01]  /*1b00*/  ENDCOLLECTIVE ;  /* 0x000000000000791b */ /* 0x003fe20003800000 */
.L_x_1741:
[----:B------:R-:W-:Y:S01]  /*1b10*/  FADD.FTZ R51, R51, R28 ;  /* 0x0000001c33337221 */ /* 0x000fe20000010000 */
[----:B------:R-:W-:-:S04]  /*1b20*/  HFMA2.MMA R47, -RZ, RZ, 0, 2.384185791015625e-07 ;  /* 0x00000004ff2f7435 */ /* 0x000fc800000001ff */
[----:B------:R-:W-:Y:S02]  /*1b30*/  MOV R48, R51 ;  /* 0x0000003300307202 */ /* 0x000fe40000000f00 */
[----:B------:R-:W-:-:S07]  /*1b40*/  MOV R50, R49 ;  /* 0x0000003100327202 */ /* 0x000fce0000000f00 */
[----:B------:R-:W-:Y:S05]  /*1b50*/  WARPSYNC.COLLECTIVE R45, `(.L_x_1742) ;  /* 0x000000002d087348 */ /* 0x000fea0003c00000 */
[----:B------:R0:W1:Y:S02]  /*1b60*/  SHFL.BFLY P0, R49, R48, R47, R46 ;  /* 0x0c00002f30317389 */ /* 0x000064000000002e */
[----:B01----:R-:W-:Y:S01]  /*1b70*/  ENDCOLLECTIVE ;  /* 0x000000000000791b */ /* 0x003fe20003800000 */
.L_x_1742:
[----:B------:R-:W-:-:S05]  /*1b80*/  FADD.FTZ R50, R50, R29 ;  /* 0x0000001d32327221 */ /* 0x000fca0000010000 */
[----:B------:R-:W-:Y:S02]  /*1b90*/  MOV R48, R50 ;  /* 0x0000003200307202 */ /* 0x000fe40000000f00 */
[----:B------:R-:W-:-:S07]  /*1ba0*/  MOV R52, R49 ;  /* 0x0000003100347202 */ /* 0x000fce0000000f00 */
[----:B------:R-:W-:Y:S05]  /*1bb0*/  WARPSYNC.COLLECTIVE R45, `(.L_x_1743) ;  /* 0x000000002d087348 */ /* 0x000fea0003c00000 */
[----:B------:R0:W1:Y:S02]  /*1bc0*/  SHFL.BFLY P0, R49, R48, R47, R46 ;  /* 0x0c00002f30317389 */ /* 0x000064000000002e */
[----:B01----:R-:W-:Y:S01]  /*1bd0*/  ENDCOLLECTIVE ;  /* 0x000000000000791b */ /* 0x003fe20003800000 */
.L_x_1743:
[----:B------:R-:W-:Y:S01]  /*1be0*/  FADD.FTZ R52, R51, R52 ;  /* 0x0000003433347221 */ /* 0x000fe20000010000 */
[----:B------:R-:W-:-:S04]  /*1bf0*/  HFMA2.MMA R47, -RZ, RZ, 0, 1.1920928955078125e-07 ;  /* 0x00000002ff2f7435 */ /* 0x000fc800000001ff */
[----:B------:R-:W-:Y:S02]  /*1c00*/  MOV R48, R52 ;  /* 0x0000003400307202 */ /* 0x000fe40000000f00 */
[----:B------:R-:W-:-:S07]  /*1c10*/  MOV R53, R49 ;  /* 0x0000003100357202 */ /* 0x000fce0000000f00 */
[----:B------:R-:W-:Y:S05]  /*1c20*/  WARPSYNC.COLLECTIVE R45, `(.L_x_1744) ;  /* 0x000000002d087348 */ /* 0x000fea0003c00000 */
[----:B------:R0:W1:Y:S02]  /*1c30*/  SHFL.BFLY P0, R49, R48, R47, R46 ;  /* 0x0c00002f30317389 */ /* 0x000064000000002e */
[----:B01----:R-:W-:Y:S01]  /*1c40*/  ENDCOLLECTIVE ;  /* 0x000000000000791b */ /* 0x003fe20003800000 */
.L_x_1744:
[----:B------:R-:W-:-:S05]  /*1c50*/  FADD.FTZ R53, R50, R53 ;  /* 0x0000003532357221 */ /* 0x000fca0000010000 */
[----:B------:R-:W-:Y:S02]  /*1c60*/  MOV R48, R53 ;  /* 0x0000003500307202 */ /* 0x000fe40000000f00 */
[----:B------:R-:W-:-:S07]  /*1c70*/  MOV R29, R49 ;  /* 0x00000031001d7202 */ /* 0x000fce0000000f00 */
[----:B------:R-:W-:Y:S05]  /*1c80*/  WARPSYNC.COLLECTIVE R45, `(.L_x_1745) ;  /* 0x000000002d087348 */ /* 0x000fea0003c00000 */
[----:B------:R0:W1:Y:S02]  /*1c90*/  SHFL.BFLY P0, R49, R48, R47, R46 ;  /* 0x0c00002f30317389 */ /* 0x000064000000002e */
[----:B01----:R-:W-:Y:S01]  /*1ca0*/  ENDCOLLECTIVE ;  /* 0x000000000000791b */ /* 0x003fe20003800000 */
.L_x_1745:
[----:B------:R-:W-:Y:S01]  /*1cb0*/  FADD.FTZ R29, R52, R29 ;  /* 0x0000001d341d7221 */ /* 0x000fe20000010000 */
[----:B------:R-:W-:-:S04]  /*1cc0*/  HFMA2.MMA R47, -RZ, RZ, 0, 5.9604644775390625e-08 ;  /* 0x00000001ff2f7435 */ /* 0x000fc800000001ff */
[----:B------:R-:W-:Y:S02]  /*1cd0*/  MOV R48, R29 ;  /* 0x0000001d00307202 */ /* 0x000fe40000000f00 */
[----:B------:R-:W-:-:S07]  /*1ce0*/  MOV R28, R49 ;  /* 0x00000031001c7202 */ /* 0x000fce0000000f00 */
[----:B------:R-:W-:Y:S05]  /*1cf0*/  WARPSYNC.COLLECTIVE R45, `(.L_x_1746) ;  /* 0x000000002d087348 */ /* 0x000fea0003c00000 */
[----:B------:R0:W1:Y:S02]  /*1d00*/  SHFL.BFLY P0, R49, R48, R47, R46 ;  /* 0x0c00002f30317389 */ /* 0x000064000000002e */
[----:B01----:R-:W-:Y:S01]  /*1d10*/  ENDCOLLECTIVE ;  /* 0x000000000000791b */ /* 0x003fe20003800000 */
.L_x_1746:
[----:B------:R-:W-:-:S05]  /*1d20*/  FADD.FTZ R53, R53, R28 ;  /* 0x0000001c35357221 */ /* 0x000fca0000010000 */
[----:B------:R-:W-:Y:S02]  /*1d30*/  MOV R48, R53 ;  /* 0x0000003500307202 */ /* 0x000fe40000000f00 */
[----:B------:R-:W-:-:S07]  /*1d40*/  MOV R50, R49 ;  /* 0x0000003100327202 */ /* 0x000fce0000000f00 */
[----:B------:R-:W-:Y:S05]  /*1d50*/  WARPSYNC.COLLECTIVE R45, `(.L_x_1747) ;  /* 0x000000002d087348 */ /* 0x000fea0003c00000 */
[----:B------:R0:W1:Y:S02]  /*1d60*/  SHFL.BFLY P0, R49, R48, R47, R46 ;  /* 0x0c00002f30317389 */ /* 0x000064000000002e */
[----:B01----:R-:W-:Y:S01]  /*1d70*/  ENDCOLLECTIVE ;  /* 0x000000000000791b */ /* 0x003fe20003800000 */
.L_x_1747:
[----:B------:R-:W-:Y:S01]  /*1d80*/  FADD.FTZ R28, R29, R50 ;  /* 0x000000321d1c7221 */ /* 0x000fe20000010000 */
[----:B------:R-:W-:Y:S06]  /*1d90*/  BRA `(.L_x_1748) ;  /* 0xffffffec00c87947 */ /* 0x000fec000383ffff */
.L_x_1749:
        /* <DEDUP_REMOVED lines=14> */
.L_x_3778:


//--------------------- .text._ZN13group_norm_v214gn_cuda_kernelI13__nv_bfloat16Li320ELi1ELi32ELi40ELi256ELb0ELi256ELi40ELi40ELi4ELb0ELi148ELb0ELb0ENS_16CompileConditionILi900EEEEEvPT_PKS4_S7_S7_flPfS8_Pj --------------------------
	.section	.text._ZN13group_norm_v214gn_cuda_kernelI13__nv_bfloat16Li320ELi1ELi32ELi40ELi256ELb0ELi256ELi40ELi40ELi4ELb0ELi148ELb0ELb0ENS_16CompileConditionILi900EEEEEvPT_PKS4_S7_S7_flPfS8_Pj,"ax",@progbits
	.align	128
        .global         _ZN13group_norm_v214gn_cuda_kernelI13__nv_bfloat16Li320ELi1ELi32ELi40ELi256ELb0ELi256ELi40ELi40ELi4ELb0ELi148ELb0ELb0ENS_16CompileConditionILi900EEEEEvPT_PKS4_S7_S7_flPfS8_Pj
        .type           _ZN13group_norm_v214gn_cuda_kernelI13__nv_bfloat16Li320ELi1ELi32ELi40ELi256ELb0ELi256ELi40ELi40ELi4ELb0ELi148ELb0ELb0ENS_16CompileConditionILi900EEEEEvPT_PKS4_S7_S7_flPfS8_Pj,@function
        .size           _ZN13group_norm_v214gn_cuda_kernelI13__nv_bfloat16Li320ELi1ELi32ELi40ELi256ELb0ELi256ELi40ELi40ELi4ELb0ELi148ELb0ELb0ENS_16CompileConditionILi900EEEEEvPT_PKS4_S7_S7_flPfS8_Pj,(.L_x_3779 - _ZN13group_norm_v214gn_cuda_kernelI13__nv_bfloat16Li320ELi1ELi32ELi40ELi256ELb0ELi256ELi40ELi40ELi4ELb0ELi148ELb0ELb0ENS_16CompileConditionILi900EEEEEvPT_PKS4_S7_S7_flPfS8_Pj)
        .other          _ZN13group_norm_v214gn_cuda_kernelI13__nv_bfloat16Li320ELi1ELi32ELi40ELi256ELb0ELi256ELi40ELi40ELi4ELb0ELi148ELb0ELb0ENS_16CompileConditionILi900EEEEEvPT_PKS4_S7_S7_flPfS8_Pj,@"STO_CUDA_ENTRY STV_DEFAULT"
_ZN13group_norm_v214gn_cuda_kernelI13__nv_bfloat16Li320ELi1ELi32ELi40ELi256ELb0ELi256ELi40ELi40ELi4ELb0ELi148ELb0ELb0ENS_16CompileConditionILi900EEEEEvPT_PKS4_S7_S7_flPfS8_Pj:
.text._ZN13group_norm_v214gn_cuda_kernelI13__nv_bfloat16Li320ELi1ELi32ELi40ELi256ELb0ELi256ELi40ELi40ELi4ELb0ELi148ELb0ELb0ENS_16CompileConditionILi900EEEEEvPT_PKS4_S7_S7_flPfS8_Pj:
        /* <DEDUP_REMOVED lines=204> */
.L_x_1762:
        /* <DEDUP_REMOVED lines=10> */
.L_x_1750:
        /* <DEDUP_REMOVED lines=17> */
.L_x_1753:
[----:B------:R-:W-:Y:S05]  /*0e70*/  BSYNC B0 ;  /* 0x0000000000007941 */ /* 0x000fea0003800000 */
.L_x_1752:
        /* <DEDUP_REMOVED lines=189> */
.L_x_1751:
[----:B------:R-:W-:Y:S01]  /*1a50*/  HFMA2.MMA R47, -RZ, RZ, 0, 4.76837158203125e-07 ;  /* 0x00000008ff2f7435 */ /* 0x000fe200000001ff */
[----:B-1----:R-:W-:Y:S02]  /*1a60*/  MOV R48, R28 ;  /* 0x0000001c00307202 */ /* 0x002fe40000000f00 */
[----:B------:R-:W-:Y:S02]  /*1a70*/  MOV R46, 0x1f ;  /* 0x0000001f002e7802 */ /* 0x000fe40000000f00 */
[----:B0-----:R-:W-:-:S07]  /*1a80*/  MOV R45, 0xffffffff ;  /* 0xffffffff002d7802 */ /* 0x001fce0000000f00 */
[----:B-----5:R-:W-:Y:S05]  /*1a90*/  WARPSYNC.COLLECTIVE R45, `(.L_x_1754) ;  /* 0x000000002d087348 */ /* 0x020fea0003c00000 */
[----:B------:R0:W1:Y:S02]  /*1aa0*/  SHFL.BFLY P0, R49, R48, R47, R46 ;  /* 0x0c00002f30317389 */ /* 0x000064000000002e */
[----:B01---5:R-:W-:Y:S01]  /*1ab0*/  ENDCOLLECTIVE ;  /* 0x000000000000791b */ /* 0x023fe20003800000 */
.L_x_1754:
[----:B------:R-:W-:Y:S02]  /*1ac0*/  MOV R48, R29 ;  /* 0x0000001d00307202 */ /* 0x000fe40000000f00 */
[----:B------:R-:W-:-:S07]  /*1ad0*/  MOV R51, R49 ;  /* 0x0000003100337202 */ /* 0x000fce0000000f00 */
[----:B------:R-:W-:Y:S05]  /*1ae0*/  WARPSYNC.COLLECTIVE R45, `(.L_x_1755) ;  /* 0x000000002d087348 */ /* 0x000fea0003c00000 */
[----:B------:R0:W1:Y:S02]  /*1af0*/  SHFL.BFLY P0, R49, R48, R47, R46 ;  /* 0x0c00002f30317389 */ /* 0x000064000000002e */
[----:B01----:R-:W-:Y:S01]  /*1b00*/  ENDCOLLECTIVE ;  /* 0x000000000000791b */ /* 0x003fe20003800000 */
.L_x_1755:
[----:B------:R-:W-:Y:S01]  /*1b10*/  FADD.FTZ R51, R51, R28 ;  /* 0x0000001c33337221 */ /* 0x000fe20000010000 */
[----:B------:R-:W-:-:S04]  /*1b20*/  HFMA2.MMA R47, -RZ, RZ, 0, 2.384185791015625e-07 ;  /* 0x00000004ff2f7435 */ /* 0x000fc800000001ff */
[----:B------:R-:W-:Y:S02]  /*1b30*/  MOV R48, R51 ;  /* 0x0000003300307202 */ /* 0x000fe40000000f00 */
[----:B------:R-:W-:-:S07]  /*1b40*/  MOV R50, R49 ;  /* 0x0000003100327202 */ /* 0x000fce0000000f00 */
[----:B------:R-:W-:Y:S05]  /*1b50*/  WARPSYNC.COLLECTIVE R45, `(.L_x_1756) ;  /* 0x000000002d087348 */ /* 0x000fea0003c00000 */
[----:B------:R0:W1:Y:S02]  /*1b60*/  SHFL.BFLY P0, R49, R48, R47, R46 ;  /* 0x0c00002f30317389 */ /* 0x000064000000002e */
[----:B01----:R-:W-:Y:S01]  /*1b70*/  ENDCOLLECTIVE ;  /* 0x000000000000791b */ /* 0x003fe20003800000 */
.L_x_1756:
[----:B------:R-:W-:-:S05]  /*1b80*/  FADD.FTZ R50, R50, R29 ;  /* 0x0000001d32327221 */ /* 0x000fca0000010000 */
[----:B------:R-:W-:Y:S02]  /*1b90*/  MOV R48, R50 ;  /* 0x0000003200307202 */ /* 0x000fe40000000f00 */
[----:B------:R-:W-:-:S07]  /*1ba0*/  MOV R52, R49 ;  /* 0x0000003100347202 */ /* 0x000fce0000000f00 */
[----:B------:R-:W-:Y:S05]  /*1bb0*/  WARPSYNC.COLLECTIVE R45, `(.L_x_1757) ;  /* 0x000000002d087348 */ /* 0x000fea0003c00000 */
[----:B------:R0:W1:Y:S02]  /*1bc0*/  SHFL.BFLY P0, R49, R48, R47, R46 ;  /* 0x0c00002f30317389 */ /* 0x000064000000002e */
[----:B01----:R-:W-:Y:S01]  /*1bd0*/  ENDCOLLECTIVE ;  /* 0x000000000000791b */ /* 0x003fe20003800000 */
.L_x_1757:
[----:B------:R-:W-:Y:S01]  /*1be0*/  FADD.FTZ R52, R51, R52 ;  /* 0x0000003433347221 */ /* 0x000fe20000010000 */
[----:B------:R-:W-:-:S04]  /*1bf0*/  HFMA2.MMA R47, -RZ, RZ, 0, 1.1920928955078125e-07 ;  /* 0x00000002ff2f7435 */ /* 0x000fc800000001ff */
[----:B------:R-:W-:Y:S02]  /*1c00*/  MOV R48, R52 ;  /* 0x0000003400307202 */ /* 0x000fe40000000f00 */
[----:B------:R-:W-:-:S07]  /*1c10*/  MOV R53, R49 ;  /* 0x0000003100357202 */ /* 0x000fce0000000f00 */
[----:B------:R-:W-:Y:S05]  /*1c20*/  WARPSYNC.COLLECTIVE R45, `(.L_x_1758) ;  /* 0x000000002d087348 */ /* 0x000fea0003c00000 */
[----:B------:R0:W1:Y:S02]  /*1c30*/  SHFL.BFLY P0, R49, R48, R47, R46 ;  /* 0x0c00002f30317389 */ /* 0x000064000000002e */
[----:B01----:R-:W-:Y:S01]  /*1c40*/  ENDCOLLECTIVE ;  /* 0x000000000000791b */ /* 0x003fe20003800000 */
.L_x_1758:
[----:B------:R-:W-:-:S05]  /*1c50*/  FADD.FTZ R53, R50, R53 ;  /* 0x0000003532357221 */ /* 0x000fca0000010000 */
[----:B------:R-:W-:Y:S02]  /*1c60*/  MOV R48, R53 ;  /* 0x0000003500307202 */ /* 0x000fe40000000f00 */
[----:B------:R-:W-:-:S07]  /*1c70*/  MOV R29, R49 ;  /* 0x00000031001d7202 */ /* 0x000fce0000000f00 */
[----:B------:R-:W-:Y:S05]  /*1c80*/  WARPSYNC.COLLECTIVE R45, `(.L_x_1759) ;  /* 0x000000002d087348 */ /* 0x000fea0003c00000 */
[----:B------:R0:W1:Y:S02]  /*1c90*/  SHFL.BFLY P0, R49, R48, R47, R46 ;  /* 0x0c00002f30317389 */ /* 0x000064000000002e */
[----:B01----:R-:W-:Y:S01]  /*1ca0*/  ENDCOLLECTIVE ;  /* 0x000000000000791b */ /* 0x003fe20003800000 */
.L_x_1759:
[----:B------:R-:W-:Y:S01]  /*1cb0*/  FADD.FTZ R29, R52, R29 ;  /* 0x0000001d341d7221 */ /* 0x000fe20000010000 */
[----:B------:R-:W-:-:S04]  /*1cc0*/  HFMA2.MMA R47, -RZ, RZ, 0, 5.9604644775390625e-08 ;  /* 0x00000001ff2f7435 */ /* 0x000fc800000001ff */
[----:B------:R-:W-:Y:S02]  /*1cd0*/  MOV R48, R29 ;  /* 0x0000001d00307202 */ /* 0x000fe40000000f00 */
[----:B------:R-:W-:-:S07]  /*1ce0*/  MOV R28, R49 ;  /* 0x00000031001c7202 */ /* 0x000fce0000000f00 */
[----:B------:R-:W-:Y:S05]  /*1cf0*/  WARPSYNC.COLLECTIVE R45, `(.L_x_1760) ;  /* 0x000000002d087348 */ /* 0x000fea0003c00000 */
[----:B------:R0:W1:Y:S02]  /*1d00*/  SHFL.BFLY P0, R49, R48, R47, R46 ;  /* 0x0c00002f30317389 */ /* 0x000064000000002e */
[----:B01----:R-:W-:Y:S01]  /*1d10*/  ENDCOLLECTIVE ;  /* 0x000000000000791b */ /* 0x003fe20003800000 */
.L_x_1760:
[----:B------:R-:W-:-:S05]  /*1d20*/  FADD.FTZ R53, R53, R28 ;  /* 0x0000001c35357221 */ /* 0x000fca0000010000 */
[----:B------:R-:W-:Y:S02]  /*1d30*/  MOV R48, R53 ;  /* 0x0000003500307202 */ /* 0x000fe40000000f00 */
[----:B------:R-:W-:-:S07]  /*1d40*/  MOV R50, R49 ;  /* 0x0000003100327202 */ /* 0x000fce0000000f00 */
[----:B------:R-:W-:Y:S05]  /*1d50*/  WARPSYNC.COLLECTIVE R45, `(.L_x_1761) ;  /* 0x000000002d087348 */ /* 0x000fea0003c00000 */
[----:B------:R0:W1:Y:S02]  /*1d60*/  SHFL.BFLY P0, R49, R48, R47, R46 ;  /* 0x0c00002f30317389 */ /* 0x000064000000002e */
[----:B01----:R-:W-:Y:S01]  /*1d70*/  ENDCOLLECTIVE ;  /* 0x000000000000791b */ /* 0x003fe20003800000 */
.L_x_1761:
[----:B------:R-:W-:Y:S01]  /*1d80*/  FADD.FTZ R28, R29, R50 ;  /* 0x000000321d1c7221 */ /* 0x000fe20000010000 */
[----:B------:R-:W-:Y:S06]  /*1d90*/  BRA `(.L_x_1762) ;  /* 0xffffffec00c87947 */ /* 0x000fec000383ffff */
.L_x_1763:
        /* <DEDUP_REMOVED lines=14> */
.L_x_3779:


//--------------------- .text._ZN13group_norm_v214gn_cuda_kernelI13__nv_bfloat16Li320ELi3ELi16ELi80ELi256ELb1ELi4ELi320ELi320ELi4ELb1ELi5ELb0ELb0ENS_16CompileConditionILi900EEEEEvPT_PKS4_S7_S7_flPfS8_Pj --------------------------
	.section	.text._ZN13group_norm_v214gn_cuda_kernelI13__nv_bfloat16Li320ELi3ELi16ELi80ELi256ELb1ELi4ELi320ELi320ELi4ELb1ELi5ELb0ELb0ENS_16CompileConditionILi900EEEEEvPT_PKS4_S7_S7_flPfS8_Pj,"ax",@progbits
	.align	128
        .global         _ZN13group_norm_v214gn_cuda_kernelI13__nv_bfloat16Li320ELi3ELi16ELi80ELi256ELb1ELi4ELi320ELi320ELi4ELb1ELi5ELb0ELb0ENS_16CompileConditionILi900EEEEEvPT_PKS4_S7_S7_flPfS8_Pj
        .type           _ZN13group_norm_v214gn_cuda_kernelI13__nv_bfloat16Li320ELi3ELi16ELi80ELi256ELb1ELi4ELi320ELi320ELi4ELb1ELi5ELb0ELb0ENS_16CompileConditionILi900EEEEEvPT_PKS4_S7_S7_flPfS8_Pj,@function
        .size           _ZN13group_norm_v214gn_cuda_kernelI13__nv_bfloat16Li320ELi3ELi16ELi80ELi256ELb1ELi4ELi320ELi320ELi4ELb1ELi5ELb0ELb0ENS_16CompileConditionILi900EEEEEvPT_PKS4_S7_S7_flPfS8_Pj,(.L_x_3780 - _ZN13group_norm_v214gn_cuda_kernelI13__nv_bfloat16Li320ELi3ELi16ELi80ELi256ELb1ELi4ELi320ELi320ELi4ELb1ELi5ELb0ELb0ENS_16CompileConditionILi900EEEEEvPT_PKS4_S7_S7_flPfS8_Pj)
        .other          _ZN13group_norm_v214gn_cuda_kernelI13__nv_bfloat16Li320ELi3ELi16ELi80ELi256ELb1ELi4ELi320ELi320ELi4ELb1ELi5ELb0ELb0ENS_16CompileConditionILi900EEEEEvPT_PKS4_S7_S7_flPfS8_Pj,@"STO_CUDA_ENTRY STV_DEFAULT"
_ZN13group_norm_v214gn_cuda_kernelI13__nv_bfloat16Li320ELi3ELi16ELi80ELi256ELb1ELi4ELi320ELi320ELi4ELb1ELi5ELb0ELb0ENS_16CompileConditionILi900EEEEEvPT_PKS4_S7_S7_flPfS8_Pj:
.text._ZN13group_norm_v214gn_cuda_kernelI13__nv_bfloat16Li320ELi3ELi16ELi80ELi256ELb1ELi4ELi320ELi320ELi4ELb1ELi5ELb0ELb0ENS_16CompileConditionILi900EEEEEvPT_PKS4_S7_S7_flPfS8_Pj:
[----:B------:R-:W-:Y:S01]  /*0000*/  LDC R1, c[0x0][0x28] ;  /* 0x00000a00ff017b82 */ /* 0x000fe20000000800 */
[----:B------:R-:W0:Y:S01]  /*0010*/  S2R R0, SR_CTAID.Y ;  /* 0x0000000000007919 */ /* 0x000e220000002600 */
[----:B------:R-:W-:Y:S02]  /*0020*/  ULDC.64 UR4, c[0x0][0x238] ;  /* 0x00008e0000047ab9 */ /* 0x000fe40000000a00 */
[----:B------:R-:W-:Y:S02]  /*0030*/  USHF.L.U64.HI UR5, UR4, 0x2, UR5 ;  /* 0x0000000204057899 */ /* 0x000fe40008010205 */
[----:B------:R-:W-:-:S04]  /*0040*/  USHF.L.U32 UR10, UR4, 0x2, URZ ;  /* 0x00000002040a7899 */ /* 0x000fc8000800063f */
[----:B------:R-:W-:Y:S02]  /*0050*/  IMAD.U32 R2, RZ, RZ, UR5 ;  /* 0x00000005ff027e24 */ /* 0x000fe4000f8e00ff */
[----:B0-----:R-:W-:-:S04]  /*0060*/  ISETP.LT.U32.AND P0, PT, R0, UR10, PT ;  /* 0x0000000a00007c0c */ /* 0x001fc8000bf01070 */
[----:B------:R-:W-:-:S13]  /*0070*/  ISETP.GT.AND.EX P0, PT, R2, RZ, PT, P0 ;  /* 0x000000ff0200720c */ /* 0x000fda0003f04300 */
[----:B------:R-:W-:Y:S05]  /*0080*/  @!P0 EXIT ;  /* 0x000000000000894d */ /* 0x000fea0003800000 */
[----:B------:R-:W0:Y:S01]  /*0090*/  S2R R2, SR_TID.X ;  /* 0x0000000000027919 */ /* 0x000e220000002100 */
[----:B------:R-:W-:Y:S01]  /*00a0*/  MOV R5, 0x400 ;  /* 0x0000040000057802 */ /* 0x000fe20000000f00 */
[----:B------:R-:W-:Y:S01]  /*00b0*/  UMOV UR4, URZ ;  /* 0x0000003f00047c82 */ /* 0x000fe20008000000 */
[----:B------:R-:W-:Y:S01]  /*00c0*/  ULDC.64 UR8, c[0x0][0x208] ;  /* 0x0000820000087ab9 */ /* 0x000fe20000000a00 */
[----:B------:R-:W1:Y:S01]  /*00d0*/  S2R R4, SR_CTAID.X ;  /* 0x0000000000047919 */ /* 0x000e620000002500 */
[----:B------:R-:W2:Y:S01]  /*00e0*/  S2R R8, SR_CgaCtaId ;  /* 0x0000000000087919 */ /* 0x000ea20000008800 */
[----:B0-----:R-:W-:Y:S01]  /*00f0*/  IMAD.WIDE.U32 R6, R2, -0x33333333, RZ ;  /* 0xcccccccd02067825 */ /* 0x001fe200078e00ff */
[----:B-1----:R-:W-:-:S04]  /*0100*/  SHF.L.U32 R3, R4, 0x2, RZ ;  /* 0x0000000204037819 */ /* 0x002fc800000006ff */
[----:B------:R-:W-:Y:S02]  /*0110*/  SHF.R.U32.HI R7, RZ, 0x6, R7 ;  /* 0x00000006ff077819 */ /* 0x000fe40000011607 */
[----:B--2---:R-:W-:Y:S01]  /*0120*/  LEA R5, R8, R5, 0x18 ;  /* 0x0000000508057211 */ /* 0x004fe200078ec0ff */
[----:B------:R-:W-:Y:S01]  /*0130*/  HFMA2.MMA R8, -RZ, RZ, 0, 0 ;  /* 0x00000000ff087435 */ /* 0x000fe200000001ff */
[----:B------:R-:W-:Y:S01]  /*0140*/  LOP3.LUT R3, R3, 0xfc, RZ, 0xc0, !PT ;  /* 0x000000fc03037812 */ /* 0x000fe200078ec0ff */
[----:B------:R-:W-:-:S04]  /*0150*/  IMAD R12, R7, -0x50, R2 ;  /* 0xffffffb0070c7824 */ /* 0x000fc800078e0202 */
[----:B------:R-:W-:Y:S01]  /*0160*/  IMAD R6, R12, 0x28, R5 ;  /* 0x000000280c067824 */ /* 0x000fe200078e0205 */
[----:B------:R-:W-:Y:S01]  /*0170*/  MOV R5, R0 ;  /* 0x0000000000057202 */ /* 0x000fe20000000f00 */
[----:B------:R-:W-:Y:S02]  /*0180*/  IMAD.IADD R3, R3, 0x1, R7 ;  /* 0x0000000103037824 */ /* 0x000fe400078e0207 */
[----:B------:R-:W-:Y:S02]  /*0190*/  IMAD R6, R7, 0x8, R6 ;  /* 0x0000000807067824 */ /* 0x000fe400078e0206 */
[----:B------:R-:W-:-:S07]  /*01a0*/  IMAD R10, R3, 0x500, RZ ;  /* 0x00000500030a7824 */ /* 0x000fce00078e02ff */
.L_x_1772:
[C---:B0-----:R-:W-:Y:S01]  /*01b0*/  LOP3.LUT R15, R5.reuse, 0x3, RZ, 0xc0, !PT ;  /* 0x00000003050f7812 */ /* 0x041fe200078ec0ff */
[----:B------:R-:W-:Y:S01]  /*01c0*/  IMAD.MOV.U32 R11, RZ, RZ, RZ ;  /* 0x000000ffff0b7224 */ /* 0x000fe200078e00ff */
[--C-:B------:R-:W-:Y:S01]  /*01d0*/  SHF.R.U64 R17, R5, 0x2, R8.reuse ;  /* 0x0000000205117819 */ /* 0x100fe20000001208 */
[----:B------:R-:W-:Y:S01]  /*01e0*/  ULDC.64 UR6, c[0x0][0x218] ;  /* 0x0000860000067ab9 */ /* 0x000fe20000000a00 */
[----:B------:R-:W-:Y:S01]  /*01f0*/  SHF.R.U32.HI R3, RZ, 0x2, R8 ;  /* 0x00000002ff037819 */ /* 0x000fe20000011608 */
[----:B------:R-:W-:Y:S01]  /*0200*/  IMAD R15, R15, 0x140, RZ ;  /* 0x000001400f0f7824 */ /* 0x000fe200078e02ff */
[----:B------:R-:W0:Y:S01]  /*0210*/  LDC.64 R18, c[0x0][0x220] ;  /* 0x00008800ff127b82 */ /* 0x000e220000000a00 */
[----:B------:R-:W-:-:S03]  /*0220*/  IMAD.WIDE.U32 R16, R17, 0x50000, R10 ;  /* 0x0005000011107825 */ /* 0x000fc600078e000a */
[----:B------:R-:W-:Y:S01]  /*0230*/  LEA R7, R12, R15, 0x2 ;  /* 0x0000000f0c077211 */ /* 0x000fe200078e10ff */
[----:B------:R-:W-:-:S03]  /*0240*/  IMAD R9, R3, 0x50000, RZ ;  /* 0x0005000003097824 */ /* 0x000fc600078e02ff */
[----:B------:R-:W-:Y:S01]  /*0250*/  SHF.R.S32.HI R3, RZ, 0x1f, R7 ;  /* 0x0000001fff037819 */ /* 0x000fe20000011407 */
[----:B------:R-:W1:Y:S01]  /*0260*/  LDC.64 R20, c[0x0][0x228] ;  /* 0x00008a00ff147b82 */ /* 0x000e620000000a00 */
[----:B------:R-:W-:-:S04]  /*0270*/  IADD3 R11, P0, R7, R16, RZ ;  /* 0x00000010070b7210 */ /* 0x000fc80007f1e0ff */
[----:B------:R-:W-:Y:S01]  /*0280*/  IADD3.X R16, R3, R17, R9, P0, !PT ;  /* 0x0000001103107210 */ /* 0x000fe200007fe409 */
[----:B------:R-:W-:-:S03]  /*0290*/  IMAD.SHL.U32 R9, R11, 0x2, RZ ;  /* 0x000000020b097824 */ /* 0x000fc600078e00ff */
[----:B------:R-:W-:Y:S02]  /*02a0*/  SHF.L.U64.HI R11, R11, 0x1, R16 ;  /* 0x000000010b0b7819 */ /* 0x000fe40000010210 */
[----:B------:R-:W-:-:S04]  /*02b0*/  IADD3 R16, P0, R9, UR6, RZ ;  /* 0x0000000609107c10 */ /* 0x000fc8000ff1e0ff */
[----:B------:R-:W-:-:S06]  /*02c0*/  IADD3.X R17, R11, UR7, RZ, P0, !PT ;  /* 0x000000070b117c10 */ /* 0x000fcc00087fe4ff */
[----:B------:R-:W2:Y:S01]  /*02d0*/  LDG.E.64.CONSTANT R16, desc[UR8][R16.64] ;  /* 0x0000000810107981 */ /* 0x000ea2000c1e9b00 */
[----:B0-----:R-:W-:-:S04]  /*02e0*/  IMAD.WIDE R18, R7, 0x2, R18 ;  /* 0x0000000207127825 */ /* 0x001fc800078e0212 */
[----:B-1----:R-:W-:Y:S02]  /*02f0*/  IMAD.WIDE R20, R7, 0x2, R20 ;  /* 0x0000000207147825 */ /* 0x002fe400078e0214 */
[----:B------:R-:W5:Y:S04]  /*0300*/  LDG.E.64.CONSTANT R18, desc[UR8][R18.64] ;  /* 0x0000000812127981 */ /* 0x000f68000c1e9b00 */
[----:B------:R-:W5:Y:S01]  /*0310*/  LDG.E.64.CONSTANT R20, desc[UR8][R20.64] ;  /* 0x0000000814147981 */ /* 0x000f62000c1e9b00 */
[----:B------:R-:W-:Y:S01]  /*0320*/  ISETP.GT.U32.AND P0, PT, R2, 0xf, PT ;  /* 0x0000000f0200780c */ /* 0x000fe20003f04070 */
[----:B------:R-:W-:Y:S01]  /*0330*/  BSSY B0, `(.L_x_1764) ;  /* 0x00000cf000007945 */ /* 0x000fe20003800000 */
[----:B------:R-:W-:Y:S02]  /*0340*/  CS2R R38, SRZ ;  /* 0x0000000000267805 */ /* 0x000fe4000001ff00 */
[----:B--2---:R-:W-:-:S02]  /*0350*/  PRMT R13, R16, 0x7632, R13 ;  /* 0x00007632100d7816 */ /* 0x004fc4000000000d */
[----:B------:R-:W-:Y:S02]  /*0360*/  SHF.L.U32 R3, R16, 0x10, RZ ;  /* 0x0000001010037819 */ /* 0x000fe400000006ff */
[----:B------:R-:W-:Y:S01]  /*0370*/  PRMT R14, R17, 0x7632, R14 ;  /* 0x00007632110e7816 */ /* 0x000fe2000000000e */
[----:B------:R-:W-:Y:S01]  /*0380*/  IMAD.U32 R24, R13, 0x10000, RZ ;  /* 0x000100000d187824 */ /* 0x000fe200078e00ff */
[----:B------:R-:W-:Y:S01]  /*0390*/  SHF.L.U32 R13, R17, 0x10, RZ ;  /* 0x00000010110d7819 */ /* 0x000fe200000006ff */
[----:B------:R-:W-:Y:S01]  /*03a0*/  FFMA.FTZ R23, R3, R3, RZ ;  /* 0x0000000303177223 */ /* 0x000fe200000100ff */
[----:B------:R-:W-:-:S03]  /*03b0*/  FADD.FTZ R22, RZ, R3 ;  /* 0x00000003ff167221 */ /* 0x000fc60000010000 */
[----:B------:R-:W-:Y:S01]  /*03c0*/  FFMA.FTZ R26, R24, R24, R23 ;  /* 0x00000018181a7223 */ /* 0x000fe20000010017 */
[----:B------:R-:W-:Y:S01]  /*03d0*/  FADD.FTZ R22, R22, R24 ;  /* 0x0000001816167221 */ /* 0x000fe20000010000 */
[----:B------:R-:W-:Y:S02]  /*03e0*/  IMAD.U32 R23, R14, 0x10000, RZ ;  /* 0x000100000e177824 */ /* 0x000fe400078e00ff */
[----:B------:R-:W-:Y:S01]  /*03f0*/  FFMA.FTZ R26, R13, R13, R26 ;  /* 0x0000000d0d1a7223 */ /* 0x000fe2000001001a */
[----:B------:R-:W-:-:S03]  /*0400*/  FADD.FTZ R22, R22, R13 ;  /* 0x0000000d16167221 */ /* 0x000fc60000010000 */
[----:B------:R-:W-:Y:S01]  /*0410*/  FFMA.FTZ R25, R23, R23, R26 ;  /* 0x0000001717197223 */ /* 0x000fe2000001001a */
[----:B------:R-:W-:-:S05]  /*0420*/  FADD.FTZ R24, R22, R23 ;  /* 0x0000001716187221 */ /* 0x000fca0000010000 */
[----:B------:R0:W-:Y:S01]  /*0430*/  STS.64 [R6], R24 ;  /* 0x0000001806007388 */ /* 0x0001e20000000a00 */
[----:B------:R-:W-:Y:S06]  /*0440*/  BAR.SYNC.DEFER_BLOCKING 0x0 ;  /* 0x0000000000007b1d */ /* 0x000fec0000010000 */
[----:B------:R-:W-:Y:S05]  /*0450*/  @P0 BRA `(.L_x_1765) ;  /* 0x0000000800f00947 */ /* 0x000fea0003800000 */
[----:B------:R-:W-:Y:S01]  /*0460*/  SHF.L.U32 R14, R5, 0x2, RZ ;  /* 0x00000002050e7819 */ /* 0x000fe200000006ff */
[----:B0-----:R-:W0:Y:S01]  /*0470*/  S2R R25, SR_CgaCtaId ;  /* 0x0000000000197919 */ /* 0x001e220000008800 */
[----:B------:R-:W-:Y:S02]  /*0480*/  MOV R42, 0x400 ;  /* 0x00000400002a7802 */ /* 0x000fe40000000f00 */
[----:B------:R-:W-:Y:S02]  /*0490*/  LOP3.LUT R23, R14, 0xc, RZ, 0xc0, !PT ;  /* 0x0000000c0e177812 */ /* 0x000fe400078ec0ff */
[C---:B------:R-:W-:Y:S02]  /*04a0*/  SHF.L.U32 R43, R2.reuse, 0x3, RZ ;  /* 0x00000003022b7819 */ /* 0x040fe400000006ff */
[----:B------:R-:W-:Y:S02]  /*04b0*/  LEA.HI R14, R2, R23, RZ, 0x1e ;  /* 0x00000017020e7211 */ /* 0x000fe400078ff0ff */
[----:B------:R-:W-:-:S03]  /*04c0*/  LOP3.LUT R43, R43, 0x18, RZ, 0xc0, !PT ;  /* 0x000000182b2b7812 */ /* 0x000fc600078ec0ff */
        /* <DEDUP_REMOVED lines=10> */
[----:B------:R-:W-:Y:S01]  /*0570*/  LEA.HI R33, R26, R33, RZ, 0x2 ;  /* 0x000000211a217211 */ /* 0x000fe200078f10ff */
[----:B------:R-:W-:Y:S01]  /*0580*/  VIADD R45, R14, 0x34 ;  /* 0x000000340e2d7836 */ /* 0x000fe20000000000 */
[----:B------:R-:W-:-:S02]  /*0590*/  SHF.R.S32.HI R26, RZ, 0x1f, R29 ;  /* 0x0000001fff1a7819 */ /* 0x000fc4000001141d */
[----:B------:R-:W-:Y:S02]  /*05a0*/  LEA.HI R35, R24, R35, RZ, 0x2 ;  /* 0x0000002318237211 */ /* 0x000fe400078f10ff */
[----:B------:R-:W-:Y:S02]  /*05b0*/  SHF.R.S32.HI R24, RZ, 0x1f, R31 ;  /* 0x0000001fff187819 */ /* 0x000fe4000001141f */
[----:B------:R-:W-:Y:S02]  /*05c0*/  LEA.HI R29, R26, R29, RZ, 0x2 ;  /* 0x0000001d1a1d7211 */ /* 0x000fe400078f10ff */
[C---:B------:R-:W-:Y:S02]  /*05d0*/  IADD3 R27, R14.reuse, 0x28, RZ ;  /* 0x000000280e1b7810 */ /* 0x040fe40007ffe0ff */
[----:B------:R-:W-:Y:S02]  /*05e0*/  SHF.R.S32.HI R15, RZ, 0x1f, R22 ;  /* 0x0000001fff0f7819 */ /* 0x000fe40000011416 */
[----:B------:R-:W-:-:S02]  /*05f0*/  IADD3 R26, R14, 0x20, RZ ;  /* 0x000000200e1a7810 */ /* 0x000fc40007ffe0ff */
[----:B------:R-:W-:Y:S02]  /*0600*/  LEA.HI R31, R24, R31, RZ, 0x2 ;  /* 0x0000001f181f7211 */ /* 0x000fe400078f10ff */
[C---:B------:R-:W-:Y:S02]  /*0610*/  IADD3 R41, R14.reuse, 0x18, RZ ;  /* 0x000000180e297810 */ /* 0x040fe40007ffe0ff */
[----:B------:R-:W-:Y:S02]  /*0620*/  SHF.R.S32.HI R24, RZ, 0x1f, R27 ;  /* 0x0000001fff187819 */ /* 0x000fe4000001141b */
[----:B------:R-:W-:Y:S01]  /*0630*/  LEA.HI R22, R15, R22, RZ, 0x2 ;  /* 0x000000160f167211 */ /* 0x000fe200078f10ff */
[C---:B------:R-:W-:Y:S01]  /*0640*/  VIADD R15, R14.reuse, 0x1c ;  /* 0x0000001c0e0f7836 */ /* 0x040fe20000000000 */
[----:B------:R-:W-:Y:S02]  /*0650*/  SHF.R.S32.HI R23, RZ, 0x1f, R26 ;  /* 0x0000001fff177819 */ /* 0x000fe4000001141a */
[----:B------:R-:W-:-:S02]  /*0660*/  IADD3 R47, R14, 0x30, RZ ;  /* 0x000000300e2f7810 */ /* 0x000fc40007ffe0ff */
[----:B------:R-:W-:Y:S02]  /*0670*/  SHF.R.S32.HI R28, RZ, 0x1f, R41 ;  /* 0x0000001fff1c7819 */ /* 0x000fe40000011429 */
[----:B------:R-:W-:Y:S02]  /*0680*/  LEA.HI R27, R24, R27, RZ, 0x2 ;  /* 0x0000001b181b7211 */ /* 0x000fe400078f10ff */
[----:B------:R-:W-:Y:S02]  /*0690*/  LEA.HI R26, R23, R26, RZ, 0x2 ;  /* 0x0000001a171a7211 */ /* 0x000fe400078f10ff */
[----:B------:R-:W-:Y:S02]  /*06a0*/  SHF.R.S32.HI R24, RZ, 0x1f, R47 ;  /* 0x0000001fff187819 */ /* 0x000fe4000001142f */
[----:B------:R-:W-:Y:S02]  /*06b0*/  SHF.R.S32.HI R23, RZ, 0x1f, R14 ;  /* 0x0000001fff177819 */ /* 0x000fe4000001140e */
[----:B------:R-:W-:-:S02]  /*06c0*/  SHF.R.S32.HI R30, RZ, 0x1f, R15 ;  /* 0x0000001fff1e7819 */ /* 0x000fc4000001140f */
[----:B------:R-:W-:Y:S01]  /*06d0*/  LEA.HI R41, R28, R41, RZ, 0x2 ;  /* 0x000000291c297211 */ /* 0x000fe200078f10ff */
[C---:B------:R-:W-:Y:S01]  /*06e0*/  VIADD R28, R14.reuse, 0x2c ;  /* 0x0000002c0e1c7836 */ /* 0x040fe20000000000 */
[----:B------:R-:W-:Y:S02]  /*06f0*/  IADD3 R53, R14, 0x38, RZ ;  /* 0x000000380e357810 */ /* 0x000fe40007ffe0ff */
[----:B------:R-:W-:Y:S02]  /*0700*/  LEA.HI R47, R24, R47, RZ, 0x2 ;  /* 0x0000002f182f7211 */ /* 0x000fe400078f10ff */
[----:B------:R-:W-:Y:S02]  /*0710*/  LEA.HI R24, R23, R14, RZ, 0x2 ;  /* 0x0000000e17187211 */ /* 0x000fe400078f10ff */
[----:B------:R-:W-:Y:S02]  /*0720*/  LEA.HI R15, R30, R15, RZ, 0x2 ;  /* 0x0000000f1e0f7211 */ /* 0x000fe400078f10ff */
[----:B0-----:R-:W-:-:S02]  /*0730*/  LEA R42, R25, R42, 0x18 ;  /* 0x0000002a192a7211 */ /* 0x001fc400078ec0ff */
[----:B------:R-:W-:Y:S02]  /*0740*/  SHF.R.S32.HI R30, RZ, 0x1f, R53 ;  /* 0x0000001fff1e7819 */ /* 0x000fe40000011435 */
[----:B------:R-:W-:Y:S02]  /*0750*/  SHF.R.S32.HI R25, RZ, 0x1f, R38 ;  /* 0x0000001fff197819 */ /* 0x000fe40000011426 */
[----:B------:R-:W-:Y:S02]  /*0760*/  SHF.R.S32.HI R37, RZ, 0x1f, R28 ;  /* 0x0000001fff257819 */ /* 0x000fe4000001141c */
[----:B------:R-:W-:Y:S02]  /*0770*/  SHF.R.S32.HI R24, RZ, 0x2, R24 ;  /* 0x00000002ff187819 */ /* 0x000fe40000011418 */
[----:B------:R-:W-:Y:S02]  /*0780*/  SHF.R.S32.HI R32, RZ, 0x1f, R39 ;  /* 0x0000001fff207819 */ /* 0x000fe40000011427 */
[----:B------:R-:W-:Y:S01]  /*0790*/  LEA.HI R53, R30, R53, RZ, 0x2 ;  /* 0x000000351e357211 */ /* 0x000fe200078f10ff */
[----:B------:R-:W-:Y:S01]  /*07a0*/  VIADD R30, R14, 0x44 ;  /* 0x000000440e1e7836 */ /* 0x000fe20000000000 */
[----:B------:R-:W-:Y:S01]  /*07b0*/  LEA.HI R38, R25, R38, RZ, 0x2 ;  /* 0x0000002619267211 */ /* 0x000fe200078f10ff */
[----:B------:R-:W-:Y:S01]  /*07c0*/  IMAD R24, R24, 0x28, R42 ;  /* 0x0000002818187824 */ /* 0x000fe200078e022a */
[----:B------:R-:W-:-:S02]  /*07d0*/  IADD3 R49, R14, 0x48, RZ ;  /* 0x000000480e317810 */ /* 0x000fc40007ffe0ff */
[----:B------:R-:W-:Y:S01]  /*07e0*/  SHF.R.S32.HI R22, RZ, 0x2, R22 ;  /* 0x00000002ff167819 */ /* 0x000fe20000011416 */
[----:B------:R-:W-:Y:S01]  /*07f0*/  IMAD.IADD R24, R24, 0x1, R43 ;  /* 0x0000000118187824 */ /* 0x000fe200078e022b */
[----:B------:R-:W-:Y:S02]  /*0800*/  LEA.HI R25, R37, R28, RZ, 0x2 ;  /* 0x0000001c25197211 */ /* 0x000fe400078f10ff */
[----:B------:R-:W-:Y:S01]  /*0810*/  SHF.R.S32.HI R28, RZ, 0x1f, R45 ;  /* 0x0000001fff1c7819 */ /* 0x000fe2000001142d */
[----:B------:R-:W-:Y:S01]  /*0820*/  IMAD R22, R22, 0x28, R42 ;  /* 0x0000002816167824 */ /* 0x000fe200078e022a */
[----:B------:R-:W-:Y:S01]  /*0830*/  LEA.HI R39, R32, R39, RZ, 0x2 ;  /* 0x0000002720277211 */ /* 0x000fe200078f10ff */
[C---:B------:R-:W-:Y:S01]  /*0840*/  VIADD R32, R14.reuse, 0x4c ;  /* 0x0000004c0e207836 */ /* 0x040fe20000000000 */
[----:B------:R-:W-:Y:S02]  /*0850*/  IADD3 R51, R14, 0x40, RZ ;  /* 0x000000400e337810 */ /* 0x000fe40007ffe0ff */
[----:B------:R-:W-:-:S02]  /*0860*/  SHF.R.S32.HI R14, RZ, 0x1f, R49 ;  /* 0x0000001fff0e7819 */ /* 0x000fc40000011431 */
[----:B------:R-:W-:Y:S02]  /*0870*/  SHF.R.S32.HI R37, RZ, 0x1f, R30 ;  /* 0x0000001fff257819 */ /* 0x000fe4000001141e */
[----:B------:R-:W-:Y:S02]  /*0880*/  SHF.R.S32.HI R35, RZ, 0x2, R35 ;  /* 0x00000002ff237819 */ /* 0x000fe40000011423 */
[----:B------:R-:W-:Y:S02]  /*0890*/  LEA.HI R45, R28, R45, RZ, 0x2 ;  /* 0x0000002d1c2d7211 */ /* 0x000fe400078f10ff */
[----:B------:R-:W-:Y:S02]  /*08a0*/  SHF.R.S32.HI R28, RZ, 0x1f, R51 ;  /* 0x0000001fff1c7819 */ /* 0x000fe40000011433 */
[----:B------:R-:W-:Y:S02]  /*08b0*/  SHF.R.S32.HI R33, RZ, 0x2, R33 ;  /* 0x00000002ff217819 */ /* 0x000fe40000011421 */
[----:B------:R-:W-:-:S02]  /*08c0*/  LEA.HI R49, R14, R49, RZ, 0x2 ;  /* 0x000000310e317211 */ /* 0x000fc400078f10ff */
[----:B------:R-:W-:Y:S02]  /*08d0*/  LEA.HI R23, R37, R30, RZ, 0x2 ;  /* 0x0000001e25177211 */ /* 0x000fe400078f10ff */
[----:B------:R-:W-:Y:S01]  /*08e0*/  SHF.R.S32.HI R14, RZ, 0x2, R26 ;  /* 0x00000002ff0e7819 */ /* 0x000fe2000001141a */
[----:B------:R-:W-:Y:S01]  /*08f0*/  IMAD R26, R35, 0x28, R42 ;  /* 0x00000028231a7824 */ /* 0x000fe200078e022a */
[----:B------:R-:W-:Y:S01]  /*0900*/  SHF.R.S32.HI R37, RZ, 0x1f, R32 ;  /* 0x0000001fff257819 */ /* 0x000fe20000011420 */
[----:B------:R0:W1:Y:S01]  /*0910*/  LDS.64 R34, [R24] ;  /* 0x0000000018227984 */ /* 0x0000620000000a00 */
[C---:B------:R-:W-:Y:S01]  /*0920*/  IADD3 R22, R43.reuse, R22, RZ ;  /* 0x000000162b167210 */ /* 0x040fe20007ffe0ff */
[----:B------:R-:W-:Y:S01]  /*0930*/  IMAD.IADD R26, R43, 0x1, R26 ;  /* 0x000000012b1a7824 */ /* 0x000fe200078e021a */
[----:B------:R-:W-:Y:S01]  /*0940*/  LEA.HI R51, R28, R51, RZ, 0x2 ;  /* 0x000000331c337211 */ /* 0x000fe200078f10ff */
[----:B------:R-:W-:Y:S01]  /*0950*/  IMAD R28, R33, 0x28, R42 ;  /* 0x00000028211c7824 */ /* 0x000fe200078e022a */
[----:B------:R-:W-:-:S02]  /*0960*/  SHF.R.S32.HI R31, RZ, 0x2, R31 ;  /* 0x00000002ff1f7819 */ /* 0x000fc4000001141f */
[----:B------:R-:W-:Y:S01]  /*0970*/  LEA.HI R37, R37, R32, RZ, 0x2 ;  /* 0x0000002025257211 */ /* 0x000fe200078f10ff */
[--C-:B0-----:R-:W-:Y:S01]  /*0980*/  IMAD R24, R14, 0x28, R42.reuse ;  /* 0x000000280e187824 */ /* 0x101fe200078e022a */
[----:B------:R-:W0:Y:S01]  /*0990*/  LDS.64 R32, [R22] ;  /* 0x0000000016207984 */ /* 0x000e220000000a00 */
[----:B------:R-:W-:Y:S01]  /*09a0*/  SHF.R.S32.HI R29, RZ, 0x2, R29 ;  /* 0x00000002ff1d7819 */ /* 0x000fe2000001141d */
[--C-:B------:R-:W-:Y:S01]  /*09b0*/  IMAD R36, R31, 0x28, R42.reuse ;  /* 0x000000281f247824 */ /* 0x100fe200078e022a */
[----:B------:R-:W-:Y:S01]  /*09c0*/  IADD3 R28, R43, R28, RZ ;  /* 0x0000001c2b1c7210 */ /* 0x000fe20007ffe0ff */
[----:B------:R2:W3:Y:S01]  /*09d0*/  LDS.64 R30, [R26] ;  /* 0x000000001a1e7984 */ /* 0x0004e20000000a00 */
        /* <DEDUP_REMOVED lines=9> */
[----:B------:R-:W4:Y:S01]  /*0a70*/  LDS.64 R40, [R40] ;  /* 0x0000000028287984 */ /* 0x000f220000000a00 */
[----:B--2---:R-:W-:Y:S01]  /*0a80*/  IMAD.IADD R26, R43, 0x1, R36 ;  /* 0x000000012b1a7824 */ /* 0x004fe200078e0224 */
[----:B------:R-:W-:-:S02]  /*0a90*/  SHF.R.S32.HI R25, RZ, 0x2, R25 ;  /* 0x00000002ff197819 */ /* 0x000fc40000011419 */
[----:B------:R2:W4:Y:S01]  /*0aa0*/  LDS.64 R14, [R44] ;  /* 0x000000002c0e7984 */ /* 0x0005220000000a00 */
[----:B------:R-:W-:Y:S01]  /*0ab0*/  SHF.R.S32.HI R38, RZ, 0x2, R38 ;  /* 0x00000002ff267819 */ /* 0x000fe20000011426 */
[--C-:B------:R-:W-:Y:S01]  /*0ac0*/  IMAD R22, R27, 0x28, R42.reuse ;  /* 0x000000281b167824 */ /* 0x100fe200078e022a */
[----:B------:R-:W-:Y:S01]  /*0ad0*/  IADD3 R48, R43, R46, RZ ;  /* 0x0000002e2b307210 */ /* 0x000fe20007ffe0ff */
[----:B------:R-:W4:Y:S01]  /*0ae0*/  LDS.64 R26, [R26] ;  /* 0x000000001a1a7984 */ /* 0x000f220000000a00 */
[----:B------:R-:W-:Y:S01]  /*0af0*/  IMAD R36, R25, 0x28, R42 ;  /* 0x0000002819247824 */ /* 0x000fe200078e022a */
[----:B------:R-:W-:Y:S01]  /*0b00*/  SHF.R.S32.HI R39, RZ, 0x2, R39 ;  /* 0x00000002ff277819 */ /* 0x000fe20000011427 */
[----:B------:R-:W-:Y:S01]  /*0b10*/  IMAD.IADD R46, R43, 0x1, R24 ;  /* 0x000000012b2e7824 */ /* 0x000fe200078e0218 */
[----:B------:R-:W-:Y:S01]  /*0b20*/  SHF.R.S32.HI R51, RZ, 0x2, R51 ;  /* 0x00000002ff337819 */ /* 0x000fe20000011433 */
[--C-:B------:R-:W-:Y:S01]  /*0b30*/  IMAD R38, R38, 0x28, R42.reuse ;  /* 0x0000002826267824 */ /* 0x100fe200078e022a */
[----:B------:R1:W4:Y:S01]  /*0b40*/  LDS.64 R24, [R48] ;  /* 0x0000000030187984 */ /* 0x0003220000000a00 */
[----:B------:R-:W-:Y:S01]  /*0b50*/  SHF.R.S32.HI R23, RZ, 0x2, R23 ;  /* 0x00000002ff177819 */ /* 0x000fe20000011417 */
[----:B------:R-:W-:Y:S01]  /*0b60*/  IMAD R50, R39, 0x28, R42 ;  /* 0x0000002827327824 */ /* 0x000fe200078e022a */
[----:B------:R-:W-:-:S02]  /*0b70*/  SHF.R.S32.HI R49, RZ, 0x2, R49 ;  /* 0x00000002ff317819 */ /* 0x000fc40000011431 */
[----:B--2---:R-:W-:Y:S02]  /*0b80*/  IADD3 R44, R43, R38, RZ ;  /* 0x000000262b2c7210 */ /* 0x004fe40007ffe0ff */
[----:B------:R2:W4:Y:S01]  /*0b90*/  LDS.64 R38, [R46] ;  /* 0x000000002e267984 */ /* 0x0005220000000a00 */
[----:B------:R-:W-:Y:S01]  /*0ba0*/  SHF.R.S32.HI R47, RZ, 0x2, R47 ;  /* 0x00000002ff2f7819 */ /* 0x000fe2000001142f */
[----:B-1----:R-:W-:Y:S01]  /*0bb0*/  IMAD R48, R51, 0x28, R42 ;  /* 0x0000002833307824 */ /* 0x002fe200078e022a */
[----:B------:R-:W-:Y:S01]  /*0bc0*/  SHF.R.S32.HI R45, RZ, 0x2, R45 ;  /* 0x00000002ff2d7819 */ /* 0x000fe2000001142d */
[----:B------:R-:W-:Y:S01]  /*0bd0*/  IMAD.IADD R51, R43, 0x1, R22 ;  /* 0x000000012b337824 */ /* 0x000fe200078e0216 */
[----:B------:R-:W-:Y:S01]  /*0be0*/  SHF.R.S32.HI R53, RZ, 0x2, R53 ;  /* 0x00000002ff357819 */ /* 0x000fe20000011435 */
[--C-:B------:R-:W-:Y:S01]  /*0bf0*/  IMAD R47, R47, 0x28, R42.reuse ;  /* 0x000000282f2f7824 */ /* 0x100fe200078e022a */
[----:B------:R-:W-:Y:S01]  /*0c00*/  SHF.R.S32.HI R37, RZ, 0x2, R37 ;  /* 0x00000002ff257819 */ /* 0x000fe20000011425 */
[----:B--2---:R-:W-:-:S02]  /*0c10*/  IMAD R46, R23, 0x28, R42 ;  /* 0x00000028172e7824 */ /* 0x004fc400078e022a */
[----:B------:R1:W2:Y:S01]  /*0c20*/  LDS.64 R22, [R44] ;  /* 0x000000002c167984 */ /* 0x0002a20000000a00 */
[--C-:B------:R-:W-:Y:S02]  /*0c30*/  IMAD R45, R45, 0x28, R42.reuse ;  /* 0x000000282d2d7824 */ /* 0x100fe400078e022a */
[--C-:B------:R-:W-:Y:S02]  /*0c40*/  IMAD R52, R53, 0x28, R42.reuse ;  /* 0x0000002835347824 */ /* 0x100fe400078e022a */
[----:B------:R-:W-:Y:S01]  /*0c50*/  FADD.FTZ R53, RZ, R35 ;  /* 0x00000023ff357221 */ /* 0x000fe20000010000 */
[----:B-1----:R-:W-:Y:S02]  /*0c60*/  IMAD R44, R49, 0x28, R42 ;  /* 0x00000028312c7824 */ /* 0x002fe400078e022a */
[----:B------:R-:W-:Y:S01]  /*0c70*/  FADD.FTZ R49, RZ, R34 ;  /* 0x00000022ff317221 */ /* 0x000fe20000010000 */
[----:B------:R-:W-:Y:S01]  /*0c80*/  IADD3 R34, R43, R36, RZ ;  /* 0x000000242b227210 */ /* 0x000fe20007ffe0ff */
[----:B------:R-:W-:-:S02]  /*0c90*/  IMAD R42, R37, 0x28, R42 ;  /* 0x00000028252a7824 */ /* 0x000fc400078e022a */
[----:B0-----:R-:W-:Y:S01]  /*0ca0*/  FADD.FTZ R53, R53, R33 ;  /* 0x0000002135357221 */ /* 0x001fe20000010000 */
[----:B------:R-:W0:Y:S01]  /*0cb0*/  LDS.64 R36, [R51] ;  /* 0x0000000033247984 */ /* 0x000e220000000a00 */
[----:B------:R-:W-:Y:S01]  /*0cc0*/  FADD.FTZ R49, R49, R32 ;  /* 0x0000002031317221 */ /* 0x000fe20000010000 */
[----:B------:R-:W-:Y:S02]  /*0cd0*/  IMAD.IADD R32, R43, 0x1, R47 ;  /* 0x000000012b207824 */ /* 0x000fe400078e022f */
[----:B---3--:R-:W-:Y:S01]  /*0ce0*/  FADD.FTZ R53, R53, R31 ;  /* 0x0000001f35357221 */ /* 0x008fe20000010000 */
[----:B------:R-:W1:Y:S01]  /*0cf0*/  LDS.64 R34, [R34] ;  /* 0x0000000022227984 */ /* 0x000e620000000a00 */
[----:B------:R-:W-:Y:S01]  /*0d00*/  FADD.FTZ R49, R49, R30 ;  /* 0x0000001e31317221 */ /* 0x000fe20000010000 */
[----:B------:R-:W-:Y:S02]  /*0d10*/  IADD3 R30, R43, R45, RZ ;  /* 0x0000002d2b1e7210 */ /* 0x000fe40007ffe0ff */
[----:B------:R-:W3:Y:S01]  /*0d20*/  LDS.64 R32, [R32] ;  /* 0x0000000020207984 */ /* 0x000ee20000000a00 */
[----:B----4-:R-:W-:Y:S01]  /*0d30*/  FADD.FTZ R49, R49, R28 ;  /* 0x0000001c31317221 */ /* 0x010fe20000010000 */
[----:B------:R-:W-:-:S02]  /*0d40*/  IMAD.IADD R28, R43, 0x1, R52 ;  /* 0x000000012b1c7824 */ /* 0x000fc400078e0234 */
[----:B------:R-:W-:Y:S01]  /*0d50*/  FADD.FTZ R52, R53, R29 ;  /* 0x0000001d35347221 */ /* 0x000fe20000010000 */
[----:B------:R-:W4:Y:S01]  /*0d60*/  LDS.64 R30, [R30] ;  /* 0x000000001e1e7984 */ /* 0x000f220000000a00 */
[----:B------:R-:W-:Y:S01]  /*0d70*/  FADD.FTZ R49, R49, R40 ;  /* 0x0000002831317221 */ /* 0x000fe20000010000 */
[----:B------:R-:W-:Y:S01]  /*0d80*/  IADD3 R40, R43, R50, RZ ;  /* 0x000000322b287210 */ /* 0x000fe20007ffe0ff */
[----:B------:R-:W-:Y:S01]  /*0d90*/  FADD.FTZ R52, R52, R41 ;  /* 0x0000002934347221 */ /* 0x000fe20000010000 */
[----:B------:R-:W4:Y:S01]  /*0da0*/  LDS.64 R28, [R28] ;  /* 0x000000001c1c7984 */ /* 0x000f220000000a00 */
[----:B------:R-:W-:Y:S01]  /*0db0*/  FADD.FTZ R49, R49, R14 ;  /* 0x0000000e31317221 */ /* 0x000fe20000010000 */
[----:B------:R-:W-:Y:S02]  /*0dc0*/  IMAD.IADD R14, R43, 0x1, R48 ;  /* 0x000000012b0e7824 */ /* 0x000fe400078e0230 */
[----:B------:R-:W-:Y:S01]  /*0dd0*/  FADD.FTZ R52, R52, R15 ;  /* 0x0000000f34347221 */ /* 0x000fe20000010000 */
[----:B------:R-:W4:Y:S01]  /*0de0*/  LDS.64 R40, [R40] ;  /* 0x0000000028287984 */ /* 0x000f220000000a00 */
[----:B------:R-:W-:Y:S01]  /*0df0*/  FADD.FTZ R49, R49, R26 ;  /* 0x0000001a31317221 */ /* 0x000fe20000010000 */
[----:B------:R-:W-:Y:S01]  /*0e00*/  IADD3 R26, R43, R46, RZ ;  /* 0x0000002e2b1a7210 */ /* 0x000fe20007ffe0ff */
[----:B------:R-:W-:Y:S01]  /*0e10*/  FADD.FTZ R52, R52, R27 ;  /* 0x0000001b34347221 */ /* 0x000fe20000010000 */
[----:B------:R-:W4:Y:S01]  /*0e20*/  LDS.64 R14, [R14] ;  /* 0x000000000e0e7984 */ /* 0x000f220000000a00 */
[----:B------:R-:W-:Y:S01]  /*0e30*/  FADD.FTZ R49, R49, R24 ;  /* 0x0000001831317221 */ /* 0x000fe20000010000 */
[----:B------:R-:W-:-:S02]  /*0e40*/  IMAD.IADD R24, R43, 0x1, R44 ;  /* 0x000000012b187824 */ /* 0x000fc400078e022c */
[----:B------:R-:W-:Y:S01]  /*0e50*/  FADD.FTZ R52, R52, R25 ;  /* 0x0000001934347221 */ /* 0x000fe20000010000 */
[----:B------:R-:W4:Y:S01]  /*0e60*/  LDS.64 R26, [R26] ;  /* 0x000000001a1a7984 */ /* 0x000f220000000a00 */
[----:B------:R-:W-:Y:S01]  /*0e70*/  IADD3 R42, R43, R42, RZ ;  /* 0x0000002a2b2a7210 */ /* 0x000fe20007ffe0ff */
[----:B------:R-:W-:Y:S01]  /*0e80*/  FADD.FTZ R49, R49, R38 ;  /* 0x0000002631317221 */ /* 0x000fe20000010000 */
[----:B------:R-:W-:Y:S01]  /*0e90*/  FADD.FTZ R52, R52, R39 ;  /* 0x0000002734347221 */ /* 0x000fe20000010000 */
[----:B------:R-:W4:Y:S02]  /*0ea0*/  LDS.64 R24, [R24] ;  /* 0x0000000018187984 */ /* 0x000f240000000a00 */
[----:B--2---:R-:W-:Y:S01]  /*0eb0*/  FADD.FTZ R49, R49, R22 ;  /* 0x0000001631317221 */ /* 0x004fe20000010000 */
[----:B------:R-:W-:Y:S01]  /*0ec0*/  FADD.FTZ R52, R52, R23 ;  /* 0x0000001734347221 */ /* 0x000fe20000010000 */
[----:B------:R-:W2:Y:S02]  /*0ed0*/  LDS.64 R38, [R42] ;  /* 0x000000002a267984 */ /* 0x000ea40000000a00 */
[----:B0-----:R-:W-:Y:S01]  /*0ee0*/  FADD.FTZ R49, R49, R36 ;  /* 0x0000002431317221 */ /* 0x001fe20000010000 */
[----:B------:R-:W-:-:S03]  /*0ef0*/  FADD.FTZ R52, R52, R37 ;  /* 0x0000002534347221 */ /* 0x000fc60000010000 */
[----:B-1----:R-:W-:Y:S01]  /*0f00*/  FADD.FTZ R49, R49, R34 ;  /* 0x0000002231317221 */ /* 0x002fe20000010000 */
[----:B------:R-:W-:-:S03]  /*0f10*/  FADD.FTZ R52, R52, R35 ;  /* 0x0000002334347221 */ /* 0x000fc60000010000 */
[----:B---3--:R-:W-:Y:S01]  /*0f20*/  FADD.FTZ R49, R49, R32 ;  /* 0x0000002031317221 */ /* 0x008fe20000010000 */
[----:B------:R-:W-:-:S03]  /*0f30*/  FADD.FTZ R52, R52, R33 ;  /* 0x0000002134347221 */ /* 0x000fc60000010000 */
[----:B----4-:R-:W-:Y:S01]  /*0f40*/  FADD.FTZ R49, R49, R30 ;  /* 0x0000001e31317221 */ /* 0x010fe20000010000 */
        /* <DEDUP_REMOVED lines=11> */
[----:B--2---:R-:W-:Y:S01]  /*1000*/  FADD.FTZ R38, R49, R38 ;  /* 0x0000002631267221 */ /* 0x004fe20000010000 */
[----:B------:R-:W-:-:S07]  /*1010*/  FADD.FTZ R39, R52, R39 ;  /* 0x0000002734277221 */ /* 0x000fce0000010000 */
.L_x_1765:
[----:B------:R-:W-:Y:S05]  /*1020*/  BSYNC B0 ;  /* 0x0000000000007941 */ /* 0x000fea0003800000 */
.L_x_1764:
[----:B------:R-:W1:Y:S01]  /*1030*/  SHFL.BFLY PT, R15, R38, 0x2, 0x1f ;  /* 0x0c401f00260f7f89 */ /* 0x000e6200000e0000 */
[----:B------:R-:W-:Y:S01]  /*1040*/  LOP3.LUT P0, RZ, R2, 0xfffffff3, RZ, 0xc0, !PT ;  /* 0xfffffff302ff7812 */ /* 0x000fe2000780c0ff */
[----:B------:R-:W-:Y:S02]  /*1050*/  BSSY B0, `(.L_x_1766) ;  /* 0x0000013000007945 */ /* 0x000fe40003800000 */
[----:B------:R-:W2:Y:S01]  /*1060*/  SHFL.BFLY PT, R14, R39, 0x2, 0x1f ;  /* 0x0c401f00270e7f89 */ /* 0x000ea200000e0000 */
[----:B-1----:R-:W-:Y:S01]  /*1070*/  FADD.FTZ R22, R15, R38 ;  /* 0x000000260f167221 */ /* 0x002fe20000010000 */
[----:B--2---:R-:W-:-:S04]  /*1080*/  FADD.FTZ R23, R14, R39 ;  /* 0x000000270e177221 */ /* 0x004fc80000010000 */
[----:B------:R-:W1:Y:S04]  /*1090*/  SHFL.BFLY PT, R15, R22, 0x1, 0x1f ;  /* 0x0c201f00160f7f89 */ /* 0x000e6800000e0000 */
[----:B0-----:R-:W0:Y:S01]  /*10a0*/  SHFL.BFLY PT, R24, R23, 0x1, 0x1f ;  /* 0x0c201f0017187f89 */ /* 0x001e2200000e0000 */
[----:B-1----:R-:W-:Y:S01]  /*10b0*/  FADD.FTZ R14, R22, R15 ;  /* 0x0000000f160e7221 */ /* 0x002fe20000010000 */
[----:B0-----:R-:W-:Y:S01]  /*10c0*/  FADD.FTZ R15, R23, R24 ;  /* 0x00000018170f7221 */ /* 0x001fe20000010000 */
[----:B------:R-:W-:Y:S06]  /*10d0*/  @P0 BRA `(.L_x_1767) ;  /* 0x0000000000280947 */ /* 0x000fec0003800000 */
[----:B------:R-:W0:Y:S01]  /*10e0*/  LDC R25, c[0x0][0x10] ;  /* 0x00000400ff197b82 */ /* 0x000e220000000800 */
[----:B------:R-:W-:-:S05]  /*10f0*/  SHF.R.U32.HI R24, RZ, 0x2, R2 ;  /* 0x00000002ff187819 */ /* 0x000fca0000011602 */
[----:B------:R-:W-:Y:S02]  /*1100*/  IMAD.SHL.U32 R27, R24, 0x40, RZ ;  /* 0x00000040181b7824 */ /* 0x000fe400078e00ff */
[----:B------:R-:W1:Y:S01]  /*1110*/  LDC.64 R22, c[0x0][0x248] ;  /* 0x00009200ff167b82 */ /* 0x000e620000000a00 */
[----:B0-----:R-:W-:Y:S02]  /*1120*/  IMAD R24, R25, UR4, R0 ;  /* 0x0000000419187c24 */ /* 0x001fe4000f8e0200 */
[----:B------:R-:W-:-:S04]  /*1130*/  LOP3.LUT R25, R27, 0xffffffc0, R4, 0xe2, !PT ;  /* 0xffffffc01b197812 */ /* 0x000fc800078ee204 */
[----:B------:R-:W-:-:S05]  /*1140*/  LEA R24, R24, R25, 0x8 ;  /* 0x0000001918187211 */ /* 0x000fca00078e40ff */
[----:B------:R-:W-:-:S04]  /*1150*/  IMAD.SHL.U32 R25, R24, 0x2, RZ ;  /* 0x0000000218197824 */ /* 0x000fc800078e00ff */
[----:B-1----:R-:W-:-:S05]  /*1160*/  IMAD.WIDE.U32 R22, R25, 0x4, R22 ;  /* 0x0000000419167825 */ /* 0x002fca00078e0016 */
[----:B------:R0:W-:Y:S02]  /*1170*/  STG.E.64 desc[UR8][R22.64], R14 ;  /* 0x0000000e16007986 */ /* 0x0001e4000c101b08 */
.L_x_1767:
[----:B------:R-:W-:Y:S05]  /*1180*/  BSYNC B0 ;  /* 0x0000000000007941 */ /* 0x000fea0003800000 */
.L_x_1766:
[C---:B------:R-:W-:Y:S01]  /*1190*/  ISETP.NE.AND P1, PT, R2.reuse, RZ, PT ;  /* 0x000000ff0200720c */ /* 0x040fe20003f25270 */
[----:B------:R-:W-:Y:S01]  /*11a0*/  BAR.SYNC.DEFER_BLOCKING 0x0 ;  /* 0x0000000000007b1d */ /* 0x000fe20000010000 */
[----:B------:R-:W-:Y:S02]  /*11b0*/  ISETP.GT.U32.AND P0, PT, R2, 0x7f, PT ;  /* 0x0000007f0200780c */ /* 0x000fe40003f04070 */
[----:B------:R-:W-:Y:S02]  /*11c0*/  PRMT R16, R16, 0x7632, R16 ;  /* 0x0000763210107816 */ /* 0x000fe40000000010 */
[----:B------:R-:W-:Y:S02]  /*11d0*/  PRMT R17, R17, 0x7632, R17 ;  /* 0x0000763211117816 */ /* 0x000fe40000000011 */
[----:B0----5:R-:W-:Y:S02]  /*11e0*/  PRMT R14, R18, 0x7632, R14 ;  /* 0x00007632120e7816 */ /* 0x021fe4000000000e */
[----:B------:R-:W-:-:S02]  /*11f0*/  PRMT R15, R19, 0x7632, R15 ;  /* 0x00007632130f7816 */ /* 0x000fc4000000000f */
[----:B------:R-:W-:Y:S02]  /*1200*/  PRMT R22, R20, 0x7632, R22 ;  /* 0x0000763214167816 */ /* 0x000fe40000000016 */
[----:B------:R-:W-:Y:S01]  /*1210*/  PRMT R23, R21, 0x7632, R23 ;  /* 0x0000763215177816 */ /* 0x000fe20000000017 */
[----:B------:R-:W-:Y:S06]  /*1220*/  @P1 BRA `(.L_x_1768) ;  /* 0x00000000003c1947 */ /* 0x000fec0003800000 */
        /* <DEDUP_REMOVED lines=9> */
.L_x_1769:
[----:B------:R-:W2:Y:S04]  /*12c0*/  LD.E.STRONG.GPU R26, desc[UR8][R24.64] ;  /* 0x00000008181a7980 */ /* 0x000ea8000c10f900 */
[----:B--2---:R-:W-:Y:S01]  /*12d0*/  CCTL.IVALL ;  /* 0x00000000ff00798f */ /* 0x004fe20002000000 */
[----:B------:R-:W-:Y:S05]  /*12e0*/  YIELD ;  /* 0x0000000000007946 */ /* 0x000fea0003800000 */
[----:B-----5:R-:W-:-:S04]  /*12f0*/  LOP3.LUT R26, R26, R27, RZ, 0x3c, !PT ;  /* 0x0000001b1a1a7212 */ /* 0x020fc800078e3cff */
[----:B------:R-:W-:-:S13]  /*1300*/  ISETP.GT.AND P1, PT, R26, -0x1, PT ;  /* 0xffffffff1a00780c */ /* 0x000fda0003f24270 */
[----:B------:R-:W-:Y:S05]  /*1310*/  @P1 BRA `(.L_x_1769) ;  /* 0xfffffffc00e81947 */ /* 0x000fea000383ffff */
.L_x_1768:
[----:B------:R-:W-:Y:S05]  /*1320*/  WARPSYNC.ALL ;  /* 0x0000000000007948 */ /* 0x000fea0003800000 */
[----:B------:R-:W1:Y:S01]  /*1330*/  @!P0 LDC R29, c[0x0][0x10] ;  /* 0x00000400ff1d8b82 */ /* 0x000e620000000800 */
[----:B------:R-:W-:-:S07]  /*1340*/  @!P0 IMAD.SHL.U32 R27, R2, 0x2, RZ ;  /* 0x00000002021b8824 */ /* 0x000fce00078e00ff */
[----:B------:R-:W-:Y:S01]  /*1350*/  BAR.SYNC.DEFER_BLOCKING 0x0 ;  /* 0x0000000000007b1d */ /* 0x000fe20000010000 */
[----:B------:R-:W-:-:S07]  /*1360*/  @!P0 LOP3.LUT R27, R27, 0x7fffffc0, RZ, 0xc0, !PT ;  /* 0x7fffffc01b1b8812 */ /* 0x000fce00078ec0ff */
[----:B0-----:R-:W0:Y:S01]  /*1370*/  @!P0 LDC.64 R24, c[0x0][0x248] ;  /* 0x00009200ff188b82 */ /* 0x001e220000000a00 */
[----:B------:R-:W-:Y:S01]  /*1380*/  ULDC.64 UR12, c[0x0][0x240] ;  /* 0x00009000000c7ab9 */ /* 0x000fe20000000a00 */
        /* <DEDUP_REMOVED lines=10> */
[----:B------:R-:W-:Y:S02]  /*1430*/  CS2R R28, SRZ ;  /* 0x00000000001c7805 */ /* 0x000fe4000001ff00 */
[----:B------:R-:W-:Y:S01]  /*1440*/  ISETP.EQ.U32.AND P1, PT, RZ, UR12, PT ;  /* 0x0000000cff007c0c */ /* 0x000fe2000bf22070 */
[----:B------:R-:W-:Y:S01]  /*1450*/  BSSY B0, `(.L_x_1770) ;  /* 0x000003c000007945 */ /* 0x000fe20003800000 */
[----:B--2---:R-:W-:Y:S01]  /*1460*/  @!P0 FADD.FTZ R31, RZ, R26 ;  /* 0x0000001aff1f8221 */ /* 0x004fe20000010000 */
[----:B------:R-:W-:-:S03]  /*1470*/  @!P0 FADD.FTZ R30, RZ, R27 ;  /* 0x0000001bff1e8221 */ /* 0x000fc60000010000 */
[----:B---3--:R-:W-:Y:S01]  /*1480*/  @!P0 FADD.FTZ R29, R24, R31 ;  /* 0x0000001f181d8221 */ /* 0x008fe20000010000 */
[----:B------:R-:W-:Y:S01]  /*1490*/  @!P0 FADD.FTZ R28, R25, R30 ;  /* 0x0000001e191c8221 */ /* 0x000fe20000010000 */
[----:B------:R-:W-:-:S03]  /*14a0*/  LOP3.LUT P0, RZ, R2, 0xffffff9f, RZ, 0xc0, !PT ;  /* 0xffffff9f02ff7812 */ /* 0x000fc6000780c0ff */
[----:B------:R-:W0:Y:S04]  /*14b0*/  SHFL.BFLY PT, R30, R29, 0x10, 0x1f ;  /* 0x0e001f001d1e7f89 */ /* 0x000e2800000e0000 */
[----:B------:R-:W1:Y:S06]  /*14c0*/  SHFL.BFLY PT, R31, R28, 0x10, 0x1f ;  /* 0x0e001f001c1f7f89 */ /* 0x000e6c00000e0000 */
[----:B------:R-:W2:Y:S01]  /*14d0*/  @!P0 S2R R33, SR_CgaCtaId ;  /* 0x0000000000218919 */ /* 0x000ea20000008800 */
[----:B0-----:R-:W-:Y:S01]  /*14e0*/  FADD.FTZ R30, R30, R29 ;  /* 0x0000001d1e1e7221 */ /* 0x001fe20000010000 */
[----:B-1----:R-:W-:-:S04]  /*14f0*/  FADD.FTZ R31, R31, R28 ;  /* 0x0000001c1f1f7221 */ /* 0x002fc80000010000 */
[----:B------:R-:W0:Y:S04]  /*1500*/  SHFL.BFLY PT, R25, R30, 0x8, 0x1f ;  /* 0x0d001f001e197f89 */ /* 0x000e2800000e0000 */
[----:B------:R-:W1:Y:S01]  /*1510*/  SHFL.BFLY PT, R24, R31, 0x8, 0x1f ;  /* 0x0d001f001f187f89 */ /* 0x000e6200000e0000 */
[----:B0-----:R-:W-:Y:S01]  /*1520*/  FADD.FTZ R25, R30, R25 ;  /* 0x000000191e197221 */ /* 0x001fe20000010000 */
[----:B-1----:R-:W-:-:S04]  /*1530*/  FADD.FTZ R24, R31, R24 ;  /* 0x000000181f187221 */ /* 0x002fc80000010000 */
[----:B------:R-:W0:Y:S01]  /*1540*/  SHFL.BFLY PT, R26, R25, 0x4, 0x1f ;  /* 0x0c801f00191a7f89 */ /* 0x000e2200000e0000 */
[----:B------:R-:W-:-:S03]  /*1550*/  @!P0 MOV R31, 0x400 ;  /* 0x00000400001f8802 */ /* 0x000fc60000000f00 */
[----:B------:R-:W1:Y:S01]  /*1560*/  SHFL.BFLY PT, R27, R24, 0x4, 0x1f ;  /* 0x0c801f00181b7f89 */ /* 0x000e6200000e0000 */
[----:B0-----:R-:W-:Y:S01]  /*1570*/  FADD.FTZ R26, R25, R26 ;  /* 0x0000001a191a7221 */ /* 0x001fe20000010000 */
[----:B-1----:R-:W-:-:S04]  /*1580*/  FADD.FTZ R27, R24, R27 ;  /* 0x0000001b181b7221 */ /* 0x002fc80000010000 */
[----:B------:R-:W0:Y:S04]  /*1590*/  SHFL.BFLY PT, R29, R26, 0x2, 0x1f ;  /* 0x0c401f001a1d7f89 */ /* 0x000e2800000e0000 */
[----:B------:R-:W1:Y:S01]  /*15a0*/  SHFL.BFLY PT, R28, R27, 0x2, 0x1f ;  /* 0x0c401f001b1c7f89 */ /* 0x000e6200000e0000 */
[----:B0-----:R-:W-:Y:S01]  /*15b0*/  FADD.FTZ R29, R26, R29 ;  /* 0x0000001d1a1d7221 */ /* 0x001fe20000010000 */
[----:B------:R-:W-:Y:S02]  /*15c0*/  @!P0 IADD3 R26, R31, 0xc80, RZ ;  /* 0x00000c801f1a8810 */ /* 0x000fe40007ffe0ff */
[----:B------:R-:W-:Y:S01]  /*15d0*/  @!P0 SHF.R.U32.HI R31, RZ, 0x2, R2 ;  /* 0x00000002ff1f8819 */ /* 0x000fe20000011602 */
[----:B-1----:R-:W-:Y:S01]  /*15e0*/  FADD.FTZ R28, R27, R28 ;  /* 0x0000001c1b1c7221 */ /* 0x002fe20000010000 */
[----:B------:R-:W0:Y:S01]  /*15f0*/  SHFL.BFLY PT, R30, R29, 0x1, 0x1f ;  /* 0x0c201f001d1e7f89 */ /* 0x000e2200000e0000 */
[----:B--2---:R-:W-:-:S02]  /*1600*/  @!P0 LEA R27, R33, R26, 0x18 ;  /* 0x0000001a211b8211 */ /* 0x004fc400078ec0ff */
[----:B------:R-:W-:Y:S01]  /*1610*/  @!P0 LOP3.LUT R26, R31, 0x3ffffff8, RZ, 0xc0, !PT ;  /* 0x3ffffff81f1a8812 */ /* 0x000fe200078ec0ff */
[----:B------:R-:W1:Y:S04]  /*1620*/  SHFL.BFLY PT, R25, R28, 0x1, 0x1f ;  /* 0x0c201f001c197f89 */ /* 0x000e6800000e0000 */
[----:B------:R-:W-:Y:S02]  /*1630*/  @!P0 IMAD.IADD R26, R26, 0x1, R27 ;  /* 0x000000011a1a8824 */ /* 0x000fe400078e021b */
[----:B0-----:R-:W-:-:S04]  /*1640*/  FADD.FTZ R24, R29, R30 ;  /* 0x0000001e1d187221 */ /* 0x001fc80000010000 */
[----:B------:R-:W-:Y:S01]  /*1650*/  @!P0 FMUL.FTZ R24, R24, 4.8828125727595761418e-05 ;  /* 0x384ccccd18188820 */ /* 0x000fe20000410000 */
[----:B-1----:R-:W-:-:S03]  /*1660*/  FADD.FTZ R30, R28, R25 ;  /* 0x000000191c1e7221 */ /* 0x002fc60000010000 */
[----:B------:R-:W-:-:S04]  /*1670*/  @!P0 FMUL.FTZ R25, R24, R24 ;  /* 0x0000001818198220 */ /* 0x000fc80000410000 */
[----:B------:R-:W-:-:S05]  /*1680*/  @!P0 FFMA.FTZ R25, R30, 4.8828125727595761418e-05, -R25 ;  /* 0x384ccccd1e198823 */ /* 0x000fca0000010819 */
[----:B------:R-:W-:-:S05]  /*1690*/  @!P0 FMNMX.FTZ R25, RZ, R25, !PT ;  /* 0x00000019ff198209 */ /* 0x000fca0007810000 */
[----:B------:R0:W-:Y:S01]  /*16a0*/  @!P0 STS.64 [R26], R24 ;  /* 0x000000181a008388 */ /* 0x0001e20000000a00 */
[----:B------:R-:W-:Y:S01]  /*16b0*/  BAR.SYNC.DEFER_BLOCKING 0x0 ;  /* 0x0000000000007b1d */ /* 0x000fe20000010000 */
[----:B------:R-:W-:-:S04]  /*16c0*/  LOP3.LUT P0, RZ, R4, 0x3f, RZ, 0xc0, !PT ;  /* 0x0000003f04ff7812 */ /* 0x000fc8000780c0ff */
[----:B------:R-:W-:-:S04]  /*16d0*/  ISETP.GT.U32.OR P0, PT, R2, 0x3, P0 ;  /* 0x000000030200780c */ /* 0x000fc80000704470 */
[----:B------:R-:W-:-:S13]  /*16e0*/  ISETP.EQ.OR.EX P0, PT, RZ, UR13, P0, P1 ;  /* 0x0000000dff007c0c */ /* 0x000fda0008702710 */
[----:B0-----:R-:W-:Y:S05]  /*16f0*/  @P0 BRA `(.L_x_1771) ;  /* 0x0000000000440947 */ /* 0x001fea0003800000 */
[----:B------:R-:W0:Y:S01]  /*1700*/  S2UR UR7, SR_CgaCtaId ;  /* 0x00000000000779c3 */ /* 0x000e220000008800 */
[----:B------:R-:W-:Y:S01]  /*1710*/  UMOV UR6, 0x400 ;  /* 0x0000040000067882 */ /* 0x000fe20000000000 */
[C---:B------:R-:W-:Y:S01]  /*1720*/  SHF.L.U32 R27, R5.reuse, 0x2, RZ ;  /* 0x00000002051b7819 */ /* 0x040fe200000006ff */
[----:B------:R-:W-:Y:S01]  /*1730*/  UIADD3 UR6, UR6, 0xc80, URZ ;  /* 0x00000c8006067890 */ /* 0x000fe2000fffe03f */
[----:B------:R-:W-:Y:S02]  /*1740*/  SHF.L.U64.HI R29, R5, 0x2, R8 ;  /* 0x00000002051d7819 */ /* 0x000fe40000010208 */
[C---:B------:R-:W-:Y:S02]  /*1750*/  LOP3.LUT R31, R27.reuse, 0xc, RZ, 0xc0, !PT ;  /* 0x0000000c1b1f7812 */ /* 0x040fe400078ec0ff */
[----:B------:R-:W-:Y:S02]  /*1760*/  LOP3.LUT R27, R27, 0xfffffff0, RZ, 0xc0, !PT ;  /* 0xfffffff01b1b7812 */ /* 0x000fe400078ec0ff */
[----:B------:R-:W-:Y:S01]  /*1770*/  LOP3.LUT R29, R29, 0x1fffffff, RZ, 0xc0, !PT ;  /* 0x1fffffff1d1d7812 */ /* 0x000fe200078ec0ff */
[----:B------:R-:W-:-:S05]  /*1780*/  IMAD.IADD R26, R31, 0x1, R2 ;  /* 0x000000011f1a7824 */ /* 0x000fca00078e0202 */
[----:B------:R-:W-:-:S04]  /*1790*/  IADD3 R27, P0, R26, R27, RZ ;  /* 0x0000001b1a1b7210 */ /* 0x000fc80007f1e0ff */
[----:B------:R-:W-:Y:S02]  /*17a0*/  LEA.HI.X.SX32 R28, R26, R29, 0x1, P0 ;  /* 0x0000001d1a1c7211 */ /* 0x000fe400000f0eff */
[----:B------:R-:W-:Y:S01]  /*17b0*/  LEA R26, P0, R27, UR12, 0x3 ;  /* 0x0000000c1b1a7c11 */ /* 0x000fe2000f8018ff */
[----:B0-----:R-:W-:-:S03]  /*17c0*/  ULEA UR6, UR7, UR6, 0x18 ;  /* 0x0000000607067291 */ /* 0x001fc6000f8ec03f */
[----:B------:R-:W-:-:S03]  /*17d0*/  LEA.HI.X R27, R27, UR13, R28, 0x3, P0 ;  /* 0x0000000d1b1b7c11 */ /* 0x000fc600080f1c1c */
[----:B------:R-:W-:-:S06]  /*17e0*/  LEA R24, R2, UR6, 0x3 ;  /* 0x0000000602187c11 */ /* 0x000fcc000f8e18ff */
[----:B------:R-:W0:Y:S04]  /*17f0*/  LDS.64 R24, [R24] ;  /* 0x0000000018187984 */ /* 0x000e280000000a00 */
[----:B0-----:R0:W-:Y:S02]  /*1800*/  STG.E.64 desc[UR8][R26.64], R24 ;  /* 0x000000181a007986 */ /* 0x0011e4000c101b08 */
.L_x_1771:
[----:B------:R-:W-:Y:S05]  /*1810*/  BSYNC B0 ;  /* 0x0000000000007941 */ /* 0x000fea0003800000 */
.L_x_1770:
[----:B------:R-:W1:Y:S01]  /*1820*/  S2UR UR7, SR_CgaCtaId ;  /* 0x00000000000779c3 */ /* 0x000e620000008800 */
[----:B0-----:R-:W-:Y:S01]  /*1830*/  SHF.L.U32 R24, R5, 0x2, RZ ;  /* 0x0000000205187819 */ /* 0x001fe200000006ff */
[----:B------:R-:W-:Y:S01]  /*1840*/  UMOV UR6, 0x400 ;  /* 0x0000040000067882 */ /* 0x000fe20000000000 */
[----:B------:R-:W-:Y:S01]  /*1850*/  IMAD.U32 R17, R17, 0x10000, RZ ;  /* 0x0001000011117824 */ /* 0x000fe200078e00ff */
[----:B------:R-:W-:Y:S01]  /*1860*/  UIADD3 UR6, UR6, 0xc80, URZ ;  /* 0x00000c8006067890 */ /* 0x000fe2000fffe03f */
[----:B------:R-:W-:Y:S01]  /*1870*/  LOP3.LUT R24, R24, 0xc, RZ, 0xc0, !PT ;  /* 0x0000000c18187812 */ /* 0x000fe200078ec0ff */
[----:B------:R-:W-:Y:S01]  /*1880*/  IMAD.U32 R20, R20, 0x10000, RZ ;  /* 0x0001000014147824 */ /* 0x000fe200078e00ff */
[----:B------:R-:W-:Y:S01]  /*1890*/  SHF.L.U32 R18, R18, 0x10, RZ ;  /* 0x0000001012127819 */ /* 0x000fe200000006ff */
[----:B------:R-:W-:Y:S01]  /*18a0*/  IMAD.U32 R22, R22, 0x10000, RZ ;  /* 0x0001000016167824 */ /* 0x000fe200078e00ff */
[----:B------:R-:W-:Y:S01]  /*18b0*/  SHF.L.U32 R19, R19, 0x10, RZ ;  /* 0x0000001013137819 */ /* 0x000fe200000006ff */
[----:B------:R-:W-:Y:S01]  /*18c0*/  IMAD.MOV R26, RZ, RZ, -R24 ;  /* 0x000000ffff1a7224 */ /* 0x000fe200078e0a18 */
[----:B------:R-:W-:Y:S01]  /*18d0*/  SHF.L.U32 R21, R21, 0x10, RZ ;  /* 0x0000001015157819 */ /* 0x000fe200000006ff */
[----:B------:R-:W-:Y:S01]  /*18e0*/  IMAD.WIDE.U32 R24, R7, -0x33333333, RZ ;  /* 0xcccccccd07187825 */ /* 0x000fe200078e00ff */
[----:B------:R-:W-:Y:S01]  /*18f0*/  SHF.L.U32 R14, R14, 0x10, RZ ;  /* 0x000000100e0e7819 */ /* 0x000fe200000006ff */
[----:B------:R-:W-:Y:S01]  /*1900*/  ULOP3.LUT UR4, UR4, 0x1, URZ, 0x3c, !UPT ;  /* 0x0000000104047892 */ /* 0x000fe2000f8e3c3f */
[----:B------:R-:W-:Y:S01]  /*1910*/  MOV R24, R26 ;  /* 0x0000001a00187202 */ /* 0x000fe20000000f00 */
[----:B------:R-:W-:-:S03]  /*1920*/  IMAD.U32 R7, R16, 0x10000, RZ ;  /* 0x0001000010077824 */ /* 0x000fc600078e00ff */
[----:B------:R-:W-:Y:S01]  /*1930*/  LEA.HI R24, R25, R24, RZ, 0x1a ;  /* 0x0000001819187211 */ /* 0x000fe200078fd0ff */
[----:B-1----:R-:W-:-:S06]  /*1940*/  ULEA UR6, UR7, UR6, 0x18 ;  /* 0x0000000607067291 */ /* 0x002fcc000f8ec03f */
[----:B------:R-:W-:Y:S01]  /*1950*/  LEA R24, R24, UR6, 0x3 ;  /* 0x0000000618187c11 */ /* 0x000fe2000f8e18ff */
[----:B------:R-:W-:-:S05]  /*1960*/  ULDC UR6, c[0x0][0x230] ;  /* 0x00008c0000067ab9 */ /* 0x000fca0000000800 */
[----:B------:R-:W0:Y:S02]  /*1970*/  LDS.64 R24, [R24] ;  /* 0x0000000018187984 */ /* 0x000e240000000a00 */
[----:B0-----:R-:W-:Y:S01]  /*1980*/  FADD.FTZ R25, R25, UR6 ;  /* 0x0000000619197e21 */ /* 0x001fe20008010000 */
[--C-:B------:R-:W-:Y:S01]  /*1990*/  FADD.FTZ R3, R3, -R24.reuse ;  /* 0x8000001803037221 */ /* 0x100fe20000010000 */
[----:B------:R-:W-:Y:S01]  /*19a0*/  FADD.FTZ R13, R13, -R24 ;  /* 0x800000180d0d7221 */ /* 0x000fe20000010000 */
[C---:B------:R-:W-:Y:S01]  /*19b0*/  FADD.FTZ R7, -R24.reuse, R7 ;  /* 0x0000000718077221 */ /* 0x040fe20000010100 */
[----:B------:R-:W0:Y:S01]  /*19c0*/  MUFU.RSQ R26, R25 ;  /* 0x00000019001a7308 */ /* 0x000e220000001400 */
[----:B------:R-:W-:Y:S01]  /*19d0*/  FADD.FTZ R17, -R24, R17 ;  /* 0x0000001118117221 */ /* 0x000fe20000010100 */
[----:B------:R-:W-:Y:S01]  /*19e0*/  ULDC.64 UR6, c[0x0][0x210] ;  /* 0x0000840000067ab9 */ /* 0x000fe20000000a00 */
[----:B0-----:R-:W-:Y:S01]  /*19f0*/  FMUL.FTZ R3, R3, R26 ;  /* 0x0000001a03037220 */ /* 0x001fe20000410000 */
[C---:B------:R-:W-:Y:S01]  /*1a00*/  FMUL.FTZ R16, R26.reuse, R13 ;  /* 0x0000000d1a107220 */ /* 0x040fe20000410000 */
[C---:B------:R-:W-:Y:S01]  /*1a10*/  FMUL.FTZ R7, R26.reuse, R7 ;  /* 0x000000071a077220 */ /* 0x040fe20000410000 */
[----:B------:R-:W-:Y:S01]  /*1a20*/  FMUL.FTZ R17, R26, R17 ;  /* 0x000000111a117220 */ /* 0x000fe20000410000 */
[----:B------:R-:W-:Y:S01]  /*1a30*/  FFMA.FTZ R3, R3, R18, R20 ;  /* 0x0000001203037223 */ /* 0x000fe20000010014 */
[----:B------:R-:W-:Y:S01]  /*1a40*/  FFMA.FTZ R19, R16, R19, R21 ;  /* 0x0000001310137223 */ /* 0x000fe20000010015 */
[----:B------:R-:W-:Y:S01]  /*1a50*/  SHF.L.U32 R18, R23, 0x10, RZ ;  /* 0x0000001017127819 */ /* 0x000fe200000006ff */
[----:B------:R-:W-:-:S02]  /*1a60*/  IMAD.U32 R16, R15, 0x10000, RZ ;  /* 0x000100000f107824 */ /* 0x000fc400078e00ff */
[----:B------:R-:W-:Y:S01]  /*1a70*/  FFMA.FTZ R14, R7, R14, R22 ;  /* 0x0000000e070e7223 */ /* 0x000fe20000010016 */
[----:B------:R-:W-:Y:S01]  /*1a80*/  FMUL.FTZ R7, R3, -1.4426950216293334961 ;  /* 0xbfb8aa3b03077820 */ /* 0x000fe20000410000 */
[----:B------:R-:W-:Y:S01]  /*1a90*/  FMUL.FTZ R15, R19, -1.4426950216293334961 ;  /* 0xbfb8aa3b130f7820 */ /* 0x000fe20000410000 */
[----:B------:R-:W-:Y:S01]  /*1aa0*/  FFMA.FTZ R17, R17, R16, R18 ;  /* 0x0000001011117223 */ /* 0x000fe20000010012 */
[----:B------:R-:W-:-:S03]  /*1ab0*/  FMUL.FTZ R13, R14, -1.4426950216293334961 ;  /* 0xbfb8aa3b0e0d7820 */ /* 0x000fc60000410000 */
[----:B------:R-:W-:Y:S01]  /*1ac0*/  FMUL.FTZ R20, R17, -1.4426950216293334961 ;  /* 0xbfb8aa3b11147820 */ /* 0x000fe20000410000 */
[----:B------:R-:W0:Y:S08]  /*1ad0*/  MUFU.EX2 R7, R7 ;  /* 0x0000000700077308 */ /* 0x000e300000000800 */
[----:B------:R-:W1:Y:S08]  /*1ae0*/  MUFU.EX2 R13, R13 ;  /* 0x0000000d000d7308 */ /* 0x000e700000000800 */
[----:B------:R-:W2:Y:S01]  /*1af0*/  MUFU.EX2 R15, R15 ;  /* 0x0000000f000f7308 */ /* 0x000ea20000000800 */
[----:B0-----:R-:W-:-:S07]  /*1b00*/  FADD.FTZ R7, R7, 1 ;  /* 0x3f80000007077421 */ /* 0x001fce0000010000 */
[----:B------:R-:W0:Y:S01]  /*1b10*/  MUFU.EX2 R20, R20 ;  /* 0x0000001400147308 */ /* 0x000e220000000800 */
[----:B-1----:R-:W-:-:S07]  /*1b20*/  FADD.FTZ R16, R13, 1 ;  /* 0x3f8000000d107421 */ /* 0x002fce0000010000 */
[----:B------:R-:W1:Y:S01]  /*1b30*/  MUFU.RCP R18, R7 ;  /* 0x0000000700127308 */ /* 0x000e620000001000 */
[----:B--2---:R-:W-:-:S07]  /*1b40*/  FADD.FTZ R13, R15, 1 ;  /* 0x3f8000000f0d7421 */ /* 0x004fce0000010000 */
[----:B------:R-:W2:Y:S01]  /*1b50*/  MUFU.RCP R23, R16 ;  /* 0x0000001000177308 */ /* 0x000ea20000001000 */
[----:B0-----:R-:W-:-:S07]  /*1b60*/  FADD.FTZ R21, R20, 1 ;  /* 0x3f80000014157421 */ /* 0x001fce0000010000 */
[----:B------:R-:W0:Y:S01]  /*1b70*/  MUFU.RCP R22, R13 ;  /* 0x0000000d00167308 */ /* 0x000e220000001000 */
[----:B-1----:R-:W-:-:S07]  /*1b80*/  FMUL.FTZ R3, R3, R18 ;  /* 0x0000001203037220 */ /* 0x002fce0000410000 */
[----:B------:R-:W1:Y:S01]  /*1b90*/  MUFU.RCP R24, R21 ;  /* 0x0000001500187308 */ /* 0x000e620000001000 */
[----:B--2---:R-:W-:Y:S01]  /*1ba0*/  FMUL.FTZ R18, R14, R23 ;  /* 0x000000170e127220 */ /* 0x004fe20000410000 */
[----:B------:R-:W-:-:S04]  /*1bb0*/  IADD3 R14, P0, R9, UR6, RZ ;  /* 0x00000006090e7c10 */ /* 0x000fc8000ff1e0ff */
[----:B------:R-:W-:Y:S02]  /*1bc0*/  F2FP.BF16.F32.PACK_AB R3, R18, R3 ;  /* 0x000000031203723e */ /* 0x000fe400000010ff */
[----:B------:R-:W-:Y:S01]  /*1bd0*/  IADD3.X R15, R11, UR7, RZ, P0, !PT ;  /* 0x000000070b0f7c10 */ /* 0x000fe200087fe4ff */
[----:B0-----:R-:W-:Y:S01]  /*1be0*/  FMUL.FTZ R19, R19, R22 ;  /* 0x0000001613137220 */ /* 0x001fe20000410000 */
[----:B------:R-:W-:Y:S02]  /*1bf0*/  PRMT R7, R3, 0x7632, R7 ;  /* 0x0000763203077816 */ /* 0x000fe40000000007 */
[----:B------:R-:W-:Y:S01]  /*1c00*/  IADD3 R5, P0, R5, 0x5, RZ ;  /* 0x0000000505057810 */ /* 0x000fe20007f1e0ff */
[----:B------:R0:W-:Y:S01]  /*1c10*/  STG.E.U16 desc[UR8][R14.64], R3 ;  /* 0x000000030e007986 */ /* 0x0001e2000c101508 */
[----:B-1----:R-:W-:-:S03]  /*1c20*/  FMUL.FTZ R20, R17, R24 ;  /* 0x0000001811147220 */ /* 0x002fc60000410000 */
[----:B------:R0:W-:Y:S01]  /*1c30*/  STG.E.U16 desc[UR8][R14.64+0x2], R7 ;  /* 0x000002070e007986 */ /* 0x0001e2000c101508 */
[----:B------:R-:W-:Y:S01]  /*1c40*/  IMAD.X R8, RZ, RZ, R8, P0 ;  /* 0x000000ffff087224 */ /* 0x000fe200000e0608 */
[----:B------:R-:W-:Y:S02]  /*1c50*/  ISETP.GE.U32.AND P0, PT, R5, UR10, PT ;  /* 0x0000000a05007c0c */ /* 0x000fe4000bf06070 */
[----:B------:R-:W-:Y:S02]  /*1c60*/  F2FP.BF16.F32.PACK_AB R19, R20, R19 ;  /* 0x000000131413723e */ /* 0x000fe400000010ff */
[----:B------:R-:W-:Y:S02]  /*1c70*/  ISETP.GE.AND.EX P0, PT, R8, UR5, PT, P0 ;  /* 0x0000000508007c0c */ /* 0x000fe4000bf06300 */
[----:B------:R-:W-:Y:S01]  /*1c80*/  PRMT R9, R19, 0x7632, R9 ;  /* 0x0000763213097816 */ /* 0x000fe20000000009 */
[----:B------:R0:W-:Y:S04]  /*1c90*/  STG.E.U16 desc[UR8][R14.64+0x4], R19 ;  /* 0x000004130e007986 */ /* 0x0001e8000c101508 */
[----:B------:R0:W-:Y:S06]  /*1ca0*/  STG.E.U16 desc[UR8][R14.64+0x6], R9 ;  /* 0x000006090e007986 */ /* 0x0001ec000c101508 */
[----:B------:R-:W-:Y:S05]  /*1cb0*/  @!P0 BRA `(.L_x_1772) ;  /* 0xffffffe4003c8947 */ /* 0x000fea000383ffff */
[----:B------:R-:W-:Y:S05]  /*1cc0*/  EXIT ;  /* 0x000000000000794d */ /* 0x000fea0003800000 */
.L_x_1773:
        /* <DEDUP_REMOVED lines=11> */
.L_x_3780:


//--------------------- .text._ZN13group_norm_v214gn_cuda_kernelI13__nv_bfloat16Li320ELi1ELi16ELi80ELi256ELb1ELi8ELi320ELi320ELi4ELb1ELi4ELb0ELb0ENS_16CompileConditionILi900EEEEEvPT_PKS4_S7_S7_flPfS8_Pj --------------------------
	.section	.text._ZN13group_norm_v214gn_cuda_kernelI13__nv_bfloat16Li320ELi1ELi16ELi80ELi256ELb1ELi8ELi320ELi320ELi4ELb1ELi4ELb0ELb0ENS_16CompileConditionILi900EEEEEvPT_PKS4_S7_S7_flPfS8_Pj,"ax",@progbits
	.align	128
        .global         _ZN13group_norm_v214gn_cuda_kernelI13__nv_bfloat16Li320ELi1ELi16ELi80ELi256ELb1ELi8ELi320ELi320ELi4ELb1ELi4ELb0ELb0ENS_16CompileConditionILi900EEEEEvPT_PKS4_S7_S7_flPfS8_Pj
        .type           _ZN13group_norm_v214gn_cuda_kernelI13__nv_bfloat16Li320ELi1ELi16ELi80ELi256ELb1ELi8ELi320ELi320ELi4ELb1ELi4ELb0ELb0ENS_16CompileConditionILi900EEEEEvPT_PKS4_S7_S7_flPfS8_Pj,@function
        .size           _ZN13group_norm_v214gn_cuda_kernelI13__nv_bfloat16Li320ELi1ELi16ELi80ELi256ELb1ELi8ELi320ELi320ELi4ELb1ELi4ELb0ELb0ENS_16CompileConditionILi900EEEEEvPT_PKS4_S7_S7_flPfS8_Pj,(.L_x_3781 - _ZN13group_norm_v214gn_cuda_kernelI13__nv_bfloat16Li320ELi1ELi16ELi80ELi256ELb1ELi8ELi320ELi320ELi4ELb1ELi4ELb0ELb0ENS_16CompileConditionILi900EEEEEvPT_PKS4_S7_S7_flPfS8_Pj)
        .other          _ZN13group_norm_v214gn_cuda_kernelI13__nv_bfloat16Li320ELi1ELi16ELi80ELi256ELb1ELi8ELi320ELi320ELi4ELb1ELi4ELb0ELb0ENS_16CompileConditionILi900EEEEEvPT_PKS4_S7_S7_flPfS8_Pj,@"STO_CUDA_ENTRY STV_DEFAULT"
_ZN13group_norm_v214gn_cuda_kernelI13__nv_bfloat16Li320ELi1ELi16ELi80ELi256ELb1ELi8ELi320ELi320ELi4ELb1ELi4ELb0ELb0ENS_16CompileConditionILi900EEEEEvPT_PKS4_S7_S7_flPfS8_Pj:
.text._ZN13group_norm_v214gn_cuda_kernelI13__nv_bfloat16Li320ELi1ELi16ELi80ELi256ELb1ELi8ELi320ELi320ELi4ELb1ELi4ELb0ELb0ENS_16CompileConditionILi900EEEEEvPT_PKS4_S7_S7_flPfS8_Pj:
[----:B------:R-:W-:Y:S01]  /*0000*/  LDC R1, c[0x0][0x28] ;  /* 0x00000a00ff017b82 */ /* 0x000fe20000000800 */
[----:B------:R-:W0:Y:S01]  /*0010*/  S2R R2, SR_CTAID.Y ;  /* 0x0000000000027919 */ /* 0x000e220000002600 */
[----:B------:R-:W-:Y:S01]  /*0020*/  ULDC.64 UR4, c[0x0][0x238] ;  /* 0x00008e0000047ab9 */ /* 0x000fe20000000a00 */
[----:B0-----:R-:W-:-:S04]  /*0030*/  SHF.R.U32.HI R20, RZ, 0x2, R2 ;  /* 0x00000002ff147819 */ /* 0x001fc80000011602 */
[----:B------:R-:W-:-:S04]  /*0040*/  ISETP.GE.U32.AND P0, PT, R20, UR4, PT ;  /* 0x0000000414007c0c */ /* 0x000fc8000bf06070 */
[----:B------:R-:W-:-:S13]  /*0050*/  ISETP.GE.AND.EX P0, PT, RZ, UR5, PT, P0 ;  /* 0x00000005ff007c0c */ /* 0x000fda000bf06300 */
[----:B------:R-:W-:Y:S05]  /*0060*/  @P0 EXIT ;  /* 0x000000000000094d */ /* 0x000fea0003800000 */
[----:B------:R-:W0:Y:S01]  /*0070*/  S2R R0, SR_TID.X ;  /* 0x0000000000007919 */ /* 0x000e220000002100 */
[----:B------:R-:W1:Y:S01]  /*0080*/  S2UR UR5, SR_CgaCtaId ;  /* 0x00000000000579c3 */ /* 0x000e620000008800 */
[C---:B------:R-:W-:Y:S01]  /*0090*/  LOP3.LUT R3, R2.reuse, 0x3, RZ, 0xc0, !PT ;  /* 0x0000000302037812 */ /* 0x040fe200078ec0ff */
[----:B------:R-:W-:Y:S01]  /*00a0*/  UMOV UR4, 0x400 ;  /* 0x0000040000047882 */ /* 0x000fe20000000000 */
[----:B------:R-:W2:Y:S01]  /*00b0*/  S2R R68, SR_CTAID.X ;  /* 0x0000000000447919 */ /* 0x000ea20000002500 */
[----:B------:R-:W-:Y:S01]  /*00c0*/  SHF.L.U32 R65, R2, 0x2, RZ ;  /* 0x0000000202417819 */ /* 0x000fe200000006ff */
[----:B------:R-:W-:Y:S01]  /*00d0*/  ULDC.64 UR8, c[0x0][0x208] ;  /* 0x0000820000087ab9 */ /* 0x000fe20000000a00 */
[----:B------:R-:W-:Y:S01]  /*00e0*/  IMAD R6, R3, 0x140, RZ ;  /* 0x0000014003067824 */ /* 0x000fe200078e02ff */
[----:B------:R-:W-:Y:S01]  /*00f0*/  MOV R67, 0x7fffffe1 ;  /* 0x7fffffe100437802 */ /* 0x000fe20000000f00 */
[----:B------:R-:W3:Y:S01]  /*0100*/  LDC.64 R70, c[0x0][0x250] ;  /* 0x00009400ff467b82 */ /* 0x000ee20000000a00 */
[----:B------:R-:W-:-:S04]  /*0110*/  LOP3.LUT R65, R65, 0xc, RZ, 0xc0, !PT ;  /* 0x0000000c41417812 */ /* 0x000fc800078ec0ff */
[----:B------:R-:W-:Y:S01]  /*0120*/  IADD3 R10, RZ, -R65, RZ ;  /* 0x80000041ff0a7210 */ /* 0x000fe20007ffe0ff */
[----:B-1----:R-:W-:Y:S02]  /*0130*/  ULEA UR6, UR5, UR4, 0x18 ;  /* 0x0000000405067291 */ /* 0x002fe4000f8ec03f */
[----:B------:R-:W-:-:S04]  /*0140*/  UIADD3 UR4, UR4, 0xc80, URZ ;  /* 0x00000c8004047890 */ /* 0x000fc8000fffe03f */
[----:B------:R-:W-:Y:S01]  /*0150*/  MOV R3, UR6 ;  /* 0x0000000600037c02 */ /* 0x000fe20008000f00 */
[----:B0-----:R-:W-:Y:S01]  /*0160*/  IMAD.WIDE.U32 R4, R0, -0x33333333, RZ ;  /* 0xcccccccd00047825 */ /* 0x001fe200078e00ff */
[----:B------:R-:W-:Y:S01]  /*0170*/  SHF.R.U32.HI R66, RZ, 0x2, R0 ;  /* 0x00000002ff427819 */ /* 0x000fe20000011600 */
[----:B------:R-:W-:Y:S01]  /*0180*/  ULDC.64 UR6, c[0x0][0x240] ;  /* 0x0000900000067ab9 */ /* 0x000fe20000000a00 */
[----:B------:R-:W-:Y:S01]  /*0190*/  ULEA UR5, UR5, UR4, 0x18 ;  /* 0x0000000405057291 */ /* 0x000fe2000f8ec03f */
[----:B--2---:R-:W-:Y:S01]  /*01a0*/  ISETP.NE.AND P1, PT, R68, RZ, PT ;  /* 0x000000ff4400720c */ /* 0x004fe20003f25270 */
[----:B---3--:R-:W-:Y:S01]  /*01b0*/  IMAD.WIDE.U32 R70, R2, 0x4, R70 ;  /* 0x0000000402467825 */ /* 0x008fe200078e0046 */
[----:B------:R-:W-:Y:S01]  /*01c0*/  SHF.R.U32.HI R8, RZ, 0x6, R5 ;  /* 0x00000006ff087819 */ /* 0x000fe20000011605 */
[----:B------:R-:W-:Y:S01]  /*01d0*/  UMOV UR4, URZ ;  /* 0x0000003f00047c82 */ /* 0x000fe20008000000 */
[----:B------:R-:W-:Y:S02]  /*01e0*/  IADD3 R7, R66, R65, RZ ;  /* 0x0000004142077210 */ /* 0x000fe40007ffe0ff */
[----:B------:R-:W-:Y:S01]  /*01f0*/  LOP3.LUT P0, RZ, R68, 0x1f, RZ, 0xc0, !PT ;  /* 0x0000001f44ff7812 */ /* 0x000fe2000780c0ff */
[----:B------:R-:W-:Y:S01]  /*0200*/  IMAD R4, R8, -0x50, R0 ;  /* 0xffffffb008047824 */ /* 0x000fe200078e0200 */
[----:B------:R-:W-:Y:S01]  /*0210*/  LOP3.LUT R68, R68, 0x1f, RZ, 0xc0, !PT ;  /* 0x0000001f44447812 */ /* 0x000fe200078ec0ff */
[----:B------:R-:W-:Y:S01]  /*0220*/  IMAD R7, R7, 0x50, -R6 ;  /* 0x0000005007077824 */ /* 0x000fe200078e0a06 */
[----:B------:R-:W-:Y:S01]  /*0230*/  SHF.L.U32 R9, R66, 0x5, RZ ;  /* 0x0000000542097819 */ /* 0x000fe200000006ff */
[C---:B------:R-:W-:Y:S01]  /*0240*/  IMAD R69, R4.reuse, 0x28, R3 ;  /* 0x0000002804457824 */ /* 0x040fe200078e0203 */
[----:B------:R-:W-:Y:S01]  /*0250*/  LEA R5, R4, R6, 0x2 ;  /* 0x0000000604057211 */ /* 0x000fe200078e10ff */
[C---:B------:R-:W-:Y:S01]  /*0260*/  VIADD R21, R7.reuse, 0x24 ;  /* 0x0000002407157836 */ /* 0x040fe20000000000 */
[----:B------:R-:W-:Y:S01]  /*0270*/  LOP3.LUT R6, R7, 0x4, RZ, 0xfc, !PT ;  /* 0x0000000407067812 */ /* 0x000fe200078efcff */
[----:B------:R-:W-:Y:S01]  /*0280*/  IMAD R69, R8, 0x8, R69 ;  /* 0x0000000808457824 */ /* 0x000fe200078e0245 */
[----:B------:R-:W-:Y:S01]  /*0290*/  LOP3.LUT R68, R9, 0xffffffe0, R68, 0xe2, !PT ;  /* 0xffffffe009447812 */ /* 0x000fe200078ee244 */
[----:B------:R-:W-:Y:S01]  /*02a0*/  IMAD.WIDE.U32 R4, R5, -0x33333333, RZ ;  /* 0xcccccccd05047825 */ /* 0x000fe200078e00ff */
[----:B------:R-:W-:-:S02]  /*02b0*/  MOV R4, R10 ;  /* 0x0000000a00047202 */ /* 0x000fc40000000f00 */
[C---:B------:R-:W-:Y:S01]  /*02c0*/  LOP3.LUT R8, R7.reuse, 0x8, RZ, 0xfc, !PT ;  /* 0x0000000807087812 */ /* 0x040fe200078efcff */
[----:B------:R-:W-:Y:S01]  /*02d0*/  VIADD R35, R7, 0x40 ;  /* 0x0000004007237836 */ /* 0x000fe20000000000 */
[----:B------:R-:W-:Y:S02]  /*02e0*/  LEA.HI R64, R5, R4, RZ, 0x1a ;  /* 0x0000000405407211 */ /* 0x000fe400078fd0ff */
[C---:B------:R-:W-:Y:S02]  /*02f0*/  IADD3 R11, R7.reuse, 0x10, RZ ;  /* 0x00000010070b7810 */ /* 0x040fe40007ffe0ff */
[C---:B------:R-:W-:Y:S02]  /*0300*/  IADD3 R13, R7.reuse, 0x14, RZ ;  /* 0x00000014070d7810 */ /* 0x040fe40007ffe0ff */
[C---:B------:R-:W-:Y:S02]  /*0310*/  IADD3 R15, R7.reuse, 0x18, RZ ;  /* 0x00000018070f7810 */ /* 0x040fe40007ffe0ff */
[----:B------:R-:W-:-:S02]  /*0320*/  IADD3 R17, R7, 0x1c, RZ ;  /* 0x0000001c07117810 */ /* 0x000fc40007ffe0ff */
[C---:B------:R-:W-:Y:S02]  /*0330*/  LOP3.LUT R9, R7.reuse, 0xc, RZ, 0xfc, !PT ;  /* 0x0000000c07097812 */ /* 0x040fe400078efcff */
[C---:B------:R-:W-:Y:S02]  /*0340*/  IADD3 R19, R7.reuse, 0x20, RZ ;  /* 0x0000002007137810 */ /* 0x040fe40007ffe0ff */
[C---:B------:R-:W-:Y:S02]  /*0350*/  IADD3 R23, R7.reuse, 0x28, RZ ;  /* 0x0000002807177810 */ /* 0x040fe40007ffe0ff */
[C---:B------:R-:W-:Y:S02]  /*0360*/  IADD3 R25, R7.reuse, 0x2c, RZ ;  /* 0x0000002c07197810 */ /* 0x040fe40007ffe0ff */
[C---:B------:R-:W-:Y:S02]  /*0370*/  IADD3 R27, R7.reuse, 0x30, RZ ;  /* 0x00000030071b7810 */ /* 0x040fe40007ffe0ff */
[----:B------:R-:W-:-:S02]  /*0380*/  IADD3 R29, R7, 0x34, RZ ;  /* 0x00000034071d7810 */ /* 0x000fc40007ffe0ff */
[C---:B------:R-:W-:Y:S02]  /*0390*/  IADD3 R31, R7.reuse, 0x38, RZ ;  /* 0x00000038071f7810 */ /* 0x040fe40007ffe0ff */
[C---:B------:R-:W-:Y:S02]  /*03a0*/  IADD3 R33, R7.reuse, 0x3c, RZ ;  /* 0x0000003c07217810 */ /* 0x040fe40007ffe0ff */
[C---:B------:R-:W-:Y:S02]  /*03b0*/  IADD3 R37, R7.reuse, 0x44, RZ ;  /* 0x0000004407257810 */ /* 0x040fe40007ffe0ff */
[C---:B------:R-:W-:Y:S02]  /*03c0*/  IADD3 R39, R7.reuse, 0x48, RZ ;  /* 0x0000004807277810 */ /* 0x040fe40007ffe0ff */
[----:B------:R-:W-:Y:S02]  /*03d0*/  SHF.R.S32.HI R4, RZ, 0x2, R7 ;  /* 0x00000002ff047819 */ /* 0x000fe40000011407 */
[----:B------:R-:W-:-:S02]  /*03e0*/  IADD3 R7, R7, 0x4c, RZ ;  /* 0x0000004c07077810 */ /* 0x000fc40007ffe0ff */
[----:B------:R-:W-:Y:S01]  /*03f0*/  SHF.R.S32.HI R6, RZ, 0x2, R6 ;  /* 0x00000002ff067819 */ /* 0x000fe20000011406 */
[----:B------:R-:W-:Y:S01]  /*0400*/  IMAD R4, R4, 0x28, R3 ;  /* 0x0000002804047824 */ /* 0x000fe200078e0203 */
[----:B------:R-:W-:Y:S02]  /*0410*/  SHF.R.S32.HI R8, RZ, 0x2, R8 ;  /* 0x00000002ff087819 */ /* 0x000fe40000011408 */
[----:B------:R-:W-:Y:S01]  /*0420*/  SHF.R.S32.HI R12, RZ, 0x2, R11 ;  /* 0x00000002ff0c7819 */ /* 0x000fe2000001140b */
[----:B------:R-:W-:Y:S01]  /*0430*/  IMAD R6, R6, 0x28, R3 ;  /* 0x0000002806067824 */ /* 0x000fe200078e0203 */
[----:B------:R-:W-:Y:S01]  /*0440*/  SHF.R.S32.HI R14, RZ, 0x2, R13 ;  /* 0x00000002ff0e7819 */ /* 0x000fe2000001140d */
[----:B------:R-:W-:Y:S01]  /*0450*/  IMAD R8, R8, 0x28, R3 ;  /* 0x0000002808087824 */ /* 0x000fe200078e0203 */
[----:B------:R-:W-:Y:S01]  /*0460*/  SHF.R.S32.HI R16, RZ, 0x2, R15 ;  /* 0x00000002ff107819 */ /* 0x000fe2000001140f */
[----:B------:R-:W-:Y:S01]  /*0470*/  IMAD R12, R12, 0x28, R3 ;  /* 0x000000280c0c7824 */ /* 0x000fe200078e0203 */
[----:B------:R-:W-:Y:S01]  /*0480*/  SHF.R.S32.HI R18, RZ, 0x2, R17 ;  /* 0x00000002ff127819 */ /* 0x000fe20000011411 */
[--C-:B------:R-:W-:Y:S01]  /*0490*/  IMAD R14, R14, 0x28, R3.reuse ;  /* 0x000000280e0e7824 */ /* 0x100fe200078e0203 */
[----:B------:R-:W-:Y:S01]  /*04a0*/  SHF.L.U32 R5, R0, 0x3, RZ ;  /* 0x0000000300057819 */ /* 0x000fe200000006ff */
[----:B------:R-:W-:Y:S01]  /*04b0*/  IMAD R16, R16, 0x28, R3 ;  /* 0x0000002810107824 */ /* 0x000fe200078e0203 */
[----:B------:R-:W-:Y:S01]  /*04c0*/  SHF.R.S32.HI R10, RZ, 0x2, R9 ;  /* 0x00000002ff0a7819 */ /* 0x000fe20000011409 */
[----:B------:R-:W-:Y:S01]  /*04d0*/  IMAD R18, R18, 0x28, R3 ;  /* 0x0000002812127824 */ /* 0x000fe200078e0203 */
[----:B------:R-:W-:-:S02]  /*04e0*/  SHF.R.S32.HI R22, RZ, 0x2, R19 ;  /* 0x00000002ff167819 */ /* 0x000fc40000011413 */
[----:B------:R-:W-:Y:S01]  /*04f0*/  SHF.R.S32.HI R24, RZ, 0x2, R21 ;  /* 0x00000002ff187819 */ /* 0x000fe20000011415 */
[----:B------:R-:W-:Y:S01]  /*0500*/  IMAD R10, R10, 0x28, R3 ;  /* 0x000000280a0a7824 */ /* 0x000fe200078e0203 */
        /* <DEDUP_REMOVED lines=20> */
[----:B------:R-:W-:Y:S01]  /*0650*/  LOP3.LUT R19, R5, 0x18, RZ, 0xc0, !PT ;  /* 0x0000001805137812 */ /* 0x000fe200078ec0ff */
[--C-:B------:R-:W-:Y:S01]  /*0660*/  IMAD R40, R40, 0x28, R3.reuse ;  /* 0x0000002828287824 */ /* 0x100fe200078e0203 */
[----:B------:R-:W-:Y:S01]  /*0670*/  ISETP.EQ.U32.AND P2, PT, RZ, UR6, PT ;  /* 0x00000006ff007c0c */ /* 0x000fe2000bf42070 */
[----:B------:R-:W-:Y:S01]  /*0680*/  IMAD R44, R44, 0x28, R3 ;  /* 0x000000282c2c7824 */ /* 0x000fe200078e0203 */
[----:B------:R-:W-:Y:S01]  /*0690*/  ISETP.GT.U32.OR P0, PT, R0, 0x3, P0 ;  /* 0x000000030000780c */ /* 0x000fe20000704470 */
[----:B------:R-:W-:Y:S01]  /*06a0*/  IMAD.IADD R58, R19, 0x1, R10 ;  /* 0x00000001133a7824 */ /* 0x000fe200078e020a */
[----:B------:R-:W-:Y:S01]  /*06b0*/  IADD3 R65, R65, R0, RZ ;  /* 0x0000000041417210 */ /* 0x000fe20007ffe0ff */
[----:B------:R-:W-:Y:S01]  /*06c0*/  HFMA2.MMA R21, -RZ, RZ, 0, 0 ;  /* 0x00000000ff157435 */ /* 0x000fe200000001ff */
[----:B------:R-:W-:Y:S01]  /*06d0*/  IADD3 R63, R4, R19, RZ ;  /* 0x00000013043f7210 */ /* 0x000fe20007ffe0ff */
[C---:B------:R-:W-:Y:S01]  /*06e0*/  IMAD.IADD R10, R19.reuse, 0x1, R26 ;  /* 0x00000001130a7824 */ /* 0x040fe200078e021a */
[C---:B------:R-:W-:Y:S01]  /*06f0*/  IADD3 R62, R19.reuse, R6, RZ ;  /* 0x00000006133e7210 */ /* 0x040fe20007ffe0ff */
[C---:B------:R-:W-:Y:S01]  /*0700*/  IMAD.IADD R17, R19.reuse, 0x1, R40 ;  /* 0x0000000113117824 */ /* 0x040fe200078e0228 */
[----:B------:R-:W-:-:S02]  /*0710*/  IADD3 R60, R19, R8, RZ ;  /* 0x00000008133c7210 */ /* 0x000fc40007ffe0ff */
[C---:B------:R-:W-:Y:S02]  /*0720*/  IADD3 R4, R19.reuse, R12, RZ ;  /* 0x0000000c13047210 */ /* 0x040fe40007ffe0ff */
[C---:B------:R-:W-:Y:S02]  /*0730*/  IADD3 R5, R19.reuse, R14, RZ ;  /* 0x0000000e13057210 */ /* 0x040fe40007ffe0ff */
[C---:B------:R-:W-:Y:S02]  /*0740*/  IADD3 R6, R19.reuse, R16, RZ ;  /* 0x0000001013067210 */ /* 0x040fe40007ffe0ff */
[C---:B------:R-:W-:Y:S02]  /*0750*/  IADD3 R7, R19.reuse, R18, RZ ;  /* 0x0000001213077210 */ /* 0x040fe40007ffe0ff */
[C---:B------:R-:W-:Y:S02]  /*0760*/  IADD3 R8, R19.reuse, R22, RZ ;  /* 0x0000001613087210 */ /* 0x040fe40007ffe0ff */
        /* <DEDUP_REMOVED lines=8> */
[----:B------:R-:W-:Y:S02]  /*07f0*/  IADD3 R19, R19, R44, RZ ;  /* 0x0000002c13137210 */ /* 0x000fe40007ffe0ff */
[----:B------:R-:W-:Y:S02]  /*0800*/  ISETP.EQ.OR.EX P0, PT, RZ, UR7, P0, P2 ;  /* 0x00000007ff007c0c */ /* 0x000fe40008702720 */
[----:B------:R-:W-:Y:S02]  /*0810*/  LOP3.LUT R66, R66, 0x3ffffff8, RZ, 0xc0, !PT ;  /* 0x3ffffff842427812 */ /* 0x000fe400078ec0ff */
[----:B------:R-:W-:Y:S02]  /*0820*/  SEL R67, R67, 0x1, !P1 ;  /* 0x0000000143437807 */ /* 0x000fe40004800000 */
[----:B------:R-:W-:-:S02]  /*0830*/  SHF.R.S32.HI R22, RZ, 0x1f, R65 ;  /* 0x0000001fff167819 */ /* 0x000fc40000011441 */
[----:B------:R-:W-:-:S07]  /*0840*/  LEA R64, R64, UR5, 0x3 ;  /* 0x0000000540407c11 */ /* 0x000fce000f8e18ff */
.L_x_1784:
[----:B------:R-:W0:Y:S01]  /*0850*/  S2UR UR6, SR_CTAID.X ;  /* 0x00000000000679c3 */ /* 0x000e220000002500 */
[----:B-1----:R-:W-:Y:S01]  /*0860*/  IMAD.WIDE.U32 R24, R0, -0x33333333, RZ ;  /* 0xcccccccd00187825 */ /* 0x002fe200078e00ff */
[----:B------:R-:W-:Y:S01]  /*0870*/  LOP3.LUT R24, R2, 0x3, RZ, 0xc0, !PT ;  /* 0x0000000302187812 */ /* 0x000fe200078ec0ff */
[----:B------:R-:W-:Y:S02]  /*0880*/  ULDC.64 UR10, c[0x0][0x228] ;  /* 0x00008a00000a7ab9 */ /* 0x000fe40000000a00 */
[----:B------:R-:W-:Y:S01]  /*0890*/  IMAD R23, R21, 0x50000, RZ ;  /* 0x0005000015177824 */ /* 0x000fe200078e02ff */
[----:B------:R-:W-:-:S05]  /*08a0*/  SHF.R.U32.HI R25, RZ, 0x6, R25 ;  /* 0x00000006ff197819 */ /* 0x000fca0000011619 */
[----:B------:R-:W-:-:S04]  /*08b0*/  IMAD R3, R25, -0x50, R0 ;  /* 0xffffffb019037824 */ /* 0x000fc800078e0200 */
[----:B------:R-:W-:-:S05]  /*08c0*/  IMAD R24, R24, 0x50, R3 ;  /* 0x0000005018187824 */ /* 0x000fca00078e0203 */
[----:B------:R-:W-:Y:S01]  /*08d0*/  SHF.L.U32 R24, R24, 0x2, RZ ;  /* 0x0000000218187819 */ /* 0x000fe200000006ff */
[----:B0-----:R-:W-:-:S04]  /*08e0*/  USHF.L.U32 UR6, UR6, 0x3, URZ ;  /* 0x0000000306067899 */ /* 0x001fc8000800063f */
[----:B------:R-:W-:-:S06]  /*08f0*/  ULOP3.LUT UR6, UR6, 0xf8, URZ, 0xc0, !UPT ;  /* 0x000000f806067892 */ /* 0x000fcc000f8ec03f */
[----:B------:R-:W-:Y:S01]  /*0900*/  IADD3 R3, R25, UR6, RZ ;  /* 0x0000000619037c10 */ /* 0x000fe2000fffe0ff */
[----:B------:R-:W-:Y:S01]  /*0910*/  IMAD.MOV.U32 R25, RZ, RZ, RZ ;  /* 0x000000ffff197224 */ /* 0x000fe200078e00ff */
[----:B------:R-:W-:Y:S01]  /*0920*/  ULDC.64 UR6, c[0x0][0x218] ;  /* 0x0000860000067ab9 */ /* 0x000fe20000000a00 */
[----:B------:R-:W-:-:S04]  /*0930*/  IMAD.WIDE.U32 R28, R20, 0x50000, R24 ;  /* 0x00050000141c7825 */ /* 0x000fc800078e0018 */
[----:B------:R-:W-:Y:S01]  /*0940*/  IMAD R3, R3, 0x500, RZ ;  /* 0x0000050003037824 */ /* 0x000fe200078e02ff */
[----:B------:R-:W-:-:S04]  /*0950*/  IADD3 R56, R29, R23, RZ ;  /* 0x000000171d387210 */ /* 0x000fc80007ffe0ff */
[C---:B------:R-:W-:Y:S02]  /*0960*/  IADD3 R23, P1, R3.reuse, R28, RZ ;  /* 0x0000001c03177210 */ /* 0x040fe40007f3e0ff */
[----:B------:R-:W-:Y:S02]  /*0970*/  IADD3 R55, R3, 0x1400, RZ ;  /* 0x0000140003377810 */ /* 0x000fe40007ffe0ff */
[----:B------:R-:W-:Y:S02]  /*0980*/  IADD3.X R54, RZ, R56, RZ, P1, !PT ;  /* 0x00000038ff367210 */ /* 0x000fe40000ffe4ff */
[----:B------:R-:W-:-:S04]  /*0990*/  LEA R26, P1, R23, UR6, 0x1 ;  /* 0x00000006171a7c11 */ /* 0x000fc8000f8208ff */
[----:B------:R-:W-:Y:S02]  /*09a0*/  LEA.HI.X R27, R23, UR7, R54, 0x1, P1 ;  /* 0x00000007171b7c11 */ /* 0x000fe400088f0c36 */
[----:B------:R-:W-:-:S04]  /*09b0*/  IADD3 R55, P1, R55, R28, RZ ;  /* 0x0000001c37377210 */ /* 0x000fc80007f3e0ff */
[----:B------:R-:W2:Y:S01]  /*09c0*/  LDG.E.64.CONSTANT R26, desc[UR8][R26.64] ;  /* 0x000000081a1a7981 */ /* 0x000ea2000c1e9b00 */
[----:B------:R-:W-:Y:S02]  /*09d0*/  IADD3.X R56, RZ, R56, RZ, P1, !PT ;  /* 0x00000038ff387210 */ /* 0x000fe40000ffe4ff */
[----:B------:R-:W-:-:S04]  /*09e0*/  LEA R28, P1, R55, UR6, 0x1 ;  /* 0x00000006371c7c11 */ /* 0x000fc8000f8208ff */
[----:B------:R-:W-:Y:S01]  /*09f0*/  LEA.HI.X R29, R55, UR7, R56, 0x1, P1 ;  /* 0x00000007371d7c11 */ /* 0x000fe200088f0c38 */
[----:B------:R-:W-:-:S05]  /*0a00*/  ULDC.64 UR6, c[0x0][0x220] ;  /* 0x0000880000067ab9 */ /* 0x000fca0000000a00 */
[----:B------:R-:W3:Y:S01]  /*0a10*/  LDG.E.64.CONSTANT R28, desc[UR8][R28.64] ;  /* 0x000000081c1c7981 */ /* 0x000ee2000c1e9b00 */
[----:B------:R-:W-:Y:S02]  /*0a20*/  SHF.L.U32 R32, R24, 0x1, RZ ;  /* 0x0000000118207819 */ /* 0x000fe400000006ff */
[----:B------:R-:W-:Y:S02]  /*0a30*/  SHF.R.U32.HI R24, RZ, 0x1f, R24 ;  /* 0x0000001fff187819 */ /* 0x000fe40000011618 */
[C---:B------:R-:W-:Y:S02]  /*0a40*/  IADD3 R30, P1, R32.reuse, UR6, RZ ;  /* 0x00000006201e7c10 */ /* 0x040fe4000ff3e0ff */
[----:B------:R-:W-:Y:S02]  /*0a50*/  IADD3 R32, P2, R32, UR10, RZ ;  /* 0x0000000a20207c10 */ /* 0x000fe4000ff5e0ff */
[C---:B------:R-:W-:Y:S02]  /*0a60*/  IADD3.X R31, R24.reuse, UR7, RZ, P1, !PT ;  /* 0x00000007181f7c10 */ /* 0x040fe40008ffe4ff */
[----:B------:R-:W-:-:S04]  /*0a70*/  IADD3.X R33, R24, UR11, RZ, P2, !PT ;  /* 0x0000000b18217c10 */ /* 0x000fc800097fe4ff */
[----:B------:R-:W5:Y:S04]  /*0a80*/  LDG.E.64.CONSTANT R30, desc[UR8][R30.64] ;  /* 0x000000081e1e7981 */ /* 0x000f68000c1e9b00 */
[----:B------:R-:W5:Y:S01]  /*0a90*/  LDG.E.64.CONSTANT R32, desc[UR8][R32.64] ;  /* 0x0000000820207981 */ /* 0x000f62000c1e9b00 */
[----:B------:R-:W-:Y:S01]  /*0aa0*/  ISETP.GT.U32.AND P1, PT, R0, 0xf, PT ;  /* 0x0000000f0000780c */ /* 0x000fe20003f24070 */
[----:B------:R-:W-:Y:S01]  /*0ab0*/  BSSY B0, `(.L_x_1774) ;  /* 0x000005d000007945 */ /* 0x000fe20003800000 */
[C---:B--2---:R-:W-:Y:S01]  /*0ac0*/  PRMT R24, R26.reuse, 0x7632, R24 ;  /* 0x000076321a187816 */ /* 0x044fe20000000018 */
[----:B------:R-:W-:Y:S01]  /*0ad0*/  IMAD.U32 R57, R27, 0x10000, RZ ;  /* 0x000100001b397824 */ /* 0x000fe200078e00ff */
[----:B------:R-:W-:Y:S02]  /*0ae0*/  SHF.L.U32 R3, R26, 0x10, RZ ;  /* 0x000000101a037819 */ /* 0x000fe400000006ff */
[----:B------:R-:W-:-:S02]  /*0af0*/  SHF.L.U32 R35, R24, 0x10, RZ ;  /* 0x0000001018237819 */ /* 0x000fc400000006ff */
[----:B------:R-:W-:Y:S01]  /*0b00*/  PRMT R24, R27, 0x7632, R24 ;  /* 0x000076321b187816 */ /* 0x000fe20000000018 */
[----:B------:R-:W-:Y:S01]  /*0b10*/  FFMA.FTZ R34, R3, R3, RZ ;  /* 0x0000000303227223 */ /* 0x000fe200000100ff */
[----:B------:R-:W-:-:S03]  /*0b20*/  FADD.FTZ R25, RZ, R3 ;  /* 0x00000003ff197221 */ /* 0x000fc60000010000 */
[----:B------:R-:W-:Y:S01]  /*0b30*/  FFMA.FTZ R36, R35, R35, R34 ;  /* 0x0000002323247223 */ /* 0x000fe20000010022 */
[----:B------:R-:W-:Y:S01]  /*0b40*/  FADD.FTZ R34, R25, R35 ;  /* 0x0000002319227221 */ /* 0x000fe20000010000 */
[----:B------:R-:W-:Y:S02]  /*0b50*/  SHF.L.U32 R25, R24, 0x10, RZ ;  /* 0x0000001018197819 */ /* 0x000fe400000006ff */
[----:B------:R-:W-:Y:S01]  /*0b60*/  FFMA.FTZ R36, R57, R57, R36 ;  /* 0x0000003939247223 */ /* 0x000fe20000010024 */
[----:B------:R-:W-:Y:S01]  /*0b70*/  FADD.FTZ R34, R34, R57 ;  /* 0x0000003922227221 */ /* 0x000fe20000010000 */
[C---:B---3--:R-:W-:Y:S02]  /*0b80*/  SHF.L.U32 R59, R28.reuse, 0x10, RZ ;  /* 0x000000101c3b7819 */ /* 0x048fe400000006ff */
[----:B------:R-:W-:Y:S01]  /*0b90*/  PRMT R24, R28, 0x7632, R24 ;  /* 0x000076321c187816 */ /* 0x000fe20000000018 */
[----:B------:R-:W-:Y:S01]  /*0ba0*/  FFMA.FTZ R36, R25, R25, R36 ;  /* 0x0000001919247223 */ /* 0x000fe20000010024 */
[----:B------:R-:W-:Y:S01]  /*0bb0*/  FADD.FTZ R34, R34, R25 ;  /* 0x0000001922227221 */ /* 0x000fe20000010000 */
[----:B------:R-:W-:-:S02]  /*0bc0*/  SHF.L.U32 R61, R29, 0x10, RZ ;  /* 0x000000101d3d7819 */ /* 0x000fc400000006ff */
[----:B------:R-:W-:Y:S01]  /*0bd0*/  SHF.L.U32 R25, R24, 0x10, RZ ;  /* 0x0000001018197819 */ /* 0x000fe200000006ff */
[----:B------:R-:W-:Y:S01]  /*0be0*/  FFMA.FTZ R36, R59, R59, R36 ;  /* 0x0000003b3b247223 */ /* 0x000fe20000010024 */
[----:B------:R-:W-:Y:S01]  /*0bf0*/  FADD.FTZ R34, R34, R59 ;  /* 0x0000003b22227221 */ /* 0x000fe20000010000 */
[----:B------:R-:W-:Y:S02]  /*0c00*/  PRMT R24, R29, 0x7632, R24 ;  /* 0x000076321d187816 */ /* 0x000fe40000000018 */
[----:B------:R-:W-:Y:S01]  /*0c10*/  FFMA.FTZ R36, R25, R25, R36 ;  /* 0x0000001919247223 */ /* 0x000fe20000010024 */
[----:B------:R-:W-:Y:S01]  /*0c20*/  FADD.FTZ R34, R34, R25 ;  /* 0x0000001922227221 */ /* 0x000fe20000010000 */
[----:B------:R-:W-:Y:S02]  /*0c30*/  SHF.L.U32 R38, R24, 0x10, RZ ;  /* 0x0000001018267819 */ /* 0x000fe400000006ff */
[----:B------:R-:W-:Y:S01]  /*0c40*/  FFMA.FTZ R25, R61, R61, R36 ;  /* 0x0000003d3d197223 */ /* 0x000fe20000010024 */
[----:B------:R-:W-:Y:S01]  /*0c50*/  FADD.FTZ R24, R34, R61 ;  /* 0x0000003d22187221 */ /* 0x000fe20000010000 */
[----:B------:R-:W-:-:S02]  /*0c60*/  CS2R R36, SRZ ;  /* 0x0000000000247805 */ /* 0x000fc4000001ff00 */
[----:B------:R-:W-:Y:S01]  /*0c70*/  FFMA.FTZ R25, R38, R38, R25 ;  /* 0x0000002626197223 */ /* 0x000fe20000010019 */
[----:B------:R-:W-:-:S05]  /*0c80*/  FADD.FTZ R24, R24, R38 ;  /* 0x0000002618187221 */ /* 0x000fca0000010000 */
[----:B------:R0:W-:Y:S01]  /*0c90*/  STS.64 [R69], R24 ;  /* 0x0000001845007388 */ /* 0x0001e20000000a00 */
[----:B------:R-:W-:Y:S06]  /*0ca0*/  BAR.SYNC.DEFER_BLOCKING 0x0 ;  /* 0x0000000000007b1d */ /* 0x000fec0000010000 */
[----:B------:R-:W-:Y:S05]  /*0cb0*/  @P1 BRA `(.L_x_1775) ;  /* 0x0000000000f01947 */ /* 0x000fea0003800000 */
[----:B------:R-:W1:Y:S04]  /*0cc0*/  LDS.64 R48, [R63] ;  /* 0x000000003f307984 */ /* 0x000e680000000a00 */
[----:B------:R-:W2:Y:S04]  /*0cd0*/  LDS.64 R46, [R62] ;  /* 0x000000003e2e7984 */ /* 0x000ea80000000a00 */
[----:B------:R-:W3:Y:S04]  /*0ce0*/  LDS.64 R44, [R60] ;  /* 0x000000003c2c7984 */ /* 0x000ee80000000a00 */
[----:B------:R-:W4:Y:S04]  /*0cf0*/  LDS.64 R42, [R58] ;  /* 0x000000003a2a7984 */ /* 0x000f280000000a00 */
[----:B------:R-:W4:Y:S04]  /*0d00*/  LDS.64 R52, [R4] ;  /* 0x0000000004347984 */ /* 0x000f280000000a00 */
[----:B0-----:R-:W0:Y:S04]  /*0d10*/  LDS.64 R24, [R5] ;  /* 0x0000000005187984 */ /* 0x001e280000000a00 */
[----:B------:R-:W0:Y:S04]  /*0d20*/  LDS.64 R40, [R6] ;  /* 0x0000000006287984 */ /* 0x000e280000000a00 */
[----:B------:R-:W0:Y:S04]  /*0d30*/  LDS.64 R38, [R7] ;  /* 0x0000000007267984 */ /* 0x000e280000000a00 */
[----:B------:R-:W0:Y:S04]  /*0d40*/  LDS.64 R36, [R8] ;  /* 0x0000000008247984 */ /* 0x000e280000000a00 */
[----:B------:R-:W0:Y:S01]  /*0d50*/  LDS.64 R34, [R9] ;  /* 0x0000000009227984 */ /* 0x000e220000000a00 */
[----:B-1----:R-:W-:-:S03]  /*0d60*/  FADD.FTZ R73, RZ, R48 ;  /* 0x00000030ff497221 */ /* 0x002fc60000010000 */
[----:B------:R-:W1:Y:S01]  /*0d70*/  LDS.64 R50, [R10] ;  /* 0x000000000a327984 */ /* 0x000e620000000a00 */
[----:B------:R-:W-:Y:S01]  /*0d80*/  FADD.FTZ R72, RZ, R49 ;  /* 0x00000031ff487221 */ /* 0x000fe20000010000 */
[----:B--2---:R-:W-:Y:S02]  /*0d90*/  FADD.FTZ R73, R73, R46 ;  /* 0x0000002e49497221 */ /* 0x004fe40000010000 */
[----:B------:R-:W2:Y:S01]  /*0da0*/  LDS.64 R48, [R11] ;  /* 0x000000000b307984 */ /* 0x000ea20000000a00 */
[----:B------:R-:W-:Y:S01]  /*0db0*/  FADD.FTZ R72, R72, R47 ;  /* 0x0000002f48487221 */ /* 0x000fe20000010000 */
[----:B---3--:R-:W-:Y:S02]  /*0dc0*/  FADD.FTZ R73, R73, R44 ;  /* 0x0000002c49497221 */ /* 0x008fe40000010000 */
[----:B------:R-:W3:Y:S01]  /*0dd0*/  LDS.64 R46, [R12] ;  /* 0x000000000c2e7984 */ /* 0x000ee20000000a00 */
[----:B------:R-:W-:Y:S01]  /*0de0*/  FADD.FTZ R72, R72, R45 ;  /* 0x0000002d48487221 */ /* 0x000fe20000010000 */
[----:B----4-:R-:W-:-:S02]  /*0df0*/  FADD.FTZ R73, R73, R42 ;  /* 0x0000002a49497221 */ /* 0x010fc40000010000 */
[----:B------:R-:W4:Y:S01]  /*0e00*/  LDS.64 R44, [R13] ;  /* 0x000000000d2c7984 */ /* 0x000f220000000a00 */
[----:B------:R-:W-:Y:S01]  /*0e10*/  FADD.FTZ R72, R72, R43 ;  /* 0x0000002b48487221 */ /* 0x000fe20000010000 */
[----:B------:R-:W-:Y:S02]  /*0e20*/  FADD.FTZ R73, R73, R52 ;  /* 0x0000003449497221 */ /* 0x000fe40000010000 */
[----:B------:R-:W4:Y:S01]  /*0e30*/  LDS.64 R42, [R14] ;  /* 0x000000000e2a7984 */ /* 0x000f220000000a00 */
[----:B------:R-:W-:Y:S01]  /*0e40*/  FADD.FTZ R72, R72, R53 ;  /* 0x0000003548487221 */ /* 0x000fe20000010000 */
[----:B0-----:R-:W-:Y:S02]  /*0e50*/  FADD.FTZ R73, R73, R24 ;  /* 0x0000001849497221 */ /* 0x001fe40000010000 */
[----:B------:R-:W0:Y:S01]  /*0e60*/  LDS.64 R52, [R15] ;  /* 0x000000000f347984 */ /* 0x000e220000000a00 */
[----:B------:R-:W-:Y:S01]  /*0e70*/  FADD.FTZ R72, R72, R25 ;  /* 0x0000001948487221 */ /* 0x000fe20000010000 */
[----:B------:R-:W-:-:S02]  /*0e80*/  FADD.FTZ R73, R73, R40 ;  /* 0x0000002849497221 */ /* 0x000fc40000010000 */
[----:B------:R-:W0:Y:S01]  /*0e90*/  LDS.64 R24, [R16] ;  /* 0x0000000010187984 */ /* 0x000e220000000a00 */
[----:B------:R-:W-:Y:S01]  /*0ea0*/  FADD.FTZ R72, R72, R41 ;  /* 0x0000002948487221 */ /* 0x000fe20000010000 */
[----:B------:R-:W-:Y:S02]  /*0eb0*/  FADD.FTZ R73, R73, R38 ;  /* 0x0000002649497221 */ /* 0x000fe40000010000 */
[----:B------:R-:W0:Y:S01]  /*0ec0*/  LDS.64 R40, [R17] ;  /* 0x0000000011287984 */ /* 0x000e220000000a00 */
[----:B------:R-:W-:Y:S01]  /*0ed0*/  FADD.FTZ R72, R72, R39 ;  /* 0x0000002748487221 */ /* 0x000fe20000010000 */
[----:B------:R-:W-:Y:S02]  /*0ee0*/  FADD.FTZ R73, R73, R36 ;  /* 0x0000002449497221 */ /* 0x000fe40000010000 */
[----:B------:R-:W0:Y:S01]  /*0ef0*/  LDS.64 R38, [R18] ;  /* 0x0000000012267984 */ /* 0x000e220000000a00 */
[----:B------:R-:W-:Y:S01]  /*0f00*/  FADD.FTZ R72, R72, R37 ;  /* 0x0000002548487221 */ /* 0x000fe20000010000 */
[----:B------:R-:W-:-:S02]  /*0f10*/  FADD.FTZ R73, R73, R34 ;  /* 0x0000002249497221 */ /* 0x000fc40000010000 */
[----:B------:R-:W0:Y:S01]  /*0f20*/  LDS.64 R36, [R19] ;  /* 0x0000000013247984 */ /* 0x000e220000000a00 */
[----:B------:R-:W-:Y:S01]  /*0f30*/  FADD.FTZ R72, R72, R35 ;  /* 0x0000002348487221 */ /* 0x000fe20000010000 */
[----:B-1----:R-:W-:-:S03]  /*0f40*/  FADD.FTZ R73, R73, R50 ;  /* 0x0000003249497221 */ /* 0x002fc60000010000 */
[----:B------:R-:W-:Y:S01]  /*0f50*/  FADD.FTZ R72, R72, R51 ;  /* 0x0000003348487221 */ /* 0x000fe20000010000 */
[----:B--2---:R-:W-:-:S03]  /*0f60*/  FADD.FTZ R73, R73, R48 ;  /* 0x0000003049497221 */ /* 0x004fc60000010000 */
[----:B------:R-:W-:Y:S01]  /*0f70*/  FADD.FTZ R72, R72, R49 ;  /* 0x0000003148487221 */ /* 0x000fe20000010000 */
[----:B---3--:R-:W-:-:S03]  /*0f80*/  FADD.FTZ R73, R73, R46 ;  /* 0x0000002e49497221 */ /* 0x008fc60000010000 */
[----:B------:R-:W-:Y:S01]  /*0f90*/  FADD.FTZ R72, R72, R47 ;  /* 0x0000002f48487221 */ /* 0x000fe20000010000 */
[----:B----4-:R-:W-:-:S03]  /*0fa0*/  FADD.FTZ R73, R73, R44 ;  /* 0x0000002c49497221 */ /* 0x010fc60000010000 */
[----:B------:R-:W-:Y:S01]  /*0fb0*/  FADD.FTZ R72, R72, R45 ;  /* 0x0000002d48487221 */ /* 0x000fe20000010000 */
[----:B------:R-:W-:-:S03]  /*0fc0*/  FADD.FTZ R73, R73, R42 ;  /* 0x0000002a49497221 */ /* 0x000fc60000010000 */
[----:B------:R-:W-:Y:S01]  /*0fd0*/  FADD.FTZ R72, R72, R43 ;  /* 0x0000002b48487221 */ /* 0x000fe20000010000 */
[----:B0-----:R-:W-:-:S03]  /*0fe0*/  FADD.FTZ R73, R73, R52 ;  /* 0x0000003449497221 */ /* 0x001fc60000010000 */
        /* <DEDUP_REMOVED lines=8> */
[----:B------:R-:W-:-:S07]  /*1070*/  FADD.FTZ R37, R72, R37 ;  /* 0x0000002548257221 */ /* 0x000fce0000010000 */
.L_x_1775:
[----:B------:R-:W-:Y:S05]  /*1080*/  BSYNC B0 ;  /* 0x0000000000007941 */ /* 0x000fea0003800000 */
.L_x_1774:
[----:B0-----:R-:W0:Y:S01]  /*1090*/  SHFL.BFLY PT, R25, R36, 0x2, 0x1f ;  /* 0x0c401f0024197f89 */ /* 0x001e2200000e0000 */
[C---:B------:R-:W-:Y:S01]  /*10a0*/  LOP3.LUT P2, RZ, R0.reuse, 0xfffffff3, RZ, 0xc0, !PT ;  /* 0xfffffff300ff7812 */ /* 0x040fe2000784c0ff */
[----:B------:R-:W-:Y:S01]  /*10b0*/  BSSY B0, `(.L_x_1776) ;  /* 0x0000012000007945 */ /* 0x000fe20003800000 */
[C---:B------:R-:W-:Y:S01]  /*10c0*/  ISETP.NE.AND P3, PT, R0.reuse, RZ, PT ;  /* 0x000000ff0000720c */ /* 0x040fe20003f65270 */
[----:B------:R-:W1:Y:S01]  /*10d0*/  SHFL.BFLY PT, R24, R37, 0x2, 0x1f ;  /* 0x0c401f0025187f89 */ /* 0x000e6200000e0000 */
[----:B------:R-:W-:Y:S01]  /*10e0*/  ISETP.GT.U32.AND P1, PT, R0, 0x7f, PT ;  /* 0x0000007f0000780c */ /* 0x000fe20003f24070 */
[----:B0-----:R-:W-:Y:S01]  /*10f0*/  FADD.FTZ R38, R25, R36 ;  /* 0x0000002419267221 */ /* 0x001fe20000010000 */
[----:B-1----:R-:W-:-:S04]  /*1100*/  FADD.FTZ R24, R24, R37 ;  /* 0x0000002518187221 */ /* 0x002fc80000010000 */
[----:B------:R0:W1:Y:S04]  /*1110*/  SHFL.BFLY PT, R39, R38, 0x1, 0x1f ;  /* 0x0c201f0026277f89 */ /* 0x00006800000e0000 */
[----:B------:R0:W2:Y:S01]  /*1120*/  SHFL.BFLY PT, R41, R24, 0x1, 0x1f ;  /* 0x0c201f0018297f89 */ /* 0x0000a200000e0000 */
[----:B------:R-:W-:Y:S05]  /*1130*/  @P2 BRA `(.L_x_1777) ;  /* 0x0000000000242947 */ /* 0x000fea0003800000 */
[----:B------:R-:W3:Y:S08]  /*1140*/  LDC R25, c[0x0][0x10] ;  /* 0x00000400ff197b82 */ /* 0x000ef00000000800 */
[----:B------:R-:W4:Y:S01]  /*1150*/  LDC.64 R34, c[0x0][0x248] ;  /* 0x00009200ff227b82 */ /* 0x000f220000000a00 */
[----:B---3--:R-:W-:-:S05]  /*1160*/  IMAD R25, R25, UR4, R2 ;  /* 0x0000000419197c24 */ /* 0x008fca000f8e0202 */
[----:B------:R-:W-:-:S04]  /*1170*/  LEA R25, R25, R68, 0x7 ;  /* 0x0000004419197211 */ /* 0x000fc800078e38ff */
[----:B------:R-:W-:Y:S01]  /*1180*/  SHF.L.U32 R37, R25, 0x1, RZ ;  /* 0x0000000119257819 */ /* 0x000fe200000006ff */
[----:B--2---:R-:W-:Y:S01]  /*1190*/  FADD.FTZ R25, R24, R41 ;  /* 0x0000002918197221 */ /* 0x004fe20000010000 */
[----:B01----:R-:W-:-:S03]  /*11a0*/  FADD.FTZ R24, R38, R39 ;  /* 0x0000002726187221 */ /* 0x003fc60000010000 */
[----:B----4-:R-:W-:-:S05]  /*11b0*/  IMAD.WIDE.U32 R34, R37, 0x4, R34 ;  /* 0x0000000425227825 */ /* 0x010fca00078e0022 */
[----:B------:R3:W-:Y:S02]  /*11c0*/  STG.E.64 desc[UR8][R34.64], R24 ;  /* 0x0000001822007986 */ /* 0x0007e4000c101b08 */
.L_x_1777:
[----:B------:R-:W-:Y:S05]  /*11d0*/  BSYNC B0 ;  /* 0x0000000000007941 */ /* 0x000fea0003800000 */
.L_x_1776:
[----:B------:R-:W-:Y:S01]  /*11e0*/  BAR.SYNC.DEFER_BLOCKING 0x0 ;  /* 0x0000000000007b1d */ /* 0x000fe20000010000 */
[----:B---3--:R-:W-:-:S05]  /*11f0*/  CS2R R34, SRZ ;  /* 0x0000000000227805 */ /* 0x008fca000001ff00 */
[----:B------:R-:W-:Y:S05]  /*1200*/  @P3 BRA `(.L_x_1778) ;  /* 0x0000000000283947 */ /* 0x000fea0003800000 */
[----:B------:R-:W-:Y:S06]  /*1210*/  MEMBAR.ALL.GPU ;  /* 0x0000000000007992 */ /* 0x000fec000000a000 */
[----:B------:R-:W-:-:S00]  /*1220*/  ERRBAR ;  /* 0x00000000000079ab */ /* 0x000fc00000000000 */
[----:B------:R-:W-:Y:S06]  /*1230*/  CGAERRBAR ;  /* 0x00000000000075ab */ /* 0x000fec0000000000 */
[----:B0-----:R0:W5:Y:S02]  /*1240*/  ATOM.E.ADD.STRONG.GPU PT, R24, desc[UR8][R70.64], R67 ;  /* 0x000000434618798a */ /* 0x00116400081ee1c8 */
.L_x_1779:
[----:B------:R-:W3:Y:S04]  /*1250*/  LD.E.STRONG.GPU R25, desc[UR8][R70.64] ;  /* 0x0000000846197980 */ /* 0x000ee8000c10f900 */
[----:B---3--:R-:W-:Y:S01]  /*1260*/  CCTL.IVALL ;  /* 0x00000000ff00798f */ /* 0x008fe20002000000 */
[----:B------:R-:W-:Y:S05]  /*1270*/  YIELD ;  /* 0x0000000000007946 */ /* 0x000fea0003800000 */
[----:B-----5:R-:W-:-:S04]  /*1280*/  LOP3.LUT R25, R25, R24, RZ, 0x3c, !PT ;  /* 0x0000001819197212 */ /* 0x020fc800078e3cff */
[----:B------:R-:W-:-:S13]  /*1290*/  ISETP.GT.AND P2, PT, R25, -0x1, PT ;  /* 0xffffffff1900780c */ /* 0x000fda0003f44270 */
[----:B------:R-:W-:Y:S05]  /*12a0*/  @P2 BRA `(.L_x_1779) ;  /* 0xfffffffc00e82947 */ /* 0x000fea000383ffff */
.L_x_1778:
[----:B------:R-:W-:Y:S05]  /*12b0*/  WARPSYNC.ALL ;  /* 0x0000000000007948 */ /* 0x000fea0003800000 */
[----:B------:R-:W-:Y:S06]  /*12c0*/  BAR.SYNC.DEFER_BLOCKING 0x0 ;  /* 0x0000000000007b1d */ /* 0x000fec0000010000 */
[----:B------:R-:W-:Y:S04]  /*12d0*/  BSSY B0, `(.L_x_1780) ;  /* 0x000000e000007945 */ /* 0x000fe80003800000 */
[----:B------:R-:W-:Y:S05]  /*12e0*/  @P1 BRA `(.L_x_1781) ;  /* 0x0000000000301947 */ /* 0x000fea0003800000 */
[----:B------:R-:W3:Y:S01]  /*12f0*/  LDC R35, c[0x0][0x10] ;  /* 0x00000400ff237b82 */ /* 0x000ee20000000800 */
[----:B------:R-:W-:-:S07]  /*1300*/  LOP3.LUT R37, R0, 0x1f, RZ, 0xc0, !PT ;  /* 0x0000001f00257812 */ /* 0x000fce00078ec0ff */
[----:B0-----:R-:W0:Y:S01]  /*1310*/  LDC.64 R24, c[0x0][0x248] ;  /* 0x00009200ff187b82 */ /* 0x001e220000000a00 */
[----:B---3--:R-:W-:Y:S01]  /*1320*/  IMAD R34, R35, UR4, R2 ;  /* 0x0000000423227c24 */ /* 0x008fe2000f8e0202 */
[----:B------:R-:W-:-:S05]  /*1330*/  LOP3.LUT R35, R0, 0x7fffffe0, RZ, 0xc0, !PT ;  /* 0x7fffffe000237812 */ /* 0x000fca00078ec0ff */
[----:B------:R-:W-:-:S05]  /*1340*/  IMAD R34, R34, 0x80, R35 ;  /* 0x0000008022227824 */ /* 0x000fca00078e0223 */
[----:B------:R-:W-:-:S04]  /*1350*/  IADD3 R34, R34, R37, RZ ;  /* 0x0000002522227210 */ /* 0x000fc80007ffe0ff */
[----:B------:R-:W-:-:S05]  /*1360*/  SHF.L.U32 R35, R34, 0x1, RZ ;  /* 0x0000000122237819 */ /* 0x000fca00000006ff */
[----:B0-----:R-:W-:-:S06]  /*1370*/  IMAD.WIDE.U32 R24, R35, 0x4, R24 ;  /* 0x0000000423187825 */ /* 0x001fcc00078e0018 */
[----:B------:R-:W3:Y:S02]  /*1380*/  LDG.E.64 R24, desc[UR8][R24.64] ;  /* 0x0000000818187981 */ /* 0x000ee4000c1e1b00 */
[----:B---3--:R-:W-:Y:S01]  /*1390*/  FADD.FTZ R35, RZ, R24 ;  /* 0x00000018ff237221 */ /* 0x008fe20000010000 */
[----:B------:R-:W-:-:S07]  /*13a0*/  FADD.FTZ R34, RZ, R25 ;  /* 0x00000019ff227221 */ /* 0x000fce0000010000 */
.L_x_1781:
[----:B------:R-:W-:Y:S05]  /*13b0*/  BSYNC B0 ;  /* 0x0000000000007941 */ /* 0x000fea0003800000 */
.L_x_1780:
[----:B0-----:R-:W0:Y:S01]  /*13c0*/  SHFL.BFLY PT, R24, R35, 0x10, 0x1f ;  /* 0x0e001f0023187f89 */ /* 0x001e2200000e0000 */
[----:B------:R-:W-:Y:S01]  /*13d0*/  LOP3.LUT P1, RZ, R0, 0xffffff9f, RZ, 0xc0, !PT ;  /* 0xffffff9f00ff7812 */ /* 0x000fe2000782c0ff */
[----:B------:R-:W-:Y:S01]  /*13e0*/  BSSY B0, `(.L_x_1782) ;  /* 0x000002f000007945 */ /* 0x000fe20003800000 */
[----:B------:R-:W-:Y:S01]  /*13f0*/  PRMT R28, R28, 0x7632, R28 ;  /* 0x000076321c1c7816 */ /* 0x000fe2000000001c */
[----:B------:R-:W3:Y:S01]  /*1400*/  SHFL.BFLY PT, R25, R34, 0x10, 0x1f ;  /* 0x0e001f0022197f89 */ /* 0x000ee200000e0000 */
[----:B------:R-:W-:Y:S01]  /*1410*/  PRMT R29, R29, 0x7632, R29 ;  /* 0x000076321d1d7816 */ /* 0x000fe2000000001d */
[----:B0-----:R-:W-:Y:S01]  /*1420*/  FADD.FTZ R24, R24, R35 ;  /* 0x0000002318187221 */ /* 0x001fe20000010000 */
[----:B---3--:R-:W-:-:S04]  /*1430*/  FADD.FTZ R25, R25, R34 ;  /* 0x0000002219197221 */ /* 0x008fc80000010000 */
[----:B------:R-:W0:Y:S04]  /*1440*/  SHFL.BFLY PT, R37, R24, 0x8, 0x1f ;  /* 0x0d001f0018257f89 */ /* 0x000e2800000e0000 */
[----:B------:R-:W3:Y:S01]  /*1450*/  SHFL.BFLY PT, R36, R25, 0x8, 0x1f ;  /* 0x0d001f0019247f89 */ /* 0x000ee200000e0000 */
[----:B0-----:R-:W-:Y:S01]  /*1460*/  FADD.FTZ R37, R24, R37 ;  /* 0x0000002518257221 */ /* 0x001fe20000010000 */
[----:B---3--:R-:W-:-:S04]  /*1470*/  FADD.FTZ R36, R25, R36 ;  /* 0x0000002419247221 */ /* 0x008fc80000010000 */
[----:B------:R-:W0:Y:S04]  /*1480*/  SHFL.BFLY PT, R38, R37, 0x4, 0x1f ;  /* 0x0c801f0025267f89 */ /* 0x000e2800000e0000 */
[----:B-1----:R-:W1:Y:S01]  /*1490*/  SHFL.BFLY PT, R39, R36, 0x4, 0x1f ;  /* 0x0c801f0024277f89 */ /* 0x002e6200000e0000 */
[----:B0-----:R-:W-:Y:S01]  /*14a0*/  FADD.FTZ R38, R37, R38 ;  /* 0x0000002625267221 */ /* 0x001fe20000010000 */
[----:B-1----:R-:W-:-:S04]  /*14b0*/  FADD.FTZ R39, R36, R39 ;  /* 0x0000002724277221 */ /* 0x002fc80000010000 */
[----:B------:R-:W0:Y:S01]  /*14c0*/  SHFL.BFLY PT, R35, R38, 0x2, 0x1f ;  /* 0x0c401f0026237f89 */ /* 0x000e2200000e0000 */
[----:B------:R-:W-:-:S03]  /*14d0*/  PRMT R36, R26, 0x7632, R36 ;  /* 0x000076321a247816 */ /* 0x000fc60000000024 */
[----:B------:R-:W1:Y:S01]  /*14e0*/  SHFL.BFLY PT, R34, R39, 0x2, 0x1f ;  /* 0x0c401f0027227f89 */ /* 0x000e6200000e0000 */
[----:B0-----:R-:W-:Y:S01]  /*14f0*/  FADD.FTZ R35, R38, R35 ;  /* 0x0000002326237221 */ /* 0x001fe20000010000 */
[----:B------:R-:W-:Y:S01]  /*1500*/  PRMT R38, R27, 0x7632, R38 ;  /* 0x000076321b267816 */ /* 0x000fe20000000026 */
[----:B-1----:R-:W-:-:S03]  /*1510*/  FADD.FTZ R40, R39, R34 ;  /* 0x0000002227287221 */ /* 0x002fc60000010000 */
[----:B------:R-:W0:Y:S01]  /*1520*/  SHFL.BFLY PT, R24, R35, 0x1, 0x1f ;  /* 0x0c201f0023187f89 */ /* 0x000e2200000e0000 */
[----:B-----5:R-:W-:-:S03]  /*1530*/  PRMT R39, R30, 0x7632, R39 ;  /* 0x000076321e277816 */ /* 0x020fc60000000027 */
[----:B------:R-:W1:Y:S01]  /*1540*/  SHFL.BFLY PT, R25, R40, 0x1, 0x1f ;  /* 0x0c201f0028197f89 */ /* 0x000e6200000e0000 */
[----:B0-----:R-:W-:Y:S01]  /*1550*/  @!P1 FADD.FTZ R24, R35, R24 ;  /* 0x0000001823189221 */ /* 0x001fe20000010000 */
[----:B------:R-:W-:-:S03]  /*1560*/  PRMT R35, R31, 0x7632, R35 ;  /* 0x000076321f237816 */ /* 0x000fc60000000023 */
[----:B------:R-:W-:Y:S01]  /*1570*/  @!P1 FMUL.FTZ R24, R24, 4.8828125727595761418e-05 ;  /* 0x384ccccd18189820 */ /* 0x000fe20000410000 */
[----:B-1----:R-:W-:Y:S01]  /*1580*/  @!P1 FADD.FTZ R34, R40, R25 ;  /* 0x0000001928229221 */ /* 0x002fe20000010000 */
[----:B------:R-:W-:Y:S02]  /*1590*/  PRMT R40, R32, 0x7632, R40 ;  /* 0x0000763220287816 */ /* 0x000fe40000000028 */
[----:B------:R-:W-:-:S04]  /*15a0*/  @!P1 FMUL.FTZ R25, R24, R24 ;  /* 0x0000001818199220 */ /* 0x000fc80000410000 */
[----:B------:R-:W-:Y:S01]  /*15b0*/  @!P1 FFMA.FTZ R25, R34, 4.8828125727595761418e-05, -R25 ;  /* 0x384ccccd22199823 */ /* 0x000fe20000010819 */
[----:B------:R-:W-:-:S04]  /*15c0*/  PRMT R34, R33, 0x7632, R34 ;  /* 0x0000763221227816 */ /* 0x000fc80000000022 */
[----:B------:R-:W-:-:S05]  /*15d0*/  @!P1 FMNMX.FTZ R25, RZ, R25, !PT ;  /* 0x00000019ff199209 */ /* 0x000fca0007810000 */
[----:B------:R0:W-:Y:S01]  /*15e0*/  @!P1 STS.64 [R66+UR5], R24 ;  /* 0x0000001842009988 */ /* 0x0001e20008000a05 */
[----:B------:R-:W-:Y:S06]  /*15f0*/  BAR.SYNC.DEFER_BLOCKING 0x0 ;  /* 0x0000000000007b1d */ /* 0x000fec0000010000 */
[----:B------:R-:W-:Y:S05]  /*1600*/  @P0 BRA `(.L_x_1783) ;  /* 0x0000000000300947 */ /* 0x000fea0003800000 */
[----:B------:R-:W1:Y:S01]  /*1610*/  S2UR UR7, SR_CgaCtaId ;  /* 0x00000000000779c3 */ /* 0x000e620000008800 */
[----:B------:R-:W-:Y:S01]  /*1620*/  UMOV UR6, 0x400 ;  /* 0x0000040000067882 */ /* 0x000fe20000000000 */
[----:B------:R-:W-:Y:S01]  /*1630*/  LEA R27, P1, R20, R65, 0x4 ;  /* 0x00000041141b7211 */ /* 0x000fe200078220ff */
[----:B------:R-:W-:-:S03]  /*1640*/  UIADD3 UR6, UR6, 0xc80, URZ ;  /* 0x00000c8006067890 */ /* 0x000fc6000fffe03f */
[----:B------:R-:W-:Y:S01]  /*1650*/  LEA.HI.X R42, R20, R22, R21, 0x4, P1 ;  /* 0x00000016142a7211 */ /* 0x000fe200008f2415 */
[----:B-1----:R-:W-:-:S06]  /*1660*/  ULEA UR6, UR7, UR6, 0x18 ;  /* 0x0000000607067291 */ /* 0x002fcc000f8ec03f */
[----:B0-----:R-:W-:Y:S01]  /*1670*/  LEA R24, R0, UR6, 0x3 ;  /* 0x0000000600187c11 */ /* 0x001fe2000f8e18ff */
[----:B------:R-:W-:Y:S02]  /*1680*/  ULDC.64 UR6, c[0x0][0x240] ;  /* 0x0000900000067ab9 */ /* 0x000fe40000000a00 */
[----:B------:R-:W-:-:S03]  /*1690*/  LEA R26, P1, R27, UR6, 0x3 ;  /* 0x000000061b1a7c11 */ /* 0x000fc6000f8218ff */
[----:B------:R-:W0:Y:S01]  /*16a0*/  LDS.64 R24, [R24] ;  /* 0x0000000018187984 */ /* 0x000e220000000a00 */
[----:B------:R-:W-:-:S05]  /*16b0*/  LEA.HI.X R27, R27, UR7, R42, 0x3, P1 ;  /* 0x000000071b1b7c11 */ /* 0x000fca00088f1c2a */
[----:B0-----:R1:W-:Y:S04]  /*16c0*/  STG.E.64 desc[UR8][R26.64], R24 ;  /* 0x000000181a007986 */ /* 0x0013e8000c101b08 */
.L_x_1783:
[----:B------:R-:W-:Y:S05]  /*16d0*/  BSYNC B0 ;  /* 0x0000000000007941 */ /* 0x000fea0003800000 */
.L_x_1782:
[----:B01----:R-:W0:Y:S01]  /*16e0*/  LDS.64 R24, [R64] ;  /* 0x0000000040187984 */ /* 0x003e220000000a00 */
[----:B------:R-:W-:Y:S01]  /*16f0*/  ULDC UR6, c[0x0][0x230] ;  /* 0x00008c0000067ab9 */ /* 0x000fe20000000800 */
[----:B------:R-:W-:Y:S01]  /*1700*/  SHF.L.U32 R30, R30, 0x10, RZ ;  /* 0x000000101e1e7819 */ /* 0x000fe200000006ff */
[----:B------:R-:W-:Y:S01]  /*1710*/  ULOP3.LUT UR4, UR4, 0x1, URZ, 0x3c, !UPT ;  /* 0x0000000104047892 */ /* 0x000fe2000f8e3c3f */
[----:B------:R-:W-:Y:S02]  /*1720*/  SHF.L.U32 R37, R32, 0x10, RZ ;  /* 0x0000001020257819 */ /* 0x000fe400000006ff */
[----:B------:R-:W-:Y:S02]  /*1730*/  SHF.L.U32 R33, R33, 0x10, RZ ;  /* 0x0000001021217819 */ /* 0x000fe400000006ff */
[----:B------:R-:W-:Y:S02]  /*1740*/  SHF.L.U32 R43, R28, 0x10, RZ ;  /* 0x000000101c2b7819 */ /* 0x000fe400000006ff */
[----:B------:R-:W-:-:S02]  /*1750*/  SHF.L.U32 R35, R35, 0x10, RZ ;  /* 0x0000001023237819 */ /* 0x000fc400000006ff */
[----:B------:R-:W-:Y:S01]  /*1760*/  SHF.L.U32 R34, R34, 0x10, RZ ;  /* 0x0000001022227819 */ /* 0x000fe200000006ff */
[----:B0-----:R-:W-:Y:S01]  /*1770*/  FADD.FTZ R25, R25, UR6 ;  /* 0x0000000619197e21 */ /* 0x001fe20008010000 */
[--C-:B------:R-:W-:Y:S01]  /*1780*/  FADD.FTZ R26, R3, -R24.reuse ;  /* 0x80000018031a7221 */ /* 0x100fe20000010000 */
[----:B------:R-:W-:Y:S01]  /*1790*/  SHF.L.U32 R3, R36, 0x10, RZ ;  /* 0x0000001024037819 */ /* 0x000fe200000006ff */
[----:B------:R-:W-:Y:S01]  /*17a0*/  FADD.FTZ R42, R57, -R24 ;  /* 0x80000018392a7221 */ /* 0x000fe20000010000 */
[C---:B------:R-:W-:Y:S01]  /*17b0*/  FADD.FTZ R44, -R24.reuse, R43 ;  /* 0x0000002b182c7221 */ /* 0x040fe20000010100 */
[----:B------:R-:W-:Y:S01]  /*17c0*/  SHF.L.U32 R43, R29, 0x10, RZ ;  /* 0x000000101d2b7819 */ /* 0x000fe200000006ff */
[----:B------:R-:W0:Y:S01]  /*17d0*/  MUFU.RSQ R25, R25 ;  /* 0x0000001900197308 */ /* 0x000e220000001400 */
[----:B------:R-:W-:Y:S01]  /*17e0*/  FADD.FTZ R32, -R24, R3 ;  /* 0x0000000318207221 */ /* 0x000fe20000010100 */
[----:B------:R-:W-:Y:S01]  /*17f0*/  ULDC.64 UR6, c[0x0][0x210] ;  /* 0x0000840000067ab9 */ /* 0x000fe20000000a00 */
[----:B0-----:R-:W-:Y:S01]  /*1800*/  FMUL.FTZ R26, R26, R25 ;  /* 0x000000191a1a7220 */ /* 0x001fe20000410000 */
[C---:B------:R-:W-:Y:S01]  /*1810*/  FMUL.FTZ R42, R25.reuse, R42 ;  /* 0x0000002a192a7220 */ /* 0x040fe20000410000 */
[----:B------:R-:W-:-:S02]  /*1820*/  FMUL.FTZ R44, R25, R44 ;  /* 0x0000002c192c7220 */ /* 0x000fc40000410000 */
[----:B------:R-:W-:Y:S01]  /*1830*/  FFMA.FTZ R3, R26, R30, R37 ;  /* 0x0000001e1a037223 */ /* 0x000fe20000010025 */
[----:B------:R-:W-:Y:S02]  /*1840*/  SHF.L.U32 R26, R39, 0x10, RZ ;  /* 0x00000010271a7819 */ /* 0x000fe400000006ff */
[----:B------:R-:W-:Y:S01]  /*1850*/  SHF.L.U32 R39, R40, 0x10, RZ ;  /* 0x0000001028277819 */ /* 0x000fe200000006ff */
[----:B------:R-:W-:Y:S01]  /*1860*/  FMUL.FTZ R40, R25, R32 ;  /* 0x0000002019287220 */ /* 0x000fe20000410000 */
[----:B------:R-:W-:Y:S01]  /*1870*/  IMAD.U32 R32, R31, 0x10000, RZ ;  /* 0x000100001f207824 */ /* 0x000fe200078e00ff */
[----:B------:R-:W-:Y:S01]  /*1880*/  SHF.L.U32 R31, R38, 0x10, RZ ;  /* 0x00000010261f7819 */ /* 0x000fe200000006ff */
[----:B------:R-:W-:Y:S01]  /*1890*/  FMUL.FTZ R36, R3, -1.4426950216293334961 ;  /* 0xbfb8aa3b03247820 */ /* 0x000fe20000410000 */
[--C-:B------:R-:W-:Y:S01]  /*18a0*/  FFMA.FTZ R27, R40, R26, R39.reuse ;  /* 0x0000001a281b7223 */ /* 0x100fe20000010027 */
[----:B------:R-:W-:Y:S01]  /*18b0*/  FFMA.FTZ R39, R26, R44, R39 ;  /* 0x0000002c1a277223 */ /* 0x000fe20000010027 */
[C---:B------:R-:W-:Y:S01]  /*18c0*/  FADD.FTZ R44, -R24.reuse, R43 ;  /* 0x0000002b182c7221 */ /* 0x040fe20000010100 */
[----:B------:R-:W-:Y:S01]  /*18d0*/  FADD.FTZ R40, -R24, R31 ;  /* 0x0000001f18287221 */ /* 0x000fe20000010100 */
[----:B------:R-:W-:Y:S01]  /*18e0*/  FFMA.FTZ R31, R42, R32, R33 ;  /* 0x000000202a1f7223 */ /* 0x000fe20000010021 */
[----:B------:R-:W-:Y:S01]  /*18f0*/  FADD.FTZ R42, R59, -R24 ;  /* 0x800000183b2a7221 */ /* 0x000fe20000010000 */
[----:B------:R-:W-:Y:S01]  /*1900*/  FMUL.FTZ R38, R27, -1.4426950216293334961 ;  /* 0xbfb8aa3b1b267820 */ /* 0x000fe20000410000 */
[----:B--2---:R-:W-:Y:S01]  /*1910*/  FMUL.FTZ R41, R25, R40 ;  /* 0x0000002819297220 */ /* 0x004fe20000410000 */
[----:B------:R-:W-:Y:S01]  /*1920*/  FMUL.FTZ R40, R31, -1.4426950216293334961 ;  /* 0xbfb8aa3b1f287820 */ /* 0x000fe20000410000 */
[C---:B------:R-:W-:Y:S01]  /*1930*/  FMUL.FTZ R42, R25.reuse, R42 ;  /* 0x0000002a192a7220 */ /* 0x040fe20000410000 */
[----:B------:R-:W-:Y:S01]  /*1940*/  FMUL.FTZ R44, R25, R44 ;  /* 0x0000002c192c7220 */ /* 0x000fe20000410000 */
[----:B------:R-:W-:Y:S01]  /*1950*/  FFMA.FTZ R28, R41, R35, R34 ;  /* 0x00000023291c7223 */ /* 0x000fe20000010022 */
[----:B------:R-:W0:Y:S01]  /*1960*/  MUFU.EX2 R36, R36 ;  /* 0x0000002400247308 */ /* 0x000e220000000800 */
[----:B------:R-:W-:Y:S01]  /*1970*/  FFMA.FTZ R30, R30, R42, R37 ;  /* 0x0000002a1e1e7223 */ /* 0x000fe20000010025 */
[----:B------:R-:W-:Y:S01]  /*1980*/  FADD.FTZ R42, R61, -R24 ;  /* 0x800000183d2a7221 */ /* 0x000fe20000010000 */
[----:B------:R-:W-:Y:S01]  /*1990*/  FMUL.FTZ R41, R28, -1.4426950216293334961 ;  /* 0xbfb8aa3b1c297820 */ /* 0x000fe20000410000 */
[----:B------:R-:W-:Y:S01]  /*19a0*/  FFMA.FTZ R34, R35, R44, R34 ;  /* 0x0000002c23227223 */ /* 0x000fe20000010022 */
[----:B------:R-:W-:Y:S01]  /*19b0*/  FMUL.FTZ R26, R30, -1.4426950216293334961 ;  /* 0xbfb8aa3b1e1a7820 */ /* 0x000fe20000410000 */
[----:B------:R-:W-:Y:S01]  /*19c0*/  FMUL.FTZ R42, R25, R42 ;  /* 0x0000002a192a7220 */ /* 0x000fe20000410000 */
[----:B------:R-:W-:Y:S01]  /*19d0*/  FMUL.FTZ R29, R39, -1.4426950216293334961 ;  /* 0xbfb8aa3b271d7820 */ /* 0x000fe20000410000 */
[----:B------:R-:W1:Y:S02]  /*19e0*/  MUFU.EX2 R38, R38 ;  /* 0x0000002600267308 */ /* 0x000e640000000800 */
[----:B------:R-:W-:Y:S01]  /*19f0*/  FFMA.FTZ R32, R32, R42, R33 ;  /* 0x0000002a20207223 */ /* 0x000fe20000010021 */
[----:B------:R-:W-:-:S03]  /*1a00*/  FMUL.FTZ R33, R34, -1.4426950216293334961 ;  /* 0xbfb8aa3b22217820 */ /* 0x000fc60000410000 */
[----:B------:R-:W-:Y:S02]  /*1a10*/  FMUL.FTZ R25, R32, -1.4426950216293334961 ;  /* 0xbfb8aa3b20197820 */ /* 0x000fe40000410000 */
[----:B------:R-:W2:Y:S01]  /*1a20*/  MUFU.EX2 R40, R40 ;  /* 0x0000002800287308 */ /* 0x000ea20000000800 */
[----:B0-----:R-:W-:-:S07]  /*1a30*/  FADD.FTZ R36, R36, 1 ;  /* 0x3f80000024247421 */ /* 0x001fce0000010000 */
[----:B------:R-:W0:Y:S01]  /*1a40*/  MUFU.EX2 R37, R41 ;  /* 0x0000002900257308 */ /* 0x000e220000000800 */
[----:B-1----:R-:W-:-:S07]  /*1a50*/  FADD.FTZ R38, R38, 1 ;  /* 0x3f80000026267421 */ /* 0x002fce0000010000 */
[----:B------:R-:W-:Y:S01]  /*1a60*/  MUFU.EX2 R26, R26 ;  /* 0x0000001a001a7308 */ /* 0x000fe20000000800 */
[----:B--2---:R-:W-:-:S07]  /*1a70*/  FADD.FTZ R40, R40, 1 ;  /* 0x3f80000028287421 */ /* 0x004fce0000010000 */
[----:B------:R-:W1:Y:S01]  /*1a80*/  MUFU.EX2 R25, R25 ;  /* 0x0000001900197308 */ /* 0x000e620000000800 */
[----:B0-----:R-:W-:-:S07]  /*1a90*/  FADD.FTZ R37, R37, 1 ;  /* 0x3f80000025257421 */ /* 0x001fce0000010000 */
[----:B------:R-:W0:Y:S08]  /*1aa0*/  MUFU.EX2 R41, R33 ;  /* 0x0000002100297308 */ /* 0x000e300000000800 */
[----:B------:R2:W3:Y:S01]  /*1ab0*/  MUFU.EX2 R24, R29 ;  /* 0x0000001d00187308 */ /* 0x0004e20000000800 */
[----:B-1----:R-:W-:-:S07]  /*1ac0*/  FADD.FTZ R35, R25, 1 ;  /* 0x3f80000019237421 */ /* 0x002fce0000010000 */
[----:B------:R-:W1:Y:S01]  /*1ad0*/  MUFU.RCP R36, R36 ;  /* 0x0000002400247308 */ /* 0x000e620000001000 */
[----:B--2---:R-:W-:Y:S01]  /*1ae0*/  FADD.FTZ R29, R26, 1 ;  /* 0x3f8000001a1d7421 */ /* 0x004fe20000010000 */
[----:B0-----:R-:W-:Y:S01]  /*1af0*/  FADD.FTZ R41, R41, 1 ;  /* 0x3f80000029297421 */ /* 0x001fe20000010000 */
[----:B------:R-:W-:-:S05]  /*1b00*/  LEA R26, P2, R55, UR6, 0x1 ;  /* 0x00000006371a7c11 */ /* 0x000fca000f8408ff */
[----:B------:R-:W0:Y:S01]  /*1b10*/  MUFU.RCP R38, R38 ;  /* 0x0000002600267308 */ /* 0x000e220000001000 */
[----:B---3--:R-:W-:Y:S01]  /*1b20*/  FADD.FTZ R33, R24, 1 ;  /* 0x3f80000018217421 */ /* 0x008fe20000010000 */
[----:B------:R-:W-:-:S04]  /*1b30*/  LEA R24, P1, R23, UR6, 0x1 ;  /* 0x0000000617187c11 */ /* 0x000fc8000f8208ff */
[----:B------:R-:W-:Y:S02]  /*1b40*/  LEA.HI.X R25, R23, UR7, R54, 0x1, P1 ;  /* 0x0000000717197c11 */ /* 0x000fe400088f0c36 */
[----:B------:R-:W2:Y:S01]  /*1b50*/  MUFU.RCP R40, R40 ;  /* 0x0000002800287308 */ /* 0x000ea20000001000 */
[----:B-1----:R-:W-:Y:S01]  /*1b60*/  FMUL.FTZ R3, R3, R36 ;  /* 0x0000002403037220 */ /* 0x002fe20000410000 */
[----:B------:R-:W-:-:S04]  /*1b70*/  IADD3 R20, P1, R20, 0x1, RZ ;  /* 0x0000000114147810 */ /* 0x000fc80007f3e0ff */
[----:B------:R-:W-:Y:S02]  /*1b80*/  IADD3.X R21, RZ, R21, RZ, P1, !PT ;  /* 0x00000015ff157210 */ /* 0x000fe40000ffe4ff */
[----:B------:R-:W1:Y:S01]  /*1b90*/  MUFU.RCP R37, R37 ;  /* 0x0000002500257308 */ /* 0x000e620000001000 */
[----:B0-----:R-:W-:Y:S01]  /*1ba0*/  FMUL.FTZ R36, R27, R38 ;  /* 0x000000261b247220 */ /* 0x001fe20000410000 */
[----:B------:R-:W-:Y:S01]  /*1bb0*/  LEA.HI.X R27, R55, UR7, R56, 0x1, P2 ;  /* 0x00000007371b7c11 */ /* 0x000fe200090f0c38 */
[----:B------:R-:W-:Y:S02]  /*1bc0*/  ULDC.64 UR6, c[0x0][0x238] ;  /* 0x00008e0000067ab9 */ /* 0x000fe40000000a00 */
[----:B------:R-:W-:Y:S02]  /*1bd0*/  ISETP.GE.U32.AND P1, PT, R20, UR6, PT ;  /* 0x0000000614007c0c */ /* 0x000fe4000bf26070 */
[----:B------:R-:W-:Y:S01]  /*1be0*/  F2FP.BF16.F32.PACK_AB R3, R36, R3 ;  /* 0x000000032403723e */ /* 0x000fe200000010ff */
[----:B------:R-:W0:Y:S01]  /*1bf0*/  MUFU.RCP R29, R29 ;  /* 0x0000001d001d7308 */ /* 0x000e220000001000 */
[----:B--2---:R-:W-:Y:S01]  /*1c00*/  FMUL.FTZ R31, R31, R40 ;  /* 0x000000281f1f7220 */ /* 0x004fe20000410000 */
[----:B------:R-:W-:-:S02]  /*1c10*/  ISETP.GE.AND.EX P1, PT, R21, UR7, PT, P1 ;  /* 0x0000000715007c0c */ /* 0x000fc4000bf26310 */
[----:B------:R-:W-:Y:S04]  /*1c20*/  STG.E.U16 desc[UR8][R24.64], R3 ;  /* 0x0000000318007986 */ /* 0x000fe8000c101508 */
[----:B------:R-:W2:Y:S01]  /*1c30*/  MUFU.RCP R42, R33 ;  /* 0x00000021002a7308 */ /* 0x000ea20000001000 */
[----:B-1----:R-:W-:-:S05]  /*1c40*/  FMUL.FTZ R28, R28, R37 ;  /* 0x000000251c1c7220 */ /* 0x002fca0000410000 */
[----:B------:R-:W-:Y:S02]  /*1c50*/  F2FP.BF16.F32.PACK_AB R31, R28, R31 ;  /* 0x0000001f1c1f723e */ /* 0x000fe400000010ff */
[----:B------:R-:W1:Y:S01]  /*1c60*/  MUFU.RCP R35, R35 ;  /* 0x0000002300237308 */ /* 0x000e620000001000 */
[----:B0-----:R-:W-:Y:S01]  /*1c70*/  FMUL.FTZ R30, R30, R29 ;  /* 0x0000001d1e1e7220 */ /* 0x001fe20000410000 */
[----:B------:R-:W-:Y:S01]  /*1c80*/  PRMT R28, R3, 0x7632, R28 ;  /* 0x00007632031c7816 */ /* 0x000fe2000000001c */
[----:B------:R-:W-:Y:S01]  /*1c90*/  STG.E.U16 desc[UR8][R24.64+0x4], R31 ;  /* 0x0000041f18007986 */ /* 0x000fe2000c101508 */
[----:B------:R-:W-:-:S03]  /*1ca0*/  PRMT R29, R31, 0x7632, R29 ;  /* 0x000076321f1d7816 */ /* 0x000fc6000000001d */
[----:B------:R-:W-:Y:S01]  /*1cb0*/  STG.E.U16 desc[UR8][R24.64+0x2], R28 ;  /* 0x0000021c18007986 */ /* 0x000fe2000c101508 */
[----:B------:R-:W0:Y:S01]  /*1cc0*/  MUFU.RCP R41, R41 ;  /* 0x0000002900297308 */ /* 0x000e220000001000 */
[----:B--2---:R-:W-:Y:S02]  /*1cd0*/  FMUL.FTZ R39, R39, R42 ;  /* 0x0000002a27277220 */ /* 0x004fe40000410000 */
[----:B------:R2:W-:Y:S03]  /*1ce0*/  STG.E.U16 desc[UR8][R24.64+0x6], R29 ;  /* 0x0000061d18007986 */ /* 0x0005e6000c101508 */
[----:B------:R-:W-:Y:S01]  /*1cf0*/  F2FP.BF16.F32.PACK_AB R30, R39, R30 ;  /* 0x0000001e271e723e */ /* 0x000fe200000010ff */
[----:B-1----:R-:W-:-:S04]  /*1d00*/  FMUL.FTZ R32, R32, R35 ;  /* 0x0000002320207220 */ /* 0x002fc80000410000 */
[----:B------:R1:W-:Y:S01]  /*1d10*/  STG.E.U16 desc[UR8][R26.64], R30 ;  /* 0x0000001e1a007986 */ /* 0x0003e2000c101508 */
[----:B0-----:R-:W-:-:S05]  /*1d20*/  FMUL.FTZ R23, R34, R41 ;  /* 0x0000002922177220 */ /* 0x001fca0000410000 */
[----:B------:R-:W-:Y:S02]  /*1d30*/  F2FP.BF16.F32.PACK_AB R32, R23, R32 ;  /* 0x000000201720723e */ /* 0x000fe400000010ff */
[----:B------:R-:W-:Y:S02]  /*1d40*/  PRMT R23, R30, 0x7632, R23 ;  /* 0x000076321e177816 */ /* 0x000fe40000000017 */
[----:B--2---:R-:W-:Y:S01]  /*1d50*/  PRMT R25, R32, 0x7632, R25 ;  /* 0x0000763220197816 */ /* 0x004fe20000000019 */
[----:B------:R1:W-:Y:S04]  /*1d60*/  STG.E.U16 desc[UR8][R26.64+0x4], R32 ;  /* 0x000004201a007986 */ /* 0x0003e8000c101508 */
[----:B------:R1:W-:Y:S04]  /*1d70*/  STG.E.U16 desc[UR8][R26.64+0x2], R23 ;  /* 0x000002171a007986 */ /* 0x0003e8000c101508 */
[----:B------:R1:W-:Y:S01]  /*1d80*/  STG.E.U16 desc[UR8][R26.64+0x6], R25 ;  /* 0x000006191a007986 */ /* 0x0003e2000c101508 */
[----:B------:R-:W-:Y:S05]  /*1d90*/  @!P1 BRA `(.L_x_1784) ;  /* 0xffffffe800ac9947 */ /* 0x000fea000383ffff */
[----:B------:R-:W-:Y:S05]  /*1da0*/  EXIT ;  /* 0x000000000000794d */ /* 0x000fea0003800000 */
.L_x_1785:
        /* <DEDUP_REMOVED lines=13> */
.L_x_3781:


//--------------------- .text._ZN13group_norm_v214gn_cuda_kernelI13__nv_bfloat16Li320ELi3ELi16ELi80ELi256ELb1ELi8ELi320ELi320ELi4ELb1ELi10ELb0ELb0ENS_16CompileConditionILi900EEEEEvPT_PKS4_S7_S7_flPfS8_Pj --------------------------
	.section	.text._ZN13group_norm_v214gn_cuda_kernelI13__nv_bfloat16Li320ELi3ELi16ELi80ELi256ELb1ELi8ELi320ELi320ELi4ELb1ELi10ELb0ELb0ENS_16CompileConditionILi900EEEEEvPT_PKS4_S7_S7_flPfS8_Pj,"ax",@progbits
	.align	128
        .global         _ZN13group_norm_v214gn_cuda_kernelI13__nv_bfloat16Li320ELi3ELi16ELi80ELi256ELb1ELi8ELi320ELi320ELi4ELb1ELi10ELb0ELb0ENS_16CompileConditionILi900EEEEEvPT_PKS4_S7_S7_flPfS8_Pj
        .type           _ZN13group_norm_v214gn_cuda_kernelI13__nv_bfloat16Li320ELi3ELi16ELi80ELi256ELb1ELi8ELi320ELi320ELi4ELb1ELi10ELb0ELb0ENS_16CompileConditionILi900EEEEEvPT_PKS4_S7_S7_flPfS8_Pj,@function
        .size           _ZN13group_norm_v214gn_cuda_kernelI13__nv_bfloat16Li320ELi3ELi16ELi80ELi256ELb1ELi8ELi320ELi320ELi4ELb1ELi10ELb0ELb0ENS_16CompileConditionILi900EEEEEvPT_PKS4_S7_S7_flPfS8_Pj,(.L_x_3782 - _ZN13group_norm_v214gn_cuda_kernelI13__nv_bfloat16Li320ELi3ELi16ELi80ELi256ELb1ELi8ELi320ELi320ELi4ELb1ELi10ELb0ELb0ENS_16CompileConditionILi900EEEEEvPT_PKS4_S7_S7_flPfS8_Pj)
        .other          _ZN13group_norm_v214gn_cuda_kernelI13__nv_bfloat16Li320ELi3ELi16ELi80ELi256ELb1ELi8ELi320ELi320ELi4ELb1ELi10ELb0ELb0ENS_16CompileConditionILi900EEEEEvPT_PKS4_S7_S7_flPfS8_Pj,@"STO_CUDA_ENTRY STV_DEFAULT"
_ZN13group_norm_v214gn_cuda_kernelI13__nv_bfloat16Li320ELi3ELi16ELi80ELi256ELb1ELi8ELi320ELi320ELi4ELb1ELi10ELb0ELb0ENS_16CompileConditionILi900EEEEEvPT_PKS4_S7_S7_flPfS8_Pj:
.text._ZN13group_norm_v214gn_cuda_kernelI13__nv_bfloat16Li320ELi3ELi16ELi80ELi256ELb1ELi8ELi320ELi320ELi4ELb1ELi10ELb0ELb0ENS_16CompileConditionILi900EEEEEvPT_PKS4_S7_S7_flPfS8_Pj:
[----:B------:R-:W-:Y:S01]  /*0000*/  LDC R1, c[0x0][0x28] ;  /* 0x00000a00ff017b82 */ /* 0x000fe20000000800 */
[----:B------:R-:W0:Y:S01]  /*0010*/  S2R R0, SR_CTAID.Y ;  /* 0x0000000000007919 */ /* 0x000e220000002600 */
[----:B------:R-:W-:Y:S02]  /*0020*/  ULDC.64 UR4, c[0x0][0x238] ;  /* 0x00008e0000047ab9 */ /* 0x000fe40000000a00 */
[----:B------:R-:W-:Y:S02]  /*0030*/  USHF.L.U32 UR10, UR4, 0x2, URZ ;  /* 0x00000002040a7899 */ /* 0x000fe4000800063f */
[----:B------:R-:W-:-:S06]  /*0040*/  USHF.L.U64.HI UR5, UR4, 0x2, UR5 ;  /* 0x0000000204057899 */ /* 0x000fcc0008010205 */
[----:B------:R-:W-:Y:S02]  /*0050*/  MOV R2, UR5 ;  /* 0x0000000500027c02 */ /* 0x000fe40008000f00 */
[----:B0-----:R-:W-:-:S04]  /*0060*/  ISETP.LT.U32.AND P0, PT, R0, UR10, PT ;  /* 0x0000000a00007c0c */ /* 0x001fc8000bf01070 */
[----:B------:R-:W-:-:S13]  /*0070*/  ISETP.GT.AND.EX P0, PT, R2, RZ, PT, P0 ;  /* 0x000000ff0200720c */ /* 0x000fda0003f04300 */
[----:B------:R-:W-:Y:S05]  /*0080*/  @!P0 EXIT ;  /* 0x000000000000894d */ /* 0x000fea0003800000 */
[----:B------:R-:W0:Y:S01]  /*0090*/  S2R R2, SR_TID.X ;  /* 0x0000000000027919 */ /* 0x000e220000002100 */
[----:B------:R-:W-:Y:S01]  /*00a0*/  MOV R3, 0x400 ;  /* 0x0000040000037802 */ /* 0x000fe20000000f00 */
[----:B------:R-:W-:Y:S01]  /*00b0*/  IMAD.MOV.U32 R35, RZ, RZ, R0 ;  /* 0x000000ffff237224 */ /* 0x000fe200078e0000 */
[----:B------:R-:W-:Y:S01]  /*00c0*/  UMOV UR4, URZ ;  /* 0x0000003f00047c82 */ /* 0x000fe20008000000 */
[----:B------:R-:W1:Y:S01]  /*00d0*/  S2R R6, SR_CgaCtaId ;  /* 0x0000000000067919 */ /* 0x000e620000008800 */
[----:B------:R-:W-:Y:S01]  /*00e0*/  IMAD.MOV.U32 R38, RZ, RZ, RZ ;  /* 0x000000ffff267224 */ /* 0x000fe200078e00ff */
[----:B------:R-:W-:Y:S01]  /*00f0*/  ULDC.64 UR8, c[0x0][0x208] ;  /* 0x0000820000087ab9 */ /* 0x000fe20000000a00 */
[----:B------:R-:W2:Y:S01]  /*0100*/  S2R R34, SR_CTAID.X ;  /* 0x0000000000227919 */ /* 0x000ea20000002500 */
[----:B0-----:R-:W-:Y:S01]  /*0110*/  IMAD.WIDE.U32 R4, R2, -0x33333333, RZ ;  /* 0xcccccccd02047825 */ /* 0x001fe200078e00ff */
[----:B-1----:R-:W-:-:S04]  /*0120*/  LEA R4, R6, R3, 0x18 ;  /* 0x0000000306047211 */ /* 0x002fc800078ec0ff */
[----:B------:R-:W-:-:S05]  /*0130*/  SHF.R.U32.HI R5, RZ, 0x6, R5 ;  /* 0x00000006ff057819 */ /* 0x000fca0000011605 */
[----:B------:R-:W-:-:S04]  /*0140*/  IMAD R3, R5, -0x50, R2 ;  /* 0xffffffb005037824 */ /* 0x000fc800078e0202 */
[----:B------:R-:W-:-:S05]  /*0150*/  IMAD R3, R3, 0x28, R4 ;  /* 0x0000002803037824 */ /* 0x000fca00078e0204 */
[----:B--2---:R-:W-:-:S07]  /*0160*/  LEA R36, R5, R3, 0x3 ;  /* 0x0000000305247211 */ /* 0x004fce00078e18ff */
.L_x_1794:
[----:B0-----:R-:W-:Y:S01]  /*0170*/  IMAD.WIDE.U32 R4, R2, -0x33333333, RZ ;  /* 0xcccccccd02047825 */ /* 0x001fe200078e00ff */
[----:B------:R-:W-:Y:S01]  /*0180*/  LOP3.LUT R37, R35, 0x3, RZ, 0xc0, !PT ;  /* 0x0000000323257812 */ /* 0x000fe200078ec0ff */
[----:B------:R-:W-:Y:S01]  /*0190*/  ULDC.64 UR6, c[0x0][0x218] ;  /* 0x0000860000067ab9 */ /* 0x000fe20000000a00 */
[----:B------:R-:W-:Y:S01]  /*01a0*/  SHF.L.U32 R3, R34, 0x3, RZ ;  /* 0x0000000322037819 */ /* 0x000fe200000006ff */
[----:B------:R-:W0:Y:S01]  /*01b0*/  LDC.64 R14, c[0x0][0x220] ;  /* 0x00008800ff0e7b82 */ /* 0x000e220000000a00 */
[----:B------:R-:W-:Y:S01]  /*01c0*/  SHF.R.U32.HI R4, RZ, 0x6, R5 ;  /* 0x00000006ff047819 */ /* 0x000fe20000011605 */
[----:B------:R-:W-:Y:S01]  /*01d0*/  IMAD R13, R37, 0x140, RZ ;  /* 0x00000140250d7824 */ /* 0x000fe200078e02ff */
[----:B------:R-:W-:Y:S02]  /*01e0*/  LOP3.LUT R3, R3, 0xf8, RZ, 0xc0, !PT ;  /* 0x000000f803037812 */ /* 0x000fe400078ec0ff */
[----:B------:R-:W-:Y:S01]  /*01f0*/  SHF.R.U32.HI R41, RZ, 0x2, R38 ;  /* 0x00000002ff297819 */ /* 0x000fe20000011626 */
[----:B------:R-:W-:Y:S01]  /*0200*/  IMAD R40, R4, -0x50, R2 ;  /* 0xffffffb004287824 */ /* 0x000fe200078e0202 */
[----:B------:R-:W-:-:S02]  /*0210*/  SHF.R.U64 R39, R35, 0x2, R38 ;  /* 0x0000000223277819 */ /* 0x000fc40000001226 */
[----:B------:R-:W-:Y:S01]  /*0220*/  IADD3 R3, R3, R4, RZ ;  /* 0x0000000403037210 */ /* 0x000fe20007ffe0ff */
[----:B------:R-:W-:Y:S02]  /*0230*/  IMAD R8, R40, 0x4, R13 ;  /* 0x0000000428087824 */ /* 0x000fe400078e020d */
[----:B------:R-:W-:Y:S02]  /*0240*/  IMAD R41, R41, 0x50000, RZ ;  /* 0x0005000029297824 */ /* 0x000fe400078e02ff */
[----:B------:R-:W-:Y:S01]  /*0250*/  IMAD R42, R3, 0x500, RZ ;  /* 0x00000500032a7824 */ /* 0x000fe200078e02ff */
[----:B------:R-:W-:-:S03]  /*0260*/  SHF.R.S32.HI R9, RZ, 0x1f, R8 ;  /* 0x0000001fff097819 */ /* 0x000fc60000011408 */
[----:B------:R-:W-:Y:S02]  /*0270*/  VIADD R43, R42, 0x1400 ;  /* 0x000014002a2b7836 */ /* 0x000fe40000000000 */
[----:B------:R-:W-:-:S04]  /*0280*/  IMAD.WIDE.U32 R6, R39, 0x50000, R8 ;  /* 0x0005000027067825 */ /* 0x000fc800078e0008 */
[----:B------:R-:W-:Y:S01]  /*0290*/  IMAD.IADD R9, R7, 0x1, R41 ;  /* 0x0000000107097824 */ /* 0x000fe200078e0229 */
[----:B------:R-:W-:-:S04]  /*02a0*/  IADD3 R3, P0, R42, R6, RZ ;  /* 0x000000062a037210 */ /* 0x000fc80007f1e0ff */
[----:B------:R-:W-:Y:S02]  /*02b0*/  IADD3.X R10, RZ, R9, RZ, P0, !PT ;  /* 0x00000009ff0a7210 */ /* 0x000fe400007fe4ff */
[----:B------:R-:W-:-:S04]  /*02c0*/  LEA R4, P0, R3, UR6, 0x1 ;  /* 0x0000000603047c11 */ /* 0x000fc8000f8008ff */
[----:B------:R-:W-:Y:S02]  /*02d0*/  LEA.HI.X R5, R3, UR7, R10, 0x1, P0 ;  /* 0x0000000703057c11 */ /* 0x000fe400080f0c0a */
[----:B------:R-:W-:-:S04]  /*02e0*/  IADD3 R7, P0, R43, R6, RZ ;  /* 0x000000062b077210 */ /* 0x000fc80007f1e0ff */
[----:B------:R-:W2:Y:S01]  /*02f0*/  LDG.E.64.CONSTANT R4, desc[UR8][R4.64] ;  /* 0x0000000804047981 */ /* 0x000ea2000c1e9b00 */
[----:B------:R-:W-:Y:S02]  /*0300*/  IADD3.X R10, RZ, R9, RZ, P0, !PT ;  /* 0x00000009ff0a7210 */ /* 0x000fe400007fe4ff */
[----:B------:R-:W-:-:S04]  /*0310*/  LEA R6, P0, R7, UR6, 0x1 ;  /* 0x0000000607067c11 */ /* 0x000fc8000f8008ff */
[----:B------:R-:W-:Y:S02]  /*0320*/  LEA.HI.X R7, R7, UR7, R10, 0x1, P0 ;  /* 0x0000000707077c11 */ /* 0x000fe400080f0c0a */
[----:B------:R-:W1:Y:S04]  /*0330*/  LDC.64 R10, c[0x0][0x228] ;  /* 0x00008a00ff0a7b82 */ /* 0x000e680000000a00 */
[----:B------:R-:W3:Y:S01]  /*0340*/  LDG.E.64.CONSTANT R6, desc[UR8][R6.64] ;  /* 0x0000000806067981 */ /* 0x000ee2000c1e9b00 */
[----:B0-----:R-:W-:-:S04]  /*0350*/  IMAD.WIDE R14, R8, 0x2, R14 ;  /* 0x00000002080e7825 */ /* 0x001fc800078e020e */
[----:B-1----:R-:W-:Y:S02]  /*0360*/  IMAD.WIDE R10, R8, 0x2, R10 ;  /* 0x00000002080a7825 */ /* 0x002fe400078e020a */
[----:B------:R0:W5:Y:S04]  /*0370*/  LDG.E.64.CONSTANT R8, desc[UR8][R14.64] ;  /* 0x000000080e087981 */ /* 0x000168000c1e9b00 */
[----:B------:R-:W5:Y:S01]  /*0380*/  LDG.E.64.CONSTANT R10, desc[UR8][R10.64] ;  /* 0x000000080a0a7981 */ /* 0x000f62000c1e9b00 */
[----:B------:R-:W-:Y:S01]  /*0390*/  ISETP.GT.U32.AND P0, PT, R2, 0xf, PT ;  /* 0x0000000f0200780c */ /* 0x000fe20003f04070 */
[----:B------:R-:W-:Y:S01]  /*03a0*/  BSSY B0, `(.L_x_1786) ;  /* 0x00000dd000007945 */ /* 0x000fe20003800000 */
[----:B------:R-:W-:Y:S02]  /*03b0*/  CS2R R22, SRZ ;  /* 0x0000000000167805 */ /* 0x000fe4000001ff00 */
[C---:B--2---:R-:W-:Y:S01]  /*03c0*/  PRMT R12, R4.reuse, 0x7632, R12 ;  /* 0x00007632040c7816 */ /* 0x044fe2000000000c */
[----:B------:R-:W-:-:S02]  /*03d0*/  IMAD.U32 R3, R4, 0x10000, RZ ;  /* 0x0001000004037824 */ /* 0x000fc400078e00ff */
[----:B------:R-:W-:Y:S01]  /*03e0*/  IMAD.U32 R45, R5, 0x10000, RZ ;  /* 0x00010000052d7824 */ /* 0x000fe200078e00ff */
[----:B------:R-:W-:Y:S01]  /*03f0*/  SHF.L.U32 R18, R12, 0x10, RZ ;  /* 0x000000100c127819 */ /* 0x000fe200000006ff */
[----:B------:R-:W-:Y:S01]  /*0400*/  FFMA.FTZ R17, R3, R3, RZ ;  /* 0x0000000303117223 */ /* 0x000fe200000100ff */
[----:B------:R-:W-:Y:S01]  /*0410*/  FADD.FTZ R16, RZ, R3 ;  /* 0x00000003ff107221 */ /* 0x000fe20000010000 */
[----:B------:R-:W-:Y:S02]  /*0420*/  PRMT R12, R5, 0x7632, R12 ;  /* 0x00007632050c7816 */ /* 0x000fe4000000000c */
[----:B------:R-:W-:Y:S01]  /*0430*/  FFMA.FTZ R20, R18, R18, R17 ;  /* 0x0000001212147223 */ /* 0x000fe20000010011 */
[----:B------:R-:W-:Y:S01]  /*0440*/  FADD.FTZ R16, R16, R18 ;  /* 0x0000001210107221 */ /* 0x000fe20000010000 */
[----:B0-----:R-:W-:Y:S02]  /*0450*/  SHF.L.U32 R15, R12, 0x10, RZ ;  /* 0x000000100c0f7819 */ /* 0x001fe400000006ff */
[----:B------:R-:W-:Y:S01]  /*0460*/  FFMA.FTZ R20, R45, R45, R20 ;  /* 0x0000002d2d147223 */ /* 0x000fe20000010014 */
[----:B------:R-:W-:Y:S01]  /*0470*/  FADD.FTZ R16, R16, R45 ;  /* 0x0000002d10107221 */ /* 0x000fe20000010000 */
[C---:B---3--:R-:W-:Y:S01]  /*0480*/  PRMT R12, R6.reuse, 0x7632, R12 ;  /* 0x00007632060c7816 */ /* 0x048fe2000000000c */
[----:B------:R-:W-:-:S02]  /*0490*/  IMAD.U32 R47, R6, 0x10000, RZ ;  /* 0x00010000062f7824 */ /* 0x000fc400078e00ff */
[----:B------:R-:W-:Y:S01]  /*04a0*/  FFMA.FTZ R20, R15, R15, R20 ;  /* 0x0000000f0f147223 */ /* 0x000fe20000010014 */
[----:B------:R-:W-:Y:S01]  /*04b0*/  FADD.FTZ R16, R16, R15 ;  /* 0x0000000f10107221 */ /* 0x000fe20000010000 */
[----:B------:R-:W-:Y:S01]  /*04c0*/  SHF.L.U32 R15, R12, 0x10, RZ ;  /* 0x000000100c0f7819 */ /* 0x000fe200000006ff */
[----:B------:R-:W-:Y:S02]  /*04d0*/  IMAD.U32 R49, R7, 0x10000, RZ ;  /* 0x0001000007317824 */ /* 0x000fe400078e00ff */
[----:B------:R-:W-:Y:S01]  /*04e0*/  FFMA.FTZ R20, R47, R47, R20 ;  /* 0x0000002f2f147223 */ /* 0x000fe20000010014 */
[----:B------:R-:W-:Y:S01]  /*04f0*/  FADD.FTZ R16, R16, R47 ;  /* 0x0000002f10107221 */ /* 0x000fe20000010000 */
[----:B------:R-:W-:Y:S02]  /*0500*/  PRMT R12, R7, 0x7632, R12 ;  /* 0x00007632070c7816 */ /* 0x000fe4000000000c */
[----:B------:R-:W-:Y:S01]  /*0510*/  FFMA.FTZ R20, R15, R15, R20 ;  /* 0x0000000f0f147223 */ /* 0x000fe20000010014 */
[----:B------:R-:W-:Y:S01]  /*0520*/  FADD.FTZ R16, R16, R15 ;  /* 0x0000000f10107221 */ /* 0x000fe20000010000 */
[----:B------:R-:W-:-:S02]  /*0530*/  SHF.L.U32 R15, R12, 0x10, RZ ;  /* 0x000000100c0f7819 */ /* 0x000fc400000006ff */
[----:B------:R-:W-:Y:S01]  /*0540*/  FFMA.FTZ R20, R49, R49, R20 ;  /* 0x0000003131147223 */ /* 0x000fe20000010014 */
[----:B------:R-:W-:-:S03]  /*0550*/  FADD.FTZ R16, R16, R49 ;  /* 0x0000003110107221 */ /* 0x000fc60000010000 */
[----:B------:R-:W-:Y:S01]  /*0560*/  FFMA.FTZ R17, R15, R15, R20 ;  /* 0x0000000f0f117223 */ /* 0x000fe20000010014 */
[----:B------:R-:W-:-:S05]  /*0570*/  FADD.FTZ R16, R16, R15 ;  /* 0x0000000f10107221 */ /* 0x000fca0000010000 */
[----:B------:R0:W-:Y:S01]  /*0580*/  STS.64 [R36], R16 ;  /* 0x0000001024007388 */ /* 0x0001e20000000a00 */
[----:B------:R-:W-:Y:S06]  /*0590*/  BAR.SYNC.DEFER_BLOCKING 0x0 ;  /* 0x0000000000007b1d */ /* 0x000fec0000010000 */
[----:B------:R-:W-:Y:S05]  /*05a0*/  @P0 BRA `(.L_x_1787) ;  /* 0x0000000800f00947 */ /* 0x000fea0003800000 */
[----:B------:R-:W-:Y:S01]  /*05b0*/  IMAD.SHL.U32 R12, R35, 0x4, RZ ;  /* 0x00000004230c7824 */ /* 0x000fe200078e00ff */
[----:B------:R-:W1:Y:S01]  /*05c0*/  S2R R21, SR_CgaCtaId ;  /* 0x0000000000157919 */ /* 0x000e620000008800 */
[----:B------:R-:W-:Y:S01]  /*05d0*/  MOV R44, 0x400 ;  /* 0x00000400002c7802 */ /* 0x000fe20000000f00 */
[----:B------:R-:W-:Y:S02]  /*05e0*/  IMAD.SHL.U32 R51, R2, 0x8, RZ ;  /* 0x0000000802337824 */ /* 0x000fe400078e00ff */
[----:B------:R-:W-:-:S03]  /*05f0*/  LOP3.LUT R15, R12, 0xc, RZ, 0xc0, !PT ;  /* 0x0000000c0c0f7812 */ /* 0x000fc600078ec0ff */
[----:B------:R-:W-:Y:S02]  /*0600*/  LOP3.LUT R51, R51, 0x18, RZ, 0xc0, !PT ;  /* 0x0000001833337812 */ /* 0x000fe400078ec0ff */
[----:B------:R-:W-:-:S05]  /*0610*/  LEA.HI R12, R2, R15, RZ, 0x1e ;  /* 0x0000000f020c7211 */ /* 0x000fca00078ff0ff */
[----:B------:R-:W-:-:S04]  /*0620*/  IMAD R13, R12, 0x50, -R13 ;  /* 0x000000500c0d7824 */ /* 0x000fc800078e0a0d */
[C---:B0-----:R-:W-:Y:S01]  /*0630*/  VIADD R17, R13.reuse, 0x8 ;  /* 0x000000080d117836 */ /* 0x041fe20000000000 */
[C---:B------:R-:W-:Y:S01]  /*0640*/  IADD3 R12, R13.reuse, 0x4, RZ ;  /* 0x000000040d0c7810 */ /* 0x040fe20007ffe0ff */
[C---:B------:R-:W-:Y:S01]  /*0650*/  VIADD R25, R13.reuse, 0x10 ;  /* 0x000000100d197836 */ /* 0x040fe20000000000 */
[C---:B------:R-:W-:Y:S01]  /*0660*/  IADD3 R19, R13.reuse, 0xc, RZ ;  /* 0x0000000c0d137810 */ /* 0x040fe20007ffe0ff */
[C---:B------:R-:W-:Y:S01]  /*0670*/  VIADD R61, R13.reuse, 0x18 ;  /* 0x000000180d3d7836 */ /* 0x040fe20000000000 */
[----:B------:R-:W-:Y:S01]  /*0680*/  SHF.R.S32.HI R15, RZ, 0x1f, R12 ;  /* 0x0000001fff0f7819 */ /* 0x000fe2000001140c */
[C---:B------:R-:W-:Y:S01]  /*0690*/  VIADD R29, R13.reuse, 0x28 ;  /* 0x000000280d1d7836 */ /* 0x040fe20000000000 */
[----:B------:R-:W-:Y:S01]  /*06a0*/  SHF.R.S32.HI R14, RZ, 0x1f, R17 ;  /* 0x0000001fff0e7819 */ /* 0x000fe20000011411 */
[C---:B------:R-:W-:Y:S01]  /*06b0*/  VIADD R33, R13.reuse, 0x30 ;  /* 0x000000300d217836 */ /* 0x040fe20000000000 */
[----:B------:R-:W-:Y:S01]  /*06c0*/  SHF.R.S32.HI R16, RZ, 0x1f, R19 ;  /* 0x0000001fff107819 */ /* 0x000fe20000011413 */
[----:B------:R-:W-:Y:S01]  /*06d0*/  VIADD R22, R13, 0x20 ;  /* 0x000000200d167836 */ /* 0x000fe20000000000 */
[----:B------:R-:W-:Y:S01]  /*06e0*/  LEA.HI R12, R15, R12, RZ, 0x2 ;  /* 0x0000000c0f0c7211 */ /* 0x000fe200078f10ff */
[C---:B------:R-:W-:Y:S01]  /*06f0*/  VIADD R27, R13.reuse, 0x40 ;  /* 0x000000400d1b7836 */ /* 0x040fe20000000000 */
[C---:B------:R-:W-:Y:S01]  /*0700*/  IADD3 R15, R13.reuse, 0x14, RZ ;  /* 0x000000140d0f7810 */ /* 0x040fe20007ffe0ff */
[----:B------:R-:W-:Y:S01]  /*0710*/  VIADD R31, R13, 0x38 ;  /* 0x000000380d1f7836 */ /* 0x000fe20000000000 */
[----:B------:R-:W-:-:S02]  /*0720*/  LEA.HI R17, R14, R17, RZ, 0x2 ;  /* 0x000000110e117211 */ /* 0x000fc400078f10ff */
[----:B------:R-:W-:Y:S02]  /*0730*/  LEA.HI R19, R16, R19, RZ, 0x2 ;  /* 0x0000001310137211 */ /* 0x000fe400078f10ff */
[----:B------:R-:W-:Y:S02]  /*0740*/  SHF.R.S32.HI R14, RZ, 0x1f, R25 ;  /* 0x0000001fff0e7819 */ /* 0x000fe40000011419 */
[----:B------:R-:W-:Y:S02]  /*0750*/  SHF.R.S32.HI R16, RZ, 0x1f, R15 ;  /* 0x0000001fff107819 */ /* 0x000fe4000001140f */
[----:B------:R-:W-:Y:S02]  /*0760*/  IADD3 R59, R13, 0x24, RZ ;  /* 0x000000240d3b7810 */ /* 0x000fe40007ffe0ff */
[----:B------:R-:W-:Y:S02]  /*0770*/  SHF.R.S32.HI R18, RZ, 0x1f, R61 ;  /* 0x0000001fff127819 */ /* 0x000fe4000001143d */
[----:B------:R-:W-:-:S02]  /*0780*/  LEA.HI R25, R14, R25, RZ, 0x2 ;  /* 0x000000190e197211 */ /* 0x000fc400078f10ff */
[----:B------:R-:W-:Y:S02]  /*0790*/  LEA.HI R14, R16, R15, RZ, 0x2 ;  /* 0x0000000f100e7211 */ /* 0x000fe400078f10ff */
[----:B------:R-:W-:Y:S02]  /*07a0*/  SHF.R.S32.HI R16, RZ, 0x1f, R59 ;  /* 0x0000001fff107819 */ /* 0x000fe4000001143b */
[----:B------:R-:W-:Y:S02]  /*07b0*/  LEA.HI R61, R18, R61, RZ, 0x2 ;  /* 0x0000003d123d7211 */ /* 0x000fe400078f10ff */
[----:B------:R-:W-:Y:S02]  /*07c0*/  SHF.R.S32.HI R18, RZ, 0x1f, R29 ;  /* 0x0000001fff127819 */ /* 0x000fe4000001141d */
[----:B------:R-:W-:Y:S02]  /*07d0*/  IADD3 R20, R13, 0x1c, RZ ;  /* 0x0000001c0d147810 */ /* 0x000fe40007ffe0ff */
[----:B------:R-:W-:-:S02]  /*07e0*/  LEA.HI R59, R16, R59, RZ, 0x2 ;  /* 0x0000003b103b7211 */ /* 0x000fc400078f10ff */
[----:B------:R-:W-:Y:S02]  /*07f0*/  IADD3 R55, R13, 0x34, RZ ;  /* 0x000000340d377810 */ /* 0x000fe40007ffe0ff */
[----:B------:R-:W-:Y:S02]  /*0800*/  SHF.R.S32.HI R16, RZ, 0x1f, R33 ;  /* 0x0000001fff107819 */ /* 0x000fe40000011421 */
[----:B-1----:R-:W-:Y:S02]  /*0810*/  LEA R44, R21, R44, 0x18 ;  /* 0x0000002c152c7211 */ /* 0x002fe400078ec0ff */
[----:B------:R-:W-:Y:S02]  /*0820*/  LEA.HI R29, R18, R29, RZ, 0x2 ;  /* 0x0000001d121d7211 */ /* 0x000fe400078f10ff */
[----:B------:R-:W-:Y:S02]  /*0830*/  SHF.R.S32.HI R21, RZ, 0x1f, R20 ;  /* 0x0000001fff157819 */ /* 0x000fe40000011414 */
[----:B------:R-:W-:-:S02]  /*0840*/  SHF.R.S32.HI R18, RZ, 0x1f, R55 ;  /* 0x0000001fff127819 */ /* 0x000fc40000011437 */
[----:B------:R-:W-:Y:S02]  /*0850*/  LEA.HI R33, R16, R33, RZ, 0x2 ;  /* 0x0000002110217211 */ /* 0x000fe400078f10ff */
[----:B------:R-:W-:Y:S02]  /*0860*/  SHF.R.S32.HI R16, RZ, 0x1f, R13 ;  /* 0x0000001fff107819 */ /* 0x000fe4000001140d */
[----:B------:R-:W-:Y:S01]  /*0870*/  LEA.HI R20, R21, R20, RZ, 0x2 ;  /* 0x0000001415147211 */ /* 0x000fe200078f10ff */
[----:B------:R-:W-:Y:S01]  /*0880*/  VIADD R21, R13, 0x48 ;  /* 0x000000480d157836 */ /* 0x000fe20000000000 */
[----:B------:R-:W-:Y:S02]  /*0890*/  LEA.HI R55, R18, R55, RZ, 0x2 ;  /* 0x0000003712377211 */ /* 0x000fe400078f10ff */
[----:B------:R-:W-:Y:S02]  /*08a0*/  SHF.R.S32.HI R15, RZ, 0x1f, R22 ;  /* 0x0000001fff0f7819 */ /* 0x000fe40000011416 */
[----:B------:R-:W-:-:S02]  /*08b0*/  SHF.R.S32.HI R18, RZ, 0x1f, R27 ;  /* 0x0000001fff127819 */ /* 0x000fc4000001141b */
[----:B------:R-:W-:Y:S02]  /*08c0*/  LEA.HI R16, R16, R13, RZ, 0x2 ;  /* 0x0000000d10107211 */ /* 0x000fe400078f10ff */
[----:B------:R-:W-:Y:S02]  /*08d0*/  IADD3 R57, R13, 0x2c, RZ ;  /* 0x0000002c0d397810 */ /* 0x000fe40007ffe0ff */
[----:B------:R-:W-:Y:S02]  /*08e0*/  LEA.HI R22, R15, R22, RZ, 0x2 ;  /* 0x000000160f167211 */ /* 0x000fe400078f10ff */
[----:B------:R-:W-:Y:S02]  /*08f0*/  LEA.HI R27, R18, R27, RZ, 0x2 ;  /* 0x0000001b121b7211 */ /* 0x000fe400078f10ff */
[----:B------:R-:W-:Y:S02]  /*0900*/  SHF.R.S32.HI R18, RZ, 0x1f, R21 ;  /* 0x0000001fff127819 */ /* 0x000fe40000011415 */
[----:B------:R-:W-:-:S02]  /*0910*/  SHF.R.S32.HI R15, RZ, 0x2, R16 ;  /* 0x00000002ff0f7819 */ /* 0x000fc40000011410 */
[----:B------:R-:W-:Y:S02]  /*0920*/  SHF.R.S32.HI R24, RZ, 0x1f, R57 ;  /* 0x0000001fff187819 */ /* 0x000fe40000011439 */
[----:B------:R-:W-:Y:S01]  /*0930*/  LEA.HI R21, R18, R21, RZ, 0x2 ;  /* 0x0000001512157211 */ /* 0x000fe200078f10ff */
[----:B------:R-:W-:Y:S01]  /*0940*/  IMAD R16, R15, 0x28, R44 ;  /* 0x000000280f107824 */ /* 0x000fe200078e022c */
[----:B------:R-:W-:Y:S02]  /*0950*/  SHF.R.S32.HI R18, RZ, 0x2, R12 ;  /* 0x00000002ff127819 */ /* 0x000fe4000001140c */
[----:B------:R-:W-:Y:S02]  /*0960*/  LEA.HI R57, R24, R57, RZ, 0x2 ;  /* 0x0000003918397211 */ /* 0x000fe400078f10ff */
[----:B------:R-:W-:Y:S01]  /*0970*/  SHF.R.S32.HI R24, RZ, 0x1f, R31 ;  /* 0x0000001fff187819 */ /* 0x000fe2000001141f */
[----:B------:R-:W-:Y:S01]  /*0980*/  IMAD R18, R18, 0x28, R44 ;  /* 0x0000002812127824 */ /* 0x000fe200078e022c */
[----:B------:R-:W-:-:S02]  /*0990*/  IADD3 R23, R13, 0x44, RZ ;  /* 0x000000440d177810 */ /* 0x000fc40007ffe0ff */
[----:B------:R-:W-:Y:S02]  /*09a0*/  SHF.R.S32.HI R12, RZ, 0x2, R14 ;  /* 0x00000002ff0c7819 */ /* 0x000fe4000001140e */
[----:B------:R-:W-:Y:S01]  /*09b0*/  IADD3 R14, R16, R51, RZ ;  /* 0x00000033100e7210 */ /* 0x000fe20007ffe0ff */
[----:B------:R-:W-:Y:S01]  /*09c0*/  IMAD.IADD R16, R51, 0x1, R18 ;  /* 0x0000000133107824 */ /* 0x000fe200078e0212 */
[----:B------:R-:W-:Y:S01]  /*09d0*/  LEA.HI R31, R24, R31, RZ, 0x2 ;  /* 0x0000001f181f7211 */ /* 0x000fe200078f10ff */
[----:B------:R-:W-:Y:S01]  /*09e0*/  IMAD R32, R12, 0x28, R44 ;  /* 0x000000280c207824 */ /* 0x000fe200078e022c */
[----:B------:R-:W-:Y:S02]  /*09f0*/  IADD3 R53, R13, 0x3c, RZ ;  /* 0x0000003c0d357810 */ /* 0x000fe40007ffe0ff */
[----:B------:R-:W-:Y:S01]  /*0a00*/  SHF.R.S32.HI R24, RZ, 0x1f, R23 ;  /* 0x0000001fff187819 */ /* 0x000fe20000011417 */
[----:B------:R-:W0:Y:S01]  /*0a10*/  LDS.64 R14, [R14] ;  /* 0x000000000e0e7984 */ /* 0x000e220000000a00 */
[----:B------:R-:W-:Y:S01]  /*0a20*/  SHF.R.S32.HI R17, RZ, 0x2, R17 ;  /* 0x00000002ff117819 */ /* 0x000fe20000011411 */
[----:B------:R-:W-:Y:S01]  /*0a30*/  IMAD.IADD R32, R51, 0x1, R32 ;  /* 0x0000000133207824 */ /* 0x000fe200078e0220 */
[----:B------:R-:W-:-:S02]  /*0a40*/  IADD3 R13, R13, 0x4c, RZ ;  /* 0x0000004c0d0d7810 */ /* 0x000fc40007ffe0ff */
[----:B------:R-:W-:Y:S01]  /*0a50*/  LEA.HI R23, R24, R23, RZ, 0x2 ;  /* 0x0000001718177211 */ /* 0x000fe200078f10ff */
[--C-:B------:R-:W-:Y:S01]  /*0a60*/  IMAD R18, R17, 0x28, R44.reuse ;  /* 0x0000002811127824 */ /* 0x100fe200078e022c */
[----:B------:R-:W-:Y:S01]  /*0a70*/  SHF.R.S32.HI R24, RZ, 0x1f, R13 ;  /* 0x0000001fff187819 */ /* 0x000fe2000001140d */
[----:B------:R-:W1:Y:S01]  /*0a80*/  LDS.64 R16, [R16] ;  /* 0x0000000010107984 */ /* 0x000e620000000a00 */
[----:B------:R-:W-:Y:S02]  /*0a90*/  SHF.R.S32.HI R19, RZ, 0x2, R19 ;  /* 0x00000002ff137819 */ /* 0x000fe40000011413 */
[----:B------:R-:W-:Y:S02]  /*0aa0*/  SHF.R.S32.HI R25, RZ, 0x2, R25 ;  /* 0x00000002ff197819 */ /* 0x000fe40000011419 */
[----:B------:R-:W-:Y:S01]  /*0ab0*/  LEA.HI R13, R24, R13, RZ, 0x2 ;  /* 0x0000000d180d7211 */ /* 0x000fe200078f10ff */
[--C-:B------:R-:W-:Y:S01]  /*0ac0*/  IMAD R24, R19, 0x28, R44.reuse ;  /* 0x0000002813187824 */ /* 0x100fe200078e022c */
[----:B------:R-:W-:Y:S01]  /*0ad0*/  IADD3 R18, R51, R18, RZ ;  /* 0x0000001233127210 */ /* 0x000fe20007ffe0ff */
[----:B------:R-:W-:Y:S01]  /*0ae0*/  IMAD R28, R25, 0x28, R44 ;  /* 0x00000028191c7824 */ /* 0x000fe200078e022c */
[----:B------:R-:W-:Y:S01]  /*0af0*/  SHF.R.S32.HI R61, RZ, 0x2, R61 ;  /* 0x00000002ff3d7819 */ /* 0x000fe2000001143d */
[----:B------:R-:W-:Y:S01]  /*0b00*/  IMAD.IADD R24, R51, 0x1, R24 ;  /* 0x0000000133187824 */ /* 0x000fe200078e0218 */
[----:B------:R-:W-:-:S02]  /*0b10*/  SHF.R.S32.HI R29, RZ, 0x2, R29 ;  /* 0x00000002ff1d7819 */ /* 0x000fc4000001141d */
[----:B------:R-:W2:Y:S01]  /*0b20*/  LDS.64 R18, [R18] ;  /* 0x0000000012127984 */ /* 0x000ea20000000a00 */
[----:B------:R-:W-:Y:S01]  /*0b30*/  IADD3 R28, R51, R28, RZ ;  /* 0x0000001c331c7210 */ /* 0x000fe20007ffe0ff */
[----:B------:R-:W-:Y:S01]  /*0b40*/  IMAD R46, R61, 0x28, R44 ;  /* 0x000000283d2e7824 */ /* 0x000fe200078e022c */
[----:B------:R-:W-:Y:S01]  /*0b50*/  SHF.R.S32.HI R26, RZ, 0x1f, R53 ;  /* 0x0000001fff1a7819 */ /* 0x000fe20000011435 */
[----:B------:R-:W3:Y:S01]  /*0b60*/  LDS.64 R24, [R24] ;  /* 0x0000000018187984 */ /* 0x000ee20000000a00 */
[----:B------:R-:W-:Y:S01]  /*0b70*/  SHF.R.S32.HI R20, RZ, 0x2, R20 ;  /* 0x00000002ff147819 */ /* 0x000fe20000011414 */
[--C-:B------:R-:W-:Y:S01]  /*0b80*/  IMAD R12, R29, 0x28, R44.reuse ;  /* 0x000000281d0c7824 */ /* 0x100fe200078e022c */
[----:B------:R-:W-:Y:S01]  /*0b90*/  SHF.R.S32.HI R57, RZ, 0x2, R57 ;  /* 0x00000002ff397819 */ /* 0x000fe20000011439 */
[----:B------:R-:W4:Y:S01]  /*0ba0*/  LDS.64 R28, [R28] ;  /* 0x000000001c1c7984 */ /* 0x000f220000000a00 */
[----:B------:R-:W-:Y:S01]  /*0bb0*/  SHF.R.S32.HI R33, RZ, 0x2, R33 ;  /* 0x00000002ff217819 */ /* 0x000fe20000011421 */
[--C-:B------:R-:W-:Y:S01]  /*0bc0*/  IMAD R30, R20, 0x28, R44.reuse ;  /* 0x00000028141e7824 */ /* 0x100fe200078e022c */
[----:B------:R-:W-:Y:S01]  /*0bd0*/  LEA.HI R53, R26, R53, RZ, 0x2 ;  /* 0x000000351a357211 */ /* 0x000fe200078f10ff */
[----:B------:R-:W-:Y:S01]  /*0be0*/  IMAD R58, R57, 0x28, R44 ;  /* 0x00000028393a7824 */ /* 0x000fe200078e022c */
[----:B------:R-:W-:Y:S01]  /*0bf0*/  SHF.R.S32.HI R22, RZ, 0x2, R22 ;  /* 0x00000002ff167819 */ /* 0x000fe20000011416 */
[--C-:B------:R-:W-:Y:S01]  /*0c00*/  IMAD R56, R33, 0x28, R44.reuse ;  /* 0x0000002821387824 */ /* 0x100fe200078e022c */
[----:B------:R-:W-:Y:S01]  /*0c10*/  SHF.R.S32.HI R55, RZ, 0x2, R55 ;  /* 0x00000002ff377819 */ /* 0x000fe20000011437 */
[----:B------:R-:W4:Y:S01]  /*0c20*/  LDS.64 R32, [R32] ;  /* 0x0000000020207984 */ /* 0x000f220000000a00 */
[----:B------:R-:W-:Y:S01]  /*0c30*/  SHF.R.S32.HI R31, RZ, 0x2, R31 ;  /* 0x00000002ff1f7819 */ /* 0x000fe2000001141f */
[--C-:B------:R-:W-:Y:S01]  /*0c40*/  IMAD R26, R22, 0x28, R44.reuse ;  /* 0x00000028161a7824 */ /* 0x100fe200078e022c */
[----:B------:R-:W-:Y:S01]  /*0c50*/  IADD3 R57, R51, R46, RZ ;  /* 0x0000002e33397210 */ /* 0x000fe20007ffe0ff */
[--C-:B------:R-:W-:Y:S01]  /*0c60*/  IMAD R54, R55, 0x28, R44.reuse ;  /* 0x0000002837367824 */ /* 0x100fe200078e022c */
[----:B------:R-:W-:Y:S01]  /*0c70*/  SHF.R.S32.HI R53, RZ, 0x2, R53 ;  /* 0x00000002ff357819 */ /* 0x000fe20000011435 */
[----:B------:R-:W-:Y:S01]  /*0c80*/  IMAD R20, R31, 0x28, R44 ;  /* 0x000000281f147824 */ /* 0x000fe200078e022c */
[----:B------:R-:W-:-:S02]  /*0c90*/  SHF.R.S32.HI R27, RZ, 0x2, R27 ;  /* 0x00000002ff1b7819 */ /* 0x000fc4000001141b */
[----:B------:R-:W-:Y:S01]  /*0ca0*/  SHF.R.S32.HI R59, RZ, 0x2, R59 ;  /* 0x00000002ff3b7819 */ /* 0x000fe2000001143b */
[--C-:B------:R-:W-:Y:S01]  /*0cb0*/  IMAD R52, R53, 0x28, R44.reuse ;  /* 0x0000002835347824 */ /* 0x100fe200078e022c */
[----:B------:R-:W-:Y:S01]  /*0cc0*/  IADD3 R55, R51, R30, RZ ;  /* 0x0000001e33377210 */ /* 0x000fe20007ffe0ff */
[----:B------:R-:W-:Y:S01]  /*0cd0*/  IMAD R50, R27, 0x28, R44 ;  /* 0x000000281b327824 */ /* 0x000fe200078e022c */
[----:B------:R-:W4:Y:S01]  /*0ce0*/  LDS.64 R30, [R57] ;  /* 0x00000000391e7984 */ /* 0x000f220000000a00 */
[----:B------:R-:W-:Y:S01]  /*0cf0*/  SHF.R.S32.HI R23, RZ, 0x2, R23 ;  /* 0x00000002ff177819 */ /* 0x000fe20000011417 */
[----:B------:R-:W-:Y:S01]  /*0d00*/  IMAD.IADD R53, R51, 0x1, R26 ;  /* 0x0000000133357824 */ /* 0x000fe200078e021a */
[----:B------:R-:W-:Y:S01]  /*0d10*/  SHF.R.S32.HI R21, RZ, 0x2, R21 ;  /* 0x00000002ff157819 */ /* 0x000fe20000011415 */
[--C-:B------:R-:W-:Y:S01]  /*0d20*/  IMAD R22, R59, 0x28, R44.reuse ;  /* 0x000000283b167824 */ /* 0x100fe200078e022c */
[----:B------:R-:W-:Y:S01]  /*0d30*/  SHF.R.S32.HI R13, RZ, 0x2, R13 ;  /* 0x00000002ff0d7819 */ /* 0x000fe2000001140d */
[----:B------:R2:W4:Y:S01]  /*0d40*/  LDS.64 R26, [R55] ;  /* 0x00000000371a7984 */ /* 0x0005220000000a00 */
[--C-:B------:R-:W-:Y:S01]  /*0d50*/  IMAD R48, R23, 0x28, R44.reuse ;  /* 0x0000002817307824 */ /* 0x100fe200078e022c */
[----:B------:R-:W-:Y:S01]  /*0d60*/  IADD3 R56, R51, R56, RZ ;  /* 0x0000003833387210 */ /* 0x000fe20007ffe0ff */
[----:B------:R-:W-:-:S02]  /*0d70*/  IMAD R46, R21, 0x28, R44 ;  /* 0x00000028152e7824 */ /* 0x000fc400078e022c */
[----:B0-----:R-:W-:Y:S01]  /*0d80*/  FADD.FTZ R21, RZ, R14 ;  /* 0x0000000eff157221 */ /* 0x001fe20000010000 */
[----:B------:R-:W-:Y:S01]  /*0d90*/  IMAD R44, R13, 0x28, R44 ;  /* 0x000000280d2c7824 */ /* 0x000fe200078e022c */
[C---:B------:R-:W-:Y:S02]  /*0da0*/  IADD3 R13, R51.reuse, R22, RZ ;  /* 0x00000016330d7210 */ /* 0x040fe40007ffe0ff */
[----:B------:R3:W0:Y:S01]  /*0db0*/  LDS.64 R22, [R53] ;  /* 0x0000000035167984 */ /* 0x0006220000000a00 */
[----:B------:R-:W-:Y:S01]  /*0dc0*/  IADD3 R14, R51, R12, RZ ;  /* 0x0000000c330e7210 */ /* 0x000fe20007ffe0ff */
[----:B-1----:R-:W-:Y:S01]  /*0dd0*/  FADD.FTZ R21, R21, R16 ;  /* 0x0000001015157221 */ /* 0x002fe20000010000 */
[----:B------:R-:W-:Y:S01]  /*0de0*/  FADD.FTZ R16, RZ, R15 ;  /* 0x0000000fff107221 */ /* 0x000fe20000010000 */
[----:B------:R-:W1:Y:S01]  /*0df0*/  LDS.64 R12, [R13] ;  /* 0x000000000d0c7984 */ /* 0x000e620000000a00 */
[----:B--2---:R-:W-:Y:S02]  /*0e00*/  IMAD.IADD R55, R51, 0x1, R58 ;  /* 0x0000000133377824 */ /* 0x004fe400078e023a */
[----:B------:R-:W-:Y:S01]  /*0e10*/  FADD.FTZ R21, R21, R18 ;  /* 0x0000001215157221 */ /* 0x000fe20000010000 */
[----:B------:R-:W-:Y:S01]  /*0e20*/  FADD.FTZ R58, R16, R17 ;  /* 0x00000011103a7221 */ /* 0x000fe20000010000 */
[----:B------:R-:W2:Y:S01]  /*0e30*/  LDS.64 R14, [R14] ;  /* 0x000000000e0e7984 */ /* 0x000ea20000000a00 */
[----:B------:R-:W-:Y:S01]  /*0e40*/  IADD3 R54, R51, R54, RZ ;  /* 0x0000003633367210 */ /* 0x000fe20007ffe0ff */
[----:B---3--:R-:W-:Y:S01]  /*0e50*/  FADD.FTZ R53, R21, R24 ;  /* 0x0000001815357221 */ /* 0x008fe20000010000 */
[----:B------:R-:W-:Y:S01]  /*0e60*/  FADD.FTZ R58, R58, R19 ;  /* 0x000000133a3a7221 */ /* 0x000fe20000010000 */
[----:B------:R-:W3:Y:S01]  /*0e70*/  LDS.64 R16, [R55] ;  /* 0x0000000037107984 */ /* 0x000ee20000000a00 */
[----:B------:R-:W-:-:S02]  /*0e80*/  IMAD.IADD R24, R51, 0x1, R20 ;  /* 0x0000000133187824 */ /* 0x000fc400078e0214 */
[----:B----4-:R-:W-:Y:S01]  /*0e90*/  FADD.FTZ R53, R53, R28 ;  /* 0x0000001c35357221 */ /* 0x010fe20000010000 */
[----:B------:R-:W-:Y:S01]  /*0ea0*/  FADD.FTZ R58, R58, R25 ;  /* 0x000000193a3a7221 */ /* 0x000fe20000010000 */
[----:B------:R-:W4:Y:S01]  /*0eb0*/  LDS.64 R18, [R56] ;  /* 0x0000000038127984 */ /* 0x000f220000000a00 */
[----:B------:R-:W-:Y:S01]  /*0ec0*/  IADD3 R28, R51, R52, RZ ;  /* 0x00000034331c7210 */ /* 0x000fe20007ffe0ff */
[----:B------:R-:W-:Y:S01]  /*0ed0*/  FADD.FTZ R53, R53, R32 ;  /* 0x0000002035357221 */ /* 0x000fe20000010000 */
[----:B------:R-:W-:Y:S01]  /*0ee0*/  FADD.FTZ R58, R58, R29 ;  /* 0x0000001d3a3a7221 */ /* 0x000fe20000010000 */
[----:B------:R-:W4:Y:S01]  /*0ef0*/  LDS.64 R20, [R54] ;  /* 0x0000000036147984 */ /* 0x000f220000000a00 */
[C---:B------:R-:W-:Y:S02]  /*0f00*/  IADD3 R32, R51.reuse, R50, RZ ;  /* 0x0000003233207210 */ /* 0x040fe40007ffe0ff */
[----:B------:R-:W-:Y:S01]  /*0f10*/  FADD.FTZ R58, R58, R33 ;  /* 0x000000213a3a7221 */ /* 0x000fe20000010000 */
[----:B------:R-:W4:Y:S01]  /*0f20*/  LDS.64 R24, [R24] ;  /* 0x0000000018187984 */ /* 0x000f220000000a00 */
[----:B------:R-:W-:Y:S01]  /*0f30*/  IADD3 R44, R51, R44, RZ ;  /* 0x0000002c332c7210 */ /* 0x000fe20007ffe0ff */
[----:B------:R-:W-:Y:S01]  /*0f40*/  FADD.FTZ R53, R53, R30 ;  /* 0x0000001e35357221 */ /* 0x000fe20000010000 */
[----:B------:R-:W-:Y:S01]  /*0f50*/  IMAD.IADD R30, R51, 0x1, R48 ;  /* 0x00000001331e7824 */ /* 0x000fe200078e0230 */
[----:B------:R-:W4:Y:S01]  /*0f60*/  LDS.64 R28, [R28] ;  /* 0x000000001c1c7984 */ /* 0x000f220000000a00 */
[----:B------:R-:W-:-:S03]  /*0f70*/  FADD.FTZ R58, R58, R31 ;  /* 0x0000001f3a3a7221 */ /* 0x000fc60000010000 */
[----:B------:R-:W4:Y:S01]  /*0f80*/  LDS.64 R32, [R32] ;  /* 0x0000000020207984 */ /* 0x000f220000000a00 */
[----:B------:R-:W-:Y:S01]  /*0f90*/  FADD.FTZ R53, R53, R26 ;  /* 0x0000001a35357221 */ /* 0x000fe20000010000 */
[----:B------:R-:W-:Y:S01]  /*0fa0*/  IADD3 R26, R51, R46, RZ ;  /* 0x0000002e331a7210 */ /* 0x000fe20007ffe0ff */
[----:B------:R-:W-:Y:S01]  /*0fb0*/  FADD.FTZ R58, R58, R27 ;  /* 0x0000001b3a3a7221 */ /* 0x000fe20000010000 */
[----:B------:R-:W4:Y:S01]  /*0fc0*/  LDS.64 R30, [R30] ;  /* 0x000000001e1e7984 */ /* 0x000f220000000a00 */
[----:B0-----:R-:W-:-:S03]  /*0fd0*/  FADD.FTZ R53, R53, R22 ;  /* 0x0000001635357221 */ /* 0x001fc60000010000 */
[----:B------:R-:W0:Y:S01]  /*0fe0*/  LDS.64 R26, [R26] ;  /* 0x000000001a1a7984 */ /* 0x000e220000000a00 */
[----:B------:R-:W-:Y:S01]  /*0ff0*/  FADD.FTZ R58, R58, R23 ;  /* 0x000000173a3a7221 */ /* 0x000fe20000010000 */
[----:B-1----:R-:W-:Y:S02]  /*1000*/  FADD.FTZ R53, R53, R12 ;  /* 0x0000000c35357221 */ /* 0x002fe40000010000 */
[----:B------:R-:W1:Y:S01]  /*1010*/  LDS.64 R22, [R44] ;  /* 0x000000002c167984 */ /* 0x000e620000000a00 */
        /* <DEDUP_REMOVED lines=17> */
[----:B0-----:R-:W-:-:S03]  /*1130*/  FADD.FTZ R53, R53, R26 ;  /* 0x0000001a35357221 */ /* 0x001fc60000010000 */
[----:B------:R-:W-:Y:S01]  /*1140*/  FADD.FTZ R58, R58, R27 ;  /* 0x0000001b3a3a7221 */ /* 0x000fe20000010000 */
[----:B-1----:R-:W-:-:S03]  /*1150*/  FADD.FTZ R22, R53, R22 ;  /* 0x0000001635167221 */ /* 0x002fc60000010000 */
[----:B------:R-:W-:-:S07]  /*1160*/  FADD.FTZ R23, R58, R23 ;  /* 0x000000173a177221 */ /* 0x000fce0000010000 */
.L_x_1787:
[----:B------:R-:W-:Y:S05]  /*1170*/  BSYNC B0 ;  /* 0x0000000000007941 */ /* 0x000fea0003800000 */
.L_x_1786:
        /* <DEDUP_REMOVED lines=21> */
.L_x_1789:
[----:B------:R-:W-:Y:S05]  /*12d0*/  BSYNC B0 ;  /* 0x0000000000007941 */ /* 0x000fea0003800000 */
.L_x_1788:
[----:B------:R-:W-:Y:S01]  /*12e0*/  ISETP.NE.AND P1, PT, R2, RZ, PT ;  /* 0x000000ff0200720c */ /* 0x000fe20003f25270 */
[----:B------:R-:W-:Y:S01]  /*12f0*/  BAR.SYNC.DEFER_BLOCKING 0x0 ;  /* 0x0000000000007b1d */ /* 0x000fe20000010000 */
[----:B------:R-:W-:Y:S02]  /*1300*/  PRMT R18, R4, 0x7632, R18 ;  /* 0x0000763204127816 */ /* 0x000fe40000000012 */
[----:B0-----:R-:W-:Y:S02]  /*1310*/  PRMT R14, R5, 0x7632, R14 ;  /* 0x00007632050e7816 */ /* 0x001fe4000000000e */
[----:B------:R-:W-:Y:S02]  /*1320*/  ISETP.GT.U32.AND P0, PT, R2, 0x7f, PT ;  /* 0x0000007f0200780c */ /* 0x000fe40003f04070 */
[----:B------:R-:W-:Y:S02]  /*1330*/  PRMT R12, R6, 0x7632, R12 ;  /* 0x00007632060c7816 */ /* 0x000fe4000000000c */
[----:B------:R-:W-:-:S02]  /*1340*/  PRMT R7, R7, 0x7632, R7 ;  /* 0x0000763207077816 */ /* 0x000fc40000000007 */
[----:B-----5:R-:W-:Y:S02]  /*1350*/  PRMT R16, R8, 0x7632, R16 ;  /* 0x0000763208107816 */ /* 0x020fe40000000010 */
[----:B------:R-:W-:Y:S02]  /*1360*/  PRMT R15, R9, 0x7632, R15 ;  /* 0x00007632090f7816 */ /* 0x000fe4000000000f */
[----:B------:R-:W-:Y:S02]  /*1370*/  PRMT R17, R10, 0x7632, R17 ;  /* 0x000076320a117816 */ /* 0x000fe40000000011 */
[----:B------:R-:W-:Y:S01]  /*1380*/  PRMT R13, R11, 0x7632, R13 ;  /* 0x000076320b0d7816 */ /* 0x000fe2000000000d */
[----:B------:R-:W-:Y:S06]  /*1390*/  @P1 BRA `(.L_x_1790) ;  /* 0x00000000003c1947 */ /* 0x000fec0003800000 */
        /* <DEDUP_REMOVED lines=9> */
.L_x_1791:
[----:B------:R-:W2:Y:S04]  /*1430*/  LD.E.STRONG.GPU R6, desc[UR8][R4.64] ;  /* 0x0000000804067980 */ /* 0x000ea8000c10f900 */
[----:B--2---:R-:W-:Y:S01]  /*1440*/  CCTL.IVALL ;  /* 0x00000000ff00798f */ /* 0x004fe20002000000 */
[----:B------:R-:W-:Y:S05]  /*1450*/  YIELD ;  /* 0x0000000000007946 */ /* 0x000fea0003800000 */
[----:B-----5:R-:W-:-:S04]  /*1460*/  LOP3.LUT R6, R6, R19, RZ, 0x3c, !PT ;  /* 0x0000001306067212 */ /* 0x020fc800078e3cff */
[----:B------:R-:W-:-:S13]  /*1470*/  ISETP.GT.AND P1, PT, R6, -0x1, PT ;  /* 0xffffffff0600780c */ /* 0x000fda0003f24270 */
[----:B------:R-:W-:Y:S05]  /*1480*/  @P1 BRA `(.L_x_1791) ;  /* 0xfffffffc00e81947 */ /* 0x000fea000383ffff */
.L_x_1790:
[----:B------:R-:W-:Y:S05]  /*1490*/  WARPSYNC.ALL ;  /* 0x0000000000007948 */ /* 0x000fea0003800000 */
[----:B------:R-:W1:Y:S08]  /*14a0*/  @!P0 LDC R19, c[0x0][0x10] ;  /* 0x00000400ff138b82 */ /* 0x000e700000000800 */
[----:B------:R-:W-:Y:S01]  /*14b0*/  BAR.SYNC.DEFER_BLOCKING 0x0 ;  /* 0x0000000000007b1d */ /* 0x000fe20000010000 */
[----:B------:R-:W-:-:S05]  /*14c0*/  @!P0 LOP3.LUT R21, R2, 0x1f, RZ, 0xc0, !PT ;  /* 0x0000001f02158812 */ /* 0x000fca00078ec0ff */
[----:B------:R-:W-:Y:S02]  /*14d0*/  ULDC.64 UR12, c[0x0][0x240] ;  /* 0x00009000000c7ab9 */ /* 0x000fe40000000a00 */
[----:B0-----:R-:W0:Y:S01]  /*14e0*/  @!P0 LDC.64 R4, c[0x0][0x248] ;  /* 0x00009200ff048b82 */ /* 0x001e220000000a00 */
[----:B-1----:R-:W-:Y:S01]  /*14f0*/  @!P0 IMAD R6, R19, UR4, R0 ;  /* 0x0000000413068c24 */ /* 0x002fe2000f8e0200 */
[----:B------:R-:W-:-:S04]  /*1500*/  @!P0 LOP3.LUT R19, R2, 0x7fffffe0, RZ, 0xc0, !PT ;  /* 0x7fffffe002138812 */ /* 0x000fc800078ec0ff */
[----:B------:R-:W-:-:S04]  /*1510*/  @!P0 LEA R6, R6, R19, 0x7 ;  /* 0x0000001306068211 */ /* 0x000fc800078e38ff */
[----:B------:R-:W-:-:S05]  /*1520*/  @!P0 IADD3 R6, R6, R21, RZ ;  /* 0x0000001506068210 */ /* 0x000fca0007ffe0ff */
[----:B------:R-:W-:-:S04]  /*1530*/  @!P0 IMAD.SHL.U32 R19, R6, 0x2, RZ ;  /* 0x0000000206138824 */ /* 0x000fc800078e00ff */
[----:B0-----:R-:W-:-:S06]  /*1540*/  @!P0 IMAD.WIDE.U32 R4, R19, 0x4, R4 ;  /* 0x0000000413048825 */ /* 0x001fcc00078e0004 */
[----:B------:R-:W2:Y:S01]  /*1550*/  @!P0 LDG.E.64 R4, desc[UR8][R4.64] ;  /* 0x0000000804048981 */ /* 0x000ea2000c1e1b00 */
[----:B------:R-:W-:Y:S01]  /*1560*/  HFMA2.MMA R19, -RZ, RZ, 0, 0 ;  /* 0x00000000ff137435 */ /* 0x000fe200000001ff */
[----:B------:R-:W-:Y:S01]  /*1570*/  MOV R6, RZ ;  /* 0x000000ff00067202 */ /* 0x000fe20000000f00 */
[----:B------:R-:W-:Y:S01]  /*1580*/  BSSY B0, `(.L_x_1792) ;  /* 0x000003b000007945 */ /* 0x000fe20003800000 */
[----:B------:R-:W-:-:S03]  /*1590*/  ISETP.EQ.U32.AND P1, PT, RZ, UR12, PT ;  /* 0x0000000cff007c0c */ /* 0x000fc6000bf22070 */
[----:B--2---:R-:W-:Y:S01]  /*15a0*/  @!P0 FADD.FTZ R19, RZ, R4 ;  /* 0x00000004ff138221 */ /* 0x004fe20000010000 */
[----:B------:R-:W-:Y:S01]  /*15b0*/  @!P0 FADD.FTZ R6, RZ, R5 ;  /* 0x00000005ff068221 */ /* 0x000fe20000010000 */
        /* <DEDUP_REMOVED lines=21> */
[----:B------:R-:W-:-:S03]  /*1710*/  @!P0 MOV R19, 0x400 ;  /* 0x0000040000138802 */ /* 0x000fc60000000f00 */
[----:B------:R-:W-:Y:S01]  /*1720*/  @!P0 FMUL.FTZ R4, R4, 4.8828125727595761418e-05 ;  /* 0x384ccccd04048820 */ /* 0x000fe20000410000 */
[----:B-1----:R-:W-:Y:S01]  /*1730*/  FADD.FTZ R20, R24, R21 ;  /* 0x0000001518147221 */ /* 0x002fe20000010000 */
[----:B------:R-:W-:Y:S01]  /*1740*/  @!P0 VIADD R19, R19, 0xc80 ;  /* 0x00000c8013138836 */ /* 0x000fe20000000000 */
[----:B------:R-:W-:Y:S01]  /*1750*/  @!P0 SHF.R.U32.HI R21, RZ, 0x2, R2 ;  /* 0x00000002ff158819 */ /* 0x000fe20000011602 */
[----:B------:R-:W-:-:S03]  /*1760*/  @!P0 FMUL.FTZ R5, R4, R4 ;  /* 0x0000000404058220 */ /* 0x000fc60000410000 */
[----:B--2---:R-:W-:Y:S01]  /*1770*/  @!P0 LEA R19, R26, R19, 0x18 ;  /* 0x000000131a138211 */ /* 0x004fe200078ec0ff */
[----:B------:R-:W-:Y:S01]  /*1780*/  @!P0 FFMA.FTZ R5, R20, 4.8828125727595761418e-05, -R5 ;  /* 0x384ccccd14058823 */ /* 0x000fe20000010805 */
[----:B------:R-:W-:-:S04]  /*1790*/  @!P0 LOP3.LUT R6, R21, 0x3ffffff8, RZ, 0xc0, !PT ;  /* 0x3ffffff815068812 */ /* 0x000fc800078ec0ff */
[----:B------:R-:W-:Y:S02]  /*17a0*/  @!P0 IADD3 R6, R6, R19, RZ ;  /* 0x0000001306068210 */ /* 0x000fe40007ffe0ff */
        /* <DEDUP_REMOVED lines=24> */
.L_x_1793:
[----:B------:R-:W-:Y:S05]  /*1930*/  BSYNC B0 ;  /* 0x0000000000007941 */ /* 0x000fea0003800000 */
.L_x_1792:
[----:B------:R-:W1:Y:S01]  /*1940*/  S2UR UR7, SR_CgaCtaId ;  /* 0x00000000000779c3 */ /* 0x000e620000008800 */
[----:B0-----:R-:W-:Y:S01]  /*1950*/  SHF.L.U32 R4, R35, 0x2, RZ ;  /* 0x0000000223047819 */ /* 0x001fe200000006ff */
[----:B------:R-:W-:Y:S01]  /*1960*/  IMAD R6, R37, 0x50, R40 ;  /* 0x0000005025067824 */ /* 0x000fe200078e0228 */
[----:B------:R-:W-:Y:S01]  /*1970*/  UMOV UR6, 0x400 ;  /* 0x0000040000067882 */ /* 0x000fe20000000000 */
[----:B------:R-:W-:Y:S01]  /*1980*/  IMAD.U32 R22, R11, 0x10000, RZ ;  /* 0x000100000b167824 */ /* 0x000fe200078e00ff */
[----:B------:R-:W-:Y:S01]  /*1990*/  LOP3.LUT R4, R4, 0xc, RZ, 0xc0, !PT ;  /* 0x0000000c04047812 */ /* 0x000fe200078ec0ff */
[----:B------:R-:W-:Y:S01]  /*19a0*/  UIADD3 UR6, UR6, 0xc80, URZ ;  /* 0x00000c8006067890 */ /* 0x000fe2000fffe03f */
        /* <DEDUP_REMOVED lines=8> */
[----:B------:R-:W-:-:S02]  /*1a30*/  MOV R4, R19 ;  /* 0x0000001300047202 */ /* 0x000fc40000000f00 */
[----:B------:R-:W-:Y:S02]  /*1a40*/  SHF.L.U32 R19, R8, 0x10, RZ ;  /* 0x0000001008137819 */ /* 0x000fe400000006ff */
[----:B------:R-:W-:Y:S01]  /*1a50*/  LEA.HI R4, R5, R4, RZ, 0x1a ;  /* 0x0000000405047211 */ /* 0x000fe200078fd0ff */
[----:B-1----:R-:W-:-:S06]  /*1a60*/  ULEA UR6, UR7, UR6, 0x18 ;  /* 0x0000000607067291 */ /* 0x002fcc000f8ec03f */
[----:B------:R-:W-:Y:S01]  /*1a70*/  LEA R4, R4, UR6, 0x3 ;  /* 0x0000000604047c11 */ /* 0x000fe2000f8e18ff */
[----:B------:R-:W-:-:S05]  /*1a80*/  ULDC UR6, c[0x0][0x230] ;  /* 0x00008c0000067ab9 */ /* 0x000fca0000000800 */
[----:B------:R-:W0:Y:S02]  /*1a90*/  LDS.64 R4, [R4] ;  /* 0x0000000004047984 */ /* 0x000e240000000a00 */
[----:B0-----:R-:W-:Y:S01]  /*1aa0*/  FADD.FTZ R5, R5, UR6 ;  /* 0x0000000605057e21 */ /* 0x001fe20008010000 */
[--C-:B------:R-:W-:Y:S01]  /*1ab0*/  FADD.FTZ R20, R3, -R4.reuse ;  /* 0x8000000403147221 */ /* 0x100fe20000010000 */
[----:B------:R-:W-:Y:S01]  /*1ac0*/  IMAD.U32 R3, R18, 0x10000, RZ ;  /* 0x0001000012037824 */ /* 0x000fe200078e00ff */
[----:B------:R-:W-:Y:S01]  /*1ad0*/  SHF.L.U32 R18, R10, 0x10, RZ ;  /* 0x000000100a127819 */ /* 0x000fe200000006ff */
        /* <DEDUP_REMOVED lines=10> */
[----:B------:R-:W-:Y:S01]  /*1b80*/  IMAD.U32 R20, R17, 0x10000, RZ ;  /* 0x0001000011147824 */ /* 0x000fe200078e00ff */
[----:B------:R-:W-:-:S02]  /*1b90*/  SHF.L.U32 R17, R9, 0x10, RZ ;  /* 0x0000001009117819 */ /* 0x000fc400000006ff */
[----:B------:R-:W-:Y:S01]  /*1ba0*/  SHF.L.U32 R9, R14, 0x10, RZ ;  /* 0x000000100e097819 */ /* 0x000fe200000006ff */
[--C-:B------:R-:W-:Y:S01]  /*1bb0*/  FFMA.FTZ R8, R8, R21, R20.reuse ;  /* 0x0000001508087223 */ /* 0x100fe20000010014 */
[----:B------:R-:W-:Y:S01]  /*1bc0*/  FFMA.FTZ R11, R21, R11, R20 ;  /* 0x0000000b150b7223 */ /* 0x000fe20000010014 */
[----:B------:R-:W-:Y:S01]  /*1bd0*/  SHF.L.U32 R21, R7, 0x10, RZ ;  /* 0x0000001007157819 */ /* 0x000fe200000006ff */
[----:B------:R-:W-:Y:S01]  /*1be0*/  FADD.FTZ R20, R49, -R4 ;  /* 0x8000000431147221 */ /* 0x000fe20000010000 */
[----:B------:R-:W-:Y:S01]  /*1bf0*/  FADD.FTZ R24, -R4, R9 ;  /* 0x0000000904187221 */ /* 0x000fe20000010100 */
[----:B------:R-:W-:Y:S01]  /*1c00*/  FFMA.FTZ R9, R10, R17, R22 ;  /* 0x000000110a097223 */ /* 0x000fe20000010016 */
[----:B------:R-:W-:Y:S01]  /*1c10*/  FMUL.FTZ R16, R3, -1.4426950216293334961 ;  /* 0xbfb8aa3b03107820 */ /* 0x000fe20000410000 */
[C---:B------:R-:W-:Y:S01]  /*1c20*/  FMUL.FTZ R20, R5.reuse, R20 ;  /* 0x0000001405147220 */ /* 0x040fe20000410000 */
[----:B------:R-:W-:Y:S01]  /*1c30*/  FMUL.FTZ R10, R5, R24 ;  /* 0x00000018050a7220 */ /* 0x000fe20000410000 */
[----:B------:R-:W-:Y:S01]  /*1c40*/  FMUL.FTZ R12, R9, -1.4426950216293334961 ;  /* 0xbfb8aa3b090c7820 */ /* 0x000fe20000410000 */
[----:B------:R-:W-:Y:S01]  /*1c50*/  FADD.FTZ R24, R47, -R4 ;  /* 0x800000042f187221 */ /* 0x000fe20000010000 */
[----:B------:R-:W-:Y:S01]  /*1c60*/  FMUL.FTZ R14, R8, -1.4426950216293334961 ;  /* 0xbfb8aa3b080e7820 */ /* 0x000fe20000410000 */
[----:B------:R-:W-:Y:S01]  /*1c70*/  FFMA.FTZ R10, R10, R15, R26 ;  /* 0x0000000f0a0a7223 */ /* 0x000fe2000001001a */
[----:B------:R0:W1:Y:S01]  /*1c80*/  MUFU.EX2 R13, R12 ;  /* 0x0000000c000d7308 */ /* 0x0000620000000800 */
[----:B------:R-:W-:Y:S01]  /*1c90*/  FMUL.FTZ R24, R5, R24 ;  /* 0x0000001805187220 */ /* 0x000fe20000410000 */
[----:B------:R-:W-:Y:S01]  /*1ca0*/  FFMA.FTZ R17, R17, R20, R22 ;  /* 0x0000001411117223 */ /* 0x000fe20000010016 */
[----:B------:R-:W-:Y:S01]  /*1cb0*/  FMUL.FTZ R23, R10, -1.4426950216293334961 ;  /* 0xbfb8aa3b0a177820 */ /* 0x000fe20000410000 */
[----:B------:R-:W-:Y:S01]  /*1cc0*/  FMUL.FTZ R7, R11, -1.4426950216293334961 ;  /* 0xbfb8aa3b0b077820 */ /* 0x000fe20000410000 */
[----:B------:R-:W-:-:S03]  /*1cd0*/  FFMA.FTZ R19, R19, R24, R18 ;  /* 0x0000001813137223 */ /* 0x000fc60000010012 */
[----:B------:R-:W2:Y:S01]  /*1ce0*/  MUFU.EX2 R16, R16 ;  /* 0x0000001000107308 */ /* 0x000ea20000000800 */
[----:B0-----:R-:W-:Y:S01]  /*1cf0*/  FADD.FTZ R12, -R4, R21 ;  /* 0x00000015040c7221 */ /* 0x001fe20000010100 */
[----:B------:R-:W-:-:S03]  /*1d00*/  FMUL.FTZ R18, R19, -1.4426950216293334961 ;  /* 0xbfb8aa3b13127820 */ /* 0x000fc60000410000 */
[----:B------:R-:W-:Y:S01]  /*1d10*/  FMUL.FTZ R12, R5, R12 ;  /* 0x0000000c050c7220 */ /* 0x000fe20000410000 */
[----:B------:R-:W-:Y:S02]  /*1d20*/  FMUL.FTZ R5, R17, -1.4426950216293334961 ;  /* 0xbfb8aa3b11057820 */ /* 0x000fe40000410000 */
[----:B------:R-:W0:Y:S01]  /*1d30*/  MUFU.EX2 R23, R23 ;  /* 0x0000001700177308 */ /* 0x000e220000000800 */
[----:B------:R-:W-:Y:S01]  /*1d40*/  FFMA.FTZ R12, R15, R12, R26 ;  /* 0x0000000c0f0c7223 */ /* 0x000fe2000001001a */
[----:B-1----:R-:W-:-:S03]  /*1d50*/  FADD.FTZ R13, R13, 1 ;  /* 0x3f8000000d0d7421 */ /* 0x002fc60000010000 */
[----:B------:R-:W-:-:S03]  /*1d60*/  FMUL.FTZ R15, R12, -1.4426950216293334961 ;  /* 0xbfb8aa3b0c0f7820 */ /* 0x000fc60000410000 */
[----:B------:R-:W1:Y:S01]  /*1d70*/  MUFU.EX2 R14, R14 ;  /* 0x0000000e000e7308 */ /* 0x000e620000000800 */
[----:B--2---:R-:W-:-:S07]  /*1d80*/  FADD.FTZ R16, R16, 1 ;  /* 0x3f80000010107421 */ /* 0x004fce0000010000 */
[----:B------:R-:W2:Y:S01]  /*1d90*/  MUFU.EX2 R18, R18 ;  /* 0x0000001200127308 */ /* 0x000ea20000000800 */
[----:B0-----:R-:W-:-:S07]  /*1da0*/  FADD.FTZ R23, R23, 1 ;  /* 0x3f80000017177421 */ /* 0x001fce0000010000 */
[----:B------:R-:W-:Y:S01]  /*1db0*/  MUFU.EX2 R5, R5 ;  /* 0x0000000500057308 */ /* 0x000fe20000000800 */
[----:B-1----:R-:W-:-:S07]  /*1dc0*/  FADD.FTZ R14, R14, 1 ;  /* 0x3f8000000e0e7421 */ /* 0x002fce0000010000 */
[----:B------:R-:W0:Y:S01]  /*1dd0*/  MUFU.EX2 R15, R15 ;  /* 0x0000000f000f7308 */ /* 0x000e220000000800 */
[----:B--2---:R-:W-:-:S07]  /*1de0*/  FADD.FTZ R18, R18, 1 ;  /* 0x3f80000012127421 */ /* 0x004fce0000010000 */
[----:B------:R1:W2:Y:S08]  /*1df0*/  MUFU.EX2 R4, R7 ;  /* 0x0000000700047308 */ /* 0x0002b00000000800 */
[----:B------:R3:W4:Y:S01]  /*1e00*/  MUFU.RCP R21, R14 ;  /* 0x0000000e00157308 */ /* 0x0007220000001000 */
[----:B0-----:R-:W-:Y:S01]  /*1e10*/  FADD.FTZ R15, R15, 1 ;  /* 0x3f8000000f0f7421 */ /* 0x001fe20000010000 */
[----:B-1----:R-:W-:-:S03]  /*1e20*/  SHF.R.S32.HI R7, RZ, 0x1f, R6 ;  /* 0x0000001fff077819 */ /* 0x002fc60000011406 */
[----:B------:R-:W-:-:S03]  /*1e30*/  IMAD.WIDE.U32 R6, R39, 0x50000, R6 ;  /* 0x0005000027067825 */ /* 0x000fc600078e0006 */
[----:B------:R-:W0:Y:S01]  /*1e40*/  MUFU.RCP R16, R16 ;  /* 0x0000001000107308 */ /* 0x000e220000001000 */
[----:B---3--:R-:W-:Y:S01]  /*1e50*/  FADD.FTZ R14, R5, 1 ;  /* 0x3f800000050e7421 */ /* 0x008fe20000010000 */
[----:B--2---:R-:W-:Y:S01]  /*1e60*/  FADD.FTZ R4, R4, 1 ;  /* 0x3f80000004047421 */ /* 0x004fe20000010000 */
[----:B------:R-:W-:Y:S02]  /*1e70*/  IADD3 R24, R41, R7, RZ ;  /* 0x0000000729187210 */ /* 0x000fe40007ffe0ff */
[----:B------:R-:W-:-:S03]  /*1e80*/  IADD3 R42, P1, R42, R6, RZ ;  /* 0x000000062a2a7210 */ /* 0x000fc60007f3e0ff */
[----:B------:R-:W1:Y:S01]  /*1e90*/  MUFU.RCP R20, R13 ;  /* 0x0000000d00147308 */ /* 0x000e620000001000 */
[----:B----4-:R-:W-:Y:S01]  /*1ea0*/  FMUL.FTZ R8, R8, R21 ;  /* 0x0000001508087220 */ /* 0x010fe20000410000 */
[----:B------:R-:W-:Y:S01]  /*1eb0*/  IADD3 R7, P0, R43, R6, RZ ;  /* 0x000000062b077210 */ /* 0x000fe20007f1e0ff */
[----:B------:R-:W-:-:S03]  /*1ec0*/  IMAD.X R5, RZ, RZ, R24, P1 ;  /* 0x000000ffff057224 */ /* 0x000fc600008e0618 */
[----:B------:R-:W-:Y:S02]  /*1ed0*/  IADD3.X R24, RZ, R24, RZ, P0, !PT ;  /* 0x00000018ff187210 */ /* 0x000fe400007fe4ff */
[----:B------:R-:W2:Y:S01]  /*1ee0*/  MUFU.RCP R23, R23 ;  /* 0x0000001700177308 */ /* 0x000ea20000001000 */
[----:B0-----:R-:W-:Y:S01]  /*1ef0*/  FMUL.FTZ R3, R3, R16 ;  /* 0x0000001003037220 */ /* 0x001fe20000410000 */
[----:B------:R-:W-:-:S04]  /*1f00*/  LEA R6, P0, R7, UR6, 0x1 ;  /* 0x0000000607067c11 */ /* 0x000fc8000f8008ff */
[----:B------:R-:W-:Y:S02]  /*1f10*/  F2FP.BF16.F32.PACK_AB R3, R8, R3 ;  /* 0x000000030803723e */ /* 0x000fe400000010ff */
[----:B------:R-:W0:Y:S01]  /*1f20*/  MUFU.RCP R18, R18 ;  /* 0x0000001200127308 */ /* 0x000e220000001000 */
[----:B-1----:R-:W-:Y:S01]  /*1f30*/  FMUL.FTZ R9, R9, R20 ;  /* 0x0000001409097220 */ /* 0x002fe20000410000 */
[----:B------:R-:W-:Y:S02]  /*1f40*/  LEA.HI.X R7, R7, UR7, R24, 0x1, P0 ;  /* 0x0000000707077c11 */ /* 0x000fe400080f0c18 */
[----:B------:R-:W-:-:S04]  /*1f50*/  IADD3 R35, P0, R35, 0xa, RZ ;  /* 0x0000000a23237810 */ /* 0x000fc80007f1e0ff */
[----:B------:R1:W3:Y:S01]  /*1f60*/  MUFU.RCP R22, R4 ;  /* 0x0000000400167308 */ /* 0x0002e20000001000 */
[----:B--2---:R-:W-:Y:S01]  /*1f70*/  FMUL.FTZ R10, R10, R23 ;  /* 0x000000170a0a7220 */ /* 0x004fe20000410000 */
[----:B------:R-:W-:Y:S02]  /*1f80*/  IADD3.X R38, RZ, R38, RZ, P0, !PT ;  /* 0x00000026ff267210 */ /* 0x000fe400007fe4ff */
[----:B------:R-:W-:Y:S02]  /*1f90*/  ISETP.GE.U32.AND P0, PT, R35, UR10, PT ;  /* 0x0000000a23007c0c */ /* 0x000fe4000bf06070 */
[----:B------:R-:W-:Y:S02]  /*1fa0*/  F2FP.BF16.F32.PACK_AB R9, R10, R9 ;  /* 0x000000090a09723e */ /* 0x000fe400000010ff */
[----:B------:R-:W2:Y:S01]  /*1fb0*/  MUFU.RCP R14, R14 ;  /* 0x0000000e000e7308 */ /* 0x000ea20000001000 */
[----:B-1----:R-:W-:Y:S01]  /*1fc0*/  LEA R4, P1, R42, UR6, 0x1 ;  /* 0x000000062a047c11 */ /* 0x002fe2000f8208ff */
[----:B0-----:R-:W-:Y:S01]  /*1fd0*/  FMUL.FTZ R19, R19, R18 ;  /* 0x0000001213137220 */ /* 0x001fe20000410000 */
[----:B------:R-:W-:-:S02]  /*1fe0*/  PRMT R10, R3, 0x7632, R10 ;  /* 0x00007632030a7816 */ /* 0x000fc4000000000a */
[----:B------:R-:W-:Y:S02]  /*1ff0*/  LEA.HI.X R5, R42, UR7, R5, 0x1, P1 ;  /* 0x000000072a057c11 */ /* 0x000fe400088f0c05 */
[----:B------:R-:W-:Y:S01]  /*2000*/  ISETP.GE.AND.EX P0, PT, R38, UR5, PT, P0 ;  /* 0x0000000526007c0c */ /* 0x000fe2000bf06300 */
[----:B------:R-:W0:Y:S01]  /*2010*/  MUFU.RCP R15, R15 ;  /* 0x0000000f000f7308 */ /* 0x000e220000001000 */
[----:B---3--:R-:W-:Y:S01]  /*2020*/  FMUL.FTZ R8, R11, R22 ;  /* 0x000000160b087220 */ /* 0x008fe20000410000 */
[----:B------:R-:W-:Y:S01]  /*2030*/  PRMT R11, R9, 0x7632, R11 ;  /* 0x00007632090b7816 */ /* 0x000fe2000000000b */
[----:B------:R-:W-:Y:S03]  /*2040*/  STG.E.U16 desc[UR8][R4.64], R3 ;  /* 0x0000000304007986 */ /* 0x000fe6000c101508 */
[----:B------:R-:W-:Y:S01]  /*2050*/  F2FP.BF16.F32.PACK_AB R19, R8, R19 ;  /* 0x000000130813723e */ /* 0x000fe200000010ff */
[----:B------:R-:W-:Y:S01]  /*2060*/  STG.E.U16 desc[UR8][R4.64+0x2], R10 ;  /* 0x0000020a04007986 */ /* 0x000fe2000c101508 */
[----:B--2---:R-:W-:-:S03]  /*2070*/  FMUL.FTZ R17, R17, R14 ;  /* 0x0000000e11117220 */ /* 0x004fc60000410000 */
[----:B------:R-:W-:Y:S04]  /*2080*/  STG.E.U16 desc[UR8][R4.64+0x4], R9 ;  /* 0x0000040904007986 */ /* 0x000fe8000c101508 */
[----:B------:R1:W-:Y:S01]  /*2090*/  STG.E.U16 desc[UR8][R4.64+0x6], R11 ;  /* 0x0000060b04007986 */ /* 0x0003e2000c101508 */
[----:B0-----:R-:W-:-:S03]  /*20a0*/  FMUL.FTZ R12, R12, R15 ;  /* 0x0000000f0c0c7220 */ /* 0x001fc60000410000 */
[----:B------:R0:W-:Y:S02]  /*20b0*/  STG.E.U16 desc[UR8][R6.64], R19 ;  /* 0x0000001306007986 */ /* 0x0001e4000c101508 */
[----:B------:R-:W-:-:S04]  /*20c0*/  F2FP.BF16.F32.PACK_AB R17, R12, R17 ;  /* 0x000000110c11723e */ /* 0x000fc800000010ff */
[----:B------:R-:W-:Y:S01]  /*20d0*/  PRMT R8, R17, 0x7632, R8 ;  /* 0x0000763211087816 */ /* 0x000fe20000000008 */
[----:B------:R0:W-:Y:S01]  /*20e0*/  STG.E.U16 desc[UR8][R6.64+0x4], R17 ;  /* 0x0000041106007986 */ /* 0x0001e2000c101508 */
[----:B-1----:R-:W-:-:S03]  /*20f0*/  PRMT R5, R19, 0x7632, R5 ;  /* 0x0000763213057816 */ /* 0x002fc60000000005 */
[----:B------:R0:W-:Y:S04]  /*2100*/  STG.E.U16 desc[UR8][R6.64+0x6], R8 ;  /* 0x0000060806007986 */ /* 0x0001e8000c101508 */
[----:B------:R0:W-:Y:S01]  /*2110*/  STG.E.U16 desc[UR8][R6.64+0x2], R5 ;  /* 0x0000020506007986 */ /* 0x0001e2000c101508 */
[----:B------:R-:W-:Y:S05]  /*2120*/  @!P0 BRA `(.L_x_1794) ;  /* 0xffffffe000108947 */ /* 0x000fea000383ffff */
[----:B------:R-:W-:Y:S05]  /*2130*/  EXIT ;  /* 0x000000000000794d */ /* 0x000fea0003800000 */
.L_x_1795:
        /* <DEDUP_REMOVED lines=12> */
.L_x_3782:


//--------------------- .text._ZN13group_norm_v214gn_cuda_kernelI13__nv_bfloat16Li320ELi1ELi16ELi80ELi256ELb1ELi16ELi320ELi320ELi4ELb1ELi9ELb0ELb0ENS_16CompileConditionILi900EEEEEvPT_PKS4_S7_S7_flPfS8_Pj --------------------------
	.section	.text._ZN13group_norm_v214gn_cuda_kernelI13__nv_bfloat16Li320ELi1ELi16ELi80ELi256ELb1ELi16ELi320ELi320ELi4ELb1ELi9ELb0ELb0ENS_16CompileConditionILi900EEEEEvPT_PKS4_S7_S7_flPfS8_Pj,"ax",@progbits
	.align	128
        .global         _ZN13group_norm_v214gn_cuda_kernelI13__nv_bfloat16Li320ELi1ELi16ELi80ELi256ELb1ELi16ELi320ELi320ELi4ELb1ELi9ELb0ELb0ENS_16CompileConditionILi900EEEEEvPT_PKS4_S7_S7_flPfS8_Pj
        .type           _ZN13group_norm_v214gn_cuda_kernelI13__nv_bfloat16Li320ELi1ELi16ELi80ELi256ELb1ELi16ELi320ELi320ELi4ELb1ELi9ELb0ELb0ENS_16CompileConditionILi900EEEEEvPT_PKS4_S7_S7_flPfS8_Pj,@function
        .size           _ZN13group_norm_v214gn_cuda_kernelI13__nv_bfloat16Li320ELi1ELi16ELi80ELi256ELb1ELi16ELi320ELi320ELi4ELb1ELi9ELb0ELb0ENS_16CompileConditionILi900EEEEEvPT_PKS4_S7_S7_flPfS8_Pj,(.L_x_3783 - _ZN13group_norm_v214gn_cuda_kernelI13__nv_bfloat16Li320ELi1ELi16ELi80ELi256ELb1ELi16ELi320ELi320ELi4ELb1ELi9ELb0ELb0ENS_16CompileConditionILi900EEEEEvPT_PKS4_S7_S7_flPfS8_Pj)
        .other          _ZN13group_norm_v214gn_cuda_kernelI13__nv_bfloat16Li320ELi1ELi16ELi80ELi256ELb1ELi16ELi320ELi320ELi4ELb1ELi9ELb0ELb0ENS_16CompileConditionILi900EEEEEvPT_PKS4_S7_S7_flPfS8_Pj,@"STO_CUDA_ENTRY STV_DEFAULT"
_ZN13group_norm_v214gn_cuda_kernelI13__nv_bfloat16Li320ELi1ELi16ELi80ELi256ELb1ELi16ELi320ELi320ELi4ELb1ELi9ELb0ELb0ENS_16CompileConditionILi900EEEEEvPT_PKS4_S7_S7_flPfS8_Pj:
.text._ZN13group_norm_v214gn_cuda_kernelI13__nv_bfloat16Li320ELi1ELi16ELi80ELi256ELb1ELi16ELi320ELi320ELi4ELb1ELi9ELb0ELb0ENS_16CompileConditionILi900EEEEEvPT_PKS4_S7_S7_flPfS8_Pj:
[----:B------:R-:W-:Y:S08]  /*0000*/  LDC R1, c[0x0][0x28] ;  /* 0x00000a00ff017b82 */ /* 0x000ff00000000800 */
[----:B------:R-:W0:Y:S08]  /*0010*/  LDC.64 R2, c[0x0][0x238] ;  /* 0x00008e00ff027b82 */ /* 0x000e300000000a00 */
[----:B------:R-:W1:Y:S01]  /*0020*/  S2UR UR8, SR_CTAID.Y ;  /* 0x00000000000879c3 */ /* 0x000e620000002600 */
[----:B0-----:R-:W-:-:S02]  /*0030*/  SHF.L.U32 R0, R2, 0x2, RZ ;  /* 0x0000000202007819 */ /* 0x001fc400000006ff */
[----:B------:R-:W-:Y:S02]  /*0040*/  SHF.L.U64.HI R2, R2, 0x2, R3 ;  /* 0x0000000202027819 */ /* 0x000fe40000010203 */
[----:B-1----:R-:W-:-:S04]  /*0050*/  ISETP.GT.U32.AND P0, PT, R0, UR8, PT ;  /* 0x0000000800007c0c */ /* 0x002fc8000bf04070 */
[----:B------:R-:W-:-:S13]  /*0060*/  ISETP.GT.AND.EX P0, PT, R2, RZ, PT, P0 ;  /* 0x000000ff0200720c */ /* 0x000fda0003f04300 */
[----:B------:R-:W-:Y:S05]  /*0070*/  @!P0 EXIT ;  /* 0x000000000000894d */ /* 0x000fea0003800000 */
[----:B------:R-:W0:Y:S01]  /*0080*/  S2R R40, SR_TID.X ;  /* 0x0000000000287919 */ /* 0x000e220000002100 */
[----:B------:R-:W1:Y:S01]  /*0090*/  S2UR UR5, SR_CgaCtaId ;  /* 0x00000000000579c3 */ /* 0x000e620000008800 */
[----:B------:R-:W-:Y:S01]  /*00a0*/  UMOV UR4, 0x400 ;  /* 0x0000040000047882 */ /* 0x000fe20000000000 */
[----:B------:R-:W-:Y:S01]  /*00b0*/  IMAD.MOV.U32 R47, RZ, RZ, 0x1 ;  /* 0x00000001ff2f7424 */ /* 0x000fe200078e00ff */
[----:B------:R-:W2:Y:S01]  /*00c0*/  S2R R6, SR_CTAID.X ;  /* 0x0000000000067919 */ /* 0x000ea20000002500 */
[----:B------:R-:W-:Y:S01]  /*00d0*/  ULDC.64 UR10, c[0x0][0x240] ;  /* 0x00009000000a7ab9 */ /* 0x000fe20000000a00 */
[----:B------:R-:W-:Y:S01]  /*00e0*/  HFMA2.MMA R44, -RZ, RZ, 0, 0 ;  /* 0x00000000ff2c7435 */ /* 0x000fe200000001ff */
[----:B------:R-:W-:Y:S01]  /*00f0*/  ISETP.EQ.U32.AND P2, PT, RZ, UR10, PT ;  /* 0x0000000aff007c0c */ /* 0x000fe2000bf42070 */
[----:B------:R-:W-:Y:S01]  /*0100*/  IMAD.MOV.U32 R46, RZ, RZ, RZ ;  /* 0x000000ffff2e7224 */ /* 0x000fe200078e00ff */
[----:B------:R-:W3:Y:S01]  /*0110*/  LDC R43, c[0x0][0x10] ;  /* 0x00000400ff2b7b82 */ /* 0x000ee20000000800 */
[----:B------:R-:W-:Y:S01]  /*0120*/  MOV R45, UR8 ;  /* 0x00000008002d7c02 */ /* 0x000fe20008000f00 */
[----:B-1----:R-:W-:-:S02]  /*0130*/  ULEA UR6, UR5, UR4, 0x18 ;  /* 0x0000000405067291 */ /* 0x002fc4000f8ec03f */
[----:B------:R-:W-:-:S04]  /*0140*/  UIADD3 UR4, UR4, 0xc80, URZ ;  /* 0x00000c8004047890 */ /* 0x000fc8000fffe03f */
[----:B------:R-:W-:Y:S01]  /*0150*/  MOV R8, UR6 ;  /* 0x0000000600087c02 */ /* 0x000fe20008000f00 */
[----:B0-----:R-:W-:Y:S01]  /*0160*/  IMAD.WIDE.U32 R4, R40, -0x33333333, RZ ;  /* 0xcccccccd28047825 */ /* 0x001fe200078e00ff */
[--C-:B------:R-:W-:Y:S01]  /*0170*/  SHF.R.U32.HI R3, RZ, 0x2, R40.reuse ;  /* 0x00000002ff037819 */ /* 0x100fe20000011628 */
[----:B------:R-:W-:Y:S01]  /*0180*/  ULDC.64 UR6, c[0x0][0x250] ;  /* 0x0000940000067ab9 */ /* 0x000fe20000000a00 */
[----:B------:R-:W-:Y:S01]  /*0190*/  ULEA UR4, UR5, UR4, 0x18 ;  /* 0x0000000405047291 */ /* 0x000fe2000f8ec03f */
[----:B--2---:R-:W-:Y:S01]  /*01a0*/  LOP3.LUT R41, R6, 0xf, RZ, 0xc0, !PT ;  /* 0x0000000f06297812 */ /* 0x004fe200078ec0ff */
[----:B------:R-:W-:Y:S01]  /*01b0*/  ULEA UR6, UP0, UR8, UR6, 0x2 ;  /* 0x0000000608067291 */ /* 0x000fe2000f80103f */
[----:B------:R-:W-:Y:S02]  /*01c0*/  SHF.L.U32 R4, R3, 0x4, RZ ;  /* 0x0000000403047819 */ /* 0x000fe400000006ff */
[----:B------:R-:W-:Y:S01]  /*01d0*/  SHF.R.U32.HI R5, RZ, 0x6, R5 ;  /* 0x00000006ff057819 */ /* 0x000fe20000011605 */
[----:B------:R-:W-:Y:S01]  /*01e0*/  ULEA.HI.X UR7, UR8, UR7, URZ, 0x2, UP0 ;  /* 0x0000000708077291 */ /* 0x000fe200080f143f */
[----:B------:R-:W-:Y:S01]  /*01f0*/  LOP3.LUT R41, R4, 0xfffffff0, R41, 0xe2, !PT ;  /* 0xfffffff004297812 */ /* 0x000fe200078ee229 */
[C---:B------:R-:W-:Y:S01]  /*0200*/  IMAD.SHL.U32 R4, R6.reuse, 0x10, RZ ;  /* 0x0000001006047824 */ /* 0x040fe200078e00ff */
[C---:B------:R-:W-:Y:S01]  /*0210*/  LOP3.LUT P0, RZ, R6.reuse, 0xf, RZ, 0xc0, !PT ;  /* 0x0000000f06ff7812 */ /* 0x040fe2000780c0ff */
[----:B------:R-:W-:Y:S01]  /*0220*/  IMAD R3, R5, -0x50, R40 ;  /* 0xffffffb005037824 */ /* 0x000fe200078e0228 */
[----:B------:R-:W-:-:S02]  /*0230*/  ISETP.NE.AND P1, PT, R6, RZ, PT ;  /* 0x000000ff0600720c */ /* 0x000fc40003f25270 */
[----:B------:R-:W-:Y:S01]  /*0240*/  LOP3.LUT R4, R4, 0xf0, RZ, 0xc0, !PT ;  /* 0x000000f004047812 */ /* 0x000fe200078ec0ff */
[----:B------:R-:W-:Y:S01]  /*0250*/  IMAD R3, R3, 0x28, R8 ;  /* 0x0000002803037824 */ /* 0x000fe200078e0208 */
[----:B------:R-:W-:Y:S02]  /*0260*/  SHF.R.U32.HI R49, RZ, 0x1, R40 ;  /* 0x00000001ff317819 */ /* 0x000fe40000011628 */
[----:B------:R-:W-:Y:S02]  /*0270*/  IADD3 R4, R4, R5, RZ ;  /* 0x0000000504047210 */ /* 0x000fe40007ffe0ff */
[----:B------:R-:W-:Y:S02]  /*0280*/  ISETP.GT.U32.OR P0, PT, R40, 0x3, P0 ;  /* 0x000000032800780c */ /* 0x000fe40000704470 */
[----:B------:R-:W-:Y:S01]  /*0290*/  LEA R42, R5, R3, 0x3 ;  /* 0x00000003052a7211 */ /* 0x000fe200078e18ff */
[----:B------:R-:W-:Y:S01]  /*02a0*/  IMAD R48, R4, 0x500, RZ ;  /* 0x0000050004307824 */ /* 0x000fe200078e02ff */
[----:B------:R-:W-:-:S02]  /*02b0*/  SEL R47, R47, 0x7ffffff1, P1 ;  /* 0x7ffffff12f2f7807 */ /* 0x000fc40000800000 */
[----:B------:R-:W-:Y:S01]  /*02c0*/  LOP3.LUT R49, R49, 0x7ffffff8, RZ, 0xc0, !PT ;  /* 0x7ffffff831317812 */ /* 0x000fe200078ec0ff */
[----:B------:R-:W-:Y:S01]  /*02d0*/  VIADD R51, R48, 0x1400 ;  /* 0x0000140030337836 */ /* 0x000fe20000000000 */
[----:B------:R-:W-:Y:S02]  /*02e0*/  MOV R4, UR6 ;  /* 0x0000000600047c02 */ /* 0x000fe40008000f00 */
[----:B------:R-:W-:Y:S02]  /*02f0*/  MOV R5, UR7 ;  /* 0x0000000700057c02 */ /* 0x000fe40008000f00 */
[----:B------:R-:W-:Y:S02]  /*0300*/  LEA R50, R40, UR4, 0x3 ;  /* 0x0000000428327c11 */ /* 0x000fe4000f8e18ff */
[C---:B------:R-:W-:Y:S02]  /*0310*/  IADD3 R52, R48.reuse, 0x2800, RZ ;  /* 0x0000280030347810 */ /* 0x040fe40007ffe0ff */
[----:B------:R-:W-:-:S02]  /*0320*/  IADD3 R53, R48, 0x3c00, RZ ;  /* 0x00003c0030357810 */ /* 0x000fc40007ffe0ff */
[----:B------:R-:W-:Y:S01]  /*0330*/  ISETP.EQ.OR.EX P0, PT, RZ, UR11, P0, P2 ;  /* 0x0000000bff007c0c */ /* 0x000fe20008702720 */
[----:B---3--:R-:W-:-:S12]  /*0340*/  ULDC.64 UR10, c[0x0][0x208] ;  /* 0x00008200000a7ab9 */ /* 0x008fd80000000a00 */
.L_x_1804:
[----:B0-----:R-:W-:Y:S01]  /*0350*/  IMAD.WIDE.U32 R6, R40, -0x33333333, RZ ;  /* 0xcccccccd28067825 */ /* 0x001fe200078e00ff */
[C---:B------:R-:W-:Y:S01]  /*0360*/  LOP3.LUT R54, R45.reuse, 0x3, RZ, 0xc0, !PT ;  /* 0x000000032d367812 */ /* 0x040fe200078ec0ff */
[----:B------:R-:W-:Y:S01]  /*0370*/  ULDC.64 UR6, c[0x0][0x218] ;  /* 0x0000860000067ab9 */ /* 0x000fe20000000a00 */
[--C-:B------:R-:W-:Y:S01]  /*0380*/  SHF.R.U32.HI R56, RZ, 0x2, R46.reuse ;  /* 0x00000002ff387819 */ /* 0x100fe2000001162e */
[----:B------:R-:W0:Y:S01]  /*0390*/  LDC.64 R16, c[0x0][0x228] ;  /* 0x00008a00ff107b82 */ /* 0x000e220000000a00 */
[----:B------:R-:W-:Y:S01]  /*03a0*/  SHF.R.U32.HI R7, RZ, 0x6, R7 ;  /* 0x00000006ff077819 */ /* 0x000fe20000011607 */
[----:B------:R-:W-:Y:S01]  /*03b0*/  IMAD R18, R54, 0x140, RZ ;  /* 0x0000014036127824 */ /* 0x000fe200078e02ff */
[----:B------:R-:W-:Y:S01]  /*03c0*/  SHF.R.U64 R57, R45, 0x2, R46 ;  /* 0x000000022d397819 */ /* 0x000fe2000000122e */
[----:B------:R-:W-:Y:S02]  /*03d0*/  IMAD R3, R56, 0x50000, RZ ;  /* 0x0005000038037824 */ /* 0x000fe400078e02ff */
[----:B------:R-:W-:-:S02]  /*03e0*/  IMAD R55, R7, -0x50, R40 ;  /* 0xffffffb007377824 */ /* 0x000fc400078e0228 */
[----:B------:R-:W1:Y:S03]  /*03f0*/  LDC.64 R20, c[0x0][0x220] ;  /* 0x00008800ff147b82 */ /* 0x000e660000000a00 */
[----:B------:R-:W-:-:S04]  /*0400*/  LEA R14, R55, R18, 0x2 ;  /* 0x00000012370e7211 */ /* 0x000fc800078e10ff */
[----:B------:R-:W-:-:S03]  /*0410*/  SHF.R.S32.HI R15, RZ, 0x1f, R14 ;  /* 0x0000001fff0f7819 */ /* 0x000fc6000001140e */
[----:B------:R-:W-:-:S04]  /*0420*/  IMAD.WIDE.U32 R10, R57, 0x50000, R14 ;  /* 0x00050000390a7825 */ /* 0x000fc800078e000e */
[----:B------:R-:W-:Y:S01]  /*0430*/  IMAD.IADD R3, R11, 0x1, R3 ;  /* 0x000000010b037824 */ /* 0x000fe200078e0203 */
[----:B------:R-:W-:-:S04]  /*0440*/  IADD3 R59, P1, R48, R10, RZ ;  /* 0x0000000a303b7210 */ /* 0x000fc80007f3e0ff */
[----:B------:R-:W-:Y:S02]  /*0450*/  IADD3.X R6, RZ, R3, RZ, P1, !PT ;  /* 0x00000003ff067210 */ /* 0x000fe40000ffe4ff */
[C---:B------:R-:W-:Y:S02]  /*0460*/  SHF.L.U32 R58, R59.reuse, 0x1, RZ ;  /* 0x000000013b3a7819 */ /* 0x040fe400000006ff */
[----:B------:R-:W-:Y:S02]  /*0470*/  SHF.L.U64.HI R59, R59, 0x1, R6 ;  /* 0x000000013b3b7819 */ /* 0x000fe40000010206 */
[----:B------:R-:W-:-:S04]  /*0480*/  IADD3 R6, P1, R58, UR6, RZ ;  /* 0x000000063a067c10 */ /* 0x000fc8000ff3e0ff */
[----:B------:R-:W-:Y:S02]  /*0490*/  IADD3.X R7, R59, UR7, RZ, P1, !PT ;  /* 0x000000073b077c10 */ /* 0x000fe40008ffe4ff */
[----:B------:R-:W-:-:S04]  /*04a0*/  IADD3 R61, P1, R51, R10, RZ ;  /* 0x0000000a333d7210 */ /* 0x000fc80007f3e0ff */
[----:B------:R-:W2:Y:S01]  /*04b0*/  LDG.E.64.CONSTANT R6, desc[UR10][R6.64] ;  /* 0x0000000a06067981 */ /* 0x000ea2000c1e9b00 */
[----:B------:R-:W-:Y:S01]  /*04c0*/  IADD3.X R8, RZ, R3, RZ, P1, !PT ;  /* 0x00000003ff087210 */ /* 0x000fe20000ffe4ff */
[----:B------:R-:W-:-:S03]  /*04d0*/  IMAD.SHL.U32 R60, R61, 0x2, RZ ;  /* 0x000000023d3c7824 */ /* 0x000fc600078e00ff */
[----:B------:R-:W-:Y:S02]  /*04e0*/  SHF.L.U64.HI R61, R61, 0x1, R8 ;  /* 0x000000013d3d7819 */ /* 0x000fe40000010208 */
[----:B------:R-:W-:-:S04]  /*04f0*/  IADD3 R8, P1, R60, UR6, RZ ;  /* 0x000000063c087c10 */ /* 0x000fc8000ff3e0ff */
[----:B------:R-:W-:Y:S02]  /*0500*/  IADD3.X R9, R61, UR7, RZ, P1, !PT ;  /* 0x000000073d097c10 */ /* 0x000fe40008ffe4ff */
[----:B------:R-:W-:-:S04]  /*0510*/  IADD3 R63, P1, R52, R10, RZ ;  /* 0x0000000a343f7210 */ /* 0x000fc80007f3e0ff */
[----:B------:R-:W3:Y:S01]  /*0520*/  LDG.E.64.CONSTANT R8, desc[UR10][R8.64] ;  /* 0x0000000a08087981 */ /* 0x000ee2000c1e9b00 */
[----:B------:R-:W-:Y:S02]  /*0530*/  IADD3.X R12, RZ, R3, RZ, P1, !PT ;  /* 0x00000003ff0c7210 */ /* 0x000fe40000ffe4ff */
[C---:B------:R-:W-:Y:S02]  /*0540*/  SHF.L.U32 R62, R63.reuse, 0x1, RZ ;  /* 0x000000013f3e7819 */ /* 0x040fe400000006ff */
[----:B------:R-:W-:Y:S02]  /*0550*/  SHF.L.U64.HI R63, R63, 0x1, R12 ;  /* 0x000000013f3f7819 */ /* 0x000fe4000001020c */
[----:B------:R-:W-:-:S04]  /*0560*/  IADD3 R22, P1, R62, UR6, RZ ;  /* 0x000000063e167c10 */ /* 0x000fc8000ff3e0ff */
[----:B------:R-:W-:Y:S02]  /*0570*/  IADD3.X R23, R63, UR7, RZ, P1, !PT ;  /* 0x000000073f177c10 */ /* 0x000fe40008ffe4ff */
[----:B------:R-:W-:-:S03]  /*0580*/  IADD3 R65, P1, R53, R10, RZ ;  /* 0x0000000a35417210 */ /* 0x000fc60007f3e0ff */
[----:B------:R4:W3:Y:S01]  /*0590*/  LDG.E.64.CONSTANT R10, desc[UR10][R22.64] ;  /* 0x0000000a160a7981 */ /* 0x0008e2000c1e9b00 */
[----:B------:R-:W-:Y:S01]  /*05a0*/  IADD3.X R12, RZ, R3, RZ, P1, !PT ;  /* 0x00000003ff0c7210 */ /* 0x000fe20000ffe4ff */
[----:B------:R-:W-:-:S03]  /*05b0*/  IMAD.SHL.U32 R64, R65, 0x2, RZ ;  /* 0x0000000241407824 */ /* 0x000fc600078e00ff */
[----:B------:R-:W-:Y:S02]  /*05c0*/  SHF.L.U64.HI R65, R65, 0x1, R12 ;  /* 0x0000000141417819 */ /* 0x000fe4000001020c */
[----:B------:R-:W-:-:S04]  /*05d0*/  IADD3 R12, P1, R64, UR6, RZ ;  /* 0x00000006400c7c10 */ /* 0x000fc8000ff3e0ff */
[----:B------:R-:W-:-:S06]  /*05e0*/  IADD3.X R13, R65, UR7, RZ, P1, !PT ;  /* 0x00000007410d7c10 */ /* 0x000fcc0008ffe4ff */
[----:B------:R-:W3:Y:S01]  /*05f0*/  LDG.E.64.CONSTANT R12, desc[UR10][R12.64] ;  /* 0x0000000a0c0c7981 */ /* 0x000ee2000c1e9b00 */
[----:B0-----:R-:W-:-:S04]  /*0600*/  IMAD.WIDE R16, R14, 0x2, R16 ;  /* 0x000000020e107825 */ /* 0x001fc800078e0210 */
[----:B-1----:R-:W-:Y:S02]  /*0610*/  IMAD.WIDE R20, R14, 0x2, R20 ;  /* 0x000000020e147825 */ /* 0x002fe400078e0214 */
[----:B------:R-:W5:Y:S04]  /*0620*/  LDG.E.64.CONSTANT R16, desc[UR10][R16.64] ;  /* 0x0000000a10107981 */ /* 0x000f68000c1e9b00 */
[----:B------:R0:W5:Y:S01]  /*0630*/  LDG.E.64.CONSTANT R14, desc[UR10][R20.64] ;  /* 0x0000000a140e7981 */ /* 0x000162000c1e9b00 */
[----:B------:R-:W-:Y:S01]  /*0640*/  ISETP.GT.U32.AND P1, PT, R40, 0xf, PT ;  /* 0x0000000f2800780c */ /* 0x000fe20003f24070 */
[----:B------:R-:W-:Y:S01]  /*0650*/  BSSY B0, `(.L_x_1796) ;  /* 0x00000f9000007945 */ /* 0x000fe20003800000 */
[----:B------:R-:W-:-:S04]  /*0660*/  SHF.L.U32 R81, R45, 0x2, RZ ;  /* 0x000000022d517819 */ /* 0x000fc800000006ff */
[----:B------:R-:W-:Y:S02]  /*0670*/  LOP3.LUT R81, R81, 0xc, RZ, 0xc0, !PT ;  /* 0x0000000c51517812 */ /* 0x000fe400078ec0ff */
[C---:B--2---:R-:W-:Y:S02]  /*0680*/  PRMT R19, R6.reuse, 0x7632, R19 ;  /* 0x0000763206137816 */ /* 0x044fe40000000013 */
[----:B------:R-:W-:Y:S02]  /*0690*/  SHF.L.U32 R3, R6, 0x10, RZ ;  /* 0x0000001006037819 */ /* 0x000fe400000006ff */
[----:B------:R-:W-:-:S03]  /*06a0*/  SHF.L.U32 R24, R19, 0x10, RZ ;  /* 0x0000001013187819 */ /* 0x000fc600000006ff */
[----:B----4-:R-:W-:Y:S01]  /*06b0*/  FFMA.FTZ R23, R3, R3, RZ ;  /* 0x0000000303177223 */ /* 0x010fe200000100ff */
[----:B------:R-:W-:Y:S01]  /*06c0*/  FADD.FTZ R22, RZ, R3 ;  /* 0x00000003ff167221 */ /* 0x000fe20000010000 */
[C---:B------:R-:W-:Y:S02]  /*06d0*/  SHF.L.U32 R67, R7.reuse, 0x10, RZ ;  /* 0x0000001007437819 */ /* 0x040fe400000006ff */
[----:B------:R-:W-:Y:S01]  /*06e0*/  PRMT R19, R7, 0x7632, R19 ;  /* 0x0000763207137816 */ /* 0x000fe20000000013 */
[----:B------:R-:W-:Y:S01]  /*06f0*/  FFMA.FTZ R26, R24, R24, R23 ;  /* 0x00000018181a7223 */ /* 0x000fe20000010017 */
[----:B------:R-:W-:-:S03]  /*0700*/  FADD.FTZ R22, R22, R24 ;  /* 0x0000001816167221 */ /* 0x000fc60000010000 */
[----:B0-----:R-:W-:Y:S02]  /*0710*/  IMAD.U32 R21, R19, 0x10000, RZ ;  /* 0x0001000013157824 */ /* 0x001fe400078e00ff */
[----:B------:R-:W-:Y:S01]  /*0720*/  FFMA.FTZ R26, R67, R67, R26 ;  /* 0x00000043431a7223 */ /* 0x000fe2000001001a */
[----:B------:R-:W-:Y:S01]  /*0730*/  FADD.FTZ R22, R22, R67 ;  /* 0x0000004316167221 */ /* 0x000fe20000010000 */
[C---:B---3--:R-:W-:Y:S02]  /*0740*/  SHF.L.U32 R69, R8.reuse, 0x10, RZ ;  /* 0x0000001008457819 */ /* 0x048fe400000006ff */
[----:B------:R-:W-:Y:S01]  /*0750*/  PRMT R19, R8, 0x7632, R19 ;  /* 0x0000763208137816 */ /* 0x000fe20000000013 */
[----:B------:R-:W-:Y:S01]  /*0760*/  FFMA.FTZ R26, R21, R21, R26 ;  /* 0x00000015151a7223 */ /* 0x000fe2000001001a */
[----:B------:R-:W-:Y:S02]  /*0770*/  FADD.FTZ R22, R22, R21 ;  /* 0x0000001516167221 */ /* 0x000fe40000010000 */
[----:B------:R-:W-:Y:S01]  /*0780*/  SHF.L.U32 R21, R19, 0x10, RZ ;  /* 0x0000001013157819 */ /* 0x000fe200000006ff */
[----:B------:R-:W-:Y:S01]  /*0790*/  FFMA.FTZ R26, R69, R69, R26 ;  /* 0x00000045451a7223 */ /* 0x000fe2000001001a */
[----:B------:R-:W-:Y:S01]  /*07a0*/  FADD.FTZ R22, R22, R69 ;  /* 0x0000004516167221 */ /* 0x000fe20000010000 */
[----:B------:R-:W-:-:S02]  /*07b0*/  SHF.L.U32 R71, R9, 0x10, RZ ;  /* 0x0000001009477819 */ /* 0x000fc400000006ff */
[----:B------:R-:W-:Y:S01]  /*07c0*/  PRMT R19, R9, 0x7632, R19 ;  /* 0x0000763209137816 */ /* 0x000fe20000000013 */
[----:B------:R-:W-:Y:S01]  /*07d0*/  FFMA.FTZ R26, R21, R21, R26 ;  /* 0x00000015151a7223 */ /* 0x000fe2000001001a */
[----:B------:R-:W-:-:S03]  /*07e0*/  FADD.FTZ R22, R22, R21 ;  /* 0x0000001516167221 */ /* 0x000fc60000010000 */
[----:B------:R-:W-:Y:S02]  /*07f0*/  IMAD.U32 R21, R19, 0x10000, RZ ;  /* 0x0001000013157824 */ /* 0x000fe400078e00ff */
[----:B------:R-:W-:Y:S01]  /*0800*/  FFMA.FTZ R26, R71, R71, R26 ;  /* 0x00000047471a7223 */ /* 0x000fe2000001001a */
[----:B------:R-:W-:Y:S01]  /*0810*/  FADD.FTZ R22, R22, R71 ;  /* 0x0000004716167221 */ /* 0x000fe20000010000 */
[C---:B------:R-:W-:Y:S02]  /*0820*/  SHF.L.U32 R73, R10.reuse, 0x10, RZ ;  /* 0x000000100a497819 */ /* 0x040fe400000006ff */
        /* <DEDUP_REMOVED lines=26> */
[----:B------:R-:W-:-:S03]  /*09d0*/  FADD.FTZ R20, R22, R79 ;  /* 0x0000004f16147221 */ /* 0x000fc60000010000 */
[----:B------:R-:W-:Y:S01]  /*09e0*/  FFMA.FTZ R21, R24, R24, R21 ;  /* 0x0000001818157223 */ /* 0x000fe20000010015 */
[----:B------:R-:W-:Y:S01]  /*09f0*/  FADD.FTZ R20, R20, R24 ;  /* 0x0000001814147221 */ /* 0x000fe20000010000 */
[----:B------:R-:W-:-:S04]  /*0a00*/  CS2R R22, SRZ ;  /* 0x0000000000167805 */ /* 0x000fc8000001ff00 */
[----:B------:R0:W-:Y:S01]  /*0a10*/  STS.64 [R42], R20 ;  /* 0x000000142a007388 */ /* 0x0001e20000000a00 */
[----:B------:R-:W-:Y:S06]  /*0a20*/  BAR.SYNC.DEFER_BLOCKING 0x0 ;  /* 0x0000000000007b1d */ /* 0x000fec0000010000 */
[----:B------:R-:W-:Y:S05]  /*0a30*/  @P1 BRA `(.L_x_1797) ;  /* 0x0000000800e81947 */ /* 0x000fea0003800000 */
[C---:B------:R-:W-:Y:S01]  /*0a40*/  LEA.HI R19, R40.reuse, R81, RZ, 0x1e ;  /* 0x0000005128137211 */ /* 0x040fe200078ff0ff */
[----:B------:R-:W1:Y:S01]  /*0a50*/  S2R R26, SR_CgaCtaId ;  /* 0x00000000001a7919 */ /* 0x000e620000008800 */
[----:B------:R-:W-:Y:S02]  /*0a60*/  MOV R85, 0x400 ;  /* 0x0000040000557802 */ /* 0x000fe40000000f00 */
[----:B------:R-:W-:Y:S01]  /*0a70*/  SHF.L.U32 R66, R40, 0x3, RZ ;  /* 0x0000000328427819 */ /* 0x000fe200000006ff */
[----:B------:R-:W-:-:S03]  /*0a80*/  IMAD R18, R19, 0x50, -R18 ;  /* 0x0000005013127824 */ /* 0x000fc600078e0a12 */
[----:B------:R-:W-:Y:S01]  /*0a90*/  LOP3.LUT R66, R66, 0x18, RZ, 0xc0, !PT ;  /* 0x0000001842427812 */ /* 0x000fe200078ec0ff */
[C---:B------:R-:W-:Y:S01]  /*0aa0*/  VIADD R23, R18.reuse, 0xc ;  /* 0x0000000c12177836 */ /* 0x040fe20000000000 */
[C---:B0-----:R-:W-:Y:S01]  /*0ab0*/  IADD3 R21, R18.reuse, 0x8, RZ ;  /* 0x0000000812157810 */ /* 0x041fe20007ffe0ff */
[C---:B------:R-:W-:Y:S01]  /*0ac0*/  VIADD R30, R18.reuse, 0x1c ;  /* 0x0000001c121e7836 */ /* 0x040fe20000000000 */
[C---:B------:R-:W-:Y:S01]  /*0ad0*/  IADD3 R32, R18.reuse, 0x10, RZ ;  /* 0x0000001012207810 */ /* 0x040fe20007ffe0ff */
[C---:B------:R-:W-:Y:S01]  /*0ae0*/  VIADD R72, R18.reuse, 0x3c ;  /* 0x0000003c12487836 */ /* 0x040fe20000000000 */
[----:B------:R-:W-:Y:S01]  /*0af0*/  SHF.R.S32.HI R22, RZ, 0x1f, R21 ;  /* 0x0000001fff167819 */ /* 0x000fe20000011415 */
[C---:B------:R-:W-:Y:S01]  /*0b00*/  VIADD R68, R18.reuse, 0x4c ;  /* 0x0000004c12447836 */ /* 0x040fe20000000000 */
[----:B------:R-:W-:Y:S02]  /*0b10*/  SHF.R.S32.HI R24, RZ, 0x1f, R23 ;  /* 0x0000001fff187819 */ /* 0x000fe40000011417 */
[----:B------:R-:W-:-:S02]  /*0b20*/  IADD3 R34, R18, 0x18, RZ ;  /* 0x0000001812227810 */ /* 0x000fc40007ffe0ff */
[----:B------:R-:W-:Y:S02]  /*0b30*/  IADD3 R19, R18, 0x4, RZ ;  /* 0x0000000412137810 */ /* 0x000fe40007ffe0ff */
[----:B------:R-:W-:Y:S02]  /*0b40*/  LEA.HI R21, R22, R21, RZ, 0x2 ;  /* 0x0000001516157211 */ /* 0x000fe400078f10ff */
[----:B------:R-:W-:Y:S02]  /*0b50*/  LEA.HI R22, R24, R23, RZ, 0x2 ;  /* 0x0000001718167211 */ /* 0x000fe400078f10ff */
[----:B------:R-:W-:Y:S02]  /*0b60*/  IADD3 R36, R18, 0x14, RZ ;  /* 0x0000001412247810 */ /* 0x000fe40007ffe0ff */
[----:B------:R-:W-:Y:S02]  /*0b70*/  SHF.R.S32.HI R23, RZ, 0x1f, R32 ;  /* 0x0000001fff177819 */ /* 0x000fe40000011420 */
[----:B------:R-:W-:-:S02]  /*0b80*/  SHF.R.S32.HI R27, RZ, 0x1f, R34 ;  /* 0x0000001fff1b7819 */ /* 0x000fc40000011422 */
[C---:B------:R-:W-:Y:S02]  /*0b90*/  IADD3 R82, R18.reuse, 0x20, RZ ;  /* 0x0000002012527810 */ /* 0x040fe40007ffe0ff */
[----:B------:R-:W-:Y:S02]  /*0ba0*/  SHF.R.S32.HI R20, RZ, 0x1f, R19 ;  /* 0x0000001fff147819 */ /* 0x000fe40000011413 */
[C---:B------:R-:W-:Y:S02]  /*0bb0*/  IADD3 R80, R18.reuse, 0x28, RZ ;  /* 0x0000002812507810 */ /* 0x040fe40007ffe0ff */
[----:B------:R-:W-:Y:S02]  /*0bc0*/  SHF.R.S32.HI R25, RZ, 0x1f, R36 ;  /* 0x0000001fff197819 */ /* 0x000fe40000011424 */
[----:B------:R-:W-:Y:S02]  /*0bd0*/  LEA.HI R32, R23, R32, RZ, 0x2 ;  /* 0x0000002017207211 */ /* 0x000fe400078f10ff */
[----:B------:R-:W-:-:S02]  /*0be0*/  IADD3 R78, R18, 0x24, RZ ;  /* 0x00000024124e7810 */ /* 0x000fc40007ffe0ff */
[----:B------:R-:W-:Y:S02]  /*0bf0*/  LEA.HI R34, R27, R34, RZ, 0x2 ;  /* 0x000000221b227211 */ /* 0x000fe400078f10ff */
[----:B------:R-:W-:Y:S02]  /*0c00*/  SHF.R.S32.HI R23, RZ, 0x1f, R82 ;  /* 0x0000001fff177819 */ /* 0x000fe40000011452 */
[----:B------:R-:W-:Y:S02]  /*0c10*/  LEA.HI R19, R20, R19, RZ, 0x2 ;  /* 0x0000001314137211 */ /* 0x000fe400078f10ff */
[----:B------:R-:W-:Y:S02]  /*0c20*/  SHF.R.S32.HI R27, RZ, 0x1f, R80 ;  /* 0x0000001fff1b7819 */ /* 0x000fe40000011450 */
[----:B------:R-:W-:Y:S02]  /*0c30*/  IADD3 R76, R18, 0x30, RZ ;  /* 0x00000030124c7810 */ /* 0x000fe40007ffe0ff */
[----:B------:R-:W-:-:S02]  /*0c40*/  LEA.HI R36, R25, R36, RZ, 0x2 ;  /* 0x0000002419247211 */ /* 0x000fc400078f10ff */
[C---:B------:R-:W-:Y:S02]  /*0c50*/  IADD3 R20, R18.reuse, 0x38, RZ ;  /* 0x0000003812147810 */ /* 0x040fe40007ffe0ff */
[----:B------:R-:W-:Y:S02]  /*0c60*/  SHF.R.S32.HI R25, RZ, 0x1f, R78 ;  /* 0x0000001fff197819 */ /* 0x000fe4000001144e */
[----:B------:R-:W-:Y:S02]  /*0c70*/  LEA.HI R82, R23, R82, RZ, 0x2 ;  /* 0x0000005217527211 */ /* 0x000fe400078f10ff */
[----:B------:R-:W-:Y:S02]  /*0c80*/  IADD3 R74, R18, 0x34, RZ ;  /* 0x00000034124a7810 */ /* 0x000fe40007ffe0ff */
[----:B------:R-:W-:Y:S02]  /*0c90*/  LEA.HI R80, R27, R80, RZ, 0x2 ;  /* 0x000000501b507211 */ /* 0x000fe400078f10ff */
[----:B------:R-:W-:-:S02]  /*0ca0*/  SHF.R.S32.HI R23, RZ, 0x1f, R76 ;  /* 0x0000001fff177819 */ /* 0x000fc4000001144c */
[----:B------:R-:W-:Y:S02]  /*0cb0*/  SHF.R.S32.HI R27, RZ, 0x1f, R20 ;  /* 0x0000001fff1b7819 */ /* 0x000fe40000011414 */
[----:B------:R-:W-:Y:S02]  /*0cc0*/  LEA.HI R78, R25, R78, RZ, 0x2 ;  /* 0x0000004e194e7211 */ /* 0x000fe400078f10ff */
[----:B------:R-:W-:Y:S02]  /*0cd0*/  SHF.R.S32.HI R25, RZ, 0x1f, R74 ;  /* 0x0000001fff197819 */ /* 0x000fe4000001144a */
[----:B------:R-:W-:Y:S02]  /*0ce0*/  LEA.HI R76, R23, R76, RZ, 0x2 ;  /* 0x0000004c174c7211 */ /* 0x000fe400078f10ff */
[----:B------:R-:W-:Y:S02]  /*0cf0*/  LEA.HI R23, R27, R20, RZ, 0x2 ;  /* 0x000000141b177211 */ /* 0x000fe400078f10ff */
[----:B------:R-:W-:-:S02]  /*0d00*/  IADD3 R20, R18, 0x40, RZ ;  /* 0x0000004012147810 */ /* 0x000fc40007ffe0ff */
[----:B------:R-:W-:Y:S02]  /*0d10*/  LEA.HI R74, R25, R74, RZ, 0x2 ;  /* 0x0000004a194a7211 */ /* 0x000fe400078f10ff */
[----:B-1----:R-:W-:Y:S01]  /*0d20*/  LEA R85, R26, R85, 0x18 ;  /* 0x000000551a557211 */ /* 0x002fe200078ec0ff */
[C---:B------:R-:W-:Y:S01]  /*0d30*/  VIADD R26, R18.reuse, 0x2c ;  /* 0x0000002c121a7836 */ /* 0x040fe20000000000 */
[----:B------:R-:W-:Y:S02]  /*0d40*/  SHF.R.S32.HI R25, RZ, 0x1f, R18 ;  /* 0x0000001fff197819 */ /* 0x000fe40000011412 */
[----:B------:R-:W-:Y:S02]  /*0d50*/  SHF.R.S32.HI R29, RZ, 0x1f, R30 ;  /* 0x0000001fff1d7819 */ /* 0x000fe4000001141e */
[----:B------:R-:W-:Y:S02]  /*0d60*/  SHF.R.S32.HI R27, RZ, 0x1f, R20 ;  /* 0x0000001fff1b7819 */ /* 0x000fe40000011414 */
[----:B------:R-:W-:-:S02]  /*0d70*/  IADD3 R28, R18, 0x48, RZ ;  /* 0x00000048121c7810 */ /* 0x000fc40007ffe0ff */
[----:B------:R-:W-:Y:S02]  /*0d80*/  LEA.HI R25, R25, R18, RZ, 0x2 ;  /* 0x0000001219197211 */ /* 0x000fe400078f10ff */
[----:B------:R-:W-:Y:S02]  /*0d90*/  LEA.HI R30, R29, R30, RZ, 0x2 ;  /* 0x0000001e1d1e7211 */ /* 0x000fe400078f10ff */
[----:B------:R-:W-:Y:S02]  /*0da0*/  IADD3 R70, R18, 0x44, RZ ;  /* 0x0000004412467810 */ /* 0x000fe40007ffe0ff */
[----:B------:R-:W-:Y:S02]  /*0db0*/  SHF.R.S32.HI R29, RZ, 0x1f, R26 ;  /* 0x0000001fff1d7819 */ /* 0x000fe4000001141a */
[----:B------:R-:W-:Y:S02]  /*0dc0*/  LEA.HI R18, R27, R20, RZ, 0x2 ;  /* 0x000000141b127211 */ /* 0x000fe400078f10ff */
[----:B------:R-:W-:-:S02]  /*0dd0*/  SHF.R.S32.HI R27, RZ, 0x1f, R28 ;  /* 0x0000001fff1b7819 */ /* 0x000fc4000001141c */
[----:B------:R-:W-:Y:S02]  /*0de0*/  SHF.R.S32.HI R24, RZ, 0x2, R25 ;  /* 0x00000002ff187819 */ /* 0x000fe40000011419 */
[----:B------:R-:W-:Y:S02]  /*0df0*/  LEA.HI R26, R29, R26, RZ, 0x2 ;  /* 0x0000001a1d1a7211 */ /* 0x000fe400078f10ff */
[----:B------:R-:W-:Y:S02]  /*0e00*/  SHF.R.S32.HI R29, RZ, 0x1f, R72 ;  /* 0x0000001fff1d7819 */ /* 0x000fe40000011448 */
[----:B------:R-:W-:Y:S02]  /*0e10*/  LEA.HI R20, R27, R28, RZ, 0x2 ;  /* 0x0000001c1b147211 */ /* 0x000fe400078f10ff */
[----:B------:R-:W-:Y:S01]  /*0e20*/  SHF.R.S32.HI R28, RZ, 0x2, R19 ;  /* 0x00000002ff1c7819 */ /* 0x000fe20000011413 */
[----:B------:R-:W-:Y:S01]  /*0e30*/  IMAD R19, R24, 0x28, R85 ;  /* 0x0000002818137824 */ /* 0x000fe200078e0255 */
[----:B------:R-:W-:-:S02]  /*0e40*/  LEA.HI R72, R29, R72, RZ, 0x2 ;  /* 0x000000481d487211 */ /* 0x000fc400078f10ff */
[----:B------:R-:W-:Y:S02]  /*0e50*/  SHF.R.S32.HI R29, RZ, 0x1f, R70 ;  /* 0x0000001fff1d7819 */ /* 0x000fe40000011446 */
[----:B------:R-:W-:Y:S01]  /*0e60*/  SHF.R.S32.HI R24, RZ, 0x2, R21 ;  /* 0x00000002ff187819 */ /* 0x000fe20000011415 */
[----:B------:R-:W-:Y:S01]  /*0e70*/  IMAD R21, R28, 0x28, R85 ;  /* 0x000000281c157824 */ /* 0x000fe200078e0255 */
[----:B------:R-:W-:Y:S02]  /*0e80*/  IADD3 R19, R19, R66, RZ ;  /* 0x0000004213137210 */ /* 0x000fe40007ffe0ff */
[----:B------:R-:W-:Y:S02]  /*0e90*/  LEA.HI R70, R29, R70, RZ, 0x2 ;  /* 0x000000461d467211 */ /* 0x000fe400078f10ff */
[----:B------:R-:W-:Y:S02]  /*0ea0*/  SHF.R.S32.HI R38, RZ, 0x2, R22 ;  /* 0x00000002ff267819 */ /* 0x000fe40000011416 */
[----:B------:R-:W-:-:S02]  /*0eb0*/  SHF.R.S32.HI R29, RZ, 0x1f, R68 ;  /* 0x0000001fff1d7819 */ /* 0x000fc40000011444 */
[----:B------:R-:W-:Y:S01]  /*0ec0*/  SHF.R.S32.HI R22, RZ, 0x2, R23 ;  /* 0x00000002ff167819 */ /* 0x000fe20000011417 */
[--C-:B------:R-:W-:Y:S01]  /*0ed0*/  IMAD R23, R24, 0x28, R85.reuse ;  /* 0x0000002818177824 */ /* 0x100fe200078e0255 */
[----:B------:R-:W-:Y:S01]  /*0ee0*/  IADD3 R21, R66, R21, RZ ;  /* 0x0000001542157210 */ /* 0x000fe20007ffe0ff */
[----:B------:R0:W1:Y:S01]  /*0ef0*/  LDS.64 R24, [R19] ;  /* 0x0000000013187984 */ /* 0x0000620000000a00 */
[----:B------:R-:W-:Y:S01]  /*0f00*/  SHF.R.S32.HI R32, RZ, 0x2, R32 ;  /* 0x00000002ff207819 */ /* 0x000fe20000011420 */
[----:B------:R-:W-:Y:S01]  /*0f10*/  IMAD R27, R38, 0x28, R85 ;  /* 0x00000028261b7824 */ /* 0x000fe200078e0255 */
[----:B------:R-:W-:Y:S01]  /*0f20*/  LEA.HI R68, R29, R68, RZ, 0x2 ;  /* 0x000000441d447211 */ /* 0x000fe200078f10ff */
[----:B------:R-:W-:Y:S01]  /*0f30*/  IMAD.IADD R23, R66, 0x1, R23 ;  /* 0x0000000142177824 */ /* 0x000fe200078e0217 */
[----:B------:R-:W-:Y:S01]  /*0f40*/  SHF.R.S32.HI R36, RZ, 0x2, R36 ;  /* 0x00000002ff247819 */ /* 0x000fe20000011424 */
[----:B------:R2:W3:Y:S01]  /*0f50*/  LDS.64 R28, [R21] ;  /* 0x00000000151c7984 */ /* 0x0004e20000000a00 */
[--C-:B------:R-:W-:Y:S01]  /*0f60*/  IMAD R31, R32, 0x28, R85.reuse ;  /* 0x00000028201f7824 */ /* 0x100fe200078e0255 */
[----:B------:R-:W-:Y:S01]  /*0f70*/  IADD3 R27, R66, R27, RZ ;  /* 0x0000001b421b7210 */ /* 0x000fe20007ffe0ff */
[--C-:B------:R-:W-:Y:S01]  /*0f80*/  IMAD R93, R22, 0x28, R85.reuse ;  /* 0x00000028165d7824 */ /* 0x100fe200078e0255 */
[----:B------:R-:W4:Y:S01]  /*0f90*/  LDS.64 R32, [R23] ;  /* 0x0000000017207984 */ /* 0x000f220000000a00 */
[----:B------:R-:W-:Y:S01]  /*0fa0*/  SHF.R.S32.HI R34, RZ, 0x2, R34 ;  /* 0x00000002ff227819 */ /* 0x000fe20000011422 */
[--C-:B------:R-:W-:Y:S01]  /*0fb0*/  IMAD R35, R36, 0x28, R85.reuse ;  /* 0x0000002824237824 */ /* 0x100fe200078e0255 */
[----:B------:R-:W-:Y:S01]  /*0fc0*/  IADD3 R38, R66, R31, RZ ;  /* 0x0000001f42267210 */ /* 0x000fe20007ffe0ff */
[----:B------:R2:W4:Y:S01]  /*0fd0*/  LDS.64 R36, [R27] ;  /* 0x000000001b247984 */ /* 0x0005220000000a00 */
[----:B------:R-:W-:Y:S01]  /*0fe0*/  SHF.R.S32.HI R30, RZ, 0x2, R30 ;  /* 0x00000002ff1e7819 */ /* 0x000fe2000001141e */
[----:B0-----:R-:W-:Y:S01]  /*0ff0*/  IMAD R19, R34, 0x28, R85 ;  /* 0x0000002822137824 */ /* 0x001fe200078e0255 */
[----:B------:R-:W-:-:S02]  /*1000*/  IADD3 R35, R66, R35, RZ ;  /* 0x0000002342237210 */ /* 0x000fc40007ffe0ff */
[----:B------:R-:W0:Y:S01]  /*1010*/  LDS.64 R38, [R38] ;  /* 0x0000000026267984 */ /* 0x000e220000000a00 */
[----:B--2---:R-:W-:Y:S01]  /*1020*/  IMAD R21, R30, 0x28, R85 ;  /* 0x000000281e157824 */ /* 0x004fe200078e0255 */
[----:B------:R-:W-:Y:S01]  /*1030*/  SHF.R.S32.HI R82, RZ, 0x2, R82 ;  /* 0x00000002ff527819 */ /* 0x000fe20000011452 */
[C---:B------:R-:W-:Y:S01]  /*1040*/  IMAD.IADD R30, R66.reuse, 0x1, R19 ;  /* 0x00000001421e7824 */ /* 0x040fe200078e0213 */
[----:B------:R-:W2:Y:S01]  /*1050*/  LDS.64 R34, [R35] ;  /* 0x0000000023227984 */ /* 0x000ea20000000a00 */
[----:B------:R-:W-:Y:S02]  /*1060*/  SHF.R.S32.HI R26, RZ, 0x2, R26 ;  /* 0x00000002ff1a7819 */ /* 0x000fe4000001141a */
[----:B------:R-:W-:Y:S01]  /*1070*/  IADD3 R27, R66, R21, RZ ;  /* 0x00000015421b7210 */ /* 0x000fe20007ffe0ff */
[--C-:B------:R-:W-:Y:S01]  /*1080*/  IMAD R83, R82, 0x28, R85.reuse ;  /* 0x0000002852537824 */ /* 0x100fe200078e0255 */
[----:B------:R-:W-:Y:S01]  /*1090*/  SHF.R.S32.HI R78, RZ, 0x2, R78 ;  /* 0x00000002ff4e7819 */ /* 0x000fe2000001144e */
[----:B------:R-:W2:Y:S01]  /*10a0*/  LDS.64 R30, [R30] ;  /* 0x000000001e1e7984 */ /* 0x000ea20000000a00 */
[----:B------:R-:W-:Y:S01]  /*10b0*/  IMAD R21, R26, 0x28, R85 ;  /* 0x000000281a157824 */ /* 0x000fe200078e0255 */
[----:B------:R-:W-:-:S02]  /*10c0*/  SHF.R.S32.HI R80, RZ, 0x2, R80 ;  /* 0x00000002ff507819 */ /* 0x000fc40000011450 */
[----:B------:R-:W-:Y:S01]  /*10d0*/  SHF.R.S32.HI R72, RZ, 0x2, R72 ;  /* 0x00000002ff487819 */ /* 0x000fe20000011448 */
[----:B------:R-:W2:Y:S01]  /*10e0*/  LDS.64 R26, [R27] ;  /* 0x000000001b1a7984 */ /* 0x000ea20000000a00 */
[--C-:B------:R-:W-:Y:S01]  /*10f0*/  IMAD R87, R78, 0x28, R85.reuse ;  /* 0x000000284e577824 */ /* 0x100fe200078e0255 */
[----:B------:R-:W-:Y:S01]  /*1100*/  IADD3 R23, R66, R83, RZ ;  /* 0x0000005342177210 */ /* 0x000fe20007ffe0ff */
[--C-:B------:R-:W-:Y:S01]  /*1110*/  IMAD R19, R80, 0x28, R85.reuse ;  /* 0x0000002850137824 */ /* 0x100fe200078e0255 */
[----:B------:R-:W-:Y:S01]  /*1120*/  SHF.R.S32.HI R70, RZ, 0x2, R70 ;  /* 0x00000002ff467819 */ /* 0x000fe20000011446 */
[--C-:B------:R-:W-:Y:S01]  /*1130*/  IMAD R91, R72, 0x28, R85.reuse ;  /* 0x00000028485b7824 */ /* 0x100fe200078e0255 */
[----:B------:R-:W-:Y:S01]  /*1140*/  SHF.R.S32.HI R18, RZ, 0x2, R18 ;  /* 0x00000002ff127819 */ /* 0x000fe20000011412 */
[----:B-1----:R-:W-:Y:S01]  /*1150*/  FADD.FTZ R24, RZ, R24 ;  /* 0x00000018ff187221 */ /* 0x002fe20000010000 */
[----:B------:R-:W-:Y:S01]  /*1160*/  IADD3 R72, R66, R87, RZ ;  /* 0x0000005742487210 */ /* 0x000fe20007ffe0ff */
[----:B------:R-:W1:Y:S01]  /*1170*/  LDS.64 R22, [R23] ;  /* 0x0000000017167984 */ /* 0x000e620000000a00 */
[----:B------:R-:W-:Y:S01]  /*1180*/  SHF.R.S32.HI R76, RZ, 0x2, R76 ;  /* 0x00000002ff4c7819 */ /* 0x000fe2000001144c */
[--C-:B------:R-:W-:Y:S01]  /*1190*/  IMAD R87, R70, 0x28, R85.reuse ;  /* 0x0000002846577824 */ /* 0x100fe200078e0255 */
[----:B------:R-:W-:Y:S01]  /*11a0*/  SHF.R.S32.HI R74, RZ, 0x2, R74 ;  /* 0x00000002ff4a7819 */ /* 0x000fe2000001144a */
[----:B------:R-:W-:Y:S01]  /*11b0*/  IMAD R89, R18, 0x28, R85 ;  /* 0x0000002812597824 */ /* 0x000fe200078e0255 */
[----:B------:R-:W-:Y:S01]  /*11c0*/  SHF.R.S32.HI R20, RZ, 0x2, R20 ;  /* 0x00000002ff147819 */ /* 0x000fe20000011414 */
[----:B------:R-:W-:Y:S01]  /*11d0*/  IMAD.IADD R70, R66, 0x1, R19 ;  /* 0x0000000142467824 */ /* 0x000fe200078e0213 */
[----:B------:R-:W-:Y:S01]  /*11e0*/  SHF.R.S32.HI R68, RZ, 0x2, R68 ;  /* 0x00000002ff447819 */ /* 0x000fe20000011444 */
[----:B------:R-:W1:Y:S01]  /*11f0*/  LDS.64 R18, [R72] ;  /* 0x0000000048127984 */ /* 0x000e620000000a00 */
[--C-:B------:R-:W-:Y:S01]  /*1200*/  IMAD R76, R76, 0x28, R85.reuse ;  /* 0x000000284c4c7824 */ /* 0x100fe200078e0255 */
[----:B------:R-:W-:Y:S01]  /*1210*/  IADD3 R78, R66, R21, RZ ;  /* 0x00000015424e7210 */ /* 0x000fe20007ffe0ff */
[----:B------:R-:W-:-:S02]  /*1220*/  IMAD R74, R74, 0x28, R85 ;  /* 0x000000284a4a7824 */ /* 0x000fc400078e0255 */
[----:B---3--:R-:W-:Y:S01]  /*1230*/  FADD.FTZ R28, R24, R28 ;  /* 0x0000001c181c7221 */ /* 0x008fe20000010000 */
[--C-:B------:R-:W-:Y:S01]  /*1240*/  IMAD R83, R20, 0x28, R85.reuse ;  /* 0x0000002814537824 */ /* 0x100fe200078e0255 */
[----:B------:R-:W-:Y:S01]  /*1250*/  IADD3 R76, R66, R76, RZ ;  /* 0x0000004c424c7210 */ /* 0x000fe20007ffe0ff */
[----:B------:R-:W-:Y:S01]  /*1260*/  IMAD R85, R68, 0x28, R85 ;  /* 0x0000002844557824 */ /* 0x000fe200078e0255 */
[----:B------:R3:W1:Y:S01]  /*1270*/  LDS.64 R20, [R70] ;  /* 0x0000000046147984 */ /* 0x0006620000000a00 */
[----:B------:R-:W-:Y:S01]  /*1280*/  FADD.FTZ R68, RZ, R25 ;  /* 0x00000019ff447221 */ /* 0x000fe20000010000 */
[----:B----4-:R-:W-:Y:S01]  /*1290*/  FADD.FTZ R32, R28, R32 ;  /* 0x000000201c207221 */ /* 0x010fe20000010000 */
[----:B------:R-:W-:Y:S01]  /*12a0*/  IADD3 R74, R66, R74, RZ ;  /* 0x0000004a424a7210 */ /* 0x000fe20007ffe0ff */
[----:B------:R-:W4:Y:S01]  /*12b0*/  LDS.64 R24, [R78] ;  /* 0x000000004e187984 */ /* 0x000f220000000a00 */
[----:B------:R-:W-:Y:S01]  /*12c0*/  FADD.FTZ R68, R68, R29 ;  /* 0x0000001d44447221 */ /* 0x000fe20000010000 */
[----:B------:R-:W-:Y:S01]  /*12d0*/  FADD.FTZ R36, R32, R36 ;  /* 0x0000002420247221 */ /* 0x000fe20000010000 */
[----:B------:R-:W-:Y:S01]  /*12e0*/  IADD3 R85, R66, R85, RZ ;  /* 0x0000005542557210 */ /* 0x000fe20007ffe0ff */
[----:B------:R-:W4:Y:S01]  /*12f0*/  LDS.64 R28, [R76] ;  /* 0x000000004c1c7984 */ /* 0x000f220000000a00 */
[----:B------:R-:W-:Y:S01]  /*1300*/  FADD.FTZ R68, R68, R33 ;  /* 0x0000002144447221 */ /* 0x000fe20000010000 */
[----:B---3--:R-:W-:-:S02]  /*1310*/  IMAD.IADD R70, R66, 0x1, R93 ;  /* 0x0000000142467824 */ /* 0x008fc400078e025d */
[----:B0-----:R-:W-:Y:S01]  /*1320*/  FADD.FTZ R93, R36, R38 ;  /* 0x00000026245d7221 */ /* 0x001fe20000010000 */
[----:B------:R-:W0:Y:S01]  /*1330*/  LDS.64 R32, [R74] ;  /* 0x000000004a207984 */ /* 0x000e220000000a00 */
[----:B------:R-:W-:Y:S01]  /*1340*/  FADD.FTZ R68, R68, R37 ;  /* 0x0000002544447221 */ /* 0x000fe20000010000 */
[----:B------:R-:W-:Y:S01]  /*1350*/  IADD3 R38, R66, R91, RZ ;  /* 0x0000005b42267210 */ /* 0x000fe20007ffe0ff */
[----:B--2---:R-:W-:Y:S01]  /*1360*/  FADD.FTZ R93, R93, R34 ;  /* 0x000000225d5d7221 */ /* 0x004fe20000010000 */
[----:B------:R-:W2:Y:S01]  /*1370*/  LDS.64 R36, [R70] ;  /* 0x0000000046247984 */ /* 0x000ea20000000a00 */
[----:B------:R-:W-:Y:S01]  /*1380*/  FADD.FTZ R68, R68, R39 ;  /* 0x0000002744447221 */ /* 0x000fe20000010000 */
[----:B------:R-:W-:Y:S01]  /*1390*/  IADD3 R34, R66, R89, RZ ;  /* 0x0000005942227210 */ /* 0x000fe20007ffe0ff */
[----:B------:R-:W-:Y:S01]  /*13a0*/  FADD.FTZ R93, R93, R30 ;  /* 0x0000001e5d5d7221 */ /* 0x000fe20000010000 */
[----:B------:R-:W3:Y:S01]  /*13b0*/  LDS.64 R38, [R38] ;  /* 0x0000000026267984 */ /* 0x000ee20000000a00 */
[----:B------:R-:W-:Y:S01]  /*13c0*/  FADD.FTZ R68, R68, R35 ;  /* 0x0000002344447221 */ /* 0x000fe20000010000 */
[----:B------:R-:W-:Y:S01]  /*13d0*/  IADD3 R30, R66, R87, RZ ;  /* 0x00000057421e7210 */ /* 0x000fe20007ffe0ff */
[----:B------:R-:W-:Y:S01]  /*13e0*/  FADD.FTZ R93, R93, R26 ;  /* 0x0000001a5d5d7221 */ /* 0x000fe20000010000 */
[----:B------:R-:W3:Y:S01]  /*13f0*/  LDS.64 R34, [R34] ;  /* 0x0000000022227984 */ /* 0x000ee20000000a00 */
[----:B------:R-:W-:Y:S01]  /*1400*/  FADD.FTZ R68, R68, R31 ;  /* 0x0000001f44447221 */ /* 0x000fe20000010000 */
[----:B------:R-:W-:-:S02]  /*1410*/  IMAD.IADD R26, R66, 0x1, R83 ;  /* 0x00000001421a7824 */ /* 0x000fc400078e0253 */
[----:B-1----:R-:W-:Y:S01]  /*1420*/  FADD.FTZ R93, R93, R22 ;  /* 0x000000165d5d7221 */ /* 0x002fe20000010000 */
[----:B------:R-:W1:Y:S01]  /*1430*/  LDS.64 R30, [R30] ;  /* 0x000000001e1e7984 */ /* 0x000e620000000a00 */
[----:B------:R-:W-:-:S03]  /*1440*/  FADD.FTZ R68, R68, R27 ;  /* 0x0000001b44447221 */ /* 0x000fc60000010000 */
[----:B------:R-:W1:Y:S01]  /*1450*/  LDS.64 R26, [R26] ;  /* 0x000000001a1a7984 */ /* 0x000e620000000a00 */
[----:B------:R-:W-:Y:S01]  /*1460*/  FADD.FTZ R68, R68, R23 ;  /* 0x0000001744447221 */ /* 0x000fe20000010000 */
[----:B------:R-:W-:Y:S02]  /*1470*/  FADD.FTZ R93, R93, R18 ;  /* 0x000000125d5d7221 */ /* 0x000fe40000010000 */
[----:B------:R-:W1:Y:S01]  /*1480*/  LDS.64 R22, [R85] ;  /* 0x0000000055167984 */ /* 0x000e620000000a00 */
[----:B------:R-:W-:Y:S01]  /*1490*/  FADD.FTZ R68, R68, R19 ;  /* 0x0000001344447221 */ /* 0x000fe20000010000 */
[----:B------:R-:W-:-:S03]  /*14a0*/  FADD.FTZ R93, R93, R20 ;  /* 0x000000145d5d7221 */ /* 0x000fc60000010000 */
[----:B------:R-:W-:Y:S01]  /*14b0*/  FADD.FTZ R68, R68, R21 ;  /* 0x0000001544447221 */ /* 0x000fe20000010000 */
[----:B----4-:R-:W-:-:S03]  /*14c0*/  FADD.FTZ R93, R93, R24 ;  /* 0x000000185d5d7221 */ /* 0x010fc60000010000 */
[----:B------:R-:W-:Y:S01]  /*14d0*/  FADD.FTZ R68, R68, R25 ;  /* 0x0000001944447221 */ /* 0x000fe20000010000 */
[----:B------:R-:W-:-:S03]  /*14e0*/  FADD.FTZ R93, R93, R28 ;  /* 0x0000001c5d5d7221 */ /* 0x000fc60000010000 */
[----:B------:R-:W-:Y:S01]  /*14f0*/  FADD.FTZ R68, R68, R29 ;  /* 0x0000001d44447221 */ /* 0x000fe20000010000 */
[----:B0-----:R-:W-:-:S03]  /*1500*/  FADD.FTZ R93, R93, R32 ;  /* 0x000000205d5d7221 */ /* 0x001fc60000010000 */
[----:B------:R-:W-:Y:S01]  /*1510*/  FADD.FTZ R68, R68, R33 ;  /* 0x0000002144447221 */ /* 0x000fe20000010000 */
[----:B--2---:R-:W-:-:S03]  /*1520*/  FADD.FTZ R93, R93, R36 ;  /* 0x000000245d5d7221 */ /* 0x004fc60000010000 */
[----:B------:R-:W-:Y:S01]  /*1530*/  FADD.FTZ R68, R68, R37 ;  /* 0x0000002544447221 */ /* 0x000fe20000010000 */
[----:B---3--:R-:W-:-:S03]  /*1540*/  FADD.FTZ R93, R93, R38 ;  /* 0x000000265d5d7221 */ /* 0x008fc60000010000 */
[----:B------:R-:W-:Y:S01]  /*1550*/  FADD.FTZ R68, R68, R39 ;  /* 0x0000002744447221 */ /* 0x000fe20000010000 */
[----:B------:R-:W-:-:S03]  /*1560*/  FADD.FTZ R93, R93, R34 ;  /* 0x000000225d5d7221 */ /* 0x000fc60000010000 */
[----:B------:R-:W-:Y:S01]  /*1570*/  FADD.FTZ R68, R68, R35 ;  /* 0x0000002344447221 */ /* 0x000fe20000010000 */
[----:B-1----:R-:W-:-:S03]  /*1580*/  FADD.FTZ R93, R93, R30 ;  /* 0x0000001e5d5d7221 */ /* 0x002fc60000010000 */
[----:B------:R-:W-:Y:S01]  /*1590*/  FADD.FTZ R68, R68, R31 ;  /* 0x0000001f44447221 */ /* 0x000fe20000010000 */
[----:B------:R-:W-:-:S03]  /*15a0*/  FADD.FTZ R93, R93, R26 ;  /* 0x0000001a5d5d7221 */ /* 0x000fc60000010000 */
[----:B------:R-:W-:Y:S01]  /*15b0*/  FADD.FTZ R68, R68, R27 ;  /* 0x0000001b44447221 */ /* 0x000fe20000010000 */
[----:B------:R-:W-:-:S03]  /*15c0*/  FADD.FTZ R22, R93, R22 ;  /* 0x000000165d167221 */ /* 0x000fc60000010000 */
[----:B------:R-:W-:-:S07]  /*15d0*/  FADD.FTZ R23, R68, R23 ;  /* 0x0000001744177221 */ /* 0x000fce0000010000 */
.L_x_1797:
[----:B------:R-:W-:Y:S05]  /*15e0*/  BSYNC B0 ;  /* 0x0000000000007941 */ /* 0x000fea0003800000 */
.L_x_1796:
[----:B------:R-:W1:Y:S01]  /*15f0*/  SHFL.BFLY PT, R19, R22, 0x2, 0x1f ;  /* 0x0c401f0016137f89 */ /* 0x000e6200000e0000 */
[C---:B------:R-:W-:Y:S02]  /*1600*/  LOP3.LUT P2, RZ, R40.reuse, 0xfffffff3, RZ, 0xc0, !PT ;  /* 0xfffffff328ff7812 */ /* 0x040fe4000784c0ff */
[C---:B------:R-:W-:Y:S01]  /*1610*/  ISETP.NE.AND P3, PT, R40.reuse, RZ, PT ;  /* 0x000000ff2800720c */ /* 0x040fe20003f65270 */
[----:B------:R-:W2:Y:S01]  /*1620*/  SHFL.BFLY PT, R18, R23, 0x2, 0x1f ;  /* 0x0c401f0017127f89 */ /* 0x000ea200000e0000 */
[----:B------:R-:W-:-:S09]  /*1630*/  ISETP.GT.U32.AND P1, PT, R40, 0x3f, PT ;  /* 0x0000003f2800780c */ /* 0x000fd20003f24070 */
[----:B0-----:R-:W-:-:S05]  /*1640*/  @!P2 IMAD R20, R43, R44, UR8 ;  /* 0x000000082b14ae24 */ /* 0x001fca000f8e022c */
[----:B------:R-:W-:-:S04]  /*1650*/  @!P2 LEA R20, R20, R41, 0x6 ;  /* 0x000000291414a211 */ /* 0x000fc800078e30ff */
[----:B------:R-:W-:Y:S01]  /*1660*/  @!P2 SHF.L.U32 R21, R20, 0x1, RZ ;  /* 0x000000011415a819 */ /* 0x000fe200000006ff */
[----:B-1----:R-:W-:Y:S01]  /*1670*/  FADD.FTZ R24, R19, R22 ;  /* 0x0000001613187221 */ /* 0x002fe20000010000 */
[----:B--2---:R-:W-:-:S04]  /*1680*/  FADD.FTZ R25, R18, R23 ;  /* 0x0000001712197221 */ /* 0x004fc80000010000 */
[----:B------:R-:W0:Y:S01]  /*1690*/  SHFL.BFLY PT, R27, R24, 0x1, 0x1f ;  /* 0x0c201f00181b7f89 */ /* 0x000e2200000e0000 */
[----:B------:R-:W1:Y:S01]  /*16a0*/  @!P2 LDC.64 R18, c[0x0][0x248] ;  /* 0x00009200ff12ab82 */ /* 0x000e620000000a00 */
[----:B------:R-:W-:Y:S02]  /*16b0*/  CS2R R22, SRZ ;  /* 0x0000000000167805 */ /* 0x000fe4000001ff00 */
[----:B------:R-:W2:Y:S01]  /*16c0*/  SHFL.BFLY PT, R26, R25, 0x1, 0x1f ;  /* 0x0c201f00191a7f89 */ /* 0x000ea200000e0000 */
[----:B0-----:R-:W-:Y:S01]  /*16d0*/  @!P2 FADD.FTZ R20, R24, R27 ;  /* 0x0000001b1814a221 */ /* 0x001fe20000010000 */
[----:B-1----:R-:W-:-:S04]  /*16e0*/  @!P2 IMAD.WIDE.U32 R18, R21, 0x4, R18 ;  /* 0x000000041512a825 */ /* 0x002fc800078e0012 */
[----:B--2---:R-:W-:-:S05]  /*16f0*/  @!P2 FADD.FTZ R21, R25, R26 ;  /* 0x0000001a1915a221 */ /* 0x004fca0000010000 */
[----:B------:R0:W-:Y:S01]  /*1700*/  @!P2 STG.E.64 desc[UR10][R18.64], R20 ;  /* 0x000000141200a986 */ /* 0x0001e2000c101b0a */
[----:B------:R-:W-:Y:S06]  /*1710*/  BAR.SYNC.DEFER_BLOCKING 0x0 ;  /* 0x0000000000007b1d */ /* 0x000fec0000010000 */
[----:B------:R-:W-:Y:S05]  /*1720*/  @P3 BRA `(.L_x_1798) ;  /* 0x0000000000283947 */ /* 0x000fea0003800000 */
[----:B------:R-:W-:Y:S06]  /*1730*/  MEMBAR.ALL.GPU ;  /* 0x0000000000007992 */ /* 0x000fec000000a000 */
[----:B------:R-:W-:-:S00]  /*1740*/  ERRBAR ;  /* 0x00000000000079ab */ /* 0x000fc00000000000 */
[----:B------:R-:W-:Y:S06]  /*1750*/  CGAERRBAR ;  /* 0x00000000000075ab */ /* 0x000fec0000000000 */
[----:B0-----:R0:W5:Y:S02]  /*1760*/  ATOM.E.ADD.STRONG.GPU PT, R18, desc[UR10][R4.64], R47 ;  /* 0x0000002f0412798a */ /* 0x00116400081ee1ca */
.L_x_1799:
[----:B------:R-:W2:Y:S04]  /*1770*/  LD.E.STRONG.GPU R19, desc[UR10][R4.64] ;  /* 0x0000000a04137980 */ /* 0x000ea8000c10f900 */
[----:B--2---:R-:W-:Y:S01]  /*1780*/  CCTL.IVALL ;  /* 0x00000000ff00798f */ /* 0x004fe20002000000 */
[----:B------:R-:W-:Y:S05]  /*1790*/  YIELD ;  /* 0x0000000000007946 */ /* 0x000fea0003800000 */
[----:B-----5:R-:W-:-:S04]  /*17a0*/  LOP3.LUT R19, R19, R18, RZ, 0x3c, !PT ;  /* 0x0000001213137212 */ /* 0x020fc800078e3cff */
[----:B------:R-:W-:-:S13]  /*17b0*/  ISETP.GT.AND P2, PT, R19, -0x1, PT ;  /* 0xffffffff1300780c */ /* 0x000fda0003f44270 */
[----:B------:R-:W-:Y:S05]  /*17c0*/  @P2 BRA `(.L_x_1799) ;  /* 0xfffffffc00e82947 */ /* 0x000fea000383ffff */
.L_x_1798:
[----:B------:R-:W-:Y:S05]  /*17d0*/  WARPSYNC.ALL ;  /* 0x0000000000007948 */ /* 0x000fea0003800000 */
[----:B------:R-:W-:Y:S06]  /*17e0*/  BAR.SYNC.DEFER_BLOCKING 0x0 ;  /* 0x0000000000007b1d */ /* 0x000fec0000010000 */
[----:B------:R-:W-:Y:S04]  /*17f0*/  BSSY B0, `(.L_x_1800) ;  /* 0x000000d000007945 */ /* 0x000fe80003800000 */
[----:B------:R-:W-:Y:S05]  /*1800*/  @P1 BRA `(.L_x_1801) ;  /* 0x00000000002c1947 */ /* 0x000fea0003800000 */
[----:B0-----:R-:W0:Y:S01]  /*1810*/  LDC.64 R18, c[0x0][0x248] ;  /* 0x00009200ff127b82 */ /* 0x001e220000000a00 */
[C---:B------:R-:W-:Y:S01]  /*1820*/  LOP3.LUT R21, R40.reuse, 0x7ffffff0, RZ, 0xc0, !PT ;  /* 0x7ffffff028157812 */ /* 0x040fe200078ec0ff */
[----:B------:R-:W-:Y:S01]  /*1830*/  IMAD R22, R43, R44, UR8 ;  /* 0x000000082b167e24 */ /* 0x000fe2000f8e022c */
[----:B------:R-:W-:-:S03]  /*1840*/  LOP3.LUT R20, R40, 0xf, RZ, 0xc0, !PT ;  /* 0x0000000f28147812 */ /* 0x000fc600078ec0ff */
[----:B------:R-:W-:-:S05]  /*1850*/  IMAD R21, R22, 0x40, R21 ;  /* 0x0000004016157824 */ /* 0x000fca00078e0215 */
[----:B------:R-:W-:-:S04]  /*1860*/  IADD3 R20, R20, R21, RZ ;  /* 0x0000001514147210 */ /* 0x000fc80007ffe0ff */
[----:B------:R-:W-:-:S05]  /*1870*/  SHF.L.U32 R21, R20, 0x1, RZ ;  /* 0x0000000114157819 */ /* 0x000fca00000006ff */
[----:B0-----:R-:W-:-:S06]  /*1880*/  IMAD.WIDE.U32 R18, R21, 0x4, R18 ;  /* 0x0000000415127825 */ /* 0x001fcc00078e0012 */
[----:B------:R-:W2:Y:S02]  /*1890*/  LDG.E.64 R18, desc[UR10][R18.64] ;  /* 0x0000000a12127981 */ /* 0x000ea4000c1e1b00 */
[----:B--2---:R-:W-:Y:S01]  /*18a0*/  FADD.FTZ R23, RZ, R18 ;  /* 0x00000012ff177221 */ /* 0x004fe20000010000 */
[----:B------:R-:W-:-:S07]  /*18b0*/  FADD.FTZ R22, RZ, R19 ;  /* 0x00000013ff167221 */ /* 0x000fce0000010000 */
.L_x_1801:
[----:B------:R-:W-:Y:S05]  /*18c0*/  BSYNC B0 ;  /* 0x0000000000007941 */ /* 0x000fea0003800000 */
.L_x_1800:
[----:B0-----:R-:W0:Y:S01]  /*18d0*/  SHFL.BFLY PT, R18, R23, 0x8, 0x1f ;  /* 0x0d001f0017127f89 */ /* 0x001e2200000e0000 */
[----:B------:R-:W-:Y:S01]  /*18e0*/  LOP3.LUT P1, RZ, R40, 0xffffffcf, RZ, 0xc0, !PT ;  /* 0xffffffcf28ff7812 */ /* 0x000fe2000782c0ff */
[----:B------:R-:W-:Y:S01]  /*18f0*/  BSSY B0, `(.L_x_1802) ;  /* 0x000002c000007945 */ /* 0x000fe20003800000 */
[----:B------:R-:W-:Y:S01]  /*1900*/  PRMT R10, R10, 0x7632, R10 ;  /* 0x000076320a0a7816 */ /* 0x000fe2000000000a */
[----:B------:R-:W1:Y:S01]  /*1910*/  SHFL.BFLY PT, R19, R22, 0x8, 0x1f ;  /* 0x0d001f0016137f89 */ /* 0x000e6200000e0000 */
[----:B------:R-:W-:Y:S02]  /*1920*/  PRMT R11, R11, 0x7632, R11 ;  /* 0x000076320b0b7816 */ /* 0x000fe4000000000b */
[----:B------:R-:W-:Y:S02]  /*1930*/  PRMT R12, R12, 0x7632, R12 ;  /* 0x000076320c0c7816 */ /* 0x000fe4000000000c */
[----:B------:R-:W-:Y:S02]  /*1940*/  PRMT R13, R13, 0x7632, R13 ;  /* 0x000076320d0d7816 */ /* 0x000fe4000000000d */
[----:B-----5:R-:W-:Y:S01]  /*1950*/  PRMT R26, R17, 0x7632, R26 ;  /* 0x00007632111a7816 */ /* 0x020fe2000000001a */
        /* <DEDUP_REMOVED lines=9> */
[----:B------:R-:W-:Y:S01]  /*19f0*/  PRMT R21, R8, 0x7632, R21 ;  /* 0x0000763208157816 */ /* 0x000fe20000000015 */
[----:B-1----:R-:W-:-:S03]  /*1a00*/  FADD.FTZ R25, R20, R25 ;  /* 0x0000001914197221 */ /* 0x002fc60000010000 */
[----:B------:R-:W0:Y:S01]  /*1a10*/  SHFL.BFLY PT, R23, R24, 0x1, 0x1f ;  /* 0x0c201f0018177f89 */ /* 0x000e2200000e0000 */
[----:B------:R-:W-:-:S03]  /*1a20*/  PRMT R20, R9, 0x7632, R20 ;  /* 0x0000763209147816 */ /* 0x000fc60000000014 */
[----:B------:R-:W1:Y:S01]  /*1a30*/  SHFL.BFLY PT, R22, R25, 0x1, 0x1f ;  /* 0x0c201f0019167f89 */ /* 0x000e6200000e0000 */
[--C-:B0-----:R-:W-:Y:S01]  /*1a40*/  @!P1 FADD.FTZ R18, R24, R23.reuse ;  /* 0x0000001718129221 */ /* 0x101fe20000010000 */
[----:B------:R-:W-:Y:S02]  /*1a50*/  PRMT R23, R7, 0x7632, R23 ;  /* 0x0000763207177816 */ /* 0x000fe40000000017 */
[----:B------:R-:W-:Y:S01]  /*1a60*/  PRMT R24, R14, 0x7632, R24 ;  /* 0x000076320e187816 */ /* 0x000fe20000000018 */
[----:B------:R-:W-:Y:S01]  /*1a70*/  @!P1 FMUL.FTZ R18, R18, 4.8828125727595761418e-05 ;  /* 0x384ccccd12129820 */ /* 0x000fe20000410000 */
[----:B-1----:R-:W-:Y:S01]  /*1a80*/  @!P1 FADD.FTZ R22, R25, R22 ;  /* 0x0000001619169221 */ /* 0x002fe20000010000 */
[----:B------:R-:W-:Y:S02]  /*1a90*/  PRMT R25, R15, 0x7632, R25 ;  /* 0x000076320f197816 */ /* 0x000fe40000000019 */
[----:B------:R-:W-:-:S04]  /*1aa0*/  @!P1 FMUL.FTZ R19, R18, R18 ;  /* 0x0000001212139220 */ /* 0x000fc80000410000 */
[----:B------:R-:W-:Y:S01]  /*1ab0*/  @!P1 FFMA.FTZ R19, R22, 4.8828125727595761418e-05, -R19 ;  /* 0x384ccccd16139823 */ /* 0x000fe20000010813 */
[----:B------:R-:W-:-:S04]  /*1ac0*/  PRMT R22, R6, 0x7632, R22 ;  /* 0x0000763206167816 */ /* 0x000fc80000000016 */
[----:B------:R-:W-:-:S05]  /*1ad0*/  @!P1 FMNMX.FTZ R19, RZ, R19, !PT ;  /* 0x00000013ff139209 */ /* 0x000fca0007810000 */
[----:B------:R0:W-:Y:S02]  /*1ae0*/  @!P1 STS.64 [R49+UR4], R18 ;  /* 0x0000001231009988 */ /* 0x0001e40008000a04 */
[----:B0-----:R-:W-:Y:S01]  /*1af0*/  PRMT R19, R16, 0x7632, R19 ;  /* 0x0000763210137816 */ /* 0x001fe20000000013 */
[----:B------:R-:W-:Y:S06]  /*1b00*/  BAR.SYNC.DEFER_BLOCKING 0x0 ;  /* 0x0000000000007b1d */ /* 0x000fec0000010000 */
[----:B------:R-:W-:Y:S05]  /*1b10*/  @P0 BRA `(.L_x_1803) ;  /* 0x0000000000240947 */ /* 0x000fea0003800000 */
[----:B------:R-:W0:Y:S01]  /*1b20*/  LDS.64 R6, [R50] ;  /* 0x0000000032067984 */ /* 0x000e220000000a00 */
[----:B------:R-:W-:Y:S01]  /*1b30*/  IADD3 R8, R81, R40, RZ ;  /* 0x0000002851087210 */ /* 0x000fe20007ffe0ff */
[----:B------:R-:W-:-:S03]  /*1b40*/  ULDC.64 UR6, c[0x0][0x240] ;  /* 0x0000900000067ab9 */ /* 0x000fc60000000a00 */
[----:B------:R-:W-:Y:S02]  /*1b50*/  SHF.R.S32.HI R9, RZ, 0x1f, R8 ;  /* 0x0000001fff097819 */ /* 0x000fe40000011408 */
[----:B------:R-:W-:-:S04]  /*1b60*/  LEA R18, P1, R57, R8, 0x4 ;  /* 0x0000000839127211 */ /* 0x000fc800078220ff */
[----:B------:R-:W-:Y:S02]  /*1b70*/  LEA.HI.X R9, R57, R9, R56, 0x4, P1 ;  /* 0x0000000939097211 */ /* 0x000fe400008f2438 */
[----:B------:R-:W-:-:S04]  /*1b80*/  LEA R8, P1, R18, UR6, 0x3 ;  /* 0x0000000612087c11 */ /* 0x000fc8000f8218ff */
[----:B------:R-:W-:-:S05]  /*1b90*/  LEA.HI.X R9, R18, UR7, R9, 0x3, P1 ;  /* 0x0000000712097c11 */ /* 0x000fca00088f1c09 */
[----:B0-----:R0:W-:Y:S04]  /*1ba0*/  STG.E.64 desc[UR10][R8.64], R6 ;  /* 0x0000000608007986 */ /* 0x0011e8000c101b0a */
.L_x_1803:
[----:B------:R-:W-:Y:S05]  /*1bb0*/  BSYNC B0 ;  /* 0x0000000000007941 */ /* 0x000fea0003800000 */
.L_x_1802:
[----:B------:R-:W1:Y:S01]  /*1bc0*/  S2UR UR6, SR_CgaCtaId ;  /* 0x00000000000679c3 */ /* 0x000e620000008800 */
[----:B0-----:R-:W-:Y:S01]  /*1bd0*/  IMAD R6, R54, 0x50, R55 ;  /* 0x0000005036067824 */ /* 0x001fe200078e0237 */
[----:B------:R-:W-:Y:S01]  /*1be0*/  UMOV UR5, 0x400 ;  /* 0x0000040000057882 */ /* 0x000fe20000000000 */
[----:B------:R-:W-:Y:S01]  /*1bf0*/  IADD3 R81, RZ, -R81, RZ ;  /* 0x80000051ff517210 */ /* 0x000fe20007ffe0ff */
[----:B------:R-:W-:Y:S01]  /*1c00*/  UIADD3 UR5, UR5, 0xc80, URZ ;  /* 0x00000c8005057890 */ /* 0x000fe2000fffe03f */
[----:B------:R-:W-:Y:S01]  /*1c10*/  IMAD.SHL.U32 R6, R6, 0x4, RZ ;  /* 0x0000000406067824 */ /* 0x000fe200078e00ff */
[----:B------:R-:W-:Y:S01]  /*1c20*/  SHF.L.U32 R14, R14, 0x10, RZ ;  /* 0x000000100e0e7819 */ /* 0x000fe200000006ff */
[----:B------:R-:W-:Y:S01]  /*1c30*/  IMAD.U32 R26, R26, 0x10000, RZ ;  /* 0x000100001a1a7824 */ /* 0x000fe200078e00ff */
[----:B------:R-:W-:Y:S01]  /*1c40*/  SHF.L.U32 R9, R16, 0x10, RZ ;  /* 0x0000001010097819 */ /* 0x000fe200000006ff */
[----:B------:R-:W-:Y:S01]  /*1c50*/  IMAD.WIDE.U32 R6, R6, -0x33333333, RZ ;  /* 0xcccccccd06067825 */ /* 0x000fe200078e00ff */
[----:B------:R-:W-:-:S02]  /*1c60*/  MOV R6, R81 ;  /* 0x0000005100067202 */ /* 0x000fc40000000f00 */
[----:B------:R-:W-:Y:S01]  /*1c70*/  SHF.L.U32 R16, R24, 0x10, RZ ;  /* 0x0000001018107819 */ /* 0x000fe200000006ff */
[----:B------:R-:W-:Y:S01]  /*1c80*/  IMAD.U32 R39, R11, 0x10000, RZ ;  /* 0x000100000b277824 */ /* 0x000fe200078e00ff */
[----:B------:R-:W-:Y:S02]  /*1c90*/  LEA.HI R6, R7, R6, RZ, 0x1a ;  /* 0x0000000607067211 */ /* 0x000fe400078fd0ff */
[----:B------:R-:W-:Y:S02]  /*1ca0*/  SHF.L.U32 R31, R21, 0x10, RZ ;  /* 0x00000010151f7819 */ /* 0x000fe400000006ff */
[----:B------:R-:W-:Y:S02]  /*1cb0*/  SHF.L.U32 R19, R19, 0x10, RZ ;  /* 0x0000001013137819 */ /* 0x000fe400000006ff */
[----:B------:R-:W-:Y:S02]  /*1cc0*/  SHF.L.U32 R35, R20, 0x10, RZ ;  /* 0x0000001014237819 */ /* 0x000fe400000006ff */
[----:B------:R-:W-:Y:S01]  /*1cd0*/  SHF.L.U32 R25, R25, 0x10, RZ ;  /* 0x0000001019197819 */ /* 0x000fe200000006ff */
[----:B-1----:R-:W-:Y:S01]  /*1ce0*/  ULEA UR5, UR6, UR5, 0x18 ;  /* 0x0000000506057291 */ /* 0x002fe2000f8ec03f */
[----:B------:R-:W-:-:S02]  /*1cf0*/  SHF.L.U32 R37, R10, 0x10, RZ ;  /* 0x000000100a257819 */ /* 0x000fc400000006ff */
[----:B------:R-:W-:Y:S01]  /*1d00*/  SHF.L.U32 R57, R13, 0x10, RZ ;  /* 0x000000100d397819 */ /* 0x000fe200000006ff */
[----:B------:R-:W-:Y:S01]  /*1d10*/  ULDC.64 UR6, c[0x0][0x210] ;  /* 0x0000840000067ab9 */ /* 0x000fe20000000a00 */
[----:B------:R-:W-:Y:S02]  /*1d20*/  LOP3.LUT R44, R44, 0x1, RZ, 0x3c, !PT ;  /* 0x000000012c2c7812 */ /* 0x000fe400078e3cff */
[----:B------:R-:W-:Y:S01]  /*1d30*/  LEA R6, R6, UR5, 0x3 ;  /* 0x0000000506067c11 */ /* 0x000fe2000f8e18ff */
[----:B------:R-:W-:Y:S01]  /*1d40*/  ULDC UR5, c[0x0][0x230] ;  /* 0x00008c0000057ab9 */ /* 0x000fe20000000800 */
[----:B------:R-:W-:-:S04]  /*1d50*/  IADD3 R58, P1, R58, UR6, RZ ;  /* 0x000000063a3a7c10 */ /* 0x000fc8000ff3e0ff */
[----:B------:R-:W0:Y:S01]  /*1d60*/  LDS.64 R6, [R6] ;  /* 0x0000000006067984 */ /* 0x000e220000000a00 */
[----:B------:R-:W-:Y:S02]  /*1d70*/  IADD3.X R59, R59, UR7, RZ, P1, !PT ;  /* 0x000000073b3b7c10 */ /* 0x000fe40008ffe4ff */
[----:B------:R-:W-:-:S04]  /*1d80*/  IADD3 R60, P1, R60, UR6, RZ ;  /* 0x000000063c3c7c10 */ /* 0x000fc8000ff3e0ff */
[----:B------:R-:W-:Y:S02]  /*1d90*/  IADD3.X R61, R61, UR7, RZ, P1, !PT ;  /* 0x000000073d3d7c10 */ /* 0x000fe40008ffe4ff */
[----:B------:R-:W-:-:S04]  /*1da0*/  IADD3 R62, P1, R62, UR6, RZ ;  /* 0x000000063e3e7c10 */ /* 0x000fc8000ff3e0ff */
[----:B------:R-:W-:Y:S02]  /*1db0*/  IADD3.X R63, R63, UR7, RZ, P1, !PT ;  /* 0x000000073f3f7c10 */ /* 0x000fe40008ffe4ff */
[----:B------:R-:W-:-:S04]  /*1dc0*/  IADD3 R64, P1, R64, UR6, RZ ;  /* 0x0000000640407c10 */ /* 0x000fc8000ff3e0ff */
[----:B------:R-:W-:Y:S02]  /*1dd0*/  IADD3.X R65, R65, UR7, RZ, P1, !PT ;  /* 0x0000000741417c10 */ /* 0x000fe40008ffe4ff */
[----:B------:R-:W-:-:S04]  /*1de0*/  IADD3 R45, P1, R45, 0x9, RZ ;  /* 0x000000092d2d7810 */ /* 0x000fc80007f3e0ff */
[----:B------:R-:W-:Y:S02]  /*1df0*/  IADD3.X R46, RZ, R46, RZ, P1, !PT ;  /* 0x0000002eff2e7210 */ /* 0x000fe40000ffe4ff */
[----:B------:R-:W-:-:S04]  /*1e00*/  ISETP.GE.U32.AND P1, PT, R45, R0, PT ;  /* 0x000000002d00720c */ /* 0x000fc80003f26070 */
[----:B------:R-:W-:Y:S01]  /*1e10*/  ISETP.GE.AND.EX P1, PT, R46, R2, PT, P1 ;  /* 0x000000022e00720c */ /* 0x000fe20003f26310 */
[----:B0-----:R-:W-:Y:S01]  /*1e20*/  FADD.FTZ R7, R7, UR5 ;  /* 0x0000000507077e21 */ /* 0x001fe20008010000 */
[--C-:B------:R-:W-:Y:S01]  /*1e30*/  FADD.FTZ R8, R3, -R6.reuse ;  /* 0x8000000603087221 */ /* 0x100fe20000010000 */
[----:B------:R-:W-:Y:S02]  /*1e40*/  IMAD.U32 R3, R22, 0x10000, RZ ;  /* 0x0001000016037824 */ /* 0x000fe400078e00ff */
[--C-:B------:R-:W-:Y:S01]  /*1e50*/  FADD.FTZ R24, R67, -R6.reuse ;  /* 0x8000000643187221 */ /* 0x100fe20000010000 */
[--C-:B------:R-:W-:Y:S01]  /*1e60*/  FADD.FTZ R38, R75, -R6.reuse ;  /* 0x800000064b267221 */ /* 0x100fe20000010000 */
[--C-:B------:R-:W-:Y:S01]  /*1e70*/  FADD.FTZ R32, R73, -R6.reuse ;  /* 0x8000000649207221 */ /* 0x100fe20000010000 */
[----:B------:R-:W0:Y:S01]  /*1e80*/  MUFU.RSQ R7, R7 ;  /* 0x0000000700077308 */ /* 0x000e220000001400 */
[----:B------:R-:W-:Y:S01]  /*1e90*/  FADD.FTZ R18, -R6, R3 ;  /* 0x0000000306127221 */ /* 0x000fe20000010100 */
[--C-:B------:R-:W-:Y:S01]  /*1ea0*/  FADD.FTZ R54, R77, -R6.reuse ;  /* 0x800000064d367221 */ /* 0x100fe20000010000 */
[----:B0-----:R-:W-:Y:S01]  /*1eb0*/  FMUL.FTZ R8, R8, R7 ;  /* 0x0000000708087220 */ /* 0x001fe20000410000 */
[C---:B------:R-:W-:Y:S01]  /*1ec0*/  FMUL.FTZ R28, R7.reuse, R24 ;  /* 0x00000018071c7220 */ /* 0x040fe20000410000 */
[C---:B------:R-:W-:Y:S01]  /*1ed0*/  FMUL.FTZ R11, R7.reuse, R38 ;  /* 0x00000026070b7220 */ /* 0x040fe20000410000 */
[----:B------:R-:W-:Y:S01]  /*1ee0*/  FADD.FTZ R38, -R6, R39 ;  /* 0x0000002706267221 */ /* 0x000fe20000010100 */
[----:B------:R-:W-:Y:S01]  /*1ef0*/  FFMA.FTZ R3, R8, R14, R9 ;  /* 0x0000000e08037223 */ /* 0x000fe20000010009 */
[----:B------:R-:W-:Y:S01]  /*1f00*/  FMUL.FTZ R8, R7, R18 ;  /* 0x0000001207087220 */ /* 0x000fe20000410000 */
[----:B------:R-:W-:Y:S01]  /*1f10*/  IMAD.U32 R18, R15, 0x10000, RZ ;  /* 0x000100000f127824 */ /* 0x000fe200078e00ff */
[----:B------:R-:W-:Y:S01]  /*1f20*/  SHF.L.U32 R15, R23, 0x10, RZ ;  /* 0x00000010170f7819 */ /* 0x000fe200000006ff */
[----:B------:R-:W-:Y:S01]  /*1f30*/  FMUL.FTZ R22, R3, -1.4426950216293334961 ;  /* 0xbfb8aa3b03167820 */ /* 0x000fe20000410000 */
[----:B------:R-:W-:Y:S01]  /*1f40*/  SHF.L.U32 R23, R17, 0x10, RZ ;  /* 0x0000001011177819 */ /* 0x000fe200000006ff */
[----:B------:R-:W-:Y:S01]  /*1f50*/  FMUL.FTZ R54, R7, R54 ;  /* 0x0000003607367220 */ /* 0x000fe20000410000 */
[----:B------:R-:W-:Y:S01]  /*1f60*/  SHF.L.U32 R39, R12, 0x10, RZ ;  /* 0x000000100c277819 */ /* 0x000fe200000006ff */
[----:B------:R-:W-:Y:S01]  /*1f70*/  FADD.FTZ R30, -R6, R15 ;  /* 0x0000000f061e7221 */ /* 0x000fe20000010100 */
[----:B------:R-:W-:Y:S01]  /*1f80*/  FFMA.FTZ R8, R8, R16, R19 ;  /* 0x0000001008087223 */ /* 0x000fe20000010013 */
[----:B------:R-:W-:Y:S01]  /*1f90*/  FFMA.FTZ R15, R28, R18, R23 ;  /* 0x000000121c0f7223 */ /* 0x000fe20000010017 */
[--C-:B------:R-:W-:Y:S01]  /*1fa0*/  FADD.FTZ R28, R69, -R6.reuse ;  /* 0x80000006451c7221 */ /* 0x100fe20000010000 */
[----:B------:R-:W-:Y:S01]  /*1fb0*/  FMUL.FTZ R17, R7, R30 ;  /* 0x0000001e07117220 */ /* 0x000fe20000410000 */
[----:B------:R-:W-:Y:S01]  /*1fc0*/  FADD.FTZ R30, R71, -R6 ;  /* 0x80000006471e7221 */ /* 0x000fe20000010000 */
[----:B------:R-:W0:Y:S01]  /*1fd0*/  MUFU.EX2 R22, R22 ;  /* 0x0000001600167308 */ /* 0x000e220000000800 */
[----:B------:R-:W-:Y:S01]  /*1fe0*/  FMUL.FTZ R21, R7, R28 ;  /* 0x0000001c07157220 */ /* 0x000fe20000410000 */
[C---:B------:R-:W-:Y:S01]  /*1ff0*/  FADD.FTZ R28, -R6.reuse, R31 ;  /* 0x0000001f061c7221 */ /* 0x040fe20000010100 */
[----:B------:R-:W-:Y:S01]  /*2000*/  FADD.FTZ R56, -R6, R39 ;  /* 0x0000002706387221 */ /* 0x000fe20000010100 */
[--C-:B------:R-:W-:Y:S01]  /*2010*/  FFMA.FTZ R17, R17, R25, R26.reuse ;  /* 0x0000001911117223 */ /* 0x100fe2000001001a */
[----:B------:R-:W-:Y:S01]  /*2020*/  FFMA.FTZ R21, R14, R21, R9 ;  /* 0x000000150e157223 */ /* 0x000fe20000010009 */
[C---:B------:R-:W-:Y:S01]  /*2030*/  FMUL.FTZ R28, R7.reuse, R28 ;  /* 0x0000001c071c7220 */ /* 0x040fe20000410000 */
[C---:B------:R-:W-:Y:S01]  /*2040*/  FMUL.FTZ R12, R7.reuse, R38 ;  /* 0x00000026070c7220 */ /* 0x040fe20000410000 */
[C---:B------:R-:W-:Y:S01]  /*2050*/  FMUL.FTZ R56, R7.reuse, R56 ;  /* 0x0000003807387220 */ /* 0x040fe20000410000 */
[----:B------:R-:W-:Y:S01]  /*2060*/  FMUL.FTZ R24, R8, -1.4426950216293334961 ;  /* 0xbfb8aa3b08187820 */ /* 0x000fe20000410000 */
[----:B------:R-:W-:Y:S01]  /*2070*/  FFMA.FTZ R20, R16, R28, R19 ;  /* 0x0000001c10147223 */ /* 0x000fe20000010013 */
[----:B------:R-:W-:Y:S01]  /*2080*/  FMUL.FTZ R28, R7, R30 ;  /* 0x0000001e071c7220 */ /* 0x000fe20000410000 */
[----:B------:R-:W-:Y:S01]  /*2090*/  FADD.FTZ R30, -R6, R35 ;  /* 0x00000023061e7221 */ /* 0x000fe20000010100 */
[----:B------:R-:W-:Y:S01]  /*20a0*/  FMUL.FTZ R27, R15, -1.4426950216293334961 ;  /* 0xbfb8aa3b0f1b7820 */ /* 0x000fe20000410000 */
[----:B------:R-:W-:Y:S01]  /*20b0*/  FMUL.FTZ R29, R17, -1.4426950216293334961 ;  /* 0xbfb8aa3b111d7820 */ /* 0x000fe20000410000 */
[C-C-:B------:R-:W-:Y:S01]  /*20c0*/  FFMA.FTZ R28, R18.reuse, R28, R23.reuse ;  /* 0x0000001c121c7223 */ /* 0x140fe20000010017 */
[----:B------:R-:W-:Y:S01]  /*20d0*/  FMUL.FTZ R30, R7, R30 ;  /* 0x0000001e071e7220 */ /* 0x000fe20000410000 */
[----:B------:R-:W-:Y:S01]  /*20e0*/  FFMA.FTZ R11, R18, R11, R23 ;  /* 0x0000000b120b7223 */ /* 0x000fe20000010017 */
[C-C-:B------:R-:W-:Y:S01]  /*20f0*/  FFMA.FTZ R12, R25.reuse, R12, R26.reuse ;  /* 0x0000000c190c7223 */ /* 0x140fe2000001001a */
[----:B------:R-:W-:Y:S01]  /*2100*/  FMUL.FTZ R34, R28, -1.4426950216293334961 ;  /* 0xbfb8aa3b1c227820 */ /* 0x000fe20000410000 */
[----:B------:R-:W-:Y:S01]  /*2110*/  FFMA.FTZ R10, R25, R30, R26 ;  /* 0x0000001e190a7223 */ /* 0x000fe2000001001a */
[----:B------:R-:W-:Y:S01]  /*2120*/  FMUL.FTZ R30, R7, R32 ;  /* 0x00000020071e7220 */ /* 0x000fe20000410000 */
[----:B------:R-:W-:Y:S01]  /*2130*/  FADD.FTZ R32, -R6, R37 ;  /* 0x0000002506207221 */ /* 0x000fe20000010100 */
[----:B------:R-:W-:Y:S01]  /*2140*/  FMUL.FTZ R33, R20, -1.4426950216293334961 ;  /* 0xbfb8aa3b14217820 */ /* 0x000fe20000410000 */
[----:B------:R-:W-:Y:S01]  /*2150*/  FMUL.FTZ R35, R10, -1.4426950216293334961 ;  /* 0xbfb8aa3b0a237820 */ /* 0x000fe20000410000 */
[C-C-:B------:R-:W-:Y:S01]  /*2160*/  FFMA.FTZ R30, R14.reuse, R30, R9.reuse ;  /* 0x0000001e0e1e7223 */ /* 0x140fe20000010009 */
[----:B------:R-:W-:Y:S01]  /*2170*/  FFMA.FTZ R9, R14, R54, R9 ;  /* 0x000000360e097223 */ /* 0x000fe20000010009 */
[----:B------:R-:W-:Y:S01]  /*2180*/  FADD.FTZ R54, R79, -R6 ;  /* 0x800000064f367221 */ /* 0x000fe20000010000 */
[----:B------:R-:W-:Y:S01]  /*2190*/  FADD.FTZ R6, -R6, R57 ;  /* 0x0000003906067221 */ /* 0x000fe20000010100 */
[----:B------:R-:W-:Y:S01]  /*21a0*/  FMUL.FTZ R32, R7, R32 ;  /* 0x0000002007207220 */ /* 0x000fe20000410000 */
[----:B------:R-:W-:Y:S01]  /*21b0*/  FMUL.FTZ R38, R11, -1.4426950216293334961 ;  /* 0xbfb8aa3b0b267820 */ /* 0x000fe20000410000 */
[C---:B------:R-:W-:Y:S01]  /*21c0*/  FMUL.FTZ R55, R7.reuse, R54 ;  /* 0x0000003607377220 */ /* 0x040fe20000410000 */
[----:B------:R-:W-:Y:S01]  /*21d0*/  FMUL.FTZ R7, R7, R6 ;  /* 0x0000000607077220 */ /* 0x000fe20000410000 */
[C-C-:B------:R-:W-:Y:S01]  /*21e0*/  FFMA.FTZ R32, R16.reuse, R32, R19.reuse ;  /* 0x0000002010207223 */ /* 0x140fe20000010013 */
[----:B------:R-:W-:Y:S01]  /*21f0*/  FFMA.FTZ R16, R16, R56, R19 ;  /* 0x0000003810107223 */ /* 0x000fe20000010013 */
[----:B------:R-:W-:Y:S01]  /*2200*/  FFMA.FTZ R18, R18, R55, R23 ;  /* 0x0000003712127223 */ /* 0x000fe20000010017 */
[----:B------:R-:W-:Y:S01]  /*2210*/  FFMA.FTZ R25, R25, R7, R26 ;  /* 0x0000000719197223 */ /* 0x000fe2000001001a */
[----:B------:R-:W-:Y:S01]  /*2220*/  FMUL.FTZ R37, R32, -1.4426950216293334961 ;  /* 0xbfb8aa3b20257820 */ /* 0x000fe20000410000 */
[----:B0-----:R-:W-:Y:S01]  /*2230*/  FADD.FTZ R22, R22, 1 ;  /* 0x3f80000016167421 */ /* 0x001fe20000010000 */
[----:B------:R-:W0:Y:S01]  /*2240*/  MUFU.EX2 R24, R24 ;  /* 0x0000001800187308 */ /* 0x000e220000000800 */
[----:B------:R-:W-:Y:S01]  /*2250*/  FMUL.FTZ R31, R21, -1.4426950216293334961 ;  /* 0xbfb8aa3b151f7820 */ /* 0x000fe20000410000 */
[----:B------:R-:W-:Y:S01]  /*2260*/  FMUL.FTZ R6, R18, -1.4426950216293334961 ;  /* 0xbfb8aa3b12067820 */ /* 0x000fe20000410000 */
[----:B------:R-:W-:Y:S01]  /*2270*/  FMUL.FTZ R7, R25, -1.4426950216293334961 ;  /* 0xbfb8aa3b19077820 */ /* 0x000fe20000410000 */
[----:B------:R-:W-:Y:S01]  /*2280*/  FMUL.FTZ R36, R30, -1.4426950216293334961 ;  /* 0xbfb8aa3b1e247820 */ /* 0x000fe20000410000 */
[----:B------:R-:W-:Y:S01]  /*2290*/  FMUL.FTZ R54, R16, -1.4426950216293334961 ;  /* 0xbfb8aa3b10367820 */ /* 0x000fe20000410000 */
[----:B------:R-:W-:Y:S01]  /*22a0*/  FMUL.FTZ R39, R12, -1.4426950216293334961 ;  /* 0xbfb8aa3b0c277820 */ /* 0x000fe20000410000 */
[----:B------:R-:W-:Y:S01]  /*22b0*/  FMUL.FTZ R19, R9, -1.4426950216293334961 ;  /* 0xbfb8aa3b09137820 */ /* 0x000fe20000410000 */
[----:B------:R-:W1:Y:S08]  /*22c0*/  MUFU.EX2 R35, R35 ;  /* 0x0000002300237308 */ /* 0x000e700000000800 */
[----:B------:R-:W2:Y:S01]  /*22d0*/  MUFU.EX2 R27, R27 ;  /* 0x0000001b001b7308 */ /* 0x000ea20000000800 */
[----:B0-----:R-:W-:-:S07]  /*22e0*/  FADD.FTZ R24, R24, 1 ;  /* 0x3f80000018187421 */ /* 0x001fce0000010000 */
[----:B------:R-:W0:Y:S01]  /*22f0*/  MUFU.EX2 R29, R29 ;  /* 0x0000001d001d7308 */ /* 0x000e220000000800 */
[----:B-1----:R-:W-:-:S07]  /*2300*/  FADD.FTZ R35, R35, 1 ;  /* 0x3f80000023237421 */ /* 0x002fce0000010000 */
[----:B------:R-:W1:Y:S01]  /*2310*/  MUFU.EX2 R34, R34 ;  /* 0x0000002200227308 */ /* 0x000e620000000800 */
[----:B--2---:R-:W-:-:S07]  /*2320*/  FADD.FTZ R27, R27, 1 ;  /* 0x3f8000001b1b7421 */ /* 0x004fce0000010000 */
[----:B------:R-:W2:Y:S01]  /*2330*/  MUFU.EX2 R33, R33 ;  /* 0x0000002100217308 */ /* 0x000ea20000000800 */
[----:B0-----:R-:W-:-:S07]  /*2340*/  FADD.FTZ R29, R29, 1 ;  /* 0x3f8000001d1d7421 */ /* 0x001fce0000010000 */
[----:B------:R-:W0:Y:S01]  /*2350*/  MUFU.EX2 R37, R37 ;  /* 0x0000002500257308 */ /* 0x000e220000000800 */
[----:B-1----:R-:W-:-:S07]  /*2360*/  FADD.FTZ R34, R34, 1 ;  /* 0x3f80000022227421 */ /* 0x002fce0000010000 */
[----:B------:R-:W1:Y:S01]  /*2370*/  MUFU.EX2 R38, R38 ;  /* 0x0000002600267308 */ /* 0x000e620000000800 */
[----:B--2---:R-:W-:-:S07]  /*2380*/  FADD.FTZ R33, R33, 1 ;  /* 0x3f80000021217421 */ /* 0x004fce0000010000 */
[----:B------:R-:W2:Y:S01]  /*2390*/  MUFU.RCP R22, R22 ;  /* 0x0000001600167308 */ /* 0x000ea20000001000 */
[----:B0-----:R-:W-:-:S07]  /*23a0*/  FADD.FTZ R37, R37, 1 ;  /* 0x3f80000025257421 */ /* 0x001fce0000010000 */
[----:B------:R-:W0:Y:S01]  /*23b0*/  MUFU.EX2 R31, R31 ;  /* 0x0000001f001f7308 */ /* 0x000e220000000800 */
[----:B-1----:R-:W-:-:S07]  /*23c0*/  FADD.FTZ R38, R38, 1 ;  /* 0x3f80000026267421 */ /* 0x002fce0000010000 */
[----:B------:R-:W-:Y:S01]  /*23d0*/  MUFU.EX2 R6, R6 ;  /* 0x0000000600067308 */ /* 0x000fe20000000800 */
[----:B--2---:R-:W-:-:S07]  /*23e0*/  FMUL.FTZ R3, R3, R22 ;  /* 0x0000001603037220 */ /* 0x004fce0000410000 */
[----:B------:R-:W1:Y:S01]  /*23f0*/  MUFU.EX2 R7, R7 ;  /* 0x0000000700077308 */ /* 0x000e620000000800 */
[----:B0-----:R-:W-:-:S07]  /*2400*/  FADD.FTZ R31, R31, 1 ;  /* 0x3f8000001f1f7421 */ /* 0x001fce0000010000 */
[----:B------:R-:W0:Y:S08]  /*2410*/  MUFU.EX2 R36, R36 ;  /* 0x0000002400247308 */ /* 0x000e300000000800 */
[----:B------:R-:W2:Y:S01]  /*2420*/  MUFU.EX2 R14, R39 ;  /* 0x00000027000e7308 */ /* 0x000ea20000000800 */
[----:B-1----:R-:W-:-:S07]  /*2430*/  FADD.FTZ R22, R7, 1 ;  /* 0x3f80000007167421 */ /* 0x002fce0000010000 */
[----:B------:R1:W3:Y:S01]  /*2440*/  MUFU.EX2 R13, R19 ;  /* 0x00000013000d7308 */ /* 0x0002e20000000800 */
[----:B0-----:R-:W-:-:S07]  /*2450*/  FADD.FTZ R36, R36, 1 ;  /* 0x3f80000024247421 */ /* 0x001fce0000010000 */
[----:B------:R-:W0:Y:S01]  /*2460*/  MUFU.EX2 R54, R54 ;  /* 0x0000003600367308 */ /* 0x000e220000000800 */
[----:B-1----:R-:W-:Y:S01]  /*2470*/  FADD.FTZ R19, R6, 1 ;  /* 0x3f80000006137421 */ /* 0x002fe20000010000 */
[----:B--2---:R-:W-:-:S06]  /*2480*/  FADD.FTZ R14, R14, 1 ;  /* 0x3f8000000e0e7421 */ /* 0x004fcc0000010000 */
[----:B------:R-:W1:Y:S01]  /*2490*/  MUFU.RCP R23, R24 ;  /* 0x0000001800177308 */ /* 0x000e620000001000 */
[----:B---3--:R-:W-:-:S07]  /*24a0*/  FADD.FTZ R13, R13, 1 ;  /* 0x3f8000000d0d7421 */ /* 0x008fce0000010000 */
[----:B------:R-:W2:Y:S01]  /*24b0*/  MUFU.RCP R26, R27 ;  /* 0x0000001b001a7308 */ /* 0x000ea20000001000 */
[----:B0-----:R-:W-:-:S07]  /*24c0*/  FADD.FTZ R54, R54, 1 ;  /* 0x3f80000036367421 */ /* 0x001fce0000010000 */
[----:B------:R-:W0:Y:S01]  /*24d0*/  MUFU.RCP R56, R29 ;  /* 0x0000001d00387308 */ /* 0x000e220000001000 */
[----:B-1----:R-:W-:-:S05]  /*24e0*/  FMUL.FTZ R8, R8, R23 ;  /* 0x0000001708087220 */ /* 0x002fca0000410000 */
[----:B------:R-:W-:Y:S02]  /*24f0*/  F2FP.BF16.F32.PACK_AB R3, R8, R3 ;  /* 0x000000030803723e */ /* 0x000fe400000010ff */
[----:B------:R-:W1:Y:S01]  /*2500*/  MUFU.RCP R39, R34 ;  /* 0x0000002200277308 */ /* 0x000e620000001000 */
[----:B--2---:R-:W-:Y:S02]  /*2510*/  FMUL.FTZ R15, R15, R26 ;  /* 0x0000001a0f0f7220 */ /* 0x004fe40000410000 */
[----:B------:R2:W-:Y:S05]  /*2520*/  STG.E.U16 desc[UR10][R58.64], R3 ;  /* 0x000000033a007986 */ /* 0x0005ea000c10150a */
[----:B------:R-:W3:Y:S01]  /*2530*/  MUFU.RCP R35, R35 ;  /* 0x0000002300237308 */ /* 0x000ee20000001000 */
[----:B0-----:R-:W-:-:S05]  /*2540*/  FMUL.FTZ R6, R17, R56 ;  /* 0x0000003811067220 */ /* 0x001fca0000410000 */
[----:B------:R-:W-:Y:S02]  /*2550*/  F2FP.BF16.F32.PACK_AB R15, R6, R15 ;  /* 0x0000000f060f723e */ /* 0x000fe400000010ff */
[----:B------:R-:W0:Y:S01]  /*2560*/  MUFU.RCP R66, R31 ;  /* 0x0000001f00427308 */ /* 0x000e220000001000 */
[----:B-1----:R-:W-:Y:S01]  /*2570*/  FMUL.FTZ R28, R28, R39 ;  /* 0x000000271c1c7220 */ /* 0x002fe20000410000 */
[----:B------:R-:W-:Y:S01]  /*2580*/  PRMT R6, R15, 0x7632, R6 ;  /* 0x000076320f067816 */ /* 0x000fe20000000006 */
[----:B------:R-:W-:Y:S04]  /*2590*/  STG.E.U16 desc[UR10][R58.64+0x4], R15 ;  /* 0x0000040f3a007986 */ /* 0x000fe8000c10150a */
[----:B------:R1:W-:Y:S01]  /*25a0*/  STG.E.U16 desc[UR10][R58.64+0x6], R6 ;  /* 0x000006063a007986 */ /* 0x0003e2000c10150a */
[----:B------:R-:W4:Y:S01]  /*25b0*/  MUFU.RCP R33, R33 ;  /* 0x0000002100217308 */ /* 0x000f220000001000 */
[----:B---3--:R-:W-:-:S05]  /*25c0*/  FMUL.FTZ R7, R10, R35 ;  /* 0x000000230a077220 */ /* 0x008fca0000410000 */
[----:B------:R-:W-:Y:S02]  /*25d0*/  F2FP.BF16.F32.PACK_AB R28, R7, R28 ;  /* 0x0000001c071c723e */ /* 0x000fe400000010ff */
[----:B------:R-:W3:Y:S01]  /*25e0*/  MUFU.RCP R27, R36 ;  /* 0x00000024001b7308 */ /* 0x000ee20000001000 */
[----:B0-----:R-:W-:-:S07]  /*25f0*/  FMUL.FTZ R21, R21, R66 ;  /* 0x0000004215157220 */ /* 0x001fce0000410000 */
[----:B------:R-:W-:Y:S01]  /*2600*/  MUFU.RCP R37, R37 ;  /* 0x0000002500257308 */ /* 0x000fe20000001000 */
[----:B----4-:R-:W-:-:S05]  /*2610*/  FMUL.FTZ R20, R20, R33 ;  /* 0x0000002114147220 */ /* 0x010fca0000410000 */
[----:B------:R-:W-:Y:S02]  /*2620*/  F2FP.BF16.F32.PACK_AB R21, R20, R21 ;  /* 0x000000151415723e */ /* 0x000fe400000010ff */
[----:B------:R-:W0:Y:S01]  /*2630*/  MUFU.RCP R38, R38 ;  /* 0x0000002600267308 */ /* 0x000e220000001000 */
[----:B---3--:R-:W-:Y:S01]  /*2640*/  FMUL.FTZ R30, R30, R27 ;  /* 0x0000001b1e1e7220 */ /* 0x008fe20000410000 */
[----:B------:R-:W-:-:S06]  /*2650*/  PRMT R7, R21, 0x7632, R7 ;  /* 0x0000763215077816 */ /* 0x000fcc0000000007 */
[----:B------:R-:W3:Y:S08]  /*2660*/  MUFU.RCP R29, R14 ;  /* 0x0000000e001d7308 */ /* 0x000ef00000001000 */
[----:B------:R4:W5:Y:S01]  /*2670*/  MUFU.RCP R24, R13 ;  /* 0x0000000d00187308 */ /* 0x0009620000001000 */
[----:B0-----:R-:W-:-:S07]  /*2680*/  FMUL.FTZ R11, R11, R38 ;  /* 0x000000260b0b7220 */ /* 0x001fce0000410000 */
[----:B------:R-:W0:Y:S01]  /*2690*/  MUFU.RCP R31, R54 ;  /* 0x00000036001f7308 */ /* 0x000e220000001000 */
[----:B----4-:R-:W-:Y:S01]  /*26a0*/  FMUL.FTZ R13, R32, R37 ;  /* 0x00000025200d7220 */ /* 0x010fe20000410000 */
[----:B---3--:R-:W-:Y:S01]  /*26b0*/  FMUL.FTZ R12, R12, R29 ;  /* 0x0000001d0c0c7220 */ /* 0x008fe20000410000 */
[----:B------:R-:W-:Y:S02]  /*26c0*/  PRMT R29, R3, 0x7632, R29 ;  /* 0x00007632031d7816 */ /* 0x000fe4000000001d */
[----:B--2---:R-:W-:Y:S02]  /*26d0*/  PRMT R3, R28, 0x7632, R3 ;  /* 0x000076321c037816 */ /* 0x004fe40000000003 */
[----:B------:R-:W-:Y:S01]  /*26e0*/  F2FP.BF16.F32.PACK_AB R30, R13, R30 ;  /* 0x0000001e0d1e723e */ /* 0x000fe200000010ff */
[----:B------:R-:W2:Y:S01]  /*26f0*/  MUFU.RCP R19, R19 ;  /* 0x0000001300137308 */ /* 0x000ea20000001000 */
[----:B-----5:R-:W-:Y:S01]  /*2700*/  FMUL.FTZ R9, R9, R24 ;  /* 0x0000001809097220 */ /* 0x020fe20000410000 */
[----:B------:R-:W-:Y:S01]  /*2710*/  F2FP.BF16.F32.PACK_AB R11, R12, R11 ;  /* 0x0000000b0c0b723e */ /* 0x000fe200000010ff */
[----:B------:R-:W-:Y:S03]  /*2720*/  STG.E.U16 desc[UR10][R58.64+0x2], R29 ;  /* 0x0000021d3a007986 */ /* 0x000fe6000c10150a */
[----:B-1----:R-:W-:Y:S01]  /*2730*/  PRMT R6, R11, 0x7632, R6 ;  /* 0x000076320b067816 */ /* 0x002fe20000000006 */
[----:B------:R1:W-:Y:S01]  /*2740*/  STG.E.U16 desc[UR10][R60.64+0x6], R3 ;  /* 0x000006033c007986 */ /* 0x0003e2000c10150a */
[----:B------:R-:W3:Y:S01]  /*2750*/  MUFU.RCP R22, R22 ;  /* 0x0000001600167308 */ /* 0x000ee20000001000 */
[----:B0-----:R-:W-:Y:S01]  /*2760*/  FMUL.FTZ R16, R16, R31 ;  /* 0x0000001f10107220 */ /* 0x001fe20000410000 */
[----:B------:R-:W-:Y:S01]  /*2770*/  PRMT R31, R30, 0x7632, R31 ;  /* 0x000076321e1f7816 */ /* 0x000fe2000000001f */
[----:B------:R0:W-:Y:S03]  /*2780*/  STG.E.U16 desc[UR10][R60.64], R21 ;  /* 0x000000153c007986 */ /* 0x0001e6000c10150a */
[----:B------:R-:W-:Y:S01]  /*2790*/  F2FP.BF16.F32.PACK_AB R9, R16, R9 ;  /* 0x000000091009723e */ /* 0x000fe200000010ff */
[----:B------:R0:W-:Y:S01]  /*27a0*/  STG.E.U16 desc[UR10][R60.64+0x2], R7 ;  /* 0x000002073c007986 */ /* 0x0001e2000c10150a */
[----:B--2---:R-:W-:-:S02]  /*27b0*/  FMUL.FTZ R18, R18, R19 ;  /* 0x0000001312127220 */ /* 0x004fc40000410000 */
[----:B------:R-:W-:Y:S01]  /*27c0*/  PRMT R32, R9, 0x7632, R32 ;  /* 0x0000763209207816 */ /* 0x000fe20000000020 */
[----:B------:R0:W-:Y:S04]  /*27d0*/  STG.E.U16 desc[UR10][R60.64+0x4], R28 ;  /* 0x0000041c3c007986 */ /* 0x0001e8000c10150a */
[----:B------:R0:W-:Y:S01]  /*27e0*/  STG.E.U16 desc[UR10][R62.64], R30 ;  /* 0x0000001e3e007986 */ /* 0x0001e2000c10150a */
[----:B---3--:R-:W-:-:S03]  /*27f0*/  FMUL.FTZ R25, R25, R22 ;  /* 0x0000001619197220 */ /* 0x008fc60000410000 */
[----:B------:R0:W-:Y:S02]  /*2800*/  STG.E.U16 desc[UR10][R62.64+0x2], R31 ;  /* 0x0000021f3e007986 */ /* 0x0001e4000c10150a */
[----:B------:R-:W-:Y:S02]  /*2810*/  F2FP.BF16.F32.PACK_AB R18, R25, R18 ;  /* 0x000000121912723e */ /* 0x000fe400000010ff */
[----:B------:R0:W-:Y:S02]  /*2820*/  STG.E.U16 desc[UR10][R62.64+0x4], R11 ;  /* 0x0000040b3e007986 */ /* 0x0001e4000c10150a */
[----:B-1----:R-:W-:Y:S02]  /*2830*/  PRMT R3, R18, 0x7632, R3 ;  /* 0x0000763212037816 */ /* 0x002fe40000000003 */
[----:B------:R0:W-:Y:S04]  /*2840*/  STG.E.U16 desc[UR10][R62.64+0x6], R6 ;  /* 0x000006063e007986 */ /* 0x0001e8000c10150a */
[----:B------:R0:W-:Y:S04]  /*2850*/  STG.E.U16 desc[UR10][R64.64], R9 ;  /* 0x0000000940007986 */ /* 0x0001e8000c10150a */
[----:B------:R0:W-:Y:S04]  /*2860*/  STG.E.U16 desc[UR10][R64.64+0x2], R32 ;  /* 0x0000022040007986 */ /* 0x0001e8000c10150a */
[----:B------:R0:W-:Y:S04]  /*2870*/  STG.E.U16 desc[UR10][R64.64+0x4], R18 ;  /* 0x0000041240007986 */ /* 0x0001e8000c10150a */
[----:B------:R0:W-:Y:S01]  /*2880*/  STG.E.U16 desc[UR10][R64.64+0x6], R3 ;  /* 0x0000060340007986 */ /* 0x0001e2000c10150a */
[----:B------:R-:W-:Y:S05]  /*2890*/  @!P1 BRA `(.L_x_1804) ;  /* 0xffffffd800ac9947 */ /* 0x000fea000383ffff */
[----:B------:R-:W-:Y:S05]  /*28a0*/  EXIT ;  /* 0x000000000000794d */ /* 0x000fea0003800000 */
.L_x_1805:
        /* <DEDUP_REMOVED lines=13> */
.L_x_3783:


//--------------------- .text._ZN13group_norm_v214gn_cuda_kernelI13__nv_bfloat16Li320ELi3ELi16ELi80ELi256ELb1ELi16ELi320ELi320ELi4ELb1ELi21ELb0ELb0ENS_16CompileConditionILi900EEEEEvPT_PKS4_S7_S7_flPfS8_Pj --------------------------
	.section	.text._ZN13group_norm_v214gn_cuda_kernelI13__nv_bfloat16Li320ELi3ELi16ELi80ELi256ELb1ELi16ELi320ELi320ELi4ELb1ELi21ELb0ELb0ENS_16CompileConditionILi900EEEEEvPT_PKS4_S7_S7_flPfS8_Pj,"ax",@progbits
	.align	128
        .global         _ZN13group_norm_v214gn_cuda_kernelI13__nv_bfloat16Li320ELi3ELi16ELi80ELi256ELb1ELi16ELi320ELi320ELi4ELb1ELi21ELb0ELb0ENS_16CompileConditionILi900EEEEEvPT_PKS4_S7_S7_flPfS8_Pj
        .type           _ZN13group_norm_v214gn_cuda_kernelI13__nv_bfloat16Li320ELi3ELi16ELi80ELi256ELb1ELi16ELi320ELi320ELi4ELb1ELi21ELb0ELb0ENS_16CompileConditionILi900EEEEEvPT_PKS4_S7_S7_flPfS8_Pj,@function
        .size           _ZN13group_norm_v214gn_cuda_kernelI13__nv_bfloat16Li320ELi3ELi16ELi80ELi256ELb1ELi16ELi320ELi320ELi4ELb1ELi21ELb0ELb0ENS_16CompileConditionILi900EEEEEvPT_PKS4_S7_S7_flPfS8_Pj,(.L_x_3784 - _ZN13group_norm_v214gn_cuda_kernelI13__nv_bfloat16Li320ELi3ELi16ELi80ELi256ELb1ELi16ELi320ELi320ELi4ELb1ELi21ELb0ELb0ENS_16CompileConditionILi900EEEEEvPT_PKS4_S7_S7_flPfS8_Pj)
        .other          _ZN13group_norm_v214gn_cuda_kernelI13__nv_bfloat16Li320ELi3ELi16ELi80ELi256ELb1ELi16ELi320ELi320ELi4ELb1ELi21ELb0ELb0ENS_16CompileConditionILi900EEEEEvPT_PKS4_S7_S7_flPfS8_Pj,@"STO_CUDA_ENTRY STV_DEFAULT"
_ZN13group_norm_v214gn_cuda_kernelI13__nv_bfloat16Li320ELi3ELi16ELi80ELi256ELb1ELi16ELi320ELi320ELi4ELb1ELi21ELb0ELb0ENS_16CompileConditionILi900EEEEEvPT_PKS4_S7_S7_flPfS8_Pj:
.text._ZN13group_norm_v214gn_cuda_kernelI13__nv_bfloat16Li320ELi3ELi16ELi80ELi256ELb1ELi16ELi320ELi320ELi4ELb1ELi21ELb0ELb0ENS_16CompileConditionILi900EEEEEvPT_PKS4_S7_S7_flPfS8_Pj:
        /* <DEDUP_REMOVED lines=11> */
[----:B------:R-:W-:Y:S01]  /*00b0*/  UMOV UR4, URZ ;  /* 0x0000003f00047c82 */ /* 0x000fe20008000000 */
[----:B------:R-:W-:Y:S01]  /*00c0*/  MOV R5, R6 ;  /* 0x0000000600057202 */ /* 0x000fe20000000f00 */
[----:B------:R-:W1:Y:S01]  /*00d0*/  S2R R3, SR_CgaCtaId ;  /* 0x0000000000037919 */ /* 0x000e620000008800 */
[----:B------:R-:W-:Y:S01]  /*00e0*/  ULDC.64 UR8, c[0x0][0x208] ;  /* 0x0000820000087ab9 */ /* 0x000fe20000000a00 */
[----:B------:R-:W2:Y:S01]  /*00f0*/  S2R R2, SR_CTAID.X ;  /* 0x0000000000027919 */ /* 0x000ea20000002500 */
[----:B0-----:R-:W-:Y:S01]  /*0100*/  IMAD.WIDE.U32 R8, R4, -0x33333333, RZ ;  /* 0xcccccccd04087825 */ /* 0x001fe200078e00ff */
[----:B-1----:R-:W-:-:S04]  /*0110*/  LEA R3, R3, R0, 0x18 ;  /* 0x0000000003037211 */ /* 0x002fc800078ec0ff */
[----:B------:R-:W-:-:S05]  /*0120*/  SHF.R.U32.HI R9, RZ, 0x6, R9 ;  /* 0x00000006ff097819 */ /* 0x000fca0000011609 */
[----:B------:R-:W-:-:S04]  /*0130*/  IMAD R0, R9, -0x50, R4 ;  /* 0xffffffb009007824 */ /* 0x000fc800078e0204 */
[----:B------:R-:W-:-:S04]  /*0140*/  IMAD R0, R0, 0x28, R3 ;  /* 0x0000002800007824 */ /* 0x000fc800078e0203 */
[----:B------:R-:W-:Y:S01]  /*0150*/  IMAD R50, R9, 0x8, R0 ;  /* 0x0000000809327824 */ /* 0x000fe200078e0200 */
[----:B--2---:R-:W-:-:S11]  /*0160*/  HFMA2.MMA R0, -RZ, RZ, 0, 0 ;  /* 0x00000000ff007435 */ /* 0x004fd600000001ff */
.L_x_1814:
[----:B-1----:R-:W-:Y:S01]  /*0170*/  IMAD.WIDE.U32 R8, R4, -0x33333333, RZ ;  /* 0xcccccccd04087825 */ /* 0x002fe200078e00ff */
        /* <DEDUP_REMOVED lines=15> */
[----:B------:R-:W-:-:S05]  /*0270*/  IMAD.WIDE.U32 R18, R8, 0x50000, R16 ;  /* 0x0005000008127825 */ /* 0x000fca00078e0010 */
[----:B------:R-:W-:Y:S02]  /*0280*/  IADD3 R13, R19, R9, RZ ;  /* 0x00000009130d7210 */ /* 0x000fe40007ffe0ff */
[----:B------:R-:W-:-:S05]  /*0290*/  IADD3 R3, P0, R48, R18, RZ ;  /* 0x0000001230037210 */ /* 0x000fca0007f1e0ff */
[----:B------:R-:W-:Y:S01]  /*02a0*/  IMAD.X R10, RZ, RZ, R13, P0 ;  /* 0x000000ffff0a7224 */ /* 0x000fe200000e060d */
[----:B------:R-:W-:-:S04]  /*02b0*/  LEA R26, P0, R3, UR6, 0x1 ;  /* 0x00000006031a7c11 */ /* 0x000fc8000f8008ff */
[----:B------:R-:W-:Y:S02]  /*02c0*/  LEA.HI.X R27, R3, UR7, R10, 0x1, P0 ;  /* 0x00000007031b7c11 */ /* 0x000fe400080f0c0a */
[----:B------:R-:W-:-:S04]  /*02d0*/  IADD3 R10, R48, 0x1400, RZ ;  /* 0x00001400300a7810 */ /* 0x000fc80007ffe0ff */
[----:B------:R-:W2:Y:S01]  /*02e0*/  LDG.E.64.CONSTANT R26, desc[UR8][R26.64] ;  /* 0x000000081a1a7981 */ /* 0x000ea2000c1e9b00 */
[----:B------:R-:W-:Y:S01]  /*02f0*/  IADD3 R3, P0, R10, R18, RZ ;  /* 0x000000120a037210 */ /* 0x000fe20007f1e0ff */
[----:B------:R-:W-:-:S03]  /*0300*/  VIADD R11, R48, 0x2800 ;  /* 0x00002800300b7836 */ /* 0x000fc60000000000 */
[----:B------:R-:W-:Y:S02]  /*0310*/  IADD3.X R12, RZ, R13, RZ, P0, !PT ;  /* 0x0000000dff0c7210 */ /* 0x000fe400007fe4ff */
[----:B------:R-:W-:-:S04]  /*0320*/  LEA R24, P0, R3, UR6, 0x1 ;  /* 0x0000000603187c11 */ /* 0x000fc8000f8008ff */
[----:B------:R-:W-:Y:S02]  /*0330*/  LEA.HI.X R25, R3, UR7, R12, 0x1, P0 ;  /* 0x0000000703197c11 */ /* 0x000fe400080f0c0c */
[----:B------:R-:W-:-:S04]  /*0340*/  IADD3 R3, P0, R11, R18, RZ ;  /* 0x000000120b037210 */ /* 0x000fc80007f1e0ff */
[----:B------:R-:W3:Y:S01]  /*0350*/  LDG.E.64.CONSTANT R24, desc[UR8][R24.64] ;  /* 0x0000000818187981 */ /* 0x000ee2000c1e9b00 */
[----:B------:R-:W-:Y:S02]  /*0360*/  IADD3.X R12, RZ, R13, RZ, P0, !PT ;  /* 0x0000000dff0c7210 */ /* 0x000fe400007fe4ff */
[----:B------:R-:W-:-:S04]  /*0370*/  LEA R22, P0, R3, UR6, 0x1 ;  /* 0x0000000603167c11 */ /* 0x000fc8000f8008ff */
[----:B------:R-:W-:Y:S02]  /*0380*/  LEA.HI.X R23, R3, UR7, R12, 0x1, P0 ;  /* 0x0000000703177c11 */ /* 0x000fe400080f0c0c */
[----:B------:R-:W-:-:S04]  /*0390*/  IADD3 R12, R48, 0x3c00, RZ ;  /* 0x00003c00300c7810 */ /* 0x000fc80007ffe0ff */
[----:B------:R-:W4:Y:S01]  /*03a0*/  LDG.E.64.CONSTANT R22, desc[UR8][R22.64] ;  /* 0x0000000816167981 */ /* 0x000f22000c1e9b00 */
[----:B------:R-:W-:-:S05]  /*03b0*/  IADD3 R18, P0, R12, R18, RZ ;  /* 0x000000120c127210 */ /* 0x000fca0007f1e0ff */
[----:B------:R-:W-:Y:S01]  /*03c0*/  IMAD.X R3, RZ, RZ, R13, P0 ;  /* 0x000000ffff037224 */ /* 0x000fe200000e060d */
[----:B------:R-:W-:-:S04]  /*03d0*/  LEA R20, P0, R18, UR6, 0x1 ;  /* 0x0000000612147c11 */ /* 0x000fc8000f8008ff */
[----:B------:R-:W-:Y:S02]  /*03e0*/  LEA.HI.X R21, R18, UR7, R3, 0x1, P0 ;  /* 0x0000000712157c11 */ /* 0x000fe400080f0c03 */
[----:B------:R-:W1:Y:S04]  /*03f0*/  LDC.64 R18, c[0x0][0x220] ;  /* 0x00008800ff127b82 */ /* 0x000e680000000a00 */
[----:B------:R-:W4:Y:S01]  /*0400*/  LDG.E.64.CONSTANT R20, desc[UR8][R20.64] ;  /* 0x0000000814147981 */ /* 0x000f22000c1e9b00 */
[----:B-1----:R-:W-:-:S04]  /*0410*/  IMAD.WIDE R18, R16, 0x2, R18 ;  /* 0x0000000210127825 */ /* 0x002fc800078e0212 */
[----:B0-----:R-:W-:Y:S02]  /*0420*/  IMAD.WIDE R16, R16, 0x2, R28 ;  /* 0x0000000210107825 */ /* 0x001fe400078e021c */
[----:B------:R-:W5:Y:S04]  /*0430*/  LDG.E.64.CONSTANT R18, desc[UR8][R18.64] ;  /* 0x0000000812127981 */ /* 0x000f68000c1e9b00 */
[----:B------:R-:W5:Y:S01]  /*0440*/  LDG.E.64.CONSTANT R16, desc[UR8][R16.64] ;  /* 0x0000000810107981 */ /* 0x000f62000c1e9b00 */
[----:B------:R-:W-:Y:S01]  /*0450*/  ISETP.GT.U32.AND P0, PT, R4, 0xf, PT ;  /* 0x0000000f0400780c */ /* 0x000fe20003f04070 */
[----:B------:R-:W-:Y:S01]  /*0460*/  BSSY B0, `(.L_x_1806) ;  /* 0x00000f9000007945 */ /* 0x000fe20003800000 */
[----:B------:R-:W-:Y:S02]  /*0470*/  CS2R R46, SRZ ;  /* 0x00000000002e7805 */ /* 0x000fe4000001ff00 */
[----:B--2---:R-:W-:-:S02]  /*0480*/  PRMT R13, R26, 0x7632, R13 ;  /* 0x000076321a0d7816 */ /* 0x004fc4000000000d */
[----:B------:R-:W-:Y:S02]  /*0490*/  SHF.L.U32 R3, R26, 0x10, RZ ;  /* 0x000000101a037819 */ /* 0x000fe400000006ff */
[----:B------:R-:W-:Y:S01]  /*04a0*/  SHF.L.U32 R30, R13, 0x10, RZ ;  /* 0x000000100d1e7819 */ /* 0x000fe200000006ff */
[C---:B------:R-:W-:Y:S01]  /*04b0*/  IMAD.U32 R13, R27.reuse, 0x10000, RZ ;  /* 0x000100001b0d7824 */ /* 0x040fe200078e00ff */
[----:B------:R-:W-:Y:S01]  /*04c0*/  PRMT R15, R27, 0x7632, R15 ;  /* 0x000076321b0f7816 */ /* 0x000fe2000000000f */
[----:B------:R-:W-:Y:S01]  /*04d0*/  FFMA.FTZ R29, R3, R3, RZ ;  /* 0x00000003031d7223 */ /* 0x000fe200000100ff */
[----:B------:R-:W-:Y:S02]  /*04e0*/  FADD.FTZ R28, RZ, R3 ;  /* 0x00000003ff1c7221 */ /* 0x000fe40000010000 */
[----:B------:R-:W-:Y:S01]  /*04f0*/  SHF.L.U32 R31, R15, 0x10, RZ ;  /* 0x000000100f1f7819 */ /* 0x000fe200000006ff */
[----:B------:R-:W-:Y:S01]  /*0500*/  FFMA.FTZ R32, R30, R30, R29 ;  /* 0x0000001e1e207223 */ /* 0x000fe2000001001d */
[----:B------:R-:W-:-:S03]  /*0510*/  FADD.FTZ R28, R28, R30 ;  /* 0x0000001e1c1c7221 */ /* 0x000fc60000010000 */
[----:B------:R-:W-:Y:S01]  /*0520*/  FFMA.FTZ R32, R13, R13, R32 ;  /* 0x0000000d0d207223 */ /* 0x000fe20000010020 */
[----:B------:R-:W-:Y:S01]  /*0530*/  FADD.FTZ R29, R28, R13 ;  /* 0x0000000d1c1d7221 */ /* 0x000fe20000010000 */
[C---:B---3--:R-:W-:Y:S02]  /*0540*/  SHF.L.U32 R15, R24.reuse, 0x10, RZ ;  /* 0x00000010180f7819 */ /* 0x048fe400000006ff */
[----:B------:R-:W-:Y:S01]  /*0550*/  PRMT R28, R24, 0x7632, R28 ;  /* 0x00007632181c7816 */ /* 0x000fe2000000001c */
[----:B------:R-:W-:Y:S01]  /*0560*/  FFMA.FTZ R32, R31, R31, R32 ;  /* 0x0000001f1f207223 */ /* 0x000fe20000010020 */
[----:B------:R-:W-:Y:S01]  /*0570*/  FADD.FTZ R30, R29, R31 ;  /* 0x0000001f1d1e7221 */ /* 0x000fe20000010000 */
[----:B------:R-:W-:Y:S02]  /*0580*/  SHF.L.U32 R49, R25, 0x10, RZ ;  /* 0x0000001019317819 */ /* 0x000fe400000006ff */
[----:B------:R-:W-:Y:S02]  /*0590*/  IMAD.U32 R29, R28, 0x10000, RZ ;  /* 0x000100001c1d7824 */ /* 0x000fe400078e00ff */
[----:B------:R-:W-:Y:S01]  /*05a0*/  FFMA.FTZ R32, R15, R15, R32 ;  /* 0x0000000f0f207223 */ /* 0x000fe20000010020 */
[----:B------:R-:W-:Y:S01]  /*05b0*/  FADD.FTZ R30, R30, R15 ;  /* 0x0000000f1e1e7221 */ /* 0x000fe20000010000 */
[----:B------:R-:W-:-:S02]  /*05c0*/  PRMT R28, R25, 0x7632, R28 ;  /* 0x00007632191c7816 */ /* 0x000fc4000000001c */
[----:B------:R-:W-:Y:S01]  /*05d0*/  FFMA.FTZ R32, R29, R29, R32 ;  /* 0x0000001d1d207223 */ /* 0x000fe20000010020 */
[----:B------:R-:W-:Y:S01]  /*05e0*/  FADD.FTZ R30, R30, R29 ;  /* 0x0000001d1e1e7221 */ /* 0x000fe20000010000 */
[----:B------:R-:W-:Y:S01]  /*05f0*/  SHF.L.U32 R29, R28, 0x10, RZ ;  /* 0x000000101c1d7819 */ /* 0x000fe200000006ff */
[----:B----4-:R-:W-:Y:S02]  /*0600*/  IMAD.U32 R51, R22, 0x10000, RZ ;  /* 0x0001000016337824 */ /* 0x010fe400078e00ff */
[----:B------:R-:W-:Y:S01]  /*0610*/  FFMA.FTZ R32, R49, R49, R32 ;  /* 0x0000003131207223 */ /* 0x000fe20000010020 */
[----:B------:R-:W-:Y:S01]  /*0620*/  FADD.FTZ R30, R30, R49 ;  /* 0x000000311e1e7221 */ /* 0x000fe20000010000 */
[----:B------:R-:W-:Y:S02]  /*0630*/  PRMT R28, R22, 0x7632, R28 ;  /* 0x00007632161c7816 */ /* 0x000fe4000000001c */
[----:B------:R-:W-:Y:S01]  /*0640*/  FFMA.FTZ R32, R29, R29, R32 ;  /* 0x0000001d1d207223 */ /* 0x000fe20000010020 */
[----:B------:R-:W-:Y:S01]  /*0650*/  FADD.FTZ R30, R30, R29 ;  /* 0x0000001d1e1e7221 */ /* 0x000fe20000010000 */
[----:B------:R-:W-:-:S02]  /*0660*/  SHF.L.U32 R29, R28, 0x10, RZ ;  /* 0x000000101c1d7819 */ /* 0x000fc400000006ff */
[----:B------:R-:W-:Y:S01]  /*0670*/  FFMA.FTZ R32, R51, R51, R32 ;  /* 0x0000003333207223 */ /* 0x000fe20000010020 */
[----:B------:R-:W-:Y:S01]  /*0680*/  FADD.FTZ R30, R30, R51 ;  /* 0x000000331e1e7221 */ /* 0x000fe20000010000 */
[C---:B------:R-:W-:Y:S02]  /*0690*/  SHF.L.U32 R53, R23.reuse, 0x10, RZ ;  /* 0x0000001017357819 */ /* 0x040fe400000006ff */
[----:B------:R-:W-:Y:S01]  /*06a0*/  PRMT R28, R23, 0x7632, R28 ;  /* 0x00007632171c7816 */ /* 0x000fe2000000001c */
[----:B------:R-:W-:Y:S01]  /*06b0*/  FFMA.FTZ R32, R29, R29, R32 ;  /* 0x0000001d1d207223 */ /* 0x000fe20000010020 */
[----:B------:R-:W-:Y:S01]  /*06c0*/  FADD.FTZ R30, R30, R29 ;  /* 0x0000001d1e1e7221 */ /* 0x000fe20000010000 */
[----:B------:R-:W-:Y:S01]  /*06d0*/  SHF.L.U32 R55, R20, 0x10, RZ ;  /* 0x0000001014377819 */ /* 0x000fe200000006ff */
[----:B------:R-:W-:Y:S02]  /*06e0*/  IMAD.U32 R57, R21, 0x10000, RZ ;  /* 0x0001000015397824 */ /* 0x000fe400078e00ff */
[----:B------:R-:W-:Y:S01]  /*06f0*/  FFMA.FTZ R32, R53, R53, R32 ;  /* 0x0000003535207223 */ /* 0x000fe20000010020 */
[----:B------:R-:W-:-:S02]  /*0700*/  IMAD.U32 R29, R28, 0x10000, RZ ;  /* 0x000100001c1d7824 */ /* 0x000fc400078e00ff */
[----:B------:R-:W-:Y:S01]  /*0710*/  FADD.FTZ R30, R30, R53 ;  /* 0x000000351e1e7221 */ /* 0x000fe20000010000 */
[----:B------:R-:W-:Y:S01]  /*0720*/  PRMT R28, R20, 0x7632, R28 ;  /* 0x00007632141c7816 */ /* 0x000fe2000000001c */
[----:B------:R-:W-:Y:S02]  /*0730*/  FFMA.FTZ R32, R29, R29, R32 ;  /* 0x0000001d1d207223 */ /* 0x000fe40000010020 */
[----:B------:R-:W-:Y:S01]  /*0740*/  FADD.FTZ R30, R30, R29 ;  /* 0x0000001d1e1e7221 */ /* 0x000fe20000010000 */
[----:B------:R-:W-:Y:S01]  /*0750*/  SHF.L.U32 R29, R28, 0x10, RZ ;  /* 0x000000101c1d7819 */ /* 0x000fe200000006ff */
[----:B------:R-:W-:Y:S02]  /*0760*/  FFMA.FTZ R32, R55, R55, R32 ;  /* 0x0000003737207223 */ /* 0x000fe40000010020 */
[----:B------:R-:W-:Y:S01]  /*0770*/  FADD.FTZ R30, R30, R55 ;  /* 0x000000371e1e7221 */ /* 0x000fe20000010000 */
[----:B------:R-:W-:Y:S01]  /*0780*/  PRMT R28, R21, 0x7632, R28 ;  /* 0x00007632151c7816 */ /* 0x000fe2000000001c */
[----:B------:R-:W-:-:S02]  /*0790*/  FFMA.FTZ R32, R29, R29, R32 ;  /* 0x0000001d1d207223 */ /* 0x000fc40000010020 */
[----:B------:R-:W-:Y:S01]  /*07a0*/  FADD.FTZ R30, R30, R29 ;  /* 0x0000001d1e1e7221 */ /* 0x000fe20000010000 */
[----:B------:R-:W-:Y:S01]  /*07b0*/  SHF.L.U32 R34, R28, 0x10, RZ ;  /* 0x000000101c227819 */ /* 0x000fe200000006ff */
[----:B------:R-:W-:Y:S02]  /*07c0*/  FFMA.FTZ R29, R57, R57, R32 ;  /* 0x00000039391d7223 */ /* 0x000fe40000010020 */
[----:B------:R-:W-:Y:S02]  /*07d0*/  FADD.FTZ R28, R30, R57 ;  /* 0x000000391e1c7221 */ /* 0x000fe40000010000 */
[----:B------:R-:W-:Y:S02]  /*07e0*/  FFMA.FTZ R29, R34, R34, R29 ;  /* 0x00000022221d7223 */ /* 0x000fe4000001001d */
[----:B------:R-:W-:-:S05]  /*07f0*/  FADD.FTZ R28, R28, R34 ;  /* 0x000000221c1c7221 */ /* 0x000fca0000010000 */
[----:B------:R0:W-:Y:S01]  /*0800*/  STS.64 [R50], R28 ;  /* 0x0000001c32007388 */ /* 0x0001e20000000a00 */
[----:B------:R-:W-:Y:S06]  /*0810*/  BAR.SYNC.DEFER_BLOCKING 0x0 ;  /* 0x0000000000007b1d */ /* 0x000fec0000010000 */
[----:B------:R-:W-:Y:S05]  /*0820*/  @P0 BRA `(.L_x_1807) ;  /* 0x0000000800f00947 */ /* 0x000fea0003800000 */
[----:B------:R-:W1:Y:S01]  /*0830*/  S2R R33, SR_CgaCtaId ;  /* 0x0000000000217919 */ /* 0x000e620000008800 */
[----:B0-----:R-:W-:Y:S02]  /*0840*/  SHF.L.U32 R28, R5, 0x2, RZ ;  /* 0x00000002051c7819 */ /* 0x001fe400000006ff */
[----:B------:R-:W-:Y:S02]  /*0850*/  MOV R38, 0x400 ;  /* 0x0000040000267802 */ /* 0x000fe40000000f00 */
[----:B------:R-:W-:Y:S02]  /*0860*/  LOP3.LUT R29, R28, 0xc, RZ, 0xc0, !PT ;  /* 0x0000000c1c1d7812 */ /* 0x000fe400078ec0ff */
[C---:B------:R-:W-:Y:S02]  /*0870*/  SHF.L.U32 R46, R4.reuse, 0x3, RZ ;  /* 0x00000003042e7819 */ /* 0x040fe400000006ff */
[----:B------:R-:W-:Y:S02]  /*0880*/  LEA.HI R29, R4, R29, RZ, 0x1e ;  /* 0x0000001d041d7211 */ /* 0x000fe400078ff0ff */
[----:B------:R-:W-:-:S03]  /*0890*/  LOP3.LUT R46, R46, 0x18, RZ, 0xc0, !PT ;  /* 0x000000182e2e7812 */ /* 0x000fc600078ec0ff */
[----:B------:R-:W-:-:S04]  /*08a0*/  IMAD R52, R29, 0x50, -R52 ;  /* 0x000000501d347824 */ /* 0x000fc800078e0a34 */
[C---:B------:R-:W-:Y:S01]  /*08b0*/  VIADD R30, R52.reuse, 0x8 ;  /* 0x00000008341e7836 */ /* 0x040fe20000000000 */
[----:B------:R-:W-:Y:S01]  /*08c0*/  SHF.R.S32.HI R29, RZ, 0x1f, R52 ;  /* 0x0000001fff1d7819 */ /* 0x000fe20000011434 */
[C---:B------:R-:W-:Y:S01]  /*08d0*/  VIADD R44, R52.reuse, 0x18 ;  /* 0x00000018342c7836 */ /* 0x040fe20000000000 */
[C---:B------:R-:W-:Y:S01]  /*08e0*/  IADD3 R28, R52.reuse, 0x4, RZ ;  /* 0x00000004341c7810 */ /* 0x040fe20007ffe0ff */
[C---:B------:R-:W-:Y:S01]  /*08f0*/  VIADD R40, R52.reuse, 0x24 ;  /* 0x0000002434287836 */ /* 0x040fe20000000000 */
[----:B------:R-:W-:Y:S01]  /*0900*/  LEA.HI R29, R29, R52, RZ, 0x2 ;  /* 0x000000341d1d7211 */ /* 0x000fe200078f10ff */
[----:B------:R-:W-:Y:S01]  /*0910*/  VIADD R59, R52, 0x40 ;  /* 0x00000040343b7836 */ /* 0x000fe20000000000 */
[----:B------:R-:W-:Y:S02]  /*0920*/  SHF.R.S32.HI R31, RZ, 0x1f, R28 ;  /* 0x0000001fff1f7819 */ /* 0x000fe4000001141c */
[----:B------:R-:W-:Y:S02]  /*0930*/  SHF.R.S32.HI R29, RZ, 0x2, R29 ;  /* 0x00000002ff1d7819 */ /* 0x000fe4000001141d */
[----:B------:R-:W-:-:S02]  /*0940*/  LEA.HI R31, R31, R28, RZ, 0x2 ;  /* 0x0000001c1f1f7211 */ /* 0x000fc400078f10ff */
[----:B------:R-:W-:Y:S02]  /*0950*/  IADD3 R39, R52, 0x14, RZ ;  /* 0x0000001434277810 */ /* 0x000fe40007ffe0ff */
[----:B-1----:R-:W-:Y:S02]  /*0960*/  LEA R38, R33, R38, 0x18 ;  /* 0x0000002621267211 */ /* 0x002fe400078ec0ff */
[----:B------:R-:W-:Y:S02]  /*0970*/  SHF.R.S32.HI R31, RZ, 0x2, R31 ;  /* 0x00000002ff1f7819 */ /* 0x000fe4000001141f */
[----:B------:R-:W-:Y:S01]  /*0980*/  SHF.R.S32.HI R33, RZ, 0x1f, R30 ;  /* 0x0000001fff217819 */ /* 0x000fe2000001141e */
[----:B------:R-:W-:Y:S01]  /*0990*/  IMAD R29, R29, 0x28, R38 ;  /* 0x000000281d1d7824 */ /* 0x000fe200078e0226 */
[----:B------:R-:W-:Y:S01]  /*09a0*/  SHF.R.S32.HI R41, RZ, 0x1f, R44 ;  /* 0x0000001fff297819 */ /* 0x000fe2000001142c */
[----:B------:R-:W-:Y:S01]  /*09b0*/  IMAD R31, R31, 0x28, R38 ;  /* 0x000000281f1f7824 */ /* 0x000fe200078e0226 */
[----:B------:R-:W-:-:S02]  /*09c0*/  LEA.HI R33, R33, R30, RZ, 0x2 ;  /* 0x0000001e21217211 */ /* 0x000fc400078f10ff */
[----:B------:R-:W-:Y:S01]  /*09d0*/  IADD3 R29, R29, R46, RZ ;  /* 0x0000002e1d1d7210 */ /* 0x000fe20007ffe0ff */
[----:B------:R-:W-:Y:S01]  /*09e0*/  IMAD.IADD R31, R46, 0x1, R31 ;  /* 0x000000012e1f7824 */ /* 0x000fe200078e021f */
[C---:B------:R-:W-:Y:S02]  /*09f0*/  IADD3 R30, R52.reuse, 0xc, RZ ;  /* 0x0000000c341e7810 */ /* 0x040fe40007ffe0ff */
[----:B------:R-:W-:Y:S02]  /*0a00*/  SHF.R.S32.HI R33, RZ, 0x2, R33 ;  /* 0x00000002ff217819 */ /* 0x000fe40000011421 */
[----:B------:R-:W0:Y:S01]  /*0a10*/  LDS.64 R28, [R29] ;  /* 0x000000001d1c7984 */ /* 0x000e220000000a00 */
[----:B------:R-:W-:Y:S02]  /*0a20*/  SHF.R.S32.HI R35, RZ, 0x1f, R30 ;  /* 0x0000001fff237819 */ /* 0x000fe4000001141e */
[----:B------:R-:W-:Y:S01]  /*0a30*/  IMAD R33, R33, 0x28, R38 ;  /* 0x0000002821217824 */ /* 0x000fe200078e0226 */
[----:B------:R-:W-:-:S02]  /*0a40*/  IADD3 R42, R52, 0x1c, RZ ;  /* 0x0000001c342a7810 */ /* 0x000fc40007ffe0ff */
[----:B------:R-:W-:Y:S02]  /*0a50*/  LEA.HI R35, R35, R30, RZ, 0x2 ;  /* 0x0000001e23237211 */ /* 0x000fe400078f10ff */
[----:B------:R-:W1:Y:S01]  /*0a60*/  LDS.64 R30, [R31] ;  /* 0x000000001f1e7984 */ /* 0x000e620000000a00 */
[----:B------:R-:W-:Y:S02]  /*0a70*/  IADD3 R37, R52, 0x10, RZ ;  /* 0x0000001034257810 */ /* 0x000fe40007ffe0ff */
[----:B------:R-:W-:Y:S02]  /*0a80*/  SHF.R.S32.HI R35, RZ, 0x2, R35 ;  /* 0x00000002ff237819 */ /* 0x000fe40000011423 */
[----:B------:R-:W-:Y:S02]  /*0a90*/  IADD3 R33, R46, R33, RZ ;  /* 0x000000212e217210 */ /* 0x000fe40007ffe0ff */
[----:B------:R-:W-:Y:S01]  /*0aa0*/  SHF.R.S32.HI R36, RZ, 0x1f, R39 ;  /* 0x0000001fff247819 */ /* 0x000fe20000011427 */
[----:B------:R-:W-:Y:S01]  /*0ab0*/  IMAD R35, R35, 0x28, R38 ;  /* 0x0000002823237824 */ /* 0x000fe200078e0226 */
[----:B------:R-:W-:-:S02]  /*0ac0*/  LEA.HI R44, R41, R44, RZ, 0x2 ;  /* 0x0000002c292c7211 */ /* 0x000fc400078f10ff */
[----:B------:R-:W-:Y:S01]  /*0ad0*/  IADD3 R45, R52, 0x20, RZ ;  /* 0x00000020342d7810 */ /* 0x000fe20007ffe0ff */
[----:B------:R-:W2:Y:S01]  /*0ae0*/  LDS.64 R32, [R33] ;  /* 0x0000000021207984 */ /* 0x000ea20000000a00 */
[----:B------:R-:W-:Y:S02]  /*0af0*/  SHF.R.S32.HI R41, RZ, 0x1f, R42 ;  /* 0x0000001fff297819 */ /* 0x000fe4000001142a */
[----:B------:R-:W-:Y:S02]  /*0b00*/  SHF.R.S32.HI R34, RZ, 0x1f, R37 ;  /* 0x0000001fff227819 */ /* 0x000fe40000011425 */
[----:B------:R-:W-:Y:S02]  /*0b10*/  LEA.HI R39, R36, R39, RZ, 0x2 ;  /* 0x0000002724277211 */ /* 0x000fe400078f10ff */
[----:B------:R-:W-:Y:S02]  /*0b20*/  IADD3 R35, R46, R35, RZ ;  /* 0x000000232e237210 */ /* 0x000fe40007ffe0ff */
[----:B------:R-:W-:-:S02]  /*0b30*/  SHF.R.S32.HI R36, RZ, 0x1f, R45 ;  /* 0x0000001fff247819 */ /* 0x000fc4000001142d */
[----:B------:R-:W-:Y:S02]  /*0b40*/  LEA.HI R42, R41, R42, RZ, 0x2 ;  /* 0x0000002a292a7211 */ /* 0x000fe400078f10ff */
[----:B------:R-:W-:Y:S02]  /*0b50*/  SHF.R.S32.HI R41, RZ, 0x1f, R40 ;  /* 0x0000001fff297819 */ /* 0x000fe40000011428 */
[----:B------:R-:W-:Y:S02]  /*0b60*/  LEA.HI R37, R34, R37, RZ, 0x2 ;  /* 0x0000002522257211 */ /* 0x000fe400078f10ff */
[----:B------:R-:W-:Y:S01]  /*0b70*/  IADD3 R43, R52, 0x28, RZ ;  /* 0x00000028342b7810 */ /* 0x000fe20007ffe0ff */
[----:B------:R-:W3:Y:S01]  /*0b80*/  LDS.64 R34, [R35] ;  /* 0x0000000023227984 */ /* 0x000ee20000000a00 */
[----:B------:R-:W-:Y:S02]  /*0b90*/  LEA.HI R45, R36, R45, RZ, 0x2 ;  /* 0x0000002d242d7211 */ /* 0x000fe400078f10ff */
[----:B------:R-:W-:-:S02]  /*0ba0*/  LEA.HI R36, R41, R40, RZ, 0x2 ;  /* 0x0000002829247211 */ /* 0x000fc400078f10ff */
[----:B------:R-:W-:Y:S02]  /*0bb0*/  SHF.R.S32.HI R54, RZ, 0x1f, R43 ;  /* 0x0000001fff367819 */ /* 0x000fe4000001142b */
[----:B------:R-:W-:Y:S02]  /*0bc0*/  SHF.R.S32.HI R41, RZ, 0x2, R37 ;  /* 0x00000002ff297819 */ /* 0x000fe40000011425 */
[----:B------:R-:W-:Y:S02]  /*0bd0*/  LEA.HI R37, R54, R43, RZ, 0x2 ;  /* 0x0000002b36257211 */ /* 0x000fe400078f10ff */
[----:B------:R-:W-:Y:S01]  /*0be0*/  SHF.R.S32.HI R39, RZ, 0x2, R39 ;  /* 0x00000002ff277819 */ /* 0x000fe20000011427 */
[----:B------:R-:W-:Y:S02]  /*0bf0*/  IMAD R43, R41, 0x28, R38 ;  /* 0x00000028292b7824 */ /* 0x000fe400078e0226 */
[----:B0-----:R-:W-:Y:S01]  /*0c00*/  FADD.FTZ R41, RZ, R28 ;  /* 0x0000001cff297221 */ /* 0x001fe20000010000 */
[----:B------:R-:W-:Y:S01]  /*0c10*/  FADD.FTZ R28, RZ, R29 ;  /* 0x0000001dff1c7221 */ /* 0x000fe20000010000 */
[----:B------:R-:W-:Y:S01]  /*0c20*/  IADD3 R47, R52, 0x2c, RZ ;  /* 0x0000002c342f7810 */ /* 0x000fe20007ffe0ff */
[----:B------:R-:W-:-:S02]  /*0c30*/  IMAD.IADD R29, R46, 0x1, R43 ;  /* 0x000000012e1d7824 */ /* 0x000fc400078e022b */
[----:B-1----:R-:W-:Y:S01]  /*0c40*/  FADD.FTZ R41, R41, R30 ;  /* 0x0000001e29297221 */ /* 0x002fe20000010000 */
[----:B------:R-:W-:Y:S01]  /*0c50*/  FADD.FTZ R30, R28, R31 ;  /* 0x0000001f1c1e7221 */ /* 0x000fe20000010000 */
[C---:B------:R-:W-:Y:S02]  /*0c60*/  IADD3 R43, R52.reuse, 0x34, RZ ;  /* 0x00000034342b7810 */ /* 0x040fe40007ffe0ff */
[----:B------:R-:W-:Y:S01]  /*0c70*/  IADD3 R54, R52, 0x30, RZ ;  /* 0x0000003034367810 */ /* 0x000fe20007ffe0ff */
[----:B------:R-:W0:Y:S01]  /*0c80*/  LDS.64 R28, [R29] ;  /* 0x000000001d1c7984 */ /* 0x000e220000000a00 */
[----:B--2---:R-:W-:Y:S01]  /*0c90*/  FADD.FTZ R31, R41, R32 ;  /* 0x00000020291f7221 */ /* 0x004fe20000010000 */
[----:B------:R-:W-:Y:S01]  /*0ca0*/  SHF.R.S32.HI R32, RZ, 0x1f, R43 ;  /* 0x0000001fff207819 */ /* 0x000fe2000001142b */
[----:B------:R-:W-:Y:S01]  /*0cb0*/  FADD.FTZ R30, R30, R33 ;  /* 0x000000211e1e7221 */ /* 0x000fe20000010000 */
[----:B------:R-:W-:Y:S01]  /*0cc0*/  IMAD R33, R39, 0x28, R38 ;  /* 0x0000002827217824 */ /* 0x000fe200078e0226 */
[----:B------:R-:W-:-:S02]  /*0cd0*/  IADD3 R41, R52, 0x38, RZ ;  /* 0x0000003834297810 */ /* 0x000fc40007ffe0ff */
[----:B------:R-:W-:Y:S02]  /*0ce0*/  LEA.HI R32, R32, R43, RZ, 0x2 ;  /* 0x0000002b20207211 */ /* 0x000fe400078f10ff */
[C---:B------:R-:W-:Y:S02]  /*0cf0*/  IADD3 R43, R52.reuse, 0x44, RZ ;  /* 0x00000044342b7810 */ /* 0x040fe40007ffe0ff */
[----:B------:R-:W-:Y:S02]  /*0d00*/  IADD3 R61, R52, 0x3c, RZ ;  /* 0x0000003c343d7810 */ /* 0x000fe40007ffe0ff */
[----:B------:R-:W-:Y:S02]  /*0d10*/  SHF.R.S32.HI R44, RZ, 0x2, R44 ;  /* 0x00000002ff2c7819 */ /* 0x000fe4000001142c */
[----:B------:R-:W-:Y:S02]  /*0d20*/  SHF.R.S32.HI R40, RZ, 0x1f, R47 ;  /* 0x0000001fff287819 */ /* 0x000fe4000001142f */
[----:B------:R-:W-:Y:S01]  /*0d30*/  SHF.R.S32.HI R45, RZ, 0x2, R45 ;  /* 0x00000002ff2d7819 */ /* 0x000fe2000001142d */
[----:B---3--:R-:W-:Y:S01]  /*0d40*/  FADD.FTZ R31, R31, R34 ;  /* 0x000000221f1f7221 */ /* 0x008fe20000010000 */
[----:B------:R-:W-:Y:S01]  /*0d50*/  SHF.R.S32.HI R34, RZ, 0x1f, R59 ;  /* 0x0000001fff227819 */ /* 0x000fe2000001143b */
[----:B------:R-:W-:Y:S01]  /*0d60*/  FADD.FTZ R30, R30, R35 ;  /* 0x000000231e1e7221 */ /* 0x000fe20000010000 */
[----:B------:R-:W-:Y:S01]  /*0d70*/  IADD3 R35, R52, 0x4c, RZ ;  /* 0x0000004c34237810 */ /* 0x000fe20007ffe0ff */
[----:B------:R-:W-:Y:S01]  /*0d80*/  IMAD R44, R44, 0x28, R38 ;  /* 0x000000282c2c7824 */ /* 0x000fe200078e0226 */
[----:B------:R-:W-:-:S02]  /*0d90*/  LEA.HI R59, R34, R59, RZ, 0x2 ;  /* 0x0000003b223b7211 */ /* 0x000fc400078f10ff */
[----:B------:R-:W-:Y:S02]  /*0da0*/  SHF.R.S32.HI R34, RZ, 0x1f, R43 ;  /* 0x0000001fff227819 */ /* 0x000fe4000001142b */
[----:B------:R-:W-:Y:S02]  /*0db0*/  LEA.HI R40, R40, R47, RZ, 0x2 ;  /* 0x0000002f28287211 */ /* 0x000fe400078f10ff */
[----:B------:R-:W-:Y:S02]  /*0dc0*/  LEA.HI R43, R34, R43, RZ, 0x2 ;  /* 0x0000002b222b7211 */ /* 0x000fe400078f10ff */
[----:B------:R-:W-:Y:S01]  /*0dd0*/  IADD3 R34, R52, 0x48, RZ ;  /* 0x0000004834227810 */ /* 0x000fe20007ffe0ff */
[----:B------:R-:W-:Y:S01]  /*0de0*/  IMAD.IADD R52, R46, 0x1, R33 ;  /* 0x000000012e347824 */ /* 0x000fe200078e0221 */
[----:B------:R-:W-:Y:S02]  /*0df0*/  SHF.R.S32.HI R33, RZ, 0x2, R42 ;  /* 0x00000002ff217819 */ /* 0x000fe4000001142a */
[----:B------:R-:W-:-:S02]  /*0e00*/  SHF.R.S32.HI R39, RZ, 0x1f, R34 ;  /* 0x0000001fff277819 */ /* 0x000fc40000011422 */
[----:B------:R-:W-:Y:S02]  /*0e10*/  SHF.R.S32.HI R47, RZ, 0x1f, R54 ;  /* 0x0000001fff2f7819 */ /* 0x000fe40000011436 */
[----:B------:R-:W-:Y:S01]  /*0e20*/  LEA.HI R39, R39, R34, RZ, 0x2 ;  /* 0x0000002227277211 */ /* 0x000fe200078f10ff */
[----:B0-----:R-:W-:Y:S01]  /*0e30*/  FADD.FTZ R31, R31, R28 ;  /* 0x0000001c1f1f7221 */ /* 0x001fe20000010000 */
[----:B------:R-:W-:Y:S01]  /*0e40*/  FADD.FTZ R58, R30, R29 ;  /* 0x0000001d1e3a7221 */ /* 0x000fe20000010000 */
[----:B------:R-:W-:Y:S01]  /*0e50*/  SHF.R.S32.HI R30, RZ, 0x1f, R35 ;  /* 0x0000001fff1e7819 */ /* 0x000fe20000011423 */
[----:B------:R-:W0:Y:S01]  /*0e60*/  LDS.64 R28, [R52] ;  /* 0x00000000341c7984 */ /* 0x000e220000000a00 */
[----:B------:R-:W-:Y:S02]  /*0e70*/  SHF.R.S32.HI R34, RZ, 0x2, R32 ;  /* 0x00000002ff227819 */ /* 0x000fe40000011420 */
[----:B------:R-:W-:Y:S02]  /*0e80*/  IADD3 R32, R46, R44, RZ ;  /* 0x0000002c2e207210 */ /* 0x000fe40007ffe0ff */
[----:B------:R-:W-:Y:S01]  /*0e90*/  LEA.HI R35, R30, R35, RZ, 0x2 ;  /* 0x000000231e237211 */ /* 0x000fe200078f10ff */
[----:B------:R-:W-:Y:S01]  /*0ea0*/  IMAD R34, R34, 0x28, R38 ;  /* 0x0000002822227824 */ /* 0x000fe200078e0226 */
[----:B------:R-:W-:Y:S01]  /*0eb0*/  SHF.R.S32.HI R30, RZ, 0x2, R40 ;  /* 0x00000002ff1e7819 */ /* 0x000fe20000011428 */
[--C-:B------:R-:W-:Y:S01]  /*0ec0*/  IMAD R40, R33, 0x28, R38.reuse ;  /* 0x0000002821287824 */ /* 0x100fe200078e0226 */
[----:B------:R-:W-:Y:S01]  /*0ed0*/  LEA.HI R47, R47, R54, RZ, 0x2 ;  /* 0x000000362f2f7211 */ /* 0x000fe200078f10ff */
[----:B------:R-:W1:Y:S01]  /*0ee0*/  LDS.64 R32, [R32] ;  /* 0x0000000020207984 */ /* 0x000e620000000a00 */
[----:B------:R-:W-:Y:S01]  /*0ef0*/  SHF.R.S32.HI R54, RZ, 0x1f, R41 ;  /* 0x0000001fff367819 */ /* 0x000fe20000011429 */
[----:B------:R-:W-:Y:S01]  /*0f00*/  IMAD R30, R30, 0x28, R38 ;  /* 0x000000281e1e7824 */ /* 0x000fe200078e0226 */
[----:B------:R-:W-:Y:S01]  /*0f10*/  SHF.R.S32.HI R36, RZ, 0x2, R36 ;  /* 0x00000002ff247819 */ /* 0x000fe20000011424 */
[----:B------:R-:W-:Y:S01]  /*0f20*/  IMAD.IADD R34, R46, 0x1, R34 ;  /* 0x000000012e227824 */ /* 0x000fe200078e0222 */
[----:B------:R-:W-:-:S02]  /*0f30*/  SHF.R.S32.HI R37, RZ, 0x2, R37 ;  /* 0x00000002ff257819 */ /* 0x000fc40000011425 */
[----:B------:R-:W-:Y:S01]  /*0f40*/  IADD3 R44, R46, R40, RZ ;  /* 0x000000282e2c7210 */ /* 0x000fe20007ffe0ff */
[--C-:B------:R-:W-:Y:S01]  /*0f50*/  IMAD R40, R45, 0x28, R38.reuse ;  /* 0x000000282d287824 */ /* 0x100fe200078e0226 */
[----:B------:R-:W-:Y:S01]  /*0f60*/  LEA.HI R41, R54, R41, RZ, 0x2 ;  /* 0x0000002936297211 */ /* 0x000fe200078f10ff */
[--C-:B------:R-:W-:Y:S01]  /*0f70*/  IMAD R45, R36, 0x28, R38.reuse ;  /* 0x00000028242d7824 */ /* 0x100fe200078e0226 */
[----:B------:R-:W-:Y:S01]  /*0f80*/  SHF.R.S32.HI R56, RZ, 0x1f, R61 ;  /* 0x0000001fff387819 */ /* 0x000fe2000001143d */
[--C-:B------:R-:W-:Y:S01]  /*0f90*/  IMAD R42, R37, 0x28, R38.reuse ;  /* 0x00000028252a7824 */ /* 0x100fe200078e0226 */
[----:B------:R-:W-:Y:S01]  /*0fa0*/  SHF.R.S32.HI R41, RZ, 0x2, R41 ;  /* 0x00000002ff297819 */ /* 0x000fe20000011429 */
[----:B------:R-:W2:Y:S01]  /*0fb0*/  LDS.64 R36, [R44] ;  /* 0x000000002c247984 */ /* 0x000ea20000000a00 */
[C---:B------:R-:W-:Y:S01]  /*0fc0*/  IADD3 R40, R46.reuse, R40, RZ ;  /* 0x000000282e287210 */ /* 0x040fe20007ffe0ff */
[----:B------:R-:W-:Y:S01]  /*0fd0*/  IMAD.IADD R45, R46, 0x1, R45 ;  /* 0x000000012e2d7824 */ /* 0x000fe200078e022d */
[----:B------:R-:W-:Y:S01]  /*0fe0*/  LEA.HI R61, R56, R61, RZ, 0x2 ;  /* 0x0000003d383d7211 */ /* 0x000fe200078f10ff */
[----:B------:R-:W-:Y:S01]  /*0ff0*/  IMAD R56, R41, 0x28, R38 ;  /* 0x0000002829387824 */ /* 0x000fe200078e0226 */
[----:B------:R-:W-:-:S02]  /*1000*/  SHF.R.S32.HI R47, RZ, 0x2, R47 ;  /* 0x00000002ff2f7819 */ /* 0x000fc4000001142f */
[----:B------:R-:W3:Y:S01]  /*1010*/  LDS.64 R40, [R40] ;  /* 0x0000000028287984 */ /* 0x000ee20000000a00 */
[----:B------:R-:W-:Y:S02]  /*1020*/  SHF.R.S32.HI R61, RZ, 0x2, R61 ;  /* 0x00000002ff3d7819 */ /* 0x000fe4000001143d */
[----:B------:R-:W-:Y:S01]  /*1030*/  SHF.R.S32.HI R59, RZ, 0x2, R59 ;  /* 0x00000002ff3b7819 */ /* 0x000fe2000001143b */
[----:B------:R-:W4:Y:S01]  /*1040*/  LDS.64 R44, [R45] ;  /* 0x000000002d2c7984 */ /* 0x000f220000000a00 */
[----:B------:R-:W-:Y:S01]  /*1050*/  SHF.R.S32.HI R39, RZ, 0x2, R39 ;  /* 0x00000002ff277819 */ /* 0x000fe20000011427 */
[--C-:B------:R-:W-:Y:S01]  /*1060*/  IMAD R47, R47, 0x28, R38.reuse ;  /* 0x000000282f2f7824 */ /* 0x100fe200078e0226 */
[----:B------:R-:W-:Y:S01]  /*1070*/  SHF.R.S32.HI R43, RZ, 0x2, R43 ;  /* 0x00000002ff2b7819 */ /* 0x000fe2000001142b */
[----:B------:R-:W-:Y:S01]  /*1080*/  IMAD R61, R61, 0x28, R38 ;  /* 0x000000283d3d7824 */ /* 0x000fe200078e0226 */
[----:B------:R-:W-:Y:S01]  /*1090*/  SHF.R.S32.HI R35, RZ, 0x2, R35 ;  /* 0x00000002ff237819 */ /* 0x000fe20000011423 */
[----:B0-----:R-:W-:Y:S01]  /*10a0*/  FADD.FTZ R31, R31, R28 ;  /* 0x0000001c1f1f7221 */ /* 0x001fe20000010000 */
[C---:B------:R-:W-:Y:S01]  /*10b0*/  IADD3 R28, R46.reuse, R42, RZ ;  /* 0x0000002a2e1c7210 */ /* 0x040fe20007ffe0ff */
[--C-:B------:R-:W-:Y:S01]  /*10c0*/  IMAD R59, R59, 0x28, R38.reuse ;  /* 0x000000283b3b7824 */ /* 0x100fe200078e0226 */
[----:B------:R-:W-:Y:S01]  /*10d0*/  IADD3 R30, R46, R30, RZ ;  /* 0x0000001e2e1e7210 */ /* 0x000fe20007ffe0ff */
[----:B------:R-:W-:-:S02]  /*10e0*/  IMAD R39, R39, 0x28, R38 ;  /* 0x0000002827277824 */ /* 0x000fc400078e0226 */
[----:B------:R-:W-:Y:S01]  /*10f0*/  FADD.FTZ R58, R58, R29 ;  /* 0x0000001d3a3a7221 */ /* 0x000fe20000010000 */
[--C-:B------:R-:W-:Y:S01]  /*1100*/  IMAD R43, R43, 0x28, R38.reuse ;  /* 0x000000282b2b7824 */ /* 0x100fe200078e0226 */
[----:B------:R-:W0:Y:S01]  /*1110*/  LDS.64 R28, [R28] ;  /* 0x000000001c1c7984 */ /* 0x000e220000000a00 */
[----:B------:R-:W-:Y:S01]  /*1120*/  IMAD R35, R35, 0x28, R38 ;  /* 0x0000002823237824 */ /* 0x000fe200078e0226 */
[C---:B------:R-:W-:Y:S01]  /*1130*/  IADD3 R47, R46.reuse, R47, RZ ;  /* 0x0000002f2e2f7210 */ /* 0x040fe20007ffe0ff */
[C---:B------:R-:W-:Y:S01]  /*1140*/  IMAD.IADD R42, R46.reuse, 0x1, R43 ;  /* 0x000000012e2a7824 */ /* 0x040fe200078e022b */
[----:B------:R-:W-:Y:S01]  /*1150*/  IADD3 R56, R46, R56, RZ ;  /* 0x000000382e387210 */ /* 0x000fe20007ffe0ff */
[----:B-1----:R-:W-:Y:S01]  /*1160*/  FADD.FTZ R58, R58, R33 ;  /* 0x000000213a3a7221 */ /* 0x002fe20000010000 */
[C---:B------:R-:W-:Y:S02]  /*1170*/  IADD3 R38, R46.reuse, R61, RZ ;  /* 0x0000003d2e267210 */ /* 0x040fe40007ffe0ff */
[----:B------:R-:W-:-:S02]  /*1180*/  IADD3 R54, R46, R59, RZ ;  /* 0x0000003b2e367210 */ /* 0x000fc40007ffe0ff */
[C---:B------:R-:W-:Y:S02]  /*1190*/  IADD3 R52, R46.reuse, R39, RZ ;  /* 0x000000272e347210 */ /* 0x040fe40007ffe0ff */
[----:B------:R-:W-:Y:S01]  /*11a0*/  IADD3 R46, R46, R35, RZ ;  /* 0x000000232e2e7210 */ /* 0x000fe20007ffe0ff */
[----:B------:R-:W-:Y:S02]  /*11b0*/  FADD.FTZ R35, R31, R32 ;  /* 0x000000201f237221 */ /* 0x000fe40000010000 */
[----:B------:R-:W1:Y:S01]  /*11c0*/  LDS.64 R30, [R30] ;  /* 0x000000001e1e7984 */ /* 0x000e620000000a00 */
[----:B--2---:R-:W-:Y:S01]  /*11d0*/  FADD.FTZ R58, R58, R37 ;  /* 0x000000253a3a7221 */ /* 0x004fe20000010000 */
[----:B------:R-:W-:Y:S02]  /*11e0*/  FADD.FTZ R39, R35, R36 ;  /* 0x0000002423277221 */ /* 0x000fe40000010000 */
[----:B------:R-:W2:Y:S04]  /*11f0*/  LDS.64 R32, [R47] ;  /* 0x000000002f207984 */ /* 0x000ea80000000a00 */
[----:B------:R-:W2:Y:S01]  /*1200*/  LDS.64 R34, [R34] ;  /* 0x0000000022227984 */ /* 0x000ea20000000a00 */
[----:B---3--:R-:W-:Y:S01]  /*1210*/  FADD.FTZ R43, R39, R40 ;  /* 0x00000028272b7221 */ /* 0x008fe20000010000 */
[----:B------:R-:W-:-:S02]  /*1220*/  FADD.FTZ R58, R58, R41 ;  /* 0x000000293a3a7221 */ /* 0x000fc40000010000 */
[----:B------:R-:W3:Y:S01]  /*1230*/  LDS.64 R36, [R56] ;  /* 0x0000000038247984 */ /* 0x000ee20000000a00 */
[----:B----4-:R-:W-:Y:S01]  /*1240*/  FADD.FTZ R59, R43, R44 ;  /* 0x0000002c2b3b7221 */ /* 0x010fe20000010000 */
[----:B------:R-:W-:Y:S02]  /*1250*/  FADD.FTZ R58, R58, R45 ;  /* 0x0000002d3a3a7221 */ /* 0x000fe40000010000 */
[----:B------:R-:W4:Y:S04]  /*1260*/  LDS.64 R38, [R38] ;  /* 0x0000000026267984 */ /* 0x000f280000000a00 */
[----:B------:R-:W4:Y:S04]  /*1270*/  LDS.64 R40, [R54] ;  /* 0x0000000036287984 */ /* 0x000f280000000a00 */
[----:B------:R-:W4:Y:S01]  /*1280*/  LDS.64 R42, [R42] ;  /* 0x000000002a2a7984 */ /* 0x000f220000000a00 */
[----:B0-----:R-:W-:Y:S01]  /*1290*/  FADD.FTZ R59, R59, R28 ;  /* 0x0000001c3b3b7221 */ /* 0x001fe20000010000 */
[----:B------:R-:W-:-:S02]  /*12a0*/  FADD.FTZ R58, R58, R29 ;  /* 0x0000001d3a3a7221 */ /* 0x000fc40000010000 */
[----:B------:R-:W0:Y:S04]  /*12b0*/  LDS.64 R44, [R52] ;  /* 0x00000000342c7984 */ /* 0x000e280000000a00 */
[----:B------:R-:W0:Y:S01]  /*12c0*/  LDS.64 R46, [R46] ;  /* 0x000000002e2e7984 */ /* 0x000e220000000a00 */
        /* <DEDUP_REMOVED lines=14> */
[----:B0-----:R-:W-:Y:S01]  /*13b0*/  FADD.FTZ R59, R59, R44 ;  /* 0x0000002c3b3b7221 */ /* 0x001fe20000010000 */
[----:B------:R-:W-:-:S03]  /*13c0*/  FADD.FTZ R58, R58, R45 ;  /* 0x0000002d3a3a7221 */ /* 0x000fc60000010000 */
[----:B------:R-:W-:Y:S01]  /*13d0*/  FADD.FTZ R46, R59, R46 ;  /* 0x0000002e3b2e7221 */ /* 0x000fe20000010000 */
[----:B------:R-:W-:-:S07]  /*13e0*/  FADD.FTZ R47, R58, R47 ;  /* 0x0000002f3a2f7221 */ /* 0x000fce0000010000 */
.L_x_1807:
[----:B------:R-:W-:Y:S05]  /*13f0*/  BSYNC B0 ;  /* 0x0000000000007941 */ /* 0x000fea0003800000 */
.L_x_1806:
[----:B0-----:R-:W0:Y:S01]  /*1400*/  SHFL.BFLY PT, R29, R46, 0x2, 0x1f ;  /* 0x0c401f002e1d7f89 */ /* 0x001e2200000e0000 */
        /* <DEDUP_REMOVED lines=20> */
.L_x_1809:
[----:B------:R-:W-:Y:S05]  /*1550*/  BSYNC B0 ;  /* 0x0000000000007941 */ /* 0x000fea0003800000 */
.L_x_1808:
[----:B------:R-:W-:Y:S01]  /*1560*/  ISETP.NE.AND P0, PT, R4, RZ, PT ;  /* 0x000000ff0400720c */ /* 0x000fe20003f05270 */
[----:B------:R-:W-:Y:S01]  /*1570*/  BAR.SYNC.DEFER_BLOCKING 0x0 ;  /* 0x0000000000007b1d */ /* 0x000fe20000010000 */
[----:B------:R-:W-:Y:S02]  /*1580*/  PRMT R35, R26, 0x7632, R35 ;  /* 0x000076321a237816 */ /* 0x000fe40000000023 */
[----:B------:R-:W-:Y:S02]  /*1590*/  PRMT R32, R24, 0x7632, R32 ;  /* 0x0000763218207816 */ /* 0x000fe40000000020 */
[----:B0-----:R-:W-:Y:S02]  /*15a0*/  PRMT R31, R25, 0x7632, R31 ;  /* 0x00007632191f7816 */ /* 0x001fe4000000001f */
[----:B------:R-:W-:Y:S02]  /*15b0*/  PRMT R27, R27, 0x7632, R27 ;  /* 0x000076321b1b7816 */ /* 0x000fe4000000001b */
[----:B------:R-:W-:-:S02]  /*15c0*/  PRMT R30, R22, 0x7632, R30 ;  /* 0x00007632161e7816 */ /* 0x000fc4000000001e */
[----:B------:R-:W-:Y:S02]  /*15d0*/  PRMT R28, R23, 0x7632, R28 ;  /* 0x00007632171c7816 */ /* 0x000fe4000000001c */
[----:B------:R-:W-:Y:S02]  /*15e0*/  ISETP.GT.U32.AND P1, PT, R4, 0x3f, PT ;  /* 0x0000003f0400780c */ /* 0x000fe40003f24070 */
[----:B------:R-:W-:Y:S02]  /*15f0*/  PRMT R29, R20, 0x7632, R29 ;  /* 0x00007632141d7816 */ /* 0x000fe4000000001d */
[----:B------:R-:W-:Y:S02]  /*1600*/  PRMT R24, R21, 0x7632, R24 ;  /* 0x0000763215187816 */ /* 0x000fe40000000018 */
[----:B-----5:R-:W-:Y:S02]  /*1610*/  PRMT R34, R18, 0x7632, R34 ;  /* 0x0000763212227816 */ /* 0x020fe40000000022 */
        /* <DEDUP_REMOVED lines=13> */
.L_x_1811:
[----:B------:R-:W2:Y:S04]  /*16f0*/  LD.E.STRONG.GPU R22, desc[UR8][R20.64] ;  /* 0x0000000814167980 */ /* 0x000ea8000c10f900 */
[----:B--2---:R-:W-:Y:S01]  /*1700*/  CCTL.IVALL ;  /* 0x00000000ff00798f */ /* 0x004fe20002000000 */
[----:B------:R-:W-:Y:S05]  /*1710*/  YIELD ;  /* 0x0000000000007946 */ /* 0x000fea0003800000 */
[----:B-----5:R-:W-:-:S04]  /*1720*/  LOP3.LUT R22, R22, R23, RZ, 0x3c, !PT ;  /* 0x0000001716167212 */ /* 0x020fc800078e3cff */
[----:B------:R-:W-:-:S13]  /*1730*/  ISETP.GT.AND P0, PT, R22, -0x1, PT ;  /* 0xffffffff1600780c */ /* 0x000fda0003f04270 */
[----:B------:R-:W-:Y:S05]  /*1740*/  @P0 BRA `(.L_x_1811) ;  /* 0xfffffffc00e80947 */ /* 0x000fea000383ffff */
.L_x_1810:
[----:B------:R-:W-:Y:S05]  /*1750*/  WARPSYNC.ALL ;  /* 0x0000000000007948 */ /* 0x000fea0003800000 */
[----:B------:R-:W1:Y:S08]  /*1760*/  @!P1 LDC R23, c[0x0][0x10] ;  /* 0x00000400ff179b82 */ /* 0x000e700000000800 */
[----:B------:R-:W-:Y:S01]  /*1770*/  BAR.SYNC.DEFER_BLOCKING 0x0 ;  /* 0x0000000000007b1d */ /* 0x000fe20000010000 */
[----:B------:R-:W-:-:S07]  /*1780*/  @!P1 LOP3.LUT R37, R4, 0xf, RZ, 0xc0, !PT ;  /* 0x0000000f04259812 */ /* 0x000fce00078ec0ff */
[----:B0-----:R-:W0:Y:S01]  /*1790*/  @!P1 LDC.64 R20, c[0x0][0x248] ;  /* 0x00009200ff149b82 */ /* 0x001e220000000a00 */
[C---:B------:R-:W-:Y:S01]  /*17a0*/  LOP3.LUT P0, RZ, R4.reuse, 0xffffffcf, RZ, 0xc0, !PT ;  /* 0xffffffcf04ff7812 */ /* 0x040fe2000780c0ff */
[----:B------:R-:W-:Y:S01]  /*17b0*/  ULDC.64 UR12, c[0x0][0x240] ;  /* 0x00009000000c7ab9 */ /* 0x000fe20000000a00 */
[----:B-1----:R-:W-:Y:S01]  /*17c0*/  @!P1 IMAD R22, R23, UR4, R6 ;  /* 0x0000000417169c24 */ /* 0x002fe2000f8e0206 */
[----:B------:R-:W-:-:S04]  /*17d0*/  @!P1 LOP3.LUT R23, R4, 0x7ffffff0, RZ, 0xc0, !PT ;  /* 0x7ffffff004179812 */ /* 0x000fc800078ec0ff */
[----:B------:R-:W-:-:S05]  /*17e0*/  @!P1 LEA R22, R22, R23, 0x6 ;  /* 0x0000001716169211 */ /* 0x000fca00078e30ff */
[----:B------:R-:W-:-:S05]  /*17f0*/  @!P1 IMAD.IADD R22, R22, 0x1, R37 ;  /* 0x0000000116169824 */ /* 0x000fca00078e0225 */
[----:B------:R-:W-:-:S05]  /*1800*/  @!P1 SHF.L.U32 R23, R22, 0x1, RZ ;  /* 0x0000000116179819 */ /* 0x000fca00000006ff */
[----:B0-----:R-:W-:-:S06]  /*1810*/  @!P1 IMAD.WIDE.U32 R20, R23, 0x4, R20 ;  /* 0x0000000417149825 */ /* 0x001fcc00078e0014 */
[----:B------:R-:W2:Y:S01]  /*1820*/  @!P1 LDG.E.64 R20, desc[UR8][R20.64] ;  /* 0x0000000814149981 */ /* 0x000ea2000c1e1b00 */
[----:B------:R-:W-:Y:S01]  /*1830*/  CS2R R22, SRZ ;  /* 0x0000000000167805 */ /* 0x000fe2000001ff00 */
[----:B------:R-:W-:Y:S01]  /*1840*/  BSSY B0, `(.L_x_1812) ;  /* 0x0000036000007945 */ /* 0x000fe20003800000 */
[----:B------:R-:W0:Y:S01]  /*1850*/  @!P0 S2R R43, SR_CgaCtaId ;  /* 0x00000000002b8919 */ /* 0x000e220000008800 */
[----:B--2---:R-:W-:Y:S01]  /*1860*/  @!P1 FADD.FTZ R23, RZ, R20 ;  /* 0x00000014ff179221 */ /* 0x004fe20000010000 */
[----:B------:R-:W-:Y:S01]  /*1870*/  @!P1 FADD.FTZ R22, RZ, R21 ;  /* 0x00000015ff169221 */ /* 0x000fe20000010000 */
[----:B------:R-:W-:-:S03]  /*1880*/  ISETP.EQ.U32.AND P1, PT, RZ, UR12, PT ;  /* 0x0000000cff007c0c */ /* 0x000fc6000bf22070 */
[----:B------:R-:W1:Y:S04]  /*1890*/  SHFL.BFLY PT, R36, R23, 0x8, 0x1f ;  /* 0x0d001f0017247f89 */ /* 0x000e6800000e0000 */
[----:B------:R-:W2:Y:S01]  /*18a0*/  SHFL.BFLY PT, R37, R22, 0x8, 0x1f ;  /* 0x0d001f0016257f89 */ /* 0x000ea200000e0000 */
[----:B-1----:R-:W-:Y:S01]  /*18b0*/  FADD.FTZ R36, R36, R23 ;  /* 0x0000001724247221 */ /* 0x002fe20000010000 */
[----:B------:R-:W-:Y:S01]  /*18c0*/  @!P0 SHF.R.U32.HI R23, RZ, 0x1, R4 ;  /* 0x00000001ff178819 */ /* 0x000fe20000011604 */
[----:B--2---:R-:W-:-:S03]  /*18d0*/  FADD.FTZ R37, R37, R22 ;  /* 0x0000001625257221 */ /* 0x004fc60000010000 */
[----:B------:R-:W1:Y:S01]  /*18e0*/  SHFL.BFLY PT, R39, R36, 0x4, 0x1f ;  /* 0x0c801f0024277f89 */ /* 0x000e6200000e0000 */
[----:B------:R-:W-:-:S03]  /*18f0*/  @!P0 LOP3.LUT R23, R23, 0x7ffffff8, RZ, 0xc0, !PT ;  /* 0x7ffffff817178812 */ /* 0x000fc600078ec0ff */
[----:B------:R-:W2:Y:S01]  /*1900*/  SHFL.BFLY PT, R38, R37, 0x4, 0x1f ;  /* 0x0c801f0025267f89 */ /* 0x000ea200000e0000 */
[----:B-1----:R-:W-:Y:S01]  /*1910*/  FADD.FTZ R39, R36, R39 ;  /* 0x0000002724277221 */ /* 0x002fe20000010000 */
[----:B------:R-:W-:Y:S01]  /*1920*/  @!P0 MOV R36, 0x400 ;  /* 0x0000040000248802 */ /* 0x000fe20000000f00 */
[----:B--2---:R-:W-:-:S03]  /*1930*/  FADD.FTZ R38, R37, R38 ;  /* 0x0000002625267221 */ /* 0x004fc60000010000 */
[----:B------:R-:W1:Y:S01]  /*1940*/  SHFL.BFLY PT, R20, R39, 0x2, 0x1f ;  /* 0x0c401f0027147f89 */ /* 0x000e6200000e0000 */
[----:B------:R-:W-:-:S03]  /*1950*/  @!P0 IADD3 R36, R36, 0xc80, RZ ;  /* 0x00000c8024248810 */ /* 0x000fc60007ffe0ff */
[----:B------:R-:W2:Y:S01]  /*1960*/  SHFL.BFLY PT, R41, R38, 0x2, 0x1f ;  /* 0x0c401f0026297f89 */ /* 0x000ea200000e0000 */
[----:B0-----:R-:W-:-:S04]  /*1970*/  @!P0 LEA R36, R43, R36, 0x18 ;  /* 0x000000242b248211 */ /* 0x001fc800078ec0ff */
[----:B------:R-:W-:Y:S01]  /*1980*/  @!P0 IADD3 R23, R23, R36, RZ ;  /* 0x0000002417178210 */ /* 0x000fe20007ffe0ff */
[----:B-1----:R-:W-:Y:S01]  /*1990*/  FADD.FTZ R21, R39, R20 ;  /* 0x0000001427157221 */ /* 0x002fe20000010000 */
[----:B--2---:R-:W-:-:S04]  /*19a0*/  FADD.FTZ R41, R38, R41 ;  /* 0x0000002926297221 */ /* 0x004fc80000010000 */
[----:B------:R-:W0:Y:S04]  /*19b0*/  SHFL.BFLY PT, R20, R21, 0x1, 0x1f ;  /* 0x0c201f0015147f89 */ /* 0x000e2800000e0000 */
[----:B------:R-:W1:Y:S01]  /*19c0*/  SHFL.BFLY PT, R22, R41, 0x1, 0x1f ;  /* 0x0c201f0029167f89 */ /* 0x000e6200000e0000 */
        /* <DEDUP_REMOVED lines=14> */
[C---:B------:R-:W-:Y:S01]  /*1ab0*/  IMAD.SHL.U32 R23, R5.reuse, 0x4, RZ ;  /* 0x0000000405177824 */ /* 0x040fe200078e00ff */
[----:B------:R-:W-:Y:S01]  /*1ac0*/  UIADD3 UR6, UR6, 0xc80, URZ ;  /* 0x00000c8006067890 */ /* 0x000fe2000fffe03f */
[----:B------:R-:W-:-:S03]  /*1ad0*/  SHF.L.U64.HI R37, R5, 0x2, R0 ;  /* 0x0000000205257819 */ /* 0x000fc60000010200 */
[C---:B------:R-:W-:Y:S02]  /*1ae0*/  LOP3.LUT R39, R23.reuse, 0xc, RZ, 0xc0, !PT ;  /* 0x0000000c17277812 */ /* 0x040fe400078ec0ff */
[----:B------:R-:W-:Y:S02]  /*1af0*/  LOP3.LUT R23, R23, 0xfffffff0, RZ, 0xc0, !PT ;  /* 0xfffffff017177812 */ /* 0x000fe400078ec0ff */
[----:B------:R-:W-:Y:S02]  /*1b00*/  IADD3 R22, R39, R4, RZ ;  /* 0x0000000427167210 */ /* 0x000fe40007ffe0ff */
[----:B------:R-:W-:Y:S02]  /*1b10*/  LOP3.LUT R37, R37, 0x1fffffff, RZ, 0xc0, !PT ;  /* 0x1fffffff25257812 */ /* 0x000fe400078ec0ff */
        /* <DEDUP_REMOVED lines=8> */
.L_x_1813:
[----:B------:R-:W-:Y:S05]  /*1ba0*/  BSYNC B0 ;  /* 0x0000000000007941 */ /* 0x000fea0003800000 */
.L_x_1812:
[----:B------:R-:W1:Y:S01]  /*1bb0*/  S2UR UR7, SR_CgaCtaId ;  /* 0x00000000000779c3 */ /* 0x000e620000008800 */
[----:B0-----:R-:W-:Y:S01]  /*1bc0*/  SHF.L.U32 R20, R5, 0x2, RZ ;  /* 0x0000000205147819 */ /* 0x001fe200000006ff */
[----:B------:R-:W-:Y:S01]  /*1bd0*/  IMAD R14, R14, 0x50, R7 ;  /* 0x000000500e0e7824 */ /* 0x000fe200078e0207 */
[----:B------:R-:W-:Y:S01]  /*1be0*/  UMOV UR6, 0x400 ;  /* 0x0000040000067882 */ /* 0x000fe20000000000 */
[----:B------:R-:W-:Y:S01]  /*1bf0*/  SHF.L.U32 R35, R35, 0x10, RZ ;  /* 0x0000001023237819 */ /* 0x000fe200000006ff */
        /* <DEDUP_REMOVED lines=13> */
[----:B------:R-:W-:Y:S02]  /*1cd0*/  LEA.HI R20, R21, R20, RZ, 0x1a ;  /* 0x0000001415147211 */ /* 0x000fe400078fd0ff */
[----:B------:R-:W-:Y:S01]  /*1ce0*/  SHF.L.U32 R31, R31, 0x10, RZ ;  /* 0x000000101f1f7819 */ /* 0x000fe200000006ff */
[----:B-1----:R-:W-:Y:S01]  /*1cf0*/  ULEA UR6, UR7, UR6, 0x18 ;  /* 0x0000000607067291 */ /* 0x002fe2000f8ec03f */
[----:B------:R-:W-:Y:S02]  /*1d00*/  SHF.L.U32 R43, R30, 0x10, RZ ;  /* 0x000000101e2b7819 */ /* 0x000fe400000006ff */
[----:B------:R-:W-:Y:S02]  /*1d10*/  SHF.L.U32 R45, R28, 0x10, RZ ;  /* 0x000000101c2d7819 */ /* 0x000fe400000006ff */
[----:B------:R-:W-:-:S02]  /*1d20*/  SHF.L.U32 R18, R18, 0x10, RZ ;  /* 0x0000001012127819 */ /* 0x000fc400000006ff */
[----:B------:R-:W-:Y:S01]  /*1d30*/  LEA R20, R20, UR6, 0x3 ;  /* 0x0000000614147c11 */ /* 0x000fe2000f8e18ff */
[----:B------:R-:W-:-:S05]  /*1d40*/  ULDC UR6, c[0x0][0x230] ;  /* 0x00008c0000067ab9 */ /* 0x000fca0000000800 */
[----:B------:R-:W0:Y:S02]  /*1d50*/  LDS.64 R20, [R20] ;  /* 0x0000000014147984 */ /* 0x000e240000000a00 */
[----:B0-----:R-:W-:Y:S01]  /*1d60*/  FADD.FTZ R7, R21, UR6 ;  /* 0x0000000615077e21 */ /* 0x001fe20008010000 */
[----:B------:R-:W-:Y:S02]  /*1d70*/  IMAD.U32 R21, R16, 0x10000, RZ ;  /* 0x0001000010157824 */ /* 0x000fe400078e00ff */
[----:B------:R-:W-:Y:S01]  /*1d80*/  FADD.FTZ R16, -R20, R35 ;  /* 0x0000002314107221 */ /* 0x000fe20000010100 */
[--C-:B------:R-:W-:Y:S01]  /*1d90*/  FADD.FTZ R38, R13, -R20.reuse ;  /* 0x800000140d267221 */ /* 0x100fe20000010000 */
[----:B------:R-:W-:Y:S01]  /*1da0*/  SHF.L.U32 R35, R26, 0x10, RZ ;  /* 0x000000101a237819 */ /* 0x000fe200000006ff */
[--C-:B------:R-:W-:Y:S01]  /*1db0*/  FADD.FTZ R26, R15, -R20.reuse ;  /* 0x800000140f1a7221 */ /* 0x100fe20000010000 */
[----:B------:R-:W0:Y:S01]  /*1dc0*/  MUFU.RSQ R7, R7 ;  /* 0x0000000700077308 */ /* 0x000e220000001400 */
[C---:B------:R-:W-:Y:S01]  /*1dd0*/  FADD.FTZ R40, -R20.reuse, R23 ;  /* 0x0000001714287221 */ /* 0x040fe20000010100 */
[--C-:B------:R-:W-:Y:S01]  /*1de0*/  FADD.FTZ R22, R3, -R20.reuse ;  /* 0x8000001403167221 */ /* 0x100fe20000010000 */
[C---:B------:R-:W-:Y:S01]  /*1df0*/  FADD.FTZ R52, -R20.reuse, R47 ;  /* 0x0000002f14347221 */ /* 0x040fe20000010100 */
[----:B------:R-:W-:Y:S01]  /*1e00*/  FADD.FTZ R46, -R20, R45 ;  /* 0x0000002d142e7221 */ /* 0x000fe20000010100 */
[----:B------:R-:W-:Y:S01]  /*1e10*/  FADD.FTZ R44, R53, -R20 ;  /* 0x80000014352c7221 */ /* 0x000fe20000010000 */
[----:B------:R-:W-:Y:S01]  /*1e20*/  ULDC.64 UR6, c[0x0][0x210] ;  /* 0x0000840000067ab9 */ /* 0x000fe20000000a00 */
[C---:B0-----:R-:W-:Y:S01]  /*1e30*/  FMUL.FTZ R16, R7.reuse, R16 ;  /* 0x0000001007107220 */ /* 0x041fe20000410000 */
[----:B------:R-:W-:Y:S01]  /*1e40*/  FMUL.FTZ R17, R7, R38 ;  /* 0x0000002607117220 */ /* 0x000fe20000410000 */
[----:B------:R-:W-:Y:S01]  /*1e50*/  SHF.L.U32 R38, R25, 0x10, RZ ;  /* 0x0000001019267819 */ /* 0x000fe200000006ff */
[----:B------:R-:W-:-:S02]  /*1e60*/  IMAD.U32 R25, R32, 0x10000, RZ ;  /* 0x0001000020197824 */ /* 0x000fc400078e00ff */
[----:B------:R-:W-:Y:S01]  /*1e70*/  FFMA.FTZ R13, R16, R34, R33 ;  /* 0x00000022100d7223 */ /* 0x000fe20000010021 */
[----:B------:R-:W-:Y:S01]  /*1e80*/  FADD.FTZ R32, R49, -R20 ;  /* 0x8000001431207221 */ /* 0x000fe20000010000 */
[----:B------:R-:W-:Y:S01]  /*1e90*/  FFMA.FTZ R16, R17, R19, R36 ;  /* 0x0000001311107223 */ /* 0x000fe20000010024 */
[C---:B------:R-:W-:Y:S01]  /*1ea0*/  FMUL.FTZ R17, R7.reuse, R26 ;  /* 0x0000001a07117220 */ /* 0x040fe20000410000 */
[C---:B------:R-:W-:Y:S01]  /*1eb0*/  FADD.FTZ R26, -R20.reuse, R25 ;  /* 0x00000019141a7221 */ /* 0x040fe20000010100 */
[C---:B------:R-:W-:Y:S01]  /*1ec0*/  FMUL.FTZ R25, R7.reuse, R32 ;  /* 0x0000002007197220 */ /* 0x040fe20000410000 */
[----:B------:R-:W-:Y:S01]  /*1ed0*/  FADD.FTZ R32, -R20, R31 ;  /* 0x0000001f14207221 */ /* 0x000fe20000010100 */
[----:B------:R-:W-:Y:S01]  /*1ee0*/  FMUL.FTZ R23, R7, R40 ;  /* 0x0000002807177220 */ /* 0x000fe20000410000 */
[----:B------:R-:W-:Y:S01]  /*1ef0*/  FMUL.FTZ R22, R22, R7 ;  /* 0x0000000716167220 */ /* 0x000fe20000410000 */
[----:B------:R-:W-:Y:S01]  /*1f00*/  FMUL.FTZ R27, R13, -1.4426950216293334961 ;  /* 0xbfb8aa3b0d1b7820 */ /* 0x000fe20000410000 */
[----:B------:R-:W-:Y:S01]  /*1f10*/  FMUL.FTZ R31, R7, R32 ;  /* 0x00000020071f7220 */ /* 0x000fe20000410000 */
[----:B------:R-:W-:Y:S01]  /*1f20*/  FADD.FTZ R32, R51, -R20 ;  /* 0x8000001433207221 */ /* 0x000fe20000010000 */
[----:B------:R-:W-:Y:S01]  /*1f30*/  FFMA.FTZ R23, R23, R35, R38 ;  /* 0x0000002317177223 */ /* 0x000fe20000010026 */
[C---:B------:R-:W-:Y:S01]  /*1f40*/  FMUL.FTZ R26, R7.reuse, R26 ;  /* 0x0000001a071a7220 */ /* 0x040fe20000410000 */
[C---:B------:R-:W-:Y:S01]  /*1f50*/  FMUL.FTZ R52, R7.reuse, R52 ;  /* 0x0000003407347220 */ /* 0x040fe20000410000 */
[----:B------:R-:W-:Y:S01]  /*1f60*/  FMUL.FTZ R30, R7, R32 ;  /* 0x00000020071e7220 */ /* 0x000fe20000410000 */
[----:B------:R-:W-:Y:S01]  /*1f70*/  FADD.FTZ R32, -R20, R43 ;  /* 0x0000002b14207221 */ /* 0x000fe20000010100 */
[----:B------:R-:W-:Y:S01]  /*1f80*/  FFMA.FTZ R3, R22, R18, R21 ;  /* 0x0000001216037223 */ /* 0x000fe20000010015 */
[----:B------:R-:W-:Y:S01]  /*1f90*/  FMUL.FTZ R15, R23, -1.4426950216293334961 ;  /* 0xbfb8aa3b170f7820 */ /* 0x000fe20000410000 */
[C---:B------:R-:W-:Y:S01]  /*1fa0*/  FMUL.FTZ R29, R7.reuse, R46 ;  /* 0x0000002e071d7220 */ /* 0x040fe20000410000 */
[----:B------:R-:W-:Y:S01]  /*1fb0*/  FMUL.FTZ R32, R7, R32 ;  /* 0x0000002007207220 */ /* 0x000fe20000410000 */
[--C-:B------:R-:W-:Y:S01]  /*1fc0*/  FADD.FTZ R46, R55, -R20.reuse ;  /* 0x80000014372e7221 */ /* 0x100fe20000010000 */
[----:B------:R-:W-:Y:S01]  /*1fd0*/  SHF.L.U32 R49, R24, 0x10, RZ ;  /* 0x0000001018317819 */ /* 0x000fe200000006ff */
[C-C-:B------:R-:W-:Y:S01]  /*1fe0*/  FFMA.FTZ R26, R34.reuse, R26, R33.reuse ;  /* 0x0000001a221a7223 */ /* 0x140fe20000010021 */
[C-C-:B------:R-:W-:Y:S01]  /*1ff0*/  FFMA.FTZ R32, R34.reuse, R32, R33.reuse ;  /* 0x0000002022207223 */ /* 0x140fe20000010021 */
[----:B------:R-:W-:Y:S01]  /*2000*/  FFMA.FTZ R33, R34, R52, R33 ;  /* 0x0000003422217223 */ /* 0x000fe20000010021 */
[----:B------:R-:W-:Y:S01]  /*2010*/  FMUL.FTZ R22, R3, -1.4426950216293334961 ;  /* 0xbfb8aa3b03167820 */ /* 0x000fe20000410000 */
[----:B------:R-:W-:Y:S01]  /*2020*/  MUFU.EX2 R27, R27 ;  /* 0x0000001b001b7308 */ /* 0x000fe20000000800 */
[----:B------:R-:W-:Y:S01]  /*2030*/  FMUL.FTZ R37, R16, -1.4426950216293334961 ;  /* 0xbfb8aa3b10257820 */ /* 0x000fe20000410000 */
[----:B------:R-:W-:Y:S01]  /*2040*/  FADD.FTZ R52, R57, -R20 ;  /* 0x8000001439347221 */ /* 0x000fe20000010000 */
[----:B------:R-:W-:Y:S01]  /*2050*/  FFMA.FTZ R17, R18, R17, R21 ;  /* 0x0000001112117223 */ /* 0x000fe20000010015 */
[----:B------:R-:W-:Y:S01]  /*2060*/  FMUL.FTZ R47, R7, R46 ;  /* 0x0000002e072f7220 */ /* 0x000fe20000410000 */
[----:B------:R-:W-:Y:S01]  /*2070*/  FFMA.FTZ R25, R19, R25, R36 ;  /* 0x0000001913197223 */ /* 0x000fe20000010024 */
[--C-:B------:R-:W-:Y:S01]  /*2080*/  FFMA.FTZ R31, R35, R31, R38.reuse ;  /* 0x0000001f231f7223 */ /* 0x100fe20000010026 */
[----:B------:R-:W-:Y:S01]  /*2090*/  FMUL.FTZ R28, R7, R44 ;  /* 0x0000002c071c7220 */ /* 0x000fe20000410000 */
[----:B------:R-:W0:Y:S01]  /*20a0*/  MUFU.EX2 R15, R15 ;  /* 0x0000000f000f7308 */ /* 0x000e220000000800 */
[----:B------:R-:W-:Y:S01]  /*20b0*/  FADD.FTZ R54, -R20, R49 ;  /* 0x0000003114367221 */ /* 0x000fe20000010100 */
[----:B------:R-:W-:Y:S01]  /*20c0*/  FFMA.FTZ R29, R35, R29, R38 ;  /* 0x0000001d231d7223 */ /* 0x000fe20000010026 */
[C-C-:B------:R-:W-:Y:S01]  /*20d0*/  FFMA.FTZ R30, R18.reuse, R30, R21.reuse ;  /* 0x0000001e121e7223 */ /* 0x140fe20000010015 */
[----:B------:R-:W-:Y:S01]  /*20e0*/  FMUL.FTZ R52, R7, R52 ;  /* 0x0000003407347220 */ /* 0x000fe20000410000 */
[----:B------:R-:W-:Y:S01]  /*20f0*/  FMUL.FTZ R40, R17, -1.4426950216293334961 ;  /* 0xbfb8aa3b11287820 */ /* 0x000fe20000410000 */
[----:B------:R-:W-:Y:S01]  /*2100*/  FFMA.FTZ R18, R18, R47, R21 ;  /* 0x0000002f12127223 */ /* 0x000fe20000010015 */
[----:B------:R-:W-:Y:S01]  /*2110*/  FMUL.FTZ R39, R26, -1.4426950216293334961 ;  /* 0xbfb8aa3b1a277820 */ /* 0x000fe20000410000 */
[----:B------:R-:W1:Y:S01]  /*2120*/  MUFU.EX2 R22, R22 ;  /* 0x0000001600167308 */ /* 0x000e620000000800 */
[----:B------:R-:W-:Y:S01]  /*2130*/  FMUL.FTZ R41, R25, -1.4426950216293334961 ;  /* 0xbfb8aa3b19297820 */ /* 0x000fe20000410000 */
[----:B------:R-:W-:Y:S01]  /*2140*/  FMUL.FTZ R42, R31, -1.4426950216293334961 ;  /* 0xbfb8aa3b1f2a7820 */ /* 0x000fe20000410000 */
[--C-:B------:R-:W-:Y:S01]  /*2150*/  FFMA.FTZ R28, R19, R28, R36.reuse ;  /* 0x0000001c131c7223 */ /* 0x100fe20000010024 */
[----:B------:R-:W-:Y:S01]  /*2160*/  FMUL.FTZ R54, R7, R54 ;  /* 0x0000003607367220 */ /* 0x000fe20000410000 */
[----:B------:R-:W-:Y:S01]  /*2170*/  FMUL.FTZ R46, R29, -1.4426950216293334961 ;  /* 0xbfb8aa3b1d2e7820 */ /* 0x000fe20000410000 */
[----:B------:R-:W-:Y:S01]  /*2180*/  FFMA.FTZ R19, R19, R52, R36 ;  /* 0x0000003413137223 */ /* 0x000fe20000010024 */
[----:B------:R-:W-:Y:S01]  /*2190*/  FMUL.FTZ R43, R30, -1.4426950216293334961 ;  /* 0xbfb8aa3b1e2b7820 */ /* 0x000fe20000410000 */
[----:B------:R-:W-:Y:S01]  /*21a0*/  MUFU.EX2 R37, R37 ;  /* 0x0000002500257308 */ /* 0x000fe20000000800 */
[----:B------:R-:W-:Y:S01]  /*21b0*/  FMUL.FTZ R44, R32, -1.4426950216293334961 ;  /* 0xbfb8aa3b202c7820 */ /* 0x000fe20000410000 */
[----:B------:R-:W-:Y:S01]  /*21c0*/  FMUL.FTZ R34, R18, -1.4426950216293334961 ;  /* 0xbfb8aa3b12227820 */ /* 0x000fe20000410000 */
[----:B------:R-:W-:Y:S01]  /*21d0*/  FMUL.FTZ R45, R28, -1.4426950216293334961 ;  /* 0xbfb8aa3b1c2d7820 */ /* 0x000fe20000410000 */
[----:B------:R-:W-:Y:S01]  /*21e0*/  FFMA.FTZ R35, R35, R54, R38 ;  /* 0x0000003623237223 */ /* 0x000fe20000010026 */
[----:B------:R-:W-:Y:S01]  /*21f0*/  FMUL.FTZ R47, R33, -1.4426950216293334961 ;  /* 0xbfb8aa3b212f7820 */ /* 0x000fe20000410000 */
[----:B0-----:R-:W-:-:S02]  /*2200*/  FADD.FTZ R15, R15, 1 ;  /* 0x3f8000000f0f7421 */ /* 0x001fc40000010000 */
[----:B------:R-:W0:Y:S01]  /*2210*/  MUFU.EX2 R40, R40 ;  /* 0x0000002800287308 */ /* 0x000e220000000800 */
[----:B------:R-:W-:Y:S01]  /*2220*/  FMUL.FTZ R7, R35, -1.4426950216293334961 ;  /* 0xbfb8aa3b23077820 */ /* 0x000fe20000410000 */
[----:B-1----:R-:W-:-:S06]  /*2230*/  FADD.FTZ R22, R22, 1 ;  /* 0x3f80000016167421 */ /* 0x002fcc0000010000 */
[----:B------:R1:W-:Y:S08]  /*2240*/  MUFU.EX2 R21, R46 ;  /* 0x0000002e00157308 */ /* 0x0003f00000000800 */
[----:B------:R-:W-:Y:S01]  /*2250*/  MUFU.EX2 R39, R39 ;  /* 0x0000002700277308 */ /* 0x000fe20000000800 */
[----:B-1----:R-:W-:Y:S01]  /*2260*/  FMUL.FTZ R46, R19, -1.4426950216293334961 ;  /* 0xbfb8aa3b132e7820 */ /* 0x002fe20000410000 */
[----:B0-----:R-:W-:-:S06]  /*2270*/  FADD.FTZ R38, R40, 1 ;  /* 0x3f80000028267421 */ /* 0x001fcc0000010000 */
[----:B------:R-:W0:Y:S08]  /*2280*/  MUFU.EX2 R41, R41 ;  /* 0x0000002900297308 */ /* 0x000e300000000800 */
[----:B------:R-:W1:Y:S08]  /*2290*/  MUFU.EX2 R42, R42 ;  /* 0x0000002a002a7308 */ /* 0x000e700000000800 */
[----:B------:R2:W3:Y:S01]  /*22a0*/  MUFU.EX2 R24, R34 ;  /* 0x0000002200187308 */ /* 0x0004e20000000800 */
[----:B0-----:R-:W-:-:S07]  /*22b0*/  FADD.FTZ R40, R41, 1 ;  /* 0x3f80000029287421 */ /* 0x001fce0000010000 */
[----:B------:R-:W0:Y:S01]  /*22c0*/  MUFU.EX2 R43, R43 ;  /* 0x0000002b002b7308 */ /* 0x000e220000000800 */
[----:B--2---:R-:W-:Y:S01]  /*22d0*/  FADD.FTZ R34, R27, 1 ;  /* 0x3f8000001b227421 */ /* 0x004fe20000010000 */
[----:B------:R-:W-:Y:S01]  /*22e0*/  FADD.FTZ R27, R37, 1 ;  /* 0x3f800000251b7421 */ /* 0x000fe20000010000 */
[----:B------:R-:W-:Y:S01]  /*22f0*/  FADD.FTZ R37, R39, 1 ;  /* 0x3f80000027257421 */ /* 0x000fe20000010000 */
[----:B-1----:R-:W-:-:S04]  /*2300*/  FADD.FTZ R42, R42, 1 ;  /* 0x3f8000002a2a7421 */ /* 0x002fc80000010000 */
[----:B------:R-:W1:Y:S01]  /*2310*/  MUFU.EX2 R44, R44 ;  /* 0x0000002c002c7308 */ /* 0x000e620000000800 */
[----:B---3--:R-:W-:-:S07]  /*2320*/  FADD.FTZ R24, R24, 1 ;  /* 0x3f80000018187421 */ /* 0x008fce0000010000 */
[----:B------:R-:W2:Y:S01]  /*2330*/  MUFU.EX2 R45, R45 ;  /* 0x0000002d002d7308 */ /* 0x000ea20000000800 */
[----:B0-----:R-:W-:-:S07]  /*2340*/  FADD.FTZ R39, R43, 1 ;  /* 0x3f8000002b277421 */ /* 0x001fce0000010000 */
[----:B------:R-:W-:Y:S01]  /*2350*/  MUFU.EX2 R20, R47 ;  /* 0x0000002f00147308 */ /* 0x000fe20000000800 */
[----:B-1----:R-:W-:Y:S01]  /*2360*/  FADD.FTZ R41, R44, 1 ;  /* 0x3f8000002c297421 */ /* 0x002fe20000010000 */
[----:B------:R-:W-:-:S06]  /*2370*/  FADD.FTZ R44, R21, 1 ;  /* 0x3f800000152c7421 */ /* 0x000fcc0000010000 */
[----:B------:R-:W-:Y:S01]  /*2380*/  MUFU.EX2 R46, R46 ;  /* 0x0000002e002e7308 */ /* 0x000fe20000000800 */
[----:B--2---:R-:W-:-:S07]  /*2390*/  FADD.FTZ R43, R45, 1 ;  /* 0x3f8000002d2b7421 */ /* 0x004fce0000010000 */
[----:B------:R-:W0:Y:S08]  /*23a0*/  MUFU.EX2 R7, R7 ;  /* 0x0000000700077308 */ /* 0x000e300000000800 */
[----:B------:R-:W1:Y:S08]  /*23b0*/  MUFU.RCP R34, R34 ;  /* 0x0000002200227308 */ /* 0x000e700000001000 */
[----:B------:R2:W3:Y:S01]  /*23c0*/  MUFU.RCP R36, R15 ;  /* 0x0000000f00247308 */ /* 0x0004e20000001000 */
[----:B0-----:R-:W-:-:S07]  /*23d0*/  FADD.FTZ R7, R7, 1 ;  /* 0x3f80000007077421 */ /* 0x001fce0000010000 */
[----:B------:R-:W0:Y:S01]  /*23e0*/  MUFU.RCP R22, R22 ;  /* 0x0000001600167308 */ /* 0x000e220000001000 */
[--C-:B--2---:R-:W-:Y:S01]  /*23f0*/  SHF.R.S32.HI R15, RZ, 0x1f, R14.reuse ;  /* 0x0000001fff0f7819 */ /* 0x104fe2000001140e */
[----:B-1----:R-:W-:Y:S02]  /*2400*/  FMUL.FTZ R13, R13, R34 ;  /* 0x000000220d0d7220 */ /* 0x002fe40000410000 */
[----:B------:R-:W-:-:S04]  /*2410*/  IMAD.WIDE.U32 R14, R8, 0x50000, R14 ;  /* 0x00050000080e7825 */ /* 0x000fc800078e000e */
[----:B------:R-:W1:Y:S01]  /*2420*/  MUFU.RCP R27, R27 ;  /* 0x0000001b001b7308 */ /* 0x000e620000001000 */
[----:B---3--:R-:W-:Y:S01]  /*2430*/  FMUL.FTZ R36, R23, R36 ;  /* 0x0000002417247220 */ /* 0x008fe20000410000 */
[-C--:B------:R-:W-:Y:S01]  /*2440*/  IADD3 R21, P0, R12, R14.reuse, RZ ;  /* 0x0000000e0c157210 */ /* 0x080fe20007f1e0ff */
[----:B------:R-:W-:Y:S01]  /*2450*/  FADD.FTZ R12, R20, 1 ;  /* 0x3f800000140c7421 */ /* 0x000fe20000010000 */
[----:B------:R-:W-:Y:S02]  /*2460*/  IADD3 R49, R9, R15, RZ ;  /* 0x0000000f09317210 */ /* 0x000fe40007ffe0ff */
[----:B------:R-:W-:Y:S02]  /*2470*/  IADD3 R48, P1, R48, R14, RZ ;  /* 0x0000000e30307210 */ /* 0x000fe40007f3e0ff */
[----:B------:R2:W3:Y:S01]  /*2480*/  MUFU.RCP R45, R24 ;  /* 0x00000018002d7308 */ /* 0x0004e20000001000 */
[----:B0-----:R-:W-:Y:S01]  /*2490*/  FMUL.FTZ R22, R3, R22 ;  /* 0x0000001603167220 */ /* 0x001fe20000410000 */
[----:B------:R-:W-:Y:S01]  /*24a0*/  IADD3 R15, P2, R10, R14, RZ ;  /* 0x0000000e0a0f7210 */ /* 0x000fe20007f5e0ff */
[----:B------:R-:W-:Y:S01]  /*24b0*/  IMAD.X R52, RZ, RZ, R49, P0 ;  /* 0x000000ffff347224 */ /* 0x000fe200000e0631 */
[----:B------:R-:W-:-:S02]  /*24c0*/  IADD3.X R9, RZ, R49, RZ, P1, !PT ;  /* 0x00000031ff097210 */ /* 0x000fc40000ffe4ff */
[----:B------:R-:W-:Y:S02]  /*24d0*/  LEA R8, P3, R48, UR6, 0x1 ;  /* 0x0000000630087c11 */ /* 0x000fe4000f8608ff */
[----:B------:R-:W0:Y:S01]  /*24e0*/  MUFU.RCP R38, R38 ;  /* 0x0000002600267308 */ /* 0x000e220000001000 */
[----:B--2---:R-:W-:Y:S01]  /*24f0*/  FADD.FTZ R24, R46, 1 ;  /* 0x3f8000002e187421 */ /* 0x004fe20000010000 */
[----:B-1----:R-:W-:Y:S01]  /*2500*/  FMUL.FTZ R27, R16, R27 ;  /* 0x0000001b101b7220 */ /* 0x002fe20000410000 */
[----:B------:R-:W-:Y:S02]  /*2510*/  F2FP.BF16.F32.PACK_AB R22, R13, R22 ;  /* 0x000000160d16723e */ /* 0x000fe400000010ff */
[----:B------:R-:W-:Y:S02]  /*2520*/  LEA.HI.X R9, R48, UR7, R9, 0x1, P3 ;  /* 0x0000000730097c11 */ /* 0x000fe400098f0c09 */
[----:B------:R-:W-:Y:S01]  /*2530*/  F2FP.BF16.F32.PACK_AB R27, R36, R27 ;  /* 0x0000001b241b723e */ /* 0x000fe200000010ff */
[----:B------:R-:W1:Y:S01]  /*2540*/  MUFU.RCP R37, R37 ;  /* 0x0000002500257308 */ /* 0x000e620000001000 */
[----:B------:R-:W-:Y:S01]  /*2550*/  PRMT R3, R22, 0x7632, R3 ;  /* 0x0000763216037816 */ /* 0x000fe20000000003 */
[----:B---3--:R-:W-:Y:S01]  /*2560*/  FMUL.FTZ R45, R18, R45 ;  /* 0x0000002d122d7220 */ /* 0x008fe20000410000 */
[----:B------:R-:W-:Y:S01]  /*2570*/  IADD3 R47, P1, R11, R14, RZ ;  /* 0x0000000e0b2f7210 */ /* 0x000fe20007f3e0ff */
[----:B------:R-:W-:Y:S01]  /*2580*/  STG.E.U16 desc[UR8][R8.64], R22 ;  /* 0x0000001608007986 */ /* 0x000fe2000c101508 */
[----:B------:R-:W-:-:S02]  /*2590*/  IADD3.X R46, RZ, R49, RZ, P2, !PT ;  /* 0x00000031ff2e7210 */ /* 0x000fc400017fe4ff */
[----:B------:R-:W-:Y:S01]  /*25a0*/  LEA R10, P0, R15, UR6, 0x1 ;  /* 0x000000060f0a7c11 */ /* 0x000fe2000f8008ff */
[----:B------:R-:W2:Y:S01]  /*25b0*/  MUFU.RCP R40, R40 ;  /* 0x0000002800287308 */ /* 0x000ea20000001000 */
[----:B0-----:R-:W-:Y:S01]  /*25c0*/  FMUL.FTZ R38, R17, R38 ;  /* 0x0000002611267220 */ /* 0x001fe20000410000 */
[----:B------:R0:W-:Y:S01]  /*25d0*/  STG.E.U16 desc[UR8][R8.64+0x2], R3 ;  /* 0x0000020308007986 */ /* 0x0001e2000c101508 */
[----:B------:R-:W-:Y:S02]  /*25e0*/  IADD3.X R48, RZ, R49, RZ, P1, !PT ;  /* 0x00000031ff307210 */ /* 0x000fe40000ffe4ff */
[----:B------:R-:W-:Y:S01]  /*25f0*/  LEA.HI.X R11, R15, UR7, R46, 0x1, P0 ;  /* 0x000000070f0b7c11 */ /* 0x000fe200080f0c2e */
[----:B------:R-:W-:Y:S01]  /*2600*/  STG.E.U16 desc[UR8][R8.64+0x4], R27 ;  /* 0x0000041b08007986 */ /* 0x000fe2000c101508 */
[----:B------:R-:W-:Y:S01]  /*2610*/  LEA R14, P1, R47, UR6, 0x1 ;  /* 0x000000062f0e7c11 */ /* 0x000fe2000f8208ff */
[----:B------:R-:W3:Y:S01]  /*2620*/  MUFU.RCP R42, R42 ;  /* 0x0000002a002a7308 */ /* 0x000ee20000001000 */
[----:B-1----:R-:W-:Y:S01]  /*2630*/  FMUL.FTZ R37, R26, R37 ;  /* 0x000000251a257220 */ /* 0x002fe20000410000 */
[----:B------:R-:W-:-:S02]  /*2640*/  LEA R20, P2, R21, UR6, 0x1 ;  /* 0x0000000615147c11 */ /* 0x000fc4000f8408ff */
[----:B------:R-:W-:Y:S02]  /*2650*/  LEA.HI.X R15, R47, UR7, R48, 0x1, P1 ;  /* 0x000000072f0f7c11 */ /* 0x000fe400088f0c30 */
[----:B------:R-:W-:Y:S02]  /*2660*/  F2FP.BF16.F32.PACK_AB R38, R37, R38 ;  /* 0x000000262526723e */ /* 0x000fe400000010ff */
[----:B------:R-:W1:Y:S01]  /*2670*/  MUFU.RCP R39, R39 ;  /* 0x0000002700277308 */ /* 0x000e620000001000 */
[----:B--2---:R-:W-:Y:S01]  /*2680*/  FMUL.FTZ R40, R25, R40 ;  /* 0x0000002819287220 */ /* 0x004fe20000410000 */
[----:B------:R-:W-:Y:S02]  /*2690*/  LEA.HI.X R21, R21, UR7, R52, 0x1, P2 ;  /* 0x0000000715157c11 */ /* 0x000fe400090f0c34 */
[----:B------:R-:W-:-:S04]  /*26a0*/  IADD3 R5, P0, R5, 0x15, RZ ;  /* 0x0000001505057810 */ /* 0x000fc80007f1e0ff */
[----:B------:R-:W2:Y:S01]  /*26b0*/  MUFU.RCP R41, R41 ;  /* 0x0000002900297308 */ /* 0x000ea20000001000 */
[----:B---3--:R-:W-:Y:S01]  /*26c0*/  FMUL.FTZ R31, R31, R42 ;  /* 0x0000002a1f1f7220 */ /* 0x008fe20000410000 */
[----:B------:R-:W-:Y:S02]  /*26d0*/  IADD3.X R0, RZ, R0, RZ, P0, !PT ;  /* 0x00000000ff007210 */ /* 0x000fe400007fe4ff */
[----:B------:R-:W-:Y:S02]  /*26e0*/  ISETP.GE.U32.AND P0, PT, R5, UR10, PT ;  /* 0x0000000a05007c0c */ /* 0x000fe4000bf06070 */
[----:B------:R-:W-:Y:S02]  /*26f0*/  F2FP.BF16.F32.PACK_AB R40, R31, R40 ;  /* 0x000000281f28723e */ /* 0x000fe400000010ff */
[----:B------:R-:W3:Y:S01]  /*2700*/  MUFU.RCP R43, R43 ;  /* 0x0000002b002b7308 */ /* 0x000ee20000001000 */
[----:B-1----:R-:W-:Y:S01]  /*2710*/  FMUL.FTZ R39, R30, R39 ;  /* 0x000000271e277220 */ /* 0x002fe20000410000 */
[----:B------:R-:W-:-:S02]  /*2720*/  PRMT R13, R40, 0x7632, R13 ;  /* 0x00007632280d7816 */ /* 0x000fc4000000000d */
[----:B------:R-:W-:-:S04]  /*2730*/  ISETP.GE.AND.EX P0, PT, R0, UR5, PT, P0 ;  /* 0x0000000500007c0c */ /* 0x000fc8000bf06300 */
[----:B------:R-:W1:Y:S01]  /*2740*/  MUFU.RCP R44, R44 ;  /* 0x0000002c002c7308 */ /* 0x000e620000001000 */
[----:B--2---:R-:W-:-:S05]  /*2750*/  FMUL.FTZ R32, R32, R41 ;  /* 0x0000002920207220 */ /* 0x004fca0000410000 */
[----:B------:R-:W-:Y:S02]  /*2760*/  F2FP.BF16.F32.PACK_AB R39, R32, R39 ;  /* 0x000000272027723e */ /* 0x000fe400000010ff */
[----:B------:R-:W2:Y:S01]  /*2770*/  MUFU.RCP R12, R12 ;  /* 0x0000000c000c7308 */ /* 0x000ea20000001000 */
[----:B---3--:R-:W-:-:S07]  /*2780*/  FMUL.FTZ R43, R28, R43 ;  /* 0x0000002b1c2b7220 */ /* 0x008fce0000410000 */
[----:B------:R-:W3:Y:S01]  /*2790*/  MUFU.RCP R24, R24 ;  /* 0x0000001800187308 */ /* 0x000ee20000001000 */
[----:B-1----:R-:W-:-:S05]  /*27a0*/  FMUL.FTZ R44, R29, R44 ;  /* 0x0000002c1d2c7220 */ /* 0x002fca0000410000 */
[----:B------:R-:W-:Y:S02]  /*27b0*/  F2FP.BF16.F32.PACK_AB R43, R44, R43 ;  /* 0x0000002b2c2b723e */ /* 0x000fe400000010ff */
[----:B------:R1:W4:Y:S01]  /*27c0*/  MUFU.RCP R34, R7 ;  /* 0x0000000700227308 */ /* 0x0003220000001000 */
[----:B--2---:R-:W-:Y:S01]  /*27d0*/  FMUL.FTZ R12, R33, R12 ;  /* 0x0000000c210c7220 */ /* 0x004fe20000410000 */
[----:B0-----:R-:W-:-:S04]  /*27e0*/  PRMT R3, R43, 0x7632, R3 ;  /* 0x000076322b037816 */ /* 0x001fc80000000003 */
[----:B------:R-:W-:Y:S02]  /*27f0*/  F2FP.BF16.F32.PACK_AB R45, R12, R45 ;  /* 0x0000002d0c2d723e */ /* 0x000fe400000010ff */
[----:B-1----:R-:W-:Y:S01]  /*2800*/  PRMT R7, R27, 0x7632, R7 ;  /* 0x000076321b077816 */ /* 0x002fe20000000007 */
[----:B---3--:R-:W-:-:S04]  /*2810*/  FMUL.FTZ R24, R19, R24 ;  /* 0x0000001813187220 */ /* 0x008fc80000410000 */
[----:B------:R0:W-:Y:S01]  /*2820*/  STG.E.U16 desc[UR8][R8.64+0x6], R7 ;  /* 0x0000060708007986 */ /* 0x0001e2000c101508 */
[----:B----4-:R-:W-:-:S03]  /*2830*/  FMUL.FTZ R35, R35, R34 ;  /* 0x0000002223237220 */ /* 0x010fc60000410000 */
[----:B------:R-:W-:Y:S02]  /*2840*/  STG.E.U16 desc[UR8][R10.64], R38 ;  /* 0x000000260a007986 */ /* 0x000fe4000c101508 */
[----:B------:R-:W-:Y:S02]  /*2850*/  F2FP.BF16.F32.PACK_AB R24, R35, R24 ;  /* 0x000000182318723e */ /* 0x000fe400000010ff */
[----:B------:R-:W-:Y:S01]  /*2860*/  STG.E.U16 desc[UR8][R10.64+0x4], R40 ;  /* 0x000004280a007986 */ /* 0x000fe2000c101508 */
[----:B0-----:R-:W-:-:S03]  /*2870*/  PRMT R9, R38, 0x7632, R9 ;  /* 0x0000763226097816 */ /* 0x001fc60000000009 */
[----:B------:R-:W-:Y:S01]  /*2880*/  STG.E.U16 desc[UR8][R10.64+0x6], R13 ;  /* 0x0000060d0a007986 */ /* 0x000fe2000c101508 */
[----:B------:R-:W-:Y:S02]  /*2890*/  PRMT R7, R39, 0x7632, R7 ;  /* 0x0000763227077816 */ /* 0x000fe40000000007 */
[----:B------:R-:W-:Y:S01]  /*28a0*/  PRMT R8, R24, 0x7632, R8 ;  /* 0x0000763218087816 */ /* 0x000fe20000000008 */
[----:B------:R0:W-:Y:S04]  /*28b0*/  STG.E.U16 desc[UR8][R10.64+0x2], R9 ;  /* 0x000002090a007986 */ /* 0x0001e8000c101508 */
[----:B------:R1:W-:Y:S04]  /*28c0*/  STG.E.U16 desc[UR8][R14.64], R39 ;  /* 0x000000270e007986 */ /* 0x0003e8000c101508 */
[----:B------:R1:W-:Y:S01]  /*28d0*/  STG.E.U16 desc[UR8][R14.64+0x2], R7 ;  /* 0x000002070e007986 */ /* 0x0003e2000c101508 */
[----:B0-----:R-:W-:-:S03]  /*28e0*/  PRMT R10, R45, 0x7632, R10 ;  /* 0x000076322d0a7816 */ /* 0x001fc6000000000a */
[----:B------:R1:W-:Y:S04]  /*28f0*/  STG.E.U16 desc[UR8][R14.64+0x4], R43 ;  /* 0x0000042b0e007986 */ /* 0x0003e8000c101508 */
[----:B------:R1:W-:Y:S04]  /*2900*/  STG.E.U16 desc[UR8][R14.64+0x6], R3 ;  /* 0x000006030e007986 */ /* 0x0003e8000c101508 */
[----:B------:R1:W-:Y:S04]  /*2910*/  STG.E.U16 desc[UR8][R20.64], R45 ;  /* 0x0000002d14007986 */ /* 0x0003e8000c101508 */
[----:B------:R1:W-:Y:S04]  /*2920*/  STG.E.U16 desc[UR8][R20.64+0x2], R10 ;  /* 0x0000020a14007986 */ /* 0x0003e8000c101508 */
[----:B------:R1:W-:Y:S04]  /*2930*/  STG.E.U16 desc[UR8][R20.64+0x4], R24 ;  /* 0x0000041814007986 */ /* 0x0003e8000c101508 */
[----:B------:R1:W-:Y:S01]  /*2940*/  STG.E.U16 desc[UR8][R20.64+0x6], R8 ;  /* 0x0000060814007986 */ /* 0x0003e2000c101508 */
[----:B------:R-:W-:Y:S05]  /*2950*/  @!P0 BRA `(.L_x_1814) ;  /* 0xffffffd800048947 */ /* 0x000fea000383ffff */
[----:B------:R-:W-:Y:S05]  /*2960*/  EXIT ;  /* 0x000000000000794d */ /* 0x000fea0003800000 */
.L_x_1815:
        /* <DEDUP_REMOVED lines=9> */
.L_x_3784:


//--------------------- .text._ZN13group_norm_v214gn_cuda_kernelI13__nv_bfloat16Li320ELi1ELi16ELi80ELi256ELb1ELi32ELi320ELi320ELi4ELb1ELi18ELb0ELb0ENS_16CompileConditionILi900EEEEEvPT_PKS4_S7_S7_flPfS8_Pj --------------------------
	.section	.text._ZN13group_norm_v214gn_cuda_kernelI13__nv_bfloat16Li320ELi1ELi16ELi80ELi256ELb1ELi32ELi320ELi320ELi4ELb1ELi18ELb0ELb0ENS_16CompileConditionILi900EEEEEvPT_PKS4_S7_S7_flPfS8_Pj,"ax",@progbits
	.align	128
        .global         _ZN13group_norm_v214gn_cuda_kernelI13__nv_bfloat16Li320ELi1ELi16ELi80ELi256ELb1ELi32ELi320ELi320ELi4ELb1ELi18ELb0ELb0ENS_16CompileConditionILi900EEEEEvPT_PKS4_S7_S7_flPfS8_Pj
        .type           _ZN13group_norm_v214gn_cuda_kernelI13__nv_bfloat16Li320ELi1ELi16ELi80ELi256ELb1ELi32ELi320ELi320ELi4ELb1ELi18ELb0ELb0ENS_16CompileConditionILi900EEEEEvPT_PKS4_S7_S7_flPfS8_Pj,@function
        .size           _ZN13group_norm_v214gn_cuda_kernelI13__nv_bfloat16Li320ELi1ELi16ELi80ELi256ELb1ELi32ELi320ELi320ELi4ELb1ELi18ELb0ELb0ENS_16CompileConditionILi900EEEEEvPT_PKS4_S7_S7_flPfS8_Pj,(.L_x_3785 - _ZN13group_norm_v214gn_cuda_kernelI13__nv_bfloat16Li320ELi1ELi16ELi80ELi256ELb1ELi32ELi320ELi320ELi4ELb1ELi18ELb0ELb0ENS_16CompileConditionILi900EEEEEvPT_PKS4_S7_S7_flPfS8_Pj)
        .other          _ZN13group_norm_v214gn_cuda_kernelI13__nv_bfloat16Li320ELi1ELi16ELi80ELi256ELb1ELi32ELi320ELi320ELi4ELb1ELi18ELb0ELb0ENS_16CompileConditionILi900EEEEEvPT_PKS4_S7_S7_flPfS8_Pj,@"STO_CUDA_ENTRY STV_DEFAULT"
_ZN13group_norm_v214gn_cuda_kernelI13__nv_bfloat16Li320ELi1ELi16ELi80ELi256ELb1ELi32ELi320ELi320ELi4ELb1ELi18ELb0ELb0ENS_16CompileConditionILi900EEEEEvPT_PKS4_S7_S7_flPfS8_Pj:
.text._ZN13group_norm_v214gn_cuda_kernelI13__nv_bfloat16Li320ELi1ELi16ELi80ELi256ELb1ELi32ELi320ELi320ELi4ELb1ELi18ELb0ELb0ENS_16CompileConditionILi900EEEEEvPT_PKS4_S7_S7_flPfS8_Pj:
        /* <DEDUP_REMOVED lines=17> */
[----:B------:R-:W-:-:S04]  /*0110*/  HFMA2.MMA R6, -RZ, RZ, 0, 0 ;  /* 0x00000000ff067435 */ /* 0x000fc800000001ff */
[----:B------:R-:W-:Y:S02]  /*0120*/  SHF.R.U32.HI R11, RZ, 0x6, R7 ;  /* 0x00000006ff0b7819 */ /* 0x000fe40000011607 */
[----:B-1----:R-:W-:-:S03]  /*0130*/  LEA R7, R9, R0, 0x18 ;  /* 0x0000000009077211 */ /* 0x002fc600078ec0ff */
[----:B------:R-:W-:-:S04]  /*0140*/  IMAD R0, R11, -0x50, R4 ;  /* 0xffffffb00b007824 */ /* 0x000fc800078e0204 */
[----:B------:R-:W-:-:S05]  /*0150*/  IMAD R0, R0, 0x28, R7 ;  /* 0x0000002800007824 */ /* 0x000fca00078e0207 */
[----:B--2---:R-:W-:-:S07]  /*0160*/  LEA R76, R11, R0, 0x3 ;  /* 0x000000000b4c7211 */ /* 0x004fce00078e18ff */
.L_x_1824:
        /* <DEDUP_REMOVED lines=10> */
[----:B------:R-:W-:Y:S01]  /*0210*/  SHF.R.U64 R9, R2, 0x2, R6 ;  /* 0x0000000202097819 */ /* 0x000fe20000001206 */
[----:B------:R-:W1:Y:S01]  /*0220*/  LDC.64 R46, c[0x0][0x228] ;  /* 0x00008a00ff2e7b82 */ /* 0x000e620000000a00 */
[----:B------:R-:W-:Y:S01]  /*0230*/  IADD3 R0, R0, R11, RZ ;  /* 0x0000000b00007210 */ /* 0x000fe20007ffe0ff */
[----:B------:R-:W-:Y:S01]  /*0240*/  IMAD R10, R10, 0x50000, RZ ;  /* 0x000500000a0a7824 */ /* 0x000fe200078e02ff */
[----:B------:R-:W-:-:S03]  /*0250*/  LEA R20, R8, R27, 0x2 ;  /* 0x0000001b08147211 */ /* 0x000fc600078e10ff */
[----:B------:R-:W-:Y:S01]  /*0260*/  IMAD R11, R0, 0x500, RZ ;  /* 0x00000500000b7824 */ /* 0x000fe200078e02ff */
[----:B------:R-:W-:-:S04]  /*0270*/  SHF.R.S32.HI R21, RZ, 0x1f, R20 ;  /* 0x0000001fff157819 */ /* 0x000fc80000011414 */
[----:B------:R-:W-:Y:S01]  /*0280*/  IADD3 R12, R11, 0x1400, RZ ;  /* 0x000014000b0c7810 */ /* 0x000fe20007ffe0ff */
[----:B------:R-:W-:-:S05]  /*0290*/  IMAD.WIDE.U32 R22, R9, 0x50000, R20 ;  /* 0x0005000009167825 */ /* 0x000fca00078e0014 */
[----:B------:R-:W-:Y:S02]  /*02a0*/  IADD3 R21, R23, R10, RZ ;  /* 0x0000000a17157210 */ /* 0x000fe40007ffe0ff */
        /* <DEDUP_REMOVED lines=9> */
[----:B------:R-:W-:-:S05]  /*0340*/  VIADD R13, R11, 0x2800 ;  /* 0x000028000b0d7836 */ /* 0x000fca0000000000 */
[----:B------:R-:W3:Y:S01]  /*0350*/  LDG.E.64.CONSTANT R30, desc[UR8][R30.64] ;  /* 0x000000081e1e7981 */ /* 0x000ee2000c1e9b00 */
[----:B------:R-:W-:Y:S02]  /*0360*/  IADD3 R0, P0, R13, R22, RZ ;  /* 0x000000160d007210 */ /* 0x000fe40007f1e0ff */
[----:B------:R-:W-:Y:S02]  /*0370*/  IADD3 R14, R11, 0x3c00, RZ ;  /* 0x00003c000b0e7810 */ /* 0x000fe40007ffe0ff */
[----:B------:R-:W-:Y:S02]  /*0380*/  IADD3.X R15, RZ, R21, RZ, P0, !PT ;  /* 0x00000015ff0f7210 */ /* 0x000fe400007fe4ff */
[----:B------:R-:W-:-:S04]  /*0390*/  LEA R32, P0, R0, UR6, 0x1 ;  /* 0x0000000600207c11 */ /* 0x000fc8000f8008ff */
[----:B------:R-:W-:Y:S02]  /*03a0*/  LEA.HI.X R33, R0, UR7, R15, 0x1, P0 ;  /* 0x0000000700217c11 */ /* 0x000fe400080f0c0f */
[----:B------:R-:W-:-:S04]  /*03b0*/  IADD3 R0, P0, R14, R22, RZ ;  /* 0x000000160e007210 */ /* 0x000fc80007f1e0ff */
[----:B------:R-:W4:Y:S01]  /*03c0*/  LDG.E.64.CONSTANT R32, desc[UR8][R32.64] ;  /* 0x0000000820207981 */ /* 0x000f22000c1e9b00 */
[----:B------:R-:W-:Y:S02]  /*03d0*/  IADD3.X R15, RZ, R21, RZ, P0, !PT ;  /* 0x00000015ff0f7210 */ /* 0x000fe400007fe4ff */
[----:B------:R-:W-:-:S04]  /*03e0*/  LEA R34, P0, R0, UR6, 0x1 ;  /* 0x0000000600227c11 */ /* 0x000fc8000f8008ff */
[----:B------:R-:W-:Y:S02]  /*03f0*/  LEA.HI.X R35, R0, UR7, R15, 0x1, P0 ;  /* 0x0000000700237c11 */ /* 0x000fe400080f0c0f */
[----:B------:R-:W-:-:S04]  /*0400*/  IADD3 R15, R11, 0x5000, RZ ;  /* 0x000050000b0f7810 */ /* 0x000fc80007ffe0ff */
[----:B------:R-:W4:Y:S01]  /*0410*/  LDG.E.64.CONSTANT R34, desc[UR8][R34.64] ;  /* 0x0000000822227981 */ /* 0x000f22000c1e9b00 */
        /* <DEDUP_REMOVED lines=19> */
[----:B------:R-:W-:Y:S01]  /*0550*/  IMAD.X R19, RZ, RZ, R21, P0 ;  /* 0x000000ffff137224 */ /* 0x000fe200000e0615 */
[----:B------:R-:W-:-:S04]  /*0560*/  LEA R42, P0, R22, UR6, 0x1 ;  /* 0x00000006162a7c11 */ /* 0x000fc8000f8008ff */
[----:B------:R-:W-:-:S06]  /*0570*/  LEA.HI.X R43, R22, UR7, R19, 0x1, P0 ;  /* 0x00000007162b7c11 */ /* 0x000fcc00080f0c13 */
[----:B------:R-:W4:Y:S01]  /*0580*/  LDG.E.64.CONSTANT R42, desc[UR8][R42.64] ;  /* 0x000000082a2a7981 */ /* 0x000f22000c1e9b00 */
        /* <DEDUP_REMOVED lines=9> */
[----:B------:R-:W-:Y:S02]  /*0620*/  SHF.L.U32 R23, R19, 0x10, RZ ;  /* 0x0000001013177819 */ /* 0x000fe400000006ff */
[C---:B------:R-:W-:Y:S01]  /*0630*/  SHF.L.U32 R19, R29.reuse, 0x10, RZ ;  /* 0x000000101d137819 */ /* 0x040fe200000006ff */
[----:B------:R-:W-:Y:S01]  /*0640*/  FFMA.FTZ R22, R0, R0, RZ ;  /* 0x0000000000167223 */ /* 0x000fe200000100ff */
[----:B------:R-:W-:Y:S01]  /*0650*/  FADD.FTZ R21, RZ, R0 ;  /* 0x00000000ff157221 */ /* 0x000fe20000010000 */
[----:B------:R-:W-:Y:S02]  /*0660*/  PRMT R20, R29, 0x7632, R20 ;  /* 0x000076321d147816 */ /* 0x000fe40000000014 */
[----:B------:R-:W-:Y:S01]  /*0670*/  FFMA.FTZ R24, R23, R23, R22 ;  /* 0x0000001717187223 */ /* 0x000fe20000010016 */
[----:B------:R-:W-:Y:S01]  /*0680*/  FADD.FTZ R22, R21, R23 ;  /* 0x0000001715167221 */ /* 0x000fe20000010000 */
[----:B------:R-:W-:-:S02]  /*0690*/  SHF.L.U32 R23, R20, 0x10, RZ ;  /* 0x0000001014177819 */ /* 0x000fc400000006ff */
[----:B------:R-:W-:Y:S01]  /*06a0*/  FFMA.FTZ R24, R19, R19, R24 ;  /* 0x0000001313187223 */ /* 0x000fe20000010018 */
[----:B------:R-:W-:Y:S01]  /*06b0*/  FADD.FTZ R22, R22, R19 ;  /* 0x0000001316167221 */ /* 0x000fe20000010000 */
[C---:B---3--:R-:W-:Y:S02]  /*06c0*/  SHF.L.U32 R20, R30.reuse, 0x10, RZ ;  /* 0x000000101e147819 */ /* 0x048fe400000006ff */
[----:B------:R-:W-:Y:S01]  /*06d0*/  PRMT R21, R30, 0x7632, R21 ;  /* 0x000076321e157816 */ /* 0x000fe20000000015 */
[----:B------:R-:W-:Y:S01]  /*06e0*/  FFMA.FTZ R25, R23, R23, R24 ;  /* 0x0000001717197223 */ /* 0x000fe20000010018 */
[----:B------:R-:W-:Y:S01]  /*06f0*/  FADD.FTZ R23, R22, R23 ;  /* 0x0000001716177221 */ /* 0x000fe20000010000 */
[----:B------:R-:W-:Y:S02]  /*0700*/  PRMT R22, R31, 0x7632, R22 ;  /* 0x000076321f167816 */ /* 0x000fe40000000016 */
[----:B------:R-:W-:Y:S01]  /*0710*/  SHF.L.U32 R24, R21, 0x10, RZ ;  /* 0x0000001015187819 */ /* 0x000fe200000006ff */
[----:B------:R-:W-:Y:S01]  /*0720*/  FFMA.FTZ R25, R20, R20, R25 ;  /* 0x0000001414197223 */ /* 0x000fe20000010019 */
[----:B------:R-:W-:Y:S01]  /*0730*/  FADD.FTZ R23, R23, R20 ;  /* 0x0000001417177221 */ /* 0x000fe20000010000 */
[----:B------:R-:W-:-:S02]  /*0740*/  SHF.L.U32 R21, R31, 0x10, RZ ;  /* 0x000000101f157819 */ /* 0x000fc400000006ff */
[----:B------:R-:W-:Y:S01]  /*0750*/  FFMA.FTZ R26, R24, R24, R25 ;  /* 0x00000018181a7223 */ /* 0x000fe20000010019 */
[----:B------:R-:W-:Y:S01]  /*0760*/  FADD.FTZ R24, R23, R24 ;  /* 0x0000001817187221 */ /* 0x000fe20000010000 */
[----:B------:R-:W-:Y:S02]  /*0770*/  SHF.L.U32 R25, R22, 0x10, RZ ;  /* 0x0000001016197819 */ /* 0x000fe400000006ff */
[----:B------:R-:W-:Y:S01]  /*0780*/  FFMA.FTZ R26, R21, R21, R26 ;  /* 0x00000015151a7223 */ /* 0x000fe2000001001a */
[----:B------:R-:W-:Y:S01]  /*0790*/  FADD.FTZ R24, R24, R21 ;  /* 0x0000001518187221 */ /* 0x000fe20000010000 */
[C---:B----4-:R-:W-:Y:S02]  /*07a0*/  SHF.L.U32 R22, R32.reuse, 0x10, RZ ;  /* 0x0000001020167819 */ /* 0x050fe400000006ff */
[----:B------:R-:W-:Y:S01]  /*07b0*/  PRMT R23, R32, 0x7632, R23 ;  /* 0x0000763220177816 */ /* 0x000fe20000000017 */
[----:B------:R-:W-:Y:S01]  /*07c0*/  FFMA.FTZ R49, R25, R25, R26 ;  /* 0x0000001919317223 */ /* 0x000fe2000001001a */
[----:B------:R-:W-:Y:S01]  /*07d0*/  FADD.FTZ R25, R24, R25 ;  /* 0x0000001918197221 */ /* 0x000fe20000010000 */
[----:B------:R-:W-:-:S02]  /*07e0*/  PRMT R24, R33, 0x7632, R24 ;  /* 0x0000763221187816 */ /* 0x000fc40000000018 */
[----:B------:R-:W-:Y:S01]  /*07f0*/  SHF.L.U32 R26, R23, 0x10, RZ ;  /* 0x00000010171a7819 */ /* 0x000fe200000006ff */
[----:B------:R-:W-:Y:S01]  /*0800*/  FFMA.FTZ R49, R22, R22, R49 ;  /* 0x0000001616317223 */ /* 0x000fe20000010031 */
[----:B------:R-:W-:Y:S01]  /*0810*/  FADD.FTZ R25, R25, R22 ;  /* 0x0000001619197221 */ /* 0x000fe20000010000 */
[----:B------:R-:W-:Y:S02]  /*0820*/  IMAD.U32 R23, R33, 0x10000, RZ ;  /* 0x0001000021177824 */ /* 0x000fe400078e00ff */
[----:B------:R-:W-:Y:S01]  /*0830*/  FFMA.FTZ R48, R26, R26, R49 ;  /* 0x0000001a1a307223 */ /* 0x000fe20000010031 */
[----:B------:R-:W-:Y:S01]  /*0840*/  FADD.FTZ R26, R25, R26 ;  /* 0x0000001a191a7221 */ /* 0x000fe20000010000 */
[----:B------:R-:W-:Y:S02]  /*0850*/  SHF.L.U32 R49, R24, 0x10, RZ ;  /* 0x0000001018317819 */ /* 0x000fe400000006ff */
[----:B------:R-:W-:Y:S01]  /*0860*/  FFMA.FTZ R48, R23, R23, R48 ;  /* 0x0000001717307223 */ /* 0x000fe20000010030 */
[----:B------:R-:W-:Y:S01]  /*0870*/  FADD.FTZ R26, R26, R23 ;  /* 0x000000171a1a7221 */ /* 0x000fe20000010000 */
[----:B------:R-:W-:-:S02]  /*0880*/  SHF.L.U32 R24, R34, 0x10, RZ ;  /* 0x0000001022187819 */ /* 0x000fc400000006ff */
[----:B------:R-:W-:Y:S01]  /*0890*/  PRMT R25, R34, 0x7632, R25 ;  /* 0x0000763222197816 */ /* 0x000fe20000000019 */
[----:B------:R-:W-:Y:S01]  /*08a0*/  FFMA.FTZ R51, R49, R49, R48 ;  /* 0x0000003131337223 */ /* 0x000fe20000010030 */
[----:B------:R-:W-:Y:S01]  /*08b0*/  FADD.FTZ R49, R26, R49 ;  /* 0x000000311a317221 */ /* 0x000fe20000010000 */
[----:B------:R-:W-:Y:S02]  /*08c0*/  PRMT R26, R35, 0x7632, R26 ;  /* 0x00007632231a7816 */ /* 0x000fe4000000001a */
[----:B------:R-:W-:Y:S01]  /*08d0*/  SHF.L.U32 R48, R25, 0x10, RZ ;  /* 0x0000001019307819 */ /* 0x000fe200000006ff */
[----:B------:R-:W-:Y:S01]  /*08e0*/  FFMA.FTZ R51, R24, R24, R51 ;  /* 0x0000001818337223 */ /* 0x000fe20000010033 */
[----:B------:R-:W-:Y:S01]  /*08f0*/  FADD.FTZ R49, R49, R24 ;  /* 0x0000001831317221 */ /* 0x000fe20000010000 */
[----:B------:R-:W-:Y:S02]  /*0900*/  SHF.L.U32 R25, R35, 0x10, RZ ;  /* 0x0000001023197819 */ /* 0x000fe400000006ff */
        /* <DEDUP_REMOVED lines=9> */
[----:B------:R-:W-:Y:S02]  /*09a0*/  SHF.L.U32 R69, R37, 0x10, RZ ;  /* 0x0000001025457819 */ /* 0x000fe400000006ff */
[----:B------:R-:W-:Y:S01]  /*09b0*/  SHF.L.U32 R48, R26, 0x10, RZ ;  /* 0x000000101a307819 */ /* 0x000fe200000006ff */
[----:B------:R-:W-:Y:S01]  /*09c0*/  FFMA.FTZ R51, R68, R68, R51 ;  /* 0x0000004444337223 */ /* 0x000fe20000010033 */
[----:B------:R-:W-:Y:S01]  /*09d0*/  FADD.FTZ R49, R49, R68 ;  /* 0x0000004431317221 */ /* 0x000fe20000010000 */
[----:B------:R-:W-:-:S02]  /*09e0*/  PRMT R26, R37, 0x7632, R26 ;  /* 0x00007632251a7816 */ /* 0x000fc4000000001a */
[----:B------:R-:W-:Y:S01]  /*09f0*/  FFMA.FTZ R50, R48, R48, R51 ;  /* 0x0000003030327223 */ /* 0x000fe20000010033 */
[----:B------:R-:W-:Y:S01]  /*0a00*/  FADD.FTZ R48, R49, R48 ;  /* 0x0000003031307221 */ /* 0x000fe20000010000 */
[----:B------:R-:W-:Y:S02]  /*0a10*/  SHF.L.U32 R49, R26, 0x10, RZ ;  /* 0x000000101a317819 */ /* 0x000fe400000006ff */
[----:B------:R-:W-:Y:S01]  /*0a20*/  FFMA.FTZ R50, R69, R69, R50 ;  /* 0x0000004545327223 */ /* 0x000fe20000010032 */
[----:B------:R-:W-:Y:S01]  /*0a30*/  FADD.FTZ R48, R48, R69 ;  /* 0x0000004530307221 */ /* 0x000fe20000010000 */
[C---:B------:R-:W-:Y:S02]  /*0a40*/  SHF.L.U32 R70, R38.reuse, 0x10, RZ ;  /* 0x0000001026467819 */ /* 0x040fe400000006ff */
[----:B------:R-:W-:Y:S01]  /*0a50*/  PRMT R26, R38, 0x7632, R26 ;  /* 0x00007632261a7816 */ /* 0x000fe2000000001a */
[----:B------:R-:W-:Y:S01]  /*0a60*/  FFMA.FTZ R51, R49, R49, R50 ;  /* 0x0000003131337223 */ /* 0x000fe20000010032 */
[----:B------:R-:W-:Y:S01]  /*0a70*/  FADD.FTZ R49, R48, R49 ;  /* 0x0000003130317221 */ /* 0x000fe20000010000 */
[----:B------:R-:W-:-:S02]  /*0a80*/  SHF.L.U32 R71, R39, 0x10, RZ ;  /* 0x0000001027477819 */ /* 0x000fc400000006ff */
[----:B------:R-:W-:Y:S02]  /*0a90*/  IMAD.U32 R48, R26, 0x10000, RZ ;  /* 0x000100001a307824 */ /* 0x000fe400078e00ff */
        /* <DEDUP_REMOVED lines=12> */
[----:B------:R-:W-:Y:S02]  /*0b60*/  SHF.L.U32 R73, R41, 0x10, RZ ;  /* 0x0000001029497819 */ /* 0x000fe400000006ff */
[----:B------:R-:W-:Y:S01]  /*0b70*/  SHF.L.U32 R48, R26, 0x10, RZ ;  /* 0x000000101a307819 */ /* 0x000fe200000006ff */
        /* <DEDUP_REMOVED lines=29> */
[----:B------:R-:W-:Y:S02]  /*0d50*/  MOV R78, 0x400 ;  /* 0x00000400004e7802 */ /* 0x000fe40000000f00 */
[----:B------:R-:W-:Y:S02]  /*0d60*/  SHF.L.U32 R77, R4, 0x3, RZ ;  /* 0x00000003044d7819 */ /* 0x000fe400000006ff */
[----:B0-----:R-:W-:Y:S02]  /*0d70*/  LOP3.LUT R49, R26, 0xc, RZ, 0xc0, !PT ;  /* 0x0000000c1a317812 */ /* 0x001fe400078ec0ff */
[----:B------:R-:W-:Y:S02]  /*0d80*/  LOP3.LUT R77, R77, 0x18, RZ, 0xc0, !PT ;  /* 0x000000184d4d7812 */ /* 0x000fe400078ec0ff */
[----:B------:R-:W-:-:S05]  /*0d90*/  LEA.HI R26, R4, R49, RZ, 0x1e ;  /* 0x00000031041a7211 */ /* 0x000fca00078ff0ff */
[----:B------:R-:W-:-:S04]  /*0da0*/  IMAD R49, R26, 0x50, -R27 ;  /* 0x000000501a317824 */ /* 0x000fc800078e0a1b */
[C---:B------:R-:W-:Y:S01]  /*0db0*/  VIADD R87, R49.reuse, 0x2c ;  /* 0x0000002c31577836 */ /* 0x040fe20000000000 */
[C---:B------:R-:W-:Y:S02]  /*0dc0*/  IADD3 R26, R49.reuse, 0x4, RZ ;  /* 0x00000004311a7810 */ /* 0x040fe40007ffe0ff */
[C---:B------:R-:W-:Y:S02]  /*0dd0*/  IADD3 R48, R49.reuse, 0x8, RZ ;  /* 0x0000000831307810 */ /* 0x040fe40007ffe0ff */
[----:B------:R-:W-:Y:S02]  /*0de0*/  SHF.R.S32.HI R27, RZ, 0x1f, R26 ;  /* 0x0000001fff1b7819 */ /* 0x000fe4000001141a */
[----:B------:R-:W-:Y:S02]  /*0df0*/  SHF.R.S32.HI R51, RZ, 0x1f, R48 ;  /* 0x0000001fff337819 */ /* 0x000fe40000011430 */
[----:B------:R-:W-:Y:S02]  /*0e00*/  IADD3 R59, R49, 0xc, RZ ;  /* 0x0000000c313b7810 */ /* 0x000fe40007ffe0ff */
[----:B------:R-:W-:-:S02]  /*0e10*/  LEA.HI R26, R27, R26, RZ, 0x2 ;  /* 0x0000001a1b1a7211 */ /* 0x000fc400078f10ff */
[----:B------:R-:W-:Y:S02]  /*0e20*/  LEA.HI R27, R51, R48, RZ, 0x2 ;  /* 0x00000030331b7211 */ /* 0x000fe400078f10ff */
[C---:B------:R-:W-:Y:S02]  /*0e30*/  IADD3 R57, R49.reuse, 0x10, RZ ;  /* 0x0000001031397810 */ /* 0x040fe40007ffe0ff */
[----:B------:R-:W-:Y:S02]  /*0e40*/  SHF.R.S32.HI R50, RZ, 0x1f, R59 ;  /* 0x0000001fff327819 */ /* 0x000fe4000001143b */
[C---:B------:R-:W-:Y:S02]  /*0e50*/  IADD3 R51, R49.reuse, 0x1c, RZ ;  /* 0x0000001c31337810 */ /* 0x040fe40007ffe0ff */
[----:B------:R-:W-:Y:S02]  /*0e60*/  IADD3 R55, R49, 0x14, RZ ;  /* 0x0000001431377810 */ /* 0x000fe40007ffe0ff */
[----:B------:R-:W-:-:S02]  /*0e70*/  SHF.R.S32.HI R48, RZ, 0x1f, R57 ;  /* 0x0000001fff307819 */ /* 0x000fc40000011439 */
[----:B------:R-:W-:Y:S02]  /*0e80*/  LEA.HI R59, R50, R59, RZ, 0x2 ;  /* 0x0000003b323b7211 */ /* 0x000fe400078f10ff */
[----:B------:R-:W-:Y:S02]  /*0e90*/  SHF.R.S32.HI R54, RZ, 0x1f, R51 ;  /* 0x0000001fff367819 */ /* 0x000fe40000011433 */
[----:B------:R-:W-:Y:S02]  /*0ea0*/  SHF.R.S32.HI R50, RZ, 0x1f, R55 ;  /* 0x0000001fff327819 */ /* 0x000fe40000011437 */
[C---:B------:R-:W-:Y:S02]  /*0eb0*/  IADD3 R89, R49.reuse, 0x28, RZ ;  /* 0x0000002831597810 */ /* 0x040fe40007ffe0ff */
[----:B------:R-:W-:Y:S02]  /*0ec0*/  IADD3 R91, R49, 0x20, RZ ;  /* 0x00000020315b7810 */ /* 0x000fe40007ffe0ff */
[----:B------:R-:W-:-:S02]  /*0ed0*/  LEA.HI R57, R48, R57, RZ, 0x2 ;  /* 0x0000003930397211 */ /* 0x000fc400078f10ff */
[----:B------:R-:W-:Y:S02]  /*0ee0*/  LEA.HI R48, R54, R51, RZ, 0x2 ;  /* 0x0000003336307211 */ /* 0x000fe400078f10ff */
[----:B------:R-:W-:Y:S02]  /*0ef0*/  LEA.HI R55, R50, R55, RZ, 0x2 ;  /* 0x0000003732377211 */ /* 0x000fe400078f10ff */
[----:B------:R-:W-:Y:S02]  /*0f00*/  SHF.R.S32.HI R54, RZ, 0x1f, R89 ;  /* 0x0000001fff367819 */ /* 0x000fe40000011459 */
[----:B------:R-:W-:Y:S02]  /*0f10*/  SHF.R.S32.HI R50, RZ, 0x1f, R91 ;  /* 0x0000001fff327819 */ /* 0x000fe4000001145b */
[C---:B------:R-:W-:Y:S02]  /*0f20*/  IADD3 R83, R49.reuse, 0x38, RZ ;  /* 0x0000003831537810 */ /* 0x040fe40007ffe0ff */
[----:B------:R-:W-:-:S02]  /*0f30*/  IADD3 R51, R49, 0x30, RZ ;  /* 0x0000003031337810 */ /* 0x000fc40007ffe0ff */
[----:B------:R-:W-:Y:S02]  /*0f40*/  LEA.HI R89, R54, R89, RZ, 0x2 ;  /* 0x0000005936597211 */ /* 0x000fe400078f10ff */
[----:B------:R-:W-:Y:S02]  /*0f50*/  LEA.HI R91, R50, R91, RZ, 0x2 ;  /* 0x0000005b325b7211 */ /* 0x000fe400078f10ff */
[----:B------:R-:W-:Y:S02]  /*0f60*/  SHF.R.S32.HI R54, RZ, 0x1f, R83 ;  /* 0x0000001fff367819 */ /* 0x000fe40000011453 */
[----:B------:R-:W-:Y:S02]  /*0f70*/  SHF.R.S32.HI R50, RZ, 0x1f, R51 ;  /* 0x0000001fff327819 */ /* 0x000fe40000011433 */
[----:B------:R-:W-:Y:S02]  /*0f80*/  IADD3 R67, R49, 0x18, RZ ;  /* 0x0000001831437810 */ /* 0x000fe40007ffe0ff */
[----:B------:R-:W-:-:S02]  /*0f90*/  LEA.HI R83, R54, R83, RZ, 0x2 ;  /* 0x0000005336537211 */ /* 0x000fc400078f10ff */
[----:B------:R-:W-:Y:S02]  /*0fa0*/  LEA.HI R51, R50, R51, RZ, 0x2 ;  /* 0x0000003332337211 */ /* 0x000fe400078f10ff */
[----:B------:R-:W-:Y:S02]  /*0fb0*/  IADD3 R54, R49, 0x44, RZ ;  /* 0x0000004431367810 */ /* 0x000fe40007ffe0ff */
[----:B-1----:R-:W-:Y:S02]  /*0fc0*/  LEA R78, R53, R78, 0x18 ;  /* 0x0000004e354e7211 */ /* 0x002fe400078ec0ff */
[----:B------:R-:W-:Y:S02]  /*0fd0*/  SHF.R.S32.HI R52, RZ, 0x1f, R67 ;  /* 0x0000001fff347819 */ /* 0x000fe40000011443 */
[----:B------:R-:W-:Y:S02]  /*0fe0*/  SHF.R.S32.HI R50, RZ, 0x1f, R49 ;  /* 0x0000001fff327819 */ /* 0x000fe40000011431 */
[----:B------:R-:W-:-:S02]  /*0ff0*/  IADD3 R53, R49, 0x24, RZ ;  /* 0x0000002431357810 */ /* 0x000fc40007ffe0ff */
[----:B------:R-:W-:Y:S02]  /*1000*/  SHF.R.S32.HI R61, RZ, 0x1f, R54 ;  /* 0x0000001fff3d7819 */ /* 0x000fe40000011436 */
[----:B------:R-:W-:Y:S02]  /*1010*/  LEA.HI R67, R52, R67, RZ, 0x2 ;  /* 0x0000004334437211 */ /* 0x000fe400078f10ff */
[----:B------:R-:W-:Y:S02]  /*1020*/  LEA.HI R50, R50, R49, RZ, 0x2 ;  /* 0x0000003132327211 */ /* 0x000fe400078f10ff */
[----:B------:R-:W-:Y:S02]  /*1030*/  SHF.R.S32.HI R52, RZ, 0x1f, R53 ;  /* 0x0000001fff347819 */ /* 0x000fe40000011435 */
[C---:B------:R-:W-:Y:S02]  /*1040*/  IADD3 R85, R49.reuse, 0x34, RZ ;  /* 0x0000003431557810 */ /* 0x040fe40007ffe0ff */
[----:B------:R-:W-:-:S02]  /*1050*/  IADD3 R65, R49, 0x3c, RZ ;  /* 0x0000003c31417810 */ /* 0x000fc40007ffe0ff */
[C---:B------:R-:W-:Y:S02]  /*1060*/  IADD3 R81, R49.reuse, 0x40, RZ ;  /* 0x0000004031517810 */ /* 0x040fe40007ffe0ff */
[C---:B------:R-:W-:Y:S02]  /*1070*/  IADD3 R63, R49.reuse, 0x48, RZ ;  /* 0x00000048313f7810 */ /* 0x040fe40007ffe0ff */
[----:B------:R-:W-:Y:S02]  /*1080*/  IADD3 R79, R49, 0x4c, RZ ;  /* 0x0000004c314f7810 */ /* 0x000fe40007ffe0ff */
[----:B------:R-:W-:Y:S02]  /*1090*/  LEA.HI R49, R61, R54, RZ, 0x2 ;  /* 0x000000363d317211 */ /* 0x000fe400078f10ff */
[----:B------:R-:W-:Y:S02]  /*10a0*/  SHF.R.S32.HI R61, RZ, 0x2, R50 ;  /* 0x00000002ff3d7819 */ /* 0x000fe40000011432 */
[----:B------:R-:W-:-:S02]  /*10b0*/  LEA.HI R53, R52, R53, RZ, 0x2 ;  /* 0x0000003534357211 */ /* 0x000fc400078f10ff */
[----:B------:R-:W-:Y:S02]  /*10c0*/  SHF.R.S32.HI R52, RZ, 0x1f, R85 ;  /* 0x0000001fff347819 */ /* 0x000fe40000011455 */
[----:B------:R-:W-:Y:S01]  /*10d0*/  SHF.R.S32.HI R93, RZ, 0x2, R26 ;  /* 0x00000002ff5d7819 */ /* 0x000fe2000001141a */
[----:B------:R-:W-:Y:S01]  /*10e0*/  IMAD R26, R61, 0x28, R78 ;  /* 0x000000283d1a7824 */ /* 0x000fe200078e024e */
[----:B------:R-:W-:Y:S02]  /*10f0*/  LEA.HI R85, R52, R85, RZ, 0x2 ;  /* 0x0000005534557211 */ /* 0x000fe400078f10ff */
[----:B------:R-:W-:Y:S02]  /*1100*/  SHF.R.S32.HI R52, RZ, 0x1f, R81 ;  /* 0x0000001fff347819 */ /* 0x000fe40000011451 */
[----:B------:R-:W-:Y:S02]  /*1110*/  SHF.R.S32.HI R61, RZ, 0x2, R27 ;  /* 0x00000002ff3d7819 */ /* 0x000fe4000001141b */
[----:B------:R-:W-:Y:S01]  /*1120*/  SHF.R.S32.HI R27, RZ, 0x2, R48 ;  /* 0x00000002ff1b7819 */ /* 0x000fe20000011430 */
[--C-:B------:R-:W-:Y:S01]  /*1130*/  IMAD R48, R93, 0x28, R78.reuse ;  /* 0x000000285d307824 */ /* 0x100fe200078e024e */
[----:B------:R-:W-:Y:S01]  /*1140*/  IADD3 R26, R26, R77, RZ ;  /* 0x0000004d1a1a7210 */ /* 0x000fe20007ffe0ff */
[----:B------:R-:W-:Y:S01]  /*1150*/  IMAD R50, R61, 0x28, R78 ;  /* 0x000000283d327824 */ /* 0x000fe200078e024e */
[----:B------:R-:W-:Y:S01]  /*1160*/  LEA.HI R81, R52, R81, RZ, 0x2 ;  /* 0x0000005134517211 */ /* 0x000fe200078f10ff */
[----:B------:R-:W-:Y:S01]  /*1170*/  IMAD.IADD R48, R77, 0x1, R48 ;  /* 0x000000014d307824 */ /* 0x000fe200078e0230 */
[----:B------:R-:W-:Y:S01]  /*1180*/  SHF.R.S32.HI R56, RZ, 0x1f, R87 ;  /* 0x0000001fff387819 */ /* 0x000fe20000011457 */
[----:B------:R0:W1:Y:S01]  /*1190*/  LDS.64 R60, [R26] ;  /* 0x000000001a3c7984 */ /* 0x0000620000000a00 */
[----:B------:R-:W-:-:S02]  /*11a0*/  SHF.R.S32.HI R52, RZ, 0x1f, R63 ;  /* 0x0000001fff347819 */ /* 0x000fc4000001143f */
[----:B------:R-:W-:Y:S02]  /*11b0*/  SHF.R.S32.HI R59, RZ, 0x2, R59 ;  /* 0x00000002ff3b7819 */ /* 0x000fe4000001143b */
[----:B------:R-:W-:Y:S02]  /*11c0*/  SHF.R.S32.HI R54, RZ, 0x1f, R79 ;  /* 0x0000001fff367819 */ /* 0x000fe4000001144f */
[----:B------:R-:W-:Y:S02]  /*11d0*/  SHF.R.S32.HI R57, RZ, 0x2, R57 ;  /* 0x00000002ff397819 */ /* 0x000fe40000011439 */
[----:B------:R-:W-:Y:S02]  /*11e0*/  LEA.HI R87, R56, R87, RZ, 0x2 ;  /* 0x0000005738577211 */ /* 0x000fe400078f10ff */
[----:B------:R-:W-:Y:S01]  /*11f0*/  LEA.HI R63, R52, R63, RZ, 0x2 ;  /* 0x0000003f343f7211 */ /* 0x000fe200078f10ff */
[----:B------:R-:W-:Y:S01]  /*1200*/  IMAD R52, R59, 0x28, R78 ;  /* 0x000000283b347824 */ /* 0x000fe200078e024e */
[----:B------:R-:W-:Y:S01]  /*1210*/  SHF.R.S32.HI R56, RZ, 0x1f, R65 ;  /* 0x0000001fff387819 */ /* 0x000fe20000011441 */
[----:B------:R-:W2:Y:S01]  /*1220*/  LDS.64 R58, [R48] ;  /* 0x00000000303a7984 */ /* 0x000ea20000000a00 */
[----:B------:R-:W-:-:S02]  /*1230*/  IADD3 R50, R77, R50, RZ ;  /* 0x000000324d327210 */ /* 0x000fc40007ffe0ff */
[----:B------:R-:W-:Y:S01]  /*1240*/  LEA.HI R79, R54, R79, RZ, 0x2 ;  /* 0x0000004f364f7211 */ /* 0x000fe200078f10ff */
[--C-:B------:R-:W-:Y:S01]  /*1250*/  IMAD R54, R57, 0x28, R78.reuse ;  /* 0x0000002839367824 */ /* 0x100fe200078e024e */
[----:B------:R-:W-:Y:S02]  /*1260*/  SHF.R.S32.HI R55, RZ, 0x2, R55 ;  /* 0x00000002ff377819 */ /* 0x000fe40000011437 */
[----:B------:R-:W-:Y:S02]  /*1270*/  LEA.HI R65, R56, R65, RZ, 0x2 ;  /* 0x0000004138417211 */ /* 0x000fe400078f10ff */
[----:B------:R-:W-:Y:S01]  /*1280*/  IADD3 R52, R77, R52, RZ ;  /* 0x000000344d347210 */ /* 0x000fe20007ffe0ff */
[----:B------:R3:W4:Y:S01]  /*1290*/  LDS.64 R56, [R50] ;  /* 0x0000000032387984 */ /* 0x0007220000000a00 */
[----:B------:R-:W-:Y:S01]  /*12a0*/  SHF.R.S32.HI R67, RZ, 0x2, R67 ;  /* 0x00000002ff437819 */ /* 0x000fe20000011443 */
[----:B------:R-:W-:Y:S01]  /*12b0*/  IMAD R62, R55, 0x28, R78 ;  /* 0x00000028373e7824 */ /* 0x000fe200078e024e */
[----:B------:R-:W-:-:S02]  /*12c0*/  IADD3 R66, R77, R54, RZ ;  /* 0x000000364d427210 */ /* 0x000fc40007ffe0ff */
[----:B------:R-:W4:Y:S01]  /*12d0*/  LDS.64 R54, [R52] ;  /* 0x0000000034367984 */ /* 0x000f220000000a00 */
[--C-:B------:R-:W-:Y:S01]  /*12e0*/  IMAD R64, R67, 0x28, R78.reuse ;  /* 0x0000002843407824 */ /* 0x100fe200078e024e */
[----:B0-----:R-:W-:Y:S01]  /*12f0*/  IADD3 R26, R77, R62, RZ ;  /* 0x0000003e4d1a7210 */ /* 0x001fe20007ffe0ff */
[--C-:B------:R-:W-:Y:S01]  /*1300*/  IMAD R62, R27, 0x28, R78.reuse ;  /* 0x000000281b3e7824 */ /* 0x100fe200078e024e */
[----:B------:R-:W0:Y:S01]  /*1310*/  LDS.64 R66, [R66] ;  /* 0x0000000042427984 */ /* 0x000e220000000a00 */
[----:B------:R-:W-:Y:S02]  /*1320*/  SHF.R.S32.HI R53, RZ, 0x2, R53 ;  /* 0x00000002ff357819 */ /* 0x000fe40000011435 */
[----:B------:R-:W-:Y:S01]  /*1330*/  IADD3 R80, R77, R64, RZ ;  /* 0x000000404d507210 */ /* 0x000fe20007ffe0ff */
[----:B------:R-:W0:Y:S01]  /*1340*/  LDS.64 R26, [R26] ;  /* 0x000000001a1a7984 */ /* 0x000e220000000a00 */
[----:B------:R-:W-:Y:S01]  /*1350*/  SHF.R.S32.HI R91, RZ, 0x2, R91 ;  /* 0x00000002ff5b7819 */ /* 0x000fe2000001145b */
[--C-:B------:R-:W-:Y:S01]  /*1360*/  IMAD R64, R53, 0x28, R78.reuse ;  /* 0x0000002835407824 */ /* 0x100fe200078e024e */
[----:B------:R-:W-:Y:S01]  /*1370*/  SHF.R.S32.HI R51, RZ, 0x2, R51 ;  /* 0x00000002ff337819 */ /* 0x000fe20000011433 */
[----:B------:R1:W0:Y:S01]  /*1380*/  LDS.64 R52, [R80] ;  /* 0x0000000050347984 */ /* 0x0002220000000a00 */
[----:B---3--:R-:W-:Y:S01]  /*1390*/  IADD3 R50, R77, R62, RZ ;  /* 0x0000003e4d327210 */ /* 0x008fe20007ffe0ff */
[--C-:B------:R-:W-:Y:S01]  /*13a0*/  IMAD R82, R91, 0x28, R78.reuse ;  /* 0x000000285b527824 */ /* 0x100fe200078e024e */
[----:B------:R-:W-:Y:S01]  /*13b0*/  SHF.R.S32.HI R87, RZ, 0x2, R87 ;  /* 0x00000002ff577819 */ /* 0x000fe20000011457 */
[----:B------:R-:W-:Y:S01]  /*13c0*/  IMAD R92, R51, 0x28, R78 ;  /* 0x00000028335c7824 */ /* 0x000fe200078e024e */
[----:B------:R-:W-:-:S02]  /*13d0*/  SHF.R.S32.HI R89, RZ, 0x2, R89 ;  /* 0x00000002ff597819 */ /* 0x000fc40000011459 */
[----:B------:R-:W-:Y:S01]  /*13e0*/  SHF.R.S32.HI R83, RZ, 0x2, R83 ;  /* 0x00000002ff537819 */ /* 0x000fe20000011453 */
[----:B------:R-:W3:Y:S01]  /*13f0*/  LDS.64 R50, [R50] ;  /* 0x0000000032327984 */ /* 0x000ee20000000a00 */
[----:B------:R-:W-:Y:S01]  /*1400*/  SHF.R.S32.HI R65, RZ, 0x2, R65 ;  /* 0x00000002ff417819 */ /* 0x000fe20000011441 */
[--C-:B------:R-:W-:Y:S01]  /*1410*/  IMAD R62, R87, 0x28, R78.reuse ;  /* 0x00000028573e7824 */ /* 0x100fe200078e024e */
[----:B------:R-:W-:Y:S01]  /*1420*/  IADD3 R87, R77, R82, RZ ;  /* 0x000000524d577210 */ /* 0x000fe20007ffe0ff */
[--C-:B------:R-:W-:Y:S01]  /*1430*/  IMAD R48, R89, 0x28, R78.reuse ;  /* 0x0000002859307824 */ /* 0x100fe200078e024e */
[----:B------:R-:W-:Y:S01]  /*1440*/  SHF.R.S32.HI R85, RZ, 0x2, R85 ;  /* 0x00000002ff557819 */ /* 0x000fe20000011455 */
[--C-:B------:R-:W-:Y:S01]  /*1450*/  IMAD R88, R83, 0x28, R78.reuse ;  /* 0x0000002853587824 */ /* 0x100fe200078e024e */
[----:B------:R-:W-:Y:S01]  /*1460*/  SHF.R.S32.HI R49, RZ, 0x2, R49 ;  /* 0x00000002ff317819 */ /* 0x000fe20000011431 */
[--C-:B------:R-:W-:Y:S01]  /*1470*/  IMAD R86, R65, 0x28, R78.reuse ;  /* 0x0000002841567824 */ /* 0x100fe200078e024e */
[----:B------:R-:W-:Y:S01]  /*1480*/  SHF.R.S32.HI R81, RZ, 0x2, R81 ;  /* 0x00000002ff517819 */ /* 0x000fe20000011451 */
[--C-:B------:R-:W-:Y:S01]  /*1490*/  IMAD R90, R85, 0x28, R78.reuse ;  /* 0x00000028555a7824 */ /* 0x100fe200078e024e */
[----:B------:R-:W-:Y:S01]  /*14a0*/  IADD3 R83, R77, R64, RZ ;  /* 0x000000404d537210 */ /* 0x000fe20007ffe0ff */
[--C-:B------:R-:W-:Y:S01]  /*14b0*/  IMAD R82, R49, 0x28, R78.reuse ;  /* 0x0000002831527824 */ /* 0x100fe200078e024e */
[----:B------:R-:W3:Y:S01]  /*14c0*/  LDS.64 R64, [R87] ;  /* 0x0000000057407984 */ /* 0x000ee20000000a00 */
[----:B------:R-:W-:Y:S01]  /*14d0*/  SHF.R.S32.HI R63, RZ, 0x2, R63 ;  /* 0x00000002ff3f7819 */ /* 0x000fe2000001143f */
[----:B------:R-:W-:Y:S01]  /*14e0*/  IMAD R84, R81, 0x28, R78 ;  /* 0x0000002851547824 */ /* 0x000fe200078e024e */
[----:B------:R-:W-:Y:S01]  /*14f0*/  SHF.R.S32.HI R79, RZ, 0x2, R79 ;  /* 0x00000002ff4f7819 */ /* 0x000fe2000001144f */
[----:B-1----:R-:W-:Y:S01]  /*1500*/  FADD.FTZ R81, RZ, R60 ;  /* 0x0000003cff517221 */ /* 0x002fe20000010000 */
[----:B------:R-:W-:Y:S01]  /*1510*/  IADD3 R85, R77, R48, RZ ;  /* 0x000000304d557210 */ /* 0x000fe20007ffe0ff */
[--C-:B------:R-:W-:Y:S01]  /*1520*/  IMAD R80, R63, 0x28, R78.reuse ;  /* 0x000000283f507824 */ /* 0x100fe200078e024e */
[----:B------:R-:W1:Y:S01]  /*1530*/  LDS.64 R48, [R83] ;  /* 0x0000000053307984 */ /* 0x000e620000000a00 */
[----:B------:R-:W-:Y:S01]  /*1540*/  IADD3 R60, R77, R62, RZ ;  /* 0x0000003e4d3c7210 */ /* 0x000fe20007ffe0ff */
[----:B------:R-:W-:-:S02]  /*1550*/  IMAD R78, R79, 0x28, R78 ;  /* 0x000000284f4e7824 */ /* 0x000fc400078e024e */
[----:B------:R-:W-:Y:S01]  /*1560*/  FADD.FTZ R79, RZ, R61 ;  /* 0x0000003dff4f7221 */ /* 0x000fe20000010000 */
[----:B------:R-:W1:Y:S01]  /*1570*/  LDS.64 R62, [R85] ;  /* 0x00000000553e7984 */ /* 0x000e620000000a00 */
[----:B--2---:R-:W-:Y:S01]  /*1580*/  FADD.FTZ R81, R81, R58 ;  /* 0x0000003a51517221 */ /* 0x004fe20000010000 */
[----:B------:R-:W-:Y:S02]  /*1590*/  IMAD.IADD R58, R77, 0x1, R92 ;  /* 0x000000014d3a7824 */ /* 0x000fe400078e025c */
[----:B------:R-:W-:Y:S01]  /*15a0*/  FADD.FTZ R92, R79, R59 ;  /* 0x0000003b4f5c7221 */ /* 0x000fe20000010000 */
[----:B------:R-:W2:Y:S01]  /*15b0*/  LDS.64 R60, [R60] ;  /* 0x000000003c3c7984 */ /* 0x000ea20000000a00 */
[----:B----4-:R-:W-:Y:S01]  /*15c0*/  FADD.FTZ R81, R81, R56 ;  /* 0x0000003851517221 */ /* 0x010fe20000010000 */
[----:B------:R-:W-:Y:S01]  /*15d0*/  IADD3 R56, R77, R90, RZ ;  /* 0x0000005a4d387210 */ /* 0x000fe20007ffe0ff */
[----:B------:R-:W-:Y:S01]  /*15e0*/  FADD.FTZ R92, R92, R57 ;  /* 0x000000395c5c7221 */ /* 0x000fe20000010000 */
[----:B------:R-:W4:Y:S01]  /*15f0*/  LDS.64 R58, [R58] ;  /* 0x000000003a3a7984 */ /* 0x000f220000000a00 */
[----:B------:R-:W-:Y:S01]  /*1600*/  FADD.FTZ R81, R81, R54 ;  /* 0x0000003651517221 */ /* 0x000fe20000010000 */
[----:B------:R-:W-:Y:S01]  /*1610*/  IADD3 R54, R77, R88, RZ ;  /* 0x000000584d367210 */ /* 0x000fe20007ffe0ff */
[----:B------:R-:W-:Y:S01]  /*1620*/  FADD.FTZ R92, R92, R55 ;  /* 0x000000375c5c7221 */ /* 0x000fe20000010000 */
[----:B------:R-:W4:Y:S01]  /*1630*/  LDS.64 R56, [R56] ;  /* 0x0000000038387984 */ /* 0x000f220000000a00 */
[----:B0-----:R-:W-:Y:S01]  /*1640*/  FADD.FTZ R81, R81, R66 ;  /* 0x0000004251517221 */ /* 0x001fe20000010000 */
[----:B------:R-:W-:Y:S01]  /*1650*/  IADD3 R66, R77, R86, RZ ;  /* 0x000000564d427210 */ /* 0x000fe20007ffe0ff */
[----:B------:R-:W-:Y:S01]  /*1660*/  FADD.FTZ R92, R92, R67 ;  /* 0x000000435c5c7221 */ /* 0x000fe20000010000 */
[----:B------:R-:W0:Y:S01]  /*1670*/  LDS.64 R54, [R54] ;  /* 0x0000000036367984 */ /* 0x000e220000000a00 */
[----:B------:R-:W-:Y:S01]  /*1680*/  FADD.FTZ R81, R81, R26 ;  /* 0x0000001a51517221 */ /* 0x000fe20000010000 */
[----:B------:R-:W-:Y:S01]  /*1690*/  IADD3 R26, R77, R84, RZ ;  /* 0x000000544d1a7210 */ /* 0x000fe20007ffe0ff */
[----:B------:R-:W-:Y:S01]  /*16a0*/  FADD.FTZ R92, R92, R27 ;  /* 0x0000001b5c5c7221 */ /* 0x000fe20000010000 */
[----:B------:R-:W0:Y:S01]  /*16b0*/  LDS.64 R66, [R66] ;  /* 0x0000000042427984 */ /* 0x000e220000000a00 */
[----:B------:R-:W-:Y:S01]  /*16c0*/  FADD.FTZ R81, R81, R52 ;  /* 0x0000003451517221 */ /* 0x000fe20000010000 */
[----:B------:R-:W-:Y:S01]  /*16d0*/  IADD3 R52, R77, R82, RZ ;  /* 0x000000524d347210 */ /* 0x000fe20007ffe0ff */
[----:B------:R-:W-:Y:S01]  /*16e0*/  FADD.FTZ R92, R92, R53 ;  /* 0x000000355c5c7221 */ /* 0x000fe20000010000 */
[----:B------:R-:W0:Y:S01]  /*16f0*/  LDS.64 R26, [R26] ;  /* 0x000000001a1a7984 */ /* 0x000e220000000a00 */
[----:B---3--:R-:W-:Y:S01]  /*1700*/  FADD.FTZ R81, R81, R50 ;  /* 0x0000003251517221 */ /* 0x008fe20000010000 */
[C---:B------:R-:W-:Y:S01]  /*1710*/  IADD3 R50, R77.reuse, R80, RZ ;  /* 0x000000504d327210 */ /* 0x040fe20007ffe0ff */
[----:B------:R-:W-:Y:S01]  /*1720*/  FADD.FTZ R92, R92, R51 ;  /* 0x000000335c5c7221 */ /* 0x000fe20000010000 */
[----:B------:R-:W3:Y:S01]  /*1730*/  LDS.64 R52, [R52] ;  /* 0x0000000034347984 */ /* 0x000ee20000000a00 */
[----:B------:R-:W-:Y:S01]  /*1740*/  IADD3 R78, R77, R78, RZ ;  /* 0x0000004e4d4e7210 */ /* 0x000fe20007ffe0ff */
[----:B------:R-:W-:Y:S01]  /*1750*/  FADD.FTZ R81, R81, R64 ;  /* 0x0000004051517221 */ /* 0x000fe20000010000 */
[----:B------:R-:W-:Y:S01]  /*1760*/  FADD.FTZ R92, R92, R65 ;  /* 0x000000415c5c7221 */ /* 0x000fe20000010000 */
[----:B------:R-:W3:Y:S02]  /*1770*/  LDS.64 R50, [R50] ;  /* 0x0000000032327984 */ /* 0x000ee40000000a00 */
[----:B-1----:R-:W-:-:S02]  /*1780*/  FADD.FTZ R81, R81, R48 ;  /* 0x0000003051517221 */ /* 0x002fc40000010000 */
[----:B------:R-:W1:Y:S01]  /*1790*/  LDS.64 R64, [R78] ;  /* 0x000000004e407984 */ /* 0x000e620000000a00 */
[----:B------:R-:W-:Y:S01]  /*17a0*/  FADD.FTZ R92, R92, R49 ;  /* 0x000000315c5c7221 */ /* 0x000fe20000010000 */
[----:B------:R-:W-:-:S03]  /*17b0*/  FADD.FTZ R81, R81, R62 ;  /* 0x0000003e51517221 */ /* 0x000fc60000010000 */
[----:B------:R-:W-:Y:S01]  /*17c0*/  FADD.FTZ R92, R92, R63 ;  /* 0x0000003f5c5c7221 */ /* 0x000fe20000010000 */
[----:B--2---:R-:W-:-:S03]  /*17d0*/  FADD.FTZ R81, R81, R60 ;  /* 0x0000003c51517221 */ /* 0x004fc60000010000 */
        /* <DEDUP_REMOVED lines=15> */
[----:B-1----:R-:W-:-:S03]  /*18d0*/  FADD.FTZ R64, R81, R64 ;  /* 0x0000004051407221 */ /* 0x002fc60000010000 */
[----:B------:R-:W-:-:S07]  /*18e0*/  FADD.FTZ R65, R92, R65 ;  /* 0x000000415c417221 */ /* 0x000fce0000010000 */
.L_x_1817:
[----:B------:R-:W-:Y:S05]  /*18f0*/  BSYNC B0 ;  /* 0x0000000000007941 */ /* 0x000fea0003800000 */
.L_x_1816:
        /* <DEDUP_REMOVED lines=15> */
[----:B------:R-:W-:Y:S01]  /*19f0*/  LOP3.LUT R51, R54, 0xfffffff8, R3, 0xe2, !PT ;  /* 0xfffffff836337812 */ /* 0x000fe200078ee203 */
[----:B0-----:R-:W-:-:S05]  /*1a00*/  IMAD R50, R52, UR4, R5 ;  /* 0x0000000434327c24 */ /* 0x001fca000f8e0205 */
[----:B------:R-:W-:-:S04]  /*1a10*/  LEA R50, R50, R51, 0x5 ;  /* 0x0000003332327211 */ /* 0x000fc800078e28ff */
[----:B------:R-:W-:-:S05]  /*1a20*/  SHF.L.U32 R51, R50, 0x1, RZ ;  /* 0x0000000132337819 */ /* 0x000fca00000006ff */
[----:B-1----:R-:W-:-:S05]  /*1a30*/  IMAD.WIDE.U32 R48, R51, 0x4, R48 ;  /* 0x0000000433307825 */ /* 0x002fca00078e0030 */
[----:B------:R0:W-:Y:S02]  /*1a40*/  STG.E.64 desc[UR8][R48.64], R26 ;  /* 0x0000001a30007986 */ /* 0x0001e4000c101b08 */
.L_x_1819:
[----:B------:R-:W-:Y:S05]  /*1a50*/  BSYNC B0 ;  /* 0x0000000000007941 */ /* 0x000fea0003800000 */
.L_x_1818:
[----:B------:R-:W-:Y:S01]  /*1a60*/  ISETP.NE.AND P0, PT, R4, RZ, PT ;  /* 0x000000ff0400720c */ /* 0x000fe20003f05270 */
[----:B------:R-:W-:Y:S01]  /*1a70*/  BAR.SYNC.DEFER_BLOCKING 0x0 ;  /* 0x0000000000007b1d */ /* 0x000fe20000010000 */
        /* <DEDUP_REMOVED lines=22> */
[----:B0-----:R-:W0:Y:S01]  /*1be0*/  LDC.64 R26, c[0x0][0x250] ;  /* 0x00009400ff1a7b82 */ /* 0x001e220000000a00 */
        /* <DEDUP_REMOVED lines=8> */
.L_x_1821:
[----:B------:R-:W2:Y:S04]  /*1c70*/  LD.E.STRONG.GPU R28, desc[UR8][R26.64] ;  /* 0x000000081a1c7980 */ /* 0x000ea8000c10f900 */
[----:B--2---:R-:W-:Y:S01]  /*1c80*/  CCTL.IVALL ;  /* 0x00000000ff00798f */ /* 0x004fe20002000000 */
[----:B------:R-:W-:Y:S05]  /*1c90*/  YIELD ;  /* 0x0000000000007946 */ /* 0x000fea0003800000 */
[----:B-----5:R-:W-:-:S04]  /*1ca0*/  LOP3.LUT R28, R28, R29, RZ, 0x3c, !PT ;  /* 0x0000001d1c1c7212 */ /* 0x020fc800078e3cff */
[----:B------:R-:W-:-:S13]  /*1cb0*/  ISETP.GT.AND P0, PT, R28, -0x1, PT ;  /* 0xffffffff1c00780c */ /* 0x000fda0003f04270 */
[----:B------:R-:W-:Y:S05]  /*1cc0*/  @P0 BRA `(.L_x_1821) ;  /* 0xfffffffc00e80947 */ /* 0x000fea000383ffff */
.L_x_1820:
[----:B------:R-:W-:Y:S05]  /*1cd0*/  WARPSYNC.ALL ;  /* 0x0000000000007948 */ /* 0x000fea0003800000 */
[----:B------:R-:W1:Y:S08]  /*1ce0*/  @!P1 LDC R28, c[0x0][0x10] ;  /* 0x00000400ff1c9b82 */ /* 0x000e700000000800 */
[----:B------:R-:W-:Y:S01]  /*1cf0*/  BAR.SYNC.DEFER_BLOCKING 0x0 ;  /* 0x0000000000007b1d */ /* 0x000fe20000010000 */
[----:B------:R-:W-:-:S02]  /*1d00*/  @!P1 LOP3.LUT R29, R4, 0x7ffffff8, RZ, 0xc0, !PT ;  /* 0x7ffffff8041d9812 */ /* 0x000fc400078ec0ff */
[----:B0-----:R-:W-:-:S05]  /*1d10*/  @!P1 LOP3.LUT R49, R4, 0x7, RZ, 0xc0, !PT ;  /* 0x0000000704319812 */ /* 0x001fca00078ec0ff */
[----:B------:R-:W0:Y:S01]  /*1d20*/  @!P1 LDC.64 R26, c[0x0][0x248] ;  /* 0x00009200ff1a9b82 */ /* 0x000e220000000a00 */
[----:B------:R-:W-:Y:S01]  /*1d30*/  LOP3.LUT P0, RZ, R4, 0xffffffe7, RZ, 0xc0, !PT ;  /* 0xffffffe704ff7812 */ /* 0x000fe2000780c0ff */
[----:B------:R-:W-:Y:S01]  /*1d40*/  ULDC.64 UR12, c[0x0][0x240] ;  /* 0x00009000000c7ab9 */ /* 0x000fe20000000a00 */
[----:B-1----:R-:W-:-:S05]  /*1d50*/  @!P1 IMAD R28, R28, UR4, R5 ;  /* 0x000000041c1c9c24 */ /* 0x002fca000f8e0205 */
[----:B------:R-:W-:-:S04]  /*1d60*/  @!P1 LEA R28, R28, R29, 0x5 ;  /* 0x0000001d1c1c9211 */ /* 0x000fc800078e28ff */
[----:B------:R-:W-:-:S04]  /*1d70*/  @!P1 IADD3 R28, R28, R49, RZ ;  /* 0x000000311c1c9210 */ /* 0x000fc80007ffe0ff */
        /* <DEDUP_REMOVED lines=12> */
[----:B--2---:R-:W-:-:S04]  /*1e40*/  FADD.FTZ R49, R49, R28 ;  /* 0x0000001c31317221 */ /* 0x004fc80000010000 */
[----:B------:R-:W1:Y:S01]  /*1e50*/  SHFL.BFLY PT, R51, R48, 0x2, 0x1f ;  /* 0x0c401f0030337f89 */ /* 0x000e6200000e0000 */
[----:B------:R-:W-:-:S03]  /*1e60*/  @!P0 MOV R28, 0x400 ;  /* 0x00000400001c8802 */ /* 0x000fc60000000f00 */
[----:B------:R-:W2:Y:S01]  /*1e70*/  SHFL.BFLY PT, R52, R49, 0x2, 0x1f ;  /* 0x0c401f0031347f89 */ /* 0x000ea200000e0000 */
[----:B------:R-:W-:-:S04]  /*1e80*/  @!P0 IADD3 R28, R28, 0xc80, RZ ;  /* 0x00000c801c1c8810 */ /* 0x000fc80007ffe0ff */
[----:B0-----:R-:W-:Y:S02]  /*1e90*/  @!P0 LEA R29, R55, R28, 0x18 ;  /* 0x0000001c371d8211 */ /* 0x001fe400078ec0ff */
[----:B------:R-:W-:-:S04]  /*1ea0*/  @!P0 LOP3.LUT R28, R4, 0xfffffff8, RZ, 0xc0, !PT ;  /* 0xfffffff8041c8812 */ /* 0x000fc800078ec0ff */
        /* <DEDUP_REMOVED lines=24> */
[----:B------:R-:W-:-:S02]  /*2030*/  IADD3 R28, R51, R4, RZ ;  /* 0x00000004331c7210 */ /* 0x000fc40007ffe0ff */
        /* <DEDUP_REMOVED lines=9> */
.L_x_1823:
[----:B------:R-:W-:Y:S05]  /*20d0*/  BSYNC B0 ;  /* 0x0000000000007941 */ /* 0x000fea0003800000 */
.L_x_1822:
        /* <DEDUP_REMOVED lines=9> */
[----:B------:R-:W-:Y:S01]  /*2170*/  ULOP3.LUT UR4, UR4, 0x1, URZ, 0x3c, !UPT ;  /* 0x0000000104047892 */ /* 0x000fe2000f8e3c3f */
[----:B------:R-:W-:-:S02]  /*2180*/  IADD3 R7, RZ, -R26, RZ ;  /* 0x8000001aff077210 */ /* 0x000fc40007ffe0ff */
[----:B------:R-:W-:Y:S01]  /*2190*/  SHF.L.U32 R8, R32, 0x10, RZ ;  /* 0x0000001020087819 */ /* 0x000fe200000006ff */
[----:B------:R-:W-:Y:S01]  /*21a0*/  IMAD.WIDE.U32 R26, R28, -0x33333333, RZ ;  /* 0xcccccccd1c1a7825 */ /* 0x000fe200078e00ff */
[----:B------:R-:W-:Y:S02]  /*21b0*/  SHF.L.U32 R44, R44, 0x10, RZ ;  /* 0x000000102c2c7819 */ /* 0x000fe400000006ff */
[----:B------:R-:W-:Y:S01]  /*21c0*/  SHF.L.U32 R46, R46, 0x10, RZ ;  /* 0x000000102e2e7819 */ /* 0x000fe200000006ff */
[----:B------:R-:W-:Y:S01]  /*21d0*/  IMAD.MOV.U32 R26, RZ, RZ, R7 ;  /* 0x000000ffff1a7224 */ /* 0x000fe200078e0007 */
[----:B------:R-:W-:Y:S02]  /*21e0*/  SHF.L.U32 R33, R33, 0x10, RZ ;  /* 0x0000001021217819 */ /* 0x000fe400000006ff */
[----:B------:R-:W-:Y:S02]  /*21f0*/  SHF.L.U32 R45, R45, 0x10, RZ ;  /* 0x000000102d2d7819 */ /* 0x000fe400000006ff */
[----:B------:R-:W-:Y:S01]  /*2200*/  LEA.HI R26, R27, R26, RZ, 0x1a ;  /* 0x0000001a1b1a7211 */ /* 0x000fe200078fd0ff */
[----:B-1----:R-:W-:Y:S01]  /*2210*/  ULEA UR6, UR7, UR6, 0x18 ;  /* 0x0000000607067291 */ /* 0x002fe2000f8ec03f */
[----:B------:R-:W-:-:S02]  /*2220*/  SHF.L.U32 R47, R47, 0x10, RZ ;  /* 0x000000102f2f7819 */ /* 0x000fc400000006ff */
[----:B------:R-:W-:Y:S02]  /*2230*/  SHF.L.U32 R55, R37, 0x10, RZ ;  /* 0x0000001025377819 */ /* 0x000fe400000006ff */
[----:B------:R-:W-:Y:S02]  /*2240*/  SHF.L.U32 R63, R59, 0x10, RZ ;  /* 0x000000103b3f7819 */ /* 0x000fe400000006ff */
[----:B------:R-:W-:Y:S01]  /*2250*/  LEA R26, R26, UR6, 0x3 ;  /* 0x000000061a1a7c11 */ /* 0x000fe2000f8e18ff */
[----:B------:R-:W-:Y:S01]  /*2260*/  ULDC UR6, c[0x0][0x230] ;  /* 0x00008c0000067ab9 */ /* 0x000fe20000000800 */
[----:B------:R-:W-:Y:S02]  /*2270*/  SHF.L.U32 R39, R39, 0x10, RZ ;  /* 0x0000001027277819 */ /* 0x000fe400000006ff */
[----:B------:R-:W-:Y:S02]  /*2280*/  SHF.L.U32 R79, R62, 0x10, RZ ;  /* 0x000000103e4f7819 */ /* 0x000fe400000006ff */
[----:B------:R-:W0:Y:S01]  /*2290*/  LDS.64 R26, [R26] ;  /* 0x000000001a1a7984 */ /* 0x000e220000000a00 */
[----:B------:R-:W-:-:S02]  /*22a0*/  SHF.L.U32 R85, R40, 0x10, RZ ;  /* 0x0000001028557819 */ /* 0x000fc400000006ff */
[----:B------:R-:W-:Y:S02]  /*22b0*/  SHF.L.U32 R61, R53, 0x10, RZ ;  /* 0x00000010353d7819 */ /* 0x000fe400000006ff */
[----:B------:R-:W-:Y:S01]  /*22c0*/  SHF.L.U32 R81, R38, 0x10, RZ ;  /* 0x0000001026517819 */ /* 0x000fe200000006ff */
[----:B0-----:R-:W-:Y:S01]  /*22d0*/  FADD.FTZ R7, R27, UR6 ;  /* 0x000000061b077e21 */ /* 0x001fe20008010000 */
[--C-:B------:R-:W-:Y:S01]  /*22e0*/  FADD.FTZ R0, R0, -R26.reuse ;  /* 0x8000001a00007221 */ /* 0x100fe20000010000 */
[----:B------:R-:W-:Y:S01]  /*22f0*/  FADD.FTZ R36, -R26, R29 ;  /* 0x0000001d1a247221 */ /* 0x000fe20000010100 */
[--C-:B------:R-:W-:Y:S01]  /*2300*/  FADD.FTZ R32, R19, -R26.reuse ;  /* 0x8000001a13207221 */ /* 0x100fe20000010000 */
[--C-:B------:R-:W-:Y:S01]  /*2310*/  FADD.FTZ R20, R20, -R26.reuse ;  /* 0x8000001a14147221 */ /* 0x100fe20000010000 */
[--C-:B------:R-:W-:Y:S01]  /*2320*/  FADD.FTZ R78, R25, -R26.reuse ;  /* 0x8000001a194e7221 */ /* 0x100fe20000010000 */
[----:B------:R-:W0:Y:S01]  /*2330*/  MUFU.RSQ R7, R7 ;  /* 0x0000000700077308 */ /* 0x000e220000001400 */
[--C-:B------:R-:W-:Y:S01]  /*2340*/  FADD.FTZ R22, R22, -R26.reuse ;  /* 0x8000001a16167221 */ /* 0x100fe20000010000 */
[--C-:B------:R-:W-:Y:S01]  /*2350*/  FADD.FTZ R64, R24, -R26.reuse ;  /* 0x8000001a18407221 */ /* 0x100fe20000010000 */
[----:B------:R-:W-:Y:S01]  /*2360*/  FADD.FTZ R84, -R26, R39 ;  /* 0x000000271a547221 */ /* 0x000fe20000010100 */
[--C-:B------:R-:W-:Y:S01]  /*2370*/  FADD.FTZ R68, R68, -R26.reuse ;  /* 0x8000001a44447221 */ /* 0x100fe20000010000 */
[--C-:B------:R-:W-:Y:S01]  /*2380*/  FADD.FTZ R86, R72, -R26.reuse ;  /* 0x8000001a48567221 */ /* 0x100fe20000010000 */
[--C-:B------:R-:W-:Y:S01]  /*2390*/  FADD.FTZ R80, R70, -R26.reuse ;  /* 0x8000001a46507221 */ /* 0x100fe20000010000 */
[----:B------:R-:W-:Y:S01]  /*23a0*/  FADD.FTZ R88, R74, -R26 ;  /* 0x8000001a4a587221 */ /* 0x000fe20000010000 */
[----:B------:R-:W-:Y:S01]  /*23b0*/  ULDC.64 UR6, c[0x0][0x210] ;  /* 0x0000840000067ab9 */ /* 0x000fe20000000a00 */
[----:B0-----:R-:W-:Y:S01]  /*23c0*/  FMUL.FTZ R27, R0, R7 ;  /* 0x00000007001b7220 */ /* 0x001fe20000410000 */
[----:B------:R-:W-:Y:S01]  /*23d0*/  SHF.L.U32 R0, R30, 0x10, RZ ;  /* 0x000000101e007819 */ /* 0x000fe200000006ff */
[C---:B------:R-:W-:Y:S01]  /*23e0*/  FMUL.FTZ R29, R7.reuse, R36 ;  /* 0x00000024071d7220 */ /* 0x040fe20000410000 */
[----:B------:R-:W-:Y:S01]  /*23f0*/  FMUL.FTZ R32, R7, R32 ;  /* 0x0000002007207220 */ /* 0x000fe20000410000 */
[----:B------:R-:W-:Y:S01]  /*2400*/  FFMA.FTZ R27, R27, R44, R46 ;  /* 0x0000002c1b1b7223 */ /* 0x000fe2000001002e */
[----:B------:R-:W-:Y:S01]  /*2410*/  FMUL.FTZ R84, R7, R84 ;  /* 0x0000005407547220 */ /* 0x000fe20000410000 */
[----:B------:R-:W-:Y:S01]  /*2420*/  FFMA.FTZ R30, R29, R8, R0 ;  /* 0x000000081d1e7223 */ /* 0x000fe20000010000 */
[----:B------:R-:W-:Y:S01]  /*2430*/  SHF.L.U32 R29, R31, 0x10, RZ ;  /* 0x000000101f1d7819 */ /* 0x000fe200000006ff */
[----:B------:R-:W-:Y:S01]  /*2440*/  FMUL.FTZ R36, R27, -1.4426950216293334961 ;  /* 0xbfb8aa3b1b247820 */ /* 0x000fe20000410000 */
[----:B------:R-:W-:Y:S01]  /*2450*/  FFMA.FTZ R32, R32, R45, R47 ;  /* 0x0000002d20207223 */ /* 0x000fe2000001002f */
[----:B------:R-:W-:Y:S01]  /*2460*/  FMUL.FTZ R67, R7, R68 ;  /* 0x0000004407437220 */ /* 0x000fe20000410000 */
[C---:B------:R-:W-:Y:S01]  /*2470*/  FADD.FTZ R68, -R26.reuse, R79 ;  /* 0x0000004f1a447221 */ /* 0x040fe20000010100 */
[----:B------:R-:W-:Y:S01]  /*2480*/  FADD.FTZ R48, -R26, R29 ;  /* 0x0000001d1a307221 */ /* 0x000fe20000010100 */
[----:B------:R-:W-:Y:S01]  /*2490*/  SHF.L.U32 R29, R35, 0x10, RZ ;  /* 0x00000010231d7819 */ /* 0x000fe200000006ff */
[----:B------:R0:W-:Y:S01]  /*24a0*/  MUFU.EX2 R19, R36 ;  /* 0x0000002400137308 */ /* 0x0001e20000000800 */
[C---:B------:R-:W-:Y:S01]  /*24b0*/  FMUL.FTZ R35, R7.reuse, R20 ;  /* 0x0000001407237220 */ /* 0x040fe20000410000 */
[----:B------:R-:W-:Y:S01]  /*24c0*/  FMUL.FTZ R52, R7, R48 ;  /* 0x0000003007347220 */ /* 0x000fe20000410000 */
[----:B------:R-:W-:Y:S01]  /*24d0*/  FMUL.FTZ R48, R32, -1.4426950216293334961 ;  /* 0xbfb8aa3b20307820 */ /* 0x000fe20000410000 */
[----:B------:R-:W-:Y:S01]  /*24e0*/  FFMA.FTZ R72, R33, R84, R29 ;  /* 0x0000005421487223 */ /* 0x000fe2000001001d */
[----:B------:R-:W-:Y:S01]  /*24f0*/  FFMA.FTZ R35, R44, R35, R46 ;  /* 0x000000232c237223 */ /* 0x000fe2000001002e */
[----:B------:R-:W-:Y:S01]  /*2500*/  SHF.L.U32 R79, R66, 0x10, RZ ;  /* 0x00000010424f7819 */ /* 0x000fe200000006ff */
[----:B------:R-:W-:Y:S01]  /*2510*/  FADD.FTZ R84, -R26, R85 ;  /* 0x000000551a547221 */ /* 0x000fe20000010100 */
[----:B------:R1:W2:Y:S01]  /*2520*/  MUFU.EX2 R34, R48 ;  /* 0x0000003000227308 */ /* 0x0002a20000000800 */
[----:B0-----:R-:W-:Y:S01]  /*2530*/  FFMA.FTZ R36, R52, R33, R29 ;  /* 0x0000002134247223 */ /* 0x001fe2000001001d */
[----:B------:R-:W-:Y:S01]  /*2540*/  FADD.FTZ R52, -R26, R49 ;  /* 0x000000311a347221 */ /* 0x000fe20000010100 */
[----:B------:R-:W-:Y:S01]  /*2550*/  FMUL.FTZ R51, R35, -1.4426950216293334961 ;  /* 0xbfb8aa3b23337820 */ /* 0x000fe20000410000 */
[C---:B------:R-:W-:Y:S01]  /*2560*/  FMUL.FTZ R85, R7.reuse, R84 ;  /* 0x0000005407557220 */ /* 0x040fe20000410000 */
[C---:B------:R-:W-:Y:S01]  /*2570*/  FMUL.FTZ R83, R7.reuse, R86 ;  /* 0x0000005607537220 */ /* 0x040fe20000410000 */
[----:B------:R-:W-:Y:S01]  /*2580*/  FMUL.FTZ R49, R7, R52 ;  /* 0x0000003407317220 */ /* 0x000fe20000410000 */
[--C-:B------:R-:W-:Y:S01]  /*2590*/  FADD.FTZ R52, R21, -R26.reuse ;  /* 0x8000001a15347221 */ /* 0x100fe20000010000 */
[----:B------:R0:W-:Y:S01]  /*25a0*/  MUFU.EX2 R37, R51 ;  /* 0x0000003300257308 */ /* 0x0001e20000000800 */
[----:B------:R-:W-:Y:S01]  /*25b0*/  FADD.FTZ R84, R73, -R26 ;  /* 0x8000001a49547221 */ /* 0x000fe20000010000 */
[--C-:B------:R-:W-:Y:S01]  /*25c0*/  FFMA.FTZ R73, R8, R85, R0.reuse ;  /* 0x0000005508497223 */ /* 0x100fe20000010000 */
[C---:B-1----:R-:W-:Y:S01]  /*25d0*/  FMUL.FTZ R48, R7.reuse, R52 ;  /* 0x0000003407307220 */ /* 0x042fe20000410000 */
[----:B------:R-:W-:Y:S01]  /*25e0*/  FADD.FTZ R52, -R26, R55 ;  /* 0x000000371a347221 */ /* 0x000fe20000010100 */
[----:B------:R-:W-:Y:S01]  /*25f0*/  SHF.L.U32 R55, R50, 0x10, RZ ;  /* 0x0000001032377819 */ /* 0x000fe200000006ff */
[----:B------:R-:W-:Y:S01]  /*2600*/  FMUL.FTZ R87, R7, R88 ;  /* 0x0000005807577220 */ /* 0x000fe20000410000 */
[----:B------:R-:W-:Y:S01]  /*2610*/  FFMA.FTZ R48, R45, R48, R47 ;  /* 0x000000302d307223 */ /* 0x000fe2000001002f */
[----:B------:R-:W-:Y:S01]  /*2620*/  FFMA.FTZ R49, R8, R49, R0 ;  /* 0x0000003108317223 */ /* 0x000fe20000010000 */
[----:B0-----:R-:W-:Y:S01]  /*2630*/  FMUL.FTZ R51, R7, R22 ;  /* 0x0000001607337220 */ /* 0x001fe20000410000 */
[----:B------:R-:W-:Y:S01]  /*2640*/  FADD.FTZ R58, -R26, R55 ;  /* 0x000000371a3a7221 */ /* 0x000fe20000010100 */
[----:B------:R-:W-:Y:S01]  /*2650*/  FMUL.FTZ R54, R48, -1.4426950216293334961 ;  /* 0xbfb8aa3b30367820 */ /* 0x000fe20000410000 */
[----:B------:R-:W-:Y:S01]  /*2660*/  SHF.L.U32 R85, R41, 0x10, RZ ;  /* 0x0000001029557819 */ /* 0x000fe200000006ff */
[C---:B------:R-:W-:Y:S01]  /*2670*/  FFMA.FTZ R51, R44.reuse, R51, R46 ;  /* 0x000000332c337223 */ /* 0x040fe2000001002e */
[----:B------:R-:W-:Y:S01]  /*2680*/  FMUL.FTZ R55, R7, R58 ;  /* 0x0000003a07377220 */ /* 0x000fe20000410000 */
[----:B------:R-:W-:Y:S01]  /*2690*/  FADD.FTZ R58, R23, -R26 ;  /* 0x8000001a173a7221 */ /* 0x000fe20000010000 */
[----:B------:R0:W-:Y:S01]  /*26a0*/  MUFU.EX2 R50, R54 ;  /* 0x0000003600327308 */ /* 0x0001e20000000800 */
[----:B------:R-:W-:Y:S01]  /*26b0*/  FMUL.FTZ R57, R51, -1.4426950216293334961 ;  /* 0xbfb8aa3b33397820 */ /* 0x000fe20000410000 */
[C-C-:B------:R-:W-:Y:S01]  /*26c0*/  FFMA.FTZ R62, R44.reuse, R67, R46.reuse ;  /* 0x000000432c3e7223 */ /* 0x140fe2000001002e */
[----:B------:R-:W-:Y:S01]  /*26d0*/  FFMA.FTZ R40, R44, R83, R46 ;  /* 0x000000532c287223 */ /* 0x000fe2000001002e */
[----:B------:R-:W-:Y:S01]  /*26e0*/  FMUL.FTZ R21, R49, -1.4426950216293334961 ;  /* 0xbfb8aa3b31157820 */ /* 0x000fe20000410000 */
[----:B------:R-:W-:Y:S01]  /*26f0*/  FADD.FTZ R86, -R26, R85 ;  /* 0x000000551a567221 */ /* 0x000fe20000010100 */
[----:B------:R-:W-:-:S02]  /*2700*/  IMAD.U32 R85, R42, 0x10000, RZ ;  /* 0x000100002a557824 */ /* 0x000fc400078e00ff */
[C---:B------:R-:W-:Y:S01]  /*2710*/  FMUL.FTZ R52, R7.reuse, R52 ;  /* 0x0000003407347220 */ /* 0x040fe20000410000 */
[----:B------:R1:W-:Y:S01]  /*2720*/  MUFU.EX2 R23, R57 ;  /* 0x0000003900177308 */ /* 0x0003e20000000800 */
[C---:B0-----:R-:W-:Y:S01]  /*2730*/  FMUL.FTZ R54, R7.reuse, R58 ;  /* 0x0000003a07367220 */ /* 0x041fe20000410000 */
[----:B------:R-:W-:Y:S01]  /*2740*/  FADD.FTZ R58, -R26, R61 ;  /* 0x0000003d1a3a7221 */ /* 0x000fe20000010100 */
[----:B------:R-:W-:Y:S01]  /*2750*/  SHF.L.U32 R61, R56, 0x10, RZ ;  /* 0x00000010383d7819 */ /* 0x000fe200000006ff */
[----:B------:R-:W-:Y:S01]  /*2760*/  FMUL.FTZ R86, R7, R86 ;  /* 0x0000005607567220 */ /* 0x000fe20000410000 */
[----:B------:R-:W-:Y:S01]  /*2770*/  FFMA.FTZ R54, R45, R54, R47 ;  /* 0x000000362d367223 */ /* 0x000fe2000001002f */
[C---:B------:R-:W-:Y:S01]  /*2780*/  FMUL.FTZ R58, R7.reuse, R58 ;  /* 0x0000003a073a7220 */ /* 0x040fe20000410000 */
[----:B------:R-:W-:Y:S01]  /*2790*/  FMUL.FTZ R31, R30, -1.4426950216293334961 ;  /* 0xbfb8aa3b1e1f7820 */ /* 0x000fe20000410000 */
[----:B------:R-:W0:Y:S01]  /*27a0*/  MUFU.EX2 R21, R21 ;  /* 0x0000001500157308 */ /* 0x000e220000000800 */
[----:B------:R-:W-:Y:S01]  /*27b0*/  FMUL.FTZ R60, R54, -1.4426950216293334961 ;  /* 0xbfb8aa3b363c7820 */ /* 0x000fe20000410000 */
[----:B-1----:R-:W-:Y:S01]  /*27c0*/  FMUL.FTZ R57, R7, R64 ;  /* 0x0000004007397220 */ /* 0x002fe20000410000 */
[----:B------:R-:W-:Y:S01]  /*27d0*/  FADD.FTZ R64, -R26, R61 ;  /* 0x0000003d1a407221 */ /* 0x000fe20000010100 */
[----:B------:R-:W-:Y:S01]  /*27e0*/  FFMA.FTZ R74, R33, R86, R29 ;  /* 0x00000056214a7223 */ /* 0x000fe2000001001d */
[----:B------:R-:W-:Y:S01]  /*27f0*/  FMUL.FTZ R20, R36, -1.4426950216293334961 ;  /* 0xbfb8aa3b24147820 */ /* 0x000fe20000410000 */
[----:B------:R-:W-:Y:S01]  /*2800*/  FFMA.FTZ R57, R44, R57, R46 ;  /* 0x000000392c397223 */ /* 0x000fe2000001002e */
[----:B------:R-:W-:Y:S01]  /*2810*/  FMUL.FTZ R61, R7, R64 ;  /* 0x00000040073d7220 */ /* 0x000fe20000410000 */
[----:B------:R1:W-:Y:S01]  /*2820*/  MUFU.EX2 R24, R60 ;  /* 0x0000003c00187308 */ /* 0x0003e20000000800 */
[----:B------:R-:W-:Y:S01]  /*2830*/  FADD.FTZ R86, -R26, R85 ;  /* 0x000000551a567221 */ /* 0x000fe20000010100 */
[----:B------:R-:W-:Y:S01]  /*2840*/  FMUL.FTZ R64, R57, -1.4426950216293334961 ;  /* 0xbfb8aa3b39407820 */ /* 0x000fe20000410000 */
[C-C-:B------:R-:W-:Y:S01]  /*2850*/  FFMA.FTZ R52, R33.reuse, R52, R29.reuse ;  /* 0x0000003421347223 */ /* 0x140fe2000001001d */
[----:B------:R-:W-:Y:S01]  /*2860*/  FFMA.FTZ R58, R33, R58, R29 ;  /* 0x0000003a213a7223 */ /* 0x000fe2000001001d */
[C---:B------:R-:W-:Y:S01]  /*2870*/  FMUL.FTZ R67, R7.reuse, R68 ;  /* 0x0000004407437220 */ /* 0x040fe20000410000 */
[--C-:B------:R-:W-:Y:S01]  /*2880*/  FFMA.FTZ R55, R8, R55, R0.reuse ;  /* 0x0000003708377223 */ /* 0x100fe20000010000 */
[C---:B------:R-:W-:Y:S01]  /*2890*/  FMUL.FTZ R89, R7.reuse, R86 ;  /* 0x0000005607597220 */ /* 0x040fe20000410000 */
[----:B------:R-:W-:Y:S01]  /*28a0*/  MUFU.EX2 R59, R64 ;  /* 0x00000040003b7308 */ /* 0x000fe20000000800 */
[----:B-1----:R-:W-:Y:S01]  /*28b0*/  FMUL.FTZ R60, R7, R78 ;  /* 0x0000004e073c7220 */ /* 0x002fe20000410000 */
[----:B------:R-:W-:Y:S01]  /*28c0*/  FADD.FTZ R78, -R26, R63 ;  /* 0x0000003f1a4e7221 */ /* 0x000fe20000010100 */
[----:B------:R-:W-:Y:S01]  /*28d0*/  FMUL.FTZ R22, R52, -1.4426950216293334961 ;  /* 0xbfb8aa3b34167820 */ /* 0x000fe20000410000 */
[----:B------:R-:W-:Y:S01]  /*28e0*/  FMUL.FTZ R56, R58, -1.4426950216293334961 ;  /* 0xbfb8aa3b3a387820 */ /* 0x000fe20000410000 */
[----:B------:R-:W-:Y:S01]  /*28f0*/  FFMA.FTZ R60, R45, R60, R47 ;  /* 0x0000003c2d3c7223 */ /* 0x000fe2000001002f */
[----:B------:R-:W-:Y:S01]  /*2900*/  FMUL.FTZ R78, R7, R78 ;  /* 0x0000004e074e7220 */ /* 0x000fe20000410000 */
[----:B------:R-:W-:Y:S01]  /*2910*/  FFMA.FTZ R61, R8, R61, R0 ;  /* 0x0000003d083d7223 */ /* 0x000fe20000010000 */
[----:B------:R-:W1:Y:S01]  /*2920*/  MUFU.EX2 R31, R31 ;  /* 0x0000001f001f7308 */ /* 0x000e620000000800 */
[----:B------:R-:W-:Y:S01]  /*2930*/  FMUL.FTZ R77, R60, -1.4426950216293334961 ;  /* 0xbfb8aa3b3c4d7820 */ /* 0x000fe20000410000 */
[----:B------:R-:W-:Y:S01]  /*2940*/  FFMA.FTZ R63, R33, R78, R29 ;  /* 0x0000004e213f7223 */ /* 0x000fe2000001001d */
[----:B------:R-:W-:Y:S01]  /*2950*/  FADD.FTZ R78, R69, -R26 ;  /* 0x8000001a454e7221 */ /* 0x000fe20000010000 */
[----:B------:R-:W-:Y:S01]  /*2960*/  FFMA.FTZ R67, R8, R67, R0 ;  /* 0x0000004308437223 */ /* 0x000fe20000010000 */
[----:B------:R-:W-:Y:S01]  /*2970*/  FMUL.FTZ R53, R55, -1.4426950216293334961 ;  /* 0xbfb8aa3b37357820 */ /* 0x000fe20000410000 */
[----:B------:R-:W-:Y:S01]  /*2980*/  FADD.FTZ R86, R75, -R26 ;  /* 0x8000001a4b567221 */ /* 0x000fe20000010000 */
[C---:B------:R-:W-:Y:S01]  /*2990*/  FMUL.FTZ R66, R7.reuse, R78 ;  /* 0x0000004e07427220 */ /* 0x040fe20000410000 */
[C---:B------:R-:W-:Y:S01]  /*29a0*/  FADD.FTZ R78, -R26.reuse, R79 ;  /* 0x0000004f1a4e7221 */ /* 0x040fe20000010100 */
[----:B------:R-:W-:Y:S01]  /*29b0*/  FMUL.FTZ R79, R7, R80 ;  /* 0x00000050074f7220 */ /* 0x000fe20000410000 */
[----:B------:R-:W-:Y:S01]  /*29c0*/  FADD.FTZ R80, -R26, R81 ;  /* 0x000000511a507221 */ /* 0x000fe20000010100 */
[----:B------:R-:W-:Y:S01]  /*29d0*/  FFMA.FTZ R66, R45, R66, R47 ;  /* 0x000000422d427223 */ /* 0x000fe2000001002f */
[C---:B------:R-:W-:Y:S01]  /*29e0*/  FMUL.FTZ R78, R7.reuse, R78 ;  /* 0x0000004e074e7220 */ /* 0x040fe20000410000 */
[C---:B------:R-:W-:Y:S01]  /*29f0*/  FFMA.FTZ R38, R44.reuse, R79, R46 ;  /* 0x0000004f2c267223 */ /* 0x040fe2000001002e */
[----:B------:R-:W-:Y:S01]  /*2a00*/  FMUL.FTZ R81, R7, R80 ;  /* 0x0000005007517220 */ /* 0x000fe20000410000 */
[----:B------:R-:W-:Y:S01]  /*2a10*/  FADD.FTZ R80, R71, -R26 ;  /* 0x8000001a47507221 */ /* 0x000fe20000010000 */
[----:B------:R-:W-:Y:S01]  /*2a20*/  FFMA.FTZ R46, R44, R87, R46 ;  /* 0x000000572c2e7223 */ /* 0x000fe2000001002e */
[----:B------:R-:W-:Y:S01]  /*2a30*/  SHF.L.U32 R87, R43, 0x10, RZ ;  /* 0x000000102b577819 */ /* 0x000fe200000006ff */
[----:B------:R-:W-:Y:S01]  /*2a40*/  FFMA.FTZ R70, R33, R78, R29 ;  /* 0x0000004e21467223 */ /* 0x000fe2000001001d */
[----:B------:R-:W-:Y:S01]  /*2a50*/  FMUL.FTZ R82, R7, R80 ;  /* 0x0000005007527220 */ /* 0x000fe20000410000 */
[----:B------:R3:W-:Y:S01]  /*2a60*/  MUFU.EX2 R64, R77 ;  /* 0x0000004d00407308 */ /* 0x0007e20000000800 */
[----:B------:R-:W-:Y:S01]  /*2a70*/  FFMA.FTZ R71, R8, R81, R0 ;  /* 0x0000005108477223 */ /* 0x000fe20000010000 */
[----:B------:R-:W-:Y:S01]  /*2a80*/  FADD.FTZ R88, -R26, R87 ;  /* 0x000000571a587221 */ /* 0x000fe20000010100 */
[----:B------:R-:W-:Y:S01]  /*2a90*/  FFMA.FTZ R39, R45, R82, R47 ;  /* 0x000000522d277223 */ /* 0x000fe2000001002f */
[----:B------:R-:W-:Y:S01]  /*2aa0*/  FMUL.FTZ R78, R70, -1.4426950216293334961 ;  /* 0xbfb8aa3b464e7820 */ /* 0x000fe20000410000 */
[----:B------:R-:W-:Y:S01]  /*2ab0*/  FMUL.FTZ R79, R38, -1.4426950216293334961 ;  /* 0xbfb8aa3b264f7820 */ /* 0x000fe20000410000 */
[----:B------:R-:W-:Y:S01]  /*2ac0*/  FMUL.FTZ R88, R7, R88 ;  /* 0x0000005807587220 */ /* 0x000fe20000410000 */
[----:B------:R-:W-:Y:S01]  /*2ad0*/  FMUL.FTZ R80, R71, -1.4426950216293334961 ;  /* 0xbfb8aa3b47507820 */ /* 0x000fe20000410000 */
[----:B------:R-:W-:Y:S01]  /*2ae0*/  FMUL.FTZ R82, R39, -1.4426950216293334961 ;  /* 0xbfb8aa3b27527820 */ /* 0x000fe20000410000 */
[----:B---3--:R-:W-:Y:S01]  /*2af0*/  FMUL.FTZ R77, R66, -1.4426950216293334961 ;  /* 0xbfb8aa3b424d7820 */ /* 0x008fe20000410000 */
[----:B------:R-:W-:Y:S01]  /*2b00*/  FFMA.FTZ R33, R33, R88, R29 ;  /* 0x0000005821217223 */ /* 0x000fe2000001001d */
[----:B------:R-:W-:Y:S01]  /*2b10*/  MUFU.EX2 R78, R78 ;  /* 0x0000004e004e7308 */ /* 0x000fe20000000800 */
[----:B------:R-:W-:Y:S01]  /*2b20*/  SHF.R.S32.HI R29, RZ, 0x1f, R28 ;  /* 0x0000001fff1d7819 */ /* 0x000fe2000001141c */
[----:B------:R-:W-:Y:S01]  /*2b30*/  FFMA.FTZ R0, R8, R89, R0 ;  /* 0x0000005908007223 */ /* 0x000fe20000010000 */
[----:B--2---:R-:W-:Y:S01]  /*2b40*/  FADD.FTZ R34, R34, 1 ;  /* 0x3f80000022227421 */ /* 0x004fe20000010000 */
[----:B------:R-:W-:Y:S01]  /*2b50*/  FMUL.FTZ R84, R7, R84 ;  /* 0x0000005407547220 */ /* 0x000fe20000410000 */
[----:B------:R-:W-:Y:S01]  /*2b60*/  FMUL.FTZ R25, R61, -1.4426950216293334961 ;  /* 0xbfb8aa3b3d197820 */ /* 0x000fe20000410000 */
[----:B------:R-:W-:-:S04]  /*2b70*/  IMAD.WIDE.U32 R28, R9, 0x50000, R28 ;  /* 0x00050000091c7825 */ /* 0x000fc800078e001c */
[----:B------:R-:W-:Y:S01]  /*2b80*/  FMUL.FTZ R65, R63, -1.4426950216293334961 ;  /* 0xbfb8aa3b3f417820 */ /* 0x000fe20000410000 */
[----:B------:R-:W-:Y:S01]  /*2b90*/  MUFU.EX2 R77, R77 ;  /* 0x0000004d004d7308 */ /* 0x000fe20000000800 */
[----:B------:R-:W-:Y:S01]  /*2ba0*/  FMUL.FTZ R85, R74, -1.4426950216293334961 ;  /* 0xbfb8aa3b4a557820 */ /* 0x000fe20000410000 */
[----:B------:R-:W-:Y:S01]  /*2bb0*/  FMUL.FTZ R86, R7, R86 ;  /* 0x0000005607567220 */ /* 0x000fe20000410000 */
[----:B------:R-:W-:Y:S01]  /*2bc0*/  FMUL.FTZ R75, R0, -1.4426950216293334961 ;  /* 0xbfb8aa3b004b7820 */ /* 0x000fe20000410000 */
[----:B------:R-:W-:Y:S01]  /*2bd0*/  FMUL.FTZ R68, R62, -1.4426950216293334961 ;  /* 0xbfb8aa3b3e447820 */ /* 0x000fe20000410000 */
[----:B------:R-:W-:Y:S01]  /*2be0*/  FMUL.FTZ R69, R67, -1.4426950216293334961 ;  /* 0xbfb8aa3b43457820 */ /* 0x000fe20000410000 */
[----:B0-----:R-:W-:Y:S01]  /*2bf0*/  FADD.FTZ R21, R21, 1 ;  /* 0x3f80000015157421 */ /* 0x001fe20000010000 */
[----:B------:R-:W-:Y:S01]  /*2c00*/  FMUL.FTZ R8, R46, -1.4426950216293334961 ;  /* 0xbfb8aa3b2e087820 */ /* 0x000fe20000410000 */
[----:B------:R-:W-:Y:S01]  /*2c10*/  MUFU.EX2 R79, R79 ;  /* 0x0000004f004f7308 */ /* 0x000fe20000000800 */
[----:B------:R-:W-:Y:S01]  /*2c20*/  IADD3 R29, R10, R29, RZ ;  /* 0x0000001d0a1d7210 */ /* 0x000fe20007ffe0ff */
[--C-:B------:R-:W-:Y:S01]  /*2c30*/  FFMA.FTZ R84, R45, R84, R47.reuse ;  /* 0x000000542d547223 */ /* 0x100fe2000001002f */
[----:B------:R-:W-:Y:S01]  /*2c40*/  IADD3 R11, P0, R11, R28, RZ ;  /* 0x0000001c0b0b7210 */ /* 0x000fe20007f1e0ff */
[----:B------:R-:W-:Y:S01]  /*2c50*/  FFMA.FTZ R45, R45, R86, R47 ;  /* 0x000000562d2d7223 */ /* 0x000fe2000001002f */
[----:B------:R-:W-:Y:S01]  /*2c60*/  FMUL.FTZ R81, R72, -1.4426950216293334961 ;  /* 0xbfb8aa3b48517820 */ /* 0x000fe20000410000 */
[----:B------:R-:W-:Y:S01]  /*2c70*/  FMUL.FTZ R41, R73, -1.4426950216293334961 ;  /* 0xbfb8aa3b49297820 */ /* 0x000fe20000410000 */
[-C--:B------:R-:W-:Y:S01]  /*2c80*/  IADD3.X R10, RZ, R29.reuse, RZ, P0, !PT ;  /* 0x0000001dff0a7210 */ /* 0x080fe200007fe4ff */
[----:B------:R-:W0:Y:S01]  /*2c90*/  MUFU.EX2 R20, R20 ;  /* 0x0000001400147308 */ /* 0x000e220000000800 */
[----:B------:R-:W-:Y:S01]  /*2ca0*/  FMUL.FTZ R83, R40, -1.4426950216293334961 ;  /* 0xbfb8aa3b28537820 */ /* 0x000fe20000410000 */
[----:B------:R-:W-:Y:S01]  /*2cb0*/  FMUL.FTZ R42, R84, -1.4426950216293334961 ;  /* 0xbfb8aa3b542a7820 */ /* 0x000fe20000410000 */
[----:B------:R-:W-:Y:S01]  /*2cc0*/  FMUL.FTZ R47, R45, -1.4426950216293334961 ;  /* 0xbfb8aa3b2d2f7820 */ /* 0x000fe20000410000 */
[-C--:B------:R-:W-:Y:S01]  /*2cd0*/  IADD3 R12, P4, R12, R28.reuse, RZ ;  /* 0x0000001c0c0c7210 */ /* 0x080fe20007f9e0ff */
[----:B------:R-:W-:Y:S01]  /*2ce0*/  FMUL.FTZ R7, R33, -1.4426950216293334961 ;  /* 0xbfb8aa3b21077820 */ /* 0x000fe20000410000 */
[-C--:B------:R-:W-:Y:S01]  /*2cf0*/  IADD3 R15, P3, R15, R28.reuse, RZ ;  /* 0x0000001c0f0f7210 */ /* 0x080fe20007f7e0ff */
[----:B------:R-:W-:Y:S01]  /*2d00*/  FADD.FTZ R19, R19, 1 ;  /* 0x3f80000013137421 */ /* 0x000fe20000010000 */
[----:B------:R-:W-:Y:S01]  /*2d10*/  MUFU.EX2 R80, R80 ;  /* 0x0000005000507308 */ /* 0x000fe20000000800 */
[-C--:B------:R-:W-:Y:S01]  /*2d20*/  IADD3 R13, P5, R13, R28.reuse, RZ ;  /* 0x0000001c0d0d7210 */ /* 0x080fe20007fbe0ff */
[----:B-1----:R-:W-:Y:S01]  /*2d30*/  FADD.FTZ R31, R31, 1 ;  /* 0x3f8000001f1f7421 */ /* 0x002fe20000010000 */
[----:B------:R-:W-:Y:S01]  /*2d40*/  IADD3 R18, P2, R18, R28, RZ ;  /* 0x0000001c12127210 */ /* 0x000fe20007f5e0ff */
[----:B------:R-:W-:Y:S01]  /*2d50*/  FADD.FTZ R37, R37, 1 ;  /* 0x3f80000025257421 */ /* 0x000fe20000010000 */
[-C--:B------:R-:W-:Y:S01]  /*2d60*/  IADD3.X R90, RZ, R29.reuse, RZ, P3, !PT ;  /* 0x0000001dff5a7210 */ /* 0x080fe20001ffe4ff */
[----:B------:R-:W-:Y:S01]  /*2d70*/  FADD.FTZ R50, R50, 1 ;  /* 0x3f80000032327421 */ /* 0x000fe20000010000 */
[----:B------:R-:W-:Y:S01]  /*2d80*/  FADD.FTZ R24, R24, 1 ;  /* 0x3f80000018187421 */ /* 0x000fe20000010000 */
[----:B------:R-:W-:Y:S01]  /*2d90*/  MUFU.EX2 R82, R82 ;  /* 0x0000005200527308 */ /* 0x000fe20000000800 */
[----:B0-----:R-:W-:Y:S01]  /*2da0*/  FADD.FTZ R20, R20, 1 ;  /* 0x3f80000014147421 */ /* 0x001fe20000010000 */
[----:B------:R-:W-:Y:S01]  /*2db0*/  IADD3.X R91, RZ, R29, RZ, P2, !PT ;  /* 0x0000001dff5b7210 */ /* 0x000fe200017fe4ff */
[----:B------:R-:W-:Y:S01]  /*2dc0*/  FADD.FTZ R23, R23, 1 ;  /* 0x3f80000017177421 */ /* 0x000fe20000010000 */
[----:B------:R-:W-:Y:S01]  /*2dd0*/  FADD.FTZ R59, R59, 1 ;  /* 0x3f8000003b3b7421 */ /* 0x000fe20000010000 */
[----:B------:R-:W-:-:S03]  /*2de0*/  FADD.FTZ R64, R64, 1 ;  /* 0x3f80000040407421 */ /* 0x000fc60000010000 */
[----:B------:R-:W0:Y:S08]  /*2df0*/  MUFU.EX2 R22, R22 ;  /* 0x0000001600167308 */ /* 0x000e300000000800 */
[----:B------:R-:W1:Y:S08]  /*2e00*/  MUFU.EX2 R56, R56 ;  /* 0x0000003800387308 */ /* 0x000e700000000800 */
[----:B------:R-:W2:Y:S01]  /*2e10*/  MUFU.EX2 R53, R53 ;  /* 0x0000003500357308 */ /* 0x000ea20000000800 */
[----:B0-----:R-:W-:-:S07]  /*2e20*/  FADD.FTZ R22, R22, 1 ;  /* 0x3f80000016167421 */ /* 0x001fce0000010000 */
[----:B------:R-:W0:Y:S01]  /*2e30*/  MUFU.RCP R34, R34 ;  /* 0x0000002200227308 */ /* 0x000e220000001000 */
[----:B-1----:R-:W-:-:S07]  /*2e40*/  FADD.FTZ R56, R56, 1 ;  /* 0x3f80000038387421 */ /* 0x002fce0000010000 */
[----:B------:R-:W1:Y:S01]  /*2e50*/  MUFU.EX2 R44, R85 ;  /* 0x00000055002c7308 */ /* 0x000e620000000800 */
[----:B--2---:R-:W-:-:S07]  /*2e60*/  FADD.FTZ R53, R53, 1 ;  /* 0x3f80000035357421 */ /* 0x004fce0000010000 */
[----:B------:R2:W3:Y:S01]  /*2e70*/  MUFU.EX2 R26, R75 ;  /* 0x0000004b001a7308 */ /* 0x0004e20000000800 */
[----:B0-----:R-:W-:-:S07]  /*2e80*/  FMUL.FTZ R34, R32, R34 ;  /* 0x0000002220227220 */ /* 0x001fce0000410000 */
[----:B------:R-:W0:Y:S01]  /*2e90*/  MUFU.EX2 R25, R25 ;  /* 0x0000001900197308 */ /* 0x000e220000000800 */
[----:B--2---:R-:W-:Y:S01]  /*2ea0*/  FADD.FTZ R75, R77, 1 ;  /* 0x3f8000004d4b7421 */ /* 0x004fe20000010000 */
[----:B------:R-:W-:Y:S01]  /*2eb0*/  FADD.FTZ R77, R78, 1 ;  /* 0x3f8000004e4d7421 */ /* 0x000fe20000010000 */
[----:B------:R-:W-:Y:S01]  /*2ec0*/  FADD.FTZ R78, R79, 1 ;  /* 0x3f8000004f4e7421 */ /* 0x000fe20000010000 */
[----:B------:R-:W-:Y:S01]  /*2ed0*/  FADD.FTZ R79, R80, 1 ;  /* 0x3f800000504f7421 */ /* 0x000fe20000010000 */
[----:B------:R-:W-:Y:S01]  /*2ee0*/  FADD.FTZ R80, R82, 1 ;  /* 0x3f80000052507421 */ /* 0x000fe20000010000 */
[----:B------:R-:W-:Y:S01]  /*2ef0*/  IADD3 R82, P1, R17, R28, RZ ;  /* 0x0000001c11527210 */ /* 0x000fe20007f3e0ff */
[----:B-1----:R-:W-:Y:S01]  /*2f00*/  FADD.FTZ R89, R44, 1 ;  /* 0x3f8000002c597421 */ /* 0x002fe20000010000 */
[----:B------:R-:W1:Y:S01]  /*2f10*/  MUFU.EX2 R65, R65 ;  /* 0x0000004100417308 */ /* 0x000e620000000800 */
[----:B---3--:R-:W-:Y:S01]  /*2f20*/  FADD.FTZ R32, R26, 1 ;  /* 0x3f8000001a207421 */ /* 0x008fe20000010000 */
[----:B------:R-:W-:-:S06]  /*2f30*/  IADD3.X R93, RZ, R29, RZ, P1, !PT ;  /* 0x0000001dff5d7210 */ /* 0x000fcc0000ffe4ff */
[----:B------:R2:W-:Y:S01]  /*2f40*/  MUFU.EX2 R43, R8 ;  /* 0x00000008002b7308 */ /* 0x0005e20000000800 */
[----:B0-----:R-:W-:-:S07]  /*2f50*/  FADD.FTZ R25, R25, 1 ;  /* 0x3f80000019197421 */ /* 0x001fce0000010000 */
[----:B------:R-:W0:Y:S01]  /*2f60*/  MUFU.EX2 R68, R68 ;  /* 0x0000004400447308 */ /* 0x000e220000000800 */
[----:B--2---:R-:W-:Y:S01]  /*2f70*/  LEA R8, P0, R11, UR6, 0x1 ;  /* 0x000000060b087c11 */ /* 0x004fe2000f8008ff */
[----:B-1----:R-:W-:-:S03]  /*2f80*/  FADD.FTZ R65, R65, 1 ;  /* 0x3f80000041417421 */ /* 0x002fc60000010000 */
[----:B------:R-:W-:Y:S02]  /*2f90*/  LEA.HI.X R9, R11, UR7, R10, 0x1, P0 ;  /* 0x000000070b097c11 */ /* 0x000fe400080f0c0a */
[-C--:B------:R-:W-:Y:S01]  /*2fa0*/  IADD3.X R11, RZ, R29.reuse, RZ, P4, !PT ;  /* 0x0000001dff0b7210 */ /* 0x080fe200027fe4ff */
[----:B------:R-:W1:Y:S01]  /*2fb0*/  MUFU.EX2 R69, R69 ;  /* 0x0000004500457308 */ /* 0x000e620000000800 */
[-C--:B------:R-:W-:Y:S02]  /*2fc0*/  IADD3 R85, P0, R16, R28.reuse, RZ ;  /* 0x0000001c10557210 */ /* 0x080fe40007f1e0ff */
[----:B------:R-:W-:Y:S02]  /*2fd0*/  IADD3 R86, P4, R14, R28, RZ ;  /* 0x0000001c0e567210 */ /* 0x000fe40007f9e0ff */
[----:B------:R-:W-:Y:S02]  /*2fe0*/  IADD3.X R28, RZ, R29, RZ, P5, !PT ;  /* 0x0000001dff1c7210 */ /* 0x000fe40002ffe4ff */
[C---:B------:R-:W-:Y:S01]  /*2ff0*/  LEA R16, P3, R13.reuse, UR6, 0x1 ;  /* 0x000000060d107c11 */ /* 0x040fe2000f8608ff */
[----:B------:R-:W2:Y:S01]  /*3000*/  MUFU.RCP R21, R21 ;  /* 0x0000001500157308 */ /* 0x000ea20000001000 */
[----:B------:R-:W-:Y:S01]  /*3010*/  LEA R10, P6, R12, UR6, 0x1 ;  /* 0x000000060c0a7c11 */ /* 0x000fe2000f8c08ff */
[----:B0-----:R-:W-:Y:S01]  /*3020*/  FADD.FTZ R68, R68, 1 ;  /* 0x3f80000044447421 */ /* 0x001fe20000010000 */
[----:B------:R-:W-:-:S02]  /*3030*/  LEA.HI.X R17, R13, UR7, R28, 0x1, P3 ;  /* 0x000000070d117c11 */ /* 0x000fc400098f0c1c */
[C---:B------:R-:W-:Y:S02]  /*3040*/  LEA R28, P2, R18.reuse, UR6, 0x1 ;  /* 0x00000006121c7c11 */ /* 0x040fe4000f8408ff */
[-C--:B------:R-:W-:Y:S01]  /*3050*/  IADD3.X R87, RZ, R29.reuse, RZ, P4, !PT ;  /* 0x0000001dff577210 */ /* 0x080fe200027fe4ff */
[----:B------:R-:W0:Y:S01]  /*3060*/  MUFU.EX2 R81, R81 ;  /* 0x0000005100517308 */ /* 0x000e220000000800 */
[----:B------:R-:W-:Y:S01]  /*3070*/  IADD3.X R44, RZ, R29, RZ, P0, !PT ;  /* 0x0000001dff2c7210 */ /* 0x000fe200007fe4ff */
[----:B-1----:R-:W-:Y:S01]  /*3080*/  FADD.FTZ R69, R69, 1 ;  /* 0x3f80000045457421 */ /* 0x002fe20000010000 */
[----:B------:R-:W-:Y:S02]  /*3090*/  LEA.HI.X R29, R18, UR7, R91, 0x1, P2 ;  /* 0x00000007121d7c11 */ /* 0x000fe400090f0c5b */
[----:B------:R-:W-:Y:S02]  /*30a0*/  LEA.HI.X R11, R12, UR7, R11, 0x1, P6 ;  /* 0x000000070c0b7c11 */ /* 0x000fe4000b0f0c0b */
[----:B------:R-:W-:Y:S01]  /*30b0*/  LEA R12, P4, R86, UR6, 0x1 ;  /* 0x00000006560c7c11 */ /* 0x000fe2000f8808ff */
[----:B------:R-:W1:Y:S01]  /*30c0*/  MUFU.EX2 R41, R41 ;  /* 0x0000002900297308 */ /* 0x000e620000000800 */
[----:B--2---:R-:W-:Y:S01]  /*30d0*/  FMUL.FTZ R18, R49, R21 ;  /* 0x0000001531127220 */ /* 0x004fe20000410000 */
[----:B------:R-:W-:-:S02]  /*30e0*/  LEA R14, P5, R15, UR6, 0x1 ;  /* 0x000000060f0e7c11 */ /* 0x000fc4000f8a08ff */
[----:B------:R-:W-:Y:S02]  /*30f0*/  LEA.HI.X R13, R86, UR7, R87, 0x1, P4 ;  /* 0x00000007560d7c11 */ /* 0x000fe4000a0f0c57 */
[----:B------:R-:W-:Y:S01]  /*3100*/  LEA.HI.X R15, R15, UR7, R90, 0x1, P5 ;  /* 0x000000070f0f7c11 */ /* 0x000fe2000a8f0c5a */
[----:B------:R-:W-:Y:S01]  /*3110*/  FADD.FTZ R90, R43, 1 ;  /* 0x3f8000002b5a7421 */ /* 0x000fe20000010000 */
[----:B------:R-:W2:Y:S01]  /*3120*/  MUFU.EX2 R83, R83 ;  /* 0x0000005300537308 */ /* 0x000ea20000000800 */
[----:B0-----:R-:W-:Y:S01]  /*3130*/  FADD.FTZ R81, R81, 1 ;  /* 0x3f80000051517421 */ /* 0x001fe20000010000 */
[----:B------:R-:W-:-:S04]  /*3140*/  LEA R86, P0, R85, UR6, 0x1 ;  /* 0x0000000655567c11 */ /* 0x000fc8000f8008ff */
[----:B------:R-:W-:Y:S02]  /*3150*/  LEA.HI.X R87, R85, UR7, R44, 0x1, P0 ;  /* 0x0000000755577c11 */ /* 0x000fe400080f0c2c */
[----:B------:R-:W0:Y:S01]  /*3160*/  MUFU.EX2 R42, R42 ;  /* 0x0000002a002a7308 */ /* 0x000e220000000800 */
[----:B-1----:R-:W-:Y:S01]  /*3170*/  FADD.FTZ R88, R41, 1 ;  /* 0x3f80000029587421 */ /* 0x002fe20000010000 */
[----:B------:R-:W-:-:S04]  /*3180*/  IADD3 R2, P0, R2, 0x12, RZ ;  /* 0x0000001202027810 */ /* 0x000fc80007f1e0ff */
[----:B------:R-:W-:Y:S02]  /*3190*/  IADD3.X R6, RZ, R6, RZ, P0, !PT ;  /* 0x00000006ff067210 */ /* 0x000fe400007fe4ff */
[----:B------:R-:W1:Y:S01]  /*31a0*/  MUFU.EX2 R47, R47 ;  /* 0x0000002f002f7308 */ /* 0x000e620000000800 */
[----:B--2---:R-:W-:Y:S01]  /*31b0*/  FADD.FTZ R83, R83, 1 ;  /* 0x3f80000053537421 */ /* 0x004fe20000010000 */
[----:B------:R-:W-:-:S04]  /*31c0*/  ISETP.GE.U32.AND P0, PT, R2, UR10, PT ;  /* 0x0000000a02007c0c */ /* 0x000fc8000bf06070 */
[----:B------:R-:W-:Y:S02]  /*31d0*/  ISETP.GE.AND.EX P0, PT, R6, UR5, PT, P0 ;  /* 0x0000000506007c0c */ /* 0x000fe4000bf06300 */
[----:B------:R-:W2:Y:S01]  /*31e0*/  MUFU.EX2 R7, R7 ;  /* 0x0000000700077308 */ /* 0x000ea20000000800 */
[----:B0-----:R-:W-:Y:S01]  /*31f0*/  FADD.FTZ R41, R42, 1 ;  /* 0x3f8000002a297421 */ /* 0x001fe20000010000 */
[----:B------:R-:W-:-:S04]  /*3200*/  LEA R42, P1, R82, UR6, 0x1 ;  /* 0x00000006522a7c11 */ /* 0x000fc8000f8208ff */
[----:B------:R-:W-:Y:S02]  /*3210*/  LEA.HI.X R43, R82, UR7, R93, 0x1, P1 ;  /* 0x00000007522b7c11 */ /* 0x000fe400088f0c5d */
[----:B------:R-:W0:Y:S01]  /*3220*/  MUFU.RCP R19, R19 ;  /* 0x0000001300137308 */ /* 0x000e220000001000 */
[----:B-1----:R-:W-:-:S07]  /*3230*/  FADD.FTZ R26, R47, 1 ;  /* 0x3f8000002f1a7421 */ /* 0x002fce0000010000 */
[----:B------:R-:W1:Y:S01]  /*3240*/  MUFU.RCP R31, R31 ;  /* 0x0000001f001f7308 */ /* 0x000e620000001000 */
[----:B--2---:R-:W-:-:S07]  /*3250*/  FADD.FTZ R7, R7, 1 ;  /* 0x3f80000007077421 */ /* 0x004fce0000010000 */
[----:B------:R-:W2:Y:S01]  /*3260*/  MUFU.RCP R20, R20 ;  /* 0x0000001400147308 */ /* 0x000ea20000001000 */
[----:B0-----:R-:W-:-:S07]  /*3270*/  FMUL.FTZ R19, R27, R19 ;  /* 0x000000131b137220 */ /* 0x001fce0000410000 */
[----:B------:R-:W0:Y:S01]  /*3280*/  MUFU.RCP R37, R37 ;  /* 0x0000002500257308 */ /* 0x000e220000001000 */
[----:B-1----:R-:W-:-:S05]  /*3290*/  FMUL.FTZ R30, R30, R31 ;  /* 0x0000001f1e1e7220 */ /* 0x002fca0000410000 */
[----:B------:R-:W-:Y:S02]  /*32a0*/  F2FP.BF16.F32.PACK_AB R19, R30, R19 ;  /* 0x000000131e13723e */ /* 0x000fe400000010ff */
[----:B------:R-:W1:Y:S01]  /*32b0*/  MUFU.RCP R50, R50 ;  /* 0x0000003200327308 */ /* 0x000e620000001000 */
[----:B--2---:R-:W-:Y:S02]  /*32c0*/  FMUL.FTZ R27, R36, R20 ;  /* 0x00000014241b7220 */ /* 0x004fe40000410000 */
[----:B------:R-:W-:Y:S03]  /*32d0*/  STG.E.U16 desc[UR8][R8.64], R19 ;  /* 0x0000001308007986 */ /* 0x000fe6000c101508 */
[----:B------:R-:W-:Y:S02]  /*32e0*/  F2FP.BF16.F32.PACK_AB R27, R27, R34 ;  /* 0x000000221b1b723e */ /* 0x000fe400000010ff */
[----:B------:R-:W2:Y:S01]  /*32f0*/  MUFU.RCP R22, R22 ;  /* 0x0000001600167308 */ /* 0x000ea20000001000 */
[----:B0-----:R-:W-:-:S02]  /*3300*/  FMUL.FTZ R37, R35, R37 ;  /* 0x0000002523257220 */ /* 0x001fc40000410000 */
[----:B------:R-:W-:Y:S03]  /*3310*/  STG.E.U16 desc[UR8][R8.64+0x4], R27 ;  /* 0x0000041b08007986 */ /* 0x000fe6000c101508 */
[----:B------:R-:W-:Y:S02]  /*3320*/  F2FP.BF16.F32.PACK_AB R18, R18, R37 ;  /* 0x000000251212723e */ /* 0x000fe400000010ff */
[----:B------:R-:W0:Y:S01]  /*3330*/  MUFU.RCP R24, R24 ;  /* 0x0000001800187308 */ /* 0x000e220000001000 */
[----:B-1----:R-:W-:-:S07]  /*3340*/  FMUL.FTZ R50, R48, R50 ;  /* 0x0000003230327220 */ /* 0x002fce0000410000 */
[----:B------:R-:W1:Y:S01]  /*3350*/  MUFU.RCP R56, R56 ;  /* 0x0000003800387308 */ /* 0x000e620000001000 */
[----:B--2---:R-:W-:-:S05]  /*3360*/  FMUL.FTZ R31, R52, R22 ;  /* 0x00000016341f7220 */ /* 0x004fca0000410000 */
[----:B------:R-:W-:Y:S02]  /*3370*/  F2FP.BF16.F32.PACK_AB R31, R31, R50 ;  /* 0x000000321f1f723e */ /* 0x000fe400000010ff */
[----:B------:R-:W2:Y:S01]  /*3380*/  MUFU.RCP R23, R23 ;  /* 0x0000001700177308 */ /* 0x000ea20000001000 */
[----:B0-----:R-:W-:-:S07]  /*3390*/  FMUL.FTZ R24, R54, R24 ;  /* 0x0000001836187220 */ /* 0x001fce0000410000 */
[----:B------:R-:W0:Y:S01]  /*33a0*/  MUFU.RCP R53, R53 ;  /* 0x0000003500357308 */ /* 0x000e220000001000 */
[----:B-1----:R-:W-:-:S05]  /*33b0*/  FMUL.FTZ R35, R58, R56 ;  /* 0x000000383a237220 */ /* 0x002fca0000410000 */
[----:B------:R-:W-:Y:S02]  /*33c0*/  F2FP.BF16.F32.PACK_AB R24, R35, R24 ;  /* 0x000000182318723e */ /* 0x000fe400000010ff */
[----:B------:R-:W1:Y:S01]  /*33d0*/  MUFU.RCP R21, R32 ;  /* 0x0000002000157308 */ /* 0x000e620000001000 */
[----:B--2---:R-:W-:-:S07]  /*33e0*/  FMUL.FTZ R23, R51, R23 ;  /* 0x0000001733177220 */ /* 0x004fce0000410000 */
[----:B------:R-:W2:Y:S01]  /*33f0*/  MUFU.RCP R59, R59 ;  /* 0x0000003b003b7308 */ /* 0x000ea20000001000 */
[----:B0-----:R-:W-:-:S05]  /*3400*/  FMUL.FTZ R20, R55, R53 ;  /* 0x0000003537147220 */ /* 0x001fca0000410000 */
[----:B------:R-:W-:Y:S02]  /*3410*/  F2FP.BF16.F32.PACK_AB R20, R20, R23 ;  /* 0x000000171414723e */ /* 0x000fe400000010ff */
[----:B------:R-:W0:Y:S01]  /*3420*/  MUFU.RCP R25, R25 ;  /* 0x0000001900197308 */ /* 0x000e220000001000 */
[----:B-1----:R-:W-:Y:S01]  /*3430*/  FMUL.FTZ R0, R0, R21 ;  /* 0x0000001500007220 */ /* 0x002fe20000410000 */
[----:B------:R-:W-:-:S05]  /*3440*/  PRMT R21, R27, 0x7632, R21 ;  /* 0x000076321b157816 */ /* 0x000fca0000000015 */
[----:B------:R1:W-:Y:S01]  /*3450*/  STG.E.U16 desc[UR8][R8.64+0x6], R21 ;  /* 0x0000061508007986 */ /* 0x0003e2000c101508 */
[----:B------:R-:W3:Y:S01]  /*3460*/  MUFU.RCP R64, R64 ;  /* 0x0000004000407308 */ /* 0x000ee20000001000 */
[----:B--2---:R-:W-:-:S07]  /*3470*/  FMUL.FTZ R59, R57, R59 ;  /* 0x0000003b393b7220 */ /* 0x004fce0000410000 */
[----:B------:R-:W2:Y:S01]  /*3480*/  MUFU.RCP R65, R65 ;  /* 0x0000004100417308 */ /* 0x000ea20000001000 */
[----:B0-----:R-:W-:-:S05]  /*3490*/  FMUL.FTZ R22, R61, R25 ;  /* 0x000000193d167220 */ /* 0x001fca0000410000 */
[----:B------:R-:W-:Y:S02]  /*34a0*/  F2FP.BF16.F32.PACK_AB R22, R22, R59 ;  /* 0x0000003b1616723e */ /* 0x000fe400000010ff */
[----:B------:R-:W0:Y:S01]  /*34b0*/  MUFU.RCP R68, R68 ;  /* 0x0000004400447308 */ /* 0x000e220000001000 */
[----:B---3--:R-:W-:-:S07]  /*34c0*/  FMUL.FTZ R64, R60, R64 ;  /* 0x000000403c407220 */ /* 0x008fce0000410000 */
[----:B------:R-:W3:Y:S01]  /*34d0*/  MUFU.RCP R69, R69 ;  /* 0x0000004500457308 */ /* 0x000ee20000001000 */
[----:B--2---:R-:W-:-:S05]  /*34e0*/  FMUL.FTZ R65, R63, R65 ;  /* 0x000000413f417220 */ /* 0x004fca0000410000 */
[----:B------:R-:W-:Y:S02]  /*34f0*/  F2FP.BF16.F32.PACK_AB R64, R65, R64 ;  /* 0x000000404140723e */ /* 0x000fe400000010ff */
[----:B------:R-:W2:Y:S01]  /*3500*/  MUFU.RCP R75, R75 ;  /* 0x0000004b004b7308 */ /* 0x000ea20000001000 */
[----:B0-----:R-:W-:-:S07]  /*3510*/  FMUL.FTZ R68, R62, R68 ;  /* 0x000000443e447220 */ /* 0x001fce0000410000 */
[----:B------:R-:W0:Y:S01]  /*3520*/  MUFU.RCP R77, R77 ;  /* 0x0000004d004d7308 */ /* 0x000e220000001000 */
[----:B---3--:R-:W-:-:S05]  /*3530*/  FMUL.FTZ R69, R67, R69 ;  /* 0x0000004543457220 */ /* 0x008fca0000410000 */
[----:B------:R-:W-:Y:S02]  /*3540*/  F2FP.BF16.F32.PACK_AB R68, R69, R68 ;  /* 0x000000444544723e */ /* 0x000fe400000010ff */
        /* <DEDUP_REMOVED lines=21> */
[----:B---3--:R-:W-:Y:S01]  /*36a0*/  FMUL.FTZ R41, R84, R41 ;  /* 0x0000002954297220 */ /* 0x008fe20000410000 */
[----:B-1----:R-:W-:-:S06]  /*36b0*/  PRMT R21, R83, 0x7632, R21 ;  /* 0x0000763253157816 */ /* 0x002fcc0000000015 */
[----:B------:R-:W1:Y:S01]  /*36c0*/  MUFU.RCP R26, R26 ;  /* 0x0000001a001a7308 */ /* 0x000e620000001000 */
[----:B--2---:R-:W-:-:S05]  /*36d0*/  FMUL.FTZ R74, R74, R89 ;  /* 0x000000594a4a7220 */ /* 0x004fca0000410000 */
[----:B------:R-:W-:Y:S02]  /*36e0*/  F2FP.BF16.F32.PACK_AB R41, R74, R41 ;  /* 0x000000294a29723e */ /* 0x000fe400000010ff */
[----:B------:R2:W3:Y:S01]  /*36f0*/  MUFU.RCP R32, R7 ;  /* 0x0000000700207308 */ /* 0x0004e20000001000 */
[----:B0-----:R-:W-:-:S05]  /*3700*/  FMUL.FTZ R85, R46, R85 ;  /* 0x000000552e557220 */ /* 0x001fca0000410000 */
[----:B------:R-:W-:Y:S02]  /*3710*/  F2FP.BF16.F32.PACK_AB R0, R0, R85 ;  /* 0x000000550000723e */ /* 0x000fe400000010ff */
[----:B--2---:R-:W-:Y:S01]  /*3720*/  PRMT R7, R19, 0x7632, R7 ;  /* 0x0000763213077816 */ /* 0x004fe20000000007 */
[----:B-1----:R-:W-:Y:S01]  /*3730*/  FMUL.FTZ R26, R45, R26 ;  /* 0x0000001a2d1a7220 */ /* 0x002fe20000410000 */
[----:B------:R-:W-:-:S03]  /*3740*/  PRMT R19, R31, 0x7632, R19 ;  /* 0x000076321f137816 */ /* 0x000fc60000000013 */
[----:B------:R0:W-:Y:S01]  /*3750*/  STG.E.U16 desc[UR8][R8.64+0x2], R7 ;  /* 0x0000020708007986 */ /* 0x0001e2000c101508 */
[----:B---3--:R-:W-:-:S03]  /*3760*/  FMUL.FTZ R33, R33, R32 ;  /* 0x0000002021217220 */ /* 0x008fc60000410000 */
[----:B------:R-:W-:Y:S04]  /*3770*/  STG.E.U16 desc[UR8][R10.64], R18 ;  /* 0x000000120a007986 */ /* 0x000fe8000c101508 */
[----:B------:R-:W-:Y:S01]  /*3780*/  STG.E.U16 desc[UR8][R10.64+0x4], R31 ;  /* 0x0000041f0a007986 */ /* 0x000fe2000c101508 */
[----:B------:R-:W-:Y:S02]  /*3790*/  F2FP.BF16.F32.PACK_AB R26, R33, R26 ;  /* 0x0000001a211a723e */ /* 0x000fe400000010ff */
[----:B0-----:R-:W-:Y:S01]  /*37a0*/  PRMT R9, R18, 0x7632, R9 ;  /* 0x0000763212097816 */ /* 0x001fe20000000009 */
[----:B------:R-:W-:Y:S01]  /*37b0*/  STG.E.U16 desc[UR8][R10.64+0x6], R19 ;  /* 0x000006130a007986 */ /* 0x000fe2000c101508 */
[----:B------:R-:W-:Y:S02]  /*37c0*/  PRMT R7, R24, 0x7632, R7 ;  /* 0x0000763218077816 */ /* 0x000fe40000000007 */
[----:B------:R-:W-:Y:S01]  /*37d0*/  PRMT R8, R20, 0x7632, R8 ;  /* 0x0000763214087816 */ /* 0x000fe20000000008 */
[----:B------:R0:W-:Y:S04]  /*37e0*/  STG.E.U16 desc[UR8][R10.64+0x2], R9 ;  /* 0x000002090a007986 */ /* 0x0001e8000c101508 */
[----:B------:R1:W-:Y:S04]  /*37f0*/  STG.E.U16 desc[UR8][R16.64+0x6], R7 ;  /* 0x0000060710007986 */ /* 0x0003e8000c101508 */
[----:B------:R2:W-:Y:S01]  /*3800*/  STG.E.U16 desc[UR8][R16.64+0x2], R8 ;  /* 0x0000020810007986 */ /* 0x0005e2000c101508 */
[----:B0-----:R-:W-:-:S03]  /*3810*/  PRMT R9, R22, 0x7632, R9 ;  /* 0x0000763216097816 */ /* 0x001fc60000000009 */
[----:B------:R-:W-:Y:S01]  /*3820*/  STG.E.U16 desc[UR8][R16.64], R20 ;  /* 0x0000001410007986 */ /* 0x000fe2000c101508 */
[----:B------:R-:W-:Y:S02]  /*3830*/  PRMT R10, R64, 0x7632, R10 ;  /* 0x00007632400a7816 */ /* 0x000fe4000000000a */
[----:B-1----:R-:W-:Y:S01]  /*3840*/  PRMT R7, R68, 0x7632, R7 ;  /* 0x0000763244077816 */ /* 0x002fe20000000007 */
[----:B------:R-:W-:Y:S01]  /*3850*/  STG.E.U16 desc[UR8][R16.64+0x4], R24 ;  /* 0x0000041810007986 */ /* 0x000fe2000c101508 */
[----:B--2---:R-:W-:-:S03]  /*3860*/  PRMT R8, R70, 0x7632, R8 ;  /* 0x0000763246087816 */ /* 0x004fc60000000008 */
[----:B------:R-:W-:Y:S04]  /*3870*/  STG.E.U16 desc[UR8][R12.64], R22 ;  /* 0x000000160c007986 */ /* 0x000fe8000c101508 */
[----:B------:R0:W-:Y:S04]  /*3880*/  STG.E.U16 desc[UR8][R12.64+0x2], R9 ;  /* 0x000002090c007986 */ /* 0x0001e8000c101508 */
[----:B------:R-:W-:Y:S04]  /*3890*/  STG.E.U16 desc[UR8][R12.64+0x4], R64 ;  /* 0x000004400c007986 */ /* 0x000fe8000c101508 */
[----:B------:R1:W-:Y:S04]  /*38a0*/  STG.E.U16 desc[UR8][R12.64+0x6], R10 ;  /* 0x0000060a0c007986 */ /* 0x0003e8000c101508 */
[----:B------:R2:W-:Y:S01]  /*38b0*/  STG.E.U16 desc[UR8][R14.64+0x2], R7 ;  /* 0x000002070e007986 */ /* 0x0005e2000c101508 */
[----:B0-----:R-:W-:-:S03]  /*38c0*/  PRMT R9, R78, 0x7632, R9 ;  /* 0x000076324e097816 */ /* 0x001fc60000000009 */
[----:B------:R-:W-:Y:S01]  /*38d0*/  STG.E.U16 desc[UR8][R14.64], R68 ;  /* 0x000000440e007986 */ /* 0x000fe2000c101508 */
[----:B-1----:R-:W-:-:S03]  /*38e0*/  PRMT R10, R80, 0x7632, R10 ;  /* 0x00007632500a7816 */ /* 0x002fc6000000000a */
[----:B------:R-:W-:Y:S01]  /*38f0*/  STG.E.U16 desc[UR8][R14.64+0x4], R70 ;  /* 0x000004460e007986 */ /* 0x000fe2000c101508 */
[----:B--2---:R-:W-:-:S03]  /*3900*/  PRMT R7, R41, 0x7632, R7 ;  /* 0x0000763229077816 */ /* 0x004fc60000000007 */
[----:B------:R0:W-:Y:S04]  /*3910*/  STG.E.U16 desc[UR8][R14.64+0x6], R8 ;  /* 0x000006080e007986 */ /* 0x0001e8000c101508 */
[----:B------:R1:W-:Y:S04]  /*3920*/  STG.E.U16 desc[UR8][R86.64], R78 ;  /* 0x0000004e56007986 */ /* 0x0003e8000c101508 */
[----:B------:R1:W-:Y:S01]  /*3930*/  STG.E.U16 desc[UR8][R86.64+0x2], R9 ;  /* 0x0000020956007986 */ /* 0x0003e2000c101508 */
[----:B0-----:R-:W-:-:S03]  /*3940*/  PRMT R14, R0, 0x7632, R14 ;  /* 0x00007632000e7816 */ /* 0x001fc6000000000e */
[----:B------:R1:W-:Y:S01]  /*3950*/  STG.E.U16 desc[UR8][R86.64+0x4], R80 ;  /* 0x0000045056007986 */ /* 0x0003e2000c101508 */
[----:B------:R-:W-:-:S03]  /*3960*/  PRMT R8, R26, 0x7632, R8 ;  /* 0x000076321a087816 */ /* 0x000fc60000000008 */
        /* <DEDUP_REMOVED lines=11> */
.L_x_1825:
        /* <DEDUP_REMOVED lines=14> */
.L_x_3785:


//--------------------- .text._ZN13group_norm_v214gn_cuda_kernelI13__nv_bfloat16Li320ELi3ELi16ELi80ELi256ELb1ELi32ELi320ELi320ELi4ELb1ELi43ELb0ELb0ENS_16CompileConditionILi900EEEEEvPT_PKS4_S7_S7_flPfS8_Pj --------------------------
	.section	.text._ZN13group_norm_v214gn_cuda_kernelI13__nv_bfloat16Li320ELi3ELi16ELi80ELi256ELb1ELi32ELi320ELi320ELi4ELb1ELi43ELb0ELb0ENS_16CompileConditionILi900EEEEEvPT_PKS4_S7_S7_flPfS8_Pj,"ax",@progbits
	.align	128
        .global         _ZN13group_norm_v214gn_cuda_kernelI13__nv_bfloat16Li320ELi3ELi16ELi80ELi256ELb1ELi32ELi320ELi320ELi4ELb1ELi43ELb0ELb0ENS_16CompileConditionILi900EEEEEvPT_PKS4_S7_S7_flPfS8_Pj
        .type           _ZN13group_norm_v214gn_cuda_kernelI13__nv_bfloat16Li320ELi3ELi16ELi80ELi256ELb1ELi32ELi320ELi320ELi4ELb1ELi43ELb0ELb0ENS_16CompileConditionILi900EEEEEvPT_PKS4_S7_S7_flPfS8_Pj,@function
        .size           _ZN13group_norm_v214gn_cuda_kernelI13__nv_bfloat16Li320ELi3ELi16ELi80ELi256ELb1ELi32ELi320ELi320ELi4ELb1ELi43ELb0ELb0ENS_16CompileConditionILi900EEEEEvPT_PKS4_S7_S7_flPfS8_Pj,(.L_x_3786 - _ZN13group_norm_v214gn_cuda_kernelI13__nv_bfloat16Li320ELi3ELi16ELi80ELi256ELb1ELi32ELi320ELi320ELi4ELb1ELi43ELb0ELb0ENS_16CompileConditionILi900EEEEEvPT_PKS4_S7_S7_flPfS8_Pj)
        .other          _ZN13group_norm_v214gn_cuda_kernelI13__nv_bfloat16Li320ELi3ELi16ELi80ELi256ELb1ELi32ELi320ELi320ELi4ELb1ELi43ELb0ELb0ENS_16CompileConditionILi900EEEEEvPT_PKS4_S7_S7_flPfS8_Pj,@"STO_CUDA_ENTRY STV_DEFAULT"
_ZN13group_norm_v214gn_cuda_kernelI13__nv_bfloat16Li320ELi3ELi16ELi80ELi256ELb1ELi32ELi320ELi320ELi4ELb1ELi43ELb0ELb0ENS_16CompileConditionILi900EEEEEvPT_PKS4_S7_S7_flPfS8_Pj:
.text._ZN13group_norm_v214gn_cuda_kernelI13__nv_bfloat16Li320ELi3ELi16ELi80ELi256ELb1ELi32ELi320ELi320ELi4ELb1ELi43ELb0ELb0ENS_16CompileConditionILi900EEEEEvPT_PKS4_S7_S7_flPfS8_Pj:
[----:B------:R-:W-:Y:S08]  /*0000*/  LDC R1, c[0x0][0x28] ;  /* 0x00000a00ff017b82 */ /* 0x000ff00000000800 */
[----:B------:R-:W0:Y:S01]  /*0010*/  S2UR UR7, SR_CTAID.Y ;  /* 0x00000000000779c3 */ /* 0x000e220000002600 */
[----:B------:R-:W-:Y:S02]  /*0020*/  ULDC.64 UR10, c[0x0][0x238] ;  /* 0x00008e00000a7ab9 */ /* 0x000fe40000000a00 */
[----:B------:R-:W-:-:S02]  /*0030*/  USHF.L.U32 UR17, UR10, 0x2, URZ ;  /* 0x000000020a117899 */ /* 0x000fc4000800063f */
[----:B------:R-:W-:Y:S02]  /*0040*/  USHF.L.U64.HI UR10, UR10, 0x2, UR11 ;  /* 0x000000020a0a7899 */ /* 0x000fe4000801020b */
[----:B0-----:R-:W-:-:S04]  /*0050*/  UISETP.GT.U32.AND UP0, UPT, UR17, UR7, UPT ;  /* 0x000000071100728c */ /* 0x001fc8000bf04070 */
[----:B------:R-:W-:-:S06]  /*0060*/  UISETP.GT.AND.EX UP0, UPT, UR10, URZ, UPT, UP0 ;  /* 0x0000003f0a00728c */ /* 0x000fcc000bf04300 */
[----:B------:R-:W-:-:S13]  /*0070*/  PLOP3.LUT P0, PT, PT, PT, UP0, 0x80, 0x0 ;  /* 0x000000000000781c */ /* 0x000fda0003f0f008 */
[----:B------:R-:W-:Y:S05]  /*0080*/  @!P0 EXIT ;  /* 0x000000000000894d */ /* 0x000fea0003800000 */
[----:B------:R-:W0:Y:S01]  /*0090*/  S2R R0, SR_TID.X ;  /* 0x0000000000007919 */ /* 0x000e220000002100 */
[----:B------:R-:W-:Y:S01]  /*00a0*/  MOV R3, 0x400 ;  /* 0x0000040000037802 */ /* 0x000fe20000000f00 */
[----:B------:R-:W-:Y:S01]  /*00b0*/  UMOV UR9, UR7 ;  /* 0x0000000700097c82 */ /* 0x000fe20008000000 */
[----:B------:R-:W-:Y:S01]  /*00c0*/  UMOV UR5, URZ ;  /* 0x0000003f00057c82 */ /* 0x000fe20008000000 */
[----:B------:R-:W1:Y:S01]  /*00d0*/  S2R R6, SR_CgaCtaId ;  /* 0x0000000000067919 */ /* 0x000e620000008800 */
[----:B------:R-:W-:Y:S01]  /*00e0*/  UMOV UR4, URZ ;  /* 0x0000003f00047c82 */ /* 0x000fe20008000000 */
        /* <DEDUP_REMOVED lines=8> */
.L_x_1834:
[----:B--2---:R-:W-:Y:S01]  /*0170*/  IMAD.WIDE.U32 R4, R0, -0x33333333, RZ ;  /* 0xcccccccd00047825 */ /* 0x004fe200078e00ff */
[----:B------:R-:W-:Y:S01]  /*0180*/  ULOP3.LUT UR13, UR9, 0x3, URZ, 0xc0, !UPT ;  /* 0x00000003090d7892 */ /* 0x000fe2000f8ec03f */
[----:B------:R-:W0:Y:S01]  /*0190*/  LDC.64 R20, c[0x0][0x220] ;  /* 0x00008800ff147b82 */ /* 0x000e220000000a00 */
[----:B------:R-:W-:Y:S02]  /*01a0*/  USHF.R.U64 UR16, UR9, 0x2, UR5 ;  /* 0x0000000209107899 */ /* 0x000fe40008001205 */
[----:B------:R-:W-:Y:S01]  /*01b0*/  SHF.R.U32.HI R55, RZ, 0x6, R5 ;  /* 0x00000006ff377819 */ /* 0x000fe20000011605 */
[----:B------:R-:W-:Y:S01]  /*01c0*/  UIMAD UR8, UR13, 0x140, URZ ;  /* 0x000001400d0878a4 */ /* 0x000fe2000f8e023f */
[----:B------:R-:W-:Y:S01]  /*01d0*/  SHF.L.U32 R5, R2, 0x5, RZ ;  /* 0x0000000502057819 */ /* 0x000fe200000006ff */
[----:B------:R-:W-:Y:S01]  /*01e0*/  USHF.R.U32.HI UR6, URZ, 0x2, UR5 ;  /* 0x000000023f067899 */ /* 0x000fe20008011605 */
[----:B------:R-:W-:Y:S01]  /*01f0*/  MOV R7, UR16 ;  /* 0x0000001000077c02 */ /* 0x000fe20008000f00 */
[----:B------:R-:W-:Y:S01]  /*0200*/  IMAD R3, R55, -0x50, R0 ;  /* 0xffffffb037037824 */ /* 0x000fe200078e0200 */
[----:B------:R-:W-:Y:S01]  /*0210*/  LOP3.LUT R6, R5, 0xe0, RZ, 0xc0, !PT ;  /* 0x000000e005067812 */ /* 0x000fe200078ec0ff */
[----:B------:R-:W-:Y:S01]  /*0220*/  UIMAD UR11, UR6, 0x50000, URZ ;  /* 0x00050000060b78a4 */ /* 0x000fe2000f8e023f */
[----:B------:R-:W1:Y:S01]  /*0230*/  LDC.64 R18, c[0x0][0x228] ;  /* 0x00008a00ff127b82 */ /* 0x000e620000000a00 */
[----:B------:R-:W-:Y:S01]  /*0240*/  ULDC.64 UR18, c[0x0][0x218] ;  /* 0x0000860000127ab9 */ /* 0x000fe20000000a00 */
[----:B------:R-:W-:-:S02]  /*0250*/  LEA R4, R3, UR8, 0x2 ;  /* 0x0000000803047c11 */ /* 0x000fc4000f8e10ff */
[----:B------:R-:W-:Y:S02]  /*0260*/  IADD3 R55, R6, R55, RZ ;  /* 0x0000003706377210 */ /* 0x000fe40007ffe0ff */
[----:B------:R-:W-:-:S03]  /*0270*/  SHF.R.S32.HI R5, RZ, 0x1f, R4 ;  /* 0x0000001fff057819 */ /* 0x000fc60000011404 */
[----:B------:R-:W-:Y:S02]  /*0280*/  IMAD R55, R55, 0x500, RZ ;  /* 0x0000050037377824 */ /* 0x000fe400078e02ff */
[----:B------:R-:W-:-:S03]  /*0290*/  IMAD.WIDE.U32 R6, R7, 0x50000, R4 ;  /* 0x0005000007067825 */ /* 0x000fc600078e0004 */
[----:B------:R-:W-:Y:S02]  /*02a0*/  IADD3 R54, R55, 0x1400, RZ ;  /* 0x0000140037367810 */ /* 0x000fe40007ffe0ff */
[----:B------:R-:W-:Y:S02]  /*02b0*/  IADD3 R7, R7, UR11, RZ ;  /* 0x0000000b07077c10 */ /* 0x000fe4000fffe0ff */
[----:B------:R-:W-:-:S04]  /*02c0*/  IADD3 R5, P0, R55, R6, RZ ;  /* 0x0000000637057210 */ /* 0x000fc80007f1e0ff */
[----:B------:R-:W-:Y:S02]  /*02d0*/  IADD3.X R8, RZ, R7, RZ, P0, !PT ;  /* 0x00000007ff087210 */ /* 0x000fe400007fe4ff */
[----:B------:R-:W-:-:S04]  /*02e0*/  LEA R36, P0, R5, UR18, 0x1 ;  /* 0x0000001205247c11 */ /* 0x000fc8000f8008ff */
[----:B------:R-:W-:Y:S02]  /*02f0*/  LEA.HI.X R37, R5, UR19, R8, 0x1, P0 ;  /* 0x0000001305257c11 */ /* 0x000fe400080f0c08 */
[----:B------:R-:W-:-:S04]  /*0300*/  IADD3 R5, P0, R54, R6, RZ ;  /* 0x0000000636057210 */ /* 0x000fc80007f1e0ff */
[----:B------:R-:W2:Y:S01]  /*0310*/  LDG.E.64.CONSTANT R36, desc[UR14][R36.64] ;  /* 0x0000000e24247981 */ /* 0x000ea2000c1e9b00 */
[----:B------:R-:W-:Y:S02]  /*0320*/  IADD3.X R8, RZ, R7, RZ, P0, !PT ;  /* 0x00000007ff087210 */ /* 0x000fe400007fe4ff */
[----:B------:R-:W-:Y:S02]  /*0330*/  LEA R34, P0, R5, UR18, 0x1 ;  /* 0x0000001205227c11 */ /* 0x000fe4000f8008ff */
[----:B------:R-:W-:Y:S02]  /*0340*/  IADD3 R53, R55, 0x2800, RZ ;  /* 0x0000280037357810 */ /* 0x000fe40007ffe0ff */
[----:B------:R-:W-:Y:S02]  /*0350*/  LEA.HI.X R35, R5, UR19, R8, 0x1, P0 ;  /* 0x0000001305237c11 */ /* 0x000fe400080f0c08 */
[----:B------:R-:W-:-:S04]  /*0360*/  IADD3 R5, P0, R53, R6, RZ ;  /* 0x0000000635057210 */ /* 0x000fc80007f1e0ff */
[----:B------:R-:W3:Y:S01]  /*0370*/  LDG.E.64.CONSTANT R34, desc[UR14][R34.64] ;  /* 0x0000000e22227981 */ /* 0x000ee2000c1e9b00 */
[----:B------:R-:W-:Y:S02]  /*0380*/  IADD3.X R8, RZ, R7, RZ, P0, !PT ;  /* 0x00000007ff087210 */ /* 0x000fe400007fe4ff */
[----:B------:R-:W-:Y:S02]  /*0390*/  LEA R32, P0, R5, UR18, 0x1 ;  /* 0x0000001205207c11 */ /* 0x000fe4000f8008ff */
[----:B------:R-:W-:Y:S02]  /*03a0*/  IADD3 R52, R55, 0x3c00, RZ ;  /* 0x00003c0037347810 */ /* 0x000fe40007ffe0ff */
[----:B------:R-:W-:Y:S02]  /*03b0*/  LEA.HI.X R33, R5, UR19, R8, 0x1, P0 ;  /* 0x0000001305217c11 */ /* 0x000fe400080f0c08 */
[----:B------:R-:W-:-:S04]  /*03c0*/  IADD3 R5, P0, R52, R6, RZ ;  /* 0x0000000634057210 */ /* 0x000fc80007f1e0ff */
[----:B------:R-:W4:Y:S01]  /*03d0*/  LDG.E.64.CONSTANT R32, desc[UR14][R32.64] ;  /* 0x0000000e20207981 */ /* 0x000f22000c1e9b00 */
        /* <DEDUP_REMOVED lines=12> */
[----:B------:R-:W-:Y:S01]  /*04a0*/  IMAD.X R8, RZ, RZ, R7, P0 ;  /* 0x000000ffff087224 */ /* 0x000fe200000e0607 */
        /* <DEDUP_REMOVED lines=21> */
[C---:B--2---:R-:W-:Y:S02]  /*0600*/  PRMT R4, R36.reuse, 0x7632, R4 ;  /* 0x0000763224047816 */ /* 0x044fe40000000004 */
[----:B------:R-:W-:-:S02]  /*0610*/  SHF.L.U32 R47, R36, 0x10, RZ ;  /* 0x00000010242f7819 */ /* 0x000fc400000006ff */
[----:B------:R-:W-:Y:S02]  /*0620*/  SHF.L.U32 R7, R4, 0x10, RZ ;  /* 0x0000001004077819 */ /* 0x000fe400000006ff */
[----:B------:R-:W-:Y:S01]  /*0630*/  SHF.L.U32 R46, R37, 0x10, RZ ;  /* 0x00000010252e7819 */ /* 0x000fe200000006ff */
[----:B------:R-:W-:Y:S01]  /*0640*/  FFMA.FTZ R6, R47, R47, RZ ;  /* 0x0000002f2f067223 */ /* 0x000fe200000100ff */
[----:B------:R-:W-:Y:S01]  /*0650*/  FADD.FTZ R5, RZ, R47 ;  /* 0x0000002fff057221 */ /* 0x000fe20000010000 */
[----:B------:R-:W-:Y:S02]  /*0660*/  PRMT R4, R37, 0x7632, R4 ;  /* 0x0000763225047816 */ /* 0x000fe40000000004 */
[----:B------:R-:W-:Y:S01]  /*0670*/  FFMA.FTZ R9, R7, R7, R6 ;  /* 0x0000000707097223 */ /* 0x000fe20000010006 */
[----:B------:R-:W-:Y:S01]  /*0680*/  FADD.FTZ R5, R5, R7 ;  /* 0x0000000705057221 */ /* 0x000fe20000010000 */
[----:B------:R-:W-:Y:S02]  /*0690*/  SHF.L.U32 R8, R4, 0x10, RZ ;  /* 0x0000001004087819 */ /* 0x000fe400000006ff */
[----:B------:R-:W-:Y:S01]  /*06a0*/  FFMA.FTZ R9, R46, R46, R9 ;  /* 0x0000002e2e097223 */ /* 0x000fe20000010009 */
[----:B------:R-:W-:Y:S01]  /*06b0*/  FADD.FTZ R6, R5, R46 ;  /* 0x0000002e05067221 */ /* 0x000fe20000010000 */
[----:B---3--:R-:W-:-:S02]  /*06c0*/  SHF.L.U32 R4, R34, 0x10, RZ ;  /* 0x0000001022047819 */ /* 0x008fc400000006ff */
        /* <DEDUP_REMOVED lines=13> */
[C---:B----4-:R-:W-:Y:S02]  /*07a0*/  SHF.L.U32 R6, R32.reuse, 0x10, RZ ;  /* 0x0000001020067819 */ /* 0x050fe400000006ff */
[----:B------:R-:W-:Y:S01]  /*07b0*/  PRMT R7, R32, 0x7632, R7 ;  /* 0x0000763220077816 */ /* 0x000fe20000000007 */
[----:B------:R-:W-:Y:S01]  /*07c0*/  FFMA.FTZ R11, R9, R9, R10 ;  /* 0x00000009090b7223 */ /* 0x000fe2000001000a */
[----:B------:R-:W-:Y:S01]  /*07d0*/  FADD.FTZ R9, R8, R9 ;  /* 0x0000000908097221 */ /* 0x000fe20000010000 */
[----:B------:R-:W-:Y:S02]  /*07e0*/  PRMT R8, R33, 0x7632, R8 ;  /* 0x0000763221087816 */ /* 0x000fe40000000008 */
[----:B------:R-:W-:Y:S02]  /*07f0*/  IMAD.U32 R10, R7, 0x10000, RZ ;  /* 0x00010000070a7824 */ /* 0x000fe400078e00ff */
        /* <DEDUP_REMOVED lines=12> */
[----:B------:R-:W-:-:S02]  /*08c0*/  PRMT R10, R31, 0x7632, R10 ;  /* 0x000076321f0a7816 */ /* 0x000fc4000000000a */
[----:B------:R-:W-:Y:S01]  /*08d0*/  SHF.L.U32 R12, R9, 0x10, RZ ;  /* 0x00000010090c7819 */ /* 0x000fe200000006ff */
[----:B------:R-:W-:Y:S01]  /*08e0*/  FFMA.FTZ R13, R8, R8, R13 ;  /* 0x00000008080d7223 */ /* 0x000fe2000001000d */
[----:B------:R-:W-:Y:S01]  /*08f0*/  FADD.FTZ R11, R11, R8 ;  /* 0x000000080b0b7221 */ /* 0x000fe20000010000 */
[----:B------:R-:W-:Y:S02]  /*0900*/  SHF.L.U32 R9, R31, 0x10, RZ ;  /* 0x000000101f097819 */ /* 0x000fe400000006ff */
        /* <DEDUP_REMOVED lines=30> */
[----:B------:R-:W-:Y:S01]  /*0af0*/  IMAD.U32 R17, R14, 0x10000, RZ ;  /* 0x000100000e117824 */ /* 0x000fe200078e00ff */
        /* <DEDUP_REMOVED lines=26> */
[----:B------:R-:W-:-:S02]  /*0ca0*/  FADD.FTZ R40, R39, R40 ;  /* 0x0000002827287221 */ /* 0x000fc40000010000 */
[----:B------:R-:W-:Y:S01]  /*0cb0*/  SHF.L.U32 R44, R38, 0x10, RZ ;  /* 0x00000010262c7819 */ /* 0x000fe200000006ff */
[----:B------:R-:W-:Y:S01]  /*0cc0*/  FFMA.FTZ R39, R17, R17, R42 ;  /* 0x0000001111277223 */ /* 0x000fe2000001002a */
[----:B------:R-:W-:Y:S01]  /*0cd0*/  FADD.FTZ R38, R40, R17 ;  /* 0x0000001128267221 */ /* 0x000fe20000010000 */
[----:B------:R-:W-:Y:S02]  /*0ce0*/  HFMA2.MMA R40, -RZ, RZ, 0, 0 ;  /* 0x00000000ff287435 */ /* 0x000fe400000001ff */
[----:B------:R-:W-:Y:S01]  /*0cf0*/  FFMA.FTZ R39, R44, R44, R39 ;  /* 0x0000002c2c277223 */ /* 0x000fe20000010027 */
[----:B------:R-:W-:Y:S01]  /*0d00*/  FADD.FTZ R38, R38, R44 ;  /* 0x0000002c26267221 */ /* 0x000fe20000010000 */
[----:B------:R-:W-:-:S04]  /*0d10*/  MOV R44, RZ ;  /* 0x000000ff002c7202 */ /* 0x000fc80000000f00 */
[----:B------:R0:W-:Y:S01]  /*0d20*/  STS.64 [R56], R38 ;  /* 0x0000002638007388 */ /* 0x0001e20000000a00 */
[----:B------:R-:W-:Y:S06]  /*0d30*/  BAR.SYNC.DEFER_BLOCKING 0x0 ;  /* 0x0000000000007b1d */ /* 0x000fec0000010000 */
[----:B------:R-:W-:Y:S05]  /*0d40*/  @P0 BRA `(.L_x_1827) ;  /* 0x0000000800f40947 */ /* 0x000fea0003800000 */
[----:B------:R-:W1:Y:S01]  /*0d50*/  S2R R41, SR_CgaCtaId ;  /* 0x0000000000297919 */ /* 0x000e620000008800 */
[----:B------:R-:W-:Y:S01]  /*0d60*/  USHF.L.U32 UR6, UR9, 0x2, URZ ;  /* 0x0000000209067899 */ /* 0x000fe2000800063f */
[----:B0-----:R-:W-:Y:S02]  /*0d70*/  MOV R38, 0x50 ;  /* 0x0000005000267802 */ /* 0x001fe40000000f00 */
[----:B------:R-:W-:Y:S01]  /*0d80*/  MOV R44, 0x400 ;  /* 0x00000400002c7802 */ /* 0x000fe20000000f00 */
[----:B------:R-:W-:Y:S01]  /*0d90*/  ULOP3.LUT UR6, UR6, 0xc, URZ, 0xc0, !UPT ;  /* 0x0000000c06067892 */ /* 0x000fe2000f8ec03f */
[----:B------:R-:W-:-:S04]  /*0da0*/  SHF.L.U32 R45, R0, 0x3, RZ ;  /* 0x00000003002d7819 */ /* 0x000fc800000006ff */
[----:B------:R-:W-:Y:S02]  /*0db0*/  LOP3.LUT R45, R45, 0x18, RZ, 0xc0, !PT ;  /* 0x000000182d2d7812 */ /* 0x000fe400078ec0ff */
[----:B------:R-:W-:-:S05]  /*0dc0*/  LEA.HI R57, R0, UR6, RZ, 0x1e ;  /* 0x0000000600397c11 */ /* 0x000fca000f8ff0ff */
[----:B------:R-:W-:-:S05]  /*0dd0*/  IMAD R57, R57, R38, -UR8 ;  /* 0x8000000839397e24 */ /* 0x000fca000f8e0226 */
[----:B------:R-:W-:Y:S02]  /*0de0*/  IADD3 R39, R57, 0x4, RZ ;  /* 0x0000000439277810 */ /* 0x000fe40007ffe0ff */
[----:B------:R-:W-:Y:S02]  /*0df0*/  SHF.R.S32.HI R38, RZ, 0x1f, R57 ;  /* 0x0000001fff267819 */ /* 0x000fe40000011439 */
[----:B------:R-:W-:Y:S02]  /*0e00*/  SHF.R.S32.HI R40, RZ, 0x1f, R39 ;  /* 0x0000001fff287819 */ /* 0x000fe40000011427 */
[----:B------:R-:W-:Y:S02]  /*0e10*/  LEA.HI R38, R38, R57, RZ, 0x2 ;  /* 0x0000003926267211 */ /* 0x000fe400078f10ff */
[----:B------:R-:W-:Y:S02]  /*0e20*/  LEA.HI R40, R40, R39, RZ, 0x2 ;  /* 0x0000002728287211 */ /* 0x000fe400078f10ff */
[----:B-1----:R-:W-:-:S02]  /*0e30*/  LEA R44, R41, R44, 0x18 ;  /* 0x0000002c292c7211 */ /* 0x002fc400078ec0ff */
[----:B------:R-:W-:Y:S02]  /*0e40*/  SHF.R.S32.HI R39, RZ, 0x2, R38 ;  /* 0x00000002ff277819 */ /* 0x000fe40000011426 */
[----:B------:R-:W-:-:S03]  /*0e50*/  SHF.R.S32.HI R41, RZ, 0x2, R40 ;  /* 0x00000002ff297819 */ /* 0x000fc60000011428 */
[--C-:B------:R-:W-:Y:S02]  /*0e60*/  IMAD R38, R39, 0x28, R44.reuse ;  /* 0x0000002827267824 */ /* 0x100fe400078e022c */
[----:B------:R-:W-:-:S03]  /*0e70*/  IMAD R42, R41, 0x28, R44 ;  /* 0x00000028292a7824 */ /* 0x000fc600078e022c */
[----:B------:R-:W-:Y:S01]  /*0e80*/  IADD3 R40, R38, R45, RZ ;  /* 0x0000002d26287210 */ /* 0x000fe20007ffe0ff */
[----:B------:R-:W-:Y:S01]  /*0e90*/  IMAD.IADD R42, R45, 0x1, R42 ;  /* 0x000000012d2a7824 */ /* 0x000fe200078e022a */
[----:B------:R-:W-:-:S04]  /*0ea0*/  IADD3 R38, R57, 0x8, RZ ;  /* 0x0000000839267810 */ /* 0x000fc80007ffe0ff */
[----:B------:R-:W0:Y:S01]  /*0eb0*/  LDS.64 R40, [R40] ;  /* 0x0000000028287984 */ /* 0x000e220000000a00 */
[----:B------:R-:W-:-:S03]  /*0ec0*/  SHF.R.S32.HI R39, RZ, 0x1f, R38 ;  /* 0x0000001fff277819 */ /* 0x000fc60000011426 */
[----:B------:R-:W1:Y:S01]  /*0ed0*/  LDS.64 R42, [R42] ;  /* 0x000000002a2a7984 */ /* 0x000e620000000a00 */
[----:B------:R-:W-:-:S04]  /*0ee0*/  LEA.HI R39, R39, R38, RZ, 0x2 ;  /* 0x0000002627277211 */ /* 0x000fc800078f10ff */
[----:B------:R-:W-:-:S05]  /*0ef0*/  SHF.R.S32.HI R39, RZ, 0x2, R39 ;  /* 0x00000002ff277819 */ /* 0x000fca0000011427 */
[----:B------:R-:W-:-:S05]  /*0f00*/  IMAD R38, R39, 0x28, R44 ;  /* 0x0000002827267824 */ /* 0x000fca00078e022c */
[----:B------:R-:W-:-:S06]  /*0f10*/  IADD3 R38, R45, R38, RZ ;  /* 0x000000262d267210 */ /* 0x000fcc0007ffe0ff */
[----:B------:R-:W2:Y:S01]  /*0f20*/  LDS.64 R38, [R38] ;  /* 0x0000000026267984 */ /* 0x000ea20000000a00 */
[----:B0-----:R-:W-:Y:S01]  /*0f30*/  FADD.FTZ R59, RZ, R40 ;  /* 0x00000028ff3b7221 */ /* 0x001fe20000010000 */
[----:B------:R-:W-:Y:S01]  /*0f40*/  IADD3 R40, R57, 0xc, RZ ;  /* 0x0000000c39287810 */ /* 0x000fe20007ffe0ff */
[----:B------:R-:W-:Y:S02]  /*0f50*/  FADD.FTZ R58, RZ, R41 ;  /* 0x00000029ff3a7221 */ /* 0x000fe40000010000 */
[----:B-1----:R-:W-:Y:S01]  /*0f60*/  FADD.FTZ R59, R59, R42 ;  /* 0x0000002a3b3b7221 */ /* 0x002fe20000010000 */
[----:B------:R-:W-:Y:S01]  /*0f70*/  SHF.R.S32.HI R61, RZ, 0x1f, R40 ;  /* 0x0000001fff3d7819 */ /* 0x000fe20000011428 */
[----:B------:R-:W-:-:S03]  /*0f80*/  FADD.FTZ R58, R58, R43 ;  /* 0x0000002b3a3a7221 */ /* 0x000fc60000010000 */
[----:B------:R-:W-:-:S04]  /*0f90*/  LEA.HI R61, R61, R40, RZ, 0x2 ;  /* 0x000000283d3d7211 */ /* 0x000fc800078f10ff */
[----:B------:R-:W-:-:S05]  /*0fa0*/  SHF.R.S32.HI R61, RZ, 0x2, R61 ;  /* 0x00000002ff3d7819 */ /* 0x000fca000001143d */
[----:B------:R-:W-:-:S05]  /*0fb0*/  IMAD R40, R61, 0x28, R44 ;  /* 0x000000283d287824 */ /* 0x000fca00078e022c */
[----:B------:R-:W-:Y:S01]  /*0fc0*/  IADD3 R42, R45, R40, RZ ;  /* 0x000000282d2a7210 */ /* 0x000fe20007ffe0ff */
[----:B--2---:R-:W-:Y:S01]  /*0fd0*/  FADD.FTZ R59, R59, R38 ;  /* 0x000000263b3b7221 */ /* 0x004fe20000010000 */
[C---:B------:R-:W-:Y:S01]  /*0fe0*/  IADD3 R38, R57.reuse, 0x10, RZ ;  /* 0x0000001039267810 */ /* 0x040fe20007ffe0ff */
[----:B------:R-:W-:Y:S01]  /*0ff0*/  FADD.FTZ R58, R58, R39 ;  /* 0x000000273a3a7221 */ /* 0x000fe20000010000 */
[----:B------:R-:W-:Y:S02]  /*1000*/  IADD3 R39, R57, 0x14, RZ ;  /* 0x0000001439277810 */ /* 0x000fe40007ffe0ff */
[----:B------:R-:W0:Y:S01]  /*1010*/  LDS.64 R42, [R42] ;  /* 0x000000002a2a7984 */ /* 0x000e220000000a00 */
[----:B------:R-:W-:-:S04]  /*1020*/  SHF.R.S32.HI R41, RZ, 0x1f, R38 ;  /* 0x0000001fff297819 */ /* 0x000fc80000011426 */
[----:B------:R-:W-:-:S04]  /*1030*/  LEA.HI R41, R41, R38, RZ, 0x2 ;  /* 0x0000002629297211 */ /* 0x000fc800078f10ff */
[----:B------:R-:W-:-:S05]  /*1040*/  SHF.R.S32.HI R41, RZ, 0x2, R41 ;  /* 0x00000002ff297819 */ /* 0x000fca0000011429 */
[----:B------:R-:W-:-:S05]  /*1050*/  IMAD R38, R41, 0x28, R44 ;  /* 0x0000002829267824 */ /* 0x000fca00078e022c */
[----:B------:R-:W-:-:S05]  /*1060*/  IADD3 R38, R45, R38, RZ ;  /* 0x000000262d267210 */ /* 0x000fca0007ffe0ff */
[----:B------:R1:W2:Y:S02]  /*1070*/  LDS.64 R40, [R38] ;  /* 0x0000000026287984 */ /* 0x0002a40000000a00 */
[----:B-1----:R-:W-:Y:S01]  /*1080*/  IADD3 R38, R57, 0x18, RZ ;  /* 0x0000001839267810 */ /* 0x002fe20007ffe0ff */
[----:B0-----:R-:W-:Y:S01]  /*1090*/  FADD.FTZ R59, R59, R42 ;  /* 0x0000002a3b3b7221 */ /* 0x001fe20000010000 */
[----:B------:R-:W-:Y:S01]  /*10a0*/  SHF.R.S32.HI R42, RZ, 0x1f, R39 ;  /* 0x0000001fff2a7819 */ /* 0x000fe20000011427 */
[----:B------:R-:W-:-:S03]  /*10b0*/  FADD.FTZ R58, R58, R43 ;  /* 0x0000002b3a3a7221 */ /* 0x000fc60000010000 */
[----:B------:R-:W-:-:S04]  /*10c0*/  LEA.HI R42, R42, R39, RZ, 0x2 ;  /* 0x000000272a2a7211 */ /* 0x000fc800078f10ff */
[----:B------:R-:W-:-:S05]  /*10d0*/  SHF.R.S32.HI R39, RZ, 0x2, R42 ;  /* 0x00000002ff277819 */ /* 0x000fca000001142a */
[----:B------:R-:W-:Y:S01]  /*10e0*/  IMAD R42, R39, 0x28, R44 ;  /* 0x00000028272a7824 */ /* 0x000fe200078e022c */
[----:B------:R-:W-:-:S04]  /*10f0*/  SHF.R.S32.HI R39, RZ, 0x1f, R38 ;  /* 0x0000001fff277819 */ /* 0x000fc80000011426 */
[----:B------:R-:W-:Y:S02]  /*1100*/  LEA.HI R39, R39, R38, RZ, 0x2 ;  /* 0x0000002627277211 */ /* 0x000fe400078f10ff */
[----:B------:R-:W-:Y:S02]  /*1110*/  IADD3 R42, R45, R42, RZ ;  /* 0x0000002a2d2a7210 */ /* 0x000fe40007ffe0ff */
[----:B------:R-:W-:Y:S01]  /*1120*/  SHF.R.S32.HI R39, RZ, 0x2, R39 ;  /* 0x00000002ff277819 */ /* 0x000fe20000011427 */
[----:B--2---:R-:W-:Y:S01]  /*1130*/  FADD.FTZ R59, R59, R40 ;  /* 0x000000283b3b7221 */ /* 0x004fe20000010000 */
[----:B------:R-:W-:Y:S01]  /*1140*/  IADD3 R40, R57, 0x1c, RZ ;  /* 0x0000001c39287810 */ /* 0x000fe20007ffe0ff */
[----:B------:R-:W-:Y:S01]  /*1150*/  FADD.FTZ R58, R58, R41 ;  /* 0x000000293a3a7221 */ /* 0x000fe20000010000 */
[----:B------:R-:W0:Y:S01]  /*1160*/  LDS.64 R42, [R42] ;  /* 0x000000002a2a7984 */ /* 0x000e220000000a00 */
[----:B------:R-:W-:Y:S01]  /*1170*/  IMAD R38, R39, 0x28, R44 ;  /* 0x0000002827267824 */ /* 0x000fe200078e022c */
[----:B------:R-:W-:-:S04]  /*1180*/  SHF.R.S32.HI R41, RZ, 0x1f, R40 ;  /* 0x0000001fff297819 */ /* 0x000fc80000011428 */
[----:B------:R-:W-:Y:S02]  /*1190*/  IADD3 R38, R45, R38, RZ ;  /* 0x000000262d267210 */ /* 0x000fe40007ffe0ff */
[----:B------:R-:W-:-:S04]  /*11a0*/  LEA.HI R41, R41, R40, RZ, 0x2 ;  /* 0x0000002829297211 */ /* 0x000fc800078f10ff */
[----:B------:R-:W1:Y:S01]  /*11b0*/  LDS.64 R38, [R38] ;  /* 0x0000000026267984 */ /* 0x000e620000000a00 */
[----:B------:R-:W-:-:S05]  /*11c0*/  SHF.R.S32.HI R41, RZ, 0x2, R41 ;  /* 0x00000002ff297819 */ /* 0x000fca0000011429 */
[----:B------:R-:W-:Y:S02]  /*11d0*/  IMAD R40, R41, 0x28, R44 ;  /* 0x0000002829287824 */ /* 0x000fe400078e022c */
[----:B0-----:R-:W-:-:S03]  /*11e0*/  FADD.FTZ R59, R59, R42 ;  /* 0x0000002a3b3b7221 */ /* 0x001fc60000010000 */
[----:B------:R-:W-:Y:S01]  /*11f0*/  IADD3 R42, R45, R40, RZ ;  /* 0x000000282d2a7210 */ /* 0x000fe20007ffe0ff */
[----:B------:R-:W-:-:S05]  /*1200*/  FADD.FTZ R58, R58, R43 ;  /* 0x0000002b3a3a7221 */ /* 0x000fca0000010000 */
[----:B------:R-:W0:Y:S01]  /*1210*/  LDS.64 R42, [R42] ;  /* 0x000000002a2a7984 */ /* 0x000e220000000a00 */
[----:B-1----:R-:W-:Y:S01]  /*1220*/  FADD.FTZ R59, R59, R38 ;  /* 0x000000263b3b7221 */ /* 0x002fe20000010000 */
[C---:B------:R-:W-:Y:S01]  /*1230*/  IADD3 R38, R57.reuse, 0x20, RZ ;  /* 0x0000002039267810 */ /* 0x040fe20007ffe0ff */
[----:B------:R-:W-:Y:S01]  /*1240*/  FADD.FTZ R58, R58, R39 ;  /* 0x000000273a3a7221 */ /* 0x000fe20000010000 */
[----:B------:R-:W-:Y:S02]  /*1250*/  VIADD R39, R57, 0x24 ;  /* 0x0000002439277836 */ /* 0x000fe40000000000 */
[----:B------:R-:W-:-:S04]  /*1260*/  SHF.R.S32.HI R41, RZ, 0x1f, R38 ;  /* 0x0000001fff297819 */ /* 0x000fc80000011426 */
[----:B------:R-:W-:-:S04]  /*1270*/  LEA.HI R41, R41, R38, RZ, 0x2 ;  /* 0x0000002629297211 */ /* 0x000fc800078f10ff */
[----:B------:R-:W-:-:S05]  /*1280*/  SHF.R.S32.HI R41, RZ, 0x2, R41 ;  /* 0x00000002ff297819 */ /* 0x000fca0000011429 */
[----:B------:R-:W-:-:S05]  /*1290*/  IMAD R38, R41, 0x28, R44 ;  /* 0x0000002829267824 */ /* 0x000fca00078e022c */
[----:B------:R-:W-:-:S05]  /*12a0*/  IADD3 R38, R45, R38, RZ ;  /* 0x000000262d267210 */ /* 0x000fca0007ffe0ff */
[----:B------:R1:W2:Y:S01]  /*12b0*/  LDS.64 R40, [R38] ;  /* 0x0000000026287984 */ /* 0x0002a20000000a00 */
[----:B0-----:R-:W-:Y:S01]  /*12c0*/  FADD.FTZ R59, R59, R42 ;  /* 0x0000002a3b3b7221 */ /* 0x001fe20000010000 */
[----:B------:R-:W-:Y:S01]  /*12d0*/  SHF.R.S32.HI R42, RZ, 0x1f, R39 ;  /* 0x0000001fff2a7819 */ /* 0x000fe20000011427 */
[----:B------:R-:W-:Y:S01]  /*12e0*/  FADD.FTZ R58, R58, R43 ;  /* 0x0000002b3a3a7221 */ /* 0x000fe20000010000 */
[----:B-1----:R-:W-:Y:S02]  /*12f0*/  IADD3 R38, R57, 0x28, RZ ;  /* 0x0000002839267810 */ /* 0x002fe40007ffe0ff */
[----:B------:R-:W-:-:S04]  /*1300*/  LEA.HI R42, R42, R39, RZ, 0x2 ;  /* 0x000000272a2a7211 */ /* 0x000fc800078f10ff */
[----:B------:R-:W-:-:S05]  /*1310*/  SHF.R.S32.HI R39, RZ, 0x2, R42 ;  /* 0x00000002ff277819 */ /* 0x000fca000001142a */
[----:B------:R-:W-:Y:S01]  /*1320*/  IMAD R42, R39, 0x28, R44 ;  /* 0x00000028272a7824 */ /* 0x000fe200078e022c */
[----:B------:R-:W-:-:S04]  /*1330*/  SHF.R.S32.HI R39, RZ, 0x1f, R38 ;  /* 0x0000001fff277819 */ /* 0x000fc80000011426 */
[----:B------:R-:W-:Y:S02]  /*1340*/  LEA.HI R39, R39, R38, RZ, 0x2 ;  /* 0x0000002627277211 */ /* 0x000fe400078f10ff */
[----:B------:R-:W-:Y:S02]  /*1350*/  IADD3 R42, R45, R42, RZ ;  /* 0x0000002a2d2a7210 */ /* 0x000fe40007ffe0ff */
[----:B------:R-:W-:-:S04]  /*1360*/  SHF.R.S32.HI R39, RZ, 0x2, R39 ;  /* 0x00000002ff277819 */ /* 0x000fc80000011427 */
[----:B------:R-:W0:Y:S01]  /*1370*/  LDS.64 R42, [R42] ;  /* 0x000000002a2a7984 */ /* 0x000e220000000a00 */
[----:B------:R-:W-:Y:S02]  /*1380*/  IMAD R38, R39, 0x28, R44 ;  /* 0x0000002827267824 */ /* 0x000fe400078e022c */
[----:B--2---:R-:W-:Y:S01]  /*1390*/  FADD.FTZ R59, R59, R40 ;  /* 0x000000283b3b7221 */ /* 0x004fe20000010000 */
[----:B------:R-:W-:Y:S01]  /*13a0*/  IADD3 R40, R57, 0x2c, RZ ;  /* 0x0000002c39287810 */ /* 0x000fe20007ffe0ff */
[----:B------:R-:W-:Y:S01]  /*13b0*/  FADD.FTZ R58, R58, R41 ;  /* 0x000000293a3a7221 */ /* 0x000fe20000010000 */
[----:B------:R-:W-:Y:S02]  /*13c0*/  IADD3 R38, R45, R38, RZ ;  /* 0x000000262d267210 */ /* 0x000fe40007ffe0ff */
[----:B------:R-:W-:-:S04]  /*13d0*/  SHF.R.S32.HI R41, RZ, 0x1f, R40 ;  /* 0x0000001fff297819 */ /* 0x000fc80000011428 */
[----:B------:R-:W-:Y:S01]  /*13e0*/  LEA.HI R41, R41, R40, RZ, 0x2 ;  /* 0x0000002829297211 */ /* 0x000fe200078f10ff */
[----:B------:R-:W1:Y:S03]  /*13f0*/  LDS.64 R38, [R38] ;  /* 0x0000000026267984 */ /* 0x000e660000000a00 */
[----:B------:R-:W-:-:S05]  /*1400*/  SHF.R.S32.HI R41, RZ, 0x2, R41 ;  /* 0x00000002ff297819 */ /* 0x000fca0000011429 */
[----:B------:R-:W-:-:S05]  /*1410*/  IMAD R40, R41, 0x28, R44 ;  /* 0x0000002829287824 */ /* 0x000fca00078e022c */
[----:B------:R-:W-:-:S06]  /*1420*/  IADD3 R40, R45, R40, RZ ;  /* 0x000000282d287210 */ /* 0x000fcc0007ffe0ff */
[----:B------:R-:W2:Y:S01]  /*1430*/  LDS.64 R40, [R40] ;  /* 0x0000000028287984 */ /* 0x000ea20000000a00 */
[----:B0-----:R-:W-:Y:S01]  /*1440*/  FADD.FTZ R59, R59, R42 ;  /* 0x0000002a3b3b7221 */ /* 0x001fe20000010000 */
[----:B------:R-:W-:-:S03]  /*1450*/  FADD.FTZ R58, R58, R43 ;  /* 0x0000002b3a3a7221 */ /* 0x000fc60000010000 */
[----:B-1----:R-:W-:Y:S01]  /*1460*/  FADD.FTZ R59, R59, R38 ;  /* 0x000000263b3b7221 */ /* 0x002fe20000010000 */
[----:B------:R-:W-:Y:S01]  /*1470*/  IADD3 R38, R57, 0x30, RZ ;  /* 0x0000003039267810 */ /* 0x000fe20007ffe0ff */
[----:B------:R-:W-:-:S03]  /*1480*/  FADD.FTZ R58, R58, R39 ;  /* 0x000000273a3a7221 */ /* 0x000fc60000010000 */
[----:B------:R-:W-:-:S04]  /*1490*/  SHF.R.S32.HI R43, RZ, 0x1f, R38 ;  /* 0x0000001fff2b7819 */ /* 0x000fc80000011426 */
[----:B------:R-:W-:-:S04]  /*14a0*/  LEA.HI R43, R43, R38, RZ, 0x2 ;  /* 0x000000262b2b7211 */ /* 0x000fc800078f10ff */
[----:B------:R-:W-:-:S05]  /*14b0*/  SHF.R.S32.HI R43, RZ, 0x2, R43 ;  /* 0x00000002ff2b7819 */ /* 0x000fca000001142b */
[----:B------:R-:W-:Y:S02]  /*14c0*/  IMAD R38, R43, 0x28, R44 ;  /* 0x000000282b267824 */ /* 0x000fe400078e022c */
[----:B--2---:R-:W-:Y:S01]  /*14d0*/  FADD.FTZ R59, R59, R40 ;  /* 0x000000283b3b7221 */ /* 0x004fe20000010000 */
[----:B------:R-:W-:Y:S01]  /*14e0*/  IADD3 R40, R57, 0x34, RZ ;  /* 0x0000003439287810 */ /* 0x000fe20007ffe0ff */
[----:B------:R-:W-:Y:S01]  /*14f0*/  FADD.FTZ R58, R58, R41 ;  /* 0x000000293a3a7221 */ /* 0x000fe20000010000 */
[----:B------:R-:W-:Y:S02]  /*1500*/  IADD3 R38, R45, R38, RZ ;  /* 0x000000262d267210 */ /* 0x000fe40007ffe0ff */
[----:B------:R-:W-:-:S04]  /*1510*/  SHF.R.S32.HI R41, RZ, 0x1f, R40 ;  /* 0x0000001fff297819 */ /* 0x000fc80000011428 */
[----:B------:R-:W-:Y:S01]  /*1520*/  LEA.HI R41, R41, R40, RZ, 0x2 ;  /* 0x0000002829297211 */ /* 0x000fe200078f10ff */
[----:B------:R-:W0:Y:S01]  /*1530*/  LDS.64 R38, [R38] ;  /* 0x0000000026267984 */ /* 0x000e220000000a00 */
[----:B------:R-:W-:Y:S02]  /*1540*/  IADD3 R40, R57, 0x38, RZ ;  /* 0x0000003839287810 */ /* 0x000fe40007ffe0ff */
[----:B------:R-:W-:Y:S02]  /*1550*/  SHF.R.S32.HI R41, RZ, 0x2, R41 ;  /* 0x00000002ff297819 */ /* 0x000fe40000011429 */
[----:B------:R-:W-:-:S04]  /*1560*/  SHF.R.S32.HI R43, RZ, 0x1f, R40 ;  /* 0x0000001fff2b7819 */ /* 0x000fc80000011428 */
[----:B------:R-:W-:Y:S01]  /*1570*/  LEA.HI R43, R43, R40, RZ, 0x2 ;  /* 0x000000282b2b7211 */ /* 0x000fe200078f10ff */
[----:B------:R-:W-:-:S03]  /*1580*/  IMAD R40, R41, 0x28, R44 ;  /* 0x0000002829287824 */ /* 0x000fc600078e022c */
[----:B------:R-:W-:Y:S02]  /*1590*/  SHF.R.S32.HI R43, RZ, 0x2, R43 ;  /* 0x00000002ff2b7819 */ /* 0x000fe4000001142b */
[----:B------:R-:W-:-:S03]  /*15a0*/  IADD3 R60, R45, R40, RZ ;  /* 0x000000282d3c7210 */ /* 0x000fc60007ffe0ff */
[----:B------:R-:W-:Y:S02]  /*15b0*/  IMAD R42, R43, 0x28, R44 ;  /* 0x000000282b2a7824 */ /* 0x000fe400078e022c */
[----:B------:R-:W1:Y:S03]  /*15c0*/  LDS.64 R40, [R60] ;  /* 0x000000003c287984 */ /* 0x000e660000000a00 */
[----:B------:R-:W-:-:S06]  /*15d0*/  IADD3 R42, R45, R42, RZ ;  /* 0x0000002a2d2a7210 */ /* 0x000fcc0007ffe0ff */
[----:B------:R-:W2:Y:S01]  /*15e0*/  LDS.64 R42, [R42] ;  /* 0x000000002a2a7984 */ /* 0x000ea20000000a00 */
[----:B0-----:R-:W-:Y:S01]  /*15f0*/  FADD.FTZ R59, R59, R38 ;  /* 0x000000263b3b7221 */ /* 0x001fe20000010000 */
[----:B------:R-:W-:Y:S01]  /*1600*/  FADD.FTZ R58, R58, R39 ;  /* 0x000000273a3a7221 */ /* 0x000fe20000010000 */
[----:B------:R-:W-:-:S04]  /*1610*/  IADD3 R38, R57, 0x3c, RZ ;  /* 0x0000003c39267810 */ /* 0x000fc80007ffe0ff */
[----:B------:R-:W-:-:S04]  /*1620*/  SHF.R.S32.HI R39, RZ, 0x1f, R38 ;  /* 0x0000001fff277819 */ /* 0x000fc80000011426 */
[----:B------:R-:W-:-:S04]  /*1630*/  LEA.HI R39, R39, R38, RZ, 0x2 ;  /* 0x0000002627277211 */ /* 0x000fc800078f10ff */
[----:B------:R-:W-:Y:S01]  /*1640*/  SHF.R.S32.HI R39, RZ, 0x2, R39 ;  /* 0x00000002ff277819 */ /* 0x000fe20000011427 */
[----:B-1----:R-:W-:Y:S01]  /*1650*/  FADD.FTZ R59, R59, R40 ;  /* 0x000000283b3b7221 */ /* 0x002fe20000010000 */
[----:B------:R-:W-:Y:S01]  /*1660*/  FADD.FTZ R40, R58, R41 ;  /* 0x000000293a287221 */ /* 0x000fe20000010000 */
[----:B------:R-:W-:-:S03]  /*1670*/  VIADD R58, R57, 0x48 ;  /* 0x00000048393a7836 */ /* 0x000fc60000000000 */
[----:B--2---:R-:W-:Y:S01]  /*1680*/  FADD.FTZ R40, R40, R43 ;  /* 0x0000002b28287221 */ /* 0x004fe20000010000 */
[----:B------:R-:W-:Y:S01]  /*1690*/  IADD3 R43, R57, 0x40, RZ ;  /* 0x00000040392b7810 */ /* 0x000fe20007ffe0ff */
[----:B------:R-:W-:Y:S01]  /*16a0*/  FADD.FTZ R41, R59, R42 ;  /* 0x0000002a3b297221 */ /* 0x000fe20000010000 */
[----:B------:R-:W-:Y:S02]  /*16b0*/  IADD3 R42, R57, 0x44, RZ ;  /* 0x00000044392a7810 */ /* 0x000fe40007ffe0ff */
[----:B------:R-:W-:Y:S02]  /*16c0*/  SHF.R.S32.HI R38, RZ, 0x1f, R43 ;  /* 0x0000001fff267819 */ /* 0x000fe4000001142b */
[----:B------:R-:W-:Y:S02]  /*16d0*/  SHF.R.S32.HI R59, RZ, 0x1f, R42 ;  /* 0x0000001fff3b7819 */ /* 0x000fe4000001142a */
[----:B------:R-:W-:Y:S01]  /*16e0*/  LEA.HI R43, R38, R43, RZ, 0x2 ;  /* 0x0000002b262b7211 */ /* 0x000fe200078f10ff */
[----:B------:R-:W-:Y:S01]  /*16f0*/  IMAD R38, R39, 0x28, R44 ;  /* 0x0000002827267824 */ /* 0x000fe200078e022c */
[----:B------:R-:W-:-:S02]  /*1700*/  SHF.R.S32.HI R39, RZ, 0x1f, R58 ;  /* 0x0000001fff277819 */ /* 0x000fc4000001143a */
[----:B------:R-:W-:Y:S02]  /*1710*/  LEA.HI R42, R59, R42, RZ, 0x2 ;  /* 0x0000002a3b2a7211 */ /* 0x000fe400078f10ff */
[----:B------:R-:W-:Y:S02]  /*1720*/  IADD3 R38, R45, R38, RZ ;  /* 0x000000262d267210 */ /* 0x000fe40007ffe0ff */
[----:B------:R-:W-:Y:S02]  /*1730*/  IADD3 R59, R57, 0x4c, RZ ;  /* 0x0000004c393b7810 */ /* 0x000fe40007ffe0ff */
[----:B------:R-:W-:Y:S02]  /*1740*/  LEA.HI R57, R39, R58, RZ, 0x2 ;  /* 0x0000003a27397211 */ /* 0x000fe400078f10ff */
[----:B------:R-:W0:Y:S01]  /*1750*/  LDS.64 R38, [R38] ;  /* 0x0000000026267984 */ /* 0x000e220000000a00 */
[----:B------:R-:W-:Y:S02]  /*1760*/  SHF.R.S32.HI R58, RZ, 0x1f, R59 ;  /* 0x0000001fff3a7819 */ /* 0x000fe4000001143b */
[----:B------:R-:W-:-:S02]  /*1770*/  SHF.R.S32.HI R43, RZ, 0x2, R43 ;  /* 0x00000002ff2b7819 */ /* 0x000fc4000001142b */
[----:B------:R-:W-:Y:S02]  /*1780*/  LEA.HI R58, R58, R59, RZ, 0x2 ;  /* 0x0000003b3a3a7211 */ /* 0x000fe400078f10ff */
[----:B------:R-:W-:Y:S01]  /*1790*/  SHF.R.S32.HI R59, RZ, 0x2, R42 ;  /* 0x00000002ff3b7819 */ /* 0x000fe2000001142a */
[----:B------:R-:W-:Y:S01]  /*17a0*/  IMAD R60, R43, 0x28, R44 ;  /* 0x000000282b3c7824 */ /* 0x000fe200078e022c */
[----:B------:R-:W-:Y:S02]  /*17b0*/  SHF.R.S32.HI R57, RZ, 0x2, R57 ;  /* 0x00000002ff397819 */ /* 0x000fe40000011439 */
[----:B------:R-:W-:Y:S01]  /*17c0*/  SHF.R.S32.HI R61, RZ, 0x2, R58 ;  /* 0x00000002ff3d7819 */ /* 0x000fe2000001143a */
[--C-:B------:R-:W-:Y:S01]  /*17d0*/  IMAD R42, R59, 0x28, R44.reuse ;  /* 0x000000283b2a7824 */ /* 0x100fe200078e022c */
[----:B------:R-:W-:Y:S01]  /*17e0*/  IADD3 R60, R45, R60, RZ ;  /* 0x0000003c2d3c7210 */ /* 0x000fe20007ffe0ff */
[--C-:B------:R-:W-:Y:S02]  /*17f0*/  IMAD R58, R57, 0x28, R44.reuse ;  /* 0x00000028393a7824 */ /* 0x100fe400078e022c */
[----:B------:R-:W-:Y:S01]  /*1800*/  IMAD R44, R61, 0x28, R44 ;  /* 0x000000283d2c7824 */ /* 0x000fe200078e022c */
[----:B------:R-:W-:-:S02]  /*1810*/  IADD3 R59, R45, R42, RZ ;  /* 0x0000002a2d3b7210 */ /* 0x000fc40007ffe0ff */
[C---:B------:R-:W-:Y:S02]  /*1820*/  IADD3 R42, R45.reuse, R58, RZ ;  /* 0x0000003a2d2a7210 */ /* 0x040fe40007ffe0ff */
[----:B------:R-:W-:-:S04]  /*1830*/  IADD3 R45, R45, R44, RZ ;  /* 0x0000002c2d2d7210 */ /* 0x000fc80007ffe0ff */
[----:B------:R-:W-:Y:S04]  /*1840*/  LDS.64 R42, [R42] ;  /* 0x000000002a2a7984 */ /* 0x000fe80000000a00 */
[----:B------:R-:W-:Y:S01]  /*1850*/  LDS.64 R44, [R45] ;  /* 0x000000002d2c7984 */ /* 0x000fe20000000a00 */
[----:B0-----:R-:W-:Y:S01]  /*1860*/  FADD.FTZ R57, R41, R38 ;  /* 0x0000002629397221 */ /* 0x001fe20000010000 */
[----:B------:R-:W-:Y:S02]  /*1870*/  FADD.FTZ R58, R40, R39 ;  /* 0x00000027283a7221 */ /* 0x000fe40000010000 */
[----:B------:R-:W0:Y:S04]  /*1880*/  LDS.64 R38, [R60] ;  /* 0x000000003c267984 */ /* 0x000e280000000a00 */
[----:B------:R-:W1:Y:S01]  /*1890*/  LDS.64 R40, [R59] ;  /* 0x000000003b287984 */ /* 0x000e620000000a00 */
[----:B0-----:R-:W-:Y:S01]  /*18a0*/  FADD.FTZ R57, R57, R38 ;  /* 0x0000002639397221 */ /* 0x001fe20000010000 */
[----:B------:R-:W-:-:S03]  /*18b0*/  FADD.FTZ R58, R58, R39 ;  /* 0x000000273a3a7221 */ /* 0x000fc60000010000 */
[----:B-1----:R-:W-:Y:S01]  /*18c0*/  FADD.FTZ R57, R57, R40 ;  /* 0x0000002839397221 */ /* 0x002fe20000010000 */
[----:B------:R-:W-:-:S03]  /*18d0*/  FADD.FTZ R58, R58, R41 ;  /* 0x000000293a3a7221 */ /* 0x000fc60000010000 */
[----:B------:R-:W-:Y:S01]  /*18e0*/  FADD.FTZ R57, R57, R42 ;  /* 0x0000002a39397221 */ /* 0x000fe20000010000 */
[----:B------:R-:W-:-:S03]  /*18f0*/  FADD.FTZ R58, R58, R43 ;  /* 0x0000002b3a3a7221 */ /* 0x000fc60000010000 */
[----:B------:R-:W-:Y:S01]  /*1900*/  FADD.FTZ R44, R57, R44 ;  /* 0x0000002c392c7221 */ /* 0x000fe20000010000 */
[----:B------:R-:W-:-:S07]  /*1910*/  FADD.FTZ R40, R58, R45 ;  /* 0x0000002d3a287221 */ /* 0x000fce0000010000 */
.L_x_1827:
[----:B------:R-:W-:Y:S05]  /*1920*/  BSYNC B0 ;  /* 0x0000000000007941 */ /* 0x000fea0003800000 */
.L_x_1826:
        /* <DEDUP_REMOVED lines=13> */
[----:B------:R-:W-:Y:S02]  /*1a00*/  ULDC UR6, c[0x0][0x10] ;  /* 0x0000040000067ab9 */ /* 0x000fe40000000800 */
        /* <DEDUP_REMOVED lines=8> */
.L_x_1829:
[----:B------:R-:W-:Y:S05]  /*1a90*/  BSYNC B0 ;  /* 0x0000000000007941 */ /* 0x000fea0003800000 */
.L_x_1828:
        /* <DEDUP_REMOVED lines=17> */
[----:B0-----:R-:W-:Y:S02]  /*1bb0*/  PRMT R38, R22, 0x7632, R38 ;  /* 0x0000763216267816 */ /* 0x001fe40000000026 */
[----:B------:R-:W-:-:S02]  /*1bc0*/  PRMT R39, R23, 0x7632, R39 ;  /* 0x0000763217277816 */ /* 0x000fc40000000027 */
[----:B-----5:R-:W-:Y:S02]  /*1bd0*/  PRMT R40, R20, 0x7632, R40 ;  /* 0x0000763214287816 */ /* 0x020fe40000000028 */
[----:B------:R-:W-:Y:S02]  /*1be0*/  PRMT R41, R21, 0x7632, R41 ;  /* 0x0000763215297816 */ /* 0x000fe40000000029 */
[----:B------:R-:W-:Y:S02]  /*1bf0*/  PRMT R42, R18, 0x7632, R42 ;  /* 0x00007632122a7816 */ /* 0x000fe4000000002a */
[----:B------:R-:W-:Y:S01]  /*1c00*/  PRMT R43, R19, 0x7632, R43 ;  /* 0x00007632132b7816 */ /* 0x000fe2000000002b */
[----:B------:R-:W-:Y:S06]  /*1c10*/  @P0 BRA `(.L_x_1830) ;  /* 0x0000000000400947 */ /* 0x000fec0003800000 */
[----:B------:R-:W0:Y:S01]  /*1c20*/  LDC.64 R22, c[0x0][0x250] ;  /* 0x00009400ff167b82 */ /* 0x000e220000000a00 */
[----:B------:R-:W-:Y:S02]  /*1c30*/  MOV R57, UR7 ;  /* 0x0000000700397c02 */ /* 0x000fe40008000f00 */
        /* <DEDUP_REMOVED lines=8> */
.L_x_1831:
[----:B------:R-:W2:Y:S04]  /*1cc0*/  LD.E.STRONG.GPU R44, desc[UR14][R22.64] ;  /* 0x0000000e162c7980 */ /* 0x000ea8000c10f900 */
[----:B--2---:R-:W-:Y:S01]  /*1cd0*/  CCTL.IVALL ;  /* 0x00000000ff00798f */ /* 0x004fe20002000000 */
[----:B------:R-:W-:Y:S05]  /*1ce0*/  YIELD ;  /* 0x0000000000007946 */ /* 0x000fea0003800000 */
[----:B-----5:R-:W-:-:S04]  /*1cf0*/  LOP3.LUT R44, R44, R45, RZ, 0x3c, !PT ;  /* 0x0000002d2c2c7212 */ /* 0x020fc800078e3cff */
[----:B------:R-:W-:-:S13]  /*1d00*/  ISETP.GT.AND P0, PT, R44, -0x1, PT ;  /* 0xffffffff2c00780c */ /* 0x000fda0003f04270 */
[----:B------:R-:W-:Y:S05]  /*1d10*/  @P0 BRA `(.L_x_1831) ;  /* 0xfffffffc00e80947 */ /* 0x000fea000383ffff */
.L_x_1830:
[----:B------:R-:W-:Y:S05]  /*1d20*/  WARPSYNC.ALL ;  /* 0x0000000000007948 */ /* 0x000fea0003800000 */
[----:B------:R-:W1:Y:S01]  /*1d30*/  @!P1 LDC R44, c[0x0][0x10] ;  /* 0x00000400ff2c9b82 */ /* 0x000e620000000800 */
[----:B------:R-:W-:-:S07]  /*1d40*/  MOV R45, UR4 ;  /* 0x00000004002d7c02 */ /* 0x000fce0008000f00 */
[----:B------:R-:W-:Y:S08]  /*1d50*/  BAR.SYNC.DEFER_BLOCKING 0x0 ;  /* 0x0000000000007b1d */ /* 0x000ff00000010000 */
[----:B0-----:R-:W0:Y:S01]  /*1d60*/  @!P1 LDC.64 R22, c[0x0][0x248] ;  /* 0x00009200ff169b82 */ /* 0x001e220000000a00 */
[----:B------:R-:W-:Y:S01]  /*1d70*/  MOV R57, RZ ;  /* 0x000000ff00397202 */ /* 0x000fe20000000f00 */
[----:B------:R-:W-:Y:S01]  /*1d80*/  ULDC.64 UR18, c[0x0][0x240] ;  /* 0x0000900000127ab9 */ /* 0x000fe20000000a00 */
[----:B-1----:R-:W-:Y:S01]  /*1d90*/  @!P1 IMAD R44, R44, R45, UR7 ;  /* 0x000000072c2c9e24 */ /* 0x002fe2000f8e022d */
[----:B------:R-:W-:-:S04]  /*1da0*/  @!P1 LOP3.LUT R45, R0, 0x7ffffff8, RZ, 0xc0, !PT ;  /* 0x7ffffff8002d9812 */ /* 0x000fc800078ec0ff */
[----:B------:R-:W-:Y:S02]  /*1db0*/  @!P1 LEA R44, R44, R45, 0x5 ;  /* 0x0000002d2c2c9211 */ /* 0x000fe400078e28ff */
[----:B------:R-:W-:-:S05]  /*1dc0*/  @!P1 LOP3.LUT R45, R0, 0x7, RZ, 0xc0, !PT ;  /* 0x00000007002d9812 */ /* 0x000fca00078ec0ff */
[----:B------:R-:W-:-:S05]  /*1dd0*/  @!P1 IMAD.IADD R44, R44, 0x1, R45 ;  /* 0x000000012c2c9824 */ /* 0x000fca00078e022d */
[----:B------:R-:W-:-:S05]  /*1de0*/  @!P1 SHF.L.U32 R45, R44, 0x1, RZ ;  /* 0x000000012c2d9819 */ /* 0x000fca00000006ff */
[----:B0-----:R-:W-:-:S06]  /*1df0*/  @!P1 IMAD.WIDE.U32 R22, R45, 0x4, R22 ;  /* 0x000000042d169825 */ /* 0x001fcc00078e0016 */
[----:B------:R-:W2:Y:S01]  /*1e00*/  @!P1 LDG.E.64 R22, desc[UR14][R22.64] ;  /* 0x0000000e16169981 */ /* 0x000ea2000c1e1b00 */
[----:B------:R-:W-:Y:S01]  /*1e10*/  HFMA2.MMA R44, -RZ, RZ, 0, 0 ;  /* 0x00000000ff2c7435 */ /* 0x000fe200000001ff */
[----:B------:R-:W-:Y:S01]  /*1e20*/  LOP3.LUT P0, RZ, R0, 0xffffffe7, RZ, 0xc0, !PT ;  /* 0xffffffe700ff7812 */ /* 0x000fe2000780c0ff */
[----:B------:R-:W-:Y:S04]  /*1e30*/  BSSY B0, `(.L_x_1832) ;  /* 0x0000031000007945 */ /* 0x000fe80003800000 */
[----:B--2---:R-:W-:Y:S01]  /*1e40*/  @!P1 FADD.FTZ R44, RZ, R22 ;  /* 0x00000016ff2c9221 */ /* 0x004fe20000010000 */
[----:B------:R-:W-:Y:S01]  /*1e50*/  @!P1 FADD.FTZ R57, RZ, R23 ;  /* 0x00000017ff399221 */ /* 0x000fe20000010000 */
[----:B------:R-:W-:-:S06]  /*1e60*/  ISETP.EQ.U32.AND P1, PT, RZ, UR18, PT ;  /* 0x00000012ff007c0c */ /* 0x000fcc000bf22070 */
[----:B------:R-:W0:Y:S01]  /*1e70*/  @!P0 S2R R23, SR_CgaCtaId ;  /* 0x0000000000178919 */ /* 0x000e220000008800 */
[----:B------:R-:W1:Y:S04]  /*1e80*/  SHFL.BFLY PT, R45, R44, 0x4, 0x1f ;  /* 0x0c801f002c2d7f89 */ /* 0x000e6800000e0000 */
[----:B------:R-:W2:Y:S01]  /*1e90*/  SHFL.BFLY PT, R60, R57, 0x4, 0x1f ;  /* 0x0c801f00393c7f89 */ /* 0x000ea200000e0000 */
[----:B-1----:R-:W-:Y:S01]  /*1ea0*/  FADD.FTZ R58, R45, R44 ;  /* 0x0000002c2d3a7221 */ /* 0x002fe20000010000 */
[----:B--2---:R-:W-:-:S04]  /*1eb0*/  FADD.FTZ R60, R60, R57 ;  /* 0x000000393c3c7221 */ /* 0x004fc80000010000 */
[----:B------:R-:W1:Y:S01]  /*1ec0*/  SHFL.BFLY PT, R45, R58, 0x2, 0x1f ;  /* 0x0c401f003a2d7f89 */ /* 0x000e6200000e0000 */
[----:B------:R-:W-:-:S03]  /*1ed0*/  @!P0 MOV R57, 0x400 ;  /* 0x0000040000398802 */ /* 0x000fc60000000f00 */
[----:B------:R-:W2:Y:S01]  /*1ee0*/  SHFL.BFLY PT, R61, R60, 0x2, 0x1f ;  /* 0x0c401f003c3d7f89 */ /* 0x000ea200000e0000 */
[----:B-1----:R-:W-:Y:S01]  /*1ef0*/  FADD.FTZ R59, R58, R45 ;  /* 0x0000002d3a3b7221 */ /* 0x002fe20000010000 */
[----:B------:R-:W-:Y:S01]  /*1f00*/  @!P0 IADD3 R58, R57, 0xc80, RZ ;  /* 0x00000c80393a8810 */ /* 0x000fe20007ffe0ff */
[----:B--2---:R-:W-:-:S03]  /*1f10*/  FADD.FTZ R45, R60, R61 ;  /* 0x0000003d3c2d7221 */ /* 0x004fc60000010000 */
[----:B------:R-:W1:Y:S01]  /*1f20*/  SHFL.BFLY PT, R22, R59, 0x1, 0x1f ;  /* 0x0c201f003b167f89 */ /* 0x000e6200000e0000 */
[----:B0-----:R-:W-:-:S03]  /*1f30*/  @!P0 LEA R57, R23, R58, 0x18 ;  /* 0x0000003a17398211 */ /* 0x001fc600078ec0ff */
[----:B------:R-:W0:Y:S01]  /*1f40*/  SHFL.BFLY PT, R44, R45, 0x1, 0x1f ;  /* 0x0c201f002d2c7f89 */ /* 0x000e2200000e0000 */
[----:B-1----:R-:W-:-:S04]  /*1f50*/  FADD.FTZ R22, R59, R22 ;  /* 0x000000163b167221 */ /* 0x002fc80000010000 */
[----:B------:R-:W-:Y:S01]  /*1f60*/  @!P0 FMUL.FTZ R22, R22, 4.8828125727595761418e-05 ;  /* 0x384ccccd16168820 */ /* 0x000fe20000410000 */
[----:B0-----:R-:W-:-:S03]  /*1f70*/  FADD.FTZ R44, R45, R44 ;  /* 0x0000002c2d2c7221 */ /* 0x001fc60000010000 */
[----:B------:R-:W-:-:S04]  /*1f80*/  @!P0 FMUL.FTZ R23, R22, R22 ;  /* 0x0000001616178220 */ /* 0x000fc80000410000 */
        /* <DEDUP_REMOVED lines=11> */
[----:B------:R-:W-:Y:S02]  /*2040*/  UMOV UR6, 0x400 ;  /* 0x0000040000067882 */ /* 0x000fe40000000000 */
[----:B------:R-:W-:-:S04]  /*2050*/  UIADD3 UR6, UR6, 0xc80, URZ ;  /* 0x00000c8006067890 */ /* 0x000fc8000fffe03f */
[----:B0-----:R-:W-:Y:S02]  /*2060*/  ULEA UR6, UR8, UR6, 0x18 ;  /* 0x0000000608067291 */ /* 0x001fe4000f8ec03f */
[----:B------:R-:W-:-:S04]  /*2070*/  USHF.L.U64.HI UR8, UR9, 0x2, UR5 ;  /* 0x0000000209087899 */ /* 0x000fc80008010205 */
[----:B------:R-:W-:Y:S01]  /*2080*/  LEA R22, R0, UR6, 0x3 ;  /* 0x0000000600167c11 */ /* 0x000fe2000f8e18ff */
[----:B------:R-:W-:Y:S02]  /*2090*/  USHF.L.U32 UR6, UR9, 0x2, URZ ;  /* 0x0000000209067899 */ /* 0x000fe4000800063f */
[----:B------:R-:W-:Y:S02]  /*20a0*/  ULOP3.LUT UR8, UR8, 0x1fffffff, URZ, 0xc0, !UPT ;  /* 0x1fffffff08087892 */ /* 0x000fe4000f8ec03f */
[----:B------:R-:W-:Y:S01]  /*20b0*/  ULOP3.LUT UR12, UR6, 0xc, URZ, 0xc0, !UPT ;  /* 0x0000000c060c7892 */ /* 0x000fe2000f8ec03f */
[----:B------:R-:W0:Y:S01]  /*20c0*/  LDS.64 R22, [R22] ;  /* 0x0000000016167984 */ /* 0x000e220000000a00 */
[----:B------:R-:W-:-:S04]  /*20d0*/  ULOP3.LUT UR6, UR6, 0xfffffff0, URZ, 0xc0, !UPT ;  /* 0xfffffff006067892 */ /* 0x000fc8000f8ec03f */
[----:B------:R-:W-:-:S04]  /*20e0*/  IADD3 R44, R0, UR12, RZ ;  /* 0x0000000c002c7c10 */ /* 0x000fc8000fffe0ff */
[----:B------:R-:W-:-:S04]  /*20f0*/  IADD3 R45, P0, R44, UR6, RZ ;  /* 0x000000062c2d7c10 */ /* 0x000fc8000ff1e0ff */
[----:B------:R-:W-:Y:S02]  /*2100*/  LEA.HI.X.SX32 R58, R44, UR8, 0x1, P0 ;  /* 0x000000082c3a7c11 */ /* 0x000fe400080f0eff */
[----:B------:R-:W-:-:S04]  /*2110*/  LEA R44, P0, R45, UR18, 0x3 ;  /* 0x000000122d2c7c11 */ /* 0x000fc8000f8018ff */
[----:B------:R-:W-:-:S05]  /*2120*/  LEA.HI.X R45, R45, UR19, R58, 0x3, P0 ;  /* 0x000000132d2d7c11 */ /* 0x000fca00080f1c3a */
[----:B0-----:R0:W-:Y:S04]  /*2130*/  STG.E.64 desc[UR14][R44.64], R22 ;  /* 0x000000162c007986 */ /* 0x0011e8000c101b0e */
.L_x_1833:
[----:B------:R-:W-:Y:S05]  /*2140*/  BSYNC B0 ;  /* 0x0000000000007941 */ /* 0x000fea0003800000 */
.L_x_1832:
[----:B------:R-:W1:Y:S01]  /*2150*/  S2UR UR12, SR_CgaCtaId ;  /* 0x00000000000c79c3 */ /* 0x000e620000008800 */
[----:B0-----:R-:W-:Y:S01]  /*2160*/  MOV R22, UR13 ;  /* 0x0000000d00167c02 */ /* 0x001fe20008000f00 */
[----:B------:R-:W-:Y:S01]  /*2170*/  USHF.L.U32 UR6, UR9, 0x2, URZ ;  /* 0x0000000209067899 */ /* 0x000fe2000800063f */
[----:B------:R-:W-:Y:S01]  /*2180*/  SHF.L.U32 R20, R20, 0x10, RZ ;  /* 0x0000001014147819 */ /* 0x000fe200000006ff */
[----:B------:R-:W-:Y:S01]  /*2190*/  UMOV UR8, 0x400 ;  /* 0x0000040000087882 */ /* 0x000fe20000000000 */
[----:B------:R-:W-:Y:S01]  /*21a0*/  SHF.L.U32 R18, R18, 0x10, RZ ;  /* 0x0000001012127819 */ /* 0x000fe200000006ff */
[----:B------:R-:W-:Y:S01]  /*21b0*/  IMAD R3, R22, 0x50, R3 ;  /* 0x0000005016037824 */ /* 0x000fe200078e0203 */
[----:B------:R-:W-:Y:S01]  /*21c0*/  ULOP3.LUT UR6, UR6, 0xc, URZ, 0xc0, !UPT ;  /* 0x0000000c06067892 */ /* 0x000fe2000f8ec03f */
[----:B------:R-:W-:Y:S01]  /*21d0*/  SHF.L.U32 R37, R37, 0x10, RZ ;  /* 0x0000001025257819 */ /* 0x000fe200000006ff */
[----:B------:R-:W-:Y:S01]  /*21e0*/  UIADD3 UR8, UR8, 0xc80, URZ ;  /* 0x00000c8008087890 */ /* 0x000fe2000fffe03f */
[----:B------:R-:W-:Y:S01]  /*21f0*/  SHF.L.U32 R21, R21, 0x10, RZ ;  /* 0x0000001015157819 */ /* 0x000fe200000006ff */
[----:B------:R-:W-:Y:S01]  /*2200*/  ULOP3.LUT UR4, UR4, 0x1, URZ, 0x3c, !UPT ;  /* 0x0000000104047892 */ /* 0x000fe2000f8e3c3f */
[----:B------:R-:W-:-:S02]  /*2210*/  SHF.L.U32 R44, R3, 0x2, RZ ;  /* 0x00000002032c7819 */ /* 0x000fc400000006ff */
[----:B------:R-:W-:Y:S01]  /*2220*/  IADD3 R3, RZ, -UR6, RZ ;  /* 0x80000006ff037c10 */ /* 0x000fe2000fffe0ff */
[----:B------:R-:W-:Y:S01]  /*2230*/  ULDC UR6, c[0x0][0x230] ;  /* 0x00008c0000067ab9 */ /* 0x000fe20000000800 */
[--C-:B------:R-:W-:Y:S01]  /*2240*/  SHF.R.S32.HI R45, RZ, 0x1f, R44.reuse ;  /* 0x0000001fff2d7819 */ /* 0x100fe2000001142c */
[----:B------:R-:W-:Y:S01]  /*2250*/  IMAD.WIDE.U32 R22, R44, -0x33333333, RZ ;  /* 0xcccccccd2c167825 */ /* 0x000fe200078e00ff */
[----:B------:R-:W-:Y:S02]  /*2260*/  MOV R22, R3 ;  /* 0x0000000300167202 */ /* 0x000fe40000000f00 */
[----:B------:R-:W-:Y:S02]  /*2270*/  MOV R3, UR16 ;  /* 0x0000001000037c02 */ /* 0x000fe40008000f00 */
[----:B------:R-:W-:Y:S01]  /*2280*/  LEA.HI R22, R23, R22, RZ, 0x1a ;  /* 0x0000001617167211 */ /* 0x000fe200078fd0ff */
[----:B-1----:R-:W-:Y:S02]  /*2290*/  ULEA UR8, UR12, UR8, 0x18 ;  /* 0x000000080c087291 */ /* 0x002fe4000f8ec03f */
[----:B------:R-:W-:Y:S01]  /*22a0*/  IMAD.WIDE.U32 R44, R3, 0x50000, R44 ;  /* 0x00050000032c7825 */ /* 0x000fe200078e002c */
[----:B------:R-:W-:Y:S01]  /*22b0*/  SHF.L.U32 R19, R19, 0x10, RZ ;  /* 0x0000001013137819 */ /* 0x000fe200000006ff */
[----:B------:R-:W-:Y:S01]  /*22c0*/  ULDC.64 UR12, c[0x0][0x210] ;  /* 0x00008400000c7ab9 */ /* 0x000fe20000000a00 */
[----:B------:R-:W-:-:S02]  /*22d0*/  SHF.L.U32 R40, R40, 0x10, RZ ;  /* 0x0000001028287819 */ /* 0x000fc400000006ff */
[----:B------:R-:W-:Y:S02]  /*22e0*/  LEA R22, R22, UR8, 0x3 ;  /* 0x0000000816167c11 */ /* 0x000fe4000f8e18ff */
[-C--:B------:R-:W-:Y:S02]  /*22f0*/  IADD3 R55, P0, R55, R44.reuse, RZ ;  /* 0x0000002c37377210 */ /* 0x080fe40007f1e0ff */
[----:B------:R-:W-:Y:S02]  /*2300*/  IADD3 R3, R45, UR11, RZ ;  /* 0x0000000b2d037c10 */ /* 0x000fe4000fffe0ff */
[----:B------:R-:W0:Y:S01]  /*2310*/  LDS.64 R22, [R22] ;  /* 0x0000000016167984 */ /* 0x000e220000000a00 */
[----:B------:R-:W-:Y:S02]  /*2320*/  IADD3 R48, P1, R48, R44, RZ ;  /* 0x0000002c30307210 */ /* 0x000fe40007f3e0ff */
[----:B------:R-:W-:Y:S02]  /*2330*/  IADD3.X R60, RZ, R3, RZ, P0, !PT ;  /* 0x00000003ff3c7210 */ /* 0x000fe400007fe4ff */
[----:B------:R-:W-:-:S02]  /*2340*/  LEA R58, P0, R55, UR12, 0x1 ;  /* 0x0000000c373a7c11 */ /* 0x000fc4000f8008ff */
[-C--:B------:R-:W-:Y:S02]  /*2350*/  IADD3 R50, P2, R50, R44.reuse, RZ ;  /* 0x0000002c32327210 */ /* 0x080fe40007f5e0ff */
[----:B------:R-:W-:Y:S02]  /*2360*/  LEA.HI.X R59, R55, UR13, R60, 0x1, P0 ;  /* 0x0000000d373b7c11 */ /* 0x000fe400080f0c3c */
[-C--:B------:R-:W-:Y:S02]  /*2370*/  IADD3 R49, P0, R49, R44.reuse, RZ ;  /* 0x0000002c31317210 */ /* 0x080fe40007f1e0ff */
[-C--:B------:R-:W-:Y:S02]  /*2380*/  IADD3 R51, P3, R51, R44.reuse, RZ ;  /* 0x0000002c33337210 */ /* 0x080fe40007f7e0ff */
[-C--:B------:R-:W-:Y:S02]  /*2390*/  IADD3 R52, P4, R52, R44.reuse, RZ ;  /* 0x0000002c34347210 */ /* 0x080fe40007f9e0ff */
[----:B------:R-:W-:-:S02]  /*23a0*/  IADD3 R53, P5, R53, R44, RZ ;  /* 0x0000002c35357210 */ /* 0x000fc40007fbe0ff */
[----:B------:R-:W-:Y:S02]  /*23b0*/  IADD3 R44, P6, R54, R44, RZ ;  /* 0x0000002c362c7210 */ /* 0x000fe40007fde0ff */
        /* <DEDUP_REMOVED lines=9> */
[----:B0-----:R-:W-:Y:S01]  /*2450*/  FADD.FTZ R23, R23, UR6 ;  /* 0x0000000617177e21 */ /* 0x001fe20008010000 */
[--C-:B------:R-:W-:Y:S01]  /*2460*/  FADD.FTZ R54, R47, -R22.reuse ;  /* 0x800000162f367221 */ /* 0x100fe20000010000 */
[----:B------:R-:W-:Y:S02]  /*2470*/  IMAD.U32 R47, R36, 0x10000, RZ ;  /* 0x00010000242f7824 */ /* 0x000fe400078e00ff */
[--C-:B------:R-:W-:Y:S01]  /*2480*/  FADD.FTZ R60, R46, -R22.reuse ;  /* 0x800000162e3c7221 */ /* 0x100fe20000010000 */
[----:B------:R-:W-:Y:S01]  /*2490*/  FADD.FTZ R37, -R22, R37 ;  /* 0x0000002516257221 */ /* 0x000fe20000010100 */
[--C-:B------:R-:W-:Y:S01]  /*24a0*/  FADD.FTZ R4, R4, -R22.reuse ;  /* 0x8000001604047221 */ /* 0x100fe20000010000 */
[----:B------:R-:W0:Y:S01]  /*24b0*/  MUFU.RSQ R23, R23 ;  /* 0x0000001700177308 */ /* 0x000e220000001400 */
[----:B------:R-:W-:Y:S01]  /*24c0*/  FADD.FTZ R6, R6, -R22 ;  /* 0x8000001606067221 */ /* 0x000fe20000010000 */
[----:B------:R-:W-:Y:S01]  /*24d0*/  FADD.FTZ R32, -R22, R32 ;  /* 0x0000002016207221 */ /* 0x000fe20000010100 */
[--C-:B------:R-:W-:Y:S01]  /*24e0*/  FADD.FTZ R12, R12, -R22.reuse ;  /* 0x800000160c0c7221 */ /* 0x100fe20000010000 */
[--C-:B------:R-:W-:Y:S01]  /*24f0*/  FADD.FTZ R14, R14, -R22.reuse ;  /* 0x800000160e0e7221 */ /* 0x100fe20000010000 */
[----:B------:R-:W-:Y:S01]  /*2500*/  FADD.FTZ R16, R16, -R22 ;  /* 0x8000001610107221 */ /* 0x000fe20000010000 */
[----:B------:R-:W-:Y:S01]  /*2510*/  FADD.FTZ R38, -R22, R38 ;  /* 0x0000002616267221 */ /* 0x000fe20000010100 */
[----:B------:R-:W-:-:S04]  /*2520*/  UIADD3 UR6, UP0, UR9, 0x2b, URZ ;  /* 0x0000002b09067890 */ /* 0x000fc8000ff1e03f */
[----:B------:R-:W-:Y:S02]  /*2530*/  UIADD3.X UR5, URZ, UR5, URZ, UP0, !UPT ;  /* 0x000000053f057290 */ /* 0x000fe400087fe43f */
[----:B------:R-:W-:Y:S02]  /*2540*/  UISETP.GE.U32.AND UP0, UPT, UR6, UR17, UPT ;  /* 0x000000110600728c */ /* 0x000fe4000bf06070 */
[----:B------:R-:W-:Y:S01]  /*2550*/  UMOV UR9, UR6 ;  /* 0x0000000600097c82 */ /* 0x000fe20008000000 */
[----:B0-----:R-:W-:Y:S01]  /*2560*/  FMUL.FTZ R45, R54, R23 ;  /* 0x00000017362d7220 */ /* 0x001fe20000410000 */
[----:B------:R-:W-:Y:S01]  /*2570*/  FADD.FTZ R54, -R22, R47 ;  /* 0x0000002f16367221 */ /* 0x000fe20000010100 */
[C---:B------:R-:W-:Y:S01]  /*2580*/  FMUL.FTZ R60, R23.reuse, R60 ;  /* 0x0000003c173c7220 */ /* 0x040fe20000410000 */
[----:B------:R-:W-:Y:S01]  /*2590*/  FMUL.FTZ R4, R23, R4 ;  /* 0x0000000417047220 */ /* 0x000fe20000410000 */
[----:B------:R-:W-:Y:S01]  /*25a0*/  FFMA.FTZ R36, R45, R20, R18 ;  /* 0x000000142d247223 */ /* 0x000fe20000010012 */
[C---:B------:R-:W-:Y:S01]  /*25b0*/  FMUL.FTZ R47, R23.reuse, R54 ;  /* 0x00000036172f7220 */ /* 0x040fe20000410000 */
[----:B------:R-:W-:Y:S01]  /*25c0*/  FFMA.FTZ R45, R60, R21, R19 ;  /* 0x000000153c2d7223 */ /* 0x000fe20000010013 */
[----:B------:R-:W-:Y:S01]  /*25d0*/  FMUL.FTZ R60, R23, R37 ;  /* 0x00000025173c7220 */ /* 0x000fe20000410000 */
[----:B------:R-:W-:Y:S01]  /*25e0*/  FMUL.FTZ R54, R36, -1.4426950216293334961 ;  /* 0xbfb8aa3b24367820 */ /* 0x000fe20000410000 */
[----:B------:R-:W-:Y:S01]  /*25f0*/  FFMA.FTZ R47, R47, R40, R42 ;  /* 0x000000282f2f7223 */ /* 0x000fe2000001002a */
[----:B------:R-:W-:Y:S01]  /*2600*/  FMUL.FTZ R61, R45, -1.4426950216293334961 ;  /* 0xbfb8aa3b2d3d7820 */ /* 0x000fe20000410000 */
[----:B------:R-:W-:Y:S01]  /*2610*/  FFMA.FTZ R37, R60, R41, R43 ;  /* 0x000000293c257223 */ /* 0x000fe2000001002b */
[----:B------:R0:W1:Y:S01]  /*2620*/  MUFU.EX2 R46, R54 ;  /* 0x00000036002e7308 */ /* 0x0000620000000800 */
[----:B------:R-:W-:Y:S01]  /*2630*/  FMUL.FTZ R57, R47, -1.4426950216293334961 ;  /* 0xbfb8aa3b2f397820 */ /* 0x000fe20000410000 */
[C---:B------:R-:W-:Y:S01]  /*2640*/  FMUL.FTZ R16, R23.reuse, R16 ;  /* 0x0000001017107220 */ /* 0x040fe20000410000 */
[----:B------:R-:W-:Y:S01]  /*2650*/  FMUL.FTZ R38, R23, R38 ;  /* 0x0000002617267220 */ /* 0x000fe20000410000 */
[----:B------:R-:W-:-:S04]  /*2660*/  UISETP.GE.AND.EX UP0, UPT, UR5, UR10, UPT, UP0 ;  /* 0x0000000a0500728c */ /* 0x000fc8000bf06300 */
[----:B------:R-:W2:Y:S01]  /*2670*/  MUFU.EX2 R57, R57 ;  /* 0x0000003900397308 */ /* 0x000ea20000000800 */
[----:B0-----:R-:W-:-:S07]  /*2680*/  FMUL.FTZ R54, R37, -1.4426950216293334961 ;  /* 0xbfb8aa3b25367820 */ /* 0x001fce0000410000 */
[----:B------:R-:W0:Y:S01]  /*2690*/  MUFU.EX2 R54, R54 ;  /* 0x0000003600367308 */ /* 0x000e220000000800 */
[----:B-1----:R-:W-:-:S07]  /*26a0*/  FADD.FTZ R55, R46, 1 ;  /* 0x3f8000002e377421 */ /* 0x002fce0000010000 */
[----:B------:R-:W1:Y:S01]  /*26b0*/  MUFU.RCP R55, R55 ;  /* 0x0000003700377308 */ /* 0x000e620000001000 */
[----:B--2---:R-:W-:-:S07]  /*26c0*/  FADD.FTZ R60, R57, 1 ;  /* 0x3f800000393c7421 */ /* 0x004fce0000010000 */
[----:B------:R-:W2:Y:S01]  /*26d0*/  MUFU.EX2 R61, R61 ;  /* 0x0000003d003d7308 */ /* 0x000ea20000000800 */
[----:B0-----:R-:W-:Y:S01]  /*26e0*/  FADD.FTZ R46, R54, 1 ;  /* 0x3f800000362e7421 */ /* 0x001fe20000010000 */
[----:B------:R-:W-:-:S06]  /*26f0*/  FFMA.FTZ R54, R20, R4, R18 ;  /* 0x0000000414367223 */ /* 0x000fcc0000010012 */
[----:B------:R-:W0:Y:S01]  /*2700*/  MUFU.RCP R60, R60 ;  /* 0x0000003c003c7308 */ /* 0x000e220000001000 */
[----:B-1----:R-:W-:Y:S01]  /*2710*/  FMUL.FTZ R4, R36, R55 ;  /* 0x0000003724047220 */ /* 0x002fe20000410000 */
[----:B------:R-:W-:-:S06]  /*2720*/  FMUL.FTZ R55, R54, -1.4426950216293334961 ;  /* 0xbfb8aa3b36377820 */ /* 0x000fcc0000410000 */
[----:B------:R-:W1:Y:S01]  /*2730*/  MUFU.RCP R46, R46 ;  /* 0x0000002e002e7308 */ /* 0x000e620000001000 */
[----:B--2---:R-:W-:Y:S01]  /*2740*/  FADD.FTZ R57, R61, 1 ;  /* 0x3f8000003d397421 */ /* 0x004fe20000010000 */
[----:B------:R-:W-:-:S06]  /*2750*/  SHF.L.U32 R61, R34, 0x10, RZ ;  /* 0x00000010223d7819 */ /* 0x000fcc00000006ff */
[----:B------:R-:W2:Y:S01]  /*2760*/  MUFU.EX2 R55, R55 ;  /* 0x0000003700377308 */ /* 0x000ea20000000800 */
[----:B0-----:R-:W-:Y:S01]  /*2770*/  FMUL.FTZ R47, R47, R60 ;  /* 0x0000003c2f2f7220 */ /* 0x001fe20000410000 */
[----:B------:R-:W-:-:S04]  /*2780*/  FADD.FTZ R60, -R22, R61 ;  /* 0x0000003d163c7221 */ /* 0x000fc80000010100 */
[----:B------:R-:W-:Y:S02]  /*2790*/  F2FP.BF16.F32.PACK_AB R4, R47, R4 ;  /* 0x000000042f04723e */ /* 0x000fe400000010ff */
[----:B------:R-:W0:Y:S01]  /*27a0*/  MUFU.RCP R57, R57 ;  /* 0x0000003900397308 */ /* 0x000e220000001000 */
[----:B-1----:R-:W-:Y:S01]  /*27b0*/  FMUL.FTZ R34, R37, R46 ;  /* 0x0000002e25227220 */ /* 0x002fe20000410000 */
[----:B------:R-:W-:Y:S01]  /*27c0*/  FMUL.FTZ R37, R23, R60 ;  /* 0x0000003c17257220 */ /* 0x000fe20000410000 */
[----:B------:R-:W-:Y:S01]  /*27d0*/  FADD.FTZ R46, R5, -R22 ;  /* 0x80000016052e7221 */ /* 0x000fe20000010000 */
[----:B------:R-:W-:-:S03]  /*27e0*/  FADD.FTZ R60, -R22, R35 ;  /* 0x00000023163c7221 */ /* 0x000fc60000010100 */
[----:B------:R-:W-:Y:S01]  /*27f0*/  FMUL.FTZ R46, R23, R46 ;  /* 0x0000002e172e7220 */ /* 0x000fe20000410000 */
[----:B--2---:R-:W-:Y:S01]  /*2800*/  FADD.FTZ R61, R55, 1 ;  /* 0x3f800000373d7421 */ /* 0x004fe20000010000 */
[----:B------:R-:W-:Y:S01]  /*2810*/  FFMA.FTZ R55, R40, R37, R42 ;  /* 0x0000002528377223 */ /* 0x000fe2000001002a */
[----:B------:R-:W-:-:S04]  /*2820*/  FMUL.FTZ R37, R23, R6 ;  /* 0x0000000617257220 */ /* 0x000fc80000410000 */
[----:B------:R-:W1:Y:S01]  /*2830*/  MUFU.RCP R61, R61 ;  /* 0x0000003d003d7308 */ /* 0x000e620000001000 */
[----:B------:R-:W-:Y:S01]  /*2840*/  FFMA.FTZ R37, R20, R37, R18 ;  /* 0x0000002514257223 */ /* 0x000fe20000010012 */
[----:B0-----:R-:W-:Y:S01]  /*2850*/  FMUL.FTZ R36, R45, R57 ;  /* 0x000000392d247220 */ /* 0x001fe20000410000 */
[----:B------:R-:W-:Y:S01]  /*2860*/  FMUL.FTZ R57, R55, -1.4426950216293334961 ;  /* 0xbfb8aa3b37397820 */ /* 0x000fe20000410000 */
[----:B------:R-:W-:Y:S01]  /*2870*/  FFMA.FTZ R45, R21, R46, R19 ;  /* 0x0000002e152d7223 */ /* 0x000fe20000010013 */
[----:B------:R-:W-:Y:S01]  /*2880*/  FMUL.FTZ R46, R23, R60 ;  /* 0x0000003c172e7220 */ /* 0x000fe20000410000 */
[----:B------:R-:W-:Y:S01]  /*2890*/  FMUL.FTZ R6, R37, -1.4426950216293334961 ;  /* 0xbfb8aa3b25067820 */ /* 0x000fe20000410000 */
[----:B------:R-:W-:Y:S01]  /*28a0*/  F2FP.BF16.F32.PACK_AB R34, R34, R36 ;  /* 0x000000242222723e */ /* 0x000fe200000010ff */
[----:B------:R-:W-:Y:S01]  /*28b0*/  FMUL.FTZ R60, R45, -1.4426950216293334961 ;  /* 0xbfb8aa3b2d3c7820 */ /* 0x000fe20000410000 */
[----:B------:R-:W0:Y:S01]  /*28c0*/  MUFU.EX2 R57, R57 ;  /* 0x0000003900397308 */ /* 0x000e220000000800 */
[----:B------:R-:W-:Y:S01]  /*28d0*/  FFMA.FTZ R46, R41, R46, R43 ;  /* 0x0000002e292e7223 */ /* 0x000fe2000001002b */
[----:B------:R-:W-:Y:S01]  /*28e0*/  IADD3.X R36, RZ, R3, RZ, P0, !PT ;  /* 0x00000003ff247210 */ /* 0x000fe200007fe4ff */
[----:B------:R-:W-:Y:S02]  /*28f0*/  STG.E.U16 desc[UR14][R58.64+0x4], R34 ;  /* 0x000004223a007986 */ /* 0x000fe4000c10150e */
[----:B------:R-:W-:-:S03]  /*2900*/  FMUL.FTZ R5, R46, -1.4426950216293334961 ;  /* 0xbfb8aa3b2e057820 */ /* 0x000fc60000410000 */
[----:B------:R-:W2:Y:S01]  /*2910*/  MUFU.EX2 R60, R60 ;  /* 0x0000003c003c7308 */ /* 0x000ea20000000800 */
[----:B-1----:R-:W-:-:S07]  /*2920*/  FMUL.FTZ R35, R54, R61 ;  /* 0x0000003d36237220 */ /* 0x002fce0000410000 */
[----:B------:R-:W1:Y:S01]  /*2930*/  MUFU.EX2 R5, R5 ;  /* 0x0000000500057308 */ /* 0x000e620000000800 */
[----:B0-----:R-:W-:-:S07]  /*2940*/  FADD.FTZ R54, R57, 1 ;  /* 0x3f80000039367421 */ /* 0x001fce0000010000 */
[----:B------:R-:W0:Y:S01]  /*2950*/  MUFU.EX2 R6, R6 ;  /* 0x0000000600067308 */ /* 0x000e220000000800 */
[----:B--2---:R-:W-:-:S07]  /*2960*/  FADD.FTZ R61, R60, 1 ;  /* 0x3f8000003c3d7421 */ /* 0x004fce0000010000 */
[----:B------:R-:W2:Y:S01]  /*2970*/  MUFU.RCP R54, R54 ;  /* 0x0000003600367308 */ /* 0x000ea20000001000 */
[----:B-1----:R-:W-:Y:S01]  /*2980*/  FADD.FTZ R57, R5, 1 ;  /* 0x3f80000005397421 */ /* 0x002fe20000010000 */
[----:B------:R-:W-:-:S04]  /*2990*/  FMUL.FTZ R5, R23, R32 ;  /* 0x0000002017057220 */ /* 0x000fc80000410000 */
[----:B------:R-:W-:Y:S02]  /*29a0*/  FFMA.FTZ R5, R40, R5, R42 ;  /* 0x0000000528057223 */ /* 0x000fe4000001002a */
[----:B------:R-:W1:Y:S01]  /*29b0*/  MUFU.RCP R60, R61 ;  /* 0x0000003d003c7308 */ /* 0x000e620000001000 */
[----:B0-----:R-:W-:-:S07]  /*29c0*/  FADD.FTZ R6, R6, 1 ;  /* 0x3f80000006067421 */ /* 0x001fce0000010000 */
[----:B------:R-:W0:Y:S01]  /*29d0*/  MUFU.RCP R6, R6 ;  /* 0x0000000600067308 */ /* 0x000e220000001000 */
[----:B--2---:R-:W-:Y:S01]  /*29e0*/  FMUL.FTZ R32, R55, R54 ;  /* 0x0000003637207220 */ /* 0x004fe20000410000 */
[----:B------:R-:W-:-:S04]  /*29f0*/  FMUL.FTZ R54, R5, -1.4426950216293334961 ;  /* 0xbfb8aa3b05367820 */ /* 0x000fc80000410000 */
[----:B------:R-:W-:Y:S02]  /*2a00*/  F2FP.BF16.F32.PACK_AB R32, R32, R35 ;  /* 0x000000232020723e */ /* 0x000fe400000010ff */
[----:B------:R-:W2:Y:S01]  /*2a10*/  MUFU.EX2 R54, R54 ;  /* 0x0000003600367308 */ /* 0x000ea20000000800 */
[----:B-1----:R-:W-:Y:S01]  /*2a20*/  FMUL.FTZ R45, R45, R60 ;  /* 0x0000003c2d2d7220 */ /* 0x002fe20000410000 */
[----:B------:R-:W-:Y:S01]  /*2a30*/  FADD.FTZ R60, R7, -R22 ;  /* 0x80000016073c7221 */ /* 0x000fe20000010000 */
[----:B------:R-:W-:-:S03]  /*2a40*/  SHF.L.U32 R7, R33, 0x10, RZ ;  /* 0x0000001021077819 */ /* 0x000fc600000006ff */
[----:B------:R-:W-:Y:S02]  /*2a50*/  FMUL.FTZ R33, R23, R60 ;  /* 0x0000003c17217220 */ /* 0x000fe40000410000 */
[----:B------:R-:W1:Y:S01]  /*2a60*/  MUFU.RCP R57, R57 ;  /* 0x0000003900397308 */ /* 0x000e620000001000 */
[----:B0-----:R-:W-:Y:S01]  /*2a70*/  FMUL.FTZ R37, R37, R6 ;  /* 0x0000000625257220 */ /* 0x001fe20000410000 */
[----:B------:R-:W-:Y:S01]  /*2a80*/  FADD.FTZ R6, -R22, R7 ;  /* 0x0000000716067221 */ /* 0x000fe20000010100 */
[----:B------:R-:W-:Y:S01]  /*2a90*/  SHF.L.U32 R7, R30, 0x10, RZ ;  /* 0x000000101e077819 */ /* 0x000fe200000006ff */
[----:B------:R-:W-:Y:S01]  /*2aa0*/  FFMA.FTZ R33, R21, R33, R19 ;  /* 0x0000002115217223 */ /* 0x000fe20000010013 */
[----:B------:R-:W-:Y:S01]  /*2ab0*/  FADD.FTZ R30, R8, -R22 ;  /* 0x80000016081e7221 */ /* 0x000fe20000010000 */
[----:B------:R-:W-:Y:S02]  /*2ac0*/  FMUL.FTZ R6, R23, R6 ;  /* 0x0000000617067220 */ /* 0x000fe40000410000 */
[----:B------:R-:W-:Y:S01]  /*2ad0*/  FMUL.FTZ R61, R33, -1.4426950216293334961 ;  /* 0xbfb8aa3b213d7820 */ /* 0x000fe20000410000 */
[----:B--2---:R-:W-:Y:S01]  /*2ae0*/  FADD.FTZ R60, R54, 1 ;  /* 0x3f800000363c7421 */ /* 0x004fe20000010000 */
[----:B------:R-:W-:Y:S01]  /*2af0*/  FADD.FTZ R54, -R22, R7 ;  /* 0x0000000716367221 */ /* 0x000fe20000010100 */
[----:B------:R-:W-:Y:S01]  /*2b00*/  FMUL.FTZ R7, R23, R30 ;  /* 0x0000001e17077220 */ /* 0x000fe20000410000 */
[----:B------:R-:W-:Y:S01]  /*2b10*/  FFMA.FTZ R55, R41, R6, R43 ;  /* 0x0000000629377223 */ /* 0x000fe2000001002b */
[----:B------:R0:W2:Y:S01]  /*2b20*/  MUFU.EX2 R8, R61 ;  /* 0x0000003d00087308 */ /* 0x0000a20000000800 */
[----:B------:R-:W-:Y:S01]  /*2b30*/  FMUL.FTZ R54, R23, R54 ;  /* 0x0000003617367220 */ /* 0x000fe20000410000 */
[----:B------:R-:W-:Y:S01]  /*2b40*/  FFMA.FTZ R6, R20, R7, R18 ;  /* 0x0000000714067223 */ /* 0x000fe20000010012 */
[----:B-1----:R-:W-:Y:S01]  /*2b50*/  FMUL.FTZ R46, R46, R57 ;  /* 0x000000392e2e7220 */ /* 0x002fe20000410000 */
[----:B------:R-:W-:-:S02]  /*2b60*/  FMUL.FTZ R57, R55, -1.4426950216293334961 ;  /* 0xbfb8aa3b37397820 */ /* 0x000fc40000410000 */
[----:B------:R-:W-:Y:S01]  /*2b70*/  FMUL.FTZ R7, R6, -1.4426950216293334961 ;  /* 0xbfb8aa3b06077820 */ /* 0x000fe20000410000 */
[----:B------:R-:W-:Y:S01]  /*2b80*/  FFMA.FTZ R54, R40, R54, R42 ;  /* 0x0000003628367223 */ /* 0x000fe2000001002a */
[----:B------:R-:W1:Y:S01]  /*2b90*/  MUFU.RCP R60, R60 ;  /* 0x0000003c003c7308 */ /* 0x000e620000001000 */
[----:B------:R-:W-:Y:S02]  /*2ba0*/  F2FP.BF16.F32.PACK_AB R45, R46, R45 ;  /* 0x0000002d2e2d723e */ /* 0x000fe400000010ff */
[----:B0-----:R-:W-:Y:S02]  /*2bb0*/  FMUL.FTZ R61, R54, -1.4426950216293334961 ;  /* 0xbfb8aa3b363d7820 */ /* 0x001fe40000410000 */
[----:B------:R-:W-:-:S03]  /*2bc0*/  PRMT R35, R45, 0x7632, R35 ;  /* 0x000076322d237816 */ /* 0x000fc60000000023 */
[----:B------:R-:W0:Y:S01]  /*2bd0*/  MUFU.EX2 R57, R57 ;  /* 0x0000003900397308 */ /* 0x000e220000000800 */
[----:B--2---:R-:W-:-:S07]  /*2be0*/  FADD.FTZ R8, R8, 1 ;  /* 0x3f80000008087421 */ /* 0x004fce0000010000 */
[----:B------:R-:W2:Y:S01]  /*2bf0*/  MUFU.EX2 R7, R7 ;  /* 0x0000000700077308 */ /* 0x000ea20000000800 */
[----:B-1----:R-:W-:-:S05]  /*2c00*/  FMUL.FTZ R30, R5, R60 ;  /* 0x0000003c051e7220 */ /* 0x002fca0000410000 */
[----:B------:R-:W-:Y:S02]  /*2c10*/  F2FP.BF16.F32.PACK_AB R30, R30, R37 ;  /* 0x000000251e1e723e */ /* 0x000fe400000010ff */
[----:B------:R1:W3:Y:S01]  /*2c20*/  MUFU.EX2 R5, R61 ;  /* 0x0000003d00057308 */ /* 0x0002e20000000800 */
[----:B0-----:R-:W-:-:S07]  /*2c30*/  FADD.FTZ R60, R57, 1 ;  /* 0x3f800000393c7421 */ /* 0x001fce0000010000 */
[----:B------:R-:W0:Y:S01]  /*2c40*/  MUFU.RCP R8, R8 ;  /* 0x0000000800087308 */ /* 0x000e220000001000 */
[----:B--2---:R-:W-:Y:S01]  /*2c50*/  FADD.FTZ R57, R7, 1 ;  /* 0x3f80000007397421 */ /* 0x004fe20000010000 */
[----:B------:R-:W-:Y:S01]  /*2c60*/  FADD.FTZ R7, R9, -R22 ;  /* 0x8000001609077221 */ /* 0x000fe20000010000 */
[----:B-1----:R-:W-:-:S05]  /*2c70*/  SHF.L.U32 R61, R31, 0x10, RZ ;  /* 0x000000101f3d7819 */ /* 0x002fca00000006ff */
[----:B------:R1:W2:Y:S08]  /*2c80*/  MUFU.RCP R9, R57 ;  /* 0x0000003900097308 */ /* 0x0002b00000001000 */
[----:B------:R-:W4:Y:S01]  /*2c90*/  MUFU.RCP R60, R60 ;  /* 0x0000003c003c7308 */ /* 0x000f220000001000 */
[----:B-1----:R-:W-:Y:S01]  /*2ca0*/  FMUL.FTZ R57, R23, R7 ;  /* 0x0000000717397220 */ /* 0x002fe20000410000 */
[----:B---3--:R-:W-:Y:S01]  /*2cb0*/  FADD.FTZ R7, R5, 1 ;  /* 0x3f80000005077421 */ /* 0x008fe20000010000 */
[----:B0-----:R-:W-:-:S02]  /*2cc0*/  FMUL.FTZ R33, R33, R8 ;  /* 0x0000000821217220 */ /* 0x001fc40000410000 */
[----:B------:R-:W-:-:S03]  /*2cd0*/  FFMA.FTZ R5, R21, R57, R19 ;  /* 0x0000003915057223 */ /* 0x000fc60000010013 */
[----:B------:R-:W0:Y:S01]  /*2ce0*/  MUFU.RCP R7, R7 ;  /* 0x0000000700077308 */ /* 0x000e220000001000 */
[----:B------:R-:W-:Y:S01]  /*2cf0*/  FMUL.FTZ R8, R5, -1.4426950216293334961 ;  /* 0xbfb8aa3b05087820 */ /* 0x000fe20000410000 */
[----:B--2---:R-:W-:Y:S01]  /*2d00*/  FMUL.FTZ R31, R6, R9 ;  /* 0x00000009061f7220 */ /* 0x004fe20000410000 */
[----:B------:R-:W-:Y:S01]  /*2d10*/  FADD.FTZ R6, -R22, R61 ;  /* 0x0000003d16067221 */ /* 0x000fe20000010100 */
[----:B------:R-:W-:-:S03]  /*2d20*/  IMAD.U32 R61, R28, 0x10000, RZ ;  /* 0x000100001c3d7824 */ /* 0x000fc600078e00ff */
[----:B------:R-:W-:Y:S01]  /*2d30*/  FMUL.FTZ R6, R23, R6 ;  /* 0x0000000617067220 */ /* 0x000fe20000410000 */
[----:B------:R-:W1:Y:S01]  /*2d40*/  MUFU.EX2 R8, R8 ;  /* 0x0000000800087308 */ /* 0x000e620000000800 */
[----:B----4-:R-:W-:Y:S01]  /*2d50*/  FMUL.FTZ R55, R55, R60 ;  /* 0x0000003c37377220 */ /* 0x010fe20000410000 */
[--C-:B------:R-:W-:Y:S01]  /*2d60*/  FADD.FTZ R60, R10, -R22.reuse ;  /* 0x800000160a3c7221 */ /* 0x100fe20000010000 */
[----:B------:R-:W-:Y:S01]  /*2d70*/  FFMA.FTZ R57, R41, R6, R43 ;  /* 0x0000000629397223 */ /* 0x000fe2000001002b */
[----:B------:R-:W-:Y:S02]  /*2d80*/  FADD.FTZ R6, -R22, R61 ;  /* 0x0000003d16067221 */ /* 0x000fe40000010100 */
[----:B------:R-:W-:Y:S01]  /*2d90*/  F2FP.BF16.F32.PACK_AB R33, R55, R33 ;  /* 0x000000213721723e */ /* 0x000fe200000010ff */
[----:B0-----:R-:W-:Y:S01]  /*2da0*/  FMUL.FTZ R54, R54, R7 ;  /* 0x0000000736367220 */ /* 0x001fe20000410000 */
[----:B------:R-:W-:Y:S01]  /*2db0*/  FMUL.FTZ R7, R23, R60 ;  /* 0x0000003c17077220 */ /* 0x000fe20000410000 */
[----:B------:R-:W-:-:S03]  /*2dc0*/  FADD.FTZ R60, R11, -R22 ;  /* 0x800000160b3c7221 */ /* 0x000fc60000010000 */
[----:B------:R-:W-:Y:S01]  /*2dd0*/  FFMA.FTZ R28, R20, R7, R18 ;  /* 0x00000007141c7223 */ /* 0x000fe20000010012 */
[C---:B------:R-:W-:Y:S01]  /*2de0*/  FMUL.FTZ R7, R23.reuse, R6 ;  /* 0x0000000617077220 */ /* 0x040fe20000410000 */
[----:B------:R-:W-:Y:S01]  /*2df0*/  FMUL.FTZ R60, R23, R60 ;  /* 0x0000003c173c7220 */ /* 0x000fe20000410000 */
[----:B-1----:R-:W-:Y:S01]  /*2e00*/  FADD.FTZ R9, R8, 1 ;  /* 0x3f80000008097421 */ /* 0x002fe20000010000 */
[----:B------:R-:W-:Y:S01]  /*2e10*/  FMUL.FTZ R8, R57, -1.4426950216293334961 ;  /* 0xbfb8aa3b39087820 */ /* 0x000fe20000410000 */
[----:B------:R-:W-:Y:S01]  /*2e20*/  FFMA.FTZ R6, R40, R7, R42 ;  /* 0x0000000728067223 */ /* 0x000fe2000001002a */
[----:B------:R-:W-:Y:S01]  /*2e30*/  FFMA.FTZ R11, R21, R60, R19 ;  /* 0x0000003c150b7223 */ /* 0x000fe20000010013 */
[----:B------:R-:W0:Y:S01]  /*2e40*/  MUFU.RCP R10, R9 ;  /* 0x00000009000a7308 */ /* 0x000e220000001000 */
[----:B------:R-:W-:Y:S01]  /*2e50*/  FMUL.FTZ R61, R28, -1.4426950216293334961 ;  /* 0xbfb8aa3b1c3d7820 */ /* 0x000fe20000410000 */
[----:B------:R-:W-:Y:S01]  /*2e60*/  FMUL.FTZ R7, R6, -1.4426950216293334961 ;  /* 0xbfb8aa3b06077820 */ /* 0x000fe20000410000 */
[----:B------:R-:W-:-:S05]  /*2e70*/  F2FP.BF16.F32.PACK_AB R31, R54, R31 ;  /* 0x0000001f361f723e */ /* 0x000fca00000010ff */
[----:B------:R-:W1:Y:S08]  /*2e80*/  MUFU.EX2 R8, R8 ;  /* 0x0000000800087308 */ /* 0x000e700000000800 */
[----:B------:R-:W2:Y:S01]  /*2e90*/  MUFU.EX2 R7, R7 ;  /* 0x0000000700077308 */ /* 0x000ea20000000800 */
[----:B0-----:R-:W-:Y:S01]  /*2ea0*/  FMUL.FTZ R10, R5, R10 ;  /* 0x0000000a050a7220 */ /* 0x001fe20000410000 */
[----:B------:R-:W-:-:S06]  /*2eb0*/  FMUL.FTZ R5, R11, -1.4426950216293334961 ;  /* 0xbfb8aa3b0b057820 */ /* 0x000fcc0000410000 */
[----:B------:R-:W0:Y:S01]  /*2ec0*/  MUFU.EX2 R5, R5 ;  /* 0x0000000500057308 */ /* 0x000e220000000800 */
[----:B-1----:R-:W-:Y:S01]  /*2ed0*/  FADD.FTZ R60, R8, 1 ;  /* 0x3f800000083c7421 */ /* 0x002fe20000010000 */
[----:B------:R-:W-:-:S06]  /*2ee0*/  FADD.FTZ R8, -R22, R29 ;  /* 0x0000001d16087221 */ /* 0x000fcc0000010100 */
[----:B------:R2:W1:Y:S08]  /*2ef0*/  MUFU.EX2 R9, R61 ;  /* 0x0000003d00097308 */ /* 0x0004700000000800 */
[----:B------:R-:W3:Y:S01]  /*2f00*/  MUFU.RCP R60, R60 ;  /* 0x0000003c003c7308 */ /* 0x000ee20000001000 */
[----:B--2---:R-:W-:Y:S01]  /*2f10*/  FADD.FTZ R61, R7, 1 ;  /* 0x3f800000073d7421 */ /* 0x004fe20000010000 */
[----:B------:R-:W-:Y:S01]  /*2f20*/  FMUL.FTZ R7, R23, R8 ;  /* 0x0000000817077220 */ /* 0x000fe20000410000 */
[----:B0-----:R-:W-:-:S03]  /*2f30*/  FADD.FTZ R8, R5, 1 ;  /* 0x3f80000005087421 */ /* 0x001fc60000010000 */
[----:B------:R-:W-:Y:S02]  /*2f40*/  FFMA.FTZ R5, R41, R7, R43 ;  /* 0x0000000729057223 */ /* 0x000fe4000001002b */
[----:B------:R0:W2:Y:S01]  /*2f50*/  MUFU.RCP R29, R61 ;  /* 0x0000003d001d7308 */ /* 0x0000a20000001000 */
[----:B-1----:R-:W-:Y:S01]  /*2f60*/  FADD.FTZ R9, R9, 1 ;  /* 0x3f80000009097421 */ /* 0x002fe20000010000 */
[----:B------:R-:W-:-:S06]  /*2f70*/  FMUL.FTZ R7, R5, -1.4426950216293334961 ;  /* 0xbfb8aa3b05077820 */ /* 0x000fcc0000410000 */
[----:B------:R-:W1:Y:S01]  /*2f80*/  MUFU.EX2 R7, R7 ;  /* 0x0000000700077308 */ /* 0x000e620000000800 */
[----:B0-----:R-:W-:Y:S01]  /*2f90*/  SHF.L.U32 R61, R26, 0x10, RZ ;  /* 0x000000101a3d7819 */ /* 0x001fe200000006ff */
[----:B---3--:R-:W-:-:S05]  /*2fa0*/  FMUL.FTZ R57, R57, R60 ;  /* 0x0000003c39397220 */ /* 0x008fca0000410000 */
[----:B------:R-:W-:Y:S01]  /*2fb0*/  F2FP.BF16.F32.PACK_AB R10, R57, R10 ;  /* 0x0000000a390a723e */ /* 0x000fe200000010ff */
[----:B------:R-:W0:Y:S01]  /*2fc0*/  MUFU.RCP R9, R9 ;  /* 0x0000000900097308 */ /* 0x000e220000001000 */
[----:B--2---:R-:W-:Y:S01]  /*2fd0*/  FMUL.FTZ R29, R6, R29 ;  /* 0x0000001d061d7220 */ /* 0x004fe20000410000 */
[----:B------:R-:W-:-:S04]  /*2fe0*/  FADD.FTZ R6, -R22, R61 ;  /* 0x0000003d16067221 */ /* 0x000fc80000010100 */
[----:B------:R-:W-:Y:S01]  /*2ff0*/  FMUL.FTZ R61, R23, R6 ;  /* 0x00000006173d7220 */ /* 0x000fe20000410000 */
[----:B------:R-:W-:Y:S01]  /*3000*/  FADD.FTZ R6, R13, -R22 ;  /* 0x800000160d067221 */ /* 0x000fe20000010000 */
[----:B------:R-:W2:Y:S01]  /*3010*/  MUFU.RCP R8, R8 ;  /* 0x0000000800087308 */ /* 0x000ea20000001000 */
[----:B-1----:R-:W-:Y:S01]  /*3020*/  FADD.FTZ R26, R7, 1 ;  /* 0x3f800000071a7421 */ /* 0x002fe20000010000 */
[----:B------:R-:W-:Y:S01]  /*3030*/  FFMA.FTZ R61, R40, R61, R42 ;  /* 0x0000003d283d7223 */ /* 0x000fe2000001002a */
[----:B------:R-:W-:-:S05]  /*3040*/  FMUL.FTZ R6, R23, R6 ;  /* 0x0000000617067220 */ /* 0x000fca0000410000 */
[----:B------:R-:W1:Y:S01]  /*3050*/  MUFU.RCP R26, R26 ;  /* 0x0000001a001a7308 */ /* 0x000e620000001000 */
[----:B0-----:R-:W-:Y:S01]  /*3060*/  FMUL.FTZ R28, R28, R9 ;  /* 0x000000091c1c7220 */ /* 0x001fe20000410000 */
[----:B------:R-:W-:Y:S01]  /*3070*/  FMUL.FTZ R9, R23, R12 ;  /* 0x0000000c17097220 */ /* 0x000fe20000410000 */
[----:B------:R-:W-:Y:S01]  /*3080*/  FADD.FTZ R12, -R22, R27 ;  /* 0x0000001b160c7221 */ /* 0x000fe20000010100 */
[----:B------:R-:W-:Y:S02]  /*3090*/  FFMA.FTZ R27, R21, R6, R19 ;  /* 0x00000006151b7223 */ /* 0x000fe40000010013 */
[----:B------:R-:W-:Y:S01]  /*30a0*/  FFMA.FTZ R60, R20, R9, R18 ;  /* 0x00000009143c7223 */ /* 0x000fe20000010012 */
[----:B------:R-:W-:Y:S01]  /*30b0*/  FMUL.FTZ R6, R23, R12 ;  /* 0x0000000c17067220 */ /* 0x000fe20000410000 */
[----:B------:R-:W-:Y:S01]  /*30c0*/  FMUL.FTZ R9, R27, -1.4426950216293334961 ;  /* 0xbfb8aa3b1b097820 */ /* 0x000fe20000410000 */
[----:B--2---:R-:W-:Y:S01]  /*30d0*/  FMUL.FTZ R11, R11, R8 ;  /* 0x000000080b0b7220 */ /* 0x004fe20000410000 */
[----:B------:R-:W-:Y:S01]  /*30e0*/  FMUL.FTZ R7, R60, -1.4426950216293334961 ;  /* 0xbfb8aa3b3c077820 */ /* 0x000fe20000410000 */
[----:B------:R-:W-:Y:S01]  /*30f0*/  FFMA.FTZ R6, R41, R6, R43 ;  /* 0x0000000629067223 */ /* 0x000fe2000001002b */
[----:B------:R-:W-:Y:S01]  /*3100*/  FMUL.FTZ R8, R61, -1.4426950216293334961 ;  /* 0xbfb8aa3b3d087820 */ /* 0x000fe20000410000 */
[----:B------:R-:W-:Y:S01]  /*3110*/  F2FP.BF16.F32.PACK_AB R28, R29, R28 ;  /* 0x0000001c1d1c723e */ /* 0x000fe200000010ff */
[----:B------:R-:W0:Y:S01]  /*3120*/  MUFU.EX2 R9, R9 ;  /* 0x0000000900097308 */ /* 0x000e220000000800 */
[----:B-1----:R-:W-:Y:S01]  /*3130*/  FMUL.FTZ R26, R5, R26 ;  /* 0x0000001a051a7220 */ /* 0x002fe20000410000 */
[----:B------:R-:W-:-:S06]  /*3140*/  FMUL.FTZ R5, R6, -1.4426950216293334961 ;  /* 0xbfb8aa3b06057820 */ /* 0x000fcc0000410000 */
[----:B------:R-:W1:Y:S01]  /*3150*/  MUFU.EX2 R7, R7 ;  /* 0x0000000700077308 */ /* 0x000e620000000800 */
[----:B------:R-:W-:-:S07]  /*3160*/  F2FP.BF16.F32.PACK_AB R11, R26, R11 ;  /* 0x0000000b1a0b723e */ /* 0x000fce00000010ff */
[----:B------:R-:W2:Y:S01]  /*3170*/  MUFU.EX2 R5, R5 ;  /* 0x0000000500057308 */ /* 0x000ea20000000800 */
[----:B0-----:R-:W-:Y:S01]  /*3180*/  FADD.FTZ R12, R9, 1 ;  /* 0x3f800000090c7421 */ /* 0x001fe20000010000 */
[----:B------:R-:W-:-:S06]  /*3190*/  IADD3.X R9, RZ, R3, RZ, P4, !PT ;  /* 0x00000003ff097210 */ /* 0x000fcc00027fe4ff */
[----:B------:R-:W0:Y:S01]  /*31a0*/  MUFU.EX2 R8, R8 ;  /* 0x0000000800087308 */ /* 0x000e220000000800 */
[----:B-1----:R-:W-:-:S07]  /*31b0*/  FADD.FTZ R7, R7, 1 ;  /* 0x3f80000007077421 */ /* 0x002fce0000010000 */
[----:B------:R-:W1:Y:S01]  /*31c0*/  MUFU.RCP R7, R7 ;  /* 0x0000000700077308 */ /* 0x000e620000001000 */
[----:B--2---:R-:W-:-:S07]  /*31d0*/  FADD.FTZ R5, R5, 1 ;  /* 0x3f80000005057421 */ /* 0x004fce0000010000 */
[----:B------:R-:W2:Y:S01]  /*31e0*/  MUFU.RCP R5, R5 ;  /* 0x0000000500057308 */ /* 0x000ea20000001000 */
[----:B0-----:R-:W-:-:S07]  /*31f0*/  FADD.FTZ R13, R8, 1 ;  /* 0x3f800000080d7421 */ /* 0x001fce0000010000 */
[----:B------:R-:W0:Y:S01]  /*3200*/  MUFU.RCP R8, R13 ;  /* 0x0000000d00087308 */ /* 0x000e220000001000 */
[----:B-1----:R-:W-:Y:S01]  /*3210*/  FMUL.FTZ R60, R60, R7 ;  /* 0x000000073c3c7220 */ /* 0x002fe20000410000 */
[----:B------:R-:W-:-:S05]  /*3220*/  PRMT R7, R4, 0x7610, R7 ;  /* 0x0000761004077816 */ /* 0x000fca0000000007 */
[----:B------:R1:W-:Y:S01]  /*3230*/  STG.E.U16 desc[UR14][R58.64], R7 ;  /* 0x000000073a007986 */ /* 0x0003e2000c10150e */
[----:B------:R-:W3:Y:S01]  /*3240*/  MUFU.RCP R12, R12 ;  /* 0x0000000c000c7308 */ /* 0x000ee20000001000 */
[----:B--2---:R-:W-:Y:S01]  /*3250*/  FMUL.FTZ R47, R6, R5 ;  /* 0x00000005062f7220 */ /* 0x004fe20000410000 */
[-C--:B------:R-:W-:Y:S02]  /*3260*/  IADD3.X R5, RZ, R3.reuse, RZ, P6, !PT ;  /* 0x00000003ff057210 */ /* 0x080fe400037fe4ff */
[----:B------:R-:W-:Y:S01]  /*3270*/  LEA R6, P6, R53, UR12, 0x1 ;  /* 0x0000000c35067c11 */ /* 0x000fe2000f8c08ff */
[----:B0-----:R-:W-:Y:S01]  /*3280*/  FMUL.FTZ R61, R61, R8 ;  /* 0x000000083d3d7220 */ /* 0x001fe20000410000 */
[----:B------:R-:W-:-:S04]  /*3290*/  IADD3.X R8, RZ, R3, RZ, P5, !PT ;  /* 0x00000003ff087210 */ /* 0x000fc80002ffe4ff */
[----:B-1----:R-:W-:Y:S01]  /*32a0*/  LEA.HI.X R7, R53, UR13, R8, 0x1, P6 ;  /* 0x0000000d35077c11 */ /* 0x002fe2000b0f0c08 */
[----:B------:R-:W-:Y:S01]  /*32b0*/  FMUL.FTZ R53, R23, R14 ;  /* 0x0000000e17357220 */ /* 0x000fe20000410000 */
[----:B------:R-:W-:Y:S01]  /*32c0*/  IADD3.X R14, RZ, R3, RZ, P3, !PT ;  /* 0x00000003ff0e7210 */ /* 0x000fe20001ffe4ff */
[----:B---3--:R-:W-:Y:S01]  /*32d0*/  FMUL.FTZ R27, R27, R12 ;  /* 0x0000000c1b1b7220 */ /* 0x008fe20000410000 */
[----:B------:R-:W-:Y:S02]  /*32e0*/  PRMT R12, R4, 0x7632, R12 ;  /* 0x00007632040c7816 */ /* 0x000fe4000000000c */
[----:B------:R-:W-:Y:S02]  /*32f0*/  LEA R8, P4, R52, UR12, 0x1 ;  /* 0x0000000c34087c11 */ /* 0x000fe4000f8808ff */
[----:B------:R-:W-:Y:S01]  /*3300*/  LEA R4, P5, R44, UR12, 0x1 ;  /* 0x0000000c2c047c11 */ /* 0x000fe2000f8a08ff */
[----:B------:R0:W-:Y:S01]  /*3310*/  STG.E.U16 desc[UR14][R58.64+0x2], R12 ;  /* 0x0000020c3a007986 */ /* 0x0001e2000c10150e */
[----:B------:R-:W-:-:S02]  /*3320*/  LEA.HI.X R9, R52, UR13, R9, 0x1, P4 ;  /* 0x0000000d34097c11 */ /* 0x000fc4000a0f0c09 */
[----:B------:R-:W-:Y:S02]  /*3330*/  LEA.HI.X R5, R44, UR13, R5, 0x1, P5 ;  /* 0x0000000d2c057c11 */ /* 0x000fe4000a8f0c05 */
[----:B------:R-:W-:Y:S02]  /*3340*/  F2FP.BF16.F32.PACK_AB R27, R47, R27 ;  /* 0x0000001b2f1b723e */ /* 0x000fe400000010ff */
[----:B------:R-:W-:-:S04]  /*3350*/  F2FP.BF16.F32.PACK_AB R60, R61, R60 ;  /* 0x0000003c3d3c723e */ /* 0x000fc800000010ff */
[----:B------:R-:W-:Y:S02]  /*3360*/  PRMT R26, R60, 0x7632, R26 ;  /* 0x000076323c1a7816 */ /* 0x000fe4000000001a */
[----:B0-----:R-:W-:-:S04]  /*3370*/  LEA R12, P3, R51, UR12, 0x1 ;  /* 0x0000000c330c7c11 */ /* 0x001fc8000f8608ff */
[----:B------:R-:W-:Y:S01]  /*3380*/  LEA.HI.X R13, R51, UR13, R14, 0x1, P3 ;  /* 0x0000000d330d7c11 */ /* 0x000fe200098f0c0e */
[C-C-:B------:R-:W-:Y:S01]  /*3390*/  FFMA.FTZ R14, R20.reuse, R53, R18.reuse ;  /* 0x00000035140e7223 */ /* 0x140fe20000010012 */
[----:B------:R-:W-:Y:S01]  /*33a0*/  IADD3.X R51, RZ, R3, RZ, P2, !PT ;  /* 0x00000003ff337210 */ /* 0x000fe200017fe4ff */
[----:B------:R-:W-:Y:S01]  /*33b0*/  FFMA.FTZ R18, R20, R16, R18 ;  /* 0x0000001014127223 */ /* 0x000fe20000010012 */
[C---:B------:R-:W-:Y:S02]  /*33c0*/  LEA R52, P2, R50.reuse, UR12, 0x1 ;  /* 0x0000000c32347c11 */ /* 0x040fe4000f8408ff */
[----:B------:R-:W-:Y:S02]  /*33d0*/  SHF.L.U32 R20, R25, 0x10, RZ ;  /* 0x0000001019147819 */ /* 0x000fe400000006ff */
[----:B------:R-:W-:Y:S01]  /*33e0*/  LEA.HI.X R53, R50, UR13, R51, 0x1, P2 ;  /* 0x0000000d32357c11 */ /* 0x000fe200090f0c33 */
[----:B------:R-:W-:Y:S01]  /*33f0*/  FMUL.FTZ R50, R14, -1.4426950216293334961 ;  /* 0xbfb8aa3b0e327820 */ /* 0x000fe20000410000 */
[----:B------:R-:W-:Y:S01]  /*3400*/  SHF.L.U32 R51, R24, 0x10, RZ ;  /* 0x0000001018337819 */ /* 0x000fe200000006ff */
[----:B------:R-:W-:-:S04]  /*3410*/  FADD.FTZ R20, -R22, R20 ;  /* 0x0000001416147221 */ /* 0x000fc80000010100 */
[----:B------:R-:W0:Y:S01]  /*3420*/  MUFU.EX2 R50, R50 ;  /* 0x0000003200327308 */ /* 0x000e220000000800 */
[----:B------:R-:W-:Y:S01]  /*3430*/  FADD.FTZ R24, -R22, R51 ;  /* 0x0000003316187221 */ /* 0x000fe20000010100 */
[----:B------:R-:W-:-:S03]  /*3440*/  FMUL.FTZ R20, R23, R20 ;  /* 0x0000001417147220 */ /* 0x000fc60000410000 */
[----:B------:R-:W-:-:S04]  /*3450*/  FMUL.FTZ R51, R23, R24 ;  /* 0x0000001817337220 */ /* 0x000fc80000410000 */
[C-C-:B------:R-:W-:Y:S01]  /*3460*/  FFMA.FTZ R51, R40.reuse, R51, R42.reuse ;  /* 0x0000003328337223 */ /* 0x140fe2000001002a */
[----:B------:R-:W-:Y:S01]  /*3470*/  FFMA.FTZ R40, R40, R38, R42 ;  /* 0x0000002628287223 */ /* 0x000fe2000001002a */
[----:B------:R-:W-:-:S03]  /*3480*/  FADD.FTZ R38, R17, -R22 ;  /* 0x8000001611267221 */ /* 0x000fc60000010000 */
[----:B------:R-:W-:Y:S01]  /*3490*/  FMUL.FTZ R17, R40, -1.4426950216293334961 ;  /* 0xbfb8aa3b28117820 */ /* 0x000fe20000410000 */
[----:B------:R-:W-:Y:S01]  /*34a0*/  FMUL.FTZ R38, R23, R38 ;  /* 0x0000002617267220 */ /* 0x000fe20000410000 */
[----:B0-----:R-:W-:Y:S01]  /*34b0*/  FADD.FTZ R44, R50, 1 ;  /* 0x3f800000322c7421 */ /* 0x001fe20000010000 */
[----:B------:R-:W-:Y:S01]  /*34c0*/  FADD.FTZ R50, R15, -R22 ;  /* 0x800000160f327221 */ /* 0x000fe20000010000 */
[----:B------:R-:W-:Y:S02]  /*34d0*/  FADD.FTZ R22, -R22, R39 ;  /* 0x0000002716167221 */ /* 0x000fe40000010100 */
[----:B------:R-:W-:Y:S01]  /*34e0*/  MUFU.EX2 R17, R17 ;  /* 0x0000001100117308 */ /* 0x000fe20000000800 */
[C---:B------:R-:W-:Y:S01]  /*34f0*/  FMUL.FTZ R50, R23.reuse, R50 ;  /* 0x0000003217327220 */ /* 0x040fe20000410000 */
[----:B------:R-:W-:-:S06]  /*3500*/  FMUL.FTZ R22, R23, R22 ;  /* 0x0000001617167220 */ /* 0x000fcc0000410000 */
[----:B------:R-:W0:Y:S02]  /*3510*/  MUFU.RCP R44, R44 ;  /* 0x0000002c002c7308 */ /* 0x000e240000001000 */
[----:B0-----:R-:W-:Y:S01]  /*3520*/  FMUL.FTZ R24, R14, R44 ;  /* 0x0000002c0e187220 */ /* 0x001fe20000410000 */
[----:B------:R-:W-:-:S06]  /*3530*/  FMUL.FTZ R14, R51, -1.4426950216293334961 ;  /* 0xbfb8aa3b330e7820 */ /* 0x000fcc0000410000 */
[----:B------:R-:W0:Y:S02]  /*3540*/  MUFU.EX2 R14, R14 ;  /* 0x0000000e000e7308 */ /* 0x000e240000000800 */
[----:B0-----:R-:W-:Y:S01]  /*3550*/  FADD.FTZ R44, R14, 1 ;  /* 0x3f8000000e2c7421 */ /* 0x001fe20000010000 */
[C-C-:B------:R-:W-:Y:S01]  /*3560*/  FFMA.FTZ R14, R21.reuse, R50, R19.reuse ;  /* 0x00000032150e7223 */ /* 0x140fe20000010013 */
[----:B------:R-:W-:-:S03]  /*3570*/  FFMA.FTZ R19, R21, R38, R19 ;  /* 0x0000002615137223 */ /* 0x000fc60000010013 */
[----:B------:R-:W-:Y:S01]  /*3580*/  FMUL.FTZ R15, R14, -1.4426950216293334961 ;  /* 0xbfb8aa3b0e0f7820 */ /* 0x000fe20000410000 */
[----:B------:R-:W-:Y:S01]  /*3590*/  FMUL.FTZ R21, R19, -1.4426950216293334961 ;  /* 0xbfb8aa3b13157820 */ /* 0x000fe20000410000 */
[----:B------:R-:W0:Y:S08]  /*35a0*/  MUFU.RCP R44, R44 ;  /* 0x0000002c002c7308 */ /* 0x000e300000001000 */
[----:B------:R-:W1:Y:S08]  /*35b0*/  MUFU.EX2 R15, R15 ;  /* 0x0000000f000f7308 */ /* 0x000e700000000800 */
[----:B------:R-:W2:Y:S01]  /*35c0*/  MUFU.EX2 R21, R21 ;  /* 0x0000001500157308 */ /* 0x000ea20000000800 */
[----:B0-----:R-:W-:-:S05]  /*35d0*/  FMUL.FTZ R51, R51, R44 ;  /* 0x0000002c33337220 */ /* 0x001fca0000410000 */
[----:B------:R-:W-:Y:S01]  /*35e0*/  F2FP.BF16.F32.PACK_AB R24, R51, R24 ;  /* 0x000000183318723e */ /* 0x000fe200000010ff */
[----:B-1----:R-:W-:Y:S01]  /*35f0*/  FADD.FTZ R16, R15, 1 ;  /* 0x3f8000000f107421 */ /* 0x002fe20000010000 */
[C-C-:B------:R-:W-:Y:S01]  /*3600*/  FFMA.FTZ R15, R41.reuse, R20, R43.reuse ;  /* 0x00000014290f7223 */ /* 0x140fe2000001002b */
[----:B------:R-:W-:Y:S02]  /*3610*/  FFMA.FTZ R41, R41, R22, R43 ;  /* 0x0000001629297223 */ /* 0x000fe4000001002b */
[----:B------:R-:W0:Y:S02]  /*3620*/  MUFU.RCP R25, R16 ;  /* 0x0000001000197308 */ /* 0x000e240000001000 */
[----:B------:R-:W-:Y:S01]  /*3630*/  FMUL.FTZ R39, R41, -1.4426950216293334961 ;  /* 0xbfb8aa3b29277820 */ /* 0x000fe20000410000 */
[----:B--2---:R-:W-:-:S05]  /*3640*/  FADD.FTZ R38, R21, 1 ;  /* 0x3f80000015267421 */ /* 0x004fca0000010000 */
[----:B------:R-:W1:Y:S08]  /*3650*/  MUFU.EX2 R39, R39 ;  /* 0x0000002700277308 */ /* 0x000e700000000800 */
[----:B------:R-:W2:Y:S01]  /*3660*/  MUFU.RCP R38, R38 ;  /* 0x0000002600267308 */ /* 0x000ea20000001000 */
[----:B0-----:R-:W-:Y:S01]  /*3670*/  FMUL.FTZ R20, R14, R25 ;  /* 0x000000190e147220 */ /* 0x001fe20000410000 */
[----:B------:R-:W-:Y:S01]  /*3680*/  FMUL.FTZ R14, R15, -1.4426950216293334961 ;  /* 0xbfb8aa3b0f0e7820 */ /* 0x000fe20000410000 */
[----:B------:R-:W-:-:S05]  /*3690*/  FMUL.FTZ R25, R18, -1.4426950216293334961 ;  /* 0xbfb8aa3b12197820 */ /* 0x000fca0000410000 */
[----:B------:R-:W0:Y:S01]  /*36a0*/  MUFU.EX2 R14, R14 ;  /* 0x0000000e000e7308 */ /* 0x000e220000000800 */
[----:B-1----:R-:W-:-:S07]  /*36b0*/  FADD.FTZ R22, R39, 1 ;  /* 0x3f80000027167421 */ /* 0x002fce0000010000 */
[----:B------:R1:W3:Y:S01]  /*36c0*/  MUFU.EX2 R16, R25 ;  /* 0x0000001900107308 */ /* 0x0002e20000000800 */
[----:B--2---:R-:W-:-:S07]  /*36d0*/  FMUL.FTZ R19, R19, R38 ;  /* 0x0000002613137220 */ /* 0x004fce0000410000 */
[----:B------:R-:W2:Y:S01]  /*36e0*/  MUFU.RCP R22, R22 ;  /* 0x0000001600167308 */ /* 0x000ea20000001000 */
[----:B0-----:R-:W-:Y:S01]  /*36f0*/  FADD.FTZ R14, R14, 1 ;  /* 0x3f8000000e0e7421 */ /* 0x001fe20000010000 */
[----:B-1----:R-:W-:-:S06]  /*3700*/  FADD.FTZ R25, R17, 1 ;  /* 0x3f80000011197421 */ /* 0x002fcc0000010000 */
[----:B------:R-:W0:Y:S01]  /*3710*/  MUFU.RCP R14, R14 ;  /* 0x0000000e000e7308 */ /* 0x000e220000001000 */
[----:B---3--:R-:W-:-:S07]  /*3720*/  FADD.FTZ R16, R16, 1 ;  /* 0x3f80000010107421 */ /* 0x008fce0000010000 */
[----:B------:R1:W3:Y:S01]  /*3730*/  MUFU.RCP R23, R16 ;  /* 0x0000001000177308 */ /* 0x0002e20000001000 */
[----:B--2---:R-:W-:-:S05]  /*3740*/  FMUL.FTZ R22, R41, R22 ;  /* 0x0000001629167220 */ /* 0x004fca0000410000 */
[----:B------:R-:W-:Y:S02]  /*3750*/  F2FP.BF16.F32.PACK_AB R19, R22, R19 ;  /* 0x000000131613723e */ /* 0x000fe400000010ff */
[----:B------:R-:W2:Y:S01]  /*3760*/  MUFU.RCP R25, R25 ;  /* 0x0000001900197308 */ /* 0x000ea20000001000 */
[----:B0-----:R-:W-:Y:S01]  /*3770*/  FMUL.FTZ R21, R15, R14 ;  /* 0x0000000e0f157220 */ /* 0x001fe20000410000 */
[----:B------:R-:W-:Y:S02]  /*3780*/  IADD3.X R15, RZ, R3, RZ, P1, !PT ;  /* 0x00000003ff0f7210 */ /* 0x000fe40000ffe4ff */
[----:B-1----:R-:W-:Y:S02]  /*3790*/  LEA R16, P0, R49, UR12, 0x1 ;  /* 0x0000000c31107c11 */ /* 0x002fe4000f8008ff */
[----:B------:R-:W-:Y:S02]  /*37a0*/  F2FP.BF16.F32.PACK_AB R20, R21, R20 ;  /* 0x000000141514723e */ /* 0x000fe400000010ff */
[----:B------:R-:W-:Y:S01]  /*37b0*/  LEA R14, P1, R48, UR12, 0x1 ;  /* 0x0000000c300e7c11 */ /* 0x000fe2000f8208ff */
[----:B---3--:R-:W-:Y:S01]  /*37c0*/  FMUL.FTZ R18, R18, R23 ;  /* 0x0000001712127220 */ /* 0x008fe20000410000 */
[----:B------:R-:W-:-:S02]  /*37d0*/  PRMT R23, R34, 0x7632, R23 ;  /* 0x0000763222177816 */ /* 0x000fc40000000017 */
[----:B------:R-:W-:Y:S02]  /*37e0*/  LEA.HI.X R17, R49, UR13, R36, 0x1, P0 ;  /* 0x0000000d31117c11 */ /* 0x000fe400080f0c24 */
[----:B------:R-:W-:Y:S01]  /*37f0*/  LEA.HI.X R15, R48, UR13, R15, 0x1, P1 ;  /* 0x0000000d300f7c11 */ /* 0x000fe200088f0c0f */
[----:B------:R0:W-:Y:S01]  /*3800*/  STG.E.U16 desc[UR14][R58.64+0x6], R23 ;  /* 0x000006173a007986 */ /* 0x0001e2000c10150e */
[----:B------:R-:W-:Y:S01]  /*3810*/  PLOP3.LUT P0, PT, PT, PT, UP0, 0x80, 0x0 ;  /* 0x000000000000781c */ /* 0x000fe20003f0f008 */
[----:B--2---:R-:W-:Y:S01]  /*3820*/  FMUL.FTZ R3, R40, R25 ;  /* 0x0000001928037220 */ /* 0x004fe20000410000 */
[----:B------:R-:W-:Y:S01]  /*3830*/  PRMT R25, R32, 0x7632, R25 ;  /* 0x0000763220197816 */ /* 0x000fe20000000019 */
[----:B------:R-:W-:Y:S03]  /*3840*/  STG.E.U16 desc[UR14][R4.64], R32 ;  /* 0x0000002004007986 */ /* 0x000fe6000c10150e */
[----:B------:R-:W-:Y:S01]  /*3850*/  F2FP.BF16.F32.PACK_AB R3, R3, R18 ;  /* 0x000000120303723e */ /* 0x000fe200000010ff */
[----:B------:R-:W-:Y:S04]  /*3860*/  STG.E.U16 desc[UR14][R4.64+0x2], R25 ;  /* 0x0000021904007986 */ /* 0x000fe8000c10150e */
[----:B------:R-:W-:Y:S01]  /*3870*/  STG.E.U16 desc[UR14][R4.64+0x4], R45 ;  /* 0x0000042d04007986 */ /* 0x000fe2000c10150e */
[----:B0-----:R-:W-:-:S03]  /*3880*/  PRMT R23, R33, 0x7632, R23 ;  /* 0x0000763221177816 */ /* 0x001fc60000000017 */
        /* <DEDUP_REMOVED lines=8> */
[----:B------:R-:W-:Y:S01]  /*3910*/  STG.E.U16 desc[UR14][R8.64], R31 ;  /* 0x0000001f08007986 */ /* 0x000fe2000c10150e */
[----:B0-----:R-:W-:-:S03]  /*3920*/  PRMT R7, R10, 0x7632, R7 ;  /* 0x000076320a077816 */ /* 0x001fc60000000007 */
[----:B------:R-:W-:Y:S01]  /*3930*/  STG.E.U16 desc[UR14][R8.64+0x4], R10 ;  /* 0x0000040a08007986 */ /* 0x000fe2000c10150e */
[----:B------:R-:W-:Y:S02]  /*3940*/  PRMT R6, R28, 0x7632, R6 ;  /* 0x000076321c067816 */ /* 0x000fe40000000006 */
[----:B------:R-:W-:Y:S01]  /*3950*/  PRMT R5, R11, 0x7632, R5 ;  /* 0x000076320b057816 */ /* 0x000fe20000000005 */
[----:B------:R0:W-:Y:S01]  /*3960*/  STG.E.U16 desc[UR14][R8.64+0x6], R7 ;  /* 0x0000060708007986 */ /* 0x0001e2000c10150e */
[----:B-1----:R-:W-:-:S03]  /*3970*/  PRMT R4, R27, 0x7632, R4 ;  /* 0x000076321b047816 */ /* 0x002fc60000000004 */
[----:B------:R-:W-:Y:S04]  /*3980*/  STG.E.U16 desc[UR14][R12.64], R28 ;  /* 0x0000001c0c007986 */ /* 0x000fe8000c10150e */
[----:B------:R-:W-:Y:S04]  /*3990*/  STG.E.U16 desc[UR14][R12.64+0x2], R6 ;  /* 0x000002060c007986 */ /* 0x000fe8000c10150e */
[----:B------:R-:W-:Y:S01]  /*39a0*/  STG.E.U16 desc[UR14][R12.64+0x4], R11 ;  /* 0x0000040b0c007986 */ /* 0x000fe2000c10150e */
[----:B0-----:R-:W-:Y:S02]  /*39b0*/  PRMT R8, R24, 0x7632, R8 ;  /* 0x0000763218087816 */ /* 0x001fe40000000008 */
[----:B------:R-:W-:Y:S01]  /*39c0*/  PRMT R7, R3, 0x7632, R7 ;  /* 0x0000763203077816 */ /* 0x000fe20000000007 */
        /* <DEDUP_REMOVED lines=17> */
.L_x_1835:
        /* <DEDUP_REMOVED lines=10> */
.L_x_3786:


//--------------------- .text._ZN13group_norm_v214gn_cuda_kernelI13__nv_bfloat16Li320ELi1ELi16ELi80ELi256ELb1ELi64ELi320ELi320ELi4ELb1ELi37ELb0ELb0ENS_16CompileConditionILi900EEEEEvPT_PKS4_S7_S7_flPfS8_Pj --------------------------
	.section	.text._ZN13group_norm_v214gn_cuda_kernelI13__nv_bfloat16Li320ELi1ELi16ELi80ELi256ELb1ELi64ELi320ELi320ELi4ELb1ELi37ELb0ELb0ENS_16CompileConditionILi900EEEEEvPT_PKS4_S7_S7_flPfS8_Pj,"ax",@progbits
	.align	128
        .global         _ZN13group_norm_v214gn_cuda_kernelI13__nv_bfloat16Li320ELi1ELi16ELi80ELi256ELb1ELi64ELi320ELi320ELi4ELb1ELi37ELb0ELb0ENS_16CompileConditionILi900EEEEEvPT_PKS4_S7_S7_flPfS8_Pj
        .type           _ZN13group_norm_v214gn_cuda_kernelI13__nv_bfloat16Li320ELi1ELi16ELi80ELi256ELb1ELi64ELi320ELi320ELi4ELb1ELi37ELb0ELb0ENS_16CompileConditionILi900EEEEEvPT_PKS4_S7_S7_flPfS8_Pj,@function
        .size           _ZN13group_norm_v214gn_cuda_kernelI13__nv_bfloat16Li320ELi1ELi16ELi80ELi256ELb1ELi64ELi320ELi320ELi4ELb1ELi37ELb0ELb0ENS_16CompileConditionILi900EEEEEvPT_PKS4_S7_S7_flPfS8_Pj,(.L_x_3787 - _ZN13group_norm_v214gn_cuda_kernelI13__nv_bfloat16Li320ELi1ELi16ELi80ELi256ELb1ELi64ELi320ELi320ELi4ELb1ELi37ELb0ELb0ENS_16CompileConditionILi900EEEEEvPT_PKS4_S7_S7_flPfS8_Pj)
        .other          _ZN13group_norm_v214gn_cuda_kernelI13__nv_bfloat16Li320ELi1ELi16ELi80ELi256ELb1ELi64ELi320ELi320ELi4ELb1ELi37ELb0ELb0ENS_16CompileConditionILi900EEEEEvPT_PKS4_S7_S7_flPfS8_Pj,@"STO_CUDA_ENTRY STV_DEFAULT"
_ZN13group_norm_v214gn_cuda_kernelI13__nv_bfloat16Li320ELi1ELi16ELi80ELi256ELb1ELi64ELi320ELi320ELi4ELb1ELi37ELb0ELb0ENS_16CompileConditionILi900EEEEEvPT_PKS4_S7_S7_flPfS8_Pj:
.text._ZN13group_norm_v214gn_cuda_kernelI13__nv_bfloat16Li320ELi1ELi16ELi80ELi256ELb1ELi64ELi320ELi320ELi4ELb1ELi37ELb0ELb0ENS_16CompileConditionILi900EEEEEvPT_PKS4_S7_S7_flPfS8_Pj:
        /* <DEDUP_REMOVED lines=10> */
[----:B------:R-:W-:Y:S01]  /*00a0*/  HFMA2.MMA R35, -RZ, RZ, 0, 0 ;  /* 0x00000000ff237435 */ /* 0x000fe200000001ff */
[----:B------:R-:W-:Y:S01]  /*00b0*/  MOV R38, R0 ;  /* 0x0000000000267202 */ /* 0x000fe20000000f00 */
[----:B------:R-:W-:Y:S01]  /*00c0*/  UMOV UR4, URZ ;  /* 0x0000003f00047c82 */ /* 0x000fe20008000000 */
[----:B------:R-:W1:Y:S01]  /*00d0*/  S2R R5, SR_CgaCtaId ;  /* 0x0000000000057919 */ /* 0x000e620000008800 */
[----:B------:R-:W-:Y:S01]  /*00e0*/  ULDC.64 UR8, c[0x0][0x208] ;  /* 0x0000820000087ab9 */ /* 0x000fe20000000a00 */
[----:B------:R-:W2:Y:S01]  /*00f0*/  S2R R150, SR_CTAID.X ;  /* 0x0000000000967919 */ /* 0x000ea20000002500 */
[----:B0-----:R-:W-:Y:S01]  /*0100*/  IMAD.WIDE.U32 R2, R34, -0x33333333, RZ ;  /* 0xcccccccd22027825 */ /* 0x001fe200078e00ff */
[----:B------:R-:W-:-:S04]  /*0110*/  MOV R2, 0x400 ;  /* 0x0000040000027802 */ /* 0x000fc80000000f00 */
[----:B------:R-:W-:Y:S02]  /*0120*/  SHF.R.U32.HI R7, RZ, 0x6, R3 ;  /* 0x00000006ff077819 */ /* 0x000fe40000011603 */
[----:B-1----:R-:W-:-:S03]  /*0130*/  LEA R3, R5, R2, 0x18 ;  /* 0x0000000205037211 */ /* 0x002fc600078ec0ff */
[----:B------:R-:W-:-:S04]  /*0140*/  IMAD R2, R7, -0x50, R34 ;  /* 0xffffffb007027824 */ /* 0x000fc800078e0222 */
[----:B------:R-:W-:-:S05]  /*0150*/  IMAD R2, R2, 0x28, R3 ;  /* 0x0000002802027824 */ /* 0x000fca00078e0203 */
[----:B--2---:R-:W-:-:S07]  /*0160*/  LEA R36, R7, R2, 0x3 ;  /* 0x0000000207247211 */ /* 0x004fce00078e18ff */
.L_x_1844:
[----:B---3--:R-:W-:Y:S01]  /*0170*/  IMAD.WIDE.U32 R2, R34, -0x33333333, RZ ;  /* 0xcccccccd22027825 */ /* 0x008fe200078e00ff */
[----:B------:R-:W-:Y:S01]  /*0180*/  LOP3.LUT R2, R38, 0x3, RZ, 0xc0, !PT ;  /* 0x0000000326027812 */ /* 0x000fe200078ec0ff */
[----:B------:R-:W-:Y:S01]  /*0190*/  ULDC.64 UR6, c[0x0][0x218] ;  /* 0x0000860000067ab9 */ /* 0x000fe20000000a00 */
[----:B------:R-:W-:Y:S01]  /*01a0*/  SHF.R.U32.HI R113, RZ, 0x2, R35 ;  /* 0x00000002ff717819 */ /* 0x000fe20000011623 */
[----:B------:R-:W0:Y:S01]  /*01b0*/  LDC.64 R32, c[0x0][0x220] ;  /* 0x00008800ff207b82 */ /* 0x000e220000000a00 */
[----:B------:R-:W-:Y:S01]  /*01c0*/  SHF.R.U32.HI R6, RZ, 0x6, R3 ;  /* 0x00000006ff067819 */ /* 0x000fe20000011603 */
[----:B------:R-:W-:Y:S01]  /*01d0*/  IMAD R2, R2, 0x140, RZ ;  /* 0x0000014002027824 */ /* 0x000fe200078e02ff */
[----:B------:R-:W-:Y:S01]  /*01e0*/  SHF.L.U32 R3, R150, 0x6, RZ ;  /* 0x0000000696037819 */ /* 0x000fe200000006ff */
[----:B------:R-:W-:Y:S01]  /*01f0*/  IMAD R113, R113, 0x50000, RZ ;  /* 0x0005000071717824 */ /* 0x000fe200078e02ff */
[----:B------:R-:W-:Y:S01]  /*0200*/  SHF.R.U64 R107, R38, 0x2, R35 ;  /* 0x00000002266b7819 */ /* 0x000fe20000001223 */
[----:B------:R-:W-:Y:S01]  /*0210*/  IMAD R163, R6, -0x50, R34 ;  /* 0xffffffb006a37824 */ /* 0x000fe200078e0222 */
[----:B------:R-:W-:Y:S01]  /*0220*/  LOP3.LUT R3, R3, 0xc0, RZ, 0xc0, !PT ;  /* 0x000000c003037812 */ /* 0x000fe200078ec0ff */
[----:B------:R-:W1:Y:S03]  /*0230*/  LDC.64 R82, c[0x0][0x228] ;  /* 0x00008a00ff527b82 */ /* 0x000e660000000a00 */
[----:B------:R-:W-:-:S02]  /*0240*/  LEA R4, R163, R2, 0x2 ;  /* 0x00000002a3047211 */ /* 0x000fc400078e10ff */
[----:B------:R-:W-:Y:S02]  /*0250*/  IADD3 R3, R3, R6, RZ ;  /* 0x0000000603037210 */ /* 0x000fe40007ffe0ff */
[----:B------:R-:W-:-:S03]  /*0260*/  SHF.R.S32.HI R5, RZ, 0x1f, R4 ;  /* 0x0000001fff057819 */ /* 0x000fc60000011404 */
[----:B------:R-:W-:Y:S02]  /*0270*/  IMAD R61, R3, 0x500, RZ ;  /* 0x00000500033d7824 */ /* 0x000fe400078e02ff */
[----:B------:R-:W-:-:S05]  /*0280*/  IMAD.WIDE.U32 R6, R107, 0x50000, R4 ;  /* 0x000500006b067825 */ /* 0x000fca00078e0004 */
[----:B------:R-:W-:Y:S02]  /*0290*/  IADD3 R5, R7, R113, RZ ;  /* 0x0000007107057210 */ /* 0x000fe40007ffe0ff */
        /* <DEDUP_REMOVED lines=105> */
[----:B------:R-:W-:Y:S01]  /*0930*/  SHF.L.U32 R161, R71, 0x10, RZ ;  /* 0x0000001047a17819 */ /* 0x000fe200000006ff */
        /* <DEDUP_REMOVED lines=223> */
[----:B------:R-:W1:Y:S01]  /*1730*/  S2R R125, SR_CgaCtaId ;  /* 0x00000000007d7919 */ /* 0x000e620000008800 */
[----:B------:R-:W-:Y:S02]  /*1740*/  SHF.L.U32 R4, R38, 0x2, RZ ;  /* 0x0000000226047819 */ /* 0x000fe400000006ff */
[----:B------:R-:W-:Y:S02]  /*1750*/  MOV R8, 0x400 ;  /* 0x0000040000087802 */ /* 0x000fe40000000f00 */
[----:B------:R-:W-:-:S04]  /*1760*/  LOP3.LUT R5, R4, 0xc, RZ, 0xc0, !PT ;  /* 0x0000000c04057812 */ /* 0x000fc800078ec0ff */
[----:B------:R-:W-:-:S05]  /*1770*/  LEA.HI R5, R34, R5, RZ, 0x1e ;  /* 0x0000000522057211 */ /* 0x000fca00078ff0ff */
[----:B------:R-:W-:-:S05]  /*1780*/  IMAD R5, R5, 0x50, -R2 ;  /* 0x0000005005057824 */ /* 0x000fca00078e0a02 */
[C---:B------:R-:W-:Y:S02]  /*1790*/  IADD3 R4, R5.reuse, 0x4, RZ ;  /* 0x0000000405047810 */ /* 0x040fe40007ffe0ff */
[C---:B------:R-:W-:Y:S02]  /*17a0*/  IADD3 R6, R5.reuse, 0x8, RZ ;  /* 0x0000000805067810 */ /* 0x040fe40007ffe0ff */
[----:B0-----:R-:W-:Y:S02]  /*17b0*/  SHF.R.S32.HI R115, RZ, 0x1f, R4 ;  /* 0x0000001fff737819 */ /* 0x001fe40000011404 */
[----:B------:R-:W-:Y:S02]  /*17c0*/  IADD3 R10, R5, 0xc, RZ ;  /* 0x0000000c050a7810 */ /* 0x000fe40007ffe0ff */
[----:B------:R-:W-:Y:S02]  /*17d0*/  SHF.R.S32.HI R119, RZ, 0x1f, R6 ;  /* 0x0000001fff777819 */ /* 0x000fe40000011406 */
[----:B------:R-:W-:-:S02]  /*17e0*/  LEA.HI R115, R115, R4, RZ, 0x2 ;  /* 0x0000000473737211 */ /* 0x000fc400078f10ff */
[----:B------:R-:W-:Y:S02]  /*17f0*/  SHF.R.S32.HI R123, RZ, 0x1f, R10 ;  /* 0x0000001fff7b7819 */ /* 0x000fe4000001140a */
[----:B------:R-:W-:Y:S02]  /*1800*/  LEA.HI R119, R119, R6, RZ, 0x2 ;  /* 0x0000000677777211 */ /* 0x000fe400078f10ff */
[C---:B------:R-:W-:Y:S02]  /*1810*/  IADD3 R4, R5.reuse, 0x10, RZ ;  /* 0x0000001005047810 */ /* 0x040fe40007ffe0ff */
[----:B------:R-:W-:Y:S02]  /*1820*/  IADD3 R6, R5, 0x14, RZ ;  /* 0x0000001405067810 */ /* 0x000fe40007ffe0ff */
[----:B-1----:R-:W-:Y:S02]  /*1830*/  LEA R8, R125, R8, 0x18 ;  /* 0x000000087d087211 */ /* 0x002fe400078ec0ff */
[----:B------:R-:W-:-:S02]  /*1840*/  LEA.HI R123, R123, R10, RZ, 0x2 ;  /* 0x0000000a7b7b7211 */ /* 0x000fc400078f10ff */
[C---:B------:R-:W-:Y:S02]  /*1850*/  IADD3 R12, R5.reuse, 0x1c, RZ ;  /* 0x0000001c050c7810 */ /* 0x040fe40007ffe0ff */
[----:B------:R-:W-:Y:S02]  /*1860*/  SHF.R.S32.HI R125, RZ, 0x1f, R4 ;  /* 0x0000001fff7d7819 */ /* 0x000fe40000011404 */
[----:B------:R-:W-:Y:S02]  /*1870*/  IADD3 R10, R5, 0x18, RZ ;  /* 0x00000018050a7810 */ /* 0x000fe40007ffe0ff */
[----:B------:R-:W-:Y:S02]  /*1880*/  SHF.R.S32.HI R139, RZ, 0x1f, R6 ;  /* 0x0000001fff8b7819 */ /* 0x000fe40000011406 */
[----:B------:R-:W-:Y:S02]  /*1890*/  SHF.R.S32.HI R143, RZ, 0x1f, R12 ;  /* 0x0000001fff8f7819 */ /* 0x000fe4000001140c */
[----:B------:R-:W-:-:S02]  /*18a0*/  LEA.HI R125, R125, R4, RZ, 0x2 ;  /* 0x000000047d7d7211 */ /* 0x000fc400078f10ff */
[----:B------:R-:W-:Y:S02]  /*18b0*/  SHF.R.S32.HI R141, RZ, 0x1f, R10 ;  /* 0x0000001fff8d7819 */ /* 0x000fe4000001140a */
[----:B------:R-:W-:Y:S02]  /*18c0*/  LEA.HI R139, R139, R6, RZ, 0x2 ;  /* 0x000000068b8b7211 */ /* 0x000fe400078f10ff */
[C---:B------:R-:W-:Y:S02]  /*18d0*/  IADD3 R4, R5.reuse, 0x20, RZ ;  /* 0x0000002005047810 */ /* 0x040fe40007ffe0ff */
[----:B------:R-:W-:Y:S02]  /*18e0*/  IADD3 R6, R5, 0x24, RZ ;  /* 0x0000002405067810 */ /* 0x000fe40007ffe0ff */
[----:B------:R-:W-:Y:S02]  /*18f0*/  LEA.HI R143, R143, R12, RZ, 0x2 ;  /* 0x0000000c8f8f7211 */ /* 0x000fe400078f10ff */
        /* <DEDUP_REMOVED lines=13> */
[----:B------:R-:W-:Y:S02]  /*19d0*/  SHF.R.S32.HI R165, RZ, 0x1f, R4 ;  /* 0x0000001fffa57819 */ /* 0x000fe40000011404 */
[----:B------:R-:W-:Y:S02]  /*19e0*/  SHF.R.S32.HI R10, RZ, 0x1f, R6 ;  /* 0x0000001fff0a7819 */ /* 0x000fe40000011406 */
[----:B------:R-:W-:Y:S02]  /*19f0*/  IADD3 R12, R5, 0x38, RZ ;  /* 0x00000038050c7810 */ /* 0x000fe40007ffe0ff */
[----:B------:R-:W-:Y:S02]  /*1a00*/  LEA.HI R18, R165, R4, RZ, 0x2 ;  /* 0x00000004a5127211 */ /* 0x000fe400078f10ff */
[----:B------:R-:W-:Y:S02]  /*1a10*/  IADD3 R24, R5, 0x3c, RZ ;  /* 0x0000003c05187810 */ /* 0x000fe40007ffe0ff */
[----:B------:R-:W-:-:S02]  /*1a20*/  LEA.HI R20, R10, R6, RZ, 0x2 ;  /* 0x000000060a147211 */ /* 0x000fc400078f10ff */
[----:B------:R-:W-:Y:S02]  /*1a30*/  SHF.R.S32.HI R4, RZ, 0x1f, R5 ;  /* 0x0000001fff047819 */ /* 0x000fe40000011405 */
[----:B------:R-:W-:Y:S02]  /*1a40*/  IADD3 R6, R5, 0x40, RZ ;  /* 0x0000004005067810 */ /* 0x000fe40007ffe0ff */
[----:B------:R-:W-:Y:S02]  /*1a50*/  SHF.R.S32.HI R14, RZ, 0x1f, R12 ;  /* 0x0000001fff0e7819 */ /* 0x000fe4000001140c */
[----:B------:R-:W-:Y:S02]  /*1a60*/  SHF.R.S32.HI R26, RZ, 0x1f, R24 ;  /* 0x0000001fff1a7819 */ /* 0x000fe40000011418 */
[----:B------:R-:W-:Y:S02]  /*1a70*/  LEA.HI R4, R4, R5, RZ, 0x2 ;  /* 0x0000000504047211 */ /* 0x000fe400078f10ff */
[----:B------:R-:W-:-:S02]  /*1a80*/  SHF.R.S32.HI R165, RZ, 0x1f, R6 ;  /* 0x0000001fffa57819 */ /* 0x000fc40000011406 */
[----:B------:R-:W-:Y:S02]  /*1a90*/  LEA.HI R22, R14, R12, RZ, 0x2 ;  /* 0x0000000c0e167211 */ /* 0x000fe400078f10ff */
[C---:B------:R-:W-:Y:S02]  /*1aa0*/  IADD3 R10, R5.reuse, 0x44, RZ ;  /* 0x00000044050a7810 */ /* 0x040fe40007ffe0ff */
[C---:B------:R-:W-:Y:S02]  /*1ab0*/  IADD3 R14, R5.reuse, 0x48, RZ ;  /* 0x00000048050e7810 */ /* 0x040fe40007ffe0ff */
[----:B------:R-:W-:Y:S02]  /*1ac0*/  IADD3 R40, R5, 0x4c, RZ ;  /* 0x0000004c05287810 */ /* 0x000fe40007ffe0ff */
[----:B------:R-:W-:Y:S02]  /*1ad0*/  LEA.HI R26, R26, R24, RZ, 0x2 ;  /* 0x000000181a1a7211 */ /* 0x000fe400078f10ff */
[----:B------:R-:W-:-:S02]  /*1ae0*/  SHF.R.S32.HI R5, RZ, 0x2, R4 ;  /* 0x00000002ff057819 */ /* 0x000fc40000011404 */
[----:B------:R-:W-:Y:S02]  /*1af0*/  LEA.HI R24, R165, R6, RZ, 0x2 ;  /* 0x00000006a5187211 */ /* 0x000fe400078f10ff */
[----:B------:R-:W-:Y:S01]  /*1b00*/  SHF.L.U32 R6, R34, 0x3, RZ ;  /* 0x0000000322067819 */ /* 0x000fe200000006ff */
[----:B------:R-:W-:Y:S01]  /*1b10*/  IMAD R5, R5, 0x28, R8 ;  /* 0x0000002805057824 */ /* 0x000fe200078e0208 */
[----:B------:R-:W-:Y:S02]  /*1b20*/  SHF.R.S32.HI R115, RZ, 0x2, R115 ;  /* 0x00000002ff737819 */ /* 0x000fe40000011473 */
[----:B------:R-:W-:Y:S02]  /*1b30*/  LOP3.LUT R6, R6, 0x18, RZ, 0xc0, !PT ;  /* 0x0000001806067812 */ /* 0x000fe400078ec0ff */
[----:B------:R-:W-:Y:S01]  /*1b40*/  SHF.R.S32.HI R165, RZ, 0x1f, R14 ;  /* 0x0000001fffa57819 */ /* 0x000fe2000001140e */
[----:B------:R-:W-:Y:S01]  /*1b50*/  IMAD R115, R115, 0x28, R8 ;  /* 0x0000002873737824 */ /* 0x000fe200078e0208 */
[----:B------:R-:W-:-:S02]  /*1b60*/  IADD3 R142, R5, R6, RZ ;  /* 0x00000006058e7210 */ /* 0x000fc40007ffe0ff */
[----:B------:R-:W-:Y:S02]  /*1b70*/  SHF.R.S32.HI R119, RZ, 0x2, R119 ;  /* 0x00000002ff777819 */ /* 0x000fe40000011477 */
[----:B------:R-:W-:Y:S02]  /*1b80*/  LEA.HI R30, R165, R14, RZ, 0x2 ;  /* 0x0000000ea51e7211 */ /* 0x000fe400078f10ff */
[----:B------:R-:W-:Y:S01]  /*1b90*/  IADD3 R4, R6, R115, RZ ;  /* 0x0000007306047210 */ /* 0x000fe20007ffe0ff */
[----:B------:R-:W-:Y:S01]  /*1ba0*/  IMAD R119, R119, 0x28, R8 ;  /* 0x0000002877777824 */ /* 0x000fe200078e0208 */
[----:B------:R-:W-:Y:S02]  /*1bb0*/  SHF.R.S32.HI R165, RZ, 0x2, R143 ;  /* 0x00000002ffa57819 */ /* 0x000fe4000001148f */
[----:B------:R-:W-:Y:S01]  /*1bc0*/  SHF.R.S32.HI R12, RZ, 0x1f, R10 ;  /* 0x0000001fff0c7819 */ /* 0x000fe2000001140a */
[----:B------:R-:W0:Y:S01]  /*1bd0*/  LDS.64 R142, [R142] ;  /* 0x000000008e8e7984 */ /* 0x000e220000000a00 */
[----:B------:R-:W-:Y:S01]  /*1be0*/  SHF.R.S32.HI R123, RZ, 0x2, R123 ;  /* 0x00000002ff7b7819 */ /* 0x000fe2000001147b */
[--C-:B------:R-:W-:Y:S01]  /*1bf0*/  IMAD R165, R165, 0x28, R8.reuse ;  /* 0x00000028a5a57824 */ /* 0x100fe200078e0208 */
[----:B------:R-:W-:Y:S01]  /*1c00*/  LEA.HI R28, R12, R10, RZ, 0x2 ;  /* 0x0000000a0c1c7211 */ /* 0x000fe200078f10ff */
[----:B------:R-:W1:Y:S01]  /*1c10*/  LDS.64 R4, [R4] ;  /* 0x0000000004047984 */ /* 0x000e620000000a00 */
[----:B------:R-:W-:Y:S01]  /*1c20*/  SHF.R.S32.HI R125, RZ, 0x2, R125 ;  /* 0x00000002ff7d7819 */ /* 0x000fe2000001147d */
[----:B------:R-:W-:Y:S01]  /*1c30*/  IMAD R123, R123, 0x28, R8 ;  /* 0x000000287b7b7824 */ /* 0x000fe200078e0208 */
[----:B------:R-:W-:-:S02]  /*1c40*/  SHF.R.S32.HI R10, RZ, 0x1f, R40 ;  /* 0x0000001fff0a7819 */ /* 0x000fc40000011428 */
[----:B------:R-:W-:Y:S01]  /*1c50*/  IADD3 R119, R6, R119, RZ ;  /* 0x0000007706777210 */ /* 0x000fe20007ffe0ff */
[--C-:B------:R-:W-:Y:S01]  /*1c60*/  IMAD R125, R125, 0x28, R8.reuse ;  /* 0x000000287d7d7824 */ /* 0x100fe200078e0208 */
[----:B------:R-:W-:Y:S02]  /*1c70*/  SHF.R.S32.HI R139, RZ, 0x2, R139 ;  /* 0x00000002ff8b7819 */ /* 0x000fe4000001148b */
[----:B------:R-:W-:Y:S02]  /*1c80*/  LEA.HI R40, R10, R40, RZ, 0x2 ;  /* 0x000000280a287211 */ /* 0x000fe400078f10ff */
[----:B------:R-:W-:Y:S01]  /*1c90*/  SHF.R.S32.HI R10, RZ, 0x2, R145 ;  /* 0x00000002ff0a7819 */ /* 0x000fe20000011491 */
[----:B------:R-:W-:Y:S01]  /*1ca0*/  IMAD R139, R139, 0x28, R8 ;  /* 0x000000288b8b7824 */ /* 0x000fe200078e0208 */
[----:B------:R-:W-:Y:S01]  /*1cb0*/  IADD3 R123, R6, R123, RZ ;  /* 0x0000007b067b7210 */ /* 0x000fe20007ffe0ff */
[----:B------:R-:W2:Y:S01]  /*1cc0*/  LDS.64 R144, [R119] ;  /* 0x0000000077907984 */ /* 0x000ea20000000a00 */
[----:B------:R-:W-:-:S02]  /*1cd0*/  SHF.R.S32.HI R141, RZ, 0x2, R141 ;  /* 0x00000002ff8d7819 */ /* 0x000fc4000001148d */
[----:B------:R-:W-:Y:S02]  /*1ce0*/  SHF.R.S32.HI R14, RZ, 0x2, R149 ;  /* 0x00000002ff0e7819 */ /* 0x000fe40000011495 */
[C---:B------:R-:W-:Y:S01]  /*1cf0*/  IADD3 R125, R6.reuse, R125, RZ ;  /* 0x0000007d067d7210 */ /* 0x040fe20007ffe0ff */
[----:B------:R-:W3:Y:S01]  /*1d00*/  LDS.64 R148, [R123] ;  /* 0x000000007b947984 */ /* 0x000ee20000000a00 */
[--C-:B------:R-:W-:Y:S01]  /*1d10*/  IMAD R141, R141, 0x28, R8.reuse ;  /* 0x000000288d8d7824 */ /* 0x100fe200078e0208 */
[----:B------:R-:W-:Y:S01]  /*1d20*/  IADD3 R114, R6, R139, RZ ;  /* 0x0000008b06727210 */ /* 0x000fe20007ffe0ff */
[--C-:B------:R-:W-:Y:S01]  /*1d30*/  IMAD R139, R10, 0x28, R8.reuse ;  /* 0x000000280a8b7824 */ /* 0x100fe200078e0208 */
[----:B------:R-:W-:Y:S01]  /*1d40*/  SHF.R.S32.HI R12, RZ, 0x2, R147 ;  /* 0x00000002ff0c7819 */ /* 0x000fe20000011493 */
[----:B------:R-:W-:Y:S01]  /*1d50*/  IMAD R14, R14, 0x28, R8 ;  /* 0x000000280e0e7824 */ /* 0x000fe200078e0208 */
[----:B------:R-:W4:Y:S01]  /*1d60*/  LDS.64 R146, [R125] ;  /* 0x000000007d927984 */ /* 0x000f220000000a00 */
[----:B------:R-:W-:-:S02]  /*1d70*/  IADD3 R118, R6, R141, RZ ;  /* 0x0000008d06767210 */ /* 0x000fc40007ffe0ff */
[----:B------:R-:W-:Y:S01]  /*1d80*/  IADD3 R122, R6, R165, RZ ;  /* 0x000000a5067a7210 */ /* 0x000fe20007ffe0ff */
[----:B------:R-:W4:Y:S01]  /*1d90*/  LDS.64 R114, [R114] ;  /* 0x0000000072727984 */ /* 0x000f220000000a00 */
[----:B------:R-:W-:Y:S01]  /*1da0*/  IMAD R141, R12, 0x28, R8 ;  /* 0x000000280c8d7824 */ /* 0x000fe200078e0208 */
[C---:B------:R-:W-:Y:S02]  /*1db0*/  IADD3 R124, R6.reuse, R139, RZ ;  /* 0x0000008b067c7210 */ /* 0x040fe40007ffe0ff */
[----:B------:R-:W4:Y:S01]  /*1dc0*/  LDS.64 R118, [R118] ;  /* 0x0000000076767984 */ /* 0x000f220000000a00 */
[----:B------:R-:W-:Y:S01]  /*1dd0*/  SHF.R.S32.HI R16, RZ, 0x2, R16 ;  /* 0x00000002ff107819 */ /* 0x000fe20000011410 */
[----:B0-----:R-:W-:Y:S01]  /*1de0*/  FADD.FTZ R165, RZ, R142 ;  /* 0x0000008effa57221 */ /* 0x001fe20000010000 */
[----:B------:R-:W-:Y:S01]  /*1df0*/  IADD3 R138, R6, R141, RZ ;  /* 0x0000008d068a7210 */ /* 0x000fe20007ffe0ff */
[----:B------:R-:W0:Y:S01]  /*1e00*/  LDS.64 R122, [R122] ;  /* 0x000000007a7a7984 */ /* 0x000e220000000a00 */
[----:B------:R-:W-:Y:S01]  /*1e10*/  SHF.R.S32.HI R18, RZ, 0x2, R18 ;  /* 0x00000002ff127819 */ /* 0x000fe20000011412 */
[----:B------:R-:W-:Y:S01]  /*1e20*/  IMAD R16, R16, 0x28, R8 ;  /* 0x0000002810107824 */ /* 0x000fe200078e0208 */
[----:B------:R-:W-:Y:S01]  /*1e30*/  SHF.R.S32.HI R20, RZ, 0x2, R20 ;  /* 0x00000002ff147819 */ /* 0x000fe20000011414 */
        /* <DEDUP_REMOVED lines=13> */
[----:B------:R-:W-:Y:S01]  /*1f10*/  IADD3 R14, R6, R14, RZ ;  /* 0x0000000e060e7210 */ /* 0x000fe20007ffe0ff */
[--C-:B------:R-:W-:Y:S01]  /*1f20*/  IMAD R28, R28, 0x28, R8.reuse ;  /* 0x000000281c1c7824 */ /* 0x100fe200078e0208 */
[----:B------:R-:W-:Y:S01]  /*1f30*/  IADD3 R16, R6, R16, RZ ;  /* 0x0000001006107210 */ /* 0x000fe20007ffe0ff */
[----:B------:R-:W-:-:S02]  /*1f40*/  IMAD R30, R30, 0x28, R8 ;  /* 0x000000281e1e7824 */ /* 0x000fc400078e0208 */
[----:B-1----:R-:W-:Y:S01]  /*1f50*/  FADD.FTZ R165, R165, R4 ;  /* 0x00000004a5a57221 */ /* 0x002fe20000010000 */
[----:B------:R-:W-:Y:S01]  /*1f60*/  IMAD R40, R40, 0x28, R8 ;  /* 0x0000002828287824 */ /* 0x000fe200078e0208 */
[----:B------:R-:W1:Y:S01]  /*1f70*/  LDS.64 R140, [R14] ;  /* 0x000000000e8c7984 */ /* 0x000e620000000a00 */
[----:B------:R-:W-:Y:S01]  /*1f80*/  FADD.FTZ R8, RZ, R143 ;  /* 0x0000008fff087221 */ /* 0x000fe20000010000 */
[----:B------:R-:W-:Y:S01]  /*1f90*/  IADD3 R4, R6, R18, RZ ;  /* 0x0000001206047210 */ /* 0x000fe20007ffe0ff */
[----:B--2---:R-:W-:Y:S01]  /*1fa0*/  FADD.FTZ R165, R165, R144 ;  /* 0x00000090a5a57221 */ /* 0x004fe20000010000 */
[----:B------:R-:W2:Y:S01]  /*1fb0*/  LDS.64 R142, [R16] ;  /* 0x00000000108e7984 */ /* 0x000ea20000000a00 */
[----:B------:R-:W-:Y:S01]  /*1fc0*/  FADD.FTZ R8, R8, R5 ;  /* 0x0000000508087221 */ /* 0x000fe20000010000 */
[----:B------:R-:W-:Y:S01]  /*1fd0*/  IADD3 R20, R6, R20, RZ ;  /* 0x0000001406147210 */ /* 0x000fe20007ffe0ff */
[----:B---3--:R-:W-:Y:S01]  /*1fe0*/  FADD.FTZ R165, R165, R148 ;  /* 0x00000094a5a57221 */ /* 0x008fe20000010000 */
[----:B------:R-:W3:Y:S01]  /*1ff0*/  LDS.64 R4, [R4] ;  /* 0x0000000004047984 */ /* 0x000ee20000000a00 */
[----:B------:R-:W-:Y:S01]  /*2000*/  FADD.FTZ R8, R8, R145 ;  /* 0x0000009108087221 */ /* 0x000fe20000010000 */
[----:B------:R-:W-:Y:S01]  /*2010*/  IADD3 R22, R6, R22, RZ ;  /* 0x0000001606167210 */ /* 0x000fe20007ffe0ff */
[----:B----4-:R-:W-:Y:S01]  /*2020*/  FADD.FTZ R165, R165, R146 ;  /* 0x00000092a5a57221 */ /* 0x010fe20000010000 */
[----:B------:R-:W4:Y:S01]  /*2030*/  LDS.64 R144, [R20] ;  /* 0x0000000014907984 */ /* 0x000f220000000a00 */
[----:B------:R-:W-:Y:S01]  /*2040*/  FADD.FTZ R8, R8, R149 ;  /* 0x0000009508087221 */ /* 0x000fe20000010000 */
[----:B------:R-:W-:Y:S01]  /*2050*/  IADD3 R26, R6, R26, RZ ;  /* 0x0000001a061a7210 */ /* 0x000fe20007ffe0ff */
[----:B------:R-:W-:Y:S01]  /*2060*/  FADD.FTZ R165, R165, R114 ;  /* 0x00000072a5a57221 */ /* 0x000fe20000010000 */
[----:B------:R-:W4:Y:S01]  /*2070*/  LDS.64 R148, [R22] ;  /* 0x0000000016947984 */ /* 0x000f220000000a00 */
[----:B------:R-:W-:Y:S01]  /*2080*/  FADD.FTZ R8, R8, R147 ;  /* 0x0000009308087221 */ /* 0x000fe20000010000 */
[----:B------:R-:W-:Y:S01]  /*2090*/  IADD3 R24, R6, R24, RZ ;  /* 0x0000001806187210 */ /* 0x000fe20007ffe0ff */
[----:B------:R-:W-:Y:S01]  /*20a0*/  FADD.FTZ R165, R165, R118 ;  /* 0x00000076a5a57221 */ /* 0x000fe20000010000 */
[----:B------:R-:W4:Y:S01]  /*20b0*/  LDS.64 R146, [R26] ;  /* 0x000000001a927984 */ /* 0x000f220000000a00 */
[----:B------:R-:W-:Y:S01]  /*20c0*/  FADD.FTZ R8, R8, R115 ;  /* 0x0000007308087221 */ /* 0x000fe20000010000 */
[----:B------:R-:W-:Y:S01]  /*20d0*/  IADD3 R28, R6, R28, RZ ;  /* 0x0000001c061c7210 */ /* 0x000fe20007ffe0ff */
[----:B0-----:R-:W-:Y:S01]  /*20e0*/  FADD.FTZ R165, R165, R122 ;  /* 0x0000007aa5a57221 */ /* 0x001fe20000010000 */
        /* <DEDUP_REMOVED lines=9> */
[----:B------:R-:W-:-:S03]  /*2180*/  FADD.FTZ R8, R8, R125 ;  /* 0x0000007d08087221 */ /* 0x000fc60000010000 */
        /* <DEDUP_REMOVED lines=21> */
[----:B------:R-:W-:-:S07]  /*22e0*/  FADD.FTZ R125, R8, R125 ;  /* 0x0000007d087d7221 */ /* 0x000fce0000010000 */
.L_x_1837:
[----:B------:R-:W-:Y:S05]  /*22f0*/  BSYNC B0 ;  /* 0x0000000000007941 */ /* 0x000fea0003800000 */
.L_x_1836:
        /* <DEDUP_REMOVED lines=12> */
[----:B------:R-:W-:-:S04]  /*23c0*/  LOP3.LUT R119, R150, 0x3, RZ, 0xc0, !PT ;  /* 0x0000000396777812 */ /* 0x000fc800078ec0ff */
[----:B------:R-:W-:-:S03]  /*23d0*/  LOP3.LUT R119, R119, 0x7ffffffc, R34, 0xf8, !PT ;  /* 0x7ffffffc77777812 */ /* 0x000fc600078ef822 */
[----:B------:R-:W1:Y:S01]  /*23e0*/  LDC.64 R114, c[0x0][0x248] ;  /* 0x00009200ff727b82 */ /* 0x000e620000000a00 */
[----:B0-----:R-:W-:-:S05]  /*23f0*/  IMAD R6, R123, UR4, R0 ;  /* 0x000000047b067c24 */ /* 0x001fca000f8e0200 */
[----:B------:R-:W-:-:S04]  /*2400*/  LEA R6, R6, R119, 0x4 ;  /* 0x0000007706067211 */ /* 0x000fc800078e20ff */
[----:B------:R-:W-:-:S05]  /*2410*/  SHF.L.U32 R119, R6, 0x1, RZ ;  /* 0x0000000106777819 */ /* 0x000fca00000006ff */
[----:B-1----:R-:W-:-:S05]  /*2420*/  IMAD.WIDE.U32 R114, R119, 0x4, R114 ;  /* 0x0000000477727825 */ /* 0x002fca00078e0072 */
[----:B------:R0:W-:Y:S02]  /*2430*/  STG.E.64 desc[UR8][R114.64], R4 ;  /* 0x0000000472007986 */ /* 0x0001e4000c101b08 */
.L_x_1839:
[----:B------:R-:W-:Y:S05]  /*2440*/  BSYNC B0 ;  /* 0x0000000000007941 */ /* 0x000fea0003800000 */
.L_x_1838:
        /* <DEDUP_REMOVED lines=34> */
[----:B-----5:R-:W-:Y:S02]  /*2670*/  PRMT R78, R32, 0x7632, R78 ;  /* 0x00007632204e7816 */ /* 0x020fe4000000004e */
[----:B------:R-:W-:Y:S02]  /*2680*/  PRMT R86, R33, 0x7632, R86 ;  /* 0x0000763221567816 */ /* 0x000fe40000000056 */
[----:B------:R-:W-:-:S02]  /*2690*/  PRMT R139, R82, 0x7632, R139 ;  /* 0x00007632528b7816 */ /* 0x000fc4000000008b */
[----:B------:R-:W-:Y:S01]  /*26a0*/  PRMT R95, R83, 0x7632, R95 ;  /* 0x00007632535f7816 */ /* 0x000fe2000000005f */
[----:B------:R-:W-:Y:S06]  /*26b0*/  @P2 BRA `(.L_x_1840) ;  /* 0x00000000003c2947 */ /* 0x000fec0003800000 */
[----:B0-----:R-:W0:Y:S01]  /*26c0*/  LDC.64 R4, c[0x0][0x250] ;  /* 0x00009400ff047b82 */ /* 0x001e220000000a00 */
        /* <DEDUP_REMOVED lines=8> */
.L_x_1841:
[----:B------:R-:W2:Y:S04]  /*2750*/  LD.E.STRONG.GPU R54, desc[UR8][R4.64] ;  /* 0x0000000804367980 */ /* 0x000ea8000c10f900 */
[----:B--2---:R-:W-:Y:S01]  /*2760*/  CCTL.IVALL ;  /* 0x00000000ff00798f */ /* 0x004fe20002000000 */
[----:B------:R-:W-:Y:S05]  /*2770*/  YIELD ;  /* 0x0000000000007946 */ /* 0x000fea0003800000 */
[----:B-----5:R-:W-:-:S04]  /*2780*/  LOP3.LUT R54, R54, R71, RZ, 0x3c, !PT ;  /* 0x0000004736367212 */ /* 0x020fc800078e3cff */
[----:B------:R-:W-:-:S13]  /*2790*/  ISETP.GT.AND P2, PT, R54, -0x1, PT ;  /* 0xffffffff3600780c */ /* 0x000fda0003f44270 */
[----:B------:R-:W-:Y:S05]  /*27a0*/  @P2 BRA `(.L_x_1841) ;  /* 0xfffffffc00e82947 */ /* 0x000fea000383ffff */
.L_x_1840:
[----:B------:R-:W-:Y:S05]  /*27b0*/  WARPSYNC.ALL ;  /* 0x0000000000007948 */ /* 0x000fea0003800000 */
[----:B------:R-:W1:Y:S08]  /*27c0*/  @!P1 LDC R71, c[0x0][0x10] ;  /* 0x00000400ff479b82 */ /* 0x000e700000000800 */
[----:B------:R-:W-:Y:S01]  /*27d0*/  BAR.SYNC.DEFER_BLOCKING 0x0 ;  /* 0x0000000000007b1d */ /* 0x000fe20000010000 */
[----:B------:R-:W-:-:S07]  /*27e0*/  @!P1 LOP3.LUT R87, R34, 0x7ffffffc, RZ, 0xc0, !PT ;  /* 0x7ffffffc22579812 */ /* 0x000fce00078ec0ff */
[----:B0-----:R-:W0:Y:S01]  /*27f0*/  @!P1 LDC.64 R4, c[0x0][0x248] ;  /* 0x00009200ff049b82 */ /* 0x001e220000000a00 */
[----:B------:R-:W-:Y:S01]  /*2800*/  HFMA2.MMA R56, -RZ, RZ, 0, 0 ;  /* 0x00000000ff387435 */ /* 0x000fe200000001ff */
[----:B------:R-:W2:Y:S01]  /*2810*/  @!P0 S2R R89, SR_CgaCtaId ;  /* 0x0000000000598919 */ /* 0x000ea20000008800 */
[----:B------:R-:W-:Y:S01]  /*2820*/  ULDC.64 UR12, c[0x0][0x240] ;  /* 0x00009000000c7ab9 */ /* 0x000fe20000000a00 */
[----:B-1----:R-:W-:Y:S01]  /*2830*/  @!P1 IMAD R54, R71, UR4, R0 ;  /* 0x0000000447369c24 */ /* 0x002fe2000f8e0200 */
[----:B------:R-:W-:-:S04]  /*2840*/  @!P1 LOP3.LUT R71, R34, 0x3, RZ, 0xc0, !PT ;  /* 0x0000000322479812 */ /* 0x000fc800078ec0ff */
[----:B------:R-:W-:-:S04]  /*2850*/  @!P1 LEA R54, R54, R87, 0x4 ;  /* 0x0000005736369211 */ /* 0x000fc800078e20ff */
[----:B------:R-:W-:-:S04]  /*2860*/  @!P1 IADD3 R54, R54, R71, RZ ;  /* 0x0000004736369210 */ /* 0x000fc80007ffe0ff */
[----:B------:R-:W-:-:S05]  /*2870*/  @!P1 SHF.L.U32 R71, R54, 0x1, RZ ;  /* 0x0000000136479819 */ /* 0x000fca00000006ff */
[----:B0-----:R-:W-:-:S06]  /*2880*/  @!P1 IMAD.WIDE.U32 R4, R71, 0x4, R4 ;  /* 0x0000000447049825 */ /* 0x001fcc00078e0004 */
[----:B------:R-:W3:Y:S01]  /*2890*/  @!P1 LDG.E.64 R4, desc[UR8][R4.64] ;  /* 0x0000000804049981 */ /* 0x000ee2000c1e1b00 */
[----:B------:R-:W-:Y:S01]  /*28a0*/  MOV R54, RZ ;  /* 0x000000ff00367202 */ /* 0x000fe20000000f00 */
[----:B------:R-:W-:Y:S01]  /*28b0*/  BSSY B0, `(.L_x_1842) ;  /* 0x000002d000007945 */ /* 0x000fe20003800000 */
[----:B---3--:R-:W-:Y:S01]  /*28c0*/  @!P1 FADD.FTZ R56, RZ, R4 ;  /* 0x00000004ff389221 */ /* 0x008fe20000010000 */
[----:B------:R-:W-:Y:S01]  /*28d0*/  @!P1 FADD.FTZ R54, RZ, R5 ;  /* 0x00000005ff369221 */ /* 0x000fe20000010000 */
[----:B------:R-:W-:Y:S02]  /*28e0*/  @!P0 MOV R5, 0x400 ;  /* 0x0000040000058802 */ /* 0x000fe40000000f00 */
[----:B------:R-:W-:Y:S01]  /*28f0*/  ISETP.EQ.U32.AND P1, PT, RZ, UR12, PT ;  /* 0x0000000cff007c0c */ /* 0x000fe2000bf22070 */
[----:B------:R-:W0:Y:S04]  /*2900*/  SHFL.BFLY PT, R71, R56, 0x2, 0x1f ;  /* 0x0c401f0038477f89 */ /* 0x000e2800000e0000 */
[----:B------:R-:W1:Y:S01]  /*2910*/  SHFL.BFLY PT, R87, R54, 0x2, 0x1f ;  /* 0x0c401f0036577f89 */ /* 0x000e6200000e0000 */
[----:B0-----:R-:W-:Y:S01]  /*2920*/  FADD.FTZ R71, R71, R56 ;  /* 0x0000003847477221 */ /* 0x001fe20000010000 */
[----:B------:R-:W-:Y:S01]  /*2930*/  @!P0 IADD3 R56, R5, 0xc80, RZ ;  /* 0x00000c8005388810 */ /* 0x000fe20007ffe0ff */
[----:B-1----:R-:W-:-:S03]  /*2940*/  FADD.FTZ R87, R87, R54 ;  /* 0x0000003657577221 */ /* 0x002fc60000010000 */
[----:B------:R-:W0:Y:S01]  /*2950*/  SHFL.BFLY PT, R58, R71, 0x1, 0x1f ;  /* 0x0c201f00473a7f89 */ /* 0x000e2200000e0000 */
[----:B------:R-:W-:Y:S02]  /*2960*/  @!P0 SHF.L.U32 R54, R34, 0x1, RZ ;  /* 0x0000000122368819 */ /* 0x000fe400000006ff */
[----:B--2---:R-:W-:Y:S01]  /*2970*/  @!P0 LEA R89, R89, R56, 0x18 ;  /* 0x0000003859598211 */ /* 0x004fe200078ec0ff */
[----:B------:R-:W1:Y:S01]  /*2980*/  SHFL.BFLY PT, R60, R87, 0x1, 0x1f ;  /* 0x0c201f00573c7f89 */ /* 0x000e6200000e0000 */
[----:B------:R-:W-:-:S04]  /*2990*/  @!P0 LOP3.LUT R54, R54, 0xfffffff8, RZ, 0xc0, !PT ;  /* 0xfffffff836368812 */ /* 0x000fc800078ec0ff */
[----:B------:R-:W-:Y:S01]  /*29a0*/  @!P0 IADD3 R54, R54, R89, RZ ;  /* 0x0000005936368210 */ /* 0x000fe20007ffe0ff */
        /* <DEDUP_REMOVED lines=29> */
.L_x_1843:
[----:B------:R-:W-:Y:S05]  /*2b80*/  BSYNC B0 ;  /* 0x0000000000007941 */ /* 0x000fea0003800000 */
.L_x_1842:
[----:B------:R-:W1:Y:S01]  /*2b90*/  S2UR UR7, SR_CgaCtaId ;  /* 0x00000000000779c3 */ /* 0x000e620000008800 */
[----:B0-----:R-:W-:Y:S01]  /*2ba0*/  SHF.L.U32 R4, R38, 0x2, RZ ;  /* 0x0000000226047819 */ /* 0x001fe200000006ff */
[----:B------:R-:W-:Y:S01]  /*2bb0*/  UMOV UR6, 0x400 ;  /* 0x0000040000067882 */ /* 0x000fe20000000000 */
[----:B------:R-:W-:Y:S01]  /*2bc0*/  LEA R2, R163, R2, 0x2 ;  /* 0x00000002a3027211 */ /* 0x000fe200078e10ff */
[----:B------:R-:W-:Y:S01]  /*2bd0*/  UIADD3 UR6, UR6, 0xc80, URZ ;  /* 0x00000c8006067890 */ /* 0x000fe2000fffe03f */
[----:B------:R-:W-:Y:S01]  /*2be0*/  LOP3.LUT R4, R4, 0xc, RZ, 0xc0, !PT ;  /* 0x0000000c04047812 */ /* 0x000fe200078ec0ff */
[----:B------:R-:W-:Y:S01]  /*2bf0*/  ULOP3.LUT UR4, UR4, 0x1, URZ, 0x3c, !UPT ;  /* 0x0000000104047892 */ /* 0x000fe2000f8e3c3f */
[----:B------:R-:W-:Y:S02]  /*2c00*/  SHF.L.U32 R87, R52, 0x10, RZ ;  /* 0x0000001034577819 */ /* 0x000fe400000006ff */
[----:B------:R-:W-:Y:S01]  /*2c10*/  IADD3 R54, RZ, -R4, RZ ;  /* 0x80000004ff367210 */ /* 0x000fe20007ffe0ff */
[----:B------:R-:W-:Y:S01]  /*2c20*/  IMAD.WIDE.U32 R4, R2, -0x33333333, RZ ;  /* 0xcccccccd02047825 */ /* 0x000fe200078e00ff */
[----:B------:R-:W-:-:S02]  /*2c30*/  SHF.L.U32 R71, R32, 0x10, RZ ;  /* 0x0000001020477819 */ /* 0x000fc400000006ff */
[----:B------:R-:W-:Y:S02]  /*2c40*/  MOV R4, R54 ;  /* 0x0000003600047202 */ /* 0x000fe40000000f00 */
[----:B------:R-:W-:Y:S02]  /*2c50*/  SHF.L.U32 R134, R82, 0x10, RZ ;  /* 0x0000001052867819 */ /* 0x000fe400000006ff */
[----:B------:R-:W-:Y:S02]  /*2c60*/  LEA.HI R4, R5, R4, RZ, 0x1a ;  /* 0x0000000405047211 */ /* 0x000fe400078fd0ff */
[----:B------:R-:W-:Y:S02]  /*2c70*/  SHF.L.U32 R78, R78, 0x10, RZ ;  /* 0x000000104e4e7819 */ /* 0x000fe400000006ff */
[----:B------:R-:W-:Y:S02]  /*2c80*/  SHF.L.U32 R139, R139, 0x10, RZ ;  /* 0x000000108b8b7819 */ /* 0x000fe400000006ff */
[----:B------:R-:W-:Y:S01]  /*2c90*/  SHF.L.U32 R86, R86, 0x10, RZ ;  /* 0x0000001056567819 */ /* 0x000fe200000006ff */
        /* <DEDUP_REMOVED lines=11> */
[----:B------:R-:W-:Y:S02]  /*2d50*/  SHF.L.U32 R77, R77, 0x10, RZ ;  /* 0x000000104d4d7819 */ /* 0x000fe400000006ff */
[----:B------:R-:W-:Y:S02]  /*2d60*/  SHF.L.U32 R85, R85, 0x10, RZ ;  /* 0x0000001055557819 */ /* 0x000fe400000006ff */
[----:B------:R-:W-:Y:S01]  /*2d70*/  SHF.L.U32 R137, R137, 0x10, RZ ;  /* 0x0000001089897819 */ /* 0x000fe200000006ff */
[----:B0-----:R-:W-:Y:S01]  /*2d80*/  FADD.FTZ R5, R5, UR6 ;  /* 0x0000000605057e21 */ /* 0x001fe20008010000 */
[--C-:B------:R-:W-:Y:S01]  /*2d90*/  FADD.FTZ R3, R3, -R4.reuse ;  /* 0x8000000403037221 */ /* 0x100fe20000010000 */
[C---:B------:R-:W-:Y:S01]  /*2da0*/  FADD.FTZ R89, -R4.reuse, R87 ;  /* 0x0000005704597221 */ /* 0x040fe20000010100 */
[--C-:B------:R-:W-:Y:S01]  /*2db0*/  FADD.FTZ R39, R39, -R4.reuse ;  /* 0x8000000427277221 */ /* 0x100fe20000010000 */
[----:B------:R0:W1:Y:S01]  /*2dc0*/  MUFU.RSQ R84, R5 ;  /* 0x0000000500547308 */ /* 0x0000620000001400 */
[C---:B------:R-:W-:Y:S01]  /*2dd0*/  FADD.FTZ R33, -R4.reuse, R33 ;  /* 0x0000002104217221 */ /* 0x040fe20000010100 */
[--C-:B------:R-:W-:Y:S01]  /*2de0*/  FADD.FTZ R161, R161, -R4.reuse ;  /* 0x80000004a1a17221 */ /* 0x100fe20000010000 */
[--C-:B------:R-:W-:Y:S01]  /*2df0*/  FADD.FTZ R159, R159, -R4.reuse ;  /* 0x800000049f9f7221 */ /* 0x100fe20000010000 */
[----:B------:R-:W-:Y:S01]  /*2e00*/  FADD.FTZ R149, -R4, R149 ;  /* 0x0000009504957221 */ /* 0x000fe20000010100 */
[--C-:B------:R-:W-:Y:S01]  /*2e10*/  FADD.FTZ R131, R131, -R4.reuse ;  /* 0x8000000483837221 */ /* 0x100fe20000010000 */
[--C-:B------:R-:W-:Y:S01]  /*2e20*/  FADD.FTZ R127, R127, -R4.reuse ;  /* 0x800000047f7f7221 */ /* 0x100fe20000010000 */
[--C-:B------:R-:W-:Y:S01]  /*2e30*/  FADD.FTZ R157, R157, -R4.reuse ;  /* 0x800000049d9d7221 */ /* 0x100fe20000010000 */
[--C-:B------:R-:W-:Y:S01]  /*2e40*/  FADD.FTZ R153, R153, -R4.reuse ;  /* 0x8000000499997221 */ /* 0x100fe20000010000 */
[----:B0-----:R-:W-:Y:S01]  /*2e50*/  SHF.L.U32 R5, R46, 0x10, RZ ;  /* 0x000000102e057819 */ /* 0x001fe200000006ff */
[--C-:B------:R-:W-:Y:S01]  /*2e60*/  FADD.FTZ R37, R37, -R4.reuse ;  /* 0x8000000425257221 */ /* 0x100fe20000010000 */
[--C-:B------:R-:W-:Y:S01]  /*2e70*/  FADD.FTZ R163, R65, -R4.reuse ;  /* 0x8000000441a37221 */ /* 0x100fe20000010000 */
[--C-:B------:R-:W-:Y:S01]  /*2e80*/  FADD.FTZ R165, R67, -R4.reuse ;  /* 0x8000000443a57221 */ /* 0x100fe20000010000 */
[C---:B------:R-:W-:Y:S01]  /*2e90*/  FADD.FTZ R77, -R4.reuse, R77 ;  /* 0x0000004d044d7221 */ /* 0x040fe20000010100 */
[----:B------:R-:W-:Y:S01]  /*2ea0*/  FADD.FTZ R5, -R4, R5 ;  /* 0x0000000504057221 */ /* 0x000fe20000010100 */
[--C-:B------:R-:W-:Y:S01]  /*2eb0*/  FADD.FTZ R155, R155, -R4.reuse ;  /* 0x800000049b9b7221 */ /* 0x100fe20000010000 */
[----:B------:R-:W-:Y:S01]  /*2ec0*/  FADD.FTZ R151, R151, -R4 ;  /* 0x8000000497977221 */ /* 0x000fe20000010000 */
[----:B-1----:R-:W-:Y:S01]  /*2ed0*/  FMUL.FTZ R3, R3, R84 ;  /* 0x0000005403037220 */ /* 0x002fe20000410000 */
[C---:B------:R-:W-:Y:S01]  /*2ee0*/  FMUL.FTZ R5, R84.reuse, R5 ;  /* 0x0000000554057220 */ /* 0x040fe20000410000 */
[C---:B------:R-:W-:Y:S01]  /*2ef0*/  FMUL.FTZ R33, R84.reuse, R33 ;  /* 0x0000002154217220 */ /* 0x040fe20000410000 */
[----:B------:R-:W-:Y:S01]  /*2f00*/  FMUL.FTZ R32, R84, R161 ;  /* 0x000000a154207220 */ /* 0x000fe20000410000 */
[--C-:B------:R-:W-:Y:S01]  /*2f10*/  FFMA.FTZ R87, R3, R71, R134.reuse ;  /* 0x0000004703577223 */ /* 0x100fe20000010086 */
[----:B------:R-:W-:Y:S01]  /*2f20*/  SHF.L.U32 R3, R50, 0x10, RZ ;  /* 0x0000001032037819 */ /* 0x000fe200000006ff */
[----:B------:R-:W-:Y:S01]  /*2f30*/  FFMA.FTZ R128, R86, R5, R95 ;  /* 0x0000000556807223 */ /* 0x000fe2000001005f */
[----:B------:R-:W-:Y:S01]  /*2f40*/  SHF.L.U32 R5, R26, 0x10, RZ ;  /* 0x000000101a057819 */ /* 0x000fe200000006ff */
[C---:B------:R-:W-:Y:S01]  /*2f50*/  FMUL.FTZ R26, R84.reuse, R159 ;  /* 0x0000009f541a7220 */ /* 0x040fe20000410000 */
[----:B------:R-:W-:Y:S01]  /*2f60*/  FMUL.FTZ R88, R84, R89 ;  /* 0x0000005954587220 */ /* 0x000fe20000410000 */
[----:B------:R-:W-:Y:S01]  /*2f70*/  FADD.FTZ R3, -R4, R3 ;  /* 0x0000000304037221 */ /* 0x000fe20000010100 */
[----:B------:R-:W-:Y:S01]  /*2f80*/  SHF.L.U32 R159, R14, 0x10, RZ ;  /* 0x000000100e9f7819 */ /* 0x000fe200000006ff */
[----:B------:R-:W-:Y:S01]  /*2f90*/  FADD.FTZ R5, -R4, R5 ;  /* 0x0000000504057221 */ /* 0x000fe20000010100 */
[----:B------:R-:W-:Y:S01]  /*2fa0*/  FFMA.FTZ R89, R32, R82, R83 ;  /* 0x0000005220597223 */ /* 0x000fe20000010053 */
[----:B------:R-:W-:Y:S01]  /*2fb0*/  FMUL.FTZ R92, R84, R3 ;  /* 0x00000003545c7220 */ /* 0x000fe20000410000 */
[----:B------:R-:W-:Y:S01]  /*2fc0*/  SHF.L.U32 R3, R48, 0x10, RZ ;  /* 0x0000001030037819 */ /* 0x000fe200000006ff */
[----:B------:R-:W-:Y:S01]  /*2fd0*/  FMUL.FTZ R5, R84, R5 ;  /* 0x0000000554057220 */ /* 0x000fe20000410000 */
[----:B------:R-:W-:Y:S01]  /*2fe0*/  FADD.FTZ R159, -R4, R159 ;  /* 0x0000009f049f7221 */ /* 0x000fe20000010100 */
[----:B------:R-:W-:Y:S01]  /*2ff0*/  SHF.L.U32 R161, R8, 0x10, RZ ;  /* 0x0000001008a17819 */ /* 0x000fe200000006ff */
[----:B------:R-:W-:Y:S01]  /*3000*/  FMUL.FTZ R119, R84, R157 ;  /* 0x0000009d54777220 */ /* 0x000fe20000410000 */
[----:B------:R-:W-:Y:S01]  /*3010*/  FADD.FTZ R3, -R4, R3 ;  /* 0x0000000304037221 */ /* 0x000fe20000010100 */
[C---:B------:R-:W-:Y:S01]  /*3020*/  FMUL.FTZ R159, R84.reuse, R159 ;  /* 0x0000009f549f7220 */ /* 0x040fe20000410000 */
[----:B------:R-:W-:Y:S01]  /*3030*/  FMUL.FTZ R125, R84, R153 ;  /* 0x00000099547d7220 */ /* 0x000fe20000410000 */
[----:B------:R-:W-:Y:S01]  /*3040*/  FADD.FTZ R161, -R4, R161 ;  /* 0x000000a104a17221 */ /* 0x000fe20000010100 */
[C---:B------:R-:W-:Y:S01]  /*3050*/  FMUL.FTZ R3, R84.reuse, R3 ;  /* 0x0000000354037220 */ /* 0x040fe20000410000 */
[C---:B------:R-:W-:Y:S01]  /*3060*/  FMUL.FTZ R37, R84.reuse, R37 ;  /* 0x0000002554257220 */ /* 0x040fe20000410000 */
[C---:B------:R-:W-:Y:S01]  /*3070*/  FMUL.FTZ R163, R84.reuse, R163 ;  /* 0x000000a354a37220 */ /* 0x040fe20000410000 */
[----:B------:R-:W-:Y:S01]  /*3080*/  FMUL.FTZ R56, R84, R161 ;  /* 0x000000a154387220 */ /* 0x000fe20000410000 */
[----:B------:R-:W-:Y:S01]  /*3090*/  FFMA.FTZ R124, R78, R3, R139 ;  /* 0x000000034e7c7223 */ /* 0x000fe2000001008b */
[----:B------:R-:W-:Y:S01]  /*30a0*/  SHF.L.U32 R3, R30, 0x10, RZ ;  /* 0x000000101e037819 */ /* 0x000fe200000006ff */
[----:B------:R-:W-:Y:S01]  /*30b0*/  FMUL.FTZ R30, R84, R39 ;  /* 0x00000027541e7220 */ /* 0x000fe20000410000 */
[----:B------:R-:W-:Y:S01]  /*30c0*/  SHF.L.U32 R161, R64, 0x10, RZ ;  /* 0x0000001040a17819 */ /* 0x000fe200000006ff */
[----:B------:R-:W-:Y:S01]  /*30d0*/  FMUL.FTZ R165, R84, R165 ;  /* 0x000000a554a57220 */ /* 0x000fe20000410000 */
[C-C-:B------:R-:W-:Y:S01]  /*30e0*/  FFMA.FTZ R119, R71.reuse, R119, R134.reuse ;  /* 0x0000007747777223 */ /* 0x140fe20000010086 */
[C---:B------:R-:W-:Y:S01]  /*30f0*/  FADD.FTZ R3, -R4.reuse, R3 ;  /* 0x0000000304037221 */ /* 0x040fe20000010100 */
[C-C-:B------:R-:W-:Y:S01]  /*3100*/  FFMA.FTZ R125, R71.reuse, R125, R134.reuse ;  /* 0x0000007d477d7223 */ /* 0x140fe20000010086 */
[----:B------:R-:W-:Y:S01]  /*3110*/  FADD.FTZ R161, -R4, R161 ;  /* 0x000000a104a17221 */ /* 0x000fe20000010100 */
[C-C-:B------:R-:W-:Y:S01]  /*3120*/  FFMA.FTZ R26, R71.reuse, R26, R134.reuse ;  /* 0x0000001a471a7223 */ /* 0x140fe20000010086 */
[----:B------:R-:W-:Y:S01]  /*3130*/  FMUL.FTZ R3, R84, R3 ;  /* 0x0000000354037220 */ /* 0x000fe20000410000 */
[C-C-:B------:R-:W-:Y:S01]  /*3140*/  FFMA.FTZ R37, R71.reuse, R37, R134.reuse ;  /* 0x0000002547257223 */ /* 0x140fe20000010086 */
[----:B------:R-:W-:Y:S01]  /*3150*/  FFMA.FTZ R70, R71, R165, R134 ;  /* 0x000000a547467223 */ /* 0x000fe20000010086 */
[----:B------:R-:W-:Y:S01]  /*3160*/  FADD.FTZ R165, -R4, R75 ;  /* 0x0000004b04a57221 */ /* 0x000fe20000010100 */
[----:B------:R-:W-:Y:S01]  /*3170*/  FFMA.FTZ R130, R78, R3, R139 ;  /* 0x000000034e827223 */ /* 0x000fe2000001008b */
[----:B------:R-:W-:Y:S01]  /*3180*/  SHF.L.U32 R3, R24, 0x10, RZ ;  /* 0x0000001018037819 */ /* 0x000fe200000006ff */
[----:B------:R-:W-:Y:S01]  /*3190*/  FFMA.FTZ R24, R86, R5, R95 ;  /* 0x0000000556187223 */ /* 0x000fe2000001005f */
[----:B------:R-:W-:Y:S01]  /*31a0*/  SHF.L.U32 R5, R28, 0x10, RZ ;  /* 0x000000101c057819 */ /* 0x000fe200000006ff */
[----:B------:R-:W-:Y:S01]  /*31b0*/  FMUL.FTZ R93, R89, -1.4426950216293334961 ;  /* 0xbfb8aa3b595d7820 */ /* 0x000fe20000410000 */
[----:B------:R-:W-:Y:S01]  /*31c0*/  FMUL.FTZ R140, R84, R165 ;  /* 0x000000a5548c7220 */ /* 0x000fe20000410000 */
[----:B------:R-:W-:Y:S01]  /*31d0*/  FADD.FTZ R3, -R4, R3 ;  /* 0x0000000304037221 */ /* 0x000fe20000010100 */
[----:B------:R-:W-:Y:S01]  /*31e0*/  FFMA.FTZ R88, R88, R78, R139 ;  /* 0x0000004e58587223 */ /* 0x000fe2000001008b */
[----:B------:R-:W-:Y:S01]  /*31f0*/  FADD.FTZ R5, -R4, R5 ;  /* 0x0000000504057221 */ /* 0x000fe20000010100 */
[--C-:B------:R-:W-:Y:S01]  /*3200*/  FFMA.FTZ R56, R78, R56, R139.reuse ;  /* 0x000000384e387223 */ /* 0x100fe2000001008b */
[C---:B------:R-:W-:Y:S01]  /*3210*/  FMUL.FTZ R3, R84.reuse, R3 ;  /* 0x0000000354037220 */ /* 0x040fe20000410000 */
[----:B------:R-:W0:Y:S01]  /*3220*/  MUFU.EX2 R93, R93 ;  /* 0x0000005d005d7308 */ /* 0x000e220000000800 */
[C---:B------:R-:W-:Y:S01]  /*3230*/  FMUL.FTZ R5, R84.reuse, R5 ;  /* 0x0000000554057220 */ /* 0x040fe20000410000 */
[----:B------:R-:W-:Y:S01]  /*3240*/  FMUL.FTZ R123, R84, R155 ;  /* 0x0000009b547b7220 */ /* 0x000fe20000410000 */
[----:B------:R-:W-:Y:S01]  /*3250*/  FFMA.FTZ R28, R78, R3, R139 ;  /* 0x000000034e1c7223 */ /* 0x000fe2000001008b */
[----:B------:R-:W-:Y:S01]  /*3260*/  SHF.L.U32 R3, R44, 0x10, RZ ;  /* 0x000000102c037819 */ /* 0x000fe200000006ff */
[----:B------:R-:W-:Y:S01]  /*3270*/  FFMA.FTZ R39, R86, R5, R95 ;  /* 0x0000000556277223 */ /* 0x000fe2000001005f */
[--C-:B------:R-:W-:Y:S01]  /*3280*/  FADD.FTZ R5, R55, -R4.reuse ;  /* 0x8000000437057221 */ /* 0x100fe20000010000 */
[--C-:B------:R-:W-:Y:S01]  /*3290*/  FADD.FTZ R57, R57, -R4.reuse ;  /* 0x8000000439397221 */ /* 0x100fe20000010000 */
[--C-:B------:R-:W-:Y:S01]  /*32a0*/  FADD.FTZ R73, R73, -R4.reuse ;  /* 0x8000000449497221 */ /* 0x100fe20000010000 */
[----:B------:R-:W-:Y:S01]  /*32b0*/  FADD.FTZ R3, -R4, R3 ;  /* 0x0000000304037221 */ /* 0x000fe20000010100 */
[----:B------:R-:W-:Y:S01]  /*32c0*/  FMUL.FTZ R5, R84, R5 ;  /* 0x0000000554057220 */ /* 0x000fe20000410000 */
[--C-:B------:R-:W-:Y:S01]  /*32d0*/  FADD.FTZ R81, R81, -R4.reuse ;  /* 0x8000000451517221 */ /* 0x100fe20000010000 */
[----:B------:R-:W-:Y:S01]  /*32e0*/  FADD.FTZ R85, -R4, R85 ;  /* 0x0000005504557221 */ /* 0x000fe20000010100 */
[----:B------:R-:W-:Y:S01]  /*32f0*/  FMUL.FTZ R3, R84, R3 ;  /* 0x0000000354037220 */ /* 0x000fe20000410000 */
[--C-:B------:R-:W-:Y:S01]  /*3300*/  FFMA.FTZ R54, R82, R5, R83.reuse ;  /* 0x0000000552367223 */ /* 0x100fe20000010053 */
[----:B------:R-:W-:Y:S01]  /*3310*/  SHF.L.U32 R5, R40, 0x10, RZ ;  /* 0x0000001028057819 */ /* 0x000fe200000006ff */
[----:B------:R-:W-:Y:S01]  /*3320*/  FFMA.FTZ R123, R82, R123, R83 ;  /* 0x0000007b527b7223 */ /* 0x000fe20000010053 */
[----:B------:R-:W-:Y:S01]  /*3330*/  FFMA.FTZ R55, R78, R3, R139 ;  /* 0x000000034e377223 */ /* 0x000fe2000001008b */
[----:B------:R-:W-:Y:S01]  /*3340*/  FADD.FTZ R3, R53, -R4 ;  /* 0x8000000435037221 */ /* 0x000fe20000010000 */
[----:B------:R-:W-:Y:S01]  /*3350*/  FFMA.FTZ R53, R86, R33, R95 ;  /* 0x0000002156357223 */ /* 0x000fe2000001005f */
[----:B------:R-:W-:Y:S01]  /*3360*/  FADD.FTZ R5, -R4, R5 ;  /* 0x0000000504057221 */ /* 0x000fe20000010100 */
[----:B------:R-:W-:Y:S01]  /*3370*/  SHF.L.U32 R33, R22, 0x10, RZ ;  /* 0x0000001016217819 */ /* 0x000fe200000006ff */
[C---:B------:R-:W-:Y:S01]  /*3380*/  FMUL.FTZ R3, R84.reuse, R3 ;  /* 0x0000000354037220 */ /* 0x040fe20000410000 */
[C---:B------:R-:W-:Y:S01]  /*3390*/  FMUL.FTZ R148, R84.reuse, R151 ;  /* 0x0000009754947220 */ /* 0x040fe20000410000 */
[C---:B------:R-:W-:Y:S01]  /*33a0*/  FMUL.FTZ R5, R84.reuse, R5 ;  /* 0x0000000554057220 */ /* 0x040fe20000410000 */
[----:B------:R-:W-:Y:S01]  /*33b0*/  FMUL.FTZ R57, R84, R57 ;  /* 0x0000003954397220 */ /* 0x000fe20000410000 */
[----:B------:R-:W-:Y:S01]  /*33c0*/  FFMA.FTZ R52, R71, R3, R134 ;  /* 0x0000000347347223 */ /* 0x000fe20000010086 */
[--C-:B------:R-:W-:Y:S01]  /*33d0*/  FADD.FTZ R3, R51, -R4.reuse ;  /* 0x8000000433037221 */ /* 0x100fe20000010000 */
[----:B------:R-:W-:Y:S01]  /*33e0*/  FFMA.FTZ R51, R78, R5, R139 ;  /* 0x000000054e337223 */ /* 0x000fe2000001008b */
[----:B------:R-:W-:Y:S01]  /*33f0*/  SHF.L.U32 R5, R20, 0x10, RZ ;  /* 0x0000001014057819 */ /* 0x000fe200000006ff */
[----:B------:R-:W-:Y:S01]  /*3400*/  FADD.FTZ R33, -R4, R33 ;  /* 0x0000002104217221 */ /* 0x000fe20000010100 */
[C---:B------:R-:W-:Y:S01]  /*3410*/  FMUL.FTZ R3, R84.reuse, R3 ;  /* 0x0000000354037220 */ /* 0x040fe20000410000 */
[C---:B------:R-:W-:Y:S01]  /*3420*/  FMUL.FTZ R73, R84.reuse, R73 ;  /* 0x0000004954497220 */ /* 0x040fe20000410000 */
[----:B------:R-:W-:Y:S01]  /*3430*/  FMUL.FTZ R144, R84, R81 ;  /* 0x0000005154907220 */ /* 0x000fe20000410000 */
[----:B------:R-:W-:Y:S01]  /*3440*/  FADD.FTZ R5, -R4, R5 ;  /* 0x0000000504057221 */ /* 0x000fe20000010100 */
[----:B------:R-:W-:Y:S01]  /*3450*/  FFMA.FTZ R50, R82, R3, R83 ;  /* 0x0000000352327223 */ /* 0x000fe20000010053 */
[--C-:B------:R-:W-:Y:S01]  /*3460*/  FADD.FTZ R3, R49, -R4.reuse ;  /* 0x8000000431037221 */ /* 0x100fe20000010000 */
[C---:B------:R-:W-:Y:S01]  /*3470*/  FMUL.FTZ R33, R84.reuse, R33 ;  /* 0x0000002154217220 */ /* 0x040fe20000410000 */
[----:B------:R-:W-:Y:S01]  /*3480*/  FMUL.FTZ R5, R84, R5 ;  /* 0x0000000554057220 */ /* 0x000fe20000410000 */
[----:B------:R-:W-:Y:S01]  /*3490*/  FADD.FTZ R137, -R4, R137 ;  /* 0x0000008904897221 */ /* 0x000fe20000010100 */
[----:B------:R-:W-:Y:S01]  /*34a0*/  FMUL.FTZ R3, R84, R3 ;  /* 0x0000000354037220 */ /* 0x000fe20000410000 */
[----:B------:R-:W-:Y:S01]  /*34b0*/  FFMA.FTZ R49, R86, R33, R95 ;  /* 0x0000002156317223 */ /* 0x000fe2000001005f */
[----:B------:R-:W-:Y:S01]  /*34c0*/  FADD.FTZ R33, R45, -R4 ;  /* 0x800000042d217221 */ /* 0x000fe20000010000 */
[----:B------:R-:W-:Y:S01]  /*34d0*/  FMUL.FTZ R85, R84, R85 ;  /* 0x0000005554557220 */ /* 0x000fe20000410000 */
[----:B------:R-:W-:Y:S01]  /*34e0*/  FFMA.FTZ R48, R71, R3, R134 ;  /* 0x0000000347307223 */ /* 0x000fe20000010086 */
[----:B------:R-:W-:Y:S01]  /*34f0*/  FADD.FTZ R3, R47, -R4 ;  /* 0x800000042f037221 */ /* 0x000fe20000010000 */
[----:B------:R-:W-:Y:S01]  /*3500*/  FFMA.FTZ R47, R78, R5, R139 ;  /* 0x000000054e2f7223 */ /* 0x000fe2000001008b */
[----:B------:R-:W-:Y:S01]  /*3510*/  SHF.L.U32 R5, R18, 0x10, RZ ;  /* 0x0000001012057819 */ /* 0x000fe200000006ff */
[C---:B------:R-:W-:Y:S01]  /*3520*/  FMUL.FTZ R33, R84.reuse, R33 ;  /* 0x0000002154217220 */ /* 0x040fe20000410000 */
[----:B------:R-:W-:Y:S01]  /*3530*/  FMUL.FTZ R3, R84, R3 ;  /* 0x0000000354037220 */ /* 0x000fe20000410000 */
[----:B------:R-:W-:Y:S01]  /*3540*/  FMUL.FTZ R132, R123, -1.4426950216293334961 ;  /* 0xbfb8aa3b7b847820 */ /* 0x000fe20000410000 */
[----:B------:R-:W-:Y:S01]  /*3550*/  FMUL.FTZ R153, R125, -1.4426950216293334961 ;  /* 0xbfb8aa3b7d997820 */ /* 0x000fe20000410000 */
[----:B------:R-:W-:Y:S01]  /*3560*/  FADD.FTZ R5, -R4, R5 ;  /* 0x0000000504057221 */ /* 0x000fe20000010100 */
[--C-:B------:R-:W-:Y:S01]  /*3570*/  FFMA.FTZ R46, R82, R3, R83.reuse ;  /* 0x00000003522e7223 */ /* 0x100fe20000010053 */
[----:B------:R-:W-:Y:S01]  /*3580*/  SHF.R.S32.HI R3, RZ, 0x1f, R2 ;  /* 0x0000001fff037819 */ /* 0x000fe20000011402 */
[----:B------:R-:W-:Y:S01]  /*3590*/  FFMA.FTZ R44, R71, R33, R134 ;  /* 0x00000021472c7223 */ /* 0x000fe20000010086 */
[----:B------:R-:W-:Y:S01]  /*35a0*/  FMUL.FTZ R5, R84, R5 ;  /* 0x0000000554057220 */ /* 0x000fe20000410000 */
[----:B------:R-:W-:Y:S01]  /*35b0*/  FADD.FTZ R33, R43, -R4 ;  /* 0x800000042b217221 */ /* 0x000fe20000010000 */
[----:B------:R-:W-:Y:S01]  /*35c0*/  FFMA.FTZ R148, R82, R148, R83 ;  /* 0x0000009452947223 */ /* 0x000fe20000010053 */
[----:B------:R-:W-:-:S04]  /*35d0*/  IMAD.WIDE.U32 R2, R107, 0x50000, R2 ;  /* 0x000500006b027825 */ /* 0x000fc800078e0002 */
[----:B------:R-:W-:Y:S01]  /*35e0*/  FFMA.FTZ R45, R86, R5, R95 ;  /* 0x00000005562d7223 */ /* 0x000fe2000001005f */
[----:B------:R-:W-:Y:S01]  /*35f0*/  FADD.FTZ R5, -R4, R115 ;  /* 0x0000007304057221 */ /* 0x000fe20000010100 */
[----:B------:R-:W-:Y:S01]  /*3600*/  SHF.L.U32 R115, R10, 0x10, RZ ;  /* 0x000000100a737819 */ /* 0x000fe200000006ff */
[C---:B------:R-:W-:Y:S01]  /*3610*/  FMUL.FTZ R42, R84.reuse, R33 ;  /* 0x00000021542a7220 */ /* 0x040fe20000410000 */
[----:B------:R-:W-:Y:S01]  /*3620*/  IADD3 R32, R113, R3, RZ ;  /* 0x0000000371207210 */ /* 0x000fe20007ffe0ff */
[----:B------:R-:W-:Y:S01]  /*3630*/  FADD.FTZ R3, R41, -R4 ;  /* 0x8000000429037221 */ /* 0x000fe20000010000 */
[-C--:B------:R-:W-:Y:S01]  /*3640*/  IADD3 R22, P6, R21, R2.reuse, RZ ;  /* 0x0000000215167210 */ /* 0x080fe20007fde0ff */
[C---:B------:R-:W-:Y:S01]  /*3650*/  FMUL.FTZ R8, R84.reuse, R5 ;  /* 0x0000000554087220 */ /* 0x040fe20000410000 */
[----:B------:R-:W-:Y:S01]  /*3660*/  IADD3 R19, P5, R19, R2, RZ ;  /* 0x0000000213137210 */ /* 0x000fe20007fbe0ff */
[----:B------:R-:W-:Y:S01]  /*3670*/  FMUL.FTZ R3, R84, R3 ;  /* 0x0000000354037220 */ /* 0x000fe20000410000 */
[----:B------:R-:W-:Y:S01]  /*3680*/  IADD3.X R21, RZ, R32, RZ, P6, !PT ;  /* 0x00000020ff157210 */ /* 0x000fe200037fe4ff */
[----:B------:R-:W-:Y:S01]  /*3690*/  FFMA.FTZ R41, R86, R159, R95 ;  /* 0x0000009f56297223 */ /* 0x000fe2000001005f */
[----:B------:R-:W-:Y:S01]  /*36a0*/  IADD3 R18, P6, R111, R2, RZ ;  /* 0x000000026f127210 */ /* 0x000fe20007fde0ff */
[----:B------:R-:W-:Y:S01]  /*36b0*/  FFMA.FTZ R40, R71, R3, R134 ;  /* 0x0000000347287223 */ /* 0x000fe20000010086 */
[----:B------:R-:W-:Y:S01]  /*36c0*/  IADD3.X R20, RZ, R32, RZ, P5, !PT ;  /* 0x00000020ff147210 */ /* 0x000fe20002ffe4ff */
[--C-:B------:R-:W-:Y:S01]  /*36d0*/  FADD.FTZ R3, R11, -R4.reuse ;  /* 0x800000040b037221 */ /* 0x100fe20000010000 */
[----:B------:R-:W-:Y:S01]  /*36e0*/  IADD3 R16, P5, R17, R2, RZ ;  /* 0x0000000211107210 */ /* 0x000fe20007fbe0ff */
[----:B------:R-:W-:Y:S01]  /*36f0*/  FFMA.FTZ R43, R78, R8, R139 ;  /* 0x000000084e2b7223 */ /* 0x000fe2000001008b */
[----:B------:R-:W-:Y:S01]  /*3700*/  IADD3.X R17, RZ, R32, RZ, P6, !PT ;  /* 0x00000020ff117210 */ /* 0x000fe200037fe4ff */
[----:B------:R-:W-:Y:S01]  /*3710*/  FMUL.FTZ R3, R84, R3 ;  /* 0x0000000354037220 */ /* 0x000fe20000410000 */
[----:B------:R-:W-:Y:S01]  /*3720*/  IADD3 R14, P6, R15, R2, RZ ;  /* 0x000000020f0e7210 */ /* 0x000fe20007fde0ff */
[----:B------:R-:W-:Y:S01]  /*3730*/  FADD.FTZ R115, -R4, R115 ;  /* 0x0000007304737221 */ /* 0x000fe20000010100 */
[----:B------:R-:W-:Y:S01]  /*3740*/  SHF.L.U32 R5, R12, 0x10, RZ ;  /* 0x000000100c057819 */ /* 0x000fe200000006ff */
[C-C-:B------:R-:W-:Y:S01]  /*3750*/  FFMA.FTZ R30, R82.reuse, R30, R83.reuse ;  /* 0x0000001e521e7223 */ /* 0x140fe20000010053 */
[----:B------:R-:W-:Y:S01]  /*3760*/  IADD3.X R15, RZ, R32, RZ, P5, !PT ;  /* 0x00000020ff0f7210 */ /* 0x000fe20002ffe4ff */
[----:B------:R-:W-:Y:S01]  /*3770*/  FFMA.FTZ R42, R82, R42, R83 ;  /* 0x0000002a522a7223 */ /* 0x000fe20000010053 */
[----:B------:R-:W-:Y:S01]  /*3780*/  IADD3 R12, P5, R13, R2, RZ ;  /* 0x000000020d0c7210 */ /* 0x000fe20007fbe0ff */
[----:B------:R-:W-:Y:S01]  /*3790*/  FADD.FTZ R5, -R4, R5 ;  /* 0x0000000504057221 */ /* 0x000fe20000010100 */
[----:B------:R-:W-:Y:S01]  /*37a0*/  SHF.L.U32 R159, R62, 0x10, RZ ;  /* 0x000000103e9f7819 */ /* 0x000fe200000006ff */
[----:B------:R-:W-:Y:S01]  /*37b0*/  FMUL.FTZ R62, R84, R149 ;  /* 0x00000095543e7220 */ /* 0x000fe20000410000 */
[----:B------:R-:W-:Y:S01]  /*37c0*/  IADD3.X R13, RZ, R32, RZ, P6, !PT ;  /* 0x00000020ff0d7210 */ /* 0x000fe200037fe4ff */
[----:B------:R-:W-:Y:S01]  /*37d0*/  FADD.FTZ R149, R63, -R4 ;  /* 0x800000043f957221 */ /* 0x000fe20000010000 */
[----:B------:R-:W-:Y:S01]  /*37e0*/  IADD3 R9, P6, R9, R2, RZ ;  /* 0x0000000209097210 */ /* 0x000fe20007fde0ff */
[----:B------:R-:W-:Y:S01]  /*37f0*/  FADD.FTZ R159, -R4, R159 ;  /* 0x0000009f049f7221 */ /* 0x000fe20000010100 */
[----:B------:R-:W-:Y:S01]  /*3800*/  IADD3.X R11, RZ, R32, RZ, P5, !PT ;  /* 0x00000020ff0b7210 */ /* 0x000fe20002ffe4ff */
[C---:B------:R-:W-:Y:S01]  /*3810*/  FMUL.FTZ R5, R84.reuse, R5 ;  /* 0x0000000554057220 */ /* 0x040fe20000410000 */
[----:B------:R-:W-:Y:S01]  /*3820*/  IADD3 R8, P5, R59, R2, RZ ;  /* 0x000000023b087210 */ /* 0x000fe20007fbe0ff */
[----:B------:R-:W-:Y:S01]  /*3830*/  FFMA.FTZ R59, R71, R3, R134 ;  /* 0x00000003473b7223 */ /* 0x000fe20000010086 */
[--C-:B------:R-:W-:Y:S01]  /*3840*/  FADD.FTZ R3, R117, -R4.reuse ;  /* 0x8000000475037221 */ /* 0x100fe20000010000 */
[----:B------:R-:W-:Y:S01]  /*3850*/  IADD3.X R10, RZ, R32, RZ, P6, !PT ;  /* 0x00000020ff0a7210 */ /* 0x000fe200037fe4ff */
[C---:B------:R-:W-:Y:S01]  /*3860*/  FMUL.FTZ R63, R84.reuse, R131 ;  /* 0x00000083543f7220 */ /* 0x040fe20000410000 */
[----:B------:R-:W-:Y:S01]  /*3870*/  IADD3 R6, P6, R7, R2, RZ ;  /* 0x0000000207067210 */ /* 0x000fe20007fde0ff */
[--C-:B------:R-:W-:Y:S01]  /*3880*/  FADD.FTZ R131, R121, -R4.reuse ;  /* 0x8000000479837221 */ /* 0x100fe20000010000 */
[C---:B------:R-:W-:Y:S01]  /*3890*/  FMUL.FTZ R64, R84.reuse, R159 ;  /* 0x0000009f54407220 */ /* 0x040fe20000410000 */
[----:B------:R-:W-:Y:S01]  /*38a0*/  FMUL.FTZ R66, R59, -1.4426950216293334961 ;  /* 0xbfb8aa3b3b427820 */ /* 0x000fe20000410000 */
[----:B------:R-:W-:Y:S01]  /*38b0*/  FADD.FTZ R159, R69, -R4 ;  /* 0x80000004459f7221 */ /* 0x000fe20000010000 */
[----:B------:R-:W-:Y:S01]  /*38c0*/  FMUL.FTZ R68, R84, R3 ;  /* 0x0000000354447220 */ /* 0x000fe20000410000 */
[----:B------:R-:W-:Y:S01]  /*38d0*/  FFMA.FTZ R60, R78, R5, R139 ;  /* 0x000000054e3c7223 */ /* 0x000fe2000001008b */
[C---:B------:R-:W-:Y:S01]  /*38e0*/  FMUL.FTZ R69, R84.reuse, R127 ;  /* 0x0000007f54457220 */ /* 0x040fe20000410000 */
[----:B------:R-:W-:Y:S01]  /*38f0*/  IADD3.X R5, RZ, R32, RZ, P6, !PT ;  /* 0x00000020ff057210 */ /* 0x000fe200037fe4ff */
[C---:B------:R-:W-:Y:S01]  /*3900*/  FMUL.FTZ R67, R84.reuse, R131 ;  /* 0x0000008354437220 */ /* 0x040fe20000410000 */
[----:B------:R1:W-:Y:S01]  /*3910*/  MUFU.EX2 R117, R66 ;  /* 0x0000004200757308 */ /* 0x0003e20000000800 */
[----:B------:R-:W-:Y:S01]  /*3920*/  IADD3 R3, P6, R61, R2, RZ ;  /* 0x000000023d037210 */ /* 0x000fe20007fde0ff */
[----:B------:R-:W-:Y:S01]  /*3930*/  FMUL.FTZ R159, R84, R159 ;  /* 0x0000009f549f7220 */ /* 0x000fe20000410000 */
[----:B------:R-:W-:Y:S01]  /*3940*/  FFMA.FTZ R61, R82, R68, R83 ;  /* 0x00000044523d7223 */ /* 0x000fe20000010053 */
[C-C-:B------:R-:W-:Y:S01]  /*3950*/  FFMA.FTZ R68, R71.reuse, R69, R134.reuse ;  /* 0x0000004547447223 */ /* 0x140fe20000010086 */
[C-C-:B------:R-:W-:Y:S01]  /*3960*/  FFMA.FTZ R63, R71.reuse, R63, R134.reuse ;  /* 0x0000003f473f7223 */ /* 0x140fe20000010086 */
[C-C-:B------:R-:W-:Y:S01]  /*3970*/  FFMA.FTZ R67, R71.reuse, R67, R134.reuse ;  /* 0x0000004347437223 */ /* 0x140fe20000010086 */
[C-C-:B------:R-:W-:Y:S01]  /*3980*/  FFMA.FTZ R69, R71.reuse, R163, R134.reuse ;  /* 0x000000a347457223 */ /* 0x140fe20000010086 */
[----:B------:R-:W-:Y:S01]  /*3990*/  FFMA.FTZ R71, R71, R159, R134 ;  /* 0x0000009f47477223 */ /* 0x000fe20000010086 */
[----:B-1----:R-:W-:Y:S01]  /*39a0*/  FMUL.FTZ R66, R84, R161 ;  /* 0x000000a154427220 */ /* 0x002fe20000410000 */
[----:B------:R-:W-:Y:S01]  /*39b0*/  SHF.L.U32 R131, R76, 0x10, RZ ;  /* 0x000000104c837819 */ /* 0x000fe200000006ff */
[----:B------:R-:W-:Y:S01]  /*39c0*/  FMUL.FTZ R65, R84, R149 ;  /* 0x0000009554417220 */ /* 0x000fe20000410000 */
[----:B------:R-:W-:Y:S01]  /*39d0*/  SHF.L.U32 R159, R80, 0x10, RZ ;  /* 0x00000010509f7819 */ /* 0x000fe200000006ff */
[----:B------:R-:W-:Y:S01]  /*39e0*/  FFMA.FTZ R66, R86, R66, R95 ;  /* 0x0000004256427223 */ /* 0x000fe2000001005f */
[----:B------:R-:W-:Y:S01]  /*39f0*/  SHF.L.U32 R161, R72, 0x10, RZ ;  /* 0x0000001048a17819 */ /* 0x000fe200000006ff */
[----:B------:R-:W-:Y:S01]  /*3a00*/  FADD.FTZ R131, -R4, R131 ;  /* 0x0000008304837221 */ /* 0x000fe20000010100 */
[----:B------:R-:W-:Y:S01]  /*3a10*/  SHF.L.U32 R163, R74, 0x10, RZ ;  /* 0x000000104aa37819 */ /* 0x000fe200000006ff */
[----:B------:R-:W-:Y:S01]  /*3a20*/  FMUL.FTZ R76, R66, -1.4426950216293334961 ;  /* 0xbfb8aa3b424c7820 */ /* 0x000fe20000410000 */
[C---:B------:R-:W-:Y:S01]  /*3a30*/  FADD.FTZ R159, -R4.reuse, R159 ;  /* 0x0000009f049f7221 */ /* 0x040fe20000010100 */
[C---:B------:R-:W-:Y:S01]  /*3a40*/  FADD.FTZ R161, -R4.reuse, R161 ;  /* 0x000000a104a17221 */ /* 0x040fe20000010100 */
[----:B------:R-:W-:Y:S01]  /*3a50*/  SHF.L.U32 R149, R129, 0x10, RZ ;  /* 0x0000001081957819 */ /* 0x000fe200000006ff */
[----:B------:R-:W-:Y:S01]  /*3a60*/  FADD.FTZ R163, -R4, R163 ;  /* 0x000000a304a37221 */ /* 0x000fe20000010100 */
[----:B------:R1:W-:Y:S01]  /*3a70*/  MUFU.EX2 R129, R76 ;  /* 0x0000004c00817308 */ /* 0x0003e20000000800 */
[C---:B------:R-:W-:Y:S01]  /*3a80*/  FMUL.FTZ R72, R84.reuse, R131 ;  /* 0x0000008354487220 */ /* 0x040fe20000410000 */
[C---:B------:R-:W-:Y:S01]  /*3a90*/  FMUL.FTZ R75, R84.reuse, R159 ;  /* 0x0000009f544b7220 */ /* 0x040fe20000410000 */
[C---:B------:R-:W-:Y:S01]  /*3aa0*/  FMUL.FTZ R138, R84.reuse, R163 ;  /* 0x000000a3548a7220 */ /* 0x040fe20000410000 */
[----:B------:R-:W-:Y:S01]  /*3ab0*/  FMUL.FTZ R74, R84, R77 ;  /* 0x0000004d544a7220 */ /* 0x000fe20000410000 */
[C-C-:B------:R-:W-:Y:S01]  /*3ac0*/  FFMA.FTZ R64, R78.reuse, R64, R139.reuse ;  /* 0x000000404e407223 */ /* 0x140fe2000001008b */
[C-C-:B------:R-:W-:Y:S01]  /*3ad0*/  FFMA.FTZ R72, R78.reuse, R72, R139.reuse ;  /* 0x000000484e487223 */ /* 0x140fe2000001008b */
[C-C-:B------:R-:W-:Y:S01]  /*3ae0*/  FFMA.FTZ R75, R78.reuse, R75, R139.reuse ;  /* 0x0000004b4e4b7223 */ /* 0x140fe2000001008b */
[----:B------:R-:W-:Y:S01]  /*3af0*/  FFMA.FTZ R77, R78, R138, R139 ;  /* 0x0000008a4e4d7223 */ /* 0x000fe2000001008b */
[----:B-1----:R-:W-:Y:S01]  /*3b00*/  FMUL.FTZ R76, R84, R161 ;  /* 0x000000a1544c7220 */ /* 0x002fe20000410000 */
[--C-:B------:R-:W-:Y:S01]  /*3b10*/  FADD.FTZ R159, R79, -R4.reuse ;  /* 0x800000044f9f7221 */ /* 0x100fe20000010000 */
[----:B------:R-:W-:Y:S01]  /*3b20*/  FFMA.FTZ R74, R86, R74, R95 ;  /* 0x0000004a564a7223 */ /* 0x000fe2000001005f */
[--C-:B------:R-:W-:Y:S01]  /*3b30*/  FADD.FTZ R161, R135, -R4.reuse ;  /* 0x8000000487a17221 */ /* 0x100fe20000010000 */
[C-C-:B------:R-:W-:Y:S01]  /*3b40*/  FFMA.FTZ R76, R78.reuse, R76, R139.reuse ;  /* 0x0000004c4e4c7223 */ /* 0x140fe2000001008b */
[----:B------:R-:W-:Y:S01]  /*3b50*/  FFMA.FTZ R78, R78, R140, R139 ;  /* 0x0000008c4e4e7223 */ /* 0x000fe2000001008b */
[----:B------:R-:W-:Y:S01]  /*3b60*/  FADD.FTZ R139, R133, -R4 ;  /* 0x80000004858b7221 */ /* 0x000fe20000010000 */
[----:B------:R-:W-:Y:S01]  /*3b70*/  FMUL.FTZ R80, R74, -1.4426950216293334961 ;  /* 0xbfb8aa3b4a507820 */ /* 0x000fe20000410000 */
[C---:B------:R-:W-:Y:S01]  /*3b80*/  FMUL.FTZ R140, R84.reuse, R159 ;  /* 0x0000009f548c7220 */ /* 0x040fe20000410000 */
[C---:B------:R-:W-:Y:S01]  /*3b90*/  FMUL.FTZ R142, R84.reuse, R161 ;  /* 0x000000a1548e7220 */ /* 0x040fe20000410000 */
[----:B------:R-:W-:Y:S01]  /*3ba0*/  FMUL.FTZ R79, R84, R139 ;  /* 0x0000008b544f7220 */ /* 0x000fe20000410000 */
[----:B------:R-:W-:Y:S01]  /*3bb0*/  SHF.L.U32 R139, R96, 0x10, RZ ;  /* 0x00000010608b7819 */ /* 0x000fe200000006ff */
[----:B------:R-:W-:Y:S01]  /*3bc0*/  FADD.FTZ R149, -R4, R149 ;  /* 0x0000009504957221 */ /* 0x000fe20000010100 */
[----:B------:R1:W-:Y:S01]  /*3bd0*/  MUFU.EX2 R133, R80 ;  /* 0x0000005000857308 */ /* 0x0003e20000000800 */
[C-C-:B------:R-:W-:Y:S01]  /*3be0*/  FFMA.FTZ R57, R82.reuse, R57, R83.reuse ;  /* 0x0000003952397223 */ /* 0x140fe20000010053 */
[----:B------:R-:W-:Y:S01]  /*3bf0*/  FFMA.FTZ R65, R82, R65, R83 ;  /* 0x0000004152417223 */ /* 0x000fe20000010053 */
[----:B------:R-:W-:Y:S01]  /*3c00*/  FADD.FTZ R139, -R4, R139 ;  /* 0x0000008b048b7221 */ /* 0x000fe20000010100 */
[C-C-:B------:R-:W-:Y:S01]  /*3c10*/  FFMA.FTZ R73, R82.reuse, R73, R83.reuse ;  /* 0x0000004952497223 */ /* 0x140fe20000010053 */
[C-C-:B------:R-:W-:Y:S01]  /*3c20*/  FFMA.FTZ R79, R82.reuse, R79, R83.reuse ;  /* 0x0000004f524f7223 */ /* 0x140fe20000010053 */
[--C-:B------:R-:W-:Y:S01]  /*3c30*/  FFMA.FTZ R81, R82, R142, R83.reuse ;  /* 0x0000008e52517223 */ /* 0x100fe20000010053 */
[----:B------:R-:W-:Y:S01]  /*3c40*/  FMUL.FTZ R4, R84, R139 ;  /* 0x0000008b54047220 */ /* 0x000fe20000410000 */
[----:B0-----:R-:W-:Y:S01]  /*3c50*/  FADD.FTZ R93, R93, 1 ;  /* 0x3f8000005d5d7421 */ /* 0x001fe20000010000 */
[C-C-:B-1----:R-:W-:Y:S01]  /*3c60*/  FFMA.FTZ R80, R82.reuse, R140, R83.reuse ;  /* 0x0000008c52507223 */ /* 0x142fe20000010053 */
[----:B------:R-:W-:Y:S01]  /*3c70*/  FFMA.FTZ R82, R82, R144, R83 ;  /* 0x0000009052527223 */ /* 0x000fe20000010053 */
[C---:B------:R-:W-:Y:S01]  /*3c80*/  FMUL.FTZ R58, R84.reuse, R115 ;  /* 0x00000073543a7220 */ /* 0x040fe20000410000 */
[C---:B------:R-:W-:Y:S01]  /*3c90*/  FMUL.FTZ R83, R84.reuse, R149 ;  /* 0x0000009554537220 */ /* 0x040fe20000410000 */
[----:B------:R-:W-:Y:S01]  /*3ca0*/  FMUL.FTZ R96, R84, R137 ;  /* 0x0000008954607220 */ /* 0x000fe20000410000 */
[C-C-:B------:R-:W-:Y:S01]  /*3cb0*/  FFMA.FTZ R84, R86.reuse, R85, R95.reuse ;  /* 0x0000005556547223 */ /* 0x140fe2000001005f */
[C-C-:B------:R-:W-:Y:S01]  /*3cc0*/  FFMA.FTZ R85, R86.reuse, R4, R95.reuse ;  /* 0x0000000456557223 */ /* 0x140fe2000001005f */
[----:B------:R-:W0:Y:S01]  /*3cd0*/  MUFU.EX2 R132, R132 ;  /* 0x0000008400847308 */ /* 0x000e220000000800 */
[--C-:B------:R-:W-:Y:S01]  /*3ce0*/  FFMA.FTZ R62, R86, R62, R95.reuse ;  /* 0x0000003e563e7223 */ /* 0x100fe2000001005f */
[----:B------:R-:W-:Y:S01]  /*3cf0*/  IADD3.X R7, RZ, R32, RZ, P5, !PT ;  /* 0x00000020ff077210 */ /* 0x000fe20002ffe4ff */
[--C-:B------:R-:W-:Y:S01]  /*3d00*/  FFMA.FTZ R92, R92, R86, R95.reuse ;  /* 0x000000565c5c7223 */ /* 0x100fe2000001005f */
[-C--:B------:R-:W-:Y:S01]  /*3d10*/  IADD3 R33, P0, R109, R2.reuse, RZ ;  /* 0x000000026d217210 */ /* 0x080fe20007f1e0ff */
[----:B------:R-:W-:Y:S01]  /*3d20*/  FMUL.FTZ R90, R87, -1.4426950216293334961 ;  /* 0xbfb8aa3b575a7820 */ /* 0x000fe20000410000 */
[-C--:B------:R-:W-:Y:S01]  /*3d30*/  IADD3 R31, P1, R31, R2.reuse, RZ ;  /* 0x000000021f1f7210 */ /* 0x080fe20007f3e0ff */
[----:B------:R-:W-:Y:S01]  /*3d40*/  FMUL.FTZ R91, R88, -1.4426950216293334961 ;  /* 0xbfb8aa3b585b7820 */ /* 0x000fe20000410000 */
[----:B------:R-:W1:Y:S01]  /*3d50*/  MUFU.RCP R4, R93 ;  /* 0x0000005d00047308 */ /* 0x000e620000001000 */
[-C--:B------:R-:W-:Y:S01]  /*3d60*/  IADD3 R29, P2, R29, R2.reuse, RZ ;  /* 0x000000021d1d7210 */ /* 0x080fe20007f5e0ff */
[----:B------:R-:W-:Y:S01]  /*3d70*/  ULDC.64 UR6, c[0x0][0x210] ;  /* 0x0000840000067ab9 */ /* 0x000fe20000000a00 */
[-C--:B------:R-:W-:Y:S01]  /*3d80*/  IADD3 R27, P3, R27, R2.reuse, RZ ;  /* 0x000000021b1b7210 */ /* 0x080fe20007f7e0ff */
[----:B------:R-:W-:Y:S01]  /*3d90*/  FMUL.FTZ R94, R92, -1.4426950216293334961 ;  /* 0xbfb8aa3b5c5e7820 */ /* 0x000fe20000410000 */
[-C--:B------:R-:W-:Y:S01]  /*3da0*/  IADD3 R25, P4, R25, R2.reuse, RZ ;  /* 0x0000000219197210 */ /* 0x080fe20007f9e0ff */
[----:B------:R-:W-:Y:S01]  /*3db0*/  FMUL.FTZ R154, R119, -1.4426950216293334961 ;  /* 0xbfb8aa3b779a7820 */ /* 0x000fe20000410000 */
[----:B------:R-:W-:Y:S01]  /*3dc0*/  IADD3 R23, P5, R23, R2, RZ ;  /* 0x0000000217177210 */ /* 0x000fe20007fbe0ff */
[----:B------:R-:W2:Y:S01]  /*3dd0*/  MUFU.EX2 R153, R153 ;  /* 0x0000009900997308 */ /* 0x000ea20000000800 */
[----:B------:R-:W-:Y:S01]  /*3de0*/  FMUL.FTZ R2, R62, -1.4426950216293334961 ;  /* 0xbfb8aa3b3e027820 */ /* 0x000fe20000410000 */
[----:B0-----:R-:W-:Y:S01]  /*3df0*/  FADD.FTZ R132, R132, 1 ;  /* 0x3f80000084847421 */ /* 0x001fe20000010000 */
[----:B------:R-:W-:Y:S01]  /*3e00*/  FMUL.FTZ R157, R124, -1.4426950216293334961 ;  /* 0xbfb8aa3b7c9d7820 */ /* 0x000fe20000410000 */
[----:B------:R-:W-:Y:S01]  /*3e10*/  FMUL.FTZ R155, R128, -1.4426950216293334961 ;  /* 0xbfb8aa3b809b7820 */ /* 0x000fe20000410000 */
[----:B------:R-:W-:Y:S01]  /*3e20*/  FMUL.FTZ R116, R41, -1.4426950216293334961 ;  /* 0xbfb8aa3b29747820 */ /* 0x000fe20000410000 */
[----:B------:R-:W-:Y:S01]  /*3e30*/  FMUL.FTZ R111, R40, -1.4426950216293334961 ;  /* 0xbfb8aa3b286f7820 */ /* 0x000fe20000410000 */
[----:B------:R-:W-:Y:S01]  /*3e40*/  FMUL.FTZ R151, R130, -1.4426950216293334961 ;  /* 0xbfb8aa3b82977820 */ /* 0x000fe20000410000 */
[----:B------:R0:W-:Y:S01]  /*3e50*/  MUFU.EX2 R121, R2 ;  /* 0x0000000200797308 */ /* 0x0001e20000000800 */
[----:B-1----:R-:W-:Y:S01]  /*3e60*/  FMUL.FTZ R89, R89, R4 ;  /* 0x0000000459597220 */ /* 0x002fe20000410000 */
[----:B------:R-:W-:Y:S01]  /*3e70*/  FMUL.FTZ R147, R148, -1.4426950216293334961 ;  /* 0xbfb8aa3b94937820 */ /* 0x000fe20000410000 */
[----:B------:R-:W-:Y:S01]  /*3e80*/  FMUL.FTZ R145, R24, -1.4426950216293334961 ;  /* 0xbfb8aa3b18917820 */ /* 0x000fe20000410000 */
[----:B------:R-:W-:Y:S01]  /*3e90*/  FMUL.FTZ R98, R39, -1.4426950216293334961 ;  /* 0xbfb8aa3b27627820 */ /* 0x000fe20000410000 */
[----:B------:R-:W-:Y:S01]  /*3ea0*/  FMUL.FTZ R114, R43, -1.4426950216293334961 ;  /* 0xbfb8aa3b2b727820 */ /* 0x000fe20000410000 */
[----:B------:R-:W-:Y:S01]  /*3eb0*/  FMUL.FTZ R120, R30, -1.4426950216293334961 ;  /* 0xbfb8aa3b1e787820 */ /* 0x000fe20000410000 */
[----:B------:R-:W-:Y:S01]  /*3ec0*/  FMUL.FTZ R143, R26, -1.4426950216293334961 ;  /* 0xbfb8aa3b1a8f7820 */ /* 0x000fe20000410000 */
[----:B------:R-:W1:Y:S01]  /*3ed0*/  MUFU.RCP R132, R132 ;  /* 0x0000008400847308 */ /* 0x000e620000001000 */
[----:B--2---:R-:W-:Y:S01]  /*3ee0*/  FADD.FTZ R4, R153, 1 ;  /* 0x3f80000099047421 */ /* 0x004fe20000010000 */
[----:B0-----:R-:W-:Y:S01]  /*3ef0*/  FMUL.FTZ R2, R65, -1.4426950216293334961 ;  /* 0xbfb8aa3b41027820 */ /* 0x001fe20000410000 */
[----:B------:R-:W-:Y:S01]  /*3f00*/  FMUL.FTZ R141, R28, -1.4426950216293334961 ;  /* 0xbfb8aa3b1c8d7820 */ /* 0x000fe20000410000 */
[----:B------:R-:W-:Y:S01]  /*3f10*/  FMUL.FTZ R100, R37, -1.4426950216293334961 ;  /* 0xbfb8aa3b25647820 */ /* 0x000fe20000410000 */
[----:B------:R-:W-:Y:S01]  /*3f20*/  FMUL.FTZ R102, R55, -1.4426950216293334961 ;  /* 0xbfb8aa3b37667820 */ /* 0x000fe20000410000 */
[----:B------:R-:W-:Y:S01]  /*3f30*/  FMUL.FTZ R97, R54, -1.4426950216293334961 ;  /* 0xbfb8aa3b36617820 */ /* 0x000fe20000410000 */
[----:B------:R-:W-:Y:S01]  /*3f40*/  FMUL.FTZ R104, R53, -1.4426950216293334961 ;  /* 0xbfb8aa3b35687820 */ /* 0x000fe20000410000 */
[----:B------:R-:W0:Y:S01]  /*3f50*/  MUFU.RCP R4, R4 ;  /* 0x0000000400047308 */ /* 0x000e220000001000 */
[----:B------:R-:W-:Y:S01]  /*3f60*/  FMUL.FTZ R101, R50, -1.4426950216293334961 ;  /* 0xbfb8aa3b32657820 */ /* 0x000fe20000410000 */
[----:B------:R-:W-:Y:S01]  /*3f70*/  FMUL.FTZ R108, R49, -1.4426950216293334961 ;  /* 0xbfb8aa3b316c7820 */ /* 0x000fe20000410000 */
[----:B------:R-:W-:Y:S01]  /*3f80*/  FMUL.FTZ R99, R52, -1.4426950216293334961 ;  /* 0xbfb8aa3b34637820 */ /* 0x000fe20000410000 */
[----:B------:R-:W-:Y:S01]  /*3f90*/  FMUL.FTZ R106, R51, -1.4426950216293334961 ;  /* 0xbfb8aa3b336a7820 */ /* 0x000fe20000410000 */
[----:B------:R-:W-:Y:S01]  /*3fa0*/  FMUL.FTZ R103, R48, -1.4426950216293334961 ;  /* 0xbfb8aa3b30677820 */ /* 0x000fe20000410000 */
[----:B------:R-:W-:Y:S01]  /*3fb0*/  FMUL.FTZ R110, R47, -1.4426950216293334961 ;  /* 0xbfb8aa3b2f6e7820 */ /* 0x000fe20000410000 */
[----:B------:R-:W-:Y:S01]  /*3fc0*/  FMUL.FTZ R105, R46, -1.4426950216293334961 ;  /* 0xbfb8aa3b2e697820 */ /* 0x000fe20000410000 */
[----:B------:R-:W2:Y:S01]  /*3fd0*/  MUFU.EX2 R2, R2 ;  /* 0x0000000200027308 */ /* 0x000ea20000000800 */
[----:B-1----:R-:W-:Y:S01]  /*3fe0*/  FMUL.FTZ R123, R123, R132 ;  /* 0x000000847b7b7220 */ /* 0x002fe20000410000 */
[----:B------:R-:W-:Y:S01]  /*3ff0*/  FMUL.FTZ R112, R45, -1.4426950216293334961 ;  /* 0xbfb8aa3b2d707820 */ /* 0x000fe20000410000 */
[----:B------:R-:W-:Y:S01]  /*4000*/  FMUL.FTZ R109, R42, -1.4426950216293334961 ;  /* 0xbfb8aa3b2a6d7820 */ /* 0x000fe20000410000 */
[C-C-:B------:R-:W-:Y:S01]  /*4010*/  FFMA.FTZ R58, R86.reuse, R58, R95.reuse ;  /* 0x0000003a563a7223 */ /* 0x140fe2000001005f */
[C-C-:B------:R-:W-:Y:S01]  /*4020*/  FFMA.FTZ R83, R86.reuse, R83, R95.reuse ;  /* 0x0000005356537223 */ /* 0x140fe2000001005f */
[----:B------:R-:W-:Y:S01]  /*4030*/  FFMA.FTZ R86, R86, R96, R95 ;  /* 0x0000006056567223 */ /* 0x000fe2000001005f */
[----:B------:R-:W-:Y:S01]  /*4040*/  FMUL.FTZ R107, R44, -1.4426950216293334961 ;  /* 0xbfb8aa3b2c6b7820 */ /* 0x000fe20000410000 */
[----:B------:R-:W1:Y:S01]  /*4050*/  MUFU.EX2 R90, R90 ;  /* 0x0000005a005a7308 */ /* 0x000e620000000800 */
[----:B0-----:R-:W-:Y:S01]  /*4060*/  FMUL.FTZ R125, R125, R4 ;  /* 0x000000047d7d7220 */ /* 0x001fe20000410000 */
[----:B------:R-:W-:Y:S01]  /*4070*/  IADD3.X R4, RZ, R32, RZ, P6, !PT ;  /* 0x00000020ff047210 */ /* 0x000fe200037fe4ff */
[----:B------:R-:W-:Y:S01]  /*4080*/  FMUL.FTZ R113, R56, -1.4426950216293334961 ;  /* 0xbfb8aa3b38717820 */ /* 0x000fe20000410000 */
[----:B------:R-:W-:Y:S01]  /*4090*/  FMUL.FTZ R118, R57, -1.4426950216293334961 ;  /* 0xbfb8aa3b39767820 */ /* 0x000fe20000410000 */
[----:B------:R-:W-:Y:S01]  /*40a0*/  FMUL.FTZ R115, R58, -1.4426950216293334961 ;  /* 0xbfb8aa3b3a737820 */ /* 0x000fe20000410000 */
[----:B------:R-:W-:Y:S01]  /*40b0*/  FMUL.FTZ R122, R61, -1.4426950216293334961 ;  /* 0xbfb8aa3b3d7a7820 */ /* 0x000fe20000410000 */
[----:B------:R-:W-:Y:S01]  /*40c0*/  FMUL.FTZ R156, R60, -1.4426950216293334961 ;  /* 0xbfb8aa3b3c9c7820 */ /* 0x000fe20000410000 */
[----:B------:R-:W0:Y:S01]  /*40d0*/  MUFU.EX2 R91, R91 ;  /* 0x0000005b005b7308 */ /* 0x000e220000000800 */
[----:B--2---:R-:W-:Y:S01]  /*40e0*/  FADD.FTZ R132, R2, 1 ;  /* 0x3f80000002847421 */ /* 0x004fe20000010000 */
[----:B------:R-:W-:Y:S01]  /*40f0*/  LEA R2, P6, R3, UR6, 0x1 ;  /* 0x0000000603027c11 */ /* 0x000fe2000f8c08ff */
[----:B------:R-:W-:Y:S01]  /*4100*/  FMUL.FTZ R126, R63, -1.4426950216293334961 ;  /* 0xbfb8aa3b3f7e7820 */ /* 0x000fe20000410000 */
[----:B------:R-:W-:Y:S01]  /*4110*/  FMUL.FTZ R127, R64, -1.4426950216293334961 ;  /* 0xbfb8aa3b407f7820 */ /* 0x000fe20000410000 */
[----:B------:R-:W-:Y:S01]  /*4120*/  FMUL.FTZ R136, R73, -1.4426950216293334961 ;  /* 0xbfb8aa3b49887820 */ /* 0x000fe20000410000 */
[----:B------:R-:W-:Y:S01]  /*4130*/  LEA.HI.X R3, R3, UR7, R4, 0x1, P6 ;  /* 0x0000000703037c11 */ /* 0x000fe2000b0f0c04 */
[----:B------:R-:W-:Y:S01]  /*4140*/  FMUL.FTZ R149, R69, -1.4426950216293334961 ;  /* 0xbfb8aa3b45957820 */ /* 0x000fe20000410000 */
[----:B------:R-:W2:Y:S01]  /*4150*/  MUFU.EX2 R94, R94 ;  /* 0x0000005e005e7308 */ /* 0x000ea20000000800 */
[----:B------:R-:W-:Y:S01]  /*4160*/  LEA R4, P6, R6, UR6, 0x1 ;  /* 0x0000000606047c11 */ /* 0x000fe2000f8c08ff */
[----:B-1----:R-:W-:Y:S01]  /*4170*/  FADD.FTZ R90, R90, 1 ;  /* 0x3f8000005a5a7421 */ /* 0x002fe20000010000 */
[----:B------:R-:W-:Y:S01]  /*4180*/  FMUL.FTZ R144, R80, -1.4426950216293334961 ;  /* 0xbfb8aa3b50907820 */ /* 0x000fe20000410000 */
[----:B------:R-:W-:Y:S01]  /*4190*/  FMUL.FTZ R134, R67, -1.4426950216293334961 ;  /* 0xbfb8aa3b43867820 */ /* 0x000fe20000410000 */
[----:B------:R-:W-:Y:S01]  /*41a0*/  LEA.HI.X R5, R6, UR7, R5, 0x1, P6 ;  /* 0x0000000706057c11 */ /* 0x000fe2000b0f0c05 */
[----:B------:R-:W-:Y:S01]  /*41b0*/  FMUL.FTZ R131, R72, -1.4426950216293334961 ;  /* 0xbfb8aa3b48837820 */ /* 0x000fe20000410000 */
[----:B------:R-:W-:Y:S01]  /*41c0*/  LEA R6, P6, R8, UR6, 0x1 ;  /* 0x0000000608067c11 */ /* 0x000fe2000f8c08ff */
[----:B------:R-:W1:Y:S01]  /*41d0*/  MUFU.EX2 R154, R154 ;  /* 0x0000009a009a7308 */ /* 0x000e620000000800 */
[----:B0-----:R-:W-:Y:S01]  /*41e0*/  FADD.FTZ R91, R91, 1 ;  /* 0x3f8000005b5b7421 */ /* 0x001fe20000010000 */
[----:B------:R-:W-:Y:S01]  /*41f0*/  FMUL.FTZ R135, R68, -1.4426950216293334961 ;  /* 0xbfb8aa3b44877820 */ /* 0x000fe20000410000 */
[----:B------:R-:W-:Y:S01]  /*4200*/  LEA.HI.X R7, R8, UR7, R7, 0x1, P6 ;  /* 0x0000000708077c11 */ /* 0x000fe2000b0f0c07 */
[----:B------:R-:W-:Y:S01]  /*4210*/  FMUL.FTZ R138, R75, -1.4426950216293334961 ;  /* 0xbfb8aa3b4b8a7820 */ /* 0x000fe20000410000 */
[----:B------:R-:W-:Y:S01]  /*4220*/  LEA R8, P6, R9, UR6, 0x1 ;  /* 0x0000000609087c11 */ /* 0x000fe2000f8c08ff */
[----:B------:R-:W-:Y:S01]  /*4230*/  FMUL.FTZ R140, R79, -1.4426950216293334961 ;  /* 0xbfb8aa3b4f8c7820 */ /* 0x000fe20000410000 */
[----:B------:R-:W-:Y:S01]  /*4240*/  FMUL.FTZ R152, R83, -1.4426950216293334961 ;  /* 0xbfb8aa3b53987820 */ /* 0x000fe20000410000 */
[----:B------:R-:W0:Y:S01]  /*4250*/  MUFU.EX2 R157, R157 ;  /* 0x0000009d009d7308 */ /* 0x000e220000000800 */
[----:B------:R-:W-:Y:S01]  /*4260*/  LEA.HI.X R9, R9, UR7, R10, 0x1, P6 ;  /* 0x0000000709097c11 */ /* 0x000fe2000b0f0c0a */
[----:B--2---:R-:W-:Y:S01]  /*4270*/  FADD.FTZ R94, R94, 1 ;  /* 0x3f8000005e5e7421 */ /* 0x004fe20000010000 */
[----:B------:R-:W-:Y:S01]  /*4280*/  LEA R10, P6, R12, UR6, 0x1 ;  /* 0x000000060c0a7c11 */ /* 0x000fe2000f8c08ff */
[----:B------:R-:W-:Y:S01]  /*4290*/  FMUL.FTZ R142, R84, -1.4426950216293334961 ;  /* 0xbfb8aa3b548e7820 */ /* 0x000fe20000410000 */
[----:B------:R-:W-:Y:S01]  /*42a0*/  FMUL.FTZ R139, R70, -1.4426950216293334961 ;  /* 0xbfb8aa3b468b7820 */ /* 0x000fe20000410000 */
[----:B------:R-:W-:Y:S01]  /*42b0*/  FMUL.FTZ R146, R76, -1.4426950216293334961 ;  /* 0xbfb8aa3b4c927820 */ /* 0x000fe20000410000 */
[----:B------:R-:W-:Y:S01]  /*42c0*/  LEA.HI.X R11, R12, UR7, R11, 0x1, P6 ;  /* 0x000000070c0b7c11 */ /* 0x000fe2000b0f0c0b */
[----:B------:R-:W2:Y:S01]  /*42d0*/  MUFU.EX2 R155, R155 ;  /* 0x0000009b009b7308 */ /* 0x000ea20000000800 */
[----:B-1----:R-:W-:Y:S01]  /*42e0*/  FADD.FTZ R154, R154, 1 ;  /* 0x3f8000009a9a7421 */ /* 0x002fe20000010000 */
[----:B------:R-:W-:Y:S01]  /*42f0*/  LEA R12, P6, R14, UR6, 0x1 ;  /* 0x000000060e0c7c11 */ /* 0x000fe2000f8c08ff */
[----:B------:R-:W-:Y:S01]  /*4300*/  FMUL.FTZ R137, R77, -1.4426950216293334961 ;  /* 0xbfb8aa3b4d897820 */ /* 0x000fe20000410000 */
[----:B------:R-:W-:Y:S01]  /*4310*/  FMUL.FTZ R93, R71, -1.4426950216293334961 ;  /* 0xbfb8aa3b475d7820 */ /* 0x000fe20000410000 */
[----:B------:R-:W-:Y:S01]  /*4320*/  FMUL.FTZ R96, R86, -1.4426950216293334961 ;  /* 0xbfb8aa3b56607820 */ /* 0x000fe20000410000 */
[----:B------:R-:W-:Y:S01]  /*4330*/  LEA.HI.X R13, R14, UR7, R13, 0x1, P6 ;  /* 0x000000070e0d7c11 */ /* 0x000fe2000b0f0c0d */
[----:B------:R-:W-:Y:S01]  /*4340*/  FADD.FTZ R121, R121, 1 ;  /* 0x3f80000079797421 */ /* 0x000fe20000010000 */
[----:B------:R-:W1:Y:S01]  /*4350*/  MUFU.EX2 R116, R116 ;  /* 0x0000007400747308 */ /* 0x000e620000000800 */
[----:B0-----:R-:W-:Y:S01]  /*4360*/  FADD.FTZ R157, R157, 1 ;  /* 0x3f8000009d9d7421 */ /* 0x001fe20000010000 */
[----:B------:R-:W-:Y:S01]  /*4370*/  LEA R14, P6, R16, UR6, 0x1 ;  /* 0x00000006100e7c11 */ /* 0x000fe2000f8c08ff */
[----:B------:R-:W-:Y:S01]  /*4380*/  FADD.FTZ R129, R129, 1 ;  /* 0x3f80000081817421 */ /* 0x000fe20000010000 */
[----:B------:R-:W-:-:S02]  /*4390*/  FADD.FTZ R133, R133, 1 ;  /* 0x3f80000085857421 */ /* 0x000fc40000010000 */
[----:B------:R-:W-:Y:S02]  /*43a0*/  LEA.HI.X R15, R16, UR7, R15, 0x1, P6 ;  /* 0x00000007100f7c11 */ /* 0x000fe4000b0f0c0f */
[----:B------:R-:W0:Y:S01]  /*43b0*/  MUFU.EX2 R111, R111 ;  /* 0x0000006f006f7308 */ /* 0x000e220000000800 */
[----:B--2---:R-:W-:Y:S01]  /*43c0*/  FADD.FTZ R155, R155, 1 ;  /* 0x3f8000009b9b7421 */ /* 0x004fe20000010000 */
[----:B------:R-:W-:-:S04]  /*43d0*/  LEA R16, P6, R18, UR6, 0x1 ;  /* 0x0000000612107c11 */ /* 0x000fc8000f8c08ff */
[----:B------:R-:W-:Y:S02]  /*43e0*/  LEA.HI.X R17, R18, UR7, R17, 0x1, P6 ;  /* 0x0000000712117c11 */ /* 0x000fe4000b0f0c11 */
[----:B------:R-:W2:Y:S01]  /*43f0*/  MUFU.EX2 R151, R151 ;  /* 0x0000009700977308 */ /* 0x000ea20000000800 */
[----:B-1----:R-:W-:Y:S01]  /*4400*/  FADD.FTZ R116, R116, 1 ;  /* 0x3f80000074747421 */ /* 0x002fe20000010000 */
[----:B------:R-:W-:-:S04]  /*4410*/  LEA R18, P6, R19, UR6, 0x1 ;  /* 0x0000000613127c11 */ /* 0x000fc8000f8c08ff */
[----:B------:R-:W-:Y:S02]  /*4420*/  LEA.HI.X R19, R19, UR7, R20, 0x1, P6 ;  /* 0x0000000713137c11 */ /* 0x000fe4000b0f0c14 */
[----:B------:R-:W1:Y:S01]  /*4430*/  MUFU.EX2 R147, R147 ;  /* 0x0000009300937308 */ /* 0x000e620000000800 */
[----:B0-----:R-:W-:Y:S01]  /*4440*/  FADD.FTZ R111, R111, 1 ;  /* 0x3f8000006f6f7421 */ /* 0x001fe20000010000 */
[----:B------:R-:W-:-:S04]  /*4450*/  LEA R20, P6, R22, UR6, 0x1 ;  /* 0x0000000616147c11 */ /* 0x000fc8000f8c08ff */
[----:B------:R-:W-:Y:S02]  /*4460*/  LEA.HI.X R21, R22, UR7, R21, 0x1, P6 ;  /* 0x0000000716157c11 */ /* 0x000fe4000b0f0c15 */
[----:B------:R-:W0:Y:S01]  /*4470*/  MUFU.EX2 R145, R145 ;  /* 0x0000009100917308 */ /* 0x000e220000000800 */
[----:B--2---:R-:W-:-:S07]  /*4480*/  FADD.FTZ R153, R151, 1 ;  /* 0x3f80000097997421 */ /* 0x004fce0000010000 */
[----:B------:R-:W2:Y:S01]  /*4490*/  MUFU.EX2 R98, R98 ;  /* 0x0000006200627308 */ /* 0x000ea20000000800 */
[----:B-1----:R-:W-:-:S07]  /*44a0*/  FADD.FTZ R151, R147, 1 ;  /* 0x3f80000093977421 */ /* 0x002fce0000010000 */
[----:B------:R-:W1:Y:S01]  /*44b0*/  MUFU.EX2 R114, R114 ;  /* 0x0000007200727308 */ /* 0x000e620000000800 */
[----:B0-----:R-:W-:-:S07]  /*44c0*/  FADD.FTZ R147, R145, 1 ;  /* 0x3f80000091937421 */ /* 0x001fce0000010000 */
        /* <DEDUP_REMOVED lines=22> */
[----:B------:R-:W1:Y:S01]  /*4630*/  MUFU.RCP R90, R90 ;  /* 0x0000005a005a7308 */ /* 0x000e620000001000 */
[----:B0-----:R-:W-:-:S07]  /*4640*/  FADD.FTZ R99, R99, 1 ;  /* 0x3f80000063637421 */ /* 0x001fce0000010000 */
[----:B------:R-:W0:Y:S01]  /*4650*/  MUFU.RCP R91, R91 ;  /* 0x0000005b005b7308 */ /* 0x000e220000001000 */
[----:B--2---:R-:W-:-:S07]  /*4660*/  FADD.FTZ R106, R106, 1 ;  /* 0x3f8000006a6a7421 */ /* 0x004fce0000010000 */
[----:B------:R2:W3:Y:S01]  /*4670*/  MUFU.RCP R95, R94 ;  /* 0x0000005e005f7308 */ /* 0x0004e20000001000 */
[----:B-1----:R-:W-:Y:S01]  /*4680*/  FMUL.FTZ R87, R87, R90 ;  /* 0x0000005a57577220 */ /* 0x002fe20000410000 */
[----:B------:R-:W-:-:S06]  /*4690*/  FMUL.FTZ R90, R81, -1.4426950216293334961 ;  /* 0xbfb8aa3b515a7820 */ /* 0x000fcc0000410000 */
[----:B------:R-:W1:Y:S01]  /*46a0*/  MUFU.EX2 R103, R103 ;  /* 0x0000006700677308 */ /* 0x000e620000000800 */
[----:B0-----:R-:W-:Y:S01]  /*46b0*/  FMUL.FTZ R88, R88, R91 ;  /* 0x0000005b58587220 */ /* 0x001fe20000410000 */
[----:B------:R-:W-:Y:S01]  /*46c0*/  FMUL.FTZ R91, R85, -1.4426950216293334961 ;  /* 0xbfb8aa3b555b7820 */ /* 0x000fe20000410000 */
[----:B--2---:R-:W-:-:S03]  /*46d0*/  FMUL.FTZ R94, R78, -1.4426950216293334961 ;  /* 0xbfb8aa3b4e5e7820 */ /* 0x004fc60000410000 */
[----:B------:R-:W-:Y:S02]  /*46e0*/  F2FP.BF16.F32.PACK_AB R87, R88, R87 ;  /* 0x000000575857723e */ /* 0x000fe400000010ff */
[----:B------:R-:W0:Y:S01]  /*46f0*/  MUFU.EX2 R110, R110 ;  /* 0x0000006e006e7308 */ /* 0x000e220000000800 */
[----:B---3--:R-:W-:Y:S01]  /*4700*/  FMUL.FTZ R92, R92, R95 ;  /* 0x0000005f5c5c7220 */ /* 0x008fe20000410000 */
[----:B------:R-:W-:Y:S01]  /*4710*/  FMUL.FTZ R95, R82, -1.4426950216293334961 ;  /* 0xbfb8aa3b525f7820 */ /* 0x000fe20000410000 */
[----:B------:R-:W-:Y:S03]  /*4720*/  STG.E.U16 desc[UR8][R2.64], R87 ;  /* 0x0000005702007986 */ /* 0x000fe6000c101508 */
[----:B------:R-:W-:Y:S02]  /*4730*/  F2FP.BF16.F32.PACK_AB R89, R92, R89 ;  /* 0x000000595c59723e */ /* 0x000fe400000010ff */
[----:B------:R-:W2:Y:S01]  /*4740*/  MUFU.EX2 R105, R105 ;  /* 0x0000006900697308 */ /* 0x000ea20000000800 */
[----:B-1----:R-:W-:-:S02]  /*4750*/  FADD.FTZ R103, R103, 1 ;  /* 0x3f80000067677421 */ /* 0x002fc40000010000 */
[----:B------:R-:W-:Y:S05]  /*4760*/  STG.E.U16 desc[UR8][R2.64+0x4], R89 ;  /* 0x0000045902007986 */ /* 0x000fea000c101508 */
[----:B------:R-:W1:Y:S01]  /*4770*/  MUFU.EX2 R112, R112 ;  /* 0x0000007000707308 */ /* 0x000e620000000800 */
[----:B0-----:R-:W-:-:S07]  /*4780*/  FADD.FTZ R110, R110, 1 ;  /* 0x3f8000006e6e7421 */ /* 0x001fce0000010000 */
[----:B------:R-:W0:Y:S01]  /*4790*/  MUFU.EX2 R109, R109 ;  /* 0x0000006d006d7308 */ /* 0x000e220000000800 */
[----:B--2---:R-:W-:-:S07]  /*47a0*/  FADD.FTZ R105, R105, 1 ;  /* 0x3f80000069697421 */ /* 0x004fce0000010000 */
[----:B------:R-:W2:Y:S01]  /*47b0*/  MUFU.RCP R154, R154 ;  /* 0x0000009a009a7308 */ /* 0x000ea20000001000 */
[----:B-1----:R-:W-:-:S07]  /*47c0*/  FADD.FTZ R112, R112, 1 ;  /* 0x3f80000070707421 */ /* 0x002fce0000010000 */
[----:B------:R-:W1:Y:S01]  /*47d0*/  MUFU.EX2 R107, R107 ;  /* 0x0000006b006b7308 */ /* 0x000e620000000800 */
[----:B0-----:R-:W-:-:S07]  /*47e0*/  FADD.FTZ R109, R109, 1 ;  /* 0x3f8000006d6d7421 */ /* 0x001fce0000010000 */
[----:B------:R-:W0:Y:S01]  /*47f0*/  MUFU.RCP R157, R157 ;  /* 0x0000009d009d7308 */ /* 0x000e220000001000 */
[----:B--2---:R-:W-:Y:S01]  /*4800*/  FMUL.FTZ R119, R119, R154 ;  /* 0x0000009a77777220 */ /* 0x004fe20000410000 */
[----:B------:R-:W-:Y:S02]  /*4810*/  IADD3.X R154, RZ, R32, RZ, P5, !PT ;  /* 0x00000020ff9a7210 */ /* 0x000fe40002ffe4ff */
[----:B------:R-:W-:-:S04]  /*4820*/  LEA R22, P5, R23, UR6, 0x1 ;  /* 0x0000000617167c11 */ /* 0x000fc8000f8a08ff */
[----:B------:R-:W2:Y:S01]  /*4830*/  MUFU.RCP R155, R155 ;  /* 0x0000009b009b7308 */ /* 0x000ea20000001000 */
[----:B-1----:R-:W-:Y:S01]  /*4840*/  FADD.FTZ R107, R107, 1 ;  /* 0x3f8000006b6b7421 */ /* 0x002fe20000010000 */
[----:B------:R-:W-:-:S06]  /*4850*/  LEA.HI.X R23, R23, UR7, R154, 0x1, P5 ;  /* 0x0000000717177c11 */ /* 0x000fcc000a8f0c9a */
[----:B------:R-:W1:Y:S01]  /*4860*/  MUFU.EX2 R113, R113 ;  /* 0x0000007100717308 */ /* 0x000e620000000800 */
[----:B0-----:R-:W-:-:S05]  /*4870*/  FMUL.FTZ R124, R124, R157 ;  /* 0x0000009d7c7c7220 */ /* 0x001fca0000410000 */
[----:B------:R-:W-:Y:S02]  /*4880*/  F2FP.BF16.F32.PACK_AB R119, R124, R119 ;  /* 0x000000777c77723e */ /* 0x000fe400000010ff */
[----:B------:R-:W0:Y:S01]  /*4890*/  MUFU.EX2 R118, R118 ;  /* 0x0000007600767308 */ /* 0x000e220000000800 */
[----:B--2---:R-:W-:-:S05]  /*48a0*/  FMUL.FTZ R128, R128, R155 ;  /* 0x0000009b80807220 */ /* 0x004fca0000410000 */
[----:B------:R-:W-:Y:S02]  /*48b0*/  F2FP.BF16.F32.PACK_AB R123, R128, R123 ;  /* 0x0000007b807b723e */ /* 0x000fe400000010ff */
[----:B------:R-:W2:Y:S01]  /*48c0*/  MUFU.EX2 R115, R115 ;  /* 0x0000007300737308 */ /* 0x000ea20000000800 */
[----:B-1----:R-:W-:-:S07]  /*48d0*/  FADD.FTZ R113, R113, 1 ;  /* 0x3f80000071717421 */ /* 0x002fce0000010000 */
[----:B------:R-:W1:Y:S01]  /*48e0*/  MUFU.EX2 R122, R122 ;  /* 0x0000007a007a7308 */ /* 0x000e620000000800 */
[----:B0-----:R-:W-:-:S07]  /*48f0*/  FADD.FTZ R118, R118, 1 ;  /* 0x3f80000076767421 */ /* 0x001fce0000010000 */
[----:B------:R-:W0:Y:S01]  /*4900*/  MUFU.RCP R116, R116 ;  /* 0x0000007400747308 */ /* 0x000e220000001000 */
[----:B--2---:R-:W-:-:S07]  /*4910*/  FADD.FTZ R115, R115, 1 ;  /* 0x3f80000073737421 */ /* 0x004fce0000010000 */
[----:B------:R-:W2:Y:S01]  /*4920*/  MUFU.RCP R111, R111 ;  /* 0x0000006f006f7308 */ /* 0x000ea20000001000 */
[----:B-1----:R-:W-:-:S07]  /*4930*/  FADD.FTZ R122, R122, 1 ;  /* 0x3f8000007a7a7421 */ /* 0x002fce0000010000 */
[----:B------:R-:W-:Y:S01]  /*4940*/  MUFU.EX2 R156, R156 ;  /* 0x0000009c009c7308 */ /* 0x000fe20000000800 */
[----:B0-----:R-:W-:Y:S01]  /*4950*/  FMUL.FTZ R116, R41, R116 ;  /* 0x0000007429747220 */ /* 0x001fe20000410000 */
[----:B------:R-:W-:-:S05]  /*4960*/  PRMT R41, R89, 0x7632, R41 ;  /* 0x0000763259297816 */ /* 0x000fca0000000029 */
[----:B------:R-:W-:Y:S01]  /*4970*/  STG.E.U16 desc[UR8][R2.64+0x6], R41 ;  /* 0x0000062902007986 */ /* 0x000fe2000c101508 */
[----:B------:R-:W0:Y:S01]  /*4980*/  MUFU.RCP R153, R153 ;  /* 0x0000009900997308 */ /* 0x000e220000001000 */
[----:B--2---:R-:W-:Y:S01]  /*4990*/  FMUL.FTZ R111, R40, R111 ;  /* 0x0000006f286f7220 */ /* 0x004fe20000410000 */
[----:B------:R-:W-:-:S05]  /*49a0*/  PRMT R40, R87, 0x7632, R40 ;  /* 0x0000763257287816 */ /* 0x000fca0000000028 */
[----:B------:R1:W-:Y:S01]  /*49b0*/  STG.E.U16 desc[UR8][R2.64+0x2], R40 ;  /* 0x0000022802007986 */ /* 0x0003e2000c101508 */
[----:B------:R-:W2:Y:S03]  /*49c0*/  MUFU.RCP R151, R151 ;  /* 0x0000009700977308 */ /* 0x000ea60000001000 */
[----:B------:R-:W-:Y:S04]  /*49d0*/  STG.E.U16 desc[UR8][R4.64], R119 ;  /* 0x0000007704007986 */ /* 0x000fe8000c101508 */
[----:B------:R-:W-:Y:S01]  /*49e0*/  STG.E.U16 desc[UR8][R4.64+0x4], R123 ;  /* 0x0000047b04007986 */ /* 0x000fe2000c101508 */
[----:B------:R-:W3:Y:S01]  /*49f0*/  MUFU.RCP R147, R147 ;  /* 0x0000009300937308 */ /* 0x000ee20000001000 */
[----:B0-----:R-:W-:Y:S01]  /*4a00*/  FMUL.FTZ R130, R130, R153 ;  /* 0x0000009982827220 */ /* 0x001fe20000410000 */
[----:B-1----:R-:W-:-:S04]  /*4a10*/  PRMT R3, R119, 0x7632, R3 ;  /* 0x0000763277037816 */ /* 0x002fc80000000003 */
[----:B------:R-:W-:Y:S02]  /*4a20*/  F2FP.BF16.F32.PACK_AB R125, R130, R125 ;  /* 0x0000007d827d723e */ /* 0x000fe400000010ff */
[----:B------:R-:W0:Y:S01]  /*4a30*/  MUFU.EX2 R126, R126 ;  /* 0x0000007e007e7308 */ /* 0x000e220000000800 */
[----:B--2---:R-:W-:Y:S01]  /*4a40*/  FMUL.FTZ R151, R148, R151 ;  /* 0x0000009794977220 */ /* 0x004fe20000410000 */
[----:B------:R1:W-:Y:S01]  /*4a50*/  STG.E.U16 desc[UR8][R4.64+0x2], R3 ;  /* 0x0000020304007986 */ /* 0x0003e2000c101508 */
[----:B------:R-:W-:-:S05]  /*4a60*/  PRMT R2, R125, 0x7632, R2 ;  /* 0x000076327d027816 */ /* 0x000fca0000000002 */
[----:B------:R-:W2:Y:S01]  /*4a70*/  MUFU.EX2 R127, R127 ;  /* 0x0000007f007f7308 */ /* 0x000ea20000000800 */
[----:B---3--:R-:W-:-:S05]  /*4a80*/  FMUL.FTZ R154, R24, R147 ;  /* 0x00000093189a7220 */ /* 0x008fca0000410000 */
[----:B------:R-:W-:Y:S02]  /*4a90*/  F2FP.BF16.F32.PACK_AB R151, R154, R151 ;  /* 0x000000979a97723e */ /* 0x000fe400000010ff */
[----:B------:R3:W4:Y:S01]  /*4aa0*/  MUFU.RCP R141, R120 ;  /* 0x00000078008d7308 */ /* 0x0007220000001000 */
[----:B0-----:R-:W-:-:S07]  /*4ab0*/  FADD.FTZ R126, R126, 1 ;  /* 0x3f8000007e7e7421 */ /* 0x001fce0000010000 */
[----:B------:R-:W0:Y:S01]  /*4ac0*/  MUFU.RCP R98, R98 ;  /* 0x0000006200627308 */ /* 0x000e220000001000 */
[----:B---3--:R-:W-:Y:S01]  /*4ad0*/  FADD.FTZ R120, R117, 1 ;  /* 0x3f80000075787421 */ /* 0x008fe20000010000 */
[----:B------:R-:W-:Y:S01]  /*4ae0*/  FADD.FTZ R117, R156, 1 ;  /* 0x3f8000009c757421 */ /* 0x000fe20000010000 */
[----:B--2---:R-:W-:Y:S01]  /*4af0*/  FADD.FTZ R127, R127, 1 ;  /* 0x3f8000007f7f7421 */ /* 0x004fe20000010000 */
[----:B------:R-:W-:Y:S02]  /*4b00*/  IADD3.X R156, RZ, R32, RZ, P4, !PT ;  /* 0x00000020ff9c7210 */ /* 0x000fe400027fe4ff */
[C---:B------:R-:W-:Y:S02]  /*4b10*/  LEA R24, P4, R25.reuse, UR6, 0x1 ;  /* 0x0000000619187c11 */ /* 0x040fe4000f8808ff */
[----:B------:R-:W2:Y:S01]  /*4b20*/  MUFU.EX2 R136, R136 ;  /* 0x0000008800887308 */ /* 0x000ea20000000800 */
[----:B----4-:R-:W-:Y:S01]  /*4b30*/  FMUL.FTZ R141, R30, R141 ;  /* 0x0000008d1e8d7220 */ /* 0x010fe20000410000 */
[----:B------:R-:W-:-:S02]  /*4b40*/  LEA.HI.X R25, R25, UR7, R156, 0x1, P4 ;  /* 0x0000000719197c11 */ /* 0x000fc4000a0f0c9c */
[----:B------:R-:W-:-:S04]  /*4b50*/  IADD3.X R156, RZ, R32, RZ, P3, !PT ;  /* 0x00000020ff9c7210 */ /* 0x000fc80001ffe4ff */
[----:B------:R-:W3:Y:S01]  /*4b60*/  MUFU.RCP R114, R114 ;  /* 0x0000007200727308 */ /* 0x000ee20000001000 */
[----:B0-----:R-:W-:-:S05]  /*4b70*/  FMUL.FTZ R98, R39, R98 ;  /* 0x0000006227627220 */ /* 0x001fca0000410000 */
[----:B------:R-:W-:Y:S02]  /*4b80*/  F2FP.BF16.F32.PACK_AB R98, R98, R141 ;  /* 0x0000008d6262723e */ /* 0x000fe400000010ff */
[----:B------:R-:W0:Y:S01]  /*4b90*/  MUFU.EX2 R149, R149 ;  /* 0x0000009500957308 */ /* 0x000e220000000800 */
[----:B--2---:R-:W-:Y:S01]  /*4ba0*/  FADD.FTZ R136, R136, 1 ;  /* 0x3f80000088887421 */ /* 0x004fe20000010000 */
[----:B-1----:R-:W-:-:S06]  /*4bb0*/  PRMT R3, R98, 0x7632, R3 ;  /* 0x0000763262037816 */ /* 0x002fcc0000000003 */
[----:B------:R-:W1:Y:S01]  /*4bc0*/  MUFU.EX2 R144, R144 ;  /* 0x0000009000907308 */ /* 0x000e620000000800 */
[----:B---3--:R-:W-:Y:S01]  /*4bd0*/  FMUL.FTZ R114, R43, R114 ;  /* 0x000000722b727220 */ /* 0x008fe20000410000 */
[----:B------:R-:W-:-:S05]  /*4be0*/  PRMT R43, R123, 0x7632, R43 ;  /* 0x000076327b2b7816 */ /* 0x000fca000000002b */
[----:B------:R2:W-:Y:S01]  /*4bf0*/  STG.E.U16 desc[UR8][R4.64+0x6], R43 ;  /* 0x0000062b04007986 */ /* 0x0005e2000c101508 */
[----:B------:R-:W3:Y:S01]  /*4c00*/  MUFU.RCP R145, R145 ;  /* 0x0000009100917308 */ /* 0x000ee20000001000 */
[----:B0-----:R-:W-:Y:S02]  /*4c10*/  FADD.FTZ R148, R149, 1 ;  /* 0x3f80000095947421 */ /* 0x001fe40000010000 */
[----:B------:R-:W-:Y:S04]  /*4c20*/  STG.E.U16 desc[UR8][R6.64], R125 ;  /* 0x0000007d06007986 */ /* 0x000fe8000c101508 */
[----:B------:R-:W-:Y:S01]  /*4c30*/  STG.E.U16 desc[UR8][R6.64+0x2], R2 ;  /* 0x0000020206007986 */ /* 0x000fe2000c101508 */
[----:B------:R-:W0:Y:S01]  /*4c40*/  MUFU.RCP R143, R143 ;  /* 0x0000008f008f7308 */ /* 0x000e220000001000 */
[----:B-1----:R-:W-:Y:S01]  /*4c50*/  FADD.FTZ R149, R144, 1 ;  /* 0x3f80000090957421 */ /* 0x002fe20000010000 */
[----:B--2---:R-:W-:Y:S01]  /*4c60*/  PRMT R5, R151, 0x7632, R5 ;  /* 0x0000763297057816 */ /* 0x004fe20000000005 */
[----:B------:R-:W-:Y:S05]  /*4c70*/  STG.E.U16 desc[UR8][R6.64+0x4], R151 ;  /* 0x0000049706007986 */ /* 0x000fea000c101508 */
[----:B------:R-:W1:Y:S01]  /*4c80*/  MUFU.EX2 R134, R134 ;  /* 0x0000008600867308 */ /* 0x000e620000000800 */
[----:B---3--:R-:W-:Y:S01]  /*4c90*/  FMUL.FTZ R145, R26, R145 ;  /* 0x000000911a917220 */ /* 0x008fe20000410000 */
[----:B------:R2:W-:Y:S01]  /*4ca0*/  STG.E.U16 desc[UR8][R6.64+0x6], R5 ;  /* 0x0000060506007986 */ /* 0x0005e2000c101508 */
[----:B------:R-:W-:-:S03]  /*4cb0*/  LEA R26, P3, R27, UR6, 0x1 ;  /* 0x000000061b1a7c11 */ /* 0x000fc6000f8608ff */
[----:B------:R3:W-:Y:S01]  /*4cc0*/  STG.E.U16 desc[UR8][R8.64+0x6], R3 ;  /* 0x0000060308007986 */ /* 0x0007e2000c101508 */
[----:B------:R-:W-:Y:S01]  /*4cd0*/  LEA.HI.X R27, R27, UR7, R156, 0x1, P3 ;  /* 0x000000071b1b7c11 */ /* 0x000fe200098f0c9c */
[----:B------:R-:W4:Y:S01]  /*4ce0*/  MUFU.EX2 R131, R131 ;  /* 0x0000008300837308 */ /* 0x000f220000000800 */
[----:B0-----:R-:W-:Y:S01]  /*4cf0*/  FMUL.FTZ R144, R28, R143 ;  /* 0x0000008f1c907220 */ /* 0x001fe20000410000 */
[----:B------:R-:W-:Y:S01]  /*4d00*/  STG.E.U16 desc[UR8][R8.64+0x4], R98 ;  /* 0x0000046208007986 */ /* 0x000fe2000c101508 */
[----:B------:R-:W-:Y:S02]  /*4d10*/  IADD3.X R156, RZ, R32, RZ, P2, !PT ;  /* 0x00000020ff9c7210 */ /* 0x000fe400017fe4ff */
[C---:B------:R-:W-:Y:S02]  /*4d20*/  LEA R28, P2, R29.reuse, UR6, 0x1 ;  /* 0x000000061d1c7c11 */ /* 0x040fe4000f8408ff */
[----:B------:R-:W-:Y:S01]  /*4d30*/  F2FP.BF16.F32.PACK_AB R144, R144, R145 ;  /* 0x000000919090723e */ /* 0x000fe200000010ff */
[----:B------:R-:W0:Y:S01]  /*4d40*/  MUFU.RCP R100, R100 ;  /* 0x0000006400647308 */ /* 0x000e220000001000 */
[----:B-1----:R-:W-:Y:S01]  /*4d50*/  FADD.FTZ R134, R134, 1 ;  /* 0x3f80000086867421 */ /* 0x002fe20000010000 */
[----:B------:R-:W-:-:S02]  /*4d60*/  LEA.HI.X R29, R29, UR7, R156, 0x1, P2 ;  /* 0x000000071d1d7c11 */ /* 0x000fc400090f0c9c */
[----:B------:R-:W-:Y:S01]  /*4d70*/  PRMT R4, R144, 0x7632, R4 ;  /* 0x0000763290047816 */ /* 0x000fe20000000004 */
[----:B------:R-:W-:Y:S03]  /*4d80*/  STG.E.U16 desc[UR8][R8.64], R144 ;  /* 0x0000009008007986 */ /* 0x000fe6000c101508 */
[----:B------:R-:W1:Y:S01]  /*4d90*/  MUFU.RCP R102, R102 ;  /* 0x0000006600667308 */ /* 0x000e620000001000 */
[----:B----4-:R-:W-:Y:S01]  /*4da0*/  FADD.FTZ R131, R131, 1 ;  /* 0x3f80000083837421 */ /* 0x010fe20000010000 */
[----:B------:R-:W-:Y:S06]  /*4db0*/  STG.E.U16 desc[UR8][R8.64+0x2], R4 ;  /* 0x0000020408007986 */ /* 0x000fec000c101508 */
[----:B------:R-:W4:Y:S01]  /*4dc0*/  MUFU.RCP R97, R97 ;  /* 0x0000006100617308 */ /* 0x000f220000001000 */
[----:B0-----:R-:W-:-:S07]  /*4dd0*/  FMUL.FTZ R100, R37, R100 ;  /* 0x0000006425647220 */ /* 0x001fce0000410000 */
[----:B------:R-:W0:Y:S01]  /*4de0*/  MUFU.RCP R104, R104 ;  /* 0x0000006800687308 */ /* 0x000e220000001000 */
[----:B-1----:R-:W-:-:S05]  /*4df0*/  FMUL.FTZ R55, R55, R102 ;  /* 0x0000006637377220 */ /* 0x002fca0000410000 */
[----:B------:R-:W-:Y:S02]  /*4e00*/  F2FP.BF16.F32.PACK_AB R55, R55, R100 ;  /* 0x000000643737723e */ /* 0x000fe400000010ff */
[----:B------:R-:W1:Y:S01]  /*4e10*/  MUFU.EX2 R135, R135 ;  /* 0x0000008700877308 */ /* 0x000e620000000800 */
[----:B----4-:R-:W-:Y:S01]  /*4e20*/  FMUL.FTZ R97, R54, R97 ;  /* 0x0000006136617220 */ /* 0x010fe20000410000 */
[----:B--2---:R-:W-:Y:S01]  /*4e30*/  PRMT R5, R55, 0x7632, R5 ;  /* 0x0000763237057816 */ /* 0x004fe20000000005 */
[----:B------:R-:W-:Y:S04]  /*4e40*/  STG.E.U16 desc[UR8][R10.64], R55 ;  /* 0x000000370a007986 */ /* 0x000fe8000c101508 */
[----:B------:R-:W-:Y:S01]  /*4e50*/  STG.E.U16 desc[UR8][R10.64+0x2], R5 ;  /* 0x000002050a007986 */ /* 0x000fe2000c101508 */
[----:B------:R-:W2:Y:S01]  /*4e60*/  MUFU.EX2 R138, R138 ;  /* 0x0000008a008a7308 */ /* 0x000ea20000000800 */
[----:B0-----:R-:W-:-:S05]  /*4e70*/  FMUL.FTZ R104, R53, R104 ;  /* 0x0000006835687220 */ /* 0x001fca0000410000 */
[----:B------:R-:W-:Y:S02]  /*4e80*/  F2FP.BF16.F32.PACK_AB R97, R104, R97 ;  /* 0x000000616861723e */ /* 0x000fe400000010ff */
[----:B------:R-:W0:Y:S01]  /*4e90*/  MUFU.EX2 R140, R140 ;  /* 0x0000008c008c7308 */ /* 0x000e220000000800 */
[----:B-1----:R-:W-:Y:S01]  /*4ea0*/  FADD.FTZ R135, R135, 1 ;  /* 0x3f80000087877421 */ /* 0x002fe20000010000 */
[----:B------:R-:W-:Y:S01]  /*4eb0*/  PRMT R2, R97, 0x7632, R2 ;  /* 0x0000763261027816 */ /* 0x000fe20000000002 */
[----:B------:R-:W-:Y:S04]  /*4ec0*/  STG.E.U16 desc[UR8][R10.64+0x4], R97 ;  /* 0x000004610a007986 */ /* 0x000fe8000c101508 */
[----:B------:R1:W-:Y:S01]  /*4ed0*/  STG.E.U16 desc[UR8][R10.64+0x6], R2 ;  /* 0x000006020a007986 */ /* 0x0003e2000c101508 */
[----:B------:R-:W4:Y:S01]  /*4ee0*/  MUFU.EX2 R152, R152 ;  /* 0x0000009800987308 */ /* 0x000f220000000800 */
[----:B--2---:R-:W-:-:S07]  /*4ef0*/  FADD.FTZ R138, R138, 1 ;  /* 0x3f8000008a8a7421 */ /* 0x004fce0000010000 */
[----:B------:R-:W2:Y:S01]  /*4f00*/  MUFU.RCP R101, R101 ;  /* 0x0000006500657308 */ /* 0x000ea20000001000 */
[----:B0-----:R-:W-:-:S07]  /*4f10*/  FADD.FTZ R140, R140, 1 ;  /* 0x3f8000008c8c7421 */ /* 0x001fce0000010000 */
[----:B------:R-:W0:Y:S01]  /*4f20*/  MUFU.RCP R108, R108 ;  /* 0x0000006c006c7308 */ /* 0x000e220000001000 */
[----:B----4-:R-:W-:-:S07]  /*4f30*/  FADD.FTZ R152, R152, 1 ;  /* 0x3f80000098987421 */ /* 0x010fce0000010000 */
[----:B------:R-:W4:Y:S01]  /*4f40*/  MUFU.EX2 R142, R142 ;  /* 0x0000008e008e7308 */ /* 0x000f220000000800 */
[----:B--2---:R-:W-:-:S07]  /*4f50*/  FMUL.FTZ R101, R50, R101 ;  /* 0x0000006532657220 */ /* 0x004fce0000410000 */
[----:B------:R-:W2:Y:S01]  /*4f60*/  MUFU.RCP R99, R99 ;  /* 0x0000006300637308 */ /* 0x000ea20000001000 */
[----:B0-----:R-:W-:-:S05]  /*4f70*/  FMUL.FTZ R108, R49, R108 ;  /* 0x0000006c316c7220 */ /* 0x001fca0000410000 */
[----:B------:R-:W-:Y:S02]  /*4f80*/  F2FP.BF16.F32.PACK_AB R101, R108, R101 ;  /* 0x000000656c65723e */ /* 0x000fe400000010ff */
[----:B------:R-:W0:Y:S01]  /*4f90*/  MUFU.RCP R106, R106 ;  /* 0x0000006a006a7308 */ /* 0x000e220000001000 */
[----:B----4-:R-:W-:Y:S01]  /*4fa0*/  FADD.FTZ R142, R142, 1 ;  /* 0x3f8000008e8e7421 */ /* 0x010fe20000010000 */
[----:B---3--:R-:W-:Y:S01]  /*4fb0*/  PRMT R3, R101, 0x7632, R3 ;  /* 0x0000763265037816 */ /* 0x008fe20000000003 */
[----:B------:R-:W-:Y:S04]  /*4fc0*/  STG.E.U16 desc[UR8][R12.64+0x4], R101 ;  /* 0x000004650c007986 */ /* 0x000fe8000c101508 */
[----:B------:R3:W-:Y:S01]  /*4fd0*/  STG.E.U16 desc[UR8][R12.64+0x6], R3 ;  /* 0x000006030c007986 */ /* 0x0007e2000c101508 */
[----:B------:R-:W4:Y:S01]  /*4fe0*/  MUFU.RCP R103, R103 ;  /* 0x0000006700677308 */ /* 0x000f220000001000 */
[----:B--2---:R-:W-:-:S07]  /*4ff0*/  FMUL.FTZ R99, R52, R99 ;  /* 0x0000006334637220 */ /* 0x004fce0000410000 */
[----:B------:R-:W2:Y:S01]  /*5000*/  MUFU.RCP R110, R110 ;  /* 0x0000006e006e7308 */ /* 0x000ea20000001000 */
[----:B0-----:R-:W-:-:S05]  /*5010*/  FMUL.FTZ R106, R51, R106 ;  /* 0x0000006a336a7220 */ /* 0x001fca0000410000 */
[----:B------:R-:W-:Y:S02]  /*5020*/  F2FP.BF16.F32.PACK_AB R99, R106, R99 ;  /* 0x000000636a63723e */ /* 0x000fe400000010ff */
[----:B------:R-:W0:Y:S01]  /*5030*/  MUFU.RCP R105, R105 ;  /* 0x0000006900697308 */ /* 0x000e220000001000 */
[----:B----4-:R-:W-:Y:S01]  /*5040*/  FMUL.FTZ R103, R48, R103 ;  /* 0x0000006730677220 */ /* 0x010fe20000410000 */
[----:B------:R-:W-:Y:S01]  /*5050*/  PRMT R6, R99, 0x7632, R6 ;  /* 0x0000763263067816 */ /* 0x000fe20000000006 */
[----:B------:R-:W-:Y:S04]  /*5060*/  STG.E.U16 desc[UR8][R12.64], R99 ;  /* 0x000000630c007986 */ /* 0x000fe8000c101508 */
[----:B------:R-:W-:Y:S01]  /*5070*/  STG.E.U16 desc[UR8][R12.64+0x2], R6 ;  /* 0x000002060c007986 */ /* 0x000fe2000c101508 */
[----:B------:R-:W4:Y:S01]  /*5080*/  MUFU.RCP R112, R112 ;  /* 0x0000007000707308 */ /* 0x000f220000001000 */
[----:B--2---:R-:W-:-:S05]  /*5090*/  FMUL.FTZ R110, R47, R110 ;  /* 0x0000006e2f6e7220 */ /* 0x004fca0000410000 */
[----:B------:R-:W-:Y:S02]  /*50a0*/  F2FP.BF16.F32.PACK_AB R103, R110, R103 ;  /* 0x000000676e67723e */ /* 0x000fe400000010ff */
[----:B------:R-:W2:Y:S01]  /*50b0*/  MUFU.EX2 R139, R139 ;  /* 0x0000008b008b7308 */ /* 0x000ea20000000800 */
[----:B0-----:R-:W-:Y:S01]  /*50c0*/  FMUL.FTZ R105, R46, R105 ;  /* 0x000000692e697220 */ /* 0x001fe20000410000 */
[----:B------:R-:W-:Y:S01]  /*50d0*/  PRMT R7, R103, 0x7632, R7 ;  /* 0x0000763267077816 */ /* 0x000fe20000000007 */
[----:B------:R-:W-:Y:S04]  /*50e0*/  STG.E.U16 desc[UR8][R14.64], R103 ;  /* 0x000000670e007986 */ /* 0x000fe8000c101508 */
[----:B------:R-:W-:Y:S01]  /*50f0*/  STG.E.U16 desc[UR8][R14.64+0x2], R7 ;  /* 0x000002070e007986 */ /* 0x000fe2000c101508 */
[----:B------:R-:W0:Y:S01]  /*5100*/  MUFU.RCP R109, R109 ;  /* 0x0000006d006d7308 */ /* 0x000e220000001000 */
[----:B----4-:R-:W-:-:S05]  /*5110*/  FMUL.FTZ R112, R45, R112 ;  /* 0x000000702d707220 */ /* 0x010fca0000410000 */
[----:B------:R-:W-:Y:S02]  /*5120*/  F2FP.BF16.F32.PACK_AB R105, R112, R105 ;  /* 0x000000697069723e */ /* 0x000fe400000010ff */
[----:B------:R-:W4:Y:S01]  /*5130*/  MUFU.EX2 R146, R146 ;  /* 0x0000009200927308 */ /* 0x000f220000000800 */
[----:B--2---:R-:W-:Y:S01]  /*5140*/  FADD.FTZ R139, R139, 1 ;  /* 0x3f8000008b8b7421 */ /* 0x004fe20000010000 */
[----:B-1----:R-:W-:Y:S01]  /*5150*/  PRMT R2, R105, 0x7632, R2 ;  /* 0x0000763269027816 */ /* 0x002fe20000000002 */
[----:B------:R-:W-:Y:S04]  /*5160*/  STG.E.U16 desc[UR8][R14.64+0x4], R105 ;  /* 0x000004690e007986 */ /* 0x000fe8000c101508 */
[----:B------:R1:W-:Y:S01]  /*5170*/  STG.E.U16 desc[UR8][R14.64+0x6], R2 ;  /* 0x000006020e007986 */ /* 0x0003e2000c101508 */
[----:B------:R-:W2:Y:S01]  /*5180*/  MUFU.EX2 R95, R95 ;  /* 0x0000005f005f7308 */ /* 0x000ea20000000800 */
[----:B0-----:R-:W-:-:S05]  /*5190*/  FMUL.FTZ R109, R42, R109 ;  /* 0x0000006d2a6d7220 */ /* 0x001fca0000410000 */
[----:B------:R-:W-:Y:S02]  /*51a0*/  F2FP.BF16.F32.PACK_AB R109, R116, R109 ;  /* 0x0000006d746d723e */ /* 0x000fe400000010ff */
[----:B------:R-:W0:Y:S01]  /*51b0*/  MUFU.EX2 R137, R137 ;  /* 0x0000008900897308 */ /* 0x000e220000000800 */
[----:B----4-:R-:W-:Y:S01]  /*51c0*/  FADD.FTZ R146, R146, 1 ;  /* 0x3f80000092927421 */ /* 0x010fe20000010000 */
[----:B---3--:R-:W-:Y:S01]  /*51d0*/  PRMT R3, R109, 0x7632, R3 ;  /* 0x000076326d037816 */ /* 0x008fe20000000003 */
[----:B------:R-:W-:Y:S04]  /*51e0*/  STG.E.U16 desc[UR8][R16.64+0x4], R109 ;  /* 0x0000046d10007986 */ /* 0x000fe8000c101508 */
[----:B------:R3:W-:Y:S01]  /*51f0*/  STG.E.U16 desc[UR8][R16.64+0x6], R3 ;  /* 0x0000060310007986 */ /* 0x0007e2000c101508 */
[----:B------:R-:W4:Y:S01]  /*5200*/  MUFU.EX2 R90, R90 ;  /* 0x0000005a005a7308 */ /* 0x000f220000000800 */
[----:B--2---:R-:W-:-:S07]  /*5210*/  FADD.FTZ R95, R95, 1 ;  /* 0x3f8000005f5f7421 */ /* 0x004fce0000010000 */
[----:B------:R-:W2:Y:S01]  /*5220*/  MUFU.EX2 R91, R91 ;  /* 0x0000005b005b7308 */ /* 0x000ea20000000800 */
[----:B0-----:R-:W-:-:S07]  /*5230*/  FADD.FTZ R137, R137, 1 ;  /* 0x3f80000089897421 */ /* 0x001fce0000010000 */
[----:B------:R-:W0:Y:S01]  /*5240*/  MUFU.EX2 R93, R93 ;  /* 0x0000005d005d7308 */ /* 0x000e220000000800 */
[----:B----4-:R-:W-:-:S07]  /*5250*/  FADD.FTZ R90, R90, 1 ;  /* 0x3f8000005a5a7421 */ /* 0x010fce0000010000 */
[----:B------:R-:W4:Y:S01]  /*5260*/  MUFU.EX2 R94, R94 ;  /* 0x0000005e005e7308 */ /* 0x000f220000000800 */
[----:B--2---:R-:W-:-:S07]  /*5270*/  FADD.FTZ R91, R91, 1 ;  /* 0x3f8000005b5b7421 */ /* 0x004fce0000010000 */
[----:B------:R-:W2:Y:S01]  /*5280*/  MUFU.EX2 R96, R96 ;  /* 0x0000006000607308 */ /* 0x000ea20000000800 */
[----:B0-----:R-:W-:-:S07]  /*5290*/  FADD.FTZ R93, R93, 1 ;  /* 0x3f8000005d5d7421 */ /* 0x001fce0000010000 */
[----:B------:R-:W0:Y:S01]  /*52a0*/  MUFU.RCP R107, R107 ;  /* 0x0000006b006b7308 */ /* 0x000e220000001000 */
[----:B----4-:R-:W-:-:S07]  /*52b0*/  FADD.FTZ R94, R94, 1 ;  /* 0x3f8000005e5e7421 */ /* 0x010fce0000010000 */
[----:B------:R-:W4:Y:S01]  /*52c0*/  MUFU.RCP R113, R113 ;  /* 0x0000007100717308 */ /* 0x000f220000001000 */
[----:B--2---:R-:W-:-:S07]  /*52d0*/  FADD.FTZ R96, R96, 1 ;  /* 0x3f80000060607421 */ /* 0x004fce0000010000 */
[----:B------:R-:W2:Y:S01]  /*52e0*/  MUFU.RCP R118, R118 ;  /* 0x0000007600767308 */ /* 0x000ea20000001000 */
[----:B0-----:R-:W-:-:S05]  /*52f0*/  FMUL.FTZ R107, R44, R107 ;  /* 0x0000006b2c6b7220 */ /* 0x001fca0000410000 */
[----:B------:R-:W-:Y:S02]  /*5300*/  F2FP.BF16.F32.PACK_AB R107, R114, R107 ;  /* 0x0000006b726b723e */ /* 0x000fe400000010ff */
[----:B------:R-:W0:Y:S01]  /*5310*/  MUFU.RCP R115, R115 ;  /* 0x0000007300737308 */ /* 0x000e220000001000 */
[----:B----4-:R-:W-:Y:S01]  /*5320*/  FMUL.FTZ R56, R56, R113 ;  /* 0x0000007138387220 */ /* 0x010fe20000410000 */
[----:B------:R-:W-:Y:S01]  /*5330*/  PRMT R8, R107, 0x7632, R8 ;  /* 0x000076326b087816 */ /* 0x000fe20000000008 */
[----:B------:R-:W-:Y:S03]  /*5340*/  STG.E.U16 desc[UR8][R16.64], R107 ;  /* 0x0000006b10007986 */ /* 0x000fe6000c101508 */
[----:B------:R-:W-:Y:S01]  /*5350*/  F2FP.BF16.F32.PACK_AB R56, R56, R111 ;  /* 0x0000006f3838723e */ /* 0x000fe200000010ff */
[----:B------:R-:W-:Y:S01]  /*5360*/  STG.E.U16 desc[UR8][R16.64+0x2], R8 ;  /* 0x0000020810007986 */ /* 0x000fe2000c101508 */
[----:B------:R-:W4:Y:S01]  /*5370*/  MUFU.RCP R122, R122 ;  /* 0x0000007a007a7308 */ /* 0x000f220000001000 */
[----:B--2---:R-:W-:Y:S01]  /*5380*/  FMUL.FTZ R118, R57, R118 ;  /* 0x0000007639767220 */ /* 0x004fe20000410000 */
[----:B------:R-:W-:Y:S01]  /*5390*/  PRMT R9, R56, 0x7632, R9 ;  /* 0x0000763238097816 */ /* 0x000fe20000000009 */
[----:B------:R-:W-:Y:S04]  /*53a0*/  STG.E.U16 desc[UR8][R18.64], R56 ;  /* 0x0000003812007986 */ /* 0x000fe8000c101508 */
[----:B------:R-:W-:Y:S01]  /*53b0*/  STG.E.U16 desc[UR8][R18.64+0x2], R9 ;  /* 0x0000020912007986 */ /* 0x000fe2000c101508 */
[----:B------:R-:W2:Y:S01]  /*53c0*/  MUFU.RCP R121, R121 ;  /* 0x0000007900797308 */ /* 0x000ea20000001000 */
[----:B0-----:R-:W-:-:S05]  /*53d0*/  FMUL.FTZ R115, R58, R115 ;  /* 0x000000733a737220 */ /* 0x001fca0000410000 */
[----:B------:R-:W-:Y:S02]  /*53e0*/  F2FP.BF16.F32.PACK_AB R115, R115, R118 ;  /* 0x000000767373723e */ /* 0x000fe400000010ff */
[----:B------:R-:W0:Y:S01]  /*53f0*/  MUFU.RCP R120, R120 ;  /* 0x0000007800787308 */ /* 0x000e220000001000 */
[----:B----4-:R-:W-:Y:S01]  /*5400*/  FMUL.FTZ R122, R61, R122 ;  /* 0x0000007a3d7a7220 */ /* 0x010fe20000410000 */
[----:B-1----:R-:W-:Y:S01]  /*5410*/  PRMT R2, R115, 0x7632, R2 ;  /* 0x0000763273027816 */ /* 0x002fe20000000002 */
[----:B------:R-:W-:Y:S04]  /*5420*/  STG.E.U16 desc[UR8][R18.64+0x4], R115 ;  /* 0x0000047312007986 */ /* 0x000fe8000c101508 */
[----:B------:R1:W-:Y:S01]  /*5430*/  STG.E.U16 desc[UR8][R18.64+0x6], R2 ;  /* 0x0000060212007986 */ /* 0x0003e2000c101508 */
[----:B------:R-:W4:Y:S01]  /*5440*/  MUFU.RCP R117, R117 ;  /* 0x0000007500757308 */ /* 0x000f220000001000 */
[----:B--2---:R-:W-:-:S05]  /*5450*/  FMUL.FTZ R121, R62, R121 ;  /* 0x000000793e797220 */ /* 0x004fca0000410000 */
[----:B------:R-:W-:Y:S02]  /*5460*/  F2FP.BF16.F32.PACK_AB R121, R121, R122 ;  /* 0x0000007a7979723e */ /* 0x000fe400000010ff */
[----:B------:R-:W2:Y:S01]  /*5470*/  MUFU.RCP R126, R126 ;  /* 0x0000007e007e7308 */ /* 0x000ea20000001000 */
[----:B0-----:R-:W-:Y:S01]  /*5480*/  FMUL.FTZ R120, R59, R120 ;  /* 0x000000783b787220 */ /* 0x001fe20000410000 */
[----:B---3--:R-:W-:Y:S01]  /*5490*/  PRMT R3, R121, 0x7632, R3 ;  /* 0x0000763279037816 */ /* 0x008fe20000000003 */
[----:B------:R-:W-:Y:S04]  /*54a0*/  STG.E.U16 desc[UR8][R20.64+0x4], R121 ;  /* 0x0000047914007986 */ /* 0x000fe8000c101508 */
[----:B------:R0:W-:Y:S01]  /*54b0*/  STG.E.U16 desc[UR8][R20.64+0x6], R3 ;  /* 0x0000060314007986 */ /* 0x0001e2000c101508 */
[----:B------:R-:W3:Y:S01]  /*54c0*/  MUFU.RCP R127, R127 ;  /* 0x0000007f007f7308 */ /* 0x000ee20000001000 */
[----:B----4-:R-:W-:-:S05]  /*54d0*/  FMUL.FTZ R117, R60, R117 ;  /* 0x000000753c757220 */ /* 0x010fca0000410000 */
[----:B------:R-:W-:Y:S02]  /*54e0*/  F2FP.BF16.F32.PACK_AB R117, R117, R120 ;  /* 0x000000787575723e */ /* 0x000fe400000010ff */
[----:B------:R-:W4:Y:S01]  /*54f0*/  MUFU.RCP R132, R132 ;  /* 0x0000008400847308 */ /* 0x000f220000001000 */
[----:B--2---:R-:W-:Y:S01]  /*5500*/  FMUL.FTZ R126, R63, R126 ;  /* 0x0000007e3f7e7220 */ /* 0x004fe20000410000 */
[----:B------:R-:W-:Y:S01]  /*5510*/  PRMT R10, R117, 0x7632, R10 ;  /* 0x00007632750a7816 */ /* 0x000fe2000000000a */
[----:B------:R-:W-:Y:S04]  /*5520*/  STG.E.U16 desc[UR8][R20.64], R117 ;  /* 0x0000007514007986 */ /* 0x000fe8000c101508 */
[----:B------:R-:W-:Y:S01]  /*5530*/  STG.E.U16 desc[UR8][R20.64+0x2], R10 ;  /* 0x0000020a14007986 */ /* 0x000fe2000c101508 */
[----:B------:R-:W2:Y:S01]  /*5540*/  MUFU.RCP R129, R129 ;  /* 0x0000008100817308 */ /* 0x000ea20000001000 */
[----:B---3--:R-:W-:-:S05]  /*5550*/  FMUL.FTZ R127, R64, R127 ;  /* 0x0000007f407f7220 */ /* 0x008fca0000410000 */
[----:B------:R-:W-:Y:S02]  /*5560*/  F2FP.BF16.F32.PACK_AB R126, R127, R126 ;  /* 0x0000007e7f7e723e */ /* 0x000fe400000010ff */
[----:B------:R-:W3:Y:S01]  /*5570*/  MUFU.RCP R136, R136 ;  /* 0x0000008800887308 */ /* 0x000ee20000001000 */
[----:B----4-:R-:W-:Y:S01]  /*5580*/  FMUL.FTZ R132, R65, R132 ;  /* 0x0000008441847220 */ /* 0x010fe20000410000 */
[----:B------:R-:W-:Y:S01]  /*5590*/  PRMT R11, R126, 0x7632, R11 ;  /* 0x000076327e0b7816 */ /* 0x000fe2000000000b */
[----:B------:R-:W-:Y:S04]  /*55a0*/  STG.E.U16 desc[UR8][R22.64], R126 ;  /* 0x0000007e16007986 */ /* 0x000fe8000c101508 */
[----:B------:R-:W-:Y:S01]  /*55b0*/  STG.E.U16 desc[UR8][R22.64+0x2], R11 ;  /* 0x0000020b16007986 */ /* 0x000fe2000c101508 */
[----:B------:R-:W4:Y:S01]  /*55c0*/  MUFU.RCP R133, R133 ;  /* 0x0000008500857308 */ /* 0x000f220000001000 */
[----:B--2---:R-:W-:-:S05]  /*55d0*/  FMUL.FTZ R129, R66, R129 ;  /* 0x0000008142817220 */ /* 0x004fca0000410000 */
[----:B------:R-:W-:Y:S02]  /*55e0*/  F2FP.BF16.F32.PACK_AB R129, R129, R132 ;  /* 0x000000848181723e */ /* 0x000fe400000010ff */
[----:B------:R-:W2:Y:S01]  /*55f0*/  MUFU.RCP R134, R134 ;  /* 0x0000008600867308 */ /* 0x000ea20000001000 */
[----:B---3--:R-:W-:Y:S01]  /*5600*/  FMUL.FTZ R136, R73, R136 ;  /* 0x0000008849887220 */ /* 0x008fe20000410000 */
[----:B-1----:R-:W-:Y:S01]  /*5610*/  PRMT R2, R129, 0x7632, R2 ;  /* 0x0000763281027816 */ /* 0x002fe20000000002 */
[----:B------:R-:W-:Y:S04]  /*5620*/  STG.E.U16 desc[UR8][R22.64+0x4], R129 ;  /* 0x0000048116007986 */ /* 0x000fe8000c101508 */
[----:B------:R1:W-:Y:S01]  /*5630*/  STG.E.U16 desc[UR8][R22.64+0x6], R2 ;  /* 0x0000060216007986 */ /* 0x0003e2000c101508 */
[----:B------:R-:W3:Y:S01]  /*5640*/  MUFU.RCP R131, R131 ;  /* 0x0000008300837308 */ /* 0x000ee20000001000 */
[----:B----4-:R-:W-:-:S05]  /*5650*/  FMUL.FTZ R133, R74, R133 ;  /* 0x000000854a857220 */ /* 0x010fca0000410000 */
[----:B------:R-:W-:Y:S02]  /*5660*/  F2FP.BF16.F32.PACK_AB R133, R133, R136 ;  /* 0x000000888585723e */ /* 0x000fe400000010ff */
[----:B------:R-:W4:Y:S01]  /*5670*/  MUFU.RCP R135, R135 ;  /* 0x0000008700877308 */ /* 0x000f220000001000 */
[----:B--2---:R-:W-:Y:S01]  /*5680*/  FMUL.FTZ R134, R67, R134 ;  /* 0x0000008643867220 */ /* 0x004fe20000410000 */
[----:B0-----:R-:W-:Y:S01]  /*5690*/  PRMT R3, R133, 0x7632, R3 ;  /* 0x0000763285037816 */ /* 0x001fe20000000003 */
[----:B------:R-:W-:Y:S04]  /*56a0*/  STG.E.U16 desc[UR8][R24.64+0x4], R133 ;  /* 0x0000048518007986 */ /* 0x000fe8000c101508 */
[----:B------:R0:W-:Y:S01]  /*56b0*/  STG.E.U16 desc[UR8][R24.64+0x6], R3 ;  /* 0x0000060318007986 */ /* 0x0001e2000c101508 */
        /* <DEDUP_REMOVED lines=13> */
[----:B------:R-:W-:Y:S01]  /*5790*/  PRMT R13, R135, 0x7632, R13 ;  /* 0x00007632870d7816 */ /* 0x000fe2000000000d */
[----:B------:R-:W-:Y:S04]  /*57a0*/  STG.E.U16 desc[UR8][R26.64], R135 ;  /* 0x000000871a007986 */ /* 0x000fe8000c101508 */
[----:B------:R-:W-:Y:S01]  /*57b0*/  STG.E.U16 desc[UR8][R26.64+0x2], R13 ;  /* 0x0000020d1a007986 */ /* 0x000fe2000c101508 */
[----:B------:R-:W3:Y:S01]  /*57c0*/  MUFU.RCP R143, R142 ;  /* 0x0000008e008f7308 */ /* 0x000ee20000001000 */
[----:B----4-:R-:W-:-:S05]  /*57d0*/  FMUL.FTZ R83, R83, R152 ;  /* 0x0000009853537220 */ /* 0x010fca0000410000 */
[----:B------:R-:W-:Y:S02]  /*57e0*/  F2FP.BF16.F32.PACK_AB R83, R83, R140 ;  /* 0x0000008c5353723e */ /* 0x000fe400000010ff */
[----:B------:R-:W4:Y:S01]  /*57f0*/  MUFU.RCP R148, R148 ;  /* 0x0000009400947308 */ /* 0x000f220000001000 */
[----:B--2---:R-:W-:Y:S01]  /*5800*/  FMUL.FTZ R149, R80, R149 ;  /* 0x0000009550957220 */ /* 0x004fe20000410000 */
[----:B-1----:R-:W-:Y:S01]  /*5810*/  PRMT R2, R83, 0x7632, R2 ;  /* 0x0000763253027816 */ /* 0x002fe20000000002 */
[----:B------:R-:W-:Y:S04]  /*5820*/  STG.E.U16 desc[UR8][R26.64+0x4], R83 ;  /* 0x000004531a007986 */ /* 0x000fe8000c101508 */
[----:B------:R1:W-:Y:S01]  /*5830*/  STG.E.U16 desc[UR8][R26.64+0x6], R2 ;  /* 0x000006021a007986 */ /* 0x0003e2000c101508 */
[----:B------:R2:W5:Y:S01]  /*5840*/  MUFU.RCP R147, R146 ;  /* 0x0000009200937308 */ /* 0x0005620000001000 */
[----:B---3--:R-:W-:-:S05]  /*5850*/  FMUL.FTZ R84, R84, R143 ;  /* 0x0000008f54547220 */ /* 0x008fca0000410000 */
[----:B------:R-:W-:Y:S02]  /*5860*/  F2FP.BF16.F32.PACK_AB R84, R84, R149 ;  /* 0x000000955454723e */ /* 0x000fe400000010ff */
[----:B------:R-:W3:Y:S01]  /*5870*/  MUFU.RCP R139, R139 ;  /* 0x0000008b008b7308 */ /* 0x000ee20000001000 */
[----:B--2---:R-:W-:Y:S01]  /*5880*/  IADD3.X R146, RZ, R32, RZ, P1, !PT ;  /* 0x00000020ff927210 */ /* 0x004fe20000ffe4ff */
[----:B----4-:R-:W-:Y:S01]  /*5890*/  FMUL.FTZ R148, R69, R148 ;  /* 0x0000009445947220 */ /* 0x010fe20000410000 */
[C---:B------:R-:W-:Y:S01]  /*58a0*/  LEA R30, P1, R31.reuse, UR6, 0x1 ;  /* 0x000000061f1e7c11 */ /* 0x040fe2000f8208ff */
[----:B------:R-:W-:Y:S01]  /*58b0*/  STG.E.U16 desc[UR8][R28.64+0x4], R84 ;  /* 0x000004541c007986 */ /* 0x000fe2000c101508 */
[----:B0-----:R-:W-:Y:S02]  /*58c0*/  PRMT R3, R84, 0x7632, R3 ;  /* 0x0000763254037816 */ /* 0x001fe40000000003 */
[----:B------:R-:W-:Y:S01]  /*58d0*/  LEA.HI.X R31, R31, UR7, R146, 0x1, P1 ;  /* 0x000000071f1f7c11 */ /* 0x000fe200088f0c92 */
[----:B------:R-:W0:Y:S01]  /*58e0*/  MUFU.RCP R142, R137 ;  /* 0x00000089008e7308 */ /* 0x000e220000001000 */
[----:B-----5:R-:W-:Y:S01]  /*58f0*/  FMUL.FTZ R147, R76, R147 ;  /* 0x000000934c937220 */ /* 0x020fe20000410000 */
[----:B------:R-:W-:Y:S01]  /*5900*/  IADD3.X R146, RZ, R32, RZ, P0, !PT ;  /* 0x00000020ff927210 */ /* 0x000fe200007fe4ff */
[----:B------:R2:W-:Y:S01]  /*5910*/  STG.E.U16 desc[UR8][R28.64+0x6], R3 ;  /* 0x000006031c007986 */ /* 0x0005e2000c101508 */
[----:B------:R-:W-:-:S02]  /*5920*/  LEA R32, P0, R33, UR6, 0x1 ;  /* 0x0000000621207c11 */ /* 0x000fc4000f8008ff */
[----:B------:R-:W-:Y:S02]  /*5930*/  F2FP.BF16.F32.PACK_AB R147, R147, R148 ;  /* 0x000000949393723e */ /* 0x000fe400000010ff */
[----:B------:R-:W4:Y:S01]  /*5940*/  MUFU.RCP R54, R90 ;  /* 0x0000005a00367308 */ /* 0x000f220000001000 */
[----:B---3--:R-:W-:Y:S01]  /*5950*/  FMUL.FTZ R139, R70, R139 ;  /* 0x0000008b468b7220 */ /* 0x008fe20000410000 */
[----:B------:R-:W-:Y:S01]  /*5960*/  PRMT R14, R147, 0x7632, R14 ;  /* 0x00007632930e7816 */ /* 0x000fe2000000000e */
[----:B------:R3:W-:Y:S01]  /*5970*/  STG.E.U16 desc[UR8][R28.64], R147 ;  /* 0x000000931c007986 */ /* 0x0007e2000c101508 */
[----:B------:R-:W-:Y:S02]  /*5980*/  LEA.HI.X R33, R33, UR7, R146, 0x1, P0 ;  /* 0x0000000721217c11 */ /* 0x000fe400080f0c92 */
[----:B------:R-:W-:Y:S01]  /*5990*/  IADD3 R38, P0, R38, 0x25, RZ ;  /* 0x0000002526267810 */ /* 0x000fe20007f1e0ff */
[----:B------:R3:W-:Y:S01]  /*59a0*/  STG.E.U16 desc[UR8][R28.64+0x2], R14 ;  /* 0x0000020e1c007986 */ /* 0x0007e2000c101508 */
[----:B------:R-:W5:Y:S01]  /*59b0*/  MUFU.RCP R48, R91 ;  /* 0x0000005b00307308 */ /* 0x000f620000001000 */
[----:B0-----:R-:W-:Y:S01]  /*59c0*/  FMUL.FTZ R142, R77, R142 ;  /* 0x0000008e4d8e7220 */ /* 0x001fe20000410000 */
[----:B------:R-:W-:-:S02]  /*59d0*/  IADD3.X R35, RZ, R35, RZ, P0, !PT ;  /* 0x00000023ff237210 */ /* 0x000fc400007fe4ff */
[----:B------:R-:W-:Y:S02]  /*59e0*/  ISETP.GE.U32.AND P0, PT, R38, UR10, PT ;  /* 0x0000000a26007c0c */ /* 0x000fe4000bf06070 */
[----:B------:R-:W-:Y:S02]  /*59f0*/  F2FP.BF16.F32.PACK_AB R139, R142, R139 ;  /* 0x0000008b8e8b723e */ /* 0x000fe400000010ff */
[----:B------:R-:W0:Y:S01]  /*5a00*/  MUFU.RCP R42, R93 ;  /* 0x0000005d002a7308 */ /* 0x000e220000001000 */
[----:B----4-:R-:W-:Y:S01]  /*5a10*/  FMUL.FTZ R54, R81, R54 ;  /* 0x0000003651367220 */ /* 0x010fe20000410000 */
[----:B------:R-:W-:Y:S01]  /*5a20*/  PRMT R15, R139, 0x7632, R15 ;  /* 0x000076328b0f7816 */ /* 0x000fe2000000000f */
[----:B------:R3:W-:Y:S01]  /*5a30*/  STG.E.U16 desc[UR8][R30.64], R139 ;  /* 0x0000008b1e007986 */ /* 0x0007e2000c101508 */
[----:B------:R-:W-:-:S03]  /*5a40*/  ISETP.GE.AND.EX P0, PT, R35, UR5, PT, P0 ;  /* 0x0000000523007c0c */ /* 0x000fc6000bf06300 */
[----:B------:R3:W-:Y:S01]  /*5a50*/  STG.E.U16 desc[UR8][R30.64+0x2], R15 ;  /* 0x0000020f1e007986 */ /* 0x0007e2000c101508 */
[----:B------:R-:W4:Y:S01]  /*5a60*/  MUFU.RCP R37, R94 ;  /* 0x0000005e00257308 */ /* 0x000f220000001000 */
[----:B-----5:R-:W-:-:S05]  /*5a70*/  FMUL.FTZ R85, R85, R48 ;  /* 0x0000003055557220 */ /* 0x020fca0000410000 */
[----:B------:R-:W-:Y:S02]  /*5a80*/  F2FP.BF16.F32.PACK_AB R54, R85, R54 ;  /* 0x000000365536723e */ /* 0x000fe400000010ff */
[----:B------:R-:W5:Y:S01]  /*5a90*/  MUFU.RCP R95, R95 ;  /* 0x0000005f005f7308 */ /* 0x000f620000001000 */
[----:B0-----:R-:W-:Y:S01]  /*5aa0*/  FMUL.FTZ R42, R71, R42 ;  /* 0x0000002a472a7220 */ /* 0x001fe20000410000 */
[----:B-1----:R-:W-:Y:S01]  /*5ab0*/  PRMT R2, R54, 0x7632, R2 ;  /* 0x0000763236027816 */ /* 0x002fe20000000002 */
[----:B------:R3:W-:Y:S04]  /*5ac0*/  STG.E.U16 desc[UR8][R30.64+0x4], R54 ;  /* 0x000004361e007986 */ /* 0x0007e8000c101508 */
[----:B------:R3:W-:Y:S01]  /*5ad0*/  STG.E.U16 desc[UR8][R30.64+0x6], R2 ;  /* 0x000006021e007986 */ /* 0x0007e2000c101508 */
[----:B------:R-:W0:Y:S01]  /*5ae0*/  MUFU.RCP R39, R96 ;  /* 0x0000006000277308 */ /* 0x000e220000001000 */
[----:B----4-:R-:W-:-:S05]  /*5af0*/  FMUL.FTZ R37, R78, R37 ;  /* 0x000000254e257220 */ /* 0x010fca0000410000 */
[----:B------:R-:W-:Y:S01]  /*5b00*/  F2FP.BF16.F32.PACK_AB R37, R37, R42 ;  /* 0x0000002a2525723e */ /* 0x000fe200000010ff */
[----:B-----5:R-:W-:-:S03]  /*5b10*/  FMUL.FTZ R82, R82, R95 ;  /* 0x0000005f52527220 */ /* 0x020fc60000410000 */
[----:B------:R-:W-:Y:S01]  /*5b20*/  PRMT R16, R37, 0x7632, R16 ;  /* 0x0000763225107816 */ /* 0x000fe20000000010 */
[----:B------:R3:W-:Y:S04]  /*5b30*/  STG.E.U16 desc[UR8][R32.64], R37 ;  /* 0x0000002520007986 */ /* 0x0007e8000c101508 */
[----:B------:R3:W-:Y:S01]  /*5b40*/  STG.E.U16 desc[UR8][R32.64+0x2], R16 ;  /* 0x0000021020007986 */ /* 0x0007e2000c101508 */
[----:B0-----:R-:W-:-:S05]  /*5b50*/  FMUL.FTZ R39, R86, R39 ;  /* 0x0000002756277220 */ /* 0x001fca0000410000 */
[----:B------:R-:W-:-:S04]  /*5b60*/  F2FP.BF16.F32.PACK_AB R39, R39, R82 ;  /* 0x000000522727723e */ /* 0x000fc800000010ff */
[----:B--2---:R-:W-:Y:S01]  /*5b70*/  PRMT R3, R39, 0x7632, R3 ;  /* 0x0000763227037816 */ /* 0x004fe20000000003 */
[----:B------:R3:W-:Y:S04]  /*5b80*/  STG.E.U16 desc[UR8][R32.64+0x4], R39 ;  /* 0x0000042720007986 */ /* 0x0007e8000c101508 */
[----:B------:R3:W-:Y:S01]  /*5b90*/  STG.E.U16 desc[UR8][R32.64+0x6], R3 ;  /* 0x0000060320007986 */ /* 0x0007e2000c101508 */
[----:B------:R-:W-:Y:S05]  /*5ba0*/  @!P0 BRA `(.L_x_1844) ;  /* 0xffffffa400708947 */ /* 0x000fea000383ffff */
[----:B------:R-:W-:Y:S05]  /*5bb0*/  EXIT ;  /* 0x000000000000794d */ /* 0x000fea0003800000 */
.L_x_1845:
        /* <DEDUP_REMOVED lines=12> */
.L_x_3787:


//--------------------- .text._ZN13group_norm_v214gn_cuda_kernelI13__nv_bfloat16Li320ELi3ELi16ELi80ELi256ELb1ELi64ELi320ELi320ELi4ELb1ELi87ELb0ELb0ENS_16CompileConditionILi900EEEEEvPT_PKS4_S7_S7_flPfS8_Pj --------------------------
	.section	.text._ZN13group_norm_v214gn_cuda_kernelI13__nv_bfloat16Li320ELi3ELi16ELi80ELi256ELb1ELi64ELi320ELi320ELi4ELb1ELi87ELb0ELb0ENS_16CompileConditionILi900EEEEEvPT_PKS4_S7_S7_flPfS8_Pj,"ax",@progbits
	.align	128
        .global         _ZN13group_norm_v214gn_cuda_kernelI13__nv_bfloat16Li320ELi3ELi16ELi80ELi256ELb1ELi64ELi320ELi320ELi4ELb1ELi87ELb0ELb0ENS_16CompileConditionILi900EEEEEvPT_PKS4_S7_S7_flPfS8_Pj
        .type           _ZN13group_norm_v214gn_cuda_kernelI13__nv_bfloat16Li320ELi3ELi16ELi80ELi256ELb1ELi64ELi320ELi320ELi4ELb1ELi87ELb0ELb0ENS_16CompileConditionILi900EEEEEvPT_PKS4_S7_S7_flPfS8_Pj,@function
        .size           _ZN13group_norm_v214gn_cuda_kernelI13__nv_bfloat16Li320ELi3ELi16ELi80ELi256ELb1ELi64ELi320ELi320ELi4ELb1ELi87ELb0ELb0ENS_16CompileConditionILi900EEEEEvPT_PKS4_S7_S7_flPfS8_Pj,(.L_x_3788 - _ZN13group_norm_v214gn_cuda_kernelI13__nv_bfloat16Li320ELi3ELi16ELi80ELi256ELb1ELi64ELi320ELi320ELi4ELb1ELi87ELb0ELb0ENS_16CompileConditionILi900EEEEEvPT_PKS4_S7_S7_flPfS8_Pj)
        .other          _ZN13group_norm_v214gn_cuda_kernelI13__nv_bfloat16Li320ELi3ELi16ELi80ELi256ELb1ELi64ELi320ELi320ELi4ELb1ELi87ELb0ELb0ENS_16CompileConditionILi900EEEEEvPT_PKS4_S7_S7_flPfS8_Pj,@"STO_CUDA_ENTRY STV_DEFAULT"
_ZN13group_norm_v214gn_cuda_kernelI13__nv_bfloat16Li320ELi3ELi16ELi80ELi256ELb1ELi64ELi320ELi320ELi4ELb1ELi87ELb0ELb0ENS_16CompileConditionILi900EEEEEvPT_PKS4_S7_S7_flPfS8_Pj:
.text._ZN13group_norm_v214gn_cuda_kernelI13__nv_bfloat16Li320ELi3ELi16ELi80ELi256ELb1ELi64ELi320ELi320ELi4ELb1ELi87ELb0ELb0ENS_16CompileConditionILi900EEEEEvPT_PKS4_S7_S7_flPfS8_Pj:
[----:B------:R-:W0:Y:S01]  /*0000*/  LDC R1, c[0x0][0x28] ;  /* 0x00000a00ff017b82 */ /* 0x000e220000000800 */
[----:B------:R-:W1:Y:S01]  /*0010*/  S2R R4, SR_CTAID.Y ;  /* 0x0000000000047919 */ /* 0x000e620000002600 */
[----:B------:R-:W-:Y:S01]  /*0020*/  ULDC.64 UR4, c[0x0][0x238] ;  /* 0x00008e0000047ab9 */ /* 0x000fe20000000a00 */
[----:B0-----:R-:W-:Y:S01]  /*0030*/  IADD3 R1, R1, -0x170, RZ ;  /* 0xfffffe9001017810 */ /* 0x001fe20007ffe0ff */
[----:B------:R-:W-:Y:S02]  /*0040*/  USHF.L.U32 UR10, UR4, 0x2, URZ ;  /* 0x00000002040a7899 */ /* 0x000fe4000800063f */
[----:B------:R-:W-:-:S06]  /*0050*/  USHF.L.U64.HI UR5, UR4, 0x2, UR5 ;  /* 0x0000000204057899 */ /* 0x000fcc0008010205 */
[----:B------:R-:W-:Y:S02]  /*0060*/  MOV R0, UR5 ;  /* 0x0000000500007c02 */ /* 0x000fe40008000f00 */
[----:B-1----:R-:W-:-:S04]  /*0070*/  ISETP.LT.U32.AND P0, PT, R4, UR10, PT ;  /* 0x0000000a04007c0c */ /* 0x002fc8000bf01070 */
[----:B------:R-:W-:-:S13]  /*0080*/  ISETP.GT.AND.EX P0, PT, R0, RZ, PT, P0 ;  /* 0x000000ff0000720c */ /* 0x000fda0003f04300 */
[----:B------:R-:W-:Y:S05]  /*0090*/  @!P0 EXIT ;  /* 0x000000000000894d */ /* 0x000fea0003800000 */
[----:B------:R-:W0:Y:S01]  /*00a0*/  S2R R6, SR_TID.X ;  /* 0x0000000000067919 */ /* 0x000e220000002100 */
[----:B------:R-:W-:Y:S01]  /*00b0*/  MOV R0, 0x400 ;  /* 0x0000040000007802 */ /* 0x000fe20000000f00 */
[----:B------:R-:W-:Y:S01]  /*00c0*/  UMOV UR4, URZ ;  /* 0x0000003f00047c82 */ /* 0x000fe20008000000 */
[----:B------:R-:W-:Y:S01]  /*00d0*/  ULDC.64 UR8, c[0x0][0x208] ;  /* 0x0000820000087ab9 */ /* 0x000fe20000000a00 */
[----:B------:R-:W1:Y:S01]  /*00e0*/  S2R R5, SR_CgaCtaId ;  /* 0x0000000000057919 */ /* 0x000e620000008800 */
[----:B0-----:R-:W-:Y:S01]  /*00f0*/  IMAD.WIDE.U32 R2, R6, -0x33333333, RZ ;  /* 0xcccccccd06027825 */ /* 0x001fe200078e00ff */
[----:B------:R-:W-:-:S04]  /*0100*/  MOV R2, R4 ;  /* 0x0000000400027202 */ /* 0x000fc80000000f00 */
[----:B------:R-:W-:Y:S02]  /*0110*/  SHF.R.U32.HI R7, RZ, 0x6, R3 ;  /* 0x00000006ff077819 */ /* 0x000fe40000011603 */
[----:B-1----:R-:W-:-:S03]  /*0120*/  LEA R3, R5, R0, 0x18 ;  /* 0x0000000005037211 */ /* 0x002fc600078ec0ff */
[----:B------:R-:W-:-:S04]  /*0130*/  IMAD R0, R7, -0x50, R6 ;  /* 0xffffffb007007824 */ /* 0x000fc800078e0206 */
[----:B------:R-:W-:Y:S01]  /*0140*/  IMAD R0, R0, 0x28, R3 ;  /* 0x0000002800007824 */ /* 0x000fe200078e0203 */
[----:B------:R-:W-:-:S04]  /*0150*/  HFMA2.MMA R3, -RZ, RZ, 0, 0 ;  /* 0x00000000ff037435 */ /* 0x000fc800000001ff */
[----:B------:R-:W-:-:S05]  /*0160*/  LEA R0, R7, R0, 0x3 ;  /* 0x0000000007007211 */ /* 0x000fca00078e18ff */
[----:B------:R0:W-:Y:S02]  /*0170*/  STL [R1+0x118], R0 ;  /* 0x0001180001007387 */ /* 0x0001e40000100800 */
.L_x_1854:
[----:B------:R-:W1:Y:S01]  /*0180*/  S2R R58, SR_TID.X ;  /* 0x00000000003a7919 */ /* 0x000e620000002100 */
[----:B------:R-:W-:Y:S01]  /*0190*/  SHF.R.U64 R53, R2, 0x2, R3 ;  /* 0x0000000202357819 */ /* 0x000fe20000001203 */
[----:B------:R-:W-:Y:S01]  /*01a0*/  ULDC.64 UR6, c[0x0][0x218] ;  /* 0x0000860000067ab9 */ /* 0x000fe20000000a00 */
[----:B0-----:R-:W0:Y:S01]  /*01b0*/  S2R R0, SR_CTAID.X ;  /* 0x0000000000007919 */ /* 0x001e220000002500 */
[----:B-1----:R-:W-:Y:S01]  /*01c0*/  IMAD.WIDE.U32 R4, R58, -0x33333333, RZ ;  /* 0xcccccccd3a047825 */ /* 0x002fe200078e00ff */
[----:B------:R-:W-:Y:S02]  /*01d0*/  LOP3.LUT R4, R2, 0x3, RZ, 0xc0, !PT ;  /* 0x0000000302047812 */ /* 0x000fe400078ec0ff */
[----:B0-----:R-:W-:Y:S02]  /*01e0*/  SHF.L.U32 R0, R0, 0x6, RZ ;  /* 0x0000000600007819 */ /* 0x001fe400000006ff */
[----:B------:R-:W-:Y:S01]  /*01f0*/  SHF.R.U32.HI R7, RZ, 0x6, R5 ;  /* 0x00000006ff077819 */ /* 0x000fe20000011605 */
[----:B------:R-:W-:Y:S01]  /*0200*/  IMAD R4, R4, 0x140, RZ ;  /* 0x0000014004047824 */ /* 0x000fe200078e02ff */
[----:B------:R-:W-:-:S02]  /*0210*/  LOP3.LUT R0, R0, 0xc0, RZ, 0xc0, !PT ;  /* 0x000000c000007812 */ /* 0x000fc400078ec0ff */
[----:B------:R-:W-:Y:S01]  /*0220*/  SHF.R.U32.HI R5, RZ, 0x2, R3 ;  /* 0x00000002ff057819 */ /* 0x000fe20000011603 */
[----:B------:R-:W-:Y:S01]  /*0230*/  IMAD R6, R7, -0x50, R58 ;  /* 0xffffffb007067824 */ /* 0x000fe200078e023a */
[----:B------:R-:W-:-:S03]  /*0240*/  IADD3 R0, R0, R7, RZ ;  /* 0x0000000700007210 */ /* 0x000fc60007ffe0ff */
[----:B------:R-:W-:Y:S01]  /*0250*/  IMAD R8, R5, 0x50000, RZ ;  /* 0x0005000005087824 */ /* 0x000fe200078e02ff */
[----:B------:R-:W-:Y:S01]  /*0260*/  LEA R10, R6, R4, 0x2 ;  /* 0x00000004060a7211 */ /* 0x000fe200078e10ff */
[----:B------:R0:W-:Y:S01]  /*0270*/  STL [R1+0x18], R6 ;  /* 0x0000180601007387 */ /* 0x0001e20000100800 */
[----:B------:R-:W-:Y:S02]  /*0280*/  IMAD R5, R0, 0x500, RZ ;  /* 0x0000050000057824 */ /* 0x000fe400078e02ff */
[--C-:B------:R-:W-:Y:S01]  /*0290*/  SHF.R.S32.HI R11, RZ, 0x1f, R10.reuse ;  /* 0x0000001fff0b7819 */ /* 0x100fe2000001140a */
[----:B------:R1:W-:Y:S02]  /*02a0*/  STL [R1+0x14], R8 ;  /* 0x0000140801007387 */ /* 0x0003e40000100800 */
[----:B------:R-:W-:Y:S01]  /*02b0*/  IADD3 R12, R5, 0x1400, RZ ;  /* 0x00001400050c7810 */ /* 0x000fe20007ffe0ff */
[----:B0-----:R-:W-:-:S05]  /*02c0*/  IMAD.WIDE.U32 R6, R53, 0x50000, R10 ;  /* 0x0005000035067825 */ /* 0x001fca00078e000a */
[----:B------:R-:W-:Y:S02]  /*02d0*/  IADD3 R0, R7, R8, RZ ;  /* 0x0000000807007210 */ /* 0x000fe40007ffe0ff */
[----:B------:R-:W-:-:S04]  /*02e0*/  IADD3 R7, P0, R5, R6, RZ ;  /* 0x0000000605077210 */ /* 0x000fc80007f1e0ff */
[----:B-1----:R-:W-:Y:S02]  /*02f0*/  IADD3.X R8, RZ, R0, RZ, P0, !PT ;  /* 0x00000000ff087210 */ /* 0x002fe400007fe4ff */
[----:B------:R-:W-:-:S04]  /*0300*/  LEA R44, P0, R7, UR6, 0x1 ;  /* 0x00000006072c7c11 */ /* 0x000fc8000f8008ff */
[----:B------:R-:W-:Y:S02]  /*0310*/  LEA.HI.X R45, R7, UR7, R8, 0x1, P0 ;  /* 0x00000007072d7c11 */ /* 0x000fe400080f0c08 */
[----:B------:R-:W-:-:S04]  /*0320*/  IADD3 R7, P0, R12, R6, RZ ;  /* 0x000000060c077210 */ /* 0x000fc80007f1e0ff */
[----:B------:R-:W2:Y:S01]  /*0330*/  LDG.E.64.CONSTANT R44, desc[UR8][R44.64] ;  /* 0x000000082c2c7981 */ /* 0x000ea2000c1e9b00 */
[----:B------:R-:W-:Y:S02]  /*0340*/  IADD3.X R8, RZ, R0, RZ, P0, !PT ;  /* 0x00000000ff087210 */ /* 0x000fe400007fe4ff */
[C---:B------:R-:W-:Y:S01]  /*0350*/  LEA R42, P0, R7.reuse, UR6, 0x1 ;  /* 0x00000006072a7c11 */ /* 0x040fe2000f8008ff */
[----:B------:R0:W-:Y:S03]  /*0360*/  STL [R1+0xa0], R12 ;  /* 0x0000a00c01007387 */ /* 0x0001e60000100800 */
[----:B------:R-:W-:-:S06]  /*0370*/  LEA.HI.X R43, R7, UR7, R8, 0x1, P0 ;  /* 0x00000007072b7c11 */ /* 0x000fcc00080f0c08 */
[----:B------:R-:W3:Y:S01]  /*0380*/  LDG.E.64.CONSTANT R42, desc[UR8][R42.64] ;  /* 0x000000082a2a7981 */ /* 0x000ee2000c1e9b00 */
[----:B0-----:R-:W-:-:S04]  /*0390*/  IADD3 R12, R5, 0x2800, RZ ;  /* 0x00002800050c7810 */ /* 0x001fc80007ffe0ff */
[----:B------:R-:W-:-:S04]  /*03a0*/  IADD3 R7, P0, R12, R6, RZ ;  /* 0x000000060c077210 */ /* 0x000fc80007f1e0ff */
[----:B------:R-:W-:Y:S02]  /*03b0*/  IADD3.X R8, RZ, R0, RZ, P0, !PT ;  /* 0x00000000ff087210 */ /* 0x000fe400007fe4ff */
[C---:B------:R-:W-:Y:S01]  /*03c0*/  LEA R40, P0, R7.reuse, UR6, 0x1 ;  /* 0x0000000607287c11 */ /* 0x040fe2000f8008ff */
[----:B------:R0:W-:Y:S03]  /*03d0*/  STL [R1+0x94], R12 ;  /* 0x0000940c01007387 */ /* 0x0001e60000100800 */
[----:B------:R-:W-:-:S06]  /*03e0*/  LEA.HI.X R41, R7, UR7, R8, 0x1, P0 ;  /* 0x0000000707297c11 */ /* 0x000fcc00080f0c08 */
[----:B------:R-:W4:Y:S01]  /*03f0*/  LDG.E.64.CONSTANT R40, desc[UR8][R40.64] ;  /* 0x0000000828287981 */ /* 0x000f22000c1e9b00 */
        /* <DEDUP_REMOVED lines=80> */
[----:B------:R-:W-:-:S04]  /*0900*/  LEA R16, P0, R7, UR6, 0x1 ;  /* 0x0000000607107c11 */ /* 0x000fc8000f8008ff */
[----:B------:R-:W-:-:S06]  /*0910*/  LEA.HI.X R17, R7, UR7, R8, 0x1, P0 ;  /* 0x0000000707117c11 */ /* 0x000fcc00080f0c08 */
[----:B------:R-:W4:Y:S04]  /*0920*/  LDG.E.64.CONSTANT R16, desc[UR8][R16.64] ;  /* 0x0000000810107981 */ /* 0x000f28000c1e9b00 */
[----:B------:R0:W-:Y:S02]  /*0930*/  STL [R1+0x34], R12 ;  /* 0x0000340c01007387 */ /* 0x0001e40000100800 */
[----:B0-----:R-:W-:-:S04]  /*0940*/  IADD3 R12, R5, 0x12c00, RZ ;  /* 0x00012c00050c7810 */ /* 0x001fc80007ffe0ff */
[----:B------:R-:W-:-:S04]  /*0950*/  IADD3 R6, P0, R12, R6, RZ ;  /* 0x000000060c067210 */ /* 0x000fc80007f1e0ff */
[----:B------:R-:W-:Y:S02]  /*0960*/  IADD3.X R0, RZ, R0, RZ, P0, !PT ;  /* 0x00000000ff007210 */ /* 0x000fe400007fe4ff */
[C---:B------:R-:W-:Y:S01]  /*0970*/  LEA R14, P0, R6.reuse, UR6, 0x1 ;  /* 0x00000006060e7c11 */ /* 0x040fe2000f8008ff */
[----:B------:R0:W-:Y:S03]  /*0980*/  STL [R1+0x30], R12 ;  /* 0x0000300c01007387 */ /* 0x0001e60000100800 */
[----:B------:R-:W-:Y:S02]  /*0990*/  LEA.HI.X R15, R6, UR7, R0, 0x1, P0 ;  /* 0x00000007060f7c11 */ /* 0x000fe400080f0c00 */
[----:B------:R-:W1:Y:S08]  /*09a0*/  LDC.64 R6, c[0x0][0x228] ;  /* 0x00008a00ff067b82 */ /* 0x000e700000000a00 */
[----:B0-----:R-:W0:Y:S01]  /*09b0*/  LDC.64 R12, c[0x0][0x220] ;  /* 0x00008800ff0c7b82 */ /* 0x001e220000000a00 */
[C---:B--2---:R-:W-:Y:S01]  /*09c0*/  PRMT R9, R44.reuse, 0x7632, R9 ;  /* 0x000076322c097816 */ /* 0x044fe20000000009 */
[----:B------:R-:W2:Y:S01]  /*09d0*/  LDG.E.64.CONSTANT R14, desc[UR8][R14.64] ;  /* 0x000000080e0e7981 */ /* 0x000ea2000c1e9b00 */
[----:B------:R-:W-:-:S02]  /*09e0*/  SHF.L.U32 R0, R44, 0x10, RZ ;  /* 0x000000102c007819 */ /* 0x000fc400000006ff */
[----:B------:R-:W-:-:S03]  /*09f0*/  SHF.L.U32 R9, R9, 0x10, RZ ;  /* 0x0000001009097819 */ /* 0x000fc600000006ff */
[----:B------:R-:W-:Y:S01]  /*0a00*/  FADD.FTZ R47, RZ, R0 ;  /* 0x00000000ff2f7221 */ /* 0x000fe20000010000 */
[----:B------:R-:W-:-:S03]  /*0a10*/  FFMA.FTZ R8, R0, R0, RZ ;  /* 0x0000000000087223 */ /* 0x000fc600000100ff */
[----:B------:R-:W-:Y:S01]  /*0a20*/  FADD.FTZ R47, R47, R9 ;  /* 0x000000092f2f7221 */ /* 0x000fe20000010000 */
[----:B------:R-:W-:Y:S01]  /*0a30*/  FFMA.FTZ R9, R9, R9, R8 ;  /* 0x0000000909097223 */ /* 0x000fe20000010008 */
[----:B---3--:R-:W-:Y:S01]  /*0a40*/  SHF.L.U32 R50, R42, 0x10, RZ ;  /* 0x000000102a327819 */ /* 0x008fe200000006ff */
[----:B0-----:R-:W-:-:S04]  /*0a50*/  IMAD.WIDE R12, R10, 0x2, R12 ;  /* 0x000000020a0c7825 */ /* 0x001fc800078e020c */
[----:B-1----:R-:W-:Y:S01]  /*0a60*/  IMAD.WIDE R10, R10, 0x2, R6 ;  /* 0x000000020a0a7825 */ /* 0x002fe200078e0206 */
[C---:B------:R-:W-:Y:S02]  /*0a70*/  SHF.L.U32 R6, R45.reuse, 0x10, RZ ;  /* 0x000000102d067819 */ /* 0x040fe400000006ff */
[----:B------:R-:W-:Y:S01]  /*0a80*/  PRMT R8, R42, 0x7632, R8 ;  /* 0x000076322a087816 */ /* 0x000fe20000000008 */
[----:B------:R0:W-:Y:S01]  /*0a90*/  STL [R1], R50 ;  /* 0x0000003201007387 */ /* 0x0001e20000100800 */
[----:B------:R-:W-:Y:S01]  /*0aa0*/  PRMT R7, R45, 0x7632, R7 ;  /* 0x000076322d077816 */ /* 0x000fe20000000007 */
[----:B------:R-:W-:Y:S01]  /*0ab0*/  FADD.FTZ R47, R47, R6 ;  /* 0x000000062f2f7221 */ /* 0x000fe20000010000 */
[----:B------:R-:W-:Y:S01]  /*0ac0*/  FFMA.FTZ R9, R6, R6, R9 ;  /* 0x0000000606097223 */ /* 0x000fe20000010009 */
[----:B----4-:R-:W-:Y:S01]  /*0ad0*/  SHF.L.U32 R61, R41, 0x10, RZ ;  /* 0x00000010293d7819 */ /* 0x010fe200000006ff */
[----:B------:R-:W5:Y:S01]  /*0ae0*/  LDG.E.64.CONSTANT R12, desc[UR8][R12.64] ;  /* 0x000000080c0c7981 */ /* 0x000f62000c1e9b00 */
[----:B------:R-:W-:-:S02]  /*0af0*/  SHF.L.U32 R7, R7, 0x10, RZ ;  /* 0x0000001007077819 */ /* 0x000fc400000006ff */
[----:B------:R-:W-:Y:S01]  /*0b00*/  SHF.L.U32 R8, R8, 0x10, RZ ;  /* 0x0000001008087819 */ /* 0x000fe200000006ff */
[----:B------:R-:W5:Y:S02]  /*0b10*/  LDG.E.64.CONSTANT R10, desc[UR8][R10.64] ;  /* 0x000000080a0a7981 */ /* 0x000f64000c1e9b00 */
[----:B------:R-:W-:Y:S01]  /*0b20*/  FADD.FTZ R47, R47, R7 ;  /* 0x000000072f2f7221 */ /* 0x000fe20000010000 */
[----:B------:R-:W-:-:S03]  /*0b30*/  FFMA.FTZ R7, R7, R7, R9 ;  /* 0x0000000707077223 */ /* 0x000fc60000010009 */
[----:B------:R-:W-:Y:S01]  /*0b40*/  FADD.FTZ R47, R47, R50 ;  /* 0x000000322f2f7221 */ /* 0x000fe20000010000 */
[----:B------:R-:W-:Y:S01]  /*0b50*/  FFMA.FTZ R7, R50, R50, R7 ;  /* 0x0000003232077223 */ /* 0x000fe20000010007 */
[C---:B0-----:R-:W-:Y:S02]  /*0b60*/  SHF.L.U32 R50, R43.reuse, 0x10, RZ ;  /* 0x000000102b327819 */ /* 0x041fe400000006ff */
[----:B------:R-:W-:Y:S01]  /*0b70*/  PRMT R9, R43, 0x7632, R9 ;  /* 0x000076322b097816 */ /* 0x000fe20000000009 */
[----:B------:R-:W-:Y:S01]  /*0b80*/  FADD.FTZ R47, R47, R8 ;  /* 0x000000082f2f7221 */ /* 0x000fe20000010000 */
[--C-:B------:R-:W-:Y:S02]  /*0b90*/  FFMA.FTZ R8, R8, R8, R7.reuse ;  /* 0x0000000808087223 */ /* 0x100fe40000010007 */
[----:B------:R-:W-:Y:S01]  /*0ba0*/  SHF.L.U32 R9, R9, 0x10, RZ ;  /* 0x0000001009097819 */ /* 0x000fe200000006ff */
[----:B------:R-:W-:Y:S01]  /*0bb0*/  FADD.FTZ R47, R47, R50 ;  /* 0x000000322f2f7221 */ /* 0x000fe20000010000 */
[----:B------:R-:W-:Y:S01]  /*0bc0*/  FFMA.FTZ R8, R50, R50, R8 ;  /* 0x0000003232087223 */ /* 0x000fe20000010008 */
[----:B------:R0:W-:Y:S01]  /*0bd0*/  STL [R1+0x4], R50 ;  /* 0x0000043201007387 */ /* 0x0001e20000100800 */
[----:B------:R-:W-:Y:S01]  /*0be0*/  PRMT R7, R40, 0x7632, R7 ;  /* 0x0000763228077816 */ /* 0x000fe20000000007 */
[----:B------:R-:W-:Y:S01]  /*0bf0*/  FADD.FTZ R47, R47, R9 ;  /* 0x000000092f2f7221 */ /* 0x000fe20000010000 */
[----:B------:R-:W-:-:S02]  /*0c00*/  FFMA.FTZ R9, R9, R9, R8 ;  /* 0x0000000909097223 */ /* 0x000fc40000010008 */
[----:B------:R-:W-:Y:S02]  /*0c10*/  SHF.L.U32 R7, R7, 0x10, RZ ;  /* 0x0000001007077819 */ /* 0x000fe400000006ff */
[----:B0-----:R-:W-:Y:S02]  /*0c20*/  SHF.L.U32 R50, R40, 0x10, RZ ;  /* 0x0000001028327819 */ /* 0x001fe400000006ff */
[----:B------:R-:W-:-:S03]  /*0c30*/  PRMT R8, R41, 0x7632, R8 ;  /* 0x0000763229087816 */ /* 0x000fc60000000008 */
[----:B------:R-:W-:Y:S01]  /*0c40*/  FADD.FTZ R47, R47, R50 ;  /* 0x000000322f2f7221 */ /* 0x000fe20000010000 */
[----:B------:R-:W-:-:S03]  /*0c50*/  FFMA.FTZ R9, R50, R50, R9 ;  /* 0x0000003232097223 */ /* 0x000fc60000010009 */
[----:B------:R-:W-:Y:S01]  /*0c60*/  FADD.FTZ R47, R47, R7 ;  /* 0x000000072f2f7221 */ /* 0x000fe20000010000 */
[----:B------:R-:W-:Y:S01]  /*0c70*/  FFMA.FTZ R7, R7, R7, R9 ;  /* 0x0000000707077223 */ /* 0x000fe20000010009 */
[----:B------:R-:W-:Y:S02]  /*0c80*/  SHF.L.U32 R8, R8, 0x10, RZ ;  /* 0x0000001008087819 */ /* 0x000fe400000006ff */
[----:B------:R-:W-:Y:S01]  /*0c90*/  FADD.FTZ R47, R47, R61 ;  /* 0x0000003d2f2f7221 */ /* 0x000fe20000010000 */
[----:B------:R-:W-:Y:S01]  /*0ca0*/  FFMA.FTZ R7, R61, R61, R7 ;  /* 0x0000003d3d077223 */ /* 0x000fe20000010007 */
[C---:B------:R-:W-:Y:S02]  /*0cb0*/  SHF.L.U32 R57, R38.reuse, 0x10, RZ ;  /* 0x0000001026397819 */ /* 0x040fe400000006ff */
[----:B------:R-:W-:Y:S01]  /*0cc0*/  PRMT R9, R38, 0x7632, R9 ;  /* 0x0000763226097816 */ /* 0x000fe20000000009 */
[----:B------:R-:W-:Y:S01]  /*0cd0*/  FADD.FTZ R47, R47, R8 ;  /* 0x000000082f2f7221 */ /* 0x000fe20000010000 */
[----:B------:R-:W-:-:S02]  /*0ce0*/  FFMA.FTZ R8, R8, R8, R7 ;  /* 0x0000000808087223 */ /* 0x000fc40000010007 */
[----:B------:R-:W-:Y:S01]  /*0cf0*/  SHF.L.U32 R9, R9, 0x10, RZ ;  /* 0x0000001009097819 */ /* 0x000fe200000006ff */
[----:B------:R-:W-:Y:S01]  /*0d00*/  FADD.FTZ R47, R47, R57 ;  /* 0x000000392f2f7221 */ /* 0x000fe20000010000 */
[----:B------:R-:W-:Y:S01]  /*0d10*/  FFMA.FTZ R8, R57, R57, R8 ;  /* 0x0000003939087223 */ /* 0x000fe20000010008 */
[C---:B------:R-:W-:Y:S02]  /*0d20*/  SHF.L.U32 R56, R39.reuse, 0x10, RZ ;  /* 0x0000001027387819 */ /* 0x040fe400000006ff */
[----:B------:R-:W-:Y:S01]  /*0d30*/  PRMT R7, R39, 0x7632, R7 ;  /* 0x0000763227077816 */ /* 0x000fe20000000007 */
[----:B------:R-:W-:Y:S01]  /*0d40*/  FADD.FTZ R47, R47, R9 ;  /* 0x000000092f2f7221 */ /* 0x000fe20000010000 */
[----:B------:R-:W-:Y:S02]  /*0d50*/  FFMA.FTZ R9, R9, R9, R8 ;  /* 0x0000000909097223 */ /* 0x000fe40000010008 */
[----:B------:R-:W-:Y:S01]  /*0d60*/  SHF.L.U32 R7, R7, 0x10, RZ ;  /* 0x0000001007077819 */ /* 0x000fe200000006ff */
[----:B------:R-:W-:Y:S01]  /*0d70*/  FADD.FTZ R47, R47, R56 ;  /* 0x000000382f2f7221 */ /* 0x000fe20000010000 */
[----:B------:R-:W-:Y:S01]  /*0d80*/  FFMA.FTZ R9, R56, R56, R9 ;  /* 0x0000003838097223 */ /* 0x000fe20000010009 */
[----:B------:R-:W-:-:S02]  /*0d90*/  SHF.L.U32 R55, R36, 0x10, RZ ;  /* 0x0000001024377819 */ /* 0x000fc400000006ff */
[----:B------:R-:W-:Y:S01]  /*0da0*/  PRMT R8, R36, 0x7632, R8 ;  /* 0x0000763224087816 */ /* 0x000fe20000000008 */
[----:B------:R-:W-:Y:S01]  /*0db0*/  FADD.FTZ R47, R47, R7 ;  /* 0x000000072f2f7221 */ /* 0x000fe20000010000 */
[----:B------:R-:W-:Y:S02]  /*0dc0*/  FFMA.FTZ R7, R7, R7, R9 ;  /* 0x0000000707077223 */ /* 0x000fe40000010009 */
[----:B------:R-:W-:Y:S01]  /*0dd0*/  SHF.L.U32 R8, R8, 0x10, RZ ;  /* 0x0000001008087819 */ /* 0x000fe200000006ff */
        /* <DEDUP_REMOVED lines=45> */
[----:B------:R-:W-:Y:S01]  /*10b0*/  FFMA.FTZ R49, R50, R50, R49 ;  /* 0x0000003232317223 */ /* 0x000fe20000010031 */
[----:B------:R0:W-:Y:S02]  /*10c0*/  STL [R1+0x2c], R50 ;  /* 0x00002c3201007387 */ /* 0x0001e40000100800 */
[----:B------:R-:W-:Y:S01]  /*10d0*/  FADD.FTZ R47, R47, R46 ;  /* 0x0000002e2f2f7221 */ /* 0x000fe20000010000 */
[--C-:B------:R-:W-:Y:S01]  /*10e0*/  FFMA.FTZ R46, R46, R46, R49.reuse ;  /* 0x0000002e2e2e7223 */ /* 0x100fe20000010031 */
        /* <DEDUP_REMOVED lines=79> */
[----:B------:R-:W-:Y:S01]  /*15e0*/  FFMA.FTZ R48, R48, R48, R46 ;  /* 0x0000003030307223 */ /* 0x000fe2000001002e */
[----:B------:R-:W-:Y:S02]  /*15f0*/  SHF.L.U32 R49, R49, 0x10, RZ ;  /* 0x0000001031317819 */ /* 0x000fe400000006ff */
[----:B0-----:R-:W-:-:S05]  /*1600*/  SHF.L.U32 R50, R21, 0x10, RZ ;  /* 0x0000001015327819 */ /* 0x001fca00000006ff */
[----:B------:R-:W-:Y:S01]  /*1610*/  FADD.FTZ R47, R47, R50 ;  /* 0x000000322f2f7221 */ /* 0x000fe20000010000 */
[----:B------:R-:W-:Y:S01]  /*1620*/  FFMA.FTZ R48, R50, R50, R48 ;  /* 0x0000003232307223 */ /* 0x000fe20000010030 */
[----:B------:R0:W-:Y:S01]  /*1630*/  STL [R1+0x4c], R50 ;  /* 0x00004c3201007387 */ /* 0x0001e20000100800 */
[----:B------:R-:W-:Y:S01]  /*1640*/  PRMT R46, R18, 0x7632, R46 ;  /* 0x00007632122e7816 */ /* 0x000fe2000000002e */
[----:B------:R-:W-:Y:S01]  /*1650*/  FADD.FTZ R47, R47, R49 ;  /* 0x000000312f2f7221 */ /* 0x000fe20000010000 */
[--C-:B------:R-:W-:Y:S02]  /*1660*/  FFMA.FTZ R49, R49, R49, R48.reuse ;  /* 0x0000003131317223 */ /* 0x100fe40000010030 */
        /* <DEDUP_REMOVED lines=12> */
[----:B------:R0:W-:Y:S02]  /*1730*/  STL [R1+0x78], R50 ;  /* 0x0000783201007387 */ /* 0x0001e40000100800 */
[----:B------:R-:W-:Y:S01]  /*1740*/  FADD.FTZ R47, R47, R48 ;  /* 0x000000302f2f7221 */ /* 0x000fe20000010000 */
[----:B------:R-:W-:Y:S01]  /*1750*/  FFMA.FTZ R49, R48, R48, R49 ;  /* 0x0000003030317223 */ /* 0x000fe20000010031 */
[----:B0-----:R-:W-:-:S05]  /*1760*/  SHF.L.U32 R50, R16, 0x10, RZ ;  /* 0x0000001010327819 */ /* 0x001fca00000006ff */
[----:B------:R0:W-:Y:S01]  /*1770*/  STL [R1+0x80], R50 ;  /* 0x0000803201007387 */ /* 0x0001e20000100800 */
[----:B------:R-:W-:Y:S01]  /*1780*/  FADD.FTZ R47, R47, R50 ;  /* 0x000000322f2f7221 */ /* 0x000fe20000010000 */
[----:B------:R-:W-:Y:S02]  /*1790*/  FFMA.FTZ R49, R50, R50, R49 ;  /* 0x0000003232317223 */ /* 0x000fe40000010031 */
[----:B0-----:R-:W3:Y:S01]  /*17a0*/  LDL R50, [R1+0x118] ;  /* 0x0001180001327983 */ /* 0x001ee20000100800 */
[----:B------:R-:W-:-:S04]  /*17b0*/  PRMT R46, R16, 0x7632, R46 ;  /* 0x00007632102e7816 */ /* 0x000fc8000000002e */
[----:B------:R-:W-:Y:S02]  /*17c0*/  SHF.L.U32 R46, R46, 0x10, RZ ;  /* 0x000000102e2e7819 */ /* 0x000fe400000006ff */
[----:B------:R-:W-:-:S03]  /*17d0*/  SHF.L.U32 R48, R17, 0x10, RZ ;  /* 0x0000001011307819 */ /* 0x000fc600000006ff */
[--C-:B------:R-:W-:Y:S01]  /*17e0*/  FADD.FTZ R47, R47, R46.reuse ;  /* 0x0000002e2f2f7221 */ /* 0x100fe20000010000 */
[----:B------:R-:W-:Y:S01]  /*17f0*/  FFMA.FTZ R49, R46, R46, R49 ;  /* 0x0000002e2e317223 */ /* 0x000fe20000010031 */
[----:B------:R-:W-:Y:S02]  /*1800*/  PRMT R46, R17, 0x7632, R46 ;  /* 0x00007632112e7816 */ /* 0x000fe4000000002e */
[----:B------:R-:W-:Y:S01]  /*1810*/  FADD.FTZ R47, R47, R48 ;  /* 0x000000302f2f7221 */ /* 0x000fe20000010000 */
[----:B------:R-:W-:Y:S01]  /*1820*/  FFMA.FTZ R49, R48, R48, R49 ;  /* 0x0000003030317223 */ /* 0x000fe20000010031 */
[----:B------:R-:W-:Y:S01]  /*1830*/  SHF.L.U32 R46, R46, 0x10, RZ ;  /* 0x000000102e2e7819 */ /* 0x000fe200000006ff */
[----:B------:R0:W-:Y:S04]  /*1840*/  STL [R1+0x8c], R48 ;  /* 0x00008c3001007387 */ /* 0x0001e80000100800 */
[--C-:B------:R-:W-:Y:S01]  /*1850*/  FADD.FTZ R47, R47, R46.reuse ;  /* 0x0000002e2f2f7221 */ /* 0x100fe20000010000 */
[----:B------:R-:W-:Y:S01]  /*1860*/  FFMA.FTZ R49, R46, R46, R49 ;  /* 0x0000002e2e317223 */ /* 0x000fe20000010031 */
[----:B--2---:R-:W-:-:S02]  /*1870*/  PRMT R46, R14, 0x7632, R46 ;  /* 0x000076320e2e7816 */ /* 0x004fc4000000002e */
[----:B0-----:R-:W-:Y:S02]  /*1880*/  SHF.L.U32 R48, R14, 0x10, RZ ;  /* 0x000000100e307819 */ /* 0x001fe400000006ff */
[----:B------:R-:W-:Y:S02]  /*1890*/  SHF.L.U32 R46, R46, 0x10, RZ ;  /* 0x000000102e2e7819 */ /* 0x000fe400000006ff */
[----:B------:R-:W-:Y:S01]  /*18a0*/  SHF.L.U32 R51, R15, 0x10, RZ ;  /* 0x000000100f337819 */ /* 0x000fe200000006ff */
[----:B------:R-:W-:Y:S01]  /*18b0*/  FADD.FTZ R47, R47, R48 ;  /* 0x000000302f2f7221 */ /* 0x000fe20000010000 */
[----:B------:R-:W-:Y:S01]  /*18c0*/  FFMA.FTZ R49, R48, R48, R49 ;  /* 0x0000003030317223 */ /* 0x000fe20000010031 */
[----:B------:R0:W-:Y:S02]  /*18d0*/  STL [R1+0x84], R48 ;  /* 0x0000843001007387 */ /* 0x0001e40000100800 */
[--C-:B------:R-:W-:Y:S02]  /*18e0*/  FADD.FTZ R47, R47, R46.reuse ;  /* 0x0000002e2f2f7221 */ /* 0x100fe40000010000 */
[----:B------:R-:W-:Y:S01]  /*18f0*/  STL [R1+0x88], R51 ;  /* 0x0000883301007387 */ /* 0x000fe20000100800 */
[----:B------:R-:W-:Y:S01]  /*1900*/  ISETP.GT.U32.AND P1, PT, R58, 0xf, PT ;  /* 0x0000000f3a00780c */ /* 0x000fe20003f24070 */
[----:B0-----:R-:W-:Y:S01]  /*1910*/  FFMA.FTZ R48, R46, R46, R49 ;  /* 0x0000002e2e307223 */ /* 0x001fe20000010031 */
[----:B------:R-:W-:Y:S01]  /*1920*/  PRMT R46, R15, 0x7632, R46 ;  /* 0x000076320f2e7816 */ /* 0x000fe2000000002e */
[----:B------:R-:W-:-:S02]  /*1930*/  FADD.FTZ R49, R47, R51 ;  /* 0x000000332f317221 */ /* 0x000fc40000010000 */
[----:B------:R-:W-:Y:S01]  /*1940*/  FFMA.FTZ R48, R51, R51, R48 ;  /* 0x0000003333307223 */ /* 0x000fe20000010030 */
[----:B------:R-:W-:-:S05]  /*1950*/  SHF.L.U32 R46, R46, 0x10, RZ ;  /* 0x000000102e2e7819 */ /* 0x000fca00000006ff */
[----:B------:R-:W-:Y:S01]  /*1960*/  FFMA.FTZ R47, R46, R46, R48 ;  /* 0x0000002e2e2f7223 */ /* 0x000fe20000010030 */
[----:B------:R-:W-:Y:S01]  /*1970*/  FADD.FTZ R46, R49, R46 ;  /* 0x0000002e312e7221 */ /* 0x000fe20000010000 */
[----:B------:R-:W-:Y:S04]  /*1980*/  BSSY B0, `(.L_x_1846) ;  /* 0x00000c4000007945 */ /* 0x000fe80003800000 */
[----:B---3--:R0:W-:Y:S02]  /*1990*/  STS.64 [R50], R46 ;  /* 0x0000002e32007388 */ /* 0x0081e40000000a00 */
[----:B0-----:R-:W-:Y:S01]  /*19a0*/  CS2R R46, SRZ ;  /* 0x00000000002e7805 */ /* 0x001fe2000001ff00 */
[----:B------:R-:W-:Y:S06]  /*19b0*/  BAR.SYNC.DEFER_BLOCKING 0x0 ;  /* 0x0000000000007b1d */ /* 0x000fec0000010000 */
[----:B------:R-:W-:Y:S05]  /*19c0*/  @P1 BRA `(.L_x_1847) ;  /* 0x0000000800fc1947 */ /* 0x000fea0003800000 */
[----:B------:R-:W0:Y:S01]  /*19d0*/  S2R R47, SR_CgaCtaId ;  /* 0x00000000002f7919 */ /* 0x000e220000008800 */
[----:B------:R-:W-:Y:S02]  /*19e0*/  SHF.L.U32 R46, R2, 0x2, RZ ;  /* 0x00000002022e7819 */ /* 0x000fe400000006ff */
[----:B------:R-:W-:Y:S02]  /*19f0*/  MOV R51, 0x400 ;  /* 0x0000040000337802 */ /* 0x000fe40000000f00 */
[----:B------:R-:W-:-:S04]  /*1a00*/  LOP3.LUT R46, R46, 0xc, RZ, 0xc0, !PT ;  /* 0x0000000c2e2e7812 */ /* 0x000fc800078ec0ff */
[----:B------:R-:W-:-:S05]  /*1a10*/  LEA.HI R46, R58, R46, RZ, 0x1e ;  /* 0x0000002e3a2e7211 */ /* 0x000fca00078ff0ff */
[----:B------:R-:W-:-:S05]  /*1a20*/  IMAD R50, R46, 0x50, -R4 ;  /* 0x000000502e327824 */ /* 0x000fca00078e0a04 */
[----:B------:R-:W-:Y:S02]  /*1a30*/  SHF.R.S32.HI R46, RZ, 0x1f, R50 ;  /* 0x0000001fff2e7819 */ /* 0x000fe40000011432 */
[----:B------:R-:W-:Y:S02]  /*1a40*/  IADD3 R59, R50, 0x40, RZ ;  /* 0x00000040323b7810 */ /* 0x000fe40007ffe0ff */
[----:B------:R-:W-:-:S04]  /*1a50*/  LEA.HI R46, R46, R50, RZ, 0x2 ;  /* 0x000000322e2e7211 */ /* 0x000fc800078f10ff */
[----:B------:R-:W-:Y:S02]  /*1a60*/  SHF.R.S32.HI R46, RZ, 0x2, R46 ;  /* 0x00000002ff2e7819 */ /* 0x000fe4000001142e */
[----:B0-----:R-:W-:Y:S02]  /*1a70*/  LEA R51, R47, R51, 0x18 ;  /* 0x000000332f337211 */ /* 0x001fe400078ec0ff */
[----:B------:R-:W-:-:S03]  /*1a80*/  IADD3 R47, R50, 0x4, RZ ;  /* 0x00000004322f7810 */ /* 0x000fc60007ffe0ff */
[----:B------:R-:W-:Y:S01]  /*1a90*/  IMAD R46, R46, 0x28, R51 ;  /* 0x000000282e2e7824 */ /* 0x000fe200078e0233 */
[----:B------:R-:W-:-:S04]  /*1aa0*/  SHF.R.S32.HI R48, RZ, 0x1f, R47 ;  /* 0x0000001fff307819 */ /* 0x000fc8000001142f */
[----:B------:R-:W-:Y:S02]  /*1ab0*/  LEA.HI R48, R48, R47, RZ, 0x2 ;  /* 0x0000002f30307211 */ /* 0x000fe400078f10ff */
[----:B------:R-:W-:Y:S02]  /*1ac0*/  SHF.L.U32 R47, R58, 0x3, RZ ;  /* 0x000000033a2f7819 */ /* 0x000fe400000006ff */
[----:B------:R-:W-:Y:S02]  /*1ad0*/  SHF.R.S32.HI R48, RZ, 0x2, R48 ;  /* 0x00000002ff307819 */ /* 0x000fe40000011430 */
[----:B------:R-:W-:-:S03]  /*1ae0*/  LOP3.LUT R58, R47, 0x18, RZ, 0xc0, !PT ;  /* 0x000000182f3a7812 */ /* 0x000fc600078ec0ff */
[----:B------:R-:W-:Y:S01]  /*1af0*/  IMAD R48, R48, 0x28, R51 ;  /* 0x0000002830307824 */ /* 0x000fe200078e0233 */
[----:B------:R-:W-:-:S04]  /*1b00*/  IADD3 R46, R46, R58, RZ ;  /* 0x0000003a2e2e7210 */ /* 0x000fc80007ffe0ff */
[----:B------:R-:W-:Y:S02]  /*1b10*/  IADD3 R48, R58, R48, RZ ;  /* 0x000000303a307210 */ /* 0x000fe40007ffe0ff */
[----:B------:R-:W0:Y:S04]  /*1b20*/  LDS.64 R46, [R46] ;  /* 0x000000002e2e7984 */ /* 0x000e280000000a00 */
        /* <DEDUP_REMOVED lines=9> */
[----:B------:R-:W-:-:S05]  /*1bc0*/  IMAD R47, R47, 0x28, R51 ;  /* 0x000000282f2f7824 */ /* 0x000fca00078e0233 */
[----:B------:R-:W-:-:S06]  /*1bd0*/  IADD3 R47, R58, R47, RZ ;  /* 0x0000002f3a2f7210 */ /* 0x000fcc0007ffe0ff */
[----:B------:R-:W0:Y:S02]  /*1be0*/  LDS.64 R46, [R47] ;  /* 0x000000002f2e7984 */ /* 0x000e240000000a00 */
[----:B0-----:R-:W-:Y:S01]  /*1bf0*/  FADD.FTZ R48, R48, R46 ;  /* 0x0000002e30307221 */ /* 0x001fe20000010000 */
        /* <DEDUP_REMOVED lines=105> */
[----:B------:R-:W-:Y:S02]  /*2290*/  IADD3 R47, R58, R47, RZ ;  /* 0x0000002f3a2f7210 */ /* 0x000fe40007ffe0ff */
[----:B------:R-:W-:-:S04]  /*22a0*/  IADD3 R58, R50, 0x44, RZ ;  /* 0x00000044323a7810 */ /* 0x000fc80007ffe0ff */
[----:B------:R-:W0:Y:S02]  /*22b0*/  LDS.64 R46, [R47] ;  /* 0x000000002f2e7984 */ /* 0x000e240000000a00 */
[----:B0-----:R-:W-:Y:S01]  /*22c0*/  FADD.FTZ R48, R48, R46 ;  /* 0x0000002e30307221 */ /* 0x001fe20000010000 */
[----:B------:R-:W-:Y:S01]  /*22d0*/  IADD3 R46, R50, 0x3c, RZ ;  /* 0x0000003c322e7810 */ /* 0x000fe20007ffe0ff */
[----:B------:R-:W-:-:S03]  /*22e0*/  FADD.FTZ R49, R49, R47 ;  /* 0x0000002f31317221 */ /* 0x000fc60000010000 */
[----:B------:R-:W-:-:S04]  /*22f0*/  SHF.R.S32.HI R47, RZ, 0x1f, R46 ;  /* 0x0000001fff2f7819 */ /* 0x000fc8000001142e */
[----:B------:R-:W-:Y:S02]  /*2300*/  LEA.HI R46, R47, R46, RZ, 0x2 ;  /* 0x0000002e2f2e7211 */ /* 0x000fe400078f10ff */
[----:B------:R-:W-:Y:S02]  /*2310*/  SHF.R.S32.HI R47, RZ, 0x1f, R59 ;  /* 0x0000001fff2f7819 */ /* 0x000fe4000001143b */
[----:B------:R-:W-:Y:S02]  /*2320*/  SHF.R.S32.HI R46, RZ, 0x2, R46 ;  /* 0x00000002ff2e7819 */ /* 0x000fe4000001142e */
[----:B------:R-:W-:Y:S02]  /*2330*/  LEA.HI R59, R47, R59, RZ, 0x2 ;  /* 0x0000003b2f3b7211 */ /* 0x000fe400078f10ff */
[----:B------:R-:W-:Y:S01]  /*2340*/  SHF.R.S32.HI R47, RZ, 0x1f, R58 ;  /* 0x0000001fff2f7819 */ /* 0x000fe2000001143a */
[----:B------:R-:W-:Y:S01]  /*2350*/  IMAD R46, R46, 0x28, R51 ;  /* 0x000000282e2e7824 */ /* 0x000fe200078e0233 */
[----:B------:R-:W-:-:S02]  /*2360*/  SHF.R.S32.HI R59, RZ, 0x2, R59 ;  /* 0x00000002ff3b7819 */ /* 0x000fc4000001143b */
[----:B------:R-:W-:Y:S02]  /*2370*/  LEA.HI R58, R47, R58, RZ, 0x2 ;  /* 0x0000003a2f3a7211 */ /* 0x000fe400078f10ff */
[C---:B------:R-:W-:Y:S01]  /*2380*/  IADD3 R47, R50.reuse, 0x48, RZ ;  /* 0x00000048322f7810 */ /* 0x040fe20007ffe0ff */
[----:B------:R-:W-:Y:S01]  /*2390*/  IMAD R59, R59, 0x28, R51 ;  /* 0x000000283b3b7824 */ /* 0x000fe200078e0233 */
[----:B------:R-:W-:Y:S02]  /*23a0*/  IADD3 R50, R50, 0x4c, RZ ;  /* 0x0000004c32327810 */ /* 0x000fe40007ffe0ff */
[----:B------:R-:W-:Y:S02]  /*23b0*/  SHF.R.S32.HI R60, RZ, 0x1f, R47 ;  /* 0x0000001fff3c7819 */ /* 0x000fe4000001142f */
[----:B------:R-:W-:Y:S02]  /*23c0*/  SHF.R.S32.HI R58, RZ, 0x2, R58 ;  /* 0x00000002ff3a7819 */ /* 0x000fe4000001143a */
[----:B------:R-:W-:-:S02]  /*23d0*/  LEA.HI R47, R60, R47, RZ, 0x2 ;  /* 0x0000002f3c2f7211 */ /* 0x000fc400078f10ff */
[----:B------:R-:W-:Y:S01]  /*23e0*/  SHF.R.S32.HI R60, RZ, 0x1f, R50 ;  /* 0x0000001fff3c7819 */ /* 0x000fe20000011432 */
[----:B------:R-:W-:Y:S01]  /*23f0*/  IMAD R58, R58, 0x28, R51 ;  /* 0x000000283a3a7824 */ /* 0x000fe200078e0233 */
[----:B------:R-:W-:Y:S02]  /*2400*/  SHF.R.S32.HI R47, RZ, 0x2, R47 ;  /* 0x00000002ff2f7819 */ /* 0x000fe4000001142f */
[----:B------:R-:W-:Y:S02]  /*2410*/  LEA.HI R50, R60, R50, RZ, 0x2 ;  /* 0x000000323c327211 */ /* 0x000fe400078f10ff */
[----:B------:R-:W0:Y:S01]  /*2420*/  S2R R60, SR_TID.X ;  /* 0x00000000003c7919 */ /* 0x000e220000002100 */
[----:B------:R-:W-:Y:S01]  /*2430*/  IMAD R47, R47, 0x28, R51 ;  /* 0x000000282f2f7824 */ /* 0x000fe200078e0233 */
[----:B------:R-:W-:-:S05]  /*2440*/  SHF.R.S32.HI R50, RZ, 0x2, R50 ;  /* 0x00000002ff327819 */ /* 0x000fca0000011432 */
[----:B------:R-:W-:Y:S01]  /*2450*/  IMAD R50, R50, 0x28, R51 ;  /* 0x0000002832327824 */ /* 0x000fe200078e0233 */
[----:B0-----:R-:W-:-:S04]  /*2460*/  SHF.L.U32 R60, R60, 0x3, RZ ;  /* 0x000000033c3c7819 */ /* 0x001fc800000006ff */
[----:B------:R-:W-:-:S04]  /*2470*/  LOP3.LUT R60, R60, 0x18, RZ, 0xc0, !PT ;  /* 0x000000183c3c7812 */ /* 0x000fc800078ec0ff */
[C---:B------:R-:W-:Y:S02]  /*2480*/  IADD3 R46, R60.reuse, R46, RZ ;  /* 0x0000002e3c2e7210 */ /* 0x040fe40007ffe0ff */
[C---:B------:R-:W-:Y:S02]  /*2490*/  IADD3 R51, R60.reuse, R47, RZ ;  /* 0x0000002f3c337210 */ /* 0x040fe40007ffe0ff */
[C---:B------:R-:W-:Y:S02]  /*24a0*/  IADD3 R59, R60.reuse, R59, RZ ;  /* 0x0000003b3c3b7210 */ /* 0x040fe40007ffe0ff */
[----:B------:R-:W0:Y:S01]  /*24b0*/  LDS.64 R46, [R46] ;  /* 0x000000002e2e7984 */ /* 0x000e220000000a00 */
[C---:B------:R-:W-:Y:S02]  /*24c0*/  IADD3 R58, R60.reuse, R58, RZ ;  /* 0x0000003a3c3a7210 */ /* 0x040fe40007ffe0ff */
[----:B------:R-:W-:Y:S01]  /*24d0*/  IADD3 R50, R60, R50, RZ ;  /* 0x000000323c327210 */ /* 0x000fe20007ffe0ff */
[----:B0-----:R-:W-:Y:S01]  /*24e0*/  FADD.FTZ R46, R48, R46 ;  /* 0x0000002e302e7221 */ /* 0x001fe20000010000 */
[----:B------:R-:W-:-:S02]  /*24f0*/  FADD.FTZ R60, R49, R47 ;  /* 0x0000002f313c7221 */ /* 0x000fc40000010000 */
[----:B------:R-:W0:Y:S02]  /*2500*/  LDS.64 R48, [R59] ;  /* 0x000000003b307984 */ /* 0x000e240000000a00 */
[----:B0-----:R-:W-:Y:S01]  /*2510*/  FADD.FTZ R48, R46, R48 ;  /* 0x000000302e307221 */ /* 0x001fe20000010000 */
[----:B------:R-:W-:Y:S01]  /*2520*/  FADD.FTZ R60, R60, R49 ;  /* 0x000000313c3c7221 */ /* 0x000fe20000010000 */
[----:B------:R-:W0:Y:S02]  /*2530*/  LDS.64 R46, [R58] ;  /* 0x000000003a2e7984 */ /* 0x000e240000000a00 */
[----:B0-----:R-:W-:Y:S01]  /*2540*/  FADD.FTZ R46, R48, R46 ;  /* 0x0000002e302e7221 */ /* 0x001fe20000010000 */
[----:B------:R-:W-:Y:S01]  /*2550*/  FADD.FTZ R47, R60, R47 ;  /* 0x0000002f3c2f7221 */ /* 0x000fe20000010000 */
[----:B------:R-:W0:Y:S04]  /*2560*/  LDS.64 R48, [R51] ;  /* 0x0000000033307984 */ /* 0x000e280000000a00 */
[----:B------:R-:W1:Y:S01]  /*2570*/  LDS.64 R50, [R50] ;  /* 0x0000000032327984 */ /* 0x000e620000000a00 */
[----:B0-----:R-:W-:Y:S01]  /*2580*/  FADD.FTZ R46, R46, R48 ;  /* 0x000000302e2e7221 */ /* 0x001fe20000010000 */
[----:B------:R-:W-:-:S03]  /*2590*/  FADD.FTZ R47, R47, R49 ;  /* 0x000000312f2f7221 */ /* 0x000fc60000010000 */
[----:B-1----:R-:W-:Y:S01]  /*25a0*/  FADD.FTZ R46, R46, R50 ;  /* 0x000000322e2e7221 */ /* 0x002fe20000010000 */
[----:B------:R-:W-:-:S07]  /*25b0*/  FADD.FTZ R47, R47, R51 ;  /* 0x000000332f2f7221 */ /* 0x000fce0000010000 */
.L_x_1847:
[----:B------:R-:W-:Y:S05]  /*25c0*/  BSYNC B0 ;  /* 0x0000000000007941 */ /* 0x000fea0003800000 */
.L_x_1846:
[----:B------:R-:W0:Y:S01]  /*25d0*/  SHFL.BFLY PT, R49, R46, 0x2, 0x1f ;  /* 0x0c401f002e317f89 */ /* 0x000e2200000e0000 */
[----:B------:R-:W-:Y:S03]  /*25e0*/  BSSY B0, `(.L_x_1848) ;  /* 0x0000016000007945 */ /* 0x000fe60003800000 */
[----:B------:R-:W1:Y:S01]  /*25f0*/  SHFL.BFLY PT, R48, R47, 0x2, 0x1f ;  /* 0x0c401f002f307f89 */ /* 0x000e6200000e0000 */
[----:B------:R-:W2:Y:S01]  /*2600*/  S2R R50, SR_TID.X ;  /* 0x0000000000327919 */ /* 0x000ea20000002100 */
[----:B------:R-:W3:Y:S01]  /*2610*/  S2R R59, SR_CTAID.Y ;  /* 0x00000000003b7919 */ /* 0x000ee20000002600 */
[----:B------:R-:W4:Y:S01]  /*2620*/  S2R R60, SR_CTAID.X ;  /* 0x00000000003c7919 */ /* 0x000f220000002500 */
[----:B0-----:R-:W-:Y:S01]  /*2630*/  FADD.FTZ R46, R49, R46 ;  /* 0x0000002e312e7221 */ /* 0x001fe20000010000 */
[----:B-1----:R-:W-:-:S04]  /*2640*/  FADD.FTZ R47, R48, R47 ;  /* 0x0000002f302f7221 */ /* 0x002fc80000010000 */
[----:B------:R-:W0:Y:S04]  /*2650*/  SHFL.BFLY PT, R49, R46, 0x1, 0x1f ;  /* 0x0c201f002e317f89 */ /* 0x000e2800000e0000 */
[----:B------:R-:W1:Y:S01]  /*2660*/  SHFL.BFLY PT, R48, R47, 0x1, 0x1f ;  /* 0x0c201f002f307f89 */ /* 0x000e6200000e0000 */
[----:B--2---:R-:W-:Y:S01]  /*2670*/  LOP3.LUT P0, RZ, R50, 0xfffffff3, RZ, 0xc0, !PT ;  /* 0xfffffff332ff7812 */ /* 0x004fe2000780c0ff */
[----:B0-----:R-:W-:Y:S01]  /*2680*/  FADD.FTZ R46, R46, R49 ;  /* 0x000000312e2e7221 */ /* 0x001fe20000010000 */
[----:B-1----:R-:W-:-:S11]  /*2690*/  FADD.FTZ R47, R47, R48 ;  /* 0x000000302f2f7221 */ /* 0x002fd60000010000 */
[----:B---34-:R-:W-:Y:S05]  /*26a0*/  @P0 BRA `(.L_x_1849) ;  /* 0x0000000000240947 */ /* 0x018fea0003800000 */
        /* <DEDUP_REMOVED lines=9> */
.L_x_1849:
[----:B------:R-:W-:Y:S05]  /*2740*/  BSYNC B0 ;  /* 0x0000000000007941 */ /* 0x000fea0003800000 */
.L_x_1848:
[----:B0-----:R-:W0:Y:S01]  /*2750*/  S2R R46, SR_TID.X ;  /* 0x00000000002e7919 */ /* 0x001e220000002100 */
[----:B------:R-:W-:Y:S02]  /*2760*/  PRMT R17, R44, 0x7632, R17 ;  /* 0x000076322c117816 */ /* 0x000fe40000000011 */
[----:B------:R-:W-:Y:S01]  /*2770*/  PRMT R44, R43, 0x7632, R44 ;  /* 0x000076322b2c7816 */ /* 0x000fe2000000002c */
[----:B------:R-:W-:Y:S01]  /*2780*/  BAR.SYNC.DEFER_BLOCKING 0x0 ;  /* 0x0000000000007b1d */ /* 0x000fe20000010000 */
[----:B------:R-:W-:Y:S02]  /*2790*/  PRMT R49, R39, 0x7632, R49 ;  /* 0x0000763227317816 */ /* 0x000fe40000000031 */
[----:B------:R-:W-:Y:S02]  /*27a0*/  PRMT R58, R42, 0x7632, R58 ;  /* 0x000076322a3a7816 */ /* 0x000fe4000000003a */
[----:B------:R-:W-:Y:S02]  /*27b0*/  PRMT R43, R40, 0x7632, R43 ;  /* 0x00007632282b7816 */ /* 0x000fe4000000002b */
[----:B------:R-:W-:Y:S01]  /*27c0*/  PRMT R39, R28, 0x7632, R39 ;  /* 0x000076321c277816 */ /* 0x000fe20000000027 */
[----:B------:R1:W-:Y:S01]  /*27d0*/  STL.S16 [R1+0x8], R44 ;  /* 0x0000082c01007387 */ /* 0x0003e20000100600 */
[----:B------:R-:W-:-:S02]  /*27e0*/  PRMT R51, R41, 0x7632, R51 ;  /* 0x0000763229337816 */ /* 0x000fc40000000033 */
[----:B------:R-:W-:Y:S01]  /*27f0*/  PRMT R42, R27, 0x7632, R42 ;  /* 0x000076321b2a7816 */ /* 0x000fe2000000002a */
[----:B------:R1:W-:Y:S01]  /*2800*/  STL.S16 [R1+0xc], R43 ;  /* 0x00000c2b01007387 */ /* 0x0003e20000100600 */
[----:B------:R-:W-:Y:S02]  /*2810*/  PRMT R28, R24, 0x7632, R28 ;  /* 0x00007632181c7816 */ /* 0x000fe4000000001c */
[----:B------:R-:W-:Y:S02]  /*2820*/  PRMT R21, R32, 0x7632, R21 ;  /* 0x0000763220157816 */ /* 0x000fe40000000015 */
[----:B------:R-:W-:Y:S01]  /*2830*/  PRMT R41, R26, 0x7632, R41 ;  /* 0x000076321a297816 */ /* 0x000fe20000000029 */
[----:B------:R1:W-:Y:S01]  /*2840*/  STL.S16 [R1+0x90], R28 ;  /* 0x0000901c01007387 */ /* 0x0003e20000100600 */
[----:B------:R-:W-:Y:S02]  /*2850*/  PRMT R27, R25, 0x7632, R27 ;  /* 0x00007632191b7816 */ /* 0x000fe4000000001b */
[----:B------:R-:W-:-:S02]  /*2860*/  PRMT R26, R22, 0x7632, R26 ;  /* 0x00007632161a7816 */ /* 0x000fc4000000001a */
[----:B------:R-:W-:Y:S01]  /*2870*/  PRMT R25, R23, 0x7632, R25 ;  /* 0x0000763217197816 */ /* 0x000fe20000000019 */
[----:B------:R1:W-:Y:S01]  /*2880*/  STL.S16 [R1+0xa4], R27 ;  /* 0x0000a41b01007387 */ /* 0x0003e20000100600 */
[----:B------:R-:W-:Y:S02]  /*2890*/  PRMT R24, R20, 0x7632, R24 ;  /* 0x0000763214187816 */ /* 0x000fe40000000018 */
[----:B------:R-:W-:Y:S01]  /*28a0*/  PRMT R23, R21, 0x7632, R23 ;  /* 0x0000763215177816 */ /* 0x000fe20000000017 */
[----:B------:R1:W-:Y:S01]  /*28b0*/  STL.S16 [R1+0xac], R26 ;  /* 0x0000ac1a01007387 */ /* 0x0003e20000100600 */
[----:B------:R-:W-:Y:S02]  /*28c0*/  PRMT R22, R18, 0x7632, R22 ;  /* 0x0000763212167816 */ /* 0x000fe40000000016 */
[----:B------:R-:W-:Y:S01]  /*28d0*/  PRMT R20, R19, 0x7632, R20 ;  /* 0x0000763213147816 */ /* 0x000fe20000000014 */
[----:B------:R1:W-:Y:S01]  /*28e0*/  STL.S16 [R1+0xc4], R25 ;  /* 0x0000c41901007387 */ /* 0x0003e20000100600 */
[----:B------:R-:W-:-:S02]  /*28f0*/  PRMT R19, R16, 0x7632, R19 ;  /* 0x0000763210137816 */ /* 0x000fc40000000013 */
[----:B------:R-:W-:Y:S01]  /*2900*/  PRMT R18, R17, 0x7632, R18 ;  /* 0x0000763211127816 */ /* 0x000fe20000000012 */
[----:B------:R1:W-:Y:S01]  /*2910*/  STL.S16 [R1+0xc8], R24 ;  /* 0x0000c81801007387 */ /* 0x0003e20000100600 */
[----:B------:R-:W-:Y:S02]  /*2920*/  PRMT R16, R14, 0x7632, R16 ;  /* 0x000076320e107816 */ /* 0x000fe40000000010 */
[----:B------:R-:W-:Y:S01]  /*2930*/  PRMT R14, R15, 0x7632, R14 ;  /* 0x000076320f0e7816 */ /* 0x000fe2000000000e */
[----:B------:R1:W-:Y:S01]  /*2940*/  STL.S16 [R1+0xdc], R23 ;  /* 0x0000dc1701007387 */ /* 0x0003e20000100600 */
[----:B0-----:R-:W-:Y:S02]  /*2950*/  ISETP.NE.AND P2, PT, R46, RZ, PT ;  /* 0x000000ff2e00720c */ /* 0x001fe40003f45270 */
        /* <DEDUP_REMOVED lines=14> */
[----:B------:R-:W-:-:S03]  /*2a40*/  PRMT R40, R29, 0x7632, R40 ;  /* 0x000076321d287816 */ /* 0x000fc60000000028 */
[----:B------:R1:W-:Y:S01]  /*2a50*/  STL.S16 [R1+0x108], R14 ;  /* 0x0001080e01007387 */ /* 0x0003e20000100600 */
[----:B------:R-:W-:Y:S05]  /*2a60*/  @P2 BRA `(.L_x_1850) ;  /* 0x00000000003c2947 */ /* 0x000fea0003800000 */
[----:B-1----:R-:W0:Y:S01]  /*2a70*/  LDC.64 R14, c[0x0][0x250] ;  /* 0x00009400ff0e7b82 */ /* 0x002e220000000a00 */
        /* <DEDUP_REMOVED lines=8> */
.L_x_1851:
[----:B------:R-:W2:Y:S04]  /*2b00*/  LD.E.STRONG.GPU R18, desc[UR8][R14.64] ;  /* 0x000000080e127980 */ /* 0x000ea8000c10f900 */
[----:B--2---:R-:W-:Y:S01]  /*2b10*/  CCTL.IVALL ;  /* 0x00000000ff00798f */ /* 0x004fe20002000000 */
[----:B------:R-:W-:Y:S05]  /*2b20*/  YIELD ;  /* 0x0000000000007946 */ /* 0x000fea0003800000 */
[----:B-----5:R-:W-:-:S04]  /*2b30*/  LOP3.LUT R18, R18, R16, RZ, 0x3c, !PT ;  /* 0x0000001012127212 */ /* 0x020fc800078e3cff */
[----:B------:R-:W-:-:S13]  /*2b40*/  ISETP.GT.AND P2, PT, R18, -0x1, PT ;  /* 0xffffffff1200780c */ /* 0x000fda0003f44270 */
[----:B------:R-:W-:Y:S05]  /*2b50*/  @P2 BRA `(.L_x_1851) ;  /* 0xfffffffc00e82947 */ /* 0x000fea000383ffff */
.L_x_1850:
[----:B------:R-:W-:Y:S05]  /*2b60*/  WARPSYNC.ALL ;  /* 0x0000000000007948 */ /* 0x000fea0003800000 */
[----:B-----5:R-:W-:Y:S02]  /*2b70*/  PRMT R46, R12, 0x7632, R46 ;  /* 0x000076320c2e7816 */ /* 0x020fe4000000002e */
[----:B-1----:R-:W-:Y:S02]  /*2b80*/  PRMT R43, R13, 0x7632, R43 ;  /* 0x000076320d2b7816 */ /* 0x002fe4000000002b */
[----:B------:R-:W-:Y:S02]  /*2b90*/  PRMT R44, R10, 0x7632, R44 ;  /* 0x000076320a2c7816 */ /* 0x000fe4000000002c */
[----:B------:R-:W-:Y:S01]  /*2ba0*/  PRMT R20, R11, 0x7632, R20 ;  /* 0x000076320b147816 */ /* 0x000fe20000000014 */
[----:B------:R-:W1:Y:S01]  /*2bb0*/  S2R R18, SR_CTAID.Y ;  /* 0x0000000000127919 */ /* 0x000e620000002600 */
[----:B0-----:R-:W1:Y:S01]  /*2bc0*/  @!P1 LDC R14, c[0x0][0x10] ;  /* 0x00000400ff0e9b82 */ /* 0x001e620000000800 */
[----:B------:R-:W-:Y:S01]  /*2bd0*/  ULDC.64 UR12, c[0x0][0x240] ;  /* 0x00009000000c7ab9 */ /* 0x000fe20000000a00 */
[----:B------:R-:W0:Y:S01]  /*2be0*/  S2R R19, SR_TID.X ;  /* 0x0000000000137919 */ /* 0x000e220000002100 */
[----:B-1----:R-:W-:Y:S01]  /*2bf0*/  @!P1 IMAD R14, R14, UR4, R18 ;  /* 0x000000040e0e9c24 */ /* 0x002fe2000f8e0212 */
[----:B0-----:R-:W-:-:S02]  /*2c00*/  @!P1 LOP3.LUT R15, R19, 0x7ffffffc, RZ, 0xc0, !PT ;  /* 0x7ffffffc130f9812 */ /* 0x001fc400078ec0ff */
[----:B------:R-:W-:Y:S02]  /*2c10*/  @!P1 LOP3.LUT R16, R19, 0x3, RZ, 0xc0, !PT ;  /* 0x0000000313109812 */ /* 0x000fe400078ec0ff */
[----:B------:R-:W-:-:S04]  /*2c20*/  @!P1 LEA R14, R14, R15, 0x4 ;  /* 0x0000000f0e0e9211 */ /* 0x000fc800078e20ff */
[----:B------:R-:W-:Y:S02]  /*2c30*/  @!P1 IADD3 R16, R14, R16, RZ ;  /* 0x000000100e109210 */ /* 0x000fe40007ffe0ff */
[----:B------:R-:W0:Y:S02]  /*2c40*/  @!P1 LDC.64 R14, c[0x0][0x248] ;  /* 0x00009200ff0e9b82 */ /* 0x000e240000000a00 */
[----:B------:R-:W-:-:S05]  /*2c50*/  @!P1 SHF.L.U32 R16, R16, 0x1, RZ ;  /* 0x0000000110109819 */ /* 0x000fca00000006ff */
[----:B0-----:R-:W-:Y:S01]  /*2c60*/  @!P1 IMAD.WIDE.U32 R14, R16, 0x4, R14 ;  /* 0x00000004100e9825 */ /* 0x001fe200078e000e */
[----:B------:R-:W-:Y:S06]  /*2c70*/  BAR.SYNC.DEFER_BLOCKING 0x0 ;  /* 0x0000000000007b1d */ /* 0x000fec0000010000 */
[----:B------:R-:W2:Y:S01]  /*2c80*/  @!P1 LDG.E.64 R14, desc[UR8][R14.64] ;  /* 0x000000080e0e9981 */ /* 0x000ea2000c1e1b00 */
[----:B------:R-:W-:Y:S01]  /*2c90*/  HFMA2.MMA R16, -RZ, RZ, 0, 0 ;  /* 0x00000000ff107435 */ /* 0x000fe200000001ff */
[----:B------:R-:W-:Y:S01]  /*2ca0*/  @!P0 MOV R18, 0x400 ;  /* 0x0000040000128802 */ /* 0x000fe20000000f00 */
[----:B------:R-:W-:Y:S01]  /*2cb0*/  BSSY B0, `(.L_x_1852) ;  /* 0x000002f000007945 */ /* 0x000fe20003800000 */
[----:B------:R-:W0:Y:S02]  /*2cc0*/  S2R R22, SR_CTAID.X ;  /* 0x0000000000167919 */ /* 0x000e240000002500 */
[----:B------:R-:W-:Y:S01]  /*2cd0*/  @!P0 IADD3 R18, R18, 0xc80, RZ ;  /* 0x00000c8012128810 */ /* 0x000fe20007ffe0ff */
[----:B--2---:R-:W-:Y:S01]  /*2ce0*/  @!P1 FADD.FTZ R16, RZ, R14 ;  /* 0x0000000eff109221 */ /* 0x004fe20000010000 */
[----:B------:R-:W-:Y:S01]  /*2cf0*/  MOV R14, RZ ;  /* 0x000000ff000e7202 */ /* 0x000fe20000000f00 */
[----:B------:R-:W-:Y:S01]  /*2d00*/  @!P1 FADD.FTZ R14, RZ, R15 ;  /* 0x0000000fff0e9221 */ /* 0x000fe20000010000 */
[----:B------:R-:W-:-:S02]  /*2d10*/  ISETP.EQ.U32.AND P1, PT, RZ, UR12, PT ;  /* 0x0000000cff007c0c */ /* 0x000fc4000bf22070 */
[----:B------:R-:W1:Y:S02]  /*2d20*/  SHFL.BFLY PT, R15, R16, 0x2, 0x1f ;  /* 0x0c401f00100f7f89 */ /* 0x000e6400000e0000 */
[----:B-1----:R-:W-:Y:S02]  /*2d30*/  FADD.FTZ R16, R15, R16 ;  /* 0x000000100f107221 */ /* 0x002fe40000010000 */
[----:B------:R-:W1:Y:S02]  /*2d40*/  SHFL.BFLY PT, R15, R14, 0x2, 0x1f ;  /* 0x0c401f000e0f7f89 */ /* 0x000e6400000e0000 */
[----:B-1----:R-:W-:Y:S02]  /*2d50*/  FADD.FTZ R15, R15, R14 ;  /* 0x0000000e0f0f7221 */ /* 0x002fe40000010000 */
[----:B------:R-:W1:Y:S02]  /*2d60*/  SHFL.BFLY PT, R14, R16, 0x1, 0x1f ;  /* 0x0c201f00100e7f89 */ /* 0x000e6400000e0000 */
[----:B-1----:R-:W-:-:S02]  /*2d70*/  FADD.FTZ R14, R16, R14 ;  /* 0x0000000e100e7221 */ /* 0x002fc40000010000 */
[----:B------:R-:W1:Y:S02]  /*2d80*/  SHFL.BFLY PT, R16, R15, 0x1, 0x1f ;  /* 0x0c201f000f107f89 */ /* 0x000e6400000e0000 */
[----:B------:R-:W-:Y:S01]  /*2d90*/  @!P0 FMUL.FTZ R14, R14, 4.8828125727595761418e-05 ;  /* 0x384ccccd0e0e8820 */ /* 0x000fe20000410000 */
[----:B-1----:R-:W-:-:S03]  /*2da0*/  FADD.FTZ R15, R15, R16 ;  /* 0x000000100f0f7221 */ /* 0x002fc60000010000 */
[----:B------:R-:W-:-:S04]  /*2db0*/  @!P0 FMUL.FTZ R16, R14, R14 ;  /* 0x0000000e0e108220 */ /* 0x000fc80000410000 */
[----:B------:R-:W-:Y:S02]  /*2dc0*/  @!P0 FFMA.FTZ R15, R15, 4.8828125727595761418e-05, -R16 ;  /* 0x384ccccd0f0f8823 */ /* 0x000fe40000010810 */
[----:B------:R-:W1:Y:S03]  /*2dd0*/  @!P0 S2R R16, SR_CgaCtaId ;  /* 0x0000000000108919 */ /* 0x000e660000008800 */
[----:B------:R-:W-:Y:S02]  /*2de0*/  @!P0 FMNMX.FTZ R15, RZ, R15, !PT ;  /* 0x0000000fff0f8209 */ /* 0x000fe40007810000 */
[----:B-1----:R-:W-:Y:S02]  /*2df0*/  @!P0 LEA R16, R16, R18, 0x18 ;  /* 0x0000001210108211 */ /* 0x002fe400078ec0ff */
[----:B------:R-:W-:-:S04]  /*2e00*/  @!P0 SHF.L.U32 R18, R19, 0x1, RZ ;  /* 0x0000000113128819 */ /* 0x000fc800000006ff */
[----:B------:R-:W-:-:S04]  /*2e10*/  @!P0 LOP3.LUT R18, R18, 0xfffffff8, RZ, 0xc0, !PT ;  /* 0xfffffff812128812 */ /* 0x000fc800078ec0ff */
[----:B------:R-:W-:-:S05]  /*2e20*/  @!P0 IADD3 R16, R18, R16, RZ ;  /* 0x0000001012108210 */ /* 0x000fca0007ffe0ff */
[----:B------:R1:W-:Y:S01]  /*2e30*/  @!P0 STS.64 [R16], R14 ;  /* 0x0000000e10008388 */ /* 0x0003e20000000a00 */
[----:B------:R-:W-:Y:S01]  /*2e40*/  BAR.SYNC.DEFER_BLOCKING 0x0 ;  /* 0x0000000000007b1d */ /* 0x000fe20000010000 */
[----:B0-----:R-:W-:-:S04]  /*2e50*/  LOP3.LUT P0, RZ, R22, 0x3, RZ, 0xc0, !PT ;  /* 0x0000000316ff7812 */ /* 0x001fc8000780c0ff */
[----:B------:R-:W-:-:S04]  /*2e60*/  ISETP.GT.U32.OR P0, PT, R19, 0x3, P0 ;  /* 0x000000031300780c */ /* 0x000fc80000704470 */
[----:B------:R-:W-:-:S13]  /*2e70*/  ISETP.EQ.OR.EX P0, PT, RZ, UR13, P0, P1 ;  /* 0x0000000dff007c0c */ /* 0x000fda0008702710 */
[----:B-1----:R-:W-:Y:S05]  /*2e80*/  @P0 BRA `(.L_x_1853) ;  /* 0x0000000000440947 */ /* 0x002fea0003800000 */
        /* <DEDUP_REMOVED lines=17> */
.L_x_1853:
[----:B------:R-:W-:Y:S05]  /*2fa0*/  BSYNC B0 ;  /* 0x0000000000007941 */ /* 0x000fea0003800000 */
.L_x_1852:
[----:B0-----:R-:W2:Y:S04]  /*2fb0*/  LDL.LU R15, [R1+0x18] ;  /* 0x00001800010f7983 */ /* 0x001ea80000300800 */
[----:B------:R-:W3:Y:S04]  /*2fc0*/  LDL.LU R16, [R1+0x14] ;  /* 0x0000140001107983 */ /* 0x000ee80000300800 */
[----:B------:R-:W4:Y:S01]  /*2fd0*/  LDL.LU R27, [R1+0x30] ;  /* 0x00003000011b7983 */ /* 0x000f220000300800 */
[----:B------:R-:W-:-:S03]  /*2fe0*/  SHF.L.U32 R14, R2, 0x2, RZ ;  /* 0x00000002020e7819 */ /* 0x000fc600000006ff */
[----:B------:R-:W5:Y:S01]  /*2ff0*/  LDL.LU R26, [R1+0x34] ;  /* 0x00003400011a7983 */ /* 0x000f620000300800 */
[----:B------:R-:W-:-:S03]  /*3000*/  LOP3.LUT R14, R14, 0xc, RZ, 0xc0, !PT ;  /* 0x0000000c0e0e7812 */ /* 0x000fc600078ec0ff */
[----:B------:R-:W5:Y:S01]  /*3010*/  LDL.LU R24, [R1+0x38] ;  /* 0x0000380001187983 */ /* 0x000f620000300800 */
[----:B------:R-:W0:Y:S03]  /*3020*/  S2UR UR7, SR_CgaCtaId ;  /* 0x00000000000779c3 */ /* 0x000e260000008800 */
[----:B------:R1:W-:Y:S04]  /*3030*/  STL [R1+0x11c], R3 ;  /* 0x00011c0301007387 */ /* 0x0003e80000100800 */
[----:B------:R4:W-:Y:S04]  /*3040*/  STL [R1+0x120], R2 ;  /* 0x0001200201007387 */ /* 0x0009e80000100800 */
[----:B------:R-:W5:Y:S04]  /*3050*/  LDL.LU R23, [R1+0x3c] ;  /* 0x00003c0001177983 */ /* 0x000f680000300800 */
[----:B------:R-:W5:Y:S04]  /*3060*/  LDL.LU R25, [R1+0x40] ;  /* 0x0000400001197983 */ /* 0x000f680000300800 */
[----:B------:R-:W5:Y:S04]  /*3070*/  LDL.LU R22, [R1+0x44] ;  /* 0x0000440001167983 */ /* 0x000f680000300800 */
[----:B-1----:R-:W5:Y:S01]  /*3080*/  LDL.LU R3, [R1+0x48] ;  /* 0x0000480001037983 */ /* 0x002f620000300800 */
[----:B------:R-:W-:-:S02]  /*3090*/  UMOV UR6, 0x400 ;  /* 0x0000040000067882 */ /* 0x000fc40000000000 */
[----:B------:R-:W-:-:S04]  /*30a0*/  UIADD3 UR6, UR6, 0xc80, URZ ;  /* 0x00000c8006067890 */ /* 0x000fc8000fffe03f */
[----:B0-----:R-:W-:Y:S01]  /*30b0*/  ULEA UR6, UR7, UR6, 0x18 ;  /* 0x0000000607067291 */ /* 0x001fe2000f8ec03f */
[----:B--2---:R-:W-:-:S04]  /*30c0*/  LEA R32, R15, R4, 0x2 ;  /* 0x000000040f207211 */ /* 0x004fc800078e10ff */
[----:B------:R-:W-:Y:S02]  /*30d0*/  SHF.R.S32.HI R33, RZ, 0x1f, R32 ;  /* 0x0000001fff217819 */ /* 0x000fe40000011420 */
[----:B------:R-:W-:Y:S01]  /*30e0*/  IADD3 R4, RZ, -R14, RZ ;  /* 0x8000000eff047210 */ /* 0x000fe20007ffe0ff */
[----:B------:R-:W-:-:S04]  /*30f0*/  IMAD.WIDE.U32 R14, R32, -0x33333333, RZ ;  /* 0xcccccccd200e7825 */ /* 0x000fc800078e00ff */
[----:B------:R-:W-:-:S03]  /*3100*/  IMAD.WIDE.U32 R32, R53, 0x50000, R32 ;  /* 0x0005000035207825 */ /* 0x000fc600078e0020 */
[----:B----4-:R-:W-:-:S05]  /*3110*/  IADD3 R2, P1, R27, R32, RZ ;  /* 0x000000201b027210 */ /* 0x010fca0007f3e0ff */
[----:B------:R0:W-:Y:S04]  /*3120*/  STL [R1+0x14], R2 ;  /* 0x0000140201007387 */ /* 0x0001e80000100800 */
[----:B0-----:R-:W2:Y:S01]  /*3130*/  LDL.LU R2, [R1+0x58] ;  /* 0x0000580001027983 */ /* 0x001ea20000300800 */
[----:B------:R-:W-:-:S04]  /*3140*/  LEA.HI R4, R15, R4, RZ, 0x1a ;  /* 0x000000040f047211 */ /* 0x000fc800078fd0ff */
[----:B------:R-:W-:Y:S01]  /*3150*/  LEA R4, R4, UR6, 0x3 ;  /* 0x0000000604047c11 */ /* 0x000fe2000f8e18ff */
[----:B------:R-:W-:-:S04]  /*3160*/  ULDC UR6, c[0x0][0x230] ;  /* 0x00008c0000067ab9 */ /* 0x000fc80000000800 */
[----:B------:R3:W0:Y:S02]  /*3170*/  LDS.64 R14, [R4] ;  /* 0x00000000040e7984 */ /* 0x0006240000000a00 */
[----:B---3--:R-:W-:Y:S02]  /*3180*/  IADD3 R4, R16, R33, RZ ;  /* 0x0000002110047210 */ /* 0x008fe40007ffe0ff */
[----:B------:R-:W-:Y:S01]  /*3190*/  IADD3 R16, P0, R5, R32, RZ ;  /* 0x0000002005107210 */ /* 0x000fe20007f1e0ff */
[----:B0-----:R-:W-:Y:S01]  /*31a0*/  FADD.FTZ R5, R15, UR6 ;  /* 0x000000060f057e21 */ /* 0x001fe20008010000 */
[----:B------:R-:W-:Y:S02]  /*31b0*/  ULDC.64 UR6, c[0x0][0x210] ;  /* 0x0000840000067ab9 */ /* 0x000fe40000000a00 */
[----:B------:R-:W-:Y:S02]  /*31c0*/  IADD3.X R15, RZ, R4, RZ, P0, !PT ;  /* 0x00000004ff0f7210 */ /* 0x000fe400007fe4ff */
[----:B------:R-:W-:-:S04]  /*31d0*/  LEA R18, P0, R16, UR6, 0x1 ;  /* 0x0000000610127c11 */ /* 0x000fc8000f8008ff */
[----:B------:R-:W-:Y:S02]  /*31e0*/  LEA.HI.X R19, R16, UR7, R15, 0x1, P0 ;  /* 0x0000000710137c11 */ /* 0x000fe400080f0c0f */
[-C--:B-----5:R-:W-:Y:S02]  /*31f0*/  IADD3 R16, P0, R26, R32.reuse, RZ ;  /* 0x000000201a107210 */ /* 0x0a0fe40007f1e0ff */
[----:B------:R-:W-:Y:S02]  /*3200*/  SHF.L.U32 R15, R10, 0x10, RZ ;  /* 0x000000100a0f7819 */ /* 0x000fe400000006ff */
[-C--:B------:R-:W-:Y:S01]  /*3210*/  IADD3 R10, P2, R24, R32.reuse, RZ ;  /* 0x00000020180a7210 */ /* 0x080fe20007f5e0ff */
[----:B------:R0:W-:Y:S01]  /*3220*/  STL [R1+0x18], R16 ;  /* 0x0000181001007387 */ /* 0x0001e20000100800 */
[----:B------:R-:W-:-:S03]  /*3230*/  IADD3 R24, P4, R23, R32, RZ ;  /* 0x0000002017187210 */ /* 0x000fc60007f9e0ff */
[----:B------:R-:W3:Y:S04]  /*3240*/  LDL.LU R28, [R1+0x64] ;  /* 0x00006400011c7983 */ /* 0x000ee80000300800 */
[----:B------:R1:W-:Y:S01]  /*3250*/  STL [R1+0x150], R10 ;  /* 0x0001500a01007387 */ /* 0x0003e20000100800 */
[-C--:B0-----:R-:W-:Y:S02]  /*3260*/  IADD3 R16, P3, R25, R32.reuse, RZ ;  /* 0x0000002019107210 */ /* 0x081fe40007f7e0ff */
[----:B------:R-:W-:Y:S01]  /*3270*/  IADD3 R25, P5, R22, R32, RZ ;  /* 0x0000002016197210 */ /* 0x000fe20007fbe0ff */
[----:B------:R-:W4:Y:S04]  /*3280*/  LDL.LU R23, [R1+0x70] ;  /* 0x0000700001177983 */ /* 0x000f280000300800 */
[----:B------:R-:W-:Y:S01]  /*3290*/  STL [R1+0x158], R24 ;  /* 0x0001581801007387 */ /* 0x000fe20000100800 */
[----:B-1----:R-:W-:-:S03]  /*32a0*/  IADD3.X R10, RZ, R4, RZ, P4, !PT ;  /* 0x00000004ff0a7210 */ /* 0x002fc600027fe4ff */
[----:B------:R0:W-:Y:S01]  /*32b0*/  STL [R1+0x154], R16 ;  /* 0x0001541001007387 */ /* 0x0001e20000100800 */
[----:B------:R-:W-:-:S03]  /*32c0*/  IADD3 R26, P4, R3, R32, RZ ;  /* 0x00000020031a7210 */ /* 0x000fc60007f9e0ff */
[----:B------:R-:W5:Y:S04]  /*32d0*/  LDL.LU R22, [R1+0x7c] ;  /* 0x00007c0001167983 */ /* 0x000f680000300800 */
[----:B------:R-:W-:Y:S01]  /*32e0*/  STL [R1+0x15c], R25 ;  /* 0x00015c1901007387 */ /* 0x000fe20000100800 */
[----:B0-----:R-:W-:-:S03]  /*32f0*/  IADD3.X R16, RZ, R4, RZ, P5, !PT ;  /* 0x00000004ff107210 */ /* 0x001fc60002ffe4ff */
[----:B------:R0:W-:Y:S04]  /*3300*/  STL [R1+0x160], R10 ;  /* 0x0001600a01007387 */ /* 0x0001e80000100800 */
[----:B0-----:R-:W5:Y:S04]  /*3310*/  LDL.LU R10, [R1+0x94] ;  /* 0x00009400010a7983 */ /* 0x001f680000300800 */
[----:B------:R-:W5:Y:S04]  /*3320*/  LDL.LU R3, [R1+0x98] ;  /* 0x0000980001037983 */ /* 0x000f680000300800 */
[----:B------:R-:W-:Y:S04]  /*3330*/  STL [R1+0x164], R26 ;  /* 0x0001641a01007387 */ /* 0x000fe80000100800 */
[----:B------:R0:W-:Y:S01]  /*3340*/  STL [R1+0x168], R16 ;  /* 0x0001681001007387 */ /* 0x0001e20000100800 */
[----:B--2---:R-:W-:-:S03]  /*3350*/  IADD3 R27, P5, R2, R32, RZ ;  /* 0x00000020021b7210 */ /* 0x004fc60007fbe0ff */
[----:B------:R-:W2:Y:S01]  /*3360*/  LDL.LU R2, [R1+0x9c] ;  /* 0x00009c0001027983 */ /* 0x000ea20000300800 */
[----:B------:R-:W-:-:S03]  /*3370*/  FADD.FTZ R33, R0, -R14 ;  /* 0x8000000e00217221 */ /* 0x000fc60000010000 */
[----:B------:R-:W2:Y:S01]  /*3380*/  LDL.LU R0, [R1+0xa0] ;  /* 0x0000a00001007983 */ /* 0x000ea20000300800 */
[-C--:B0-----:R-:W-:Y:S02]  /*3390*/  IADD3.X R16, RZ, R4.reuse, RZ, P4, !PT ;  /* 0x00000004ff107210 */ /* 0x081fe400027fe4ff */
[----:B------:R-:W-:-:S03]  /*33a0*/  IADD3.X R24, RZ, R4, RZ, P5, !PT ;  /* 0x00000004ff187210 */ /* 0x000fc60002ffe4ff */
[----:B------:R0:W-:Y:S04]  /*33b0*/  STL [R1+0x114], R16 ;  /* 0x0001141001007387 */ /* 0x0001e80000100800 */
[----:B------:R1:W-:Y:S01]  /*33c0*/  STL [R1+0x110], R24 ;  /* 0x0001101801007387 */ /* 0x0003e20000100800 */
[----:B---3--:R-:W-:-:S04]  /*33d0*/  IADD3 R28, P4, R28, R32, RZ ;  /* 0x000000201c1c7210 */ /* 0x008fc80007f9e0ff */
[----:B0-----:R-:W-:Y:S02]  /*33e0*/  IADD3.X R16, RZ, R4, RZ, P4, !PT ;  /* 0x00000004ff107210 */ /* 0x001fe400027fe4ff */
[----:B----4-:R-:W-:-:S04]  /*33f0*/  IADD3 R29, P5, R23, R32, RZ ;  /* 0x00000020171d7210 */ /* 0x010fc80007fbe0ff */
[----:B-1----:R-:W-:Y:S01]  /*3400*/  IADD3.X R24, RZ, R4, RZ, P5, !PT ;  /* 0x00000004ff187210 */ /* 0x002fe20002ffe4ff */
[----:B------:R0:W-:Y:S01]  /*3410*/  STL [R1+0x10c], R16 ;  /* 0x00010c1001007387 */ /* 0x0001e20000100800 */
[----:B-----5:R-:W-:-:S04]  /*3420*/  IADD3 R30, P4, R22, R32, RZ ;  /* 0x00000020161e7210 */ /* 0x020fc80007f9e0ff */
[----:B------:R-:W-:Y:S02]  /*3430*/  IADD3.X R25, RZ, R4, RZ, P4, !PT ;  /* 0x00000004ff197210 */ /* 0x000fe400027fe4ff */
[-C--:B------:R-:W-:Y:S02]  /*3440*/  IADD3 R31, P5, R10, R32.reuse, RZ ;  /* 0x000000200a1f7210 */ /* 0x080fe40007fbe0ff */
[----:B------:R-:W-:Y:S02]  /*3450*/  IADD3 R22, P4, R3, R32, RZ ;  /* 0x0000002003167210 */ /* 0x000fe40007f9e0ff */
[----:B------:R-:W-:Y:S01]  /*3460*/  IADD3.X R10, RZ, R4, RZ, P5, !PT ;  /* 0x00000004ff0a7210 */ /* 0x000fe20002ffe4ff */
[----:B------:R-:W3:Y:S01]  /*3470*/  LDL.LU R3, [R1] ;  /* 0x0000000001037983 */ /* 0x000ee20000300800 */
[----:B------:R-:W1:Y:S01]  /*3480*/  MUFU.RSQ R5, R5 ;  /* 0x0000000500057308 */ /* 0x000e620000001400 */
[----:B--2---:R-:W-:Y:S02]  /*3490*/  IADD3 R23, P5, R2, R32, RZ ;  /* 0x0000002002177210 */ /* 0x004fe40007fbe0ff */
[----:B------:R-:W2:Y:S01]  /*34a0*/  LDL.LU R2, [R1+0x4] ;  /* 0x0000040001027983 */ /* 0x000ea20000300800 */
[----:B------:R-:W-:Y:S01]  /*34b0*/  SHF.L.U32 R12, R12, 0x10, RZ ;  /* 0x000000100c0c7819 */ /* 0x000fe200000006ff */
[----:B-1----:R-:W-:-:S04]  /*34c0*/  FMUL.FTZ R33, R33, R5 ;  /* 0x0000000521217220 */ /* 0x002fc80000410000 */
[----:B------:R-:W-:-:S04]  /*34d0*/  FFMA.FTZ R33, R33, R12, R15 ;  /* 0x0000000c21217223 */ /* 0x000fc8000001000f */
[----:B------:R-:W-:Y:S01]  /*34e0*/  FMUL.FTZ R53, R33, -1.4426950216293334961 ;  /* 0xbfb8aa3b21357820 */ /* 0x000fe20000410000 */
[----:B------:R-:W-:-:S05]  /*34f0*/  SHF.L.U32 R17, R17, 0x10, RZ ;  /* 0x0000001011117819 */ /* 0x000fca00000006ff */
[----:B------:R-:W1:Y:S01]  /*3500*/  MUFU.EX2 R53, R53 ;  /* 0x0000003500357308 */ /* 0x000e620000000800 */
[----:B------:R-:W-:Y:S01]  /*3510*/  FADD.FTZ R59, -R14, R17 ;  /* 0x000000110e3b7221 */ /* 0x000fe20000010100 */
[----:B------:R-:W-:Y:S02]  /*3520*/  IADD3 R32, P6, R0, R32, RZ ;  /* 0x0000002000207210 */ /* 0x000fe40007fde0ff */
[----:B------:R-:W-:Y:S02]  /*3530*/  SHF.L.U32 R17, R46, 0x10, RZ ;  /* 0x000000102e117819 */ /* 0x000fe400000006ff */
[----:B------:R-:W-:Y:S01]  /*3540*/  SHF.L.U32 R0, R44, 0x10, RZ ;  /* 0x000000102c007819 */ /* 0x000fe200000006ff */
[----:B------:R-:W-:-:S04]  /*3550*/  FMUL.FTZ R44, R5, R59 ;  /* 0x0000003b052c7220 */ /* 0x000fc80000410000 */
[----:B------:R-:W-:Y:S01]  /*3560*/  FFMA.FTZ R44, R44, R17, R0 ;  /* 0x000000112c2c7223 */ /* 0x000fe20000010000 */
[----:B-1----:R-:W-:-:S03]  /*3570*/  FADD.FTZ R53, R53, 1 ;  /* 0x3f80000035357421 */ /* 0x002fc60000010000 */
[----:B------:R-:W-:-:S03]  /*3580*/  FMUL.FTZ R46, R44, -1.4426950216293334961 ;  /* 0xbfb8aa3b2c2e7820 */ /* 0x000fc60000410000 */
[----:B------:R-:W1:Y:S08]  /*3590*/  MUFU.RCP R53, R53 ;  /* 0x0000003500357308 */ /* 0x000e700000001000 */
[----:B------:R-:W4:Y:S01]  /*35a0*/  MUFU.EX2 R46, R46 ;  /* 0x0000002e002e7308 */ /* 0x000f220000000800 */
[----:B------:R-:W-:Y:S01]  /*35b0*/  FADD.FTZ R6, R6, -R14 ;  /* 0x8000000e06067221 */ /* 0x000fe20000010000 */
[----:B------:R-:W-:-:S02]  /*35c0*/  SHF.L.U32 R13, R13, 0x10, RZ ;  /* 0x000000100d0d7819 */ /* 0x000fc400000006ff */
[----:B------:R-:W-:Y:S01]  /*35d0*/  SHF.L.U32 R11, R11, 0x10, RZ ;  /* 0x000000100b0b7819 */ /* 0x000fe200000006ff */
[----:B-1----:R-:W-:Y:S01]  /*35e0*/  FMUL.FTZ R26, R33, R53 ;  /* 0x00000035211a7220 */ /* 0x002fe20000410000 */
[----:B------:R-:W-:Y:S01]  /*35f0*/  FMUL.FTZ R33, R5, R6 ;  /* 0x0000000605217220 */ /* 0x000fe20000410000 */
[----:B------:R-:W-:-:S03]  /*3600*/  SHF.L.U32 R6, R43, 0x10, RZ ;  /* 0x000000102b067819 */ /* 0x000fc600000006ff */
[----:B------:R-:W-:Y:S01]  /*3610*/  FFMA.FTZ R33, R33, R13, R11 ;  /* 0x0000000d21217223 */ /* 0x000fe2000001000b */
[----:B----4-:R-:W-:-:S04]  /*3620*/  FADD.FTZ R46, R46, 1 ;  /* 0x3f8000002e2e7421 */ /* 0x010fc80000010000 */
[----:B------:R1:W0:Y:S02]  /*3630*/  MUFU.RCP R43, R46 ;  /* 0x0000002e002b7308 */ /* 0x0002240000001000 */
[----:B-1----:R-:W-:-:S06]  /*3640*/  FMUL.FTZ R46, R33, -1.4426950216293334961 ;  /* 0xbfb8aa3b212e7820 */ /* 0x002fcc0000410000 */
[----:B------:R-:W1:Y:S01]  /*3650*/  MUFU.EX2 R46, R46 ;  /* 0x0000002e002e7308 */ /* 0x000e620000000800 */
[----:B0-----:R-:W-:Y:S01]  /*3660*/  FMUL.FTZ R16, R44, R43 ;  /* 0x0000002b2c107220 */ /* 0x001fe20000410000 */
[----:B------:R-:W-:Y:S01]  /*3670*/  SHF.L.U32 R45, R45, 0x10, RZ ;  /* 0x000000102d2d7819 */ /* 0x000fe200000006ff */
[----:B-1----:R-:W-:-:S06]  /*3680*/  FADD.FTZ R44, R46, 1 ;  /* 0x3f8000002e2c7421 */ /* 0x002fcc0000010000 */
[----:B------:R-:W0:Y:S01]  /*3690*/  MUFU.RCP R44, R44 ;  /* 0x0000002c002c7308 */ /* 0x000e220000001000 */
[----:B------:R-:W-:-:S04]  /*36a0*/  FADD.FTZ R45, -R14, R45 ;  /* 0x0000002d0e2d7221 */ /* 0x000fc80000010100 */
[----:B------:R-:W-:Y:S01]  /*36b0*/  FMUL.FTZ R53, R5, R45 ;  /* 0x0000002d05357220 */ /* 0x000fe20000410000 */
[--C-:B---3--:R-:W-:Y:S02]  /*36c0*/  FADD.FTZ R45, R3, -R14.reuse ;  /* 0x8000000e032d7221 */ /* 0x108fe40000010000 */
[----:B------:R-:W3:Y:S01]  /*36d0*/  LDL.LU R3, [R1+0x10] ;  /* 0x0000100001037983 */ /* 0x000ee20000300800 */
[----:B0-----:R-:W-:Y:S01]  /*36e0*/  FMUL.FTZ R33, R33, R44 ;  /* 0x0000002c21217220 */ /* 0x001fe20000410000 */
[----:B--2---:R-:W-:Y:S02]  /*36f0*/  FADD.FTZ R46, R2, -R14 ;  /* 0x8000000e022e7221 */ /* 0x004fe40000010000 */
[----:B------:R-:W2:Y:S04]  /*3700*/  LDL.LU R2, [R1+0xc] ;  /* 0x00000c0001027983 */ /* 0x000ea80000300800 */
[----:B------:R-:W4:Y:S01]  /*3710*/  LDL.LU R44, [R1+0x8] ;  /* 0x00000800012c7983 */ /* 0x000f220000300800 */
[----:B------:R-:W-:-:S02]  /*3720*/  SHF.L.U32 R58, R58, 0x10, RZ ;  /* 0x000000103a3a7819 */ /* 0x000fc400000006ff */
[----:B------:R-:W-:-:S03]  /*3730*/  SHF.L.U32 R20, R20, 0x10, RZ ;  /* 0x0000001014147819 */ /* 0x000fc600000006ff */
[----:B------:R-:W-:Y:S02]  /*3740*/  FADD.FTZ R60, -R14, R58 ;  /* 0x0000003a0e3c7221 */ /* 0x000fe40000010100 */
[----:B------:R-:W-:Y:S01]  /*3750*/  FFMA.FTZ R53, R53, R6, R20 ;  /* 0x0000000635357223 */ /* 0x000fe20000010014 */
[C---:B------:R-:W-:Y:S01]  /*3760*/  FMUL.FTZ R58, R5.reuse, R45 ;  /* 0x0000002d053a7220 */ /* 0x040fe20000410000 */
[----:B------:R-:W-:Y:S02]  /*3770*/  FMUL.FTZ R60, R5, R60 ;  /* 0x0000003c053c7220 */ /* 0x000fe40000410000 */
[----:B------:R-:W-:Y:S01]  /*3780*/  FMUL.FTZ R45, R53, -1.4426950216293334961 ;  /* 0xbfb8aa3b352d7820 */ /* 0x000fe20000410000 */
[----:B------:R-:W-:Y:S01]  /*3790*/  FFMA.FTZ R58, R12, R58, R15 ;  /* 0x0000003a0c3a7223 */ /* 0x000fe2000001000f */
[----:B------:R-:W-:-:S03]  /*37a0*/  FFMA.FTZ R60, R17, R60, R0 ;  /* 0x0000003c113c7223 */ /* 0x000fc60000010000 */
[----:B------:R-:W-:Y:S01]  /*37b0*/  FMUL.FTZ R59, R58, -1.4426950216293334961 ;  /* 0xbfb8aa3b3a3b7820 */ /* 0x000fe20000410000 */
[----:B------:R-:W0:Y:S01]  /*37c0*/  MUFU.EX2 R45, R45 ;  /* 0x0000002d002d7308 */ /* 0x000e220000000800 */
[----:B------:R-:W-:-:S07]  /*37d0*/  FMUL.FTZ R43, R60, -1.4426950216293334961 ;  /* 0xbfb8aa3b3c2b7820 */ /* 0x000fce0000410000 */
[----:B------:R-:W1:Y:S08]  /*37e0*/  MUFU.EX2 R43, R43 ;  /* 0x0000002b002b7308 */ /* 0x000e700000000800 */
[----:B------:R-:W5:Y:S01]  /*37f0*/  MUFU.EX2 R59, R59 ;  /* 0x0000003b003b7308 */ /* 0x000f620000000800 */
[----:B------:R-:W-:Y:S01]  /*3800*/  FMUL.FTZ R46, R5, R46 ;  /* 0x0000002e052e7220 */ /* 0x000fe20000410000 */
[----:B0-----:R-:W-:-:S03]  /*3810*/  FADD.FTZ R45, R45, 1 ;  /* 0x3f8000002d2d7421 */ /* 0x001fc60000010000 */
[----:B------:R-:W-:Y:S01]  /*3820*/  FFMA.FTZ R46, R13, R46, R11 ;  /* 0x0000002e0d2e7223 */ /* 0x000fe2000001000b */
[----:B------:R0:W-:Y:S02]  /*3830*/  STL [R1+0xec], R33 ;  /* 0x0000ec2101007387 */ /* 0x0001e40000100800 */
[----:B------:R-:W5:Y:S01]  /*3840*/  MUFU.RCP R45, R45 ;  /* 0x0000002d002d7308 */ /* 0x000f620000001000 */
[----:B-1----:R-:W-:Y:S01]  /*3850*/  FADD.FTZ R43, R43, 1 ;  /* 0x3f8000002b2b7421 */ /* 0x002fe20000010000 */
[----:B0-----:R-:W-:Y:S01]  /*3860*/  FMUL.FTZ R33, R46, -1.4426950216293334961 ;  /* 0xbfb8aa3b2e217820 */ /* 0x001fe20000410000 */
[----:B-----5:R-:W-:-:S05]  /*3870*/  FADD.FTZ R59, R59, 1 ;  /* 0x3f8000003b3b7421 */ /* 0x020fca0000010000 */
[----:B------:R-:W-:Y:S08]  /*3880*/  MUFU.RCP R43, R43 ;  /* 0x0000002b002b7308 */ /* 0x000ff00000001000 */
[----:B------:R-:W0:Y:S08]  /*3890*/  MUFU.RCP R59, R59 ;  /* 0x0000003b003b7308 */ /* 0x000e300000001000 */
[----:B------:R-:W1:Y:S01]  /*38a0*/  MUFU.EX2 R33, R33 ;  /* 0x0000002100217308 */ /* 0x000e620000000800 */
[----:B------:R-:W-:-:S05]  /*38b0*/  FMUL.FTZ R45, R53, R45 ;  /* 0x0000002d352d7220 */ /* 0x000fca0000410000 */
[----:B------:R5:W-:Y:S01]  /*38c0*/  STL [R1+0xe4], R45 ;  /* 0x0000e42d01007387 */ /* 0x000be20000100800 */
[----:B0-----:R-:W-:Y:S01]  /*38d0*/  FMUL.FTZ R53, R58, R59 ;  /* 0x0000003b3a357220 */ /* 0x001fe20000410000 */
[----:B-----5:R-:W-:Y:S01]  /*38e0*/  FMUL.FTZ R45, R60, R43 ;  /* 0x0000002b3c2d7220 */ /* 0x020fe20000410000 */
[----:B-1----:R-:W-:-:S03]  /*38f0*/  FADD.FTZ R33, R33, 1 ;  /* 0x3f80000021217421 */ /* 0x002fc60000010000 */
[----:B------:R-:W-:Y:S04]  /*3900*/  STL [R1+0xf8], R53 ;  /* 0x0000f83501007387 */ /* 0x000fe80000100800 */
[----:B------:R0:W-:Y:S01]  /*3910*/  STL [R1+0xf0], R45 ;  /* 0x0000f02d01007387 */ /* 0x0001e20000100800 */
[----:B------:R-:W1:Y:S01]  /*3920*/  MUFU.RCP R33, R33 ;  /* 0x0000002100217308 */ /* 0x000e620000001000 */
[----:B------:R-:W-:-:S04]  /*3930*/  FADD.FTZ R60, R61, -R14 ;  /* 0x8000000e3d3c7221 */ /* 0x000fc80000010000 */
[----:B------:R-:W-:-:S04]  /*3940*/  FMUL.FTZ R60, R5, R60 ;  /* 0x0000003c053c7220 */ /* 0x000fc80000410000 */
[----:B------:R-:W-:Y:S01]  /*3950*/  FFMA.FTZ R60, R13, R60, R11 ;  /* 0x0000003c0d3c7223 */ /* 0x000fe2000001000b */
[----:B------:R-:W-:-:S05]  /*3960*/  SHF.L.U32 R51, R51, 0x10, RZ ;  /* 0x0000001033337819 */ /* 0x000fca00000006ff */
[----:B------:R-:W-:-:S04]  /*3970*/  FADD.FTZ R51, -R14, R51 ;  /* 0x000000330e337221 */ /* 0x000fc80000010100 */
[----:B------:R-:W-:-:S04]  /*3980*/  FMUL.FTZ R51, R5, R51 ;  /* 0x0000003305337220 */ /* 0x000fc80000410000 */
[----:B------:R-:W-:Y:S01]  /*3990*/  FFMA.FTZ R51, R6, R51, R20 ;  /* 0x0000003306337223 */ /* 0x000fe20000010014 */
[----:B------:R-:W-:Y:S01]  /*39a0*/  SHF.L.U32 R49, R49, 0x10, RZ ;  /* 0x0000001031317819 */ /* 0x000fe200000006ff */
[--C-:B------:R-:W-:Y:S01]  /*39b0*/  FADD.FTZ R56, R56, -R14.reuse ;  /* 0x8000000e38387221 */ /* 0x100fe20000010000 */
[----:B------:R-:W-:-:S04]  /*39c0*/  FADD.FTZ R55, R55, -R14 ;  /* 0x8000000e37377221 */ /* 0x000fc80000010000 */
[----:B------:R-:W-:-:S04]  /*39d0*/  FMUL.FTZ R55, R5, R55 ;  /* 0x0000003705377220 */ /* 0x000fc80000410000 */
[----:B------:R-:W-:Y:S01]  /*39e0*/  FFMA.FTZ R55, R12, R55, R15 ;  /* 0x000000370c377223 */ /* 0x000fe2000001000f */
[----:B------:R-:W-:Y:S01]  /*39f0*/  SHF.L.U32 R48, R48, 0x10, RZ ;  /* 0x0000001030307819 */ /* 0x000fe200000006ff */
[----:B------:R-:W-:-:S04]  /*3a00*/  FADD.FTZ R54, R54, -R14 ;  /* 0x8000000e36367221 */ /* 0x000fc80000010000 */
[----:B------:R-:W-:Y:S01]  /*3a10*/  FADD.FTZ R48, -R14, R48 ;  /* 0x000000300e307221 */ /* 0x000fe20000010100 */
[----:B----4-:R-:W-:-:S05]  /*3a20*/  SHF.L.U32 R44, R44, 0x10, RZ ;  /* 0x000000102c2c7819 */ /* 0x010fca00000006ff */
[----:B------:R-:W-:-:S04]  /*3a30*/  FADD.FTZ R44, -R14, R44 ;  /* 0x0000002c0e2c7221 */ /* 0x000fc80000010100 */
[----:B------:R-:W-:Y:S01]  /*3a40*/  FMUL.FTZ R43, R5, R44 ;  /* 0x0000002c052b7220 */ /* 0x000fe20000410000 */
[----:B---3--:R-:W-:-:S03]  /*3a50*/  FADD.FTZ R44, R3, -R14 ;  /* 0x8000000e032c7221 */ /* 0x008fc60000010000 */
[----:B------:R-:W-:Y:S01]  /*3a60*/  FFMA.FTZ R43, R6, R43, R20 ;  /* 0x0000002b062b7223 */ /* 0x000fe20000010014 */
[----:B0-----:R-:W-:-:S03]  /*3a70*/  FMUL.FTZ R45, R5, R44 ;  /* 0x0000002c052d7220 */ /* 0x001fc60000410000 */
[----:B------:R-:W-:Y:S01]  /*3a80*/  FMUL.FTZ R44, R43, -1.4426950216293334961 ;  /* 0xbfb8aa3b2b2c7820 */ /* 0x000fe20000410000 */
[----:B--2---:R-:W-:-:S05]  /*3a90*/  SHF.L.U32 R53, R2, 0x10, RZ ;  /* 0x0000001002357819 */ /* 0x004fca00000006ff */
[----:B------:R-:W0:Y:S01]  /*3aa0*/  MUFU.EX2 R44, R44 ;  /* 0x0000002c002c7308 */ /* 0x000e220000000800 */
[----:B------:R-:W-:Y:S01]  /*3ab0*/  FADD.FTZ R53, -R14, R53 ;  /* 0x000000350e357221 */ /* 0x000fe20000010100 */
[----:B------:R-:W-:Y:S01]  /*3ac0*/  FFMA.FTZ R45, R12, R45, R15 ;  /* 0x0000002d0c2d7223 */ /* 0x000fe2000001000f */
[----:B-1----:R-:W-:Y:S01]  /*3ad0*/  FMUL.FTZ R2, R46, R33 ;  /* 0x000000212e027220 */ /* 0x002fe20000410000 */
[----:B------:R-:W-:Y:S01]  /*3ae0*/  FMUL.FTZ R33, R60, -1.4426950216293334961 ;  /* 0xbfb8aa3b3c217820 */ /* 0x000fe20000410000 */
[----:B------:R-:W-:Y:S01]  /*3af0*/  FMUL.FTZ R58, R5, R53 ;  /* 0x00000035053a7220 */ /* 0x000fe20000410000 */
[----:B------:R-:W-:-:S04]  /*3b00*/  FMUL.FTZ R53, R45, -1.4426950216293334961 ;  /* 0xbfb8aa3b2d357820 */ /* 0x000fc80000410000 */
[----:B------:R-:W1:Y:S01]  /*3b10*/  MUFU.EX2 R33, R33 ;  /* 0x0000002100217308 */ /* 0x000e620000000800 */
[----:B0-----:R-:W-:-:S07]  /*3b20*/  FADD.FTZ R44, R44, 1 ;  /* 0x3f8000002c2c7421 */ /* 0x001fce0000010000 */
[----:B------:R-:W0:Y:S08]  /*3b30*/  MUFU.EX2 R53, R53 ;  /* 0x0000003500357308 */ /* 0x000e300000000800 */
[----:B------:R-:W2:Y:S01]  /*3b40*/  MUFU.RCP R44, R44 ;  /* 0x0000002c002c7308 */ /* 0x000ea20000001000 */
[----:B-1----:R-:W-:Y:S01]  /*3b50*/  FADD.FTZ R33, R33, 1 ;  /* 0x3f80000021217421 */ /* 0x002fe20000010000 */
[----:B------:R-:W-:Y:S01]  /*3b60*/  FFMA.FTZ R58, R17, R58, R0 ;  /* 0x0000003a113a7223 */ /* 0x000fe20000010000 */
[----:B------:R2:W-:Y:S03]  /*3b70*/  STL [R1+0xe0], R2 ;  /* 0x0000e00201007387 */ /* 0x0005e60000100800 */
[----:B------:R-:W-:Y:S01]  /*3b80*/  FMUL.FTZ R59, R58, -1.4426950216293334961 ;  /* 0xbfb8aa3b3a3b7820 */ /* 0x000fe20000410000 */
[----:B0-----:R-:W-:Y:S01]  /*3b90*/  FADD.FTZ R53, R53, 1 ;  /* 0x3f80000035357421 */ /* 0x001fe20000010000 */
[----:B------:R-:W-:Y:S01]  /*3ba0*/  MUFU.RCP R33, R33 ;  /* 0x0000002100217308 */ /* 0x000fe20000001000 */
[----:B--2---:R-:W-:-:S07]  /*3bb0*/  FMUL.FTZ R2, R43, R44 ;  /* 0x0000002c2b027220 */ /* 0x004fce0000410000 */
[----:B------:R-:W0:Y:S01]  /*3bc0*/  MUFU.RCP R53, R53 ;  /* 0x0000003500357308 */ /* 0x000e220000001000 */
[----:B------:R-:W-:-:S07]  /*3bd0*/  FMUL.FTZ R43, R51, -1.4426950216293334961 ;  /* 0xbfb8aa3b332b7820 */ /* 0x000fce0000410000 */
[----:B------:R-:W1:Y:S08]  /*3be0*/  MUFU.EX2 R59, R59 ;  /* 0x0000003b003b7308 */ /* 0x000e700000000800 */
[----:B------:R-:W2:Y:S01]  /*3bf0*/  MUFU.EX2 R43, R43 ;  /* 0x0000002b002b7308 */ /* 0x000ea20000000800 */
[----:B------:R3:W-:Y:S01]  /*3c00*/  STL [R1+0xd4], R2 ;  /* 0x0000d40201007387 */ /* 0x0007e20000100800 */
[----:B0-----:R-:W-:Y:S01]  /*3c10*/  FMUL.FTZ R44, R45, R53 ;  /* 0x000000352d2c7220 */ /* 0x001fe20000410000 */
[----:B---3--:R-:W-:Y:S01]  /*3c20*/  FMUL.FTZ R2, R60, R33 ;  /* 0x000000213c027220 */ /* 0x008fe20000410000 */
[----:B------:R-:W-:Y:S01]  /*3c30*/  FADD.FTZ R33, R57, -R14 ;  /* 0x8000000e39217221 */ /* 0x000fe20000010000 */
[----:B-1----:R-:W-:-:S02]  /*3c40*/  FADD.FTZ R59, R59, 1 ;  /* 0x3f8000003b3b7421 */ /* 0x002fc40000010000 */
[----:B------:R2:W-:Y:S01]  /*3c50*/  STL [R1+0xd8], R44 ;  /* 0x0000d82c01007387 */ /* 0x0005e20000100800 */
[----:B------:R-:W-:Y:S01]  /*3c60*/  FMUL.FTZ R33, R5, R33 ;  /* 0x0000002105217220 */ /* 0x000fe20000410000 */
[----:B------:R-:W-:Y:S02]  /*3c70*/  SHF.L.U32 R46, R50, 0x10, RZ ;  /* 0x00000010322e7819 */ /* 0x000fe400000006ff */
[----:B------:R-:W0:Y:S01]  /*3c80*/  MUFU.RCP R59, R59 ;  /* 0x0000003b003b7308 */ /* 0x000e220000001000 */
[----:B--2---:R-:W-:Y:S01]  /*3c90*/  FADD.FTZ R44, R43, 1 ;  /* 0x3f8000002b2c7421 */ /* 0x004fe20000010000 */
[----:B------:R-:W-:-:S06]  /*3ca0*/  FFMA.FTZ R43, R12, R33, R15 ;  /* 0x000000210c2b7223 */ /* 0x000fcc000001000f */
[----:B------:R1:W-:Y:S01]  /*3cb0*/  MUFU.RCP R33, R44 ;  /* 0x0000002c00217308 */ /* 0x0003e20000001000 */
[----:B------:R-:W-:Y:S01]  /*3cc0*/  FADD.FTZ R46, -R14, R46 ;  /* 0x0000002e0e2e7221 */ /* 0x000fe20000010100 */
[----:B-1----:R-:W-:-:S03]  /*3cd0*/  FMUL.FTZ R44, R43, -1.4426950216293334961 ;  /* 0xbfb8aa3b2b2c7820 */ /* 0x002fc60000410000 */
[----:B------:R-:W-:-:S03]  /*3ce0*/  FMUL.FTZ R46, R5, R46 ;  /* 0x0000002e052e7220 */ /* 0x000fc60000410000 */
[----:B------:R-:W1:Y:S01]  /*3cf0*/  MUFU.EX2 R44, R44 ;  /* 0x0000002c002c7308 */ /* 0x000e620000000800 */
[----:B------:R-:W-:Y:S01]  /*3d00*/  FADD.FTZ R53, -R14, R49 ;  /* 0x000000310e357221 */ /* 0x000fe20000010100 */
[----:B------:R-:W-:Y:S01]  /*3d10*/  FFMA.FTZ R46, R17, R46, R0 ;  /* 0x0000002e112e7223 */ /* 0x000fe20000010000 */
[----:B0-----:R-:W-:Y:S02]  /*3d20*/  FMUL.FTZ R3, R58, R59 ;  /* 0x0000003b3a037220 */ /* 0x001fe40000410000 */
[----:B------:R-:W-:Y:S01]  /*3d30*/  FMUL.FTZ R53, R5, R53 ;  /* 0x0000003505357220 */ /* 0x000fe20000410000 */
[----:B------:R-:W-:Y:S02]  /*3d40*/  FMUL.FTZ R45, R46, -1.4426950216293334961 ;  /* 0xbfb8aa3b2e2d7820 */ /* 0x000fe40000410000 */
[----:B------:R-:W-:Y:S01]  /*3d50*/  STL [R1+0xd0], R3 ;  /* 0x0000d00301007387 */ /* 0x000fe20000100800 */
[----:B------:R-:W-:-:S03]  /*3d60*/  FFMA.FTZ R53, R6, R53, R20 ;  /* 0x0000003506357223 */ /* 0x000fc60000010014 */
[----:B------:R0:W-:Y:S01]  /*3d70*/  STL [R1+0xcc], R2 ;  /* 0x0000cc0201007387 */ /* 0x0001e20000100800 */
[----:B------:R-:W2:Y:S01]  /*3d80*/  MUFU.EX2 R45, R45 ;  /* 0x0000002d002d7308 */ /* 0x000ea20000000800 */
[----:B-1----:R-:W-:Y:S01]  /*3d90*/  FADD.FTZ R44, R44, 1 ;  /* 0x3f8000002c2c7421 */ /* 0x002fe20000010000 */
[----:B0-----:R-:W-:Y:S01]  /*3da0*/  FMUL.FTZ R2, R51, R33 ;  /* 0x0000002133027220 */ /* 0x001fe20000410000 */
[----:B------:R-:W-:-:S05]  /*3db0*/  FMUL.FTZ R33, R53, -1.4426950216293334961 ;  /* 0xbfb8aa3b35217820 */ /* 0x000fca0000410000 */
[----:B------:R-:W-:Y:S01]  /*3dc0*/  MUFU.RCP R44, R44 ;  /* 0x0000002c002c7308 */ /* 0x000fe20000001000 */
[----:B------:R-:W-:-:S07]  /*3dd0*/  FMUL.FTZ R49, R5, R56 ;  /* 0x0000003805317220 */ /* 0x000fce0000410000 */
[----:B------:R-:W0:Y:S01]  /*3de0*/  MUFU.EX2 R33, R33 ;  /* 0x0000002100217308 */ /* 0x000e220000000800 */
[----:B------:R-:W-:Y:S01]  /*3df0*/  FFMA.FTZ R49, R13, R49, R11 ;  /* 0x000000310d317223 */ /* 0x000fe2000001000b */
[----:B--2---:R-:W-:-:S03]  /*3e00*/  FADD.FTZ R45, R45, 1 ;  /* 0x3f8000002d2d7421 */ /* 0x004fc60000010000 */
[----:B------:R-:W-:Y:S01]  /*3e10*/  FMUL.FTZ R50, R49, -1.4426950216293334961 ;  /* 0xbfb8aa3b31327820 */ /* 0x000fe20000410000 */
[----:B------:R1:W-:Y:S02]  /*3e20*/  STL [R1+0xc0], R2 ;  /* 0x0000c00201007387 */ /* 0x0003e40000100800 */
[----:B------:R-:W-:Y:S08]  /*3e30*/  MUFU.RCP R45, R45 ;  /* 0x0000002d002d7308 */ /* 0x000ff00000001000 */
[----:B------:R-:W2:Y:S01]  /*3e40*/  MUFU.EX2 R50, R50 ;  /* 0x0000003200327308 */ /* 0x000ea20000000800 */
[----:B0-----:R-:W-:Y:S01]  /*3e50*/  FADD.FTZ R33, R33, 1 ;  /* 0x3f80000021217421 */ /* 0x001fe20000010000 */
[----:B-1----:R-:W-:Y:S01]  /*3e60*/  FMUL.FTZ R2, R43, R44 ;  /* 0x0000002c2b027220 */ /* 0x002fe20000410000 */
[----:B------:R-:W-:-:S05]  /*3e70*/  FMUL.FTZ R43, R55, -1.4426950216293334961 ;  /* 0xbfb8aa3b372b7820 */ /* 0x000fca0000410000 */
[----:B------:R-:W0:Y:S08]  /*3e80*/  MUFU.RCP R33, R33 ;  /* 0x0000002100217308 */ /* 0x000e300000001000 */
[----:B------:R-:W1:Y:S01]  /*3e90*/  MUFU.EX2 R43, R43 ;  /* 0x0000002b002b7308 */ /* 0x000e620000000800 */
[----:B------:R3:W-:Y:S01]  /*3ea0*/  STL [R1+0xbc], R2 ;  /* 0x0000bc0201007387 */ /* 0x0007e20000100800 */
[----:B--2---:R-:W-:Y:S01]  /*3eb0*/  FADD.FTZ R50, R50, 1 ;  /* 0x3f80000032327421 */ /* 0x004fe20000010000 */
[----:B---3--:R-:W-:-:S05]  /*3ec0*/  FMUL.FTZ R2, R46, R45 ;  /* 0x0000002d2e027220 */ /* 0x008fca0000410000 */
[----:B------:R-:W2:Y:S01]  /*3ed0*/  MUFU.RCP R50, R50 ;  /* 0x0000003200327308 */ /* 0x000ea20000001000 */
[----:B------:R0:W-:Y:S01]  /*3ee0*/  STL [R1+0xb8], R2 ;  /* 0x0000b80201007387 */ /* 0x0001e20000100800 */
[----:B------:R-:W-:Y:S01]  /*3ef0*/  FMUL.FTZ R48, R5, R48 ;  /* 0x0000003005307220 */ /* 0x000fe20000410000 */
[----:B------:R-:W-:Y:S01]  /*3f00*/  SHF.L.U32 R46, R47, 0x10, RZ ;  /* 0x000000102f2e7819 */ /* 0x000fe200000006ff */
[----:B0-----:R-:W-:Y:S01]  /*3f10*/  FMUL.FTZ R2, R53, R33 ;  /* 0x0000002135027220 */ /* 0x001fe20000410000 */
[----:B-1----:R-:W-:Y:S01]  /*3f20*/  FADD.FTZ R33, R43, 1 ;  /* 0x3f8000002b217421 */ /* 0x002fe20000010000 */
[----:B------:R-:W-:Y:S01]  /*3f30*/  FMUL.FTZ R45, R5, R54 ;  /* 0x00000036052d7220 */ /* 0x000fe20000410000 */
[----:B------:R-:W-:-:S04]  /*3f40*/  FFMA.FTZ R43, R17, R48, R0 ;  /* 0x00000030112b7223 */ /* 0x000fc80000010000 */
[----:B------:R-:W0:Y:S01]  /*3f50*/  MUFU.RCP R33, R33 ;  /* 0x0000002100217308 */ /* 0x000e220000001000 */
[----:B------:R-:W-:Y:S01]  /*3f60*/  FADD.FTZ R46, -R14, R46 ;  /* 0x0000002e0e2e7221 */ /* 0x000fe20000010100 */
[----:B------:R-:W-:Y:S01]  /*3f70*/  FFMA.FTZ R45, R13, R45, R11 ;  /* 0x0000002d0d2d7223 */ /* 0x000fe2000001000b */
[----:B------:R-:W-:Y:S01]  /*3f80*/  FADD.FTZ R48, R7, -R14 ;  /* 0x8000000e07307221 */ /* 0x000fe20000010000 */
[----:B------:R-:W-:Y:S01]  /*3f90*/  FMUL.FTZ R44, R43, -1.4426950216293334961 ;  /* 0xbfb8aa3b2b2c7820 */ /* 0x000fe20000410000 */
[----:B------:R-:W-:Y:S01]  /*3fa0*/  FMUL.FTZ R46, R5, R46 ;  /* 0x0000002e052e7220 */ /* 0x000fe20000410000 */
[----:B------:R-:W-:Y:S01]  /*3fb0*/  FMUL.FTZ R7, R45, -1.4426950216293334961 ;  /* 0xbfb8aa3b2d077820 */ /* 0x000fe20000410000 */
[----:B--2---:R-:W-:Y:S01]  /*3fc0*/  FMUL.FTZ R3, R49, R50 ;  /* 0x0000003231037220 */ /* 0x004fe20000410000 */
[----:B------:R-:W-:Y:S01]  /*3fd0*/  FMUL.FTZ R48, R5, R48 ;  /* 0x0000003005307220 */ /* 0x000fe20000410000 */
[----:B------:R-:W-:Y:S01]  /*3fe0*/  FFMA.FTZ R46, R6, R46, R20 ;  /* 0x0000002e062e7223 */ /* 0x000fe20000010014 */
[----:B------:R-:W1:Y:S02]  /*3ff0*/  MUFU.EX2 R44, R44 ;  /* 0x0000002c002c7308 */ /* 0x000e640000000800 */
[----:B------:R-:W-:Y:S01]  /*4000*/  FFMA.FTZ R48, R12, R48, R15 ;  /* 0x000000300c307223 */ /* 0x000fe2000001000f */
[----:B------:R-:W-:Y:S01]  /*4010*/  STL [R1+0xb4], R3 ;  /* 0x0000b40301007387 */ /* 0x000fe20000100800 */
[----:B------:R-:W-:-:S03]  /*4020*/  FMUL.FTZ R47, R46, -1.4426950216293334961 ;  /* 0xbfb8aa3b2e2f7820 */ /* 0x000fc60000410000 */
[----:B------:R0:W-:Y:S01]  /*4030*/  STL [R1+0xb0], R2 ;  /* 0x0000b00201007387 */ /* 0x0001e20000100800 */
[----:B------:R-:W2:Y:S01]  /*4040*/  MUFU.EX2 R7, R7 ;  /* 0x0000000700077308 */ /* 0x000ea20000000800 */
[----:B0-----:R-:W-:Y:S01]  /*4050*/  FMUL.FTZ R2, R55, R33 ;  /* 0x0000002137027220 */ /* 0x001fe20000410000 */
[----:B------:R-:W-:-:S06]  /*4060*/  FMUL.FTZ R33, R48, -1.4426950216293334961 ;  /* 0xbfb8aa3b30217820 */ /* 0x000fcc0000410000 */
[----:B------:R-:W0:Y:S01]  /*4070*/  MUFU.EX2 R47, R47 ;  /* 0x0000002f002f7308 */ /* 0x000e220000000800 */
[----:B-1----:R-:W-:-:S07]  /*4080*/  FADD.FTZ R44, R44, 1 ;  /* 0x3f8000002c2c7421 */ /* 0x002fce0000010000 */
[----:B------:R-:W1:Y:S01]  /*4090*/  MUFU.EX2 R33, R33 ;  /* 0x0000002100217308 */ /* 0x000e620000000800 */
[----:B--2---:R-:W-:-:S07]  /*40a0*/  FADD.FTZ R7, R7, 1 ;  /* 0x3f80000007077421 */ /* 0x004fce0000010000 */
[----:B------:R-:W-:Y:S01]  /*40b0*/  MUFU.RCP R44, R44 ;  /* 0x0000002c002c7308 */ /* 0x000fe20000001000 */
[----:B0-----:R-:W-:-:S07]  /*40c0*/  FADD.FTZ R47, R47, 1 ;  /* 0x3f8000002f2f7421 */ /* 0x001fce0000010000 */
[----:B------:R-:W0:Y:S01]  /*40d0*/  MUFU.RCP R7, R7 ;  /* 0x0000000700077308 */ /* 0x000e220000001000 */
[----:B-1----:R-:W-:-:S07]  /*40e0*/  FADD.FTZ R33, R33, 1 ;  /* 0x3f80000021217421 */ /* 0x002fce0000010000 */
[----:B------:R-:W1:Y:S01]  /*40f0*/  MUFU.RCP R47, R47 ;  /* 0x0000002f002f7308 */ /* 0x000e620000001000 */
[----:B------:R2:W-:Y:S07]  /*4100*/  STL [R1+0xa8], R2 ;  /* 0x0000a80201007387 */ /* 0x0005ee0000100800 */
[----:B------:R-:W3:Y:S01]  /*4110*/  MUFU.RCP R33, R33 ;  /* 0x0000002100217308 */ /* 0x000ee20000001000 */
[----:B0-----:R-:W-:Y:S01]  /*4120*/  FMUL.FTZ R3, R45, R7 ;  /* 0x000000072d037220 */ /* 0x001fe20000410000 */
[----:B--2---:R-:W-:-:S05]  /*4130*/  FMUL.FTZ R2, R43, R44 ;  /* 0x0000002c2b027220 */ /* 0x004fca0000410000 */
[----:B------:R3:W-:Y:S01]  /*4140*/  STL [R1+0xa0], R2 ;  /* 0x0000a00201007387 */ /* 0x0007e20000100800 */
[----:B-1----:R-:W-:-:S03]  /*4150*/  FMUL.FTZ R7, R46, R47 ;  /* 0x0000002f2e077220 */ /* 0x002fc60000410000 */
[----:B------:R0:W-:Y:S01]  /*4160*/  STL [R1+0x9c], R3 ;  /* 0x00009c0301007387 */ /* 0x0001e20000100800 */
[----:B---3--:R-:W-:-:S03]  /*4170*/  FMUL.FTZ R2, R48, R33 ;  /* 0x0000002130027220 */ /* 0x008fc60000410000 */
[----:B0-----:R-:W2:Y:S04]  /*4180*/  LDL.LU R3, [R1+0x2c] ;  /* 0x00002c0001037983 */ /* 0x001ea80000300800 */
[----:B------:R-:W-:Y:S04]  /*4190*/  STL [R1+0x94], R7 ;  /* 0x0000940701007387 */ /* 0x000fe80000100800 */
[----:B------:R0:W-:Y:S04]  /*41a0*/  STL [R1+0x98], R2 ;  /* 0x0000980201007387 */ /* 0x0001e80000100800 */
[----:B0-----:R-:W3:Y:S01]  /*41b0*/  LDL.LU R2, [R1+0x1c] ;  /* 0x00001c0001027983 */ /* 0x001ee20000300800 */
[----:B------:R-:W-:-:S05]  /*41c0*/  SHF.L.U32 R34, R34, 0x10, RZ ;  /* 0x0000001022227819 */ /* 0x000fca00000006ff */
[----:B------:R-:W-:-:S04]  /*41d0*/  FADD.FTZ R34, -R14, R34 ;  /* 0x000000220e227221 */ /* 0x000fc80000010100 */
[----:B------:R-:W-:-:S04]  /*41e0*/  FMUL.FTZ R34, R5, R34 ;  /* 0x0000002205227220 */ /* 0x000fc80000410000 */
[----:B------:R-:W-:-:S04]  /*41f0*/  FFMA.FTZ R34, R17, R34, R0 ;  /* 0x0000002211227223 */ /* 0x000fc80000010000 */
[----:B------:R-:W-:-:S06]  /*4200*/  FMUL.FTZ R43, R34, -1.4426950216293334961 ;  /* 0xbfb8aa3b222b7820 */ /* 0x000fcc0000410000 */
[----:B------:R-:W0:Y:S01]  /*4210*/  MUFU.EX2 R43, R43 ;  /* 0x0000002b002b7308 */ /* 0x000e220000000800 */
[----:B------:R-:W-:Y:S01]  /*4220*/  FADD.FTZ R33, R8, -R14 ;  /* 0x8000000e08217221 */ /* 0x000fe20000010000 */
[----:B------:R-:W-:Y:S02]  /*4230*/  SHF.L.U32 R8, R35, 0x10, RZ ;  /* 0x0000001023087819 */ /* 0x000fe400000006ff */
[----:B------:R-:W-:-:S03]  /*4240*/  SHF.L.U32 R7, R21, 0x10, RZ ;  /* 0x0000001015077819 */ /* 0x000fc600000006ff */
[----:B------:R-:W-:Y:S01]  /*4250*/  FADD.FTZ R8, -R14, R8 ;  /* 0x000000080e087221 */ /* 0x000fe20000010100 */
[----:B0-----:R-:W-:-:S06]  /*4260*/  FADD.FTZ R35, R43, 1 ;  /* 0x3f8000002b237421 */ /* 0x001fcc0000010000 */
[----:B------:R-:W0:Y:S01]  /*4270*/  MUFU.RCP R35, R35 ;  /* 0x0000002300237308 */ /* 0x000e220000001000 */
[----:B------:R-:W-:Y:S01]  /*4280*/  FADD.FTZ R7, -R14, R7 ;  /* 0x000000070e077221 */ /* 0x000fe20000010100 */
[----:B------:R-:W-:Y:S01]  /*4290*/  FMUL.FTZ R33, R5, R33 ;  /* 0x0000002105217220 */ /* 0x000fe20000410000 */
[----:B------:R-:W-:Y:S01]  /*42a0*/  FADD.FTZ R9, R9, -R14 ;  /* 0x8000000e09097221 */ /* 0x000fe20000010000 */
[C---:B------:R-:W-:Y:S01]  /*42b0*/  FMUL.FTZ R21, R5.reuse, R8 ;  /* 0x0000000805157220 */ /* 0x040fe20000410000 */
[----:B------:R-:W-:Y:S01]  /*42c0*/  FMUL.FTZ R7, R5, R7 ;  /* 0x0000000705077220 */ /* 0x000fe20000410000 */
[----:B------:R-:W-:Y:S01]  /*42d0*/  FFMA.FTZ R33, R13, R33, R11 ;  /* 0x000000210d217223 */ /* 0x000fe2000001000b */
[----:B------:R-:W-:Y:S01]  /*42e0*/  FMUL.FTZ R8, R5, R9 ;  /* 0x0000000905087220 */ /* 0x000fe20000410000 */
[----:B------:R-:W-:Y:S01]  /*42f0*/  FFMA.FTZ R21, R6, R21, R20 ;  /* 0x0000001506157223 */ /* 0x000fe20000010014 */
[----:B------:R-:W-:Y:S01]  /*4300*/  FFMA.FTZ R7, R17, R7, R0 ;  /* 0x0000000711077223 */ /* 0x000fe20000010000 */
[----:B------:R-:W-:Y:S01]  /*4310*/  FMUL.FTZ R44, R33, -1.4426950216293334961 ;  /* 0xbfb8aa3b212c7820 */ /* 0x000fe20000410000 */
[----:B------:R-:W-:Y:S01]  /*4320*/  FFMA.FTZ R8, R12, R8, R15 ;  /* 0x000000080c087223 */ /* 0x000fe2000001000f */
[----:B------:R-:W-:-:S03]  /*4330*/  FMUL.FTZ R43, R21, -1.4426950216293334961 ;  /* 0xbfb8aa3b152b7820 */ /* 0x000fc60000410000 */
[----:B------:R-:W-:Y:S01]  /*4340*/  FMUL.FTZ R9, R8, -1.4426950216293334961 ;  /* 0xbfb8aa3b08097820 */ /* 0x000fe20000410000 */
[----:B0-----:R-:W-:Y:S01]  /*4350*/  FMUL.FTZ R35, R34, R35 ;  /* 0x0000002322237220 */ /* 0x001fe20000410000 */
[----:B------:R-:W-:Y:S01]  /*4360*/  FMUL.FTZ R34, R7, -1.4426950216293334961 ;  /* 0xbfb8aa3b07227820 */ /* 0x000fe20000410000 */
[----:B------:R-:W0:Y:S08]  /*4370*/  MUFU.EX2 R44, R44 ;  /* 0x0000002c002c7308 */ /* 0x000e300000000800 */
[----:B------:R-:W-:Y:S08]  /*4380*/  MUFU.EX2 R43, R43 ;  /* 0x0000002b002b7308 */ /* 0x000ff00000000800 */
[----:B------:R-:W1:Y:S08]  /*4390*/  MUFU.EX2 R34, R34 ;  /* 0x0000002200227308 */ /* 0x000e700000000800 */
[----:B------:R-:W4:Y:S01]  /*43a0*/  MUFU.EX2 R9, R9 ;  /* 0x0000000900097308 */ /* 0x000f220000000800 */
[----:B------:R5:W-:Y:S01]  /*43b0*/  STL [R1+0x7c], R35 ;  /* 0x00007c2301007387 */ /* 0x000be20000100800 */
[----:B0-----:R-:W-:Y:S01]  /*43c0*/  FADD.FTZ R44, R44, 1 ;  /* 0x3f8000002c2c7421 */ /* 0x001fe20000010000 */
[----:B-1----:R-:W-:Y:S01]  /*43d0*/  FADD.FTZ R34, R34, 1 ;  /* 0x3f80000022227421 */ /* 0x002fe20000010000 */
[----:B-----5:R-:W-:-:S04]  /*43e0*/  FADD.FTZ R35, R43, 1 ;  /* 0x3f8000002b237421 */ /* 0x020fc80000010000 */
[----:B------:R-:W0:Y:S01]  /*43f0*/  MUFU.RCP R44, R44 ;  /* 0x0000002c002c7308 */ /* 0x000e220000001000 */
[----:B----4-:R-:W-:-:S07]  /*4400*/  FADD.FTZ R9, R9, 1 ;  /* 0x3f80000009097421 */ /* 0x010fce0000010000 */
[----:B------:R-:W1:Y:S08]  /*4410*/  MUFU.RCP R35, R35 ;  /* 0x0000002300237308 */ /* 0x000e700000001000 */
[----:B------:R-:W4:Y:S08]  /*4420*/  MUFU.RCP R43, R9 ;  /* 0x00000009002b7308 */ /* 0x000f300000001000 */
[----:B------:R-:W5:Y:S01]  /*4430*/  MUFU.RCP R34, R34 ;  /* 0x0000002200227308 */ /* 0x000f620000001000 */
[----:B0-----:R-:W-:Y:S01]  /*4440*/  FMUL.FTZ R44, R33, R44 ;  /* 0x0000002c212c7220 */ /* 0x001fe20000410000 */
[----:B-1----:R-:W-:-:S04]  /*4450*/  FMUL.FTZ R21, R21, R35 ;  /* 0x0000002315157220 */ /* 0x002fc80000410000 */
[----:B------:R-:W-:Y:S01]  /*4460*/  STL [R1+0x38], R44 ;  /* 0x0000382c01007387 */ /* 0x000fe20000100800 */
[----:B----4-:R-:W-:-:S03]  /*4470*/  FMUL.FTZ R8, R8, R43 ;  /* 0x0000002b08087220 */ /* 0x010fc60000410000 */
[----:B------:R-:W-:Y:S01]  /*4480*/  STL [R1+0x34], R21 ;  /* 0x0000341501007387 */ /* 0x000fe20000100800 */
[----:B-----5:R-:W-:-:S03]  /*4490*/  FMUL.FTZ R7, R7, R34 ;  /* 0x0000002207077220 */ /* 0x020fc60000410000 */
[----:B------:R-:W-:Y:S04]  /*44a0*/  STL [R1+0x58], R8 ;  /* 0x0000580801007387 */ /* 0x000fe80000100800 */
[----:B------:R2:W-:Y:S02]  /*44b0*/  STL [R1+0x48], R7 ;  /* 0x0000480701007387 */ /* 0x0005e40000100800 */
[----:B--2---:R-:W-:-:S04]  /*44c0*/  FADD.FTZ R7, R3, -R14 ;  /* 0x8000000e03077221 */ /* 0x004fc80000010000 */
[----:B------:R-:W-:-:S04]  /*44d0*/  FMUL.FTZ R7, R5, R7 ;  /* 0x0000000705077220 */ /* 0x000fc80000410000 */
[----:B------:R-:W-:Y:S01]  /*44e0*/  FFMA.FTZ R8, R12, R7, R15 ;  /* 0x000000070c087223 */ /* 0x000fe2000001000f */
[--C-:B---3--:R-:W-:Y:S02]  /*44f0*/  FADD.FTZ R7, R2, -R14.reuse ;  /* 0x8000000e02077221 */ /* 0x108fe40000010000 */
[----:B------:R-:W2:Y:S01]  /*4500*/  LDL.LU R2, [R1+0x28] ;  /* 0x0000280001027983 */ /* 0x000ea20000300800 */
[----:B------:R-:W-:Y:S01]  /*4510*/  FADD.FTZ R52, R52, -R14 ;  /* 0x8000000e34347221 */ /* 0x000fe20000010000 */
[----:B------:R-:W-:Y:S02]  /*4520*/  SHF.L.U32 R36, R36, 0x10, RZ ;  /* 0x0000001024247819 */ /* 0x000fe400000006ff */
[----:B------:R-:W-:Y:S01]  /*4530*/  SHF.L.U32 R21, R37, 0x10, RZ ;  /* 0x0000001025157819 */ /* 0x000fe200000006ff */
[----:B------:R-:W-:Y:S01]  /*4540*/  FMUL.FTZ R9, R5, R52 ;  /* 0x0000003405097220 */ /* 0x000fe20000410000 */
[----:B------:R-:W3:Y:S03]  /*4550*/  LDL.LU R3, [R1+0x24] ;  /* 0x0000240001037983 */ /* 0x000ee60000300800 */
[----:B------:R-:W-:-:S04]  /*4560*/  FFMA.FTZ R9, R13, R9, R11 ;  /* 0x000000090d097223 */ /* 0x000fc8000001000b */
[----:B------:R-:W-:-:S06]  /*4570*/  FMUL.FTZ R33, R9, -1.4426950216293334961 ;  /* 0xbfb8aa3b09217820 */ /* 0x000fcc0000410000 */
[----:B------:R-:W0:Y:S01]  /*4580*/  MUFU.EX2 R33, R33 ;  /* 0x0000002100217308 */ /* 0x000e220000000800 */
[C---:B------:R-:W-:Y:S01]  /*4590*/  FADD.FTZ R36, -R14.reuse, R36 ;  /* 0x000000240e247221 */ /* 0x040fe20000010100 */
[----:B------:R-:W-:-:S03]  /*45a0*/  FADD.FTZ R21, -R14, R21 ;  /* 0x000000150e157221 */ /* 0x000fc60000010100 */
[C---:B------:R-:W-:Y:S01]  /*45b0*/  FMUL.FTZ R36, R5.reuse, R36 ;  /* 0x0000002405247220 */ /* 0x040fe20000410000 */
[----:B------:R-:W-:-:S04]  /*45c0*/  FMUL.FTZ R21, R5, R21 ;  /* 0x0000001505157220 */ /* 0x000fc80000410000 */
[----:B------:R-:W-:Y:S01]  /*45d0*/  FFMA.FTZ R21, R17, R21, R0 ;  /* 0x0000001511157223 */ /* 0x000fe20000010000 */
[----:B0-----:R-:W-:Y:S01]  /*45e0*/  FADD.FTZ R43, R33, 1 ;  /* 0x3f800000212b7421 */ /* 0x001fe20000010000 */
[----:B------:R-:W-:Y:S01]  /*45f0*/  FFMA.FTZ R33, R6, R36, R20 ;  /* 0x0000002406217223 */ /* 0x000fe20000010014 */
[----:B------:R-:W-:Y:S01]  /*4600*/  FMUL.FTZ R36, R8, -1.4426950216293334961 ;  /* 0xbfb8aa3b08247820 */ /* 0x000fe20000410000 */
[----:B------:R-:W-:Y:S02]  /*4610*/  FMUL.FTZ R34, R21, -1.4426950216293334961 ;  /* 0xbfb8aa3b15227820 */ /* 0x000fe40000410000 */
[----:B------:R-:W-:Y:S01]  /*4620*/  FMUL.FTZ R35, R33, -1.4426950216293334961 ;  /* 0xbfb8aa3b21237820 */ /* 0x000fe20000410000 */
[----:B------:R-:W0:Y:S08]  /*4630*/  MUFU.RCP R43, R43 ;  /* 0x0000002b002b7308 */ /* 0x000e300000001000 */
[----:B------:R-:W1:Y:S08]  /*4640*/  MUFU.EX2 R36, R36 ;  /* 0x0000002400247308 */ /* 0x000e700000000800 */
[----:B------:R-:W4:Y:S08]  /*4650*/  MUFU.EX2 R35, R35 ;  /* 0x0000002300237308 */ /* 0x000f300000000800 */
[----:B------:R-:W5:Y:S01]  /*4660*/  MUFU.EX2 R34, R34 ;  /* 0x0000002200227308 */ /* 0x000f620000000800 */
[----:B0-----:R-:W-:Y:S01]  /*4670*/  FMUL.FTZ R37, R9, R43 ;  /* 0x0000002b09257220 */ /* 0x001fe20000410000 */
[----:B-1----:R-:W-:-:S04]  /*4680*/  FADD.FTZ R36, R36, 1 ;  /* 0x3f80000024247421 */ /* 0x002fc80000010000 */
[----:B------:R0:W-:Y:S01]  /*4690*/  STL [R1+0x44], R37 ;  /* 0x0000442501007387 */ /* 0x0001e20000100800 */
[----:B----4-:R-:W-:Y:S01]  /*46a0*/  FADD.FTZ R35, R35, 1 ;  /* 0x3f80000023237421 */ /* 0x010fe20000010000 */
[----:B------:R-:W1:Y:S01]  /*46b0*/  MUFU.RCP R36, R36 ;  /* 0x0000002400247308 */ /* 0x000e620000001000 */
[----:B-----5:R-:W-:-:S07]  /*46c0*/  FADD.FTZ R34, R34, 1 ;  /* 0x3f80000022227421 */ /* 0x020fce0000010000 */
[----:B0-----:R-:W0:Y:S08]  /*46d0*/  MUFU.RCP R37, R35 ;  /* 0x0000002300257308 */ /* 0x001e300000001000 */
[----:B------:R-:W4:Y:S01]  /*46e0*/  MUFU.RCP R35, R34 ;  /* 0x0000002200237308 */ /* 0x000f220000001000 */
[----:B-1----:R-:W-:Y:S01]  /*46f0*/  FMUL.FTZ R36, R8, R36 ;  /* 0x0000002408247220 */ /* 0x002fe20000410000 */
[----:B0-----:R-:W-:-:S05]  /*4700*/  FMUL.FTZ R37, R33, R37 ;  /* 0x0000002521257220 */ /* 0x001fca0000410000 */
[----:B------:R-:W-:Y:S01]  /*4710*/  STL [R1+0x40], R37 ;  /* 0x0000402501007387 */ /* 0x000fe20000100800 */
[----:B----4-:R-:W-:-:S03]  /*4720*/  FMUL.FTZ R8, R21, R35 ;  /* 0x0000002315087220 */ /* 0x010fc60000410000 */
[----:B------:R0:W-:Y:S04]  /*4730*/  STL [R1+0x70], R36 ;  /* 0x0000702401007387 */ /* 0x0001e80000100800 */
[----:B------:R3:W-:Y:S01]  /*4740*/  STL [R1+0x64], R8 ;  /* 0x0000640801007387 */ /* 0x0007e20000100800 */
[----:B------:R-:W-:-:S04]  /*4750*/  FMUL.FTZ R7, R5, R7 ;  /* 0x0000000705077220 */ /* 0x000fc80000410000 */
[----:B------:R-:W-:-:S04]  /*4760*/  FFMA.FTZ R7, R13, R7, R11 ;  /* 0x000000070d077223 */ /* 0x000fc8000001000b */
[----:B------:R-:W-:Y:S01]  /*4770*/  FMUL.FTZ R9, R7, -1.4426950216293334961 ;  /* 0xbfb8aa3b07097820 */ /* 0x000fe20000410000 */
[----:B------:R-:W-:-:S05]  /*4780*/  SHF.L.U32 R38, R38, 0x10, RZ ;  /* 0x0000001026267819 */ /* 0x000fca00000006ff */
[----:B------:R-:W1:Y:S01]  /*4790*/  MUFU.EX2 R9, R9 ;  /* 0x0000000900097308 */ /* 0x000e620000000800 */
[----:B--2---:R-:W-:Y:S02]  /*47a0*/  FADD.FTZ R21, R2, -R14 ;  /* 0x8000000e02157221 */ /* 0x004fe40000010000 */
[----:B------:R-:W2:Y:S01]  /*47b0*/  LDL.LU R2, [R1+0x20] ;  /* 0x0000200001027983 */ /* 0x000ea20000300800 */
[----:B------:R-:W-:Y:S01]  /*47c0*/  FADD.FTZ R38, -R14, R38 ;  /* 0x000000260e267221 */ /* 0x000fe20000010100 */
[----:B-1----:R-:W-:-:S03]  /*47d0*/  FADD.FTZ R34, R9, 1 ;  /* 0x3f80000009227421 */ /* 0x002fc60000010000 */
[----:B------:R-:W-:-:S04]  /*47e0*/  FMUL.FTZ R38, R5, R38 ;  /* 0x0000002605267220 */ /* 0x000fc80000410000 */
[----:B------:R-:W-:Y:S01]  /*47f0*/  FFMA.FTZ R9, R6, R38, R20 ;  /* 0x0000002606097223 */ /* 0x000fe20000010014 */
[----:B------:R-:W1:Y:S03]  /*4800*/  MUFU.RCP R34, R34 ;  /* 0x0000002200227308 */ /* 0x000e660000001000 */
[----:B------:R-:W-:-:S06]  /*4810*/  FMUL.FTZ R33, R9, -1.4426950216293334961 ;  /* 0xbfb8aa3b09217820 */ /* 0x000fcc0000410000 */
[----:B------:R-:W0:Y:S01]  /*4820*/  MUFU.EX2 R33, R33 ;  /* 0x0000002100217308 */ /* 0x000e220000000800 */
[----:B------:R-:W-:Y:S01]  /*4830*/  SHF.L.U32 R39, R39, 0x10, RZ ;  /* 0x0000001027277819 */ /* 0x000fe200000006ff */
[----:B-1----:R-:W-:-:S05]  /*4840*/  FMUL.FTZ R7, R7, R34 ;  /* 0x0000002207077220 */ /* 0x002fca0000410000 */
[----:B------:R-:W-:Y:S01]  /*4850*/  STL [R1+0x3c], R7 ;  /* 0x00003c0701007387 */ /* 0x000fe20000100800 */
[----:B0-----:R-:W-:Y:S01]  /*4860*/  FADD.FTZ R36, R33, 1 ;  /* 0x3f80000021247421 */ /* 0x001fe20000010000 */
[----:B------:R-:W-:Y:S02]  /*4870*/  FADD.FTZ R33, -R14, R39 ;  /* 0x000000270e217221 */ /* 0x000fe40000010100 */
[----:B------:R-:W4:Y:S01]  /*4880*/  LDL.LU R39, [R1+0x6c] ;  /* 0x00006c0001277983 */ /* 0x000f220000300800 */
[----:B------:R-:W-:Y:S01]  /*4890*/  FMUL.FTZ R21, R5, R21 ;  /* 0x0000001505157220 */ /* 0x000fe20000410000 */
[----:B---3--:R-:W-:Y:S01]  /*48a0*/  FADD.FTZ R8, R3, -R14 ;  /* 0x8000000e03087221 */ /* 0x008fe20000010000 */
[C---:B------:R-:W-:Y:S01]  /*48b0*/  FMUL.FTZ R33, R5.reuse, R33 ;  /* 0x0000002105217220 */ /* 0x040fe20000410000 */
[----:B------:R-:W-:Y:S01]  /*48c0*/  MUFU.RCP R36, R36 ;  /* 0x0000002400247308 */ /* 0x000fe20000001000 */
[----:B------:R-:W-:Y:S01]  /*48d0*/  FFMA.FTZ R21, R12, R21, R15 ;  /* 0x000000150c157223 */ /* 0x000fe2000001000f */
[----:B------:R-:W-:Y:S01]  /*48e0*/  FMUL.FTZ R8, R5, R8 ;  /* 0x0000000805087220 */ /* 0x000fe20000410000 */
[----:B------:R-:W-:Y:S01]  /*48f0*/  FFMA.FTZ R33, R17, R33, R0 ;  /* 0x0000002111217223 */ /* 0x000fe20000010000 */
[----:B------:R-:W3:Y:S01]  /*4900*/  LDL.LU R3, [R1+0x68] ;  /* 0x0000680001037983 */ /* 0x000ee20000300800 */
[----:B------:R-:W-:Y:S01]  /*4910*/  FMUL.FTZ R37, R21, -1.4426950216293334961 ;  /* 0xbfb8aa3b15257820 */ /* 0x000fe20000410000 */
[----:B------:R-:W-:Y:S01]  /*4920*/  FFMA.FTZ R8, R13, R8, R11 ;  /* 0x000000080d087223 */ /* 0x000fe2000001000b */
[----:B------:R-:W-:-:S04]  /*4930*/  FMUL.FTZ R35, R33, -1.4426950216293334961 ;  /* 0xbfb8aa3b21237820 */ /* 0x000fc80000410000 */
[----:B------:R-:W0:Y:S01]  /*4940*/  MUFU.EX2 R37, R37 ;  /* 0x0000002500257308 */ /* 0x000e220000000800 */
[----:B------:R-:W-:-:S07]  /*4950*/  FMUL.FTZ R34, R8, -1.4426950216293334961 ;  /* 0xbfb8aa3b08227820 */ /* 0x000fce0000410000 */
[----:B------:R-:W1:Y:S08]  /*4960*/  MUFU.EX2 R35, R35 ;  /* 0x0000002300237308 */ /* 0x000e700000000800 */
[----:B------:R-:W5:Y:S01]  /*4970*/  MUFU.EX2 R34, R34 ;  /* 0x0000002200227308 */ /* 0x000f620000000800 */
[----:B0-----:R-:W-:Y:S01]  /*4980*/  FADD.FTZ R37, R37, 1 ;  /* 0x3f80000025257421 */ /* 0x001fe20000010000 */
[----:B------:R-:W-:-:S06]  /*4990*/  FMUL.FTZ R36, R9, R36 ;  /* 0x0000002409247220 */ /* 0x000fcc0000410000 */
[----:B------:R-:W-:Y:S01]  /*49a0*/  MUFU.RCP R37, R37 ;  /* 0x0000002500257308 */ /* 0x000fe20000001000 */
[----:B-1----:R-:W-:Y:S01]  /*49b0*/  FADD.FTZ R35, R35, 1 ;  /* 0x3f80000023237421 */ /* 0x002fe20000010000 */
[----:B------:R0:W-:Y:S01]  /*49c0*/  STL [R1+0x30], R36 ;  /* 0x0000302401007387 */ /* 0x0001e20000100800 */
[----:B-----5:R-:W-:-:S05]  /*49d0*/  FADD.FTZ R34, R34, 1 ;  /* 0x3f80000022227421 */ /* 0x020fca0000010000 */
[----:B------:R-:W1:Y:S08]  /*49e0*/  MUFU.RCP R35, R35 ;  /* 0x0000002300237308 */ /* 0x000e700000001000 */
[----:B0-----:R-:W0:Y:S01]  /*49f0*/  MUFU.RCP R36, R34 ;  /* 0x0000002200247308 */ /* 0x001e220000001000 */
[----:B-1----:R-:W-:Y:S01]  /*4a00*/  FMUL.FTZ R33, R33, R35 ;  /* 0x0000002321217220 */ /* 0x002fe20000410000 */
[----:B------:R-:W-:-:S05]  /*4a10*/  SHF.L.U32 R7, R40, 0x10, RZ ;  /* 0x0000001028077819 */ /* 0x000fca00000006ff */
[----:B------:R-:W-:-:S04]  /*4a20*/  FADD.FTZ R7, -R14, R7 ;  /* 0x000000070e077221 */ /* 0x000fc80000010100 */
[----:B------:R-:W-:-:S04]  /*4a30*/  FMUL.FTZ R7, R5, R7 ;  /* 0x0000000705077220 */ /* 0x000fc80000410000 */
[----:B------:R-:W-:-:S04]  /*4a40*/  FFMA.FTZ R7, R6, R7, R20 ;  /* 0x0000000706077223 */ /* 0x000fc80000010014 */
[----:B------:R-:W-:-:S06]  /*4a50*/  FMUL.FTZ R9, R7, -1.4426950216293334961 ;  /* 0xbfb8aa3b07097820 */ /* 0x000fcc0000410000 */
[----:B------:R-:W1:Y:S01]  /*4a60*/  MUFU.EX2 R9, R9 ;  /* 0x0000000900097308 */ /* 0x000e620000000800 */
[----:B--2---:R-:W-:Y:S01]  /*4a70*/  FADD.FTZ R38, R2, -R14 ;  /* 0x8000000e02267221 */ /* 0x004fe20000010000 */
[----:B------:R-:W-:-:S05]  /*4a80*/  FMUL.FTZ R2, R21, R37 ;  /* 0x0000002515027220 */ /* 0x000fca0000410000 */
[----:B------:R0:W-:Y:S04]  /*4a90*/  STL [R1+0x2c], R2 ;  /* 0x00002c0201007387 */ /* 0x0001e80000100800 */
[----:B------:R-:W-:Y:S01]  /*4aa0*/  STL [R1+0x28], R33 ;  /* 0x0000282101007387 */ /* 0x000fe20000100800 */
[----:B0-----:R-:W-:-:S05]  /*4ab0*/  FMUL.FTZ R2, R8, R36 ;  /* 0x0000002408027220 */ /* 0x001fca0000410000 */
[----:B------:R0:W-:Y:S04]  /*4ac0*/  STL [R1+0x24], R2 ;  /* 0x0000240201007387 */ /* 0x0001e80000100800 */
[----:B0-----:R-:W2:Y:S01]  /*4ad0*/  LDL.LU R2, [R1+0x90] ;  /* 0x0000900001027983 */ /* 0x001ea20000300800 */
[----:B-1----:R-:W-:-:S06]  /*4ae0*/  FADD.FTZ R34, R9, 1 ;  /* 0x3f80000009227421 */ /* 0x002fcc0000010000 */
[----:B------:R-:W0:Y:S01]  /*4af0*/  MUFU.RCP R34, R34 ;  /* 0x0000002200227308 */ /* 0x000e220000001000 */
[----:B------:R-:W-:-:S05]  /*4b00*/  SHF.L.U32 R41, R41, 0x10, RZ ;  /* 0x0000001029297819 */ /* 0x000fca00000006ff */
[----:B------:R-:W-:Y:S01]  /*4b10*/  FADD.FTZ R41, -R14, R41 ;  /* 0x000000290e297221 */ /* 0x000fe20000010100 */
[----:B------:R-:W-:Y:S01]  /*4b20*/  FMUL.FTZ R38, R5, R38 ;  /* 0x0000002605267220 */ /* 0x000fe20000410000 */
[----:B0-----:R-:W-:Y:S02]  /*4b30*/  FMUL.FTZ R8, R7, R34 ;  /* 0x0000002207087220 */ /* 0x001fe40000410000 */
[----:B------:R-:W-:-:S03]  /*4b40*/  FMUL.FTZ R7, R5, R41 ;  /* 0x0000002905077220 */ /* 0x000fc60000410000 */
[----:B------:R4:W-:Y:S04]  /*4b50*/  STL [R1+0x20], R8 ;  /* 0x0000200801007387 */ /* 0x0009e80000100800 */
[----:B------:R-:W5:Y:S04]  /*4b60*/  LDL.LU R41, [R1+0x60] ;  /* 0x0000600001297983 */ /* 0x000f680000300800 */
[----:B------:R-:W5:Y:S01]  /*4b70*/  LDL.LU R40, [R1+0xa4] ;  /* 0x0000a40001287983 */ /* 0x000f620000300800 */
[----:B------:R-:W-:Y:S01]  /*4b80*/  FFMA.FTZ R9, R12, R38, R15 ;  /* 0x000000260c097223 */ /* 0x000fe2000001000f */
[----:B----4-:R-:W-:-:S02]  /*4b90*/  FADD.FTZ R8, R39, -R14 ;  /* 0x8000000e27087221 */ /* 0x010fc40000010000 */
[----:B------:R-:W4:Y:S04]  /*4ba0*/  LDL.LU R39, [R1+0xac] ;  /* 0x0000ac0001277983 */ /* 0x000f280000300800 */
[----:B------:R-:W4:Y:S01]  /*4bb0*/  LDL.LU R38, [R1+0x5c] ;  /* 0x00005c0001267983 */ /* 0x000f220000300800 */
[----:B------:R-:W-:-:S06]  /*4bc0*/  FMUL.FTZ R21, R9, -1.4426950216293334961 ;  /* 0xbfb8aa3b09157820 */ /* 0x000fcc0000410000 */
[----:B------:R-:W0:Y:S01]  /*4bd0*/  MUFU.EX2 R21, R21 ;  /* 0x0000001500157308 */ /* 0x000e220000000800 */
[----:B------:R-:W-:Y:S01]  /*4be0*/  FMUL.FTZ R8, R5, R8 ;  /* 0x0000000805087220 */ /* 0x000fe20000410000 */
[----:B------:R-:W-:Y:S01]  /*4bf0*/  SHF.L.U32 R33, R42, 0x10, RZ ;  /* 0x000000102a217819 */ /* 0x000fe200000006ff */
[----:B------:R-:W-:Y:S01]  /*4c00*/  FFMA.FTZ R7, R17, R7, R0 ;  /* 0x0000000711077223 */ /* 0x000fe20000010000 */
[----:B0-----:R-:W-:-:S04]  /*4c10*/  FADD.FTZ R21, R21, 1 ;  /* 0x3f80000015157421 */ /* 0x001fc80000010000 */
[----:B------:R0:W1:Y:S01]  /*4c20*/  MUFU.RCP R36, R21 ;  /* 0x0000001500247308 */ /* 0x0000620000001000 */
[----:B------:R-:W-:Y:S01]  /*4c30*/  FADD.FTZ R33, -R14, R33 ;  /* 0x000000210e217221 */ /* 0x000fe20000010100 */
[----:B------:R-:W-:Y:S01]  /*4c40*/  FMUL.FTZ R35, R7, -1.4426950216293334961 ;  /* 0xbfb8aa3b07237820 */ /* 0x000fe20000410000 */
[----:B0-----:R-:W-:Y:S01]  /*4c50*/  FFMA.FTZ R21, R13, R8, R11 ;  /* 0x000000080d157223 */ /* 0x001fe2000001000b */
[----:B---3--:R-:W-:Y:S01]  /*4c60*/  FADD.FTZ R8, R3, -R14 ;  /* 0x8000000e03087221 */ /* 0x008fe20000010000 */
[----:B------:R-:W-:-:S03]  /*4c70*/  FMUL.FTZ R33, R5, R33 ;  /* 0x0000002105217220 */ /* 0x000fc60000410000 */
[----:B------:R-:W-:Y:S01]  /*4c80*/  FMUL.FTZ R8, R5, R8 ;  /* 0x0000000805087220 */ /* 0x000fe20000410000 */
[----:B------:R-:W-:Y:S01]  /*4c90*/  FMUL.FTZ R37, R21, -1.4426950216293334961 ;  /* 0xbfb8aa3b15257820 */ /* 0x000fe20000410000 */
[----:B------:R-:W0:Y:S01]  /*4ca0*/  MUFU.EX2 R35, R35 ;  /* 0x0000002300237308 */ /* 0x000e220000000800 */
[----:B------:R-:W-:Y:S01]  /*4cb0*/  FFMA.FTZ R33, R6, R33, R20 ;  /* 0x0000002106217223 */ /* 0x000fe20000010014 */
[----:B------:R-:W-:Y:S01]  /*4cc0*/  FFMA.FTZ R8, R12, R8, R15 ;  /* 0x000000080c087223 */ /* 0x000fe2000001000f */
[----:B-1----:R-:W-:Y:S02]  /*4cd0*/  FMUL.FTZ R3, R9, R36 ;  /* 0x0000002409037220 */ /* 0x002fe40000410000 */
[----:B------:R-:W-:Y:S01]  /*4ce0*/  FMUL.FTZ R34, R33, -1.4426950216293334961 ;  /* 0xbfb8aa3b21227820 */ /* 0x000fe20000410000 */
[----:B------:R-:W-:Y:S02]  /*4cf0*/  FMUL.FTZ R9, R8, -1.4426950216293334961 ;  /* 0xbfb8aa3b08097820 */ /* 0x000fe40000410000 */
[----:B------:R-:W-:Y:S08]  /*4d00*/  MUFU.EX2 R37, R37 ;  /* 0x0000002500257308 */ /* 0x000ff00000000800 */
[----:B------:R-:W1:Y:S01]  /*4d10*/  MUFU.EX2 R9, R9 ;  /* 0x0000000900097308 */ /* 0x000e620000000800 */
[----:B0-----:R-:W-:-:S07]  /*4d20*/  FADD.FTZ R35, R35, 1 ;  /* 0x3f80000023237421 */ /* 0x001fce0000010000 */
[----:B------:R-:W0:Y:S08]  /*4d30*/  MUFU.EX2 R34, R34 ;  /* 0x0000002200227308 */ /* 0x000e300000000800 */
[----:B------:R3:W-:Y:S01]  /*4d40*/  MUFU.RCP R36, R35 ;  /* 0x0000002300247308 */ /* 0x0007e20000001000 */
[----:B-1----:R-:W-:Y:S01]  /*4d50*/  FADD.FTZ R9, R9, 1 ;  /* 0x3f80000009097421 */ /* 0x002fe20000010000 */
[----:B---3--:R-:W-:Y:S01]  /*4d60*/  FADD.FTZ R35, R37, 1 ;  /* 0x3f80000025237421 */ /* 0x008fe20000010000 */
[----:B0-----:R-:W-:-:S05]  /*4d70*/  FADD.FTZ R34, R34, 1 ;  /* 0x3f80000022227421 */ /* 0x001fca0000010000 */
[----:B------:R-:W-:Y:S08]  /*4d80*/  MUFU.RCP R35, R35 ;  /* 0x0000002300237308 */ /* 0x000ff00000001000 */
[----:B------:R-:W0:Y:S08]  /*4d90*/  MUFU.RCP R9, R9 ;  /* 0x0000000900097308 */ /* 0x000e300000001000 */
[----:B------:R-:W1:Y:S01]  /*4da0*/  MUFU.RCP R34, R34 ;  /* 0x0000002200227308 */ /* 0x000e620000001000 */
[----:B------:R0:W-:Y:S02]  /*4db0*/  STL [R1+0x1c], R3 ;  /* 0x00001c0301007387 */ /* 0x0001e40000100800 */
[----:B0-----:R-:W-:Y:S01]  /*4dc0*/  FMUL.FTZ R3, R8, R9 ;  /* 0x0000000908037220 */ /* 0x001fe20000410000 */
[----:B--2---:R-:W-:Y:S01]  /*4dd0*/  SHF.L.U32 R37, R2, 0x10, RZ ;  /* 0x0000001002257819 */ /* 0x004fe200000006ff */
[----:B------:R-:W-:-:S05]  /*4de0*/  FMUL.FTZ R2, R7, R36 ;  /* 0x0000002407027220 */ /* 0x000fca0000410000 */
[----:B------:R0:W-:Y:S02]  /*4df0*/  STL [R1+0x10], R2 ;  /* 0x0000100201007387 */ /* 0x0001e40000100800 */
[----:B0-----:R-:W-:-:S05]  /*4e00*/  FMUL.FTZ R2, R21, R35 ;  /* 0x0000002315027220 */ /* 0x001fca0000410000 */
[----:B------:R1:W-:Y:S04]  /*4e10*/  STL [R1+0x124], R2 ;  /* 0x0001240201007387 */ /* 0x0003e80000100800 */
[----:B------:R-:W-:Y:S01]  /*4e20*/  STL [R1+0x128], R3 ;  /* 0x0001280301007387 */ /* 0x000fe20000100800 */
[----:B-1----:R-:W-:-:S05]  /*4e30*/  FMUL.FTZ R2, R33, R34 ;  /* 0x0000002221027220 */ /* 0x002fca0000410000 */
[----:B------:R0:W-:Y:S04]  /*4e40*/  STL [R1+0x4], R2 ;  /* 0x0000040201007387 */ /* 0x0001e80000100800 */
[----:B0-----:R-:W2:Y:S01]  /*4e50*/  LDL.LU R2, [R1+0x54] ;  /* 0x0000540001027983 */ /* 0x001ea20000300800 */
[----:B------:R-:W-:-:S04]  /*4e60*/  FADD.FTZ R37, -R14, R37 ;  /* 0x000000250e257221 */ /* 0x000fc80000010100 */
[----:B------:R-:W-:-:S04]  /*4e70*/  FMUL.FTZ R37, R5, R37 ;  /* 0x0000002505257220 */ /* 0x000fc80000410000 */
[----:B------:R-:W-:-:S04]  /*4e80*/  FFMA.FTZ R61, R17, R37, R0 ;  /* 0x00000025113d7223 */ /* 0x000fc80000010000 */
[----:B------:R-:W-:-:S06]  /*4e90*/  FMUL.FTZ R7, R61, -1.4426950216293334961 ;  /* 0xbfb8aa3b3d077820 */ /* 0x000fcc0000410000 */
[----:B------:R-:W0:Y:S01]  /*4ea0*/  MUFU.EX2 R7, R7 ;  /* 0x0000000700077308 */ /* 0x000e220000000800 */
[----:B-----5:R-:W-:Y:S01]  /*4eb0*/  SHF.L.U32 R8, R40, 0x10, RZ ;  /* 0x0000001028087819 */ /* 0x020fe200000006ff */
[----:B0-----:R-:W-:-:S04]  /*4ec0*/  FADD.FTZ R21, R7, 1 ;  /* 0x3f80000007157421 */ /* 0x001fc80000010000 */
[----:B------:R-:W-:Y:S01]  /*4ed0*/  FADD.FTZ R7, -R14, R8 ;  /* 0x000000080e077221 */ /* 0x000fe20000010100 */
[----:B----4-:R-:W-:Y:S02]  /*4ee0*/  FADD.FTZ R8, R38, -R14 ;  /* 0x8000000e26087221 */ /* 0x010fe40000010000 */
[----:B------:R-:W3:Y:S01]  /*4ef0*/  LDL.LU R38, [R1+0xc4] ;  /* 0x0000c40001267983 */ /* 0x000ee20000300800 */
[----:B------:R-:W-:-:S03]  /*4f00*/  SHF.L.U32 R9, R39, 0x10, RZ ;  /* 0x0000001027097819 */ /* 0x000fc600000006ff */
[----:B------:R-:W4:Y:S04]  /*4f10*/  LDL.LU R39, [R1+0x50] ;  /* 0x0000500001277983 */ /* 0x000f280000300800 */
[----:B------:R-:W5:Y:S01]  /*4f20*/  LDL.LU R3, [R1+0xc8] ;  /* 0x0000c80001037983 */ /* 0x000f620000300800 */
[----:B------:R-:W-:-:S04]  /*4f30*/  FMUL.FTZ R7, R5, R7 ;  /* 0x0000000705077220 */ /* 0x000fc80000410000 */
[----:B------:R-:W-:-:S04]  /*4f40*/  FFMA.FTZ R7, R6, R7, R20 ;  /* 0x0000000706077223 */ /* 0x000fc80000010014 */
[----:B------:R-:W-:Y:S01]  /*4f50*/  FMUL.FTZ R35, R7, -1.4426950216293334961 ;  /* 0xbfb8aa3b07237820 */ /* 0x000fe20000410000 */
[----:B------:R-:W0:Y:S08]  /*4f60*/  MUFU.RCP R21, R21 ;  /* 0x0000001500157308 */ /* 0x000e300000001000 */
[----:B------:R-:W1:Y:S01]  /*4f70*/  MUFU.EX2 R35, R35 ;  /* 0x0000002300237308 */ /* 0x000e620000000800 */
[----:B0-----:R-:W-:Y:S01]  /*4f80*/  FMUL.FTZ R61, R61, R21 ;  /* 0x000000153d3d7220 */ /* 0x001fe20000410000 */
[----:B-1----:R-:W-:-:S04]  /*4f90*/  FADD.FTZ R35, R35, 1 ;  /* 0x3f80000023237421 */ /* 0x002fc80000010000 */
[----:B------:R-:W-:Y:S02]  /*4fa0*/  STL [R1+0x12c], R61 ;  /* 0x00012c3d01007387 */ /* 0x000fe40000100800 */
[----:B------:R-:W-:Y:S01]  /*4fb0*/  MUFU.RCP R36, R35 ;  /* 0x0000002300247308 */ /* 0x000fe20000001000 */
[----:B------:R-:W-:-:S04]  /*4fc0*/  FADD.FTZ R60, R41, -R14 ;  /* 0x8000000e293c7221 */ /* 0x000fc80000010000 */
[----:B------:R-:W-:-:S04]  /*4fd0*/  FMUL.FTZ R60, R5, R60 ;  /* 0x0000003c053c7220 */ /* 0x000fc80000410000 */
[----:B------:R-:W-:-:S04]  /*4fe0*/  FFMA.FTZ R60, R13, R60, R11 ;  /* 0x0000003c0d3c7223 */ /* 0x000fc8000001000b */
[----:B------:R-:W-:-:S06]  /*4ff0*/  FMUL.FTZ R33, R60, -1.4426950216293334961 ;  /* 0xbfb8aa3b3c217820 */ /* 0x000fcc0000410000 */
[----:B------:R-:W0:Y:S01]  /*5000*/  MUFU.EX2 R33, R33 ;  /* 0x0000002100217308 */ /* 0x000e220000000800 */
[----:B------:R-:W-:Y:S01]  /*5010*/  FMUL.FTZ R8, R5, R8 ;  /* 0x0000000805087220 */ /* 0x000fe20000410000 */
[----:B------:R-:W-:-:S03]  /*5020*/  FADD.FTZ R9, -R14, R9 ;  /* 0x000000090e097221 */ /* 0x000fc60000010100 */
[----:B------:R-:W-:Y:S01]  /*5030*/  FFMA.FTZ R8, R12, R8, R15 ;  /* 0x000000080c087223 */ /* 0x000fe2000001000f */
[----:B------:R-:W-:-:S03]  /*5040*/  FMUL.FTZ R9, R5, R9 ;  /* 0x0000000905097220 */ /* 0x000fc60000410000 */
[----:B------:R-:W-:Y:S01]  /*5050*/  FMUL.FTZ R34, R8, -1.4426950216293334961 ;  /* 0xbfb8aa3b08227820 */ /* 0x000fe20000410000 */
[----:B------:R-:W-:Y:S01]  /*5060*/  FFMA.FTZ R9, R17, R9, R0 ;  /* 0x0000000911097223 */ /* 0x000fe20000010000 */
[----:B0-----:R-:W-:-:S03]  /*5070*/  FADD.FTZ R33, R33, 1 ;  /* 0x3f80000021217421 */ /* 0x001fc60000010000 */
[----:B------:R-:W-:Y:S01]  /*5080*/  FMUL.FTZ R21, R9, -1.4426950216293334961 ;  /* 0xbfb8aa3b09157820 */ /* 0x000fe20000410000 */
[----:B------:R-:W0:Y:S08]  /*5090*/  MUFU.EX2 R34, R34 ;  /* 0x0000002200227308 */ /* 0x000e300000000800 */
[----:B------:R-:W1:Y:S08]  /*50a0*/  MUFU.RCP R33, R33 ;  /* 0x0000002100217308 */ /* 0x000e700000001000 */
[----:B------:R-:W1:Y:S01]  /*50b0*/  MUFU.EX2 R21, R21 ;  /* 0x0000001500157308 */ /* 0x000e620000000800 */
[----:B--2---:R-:W-:-:S02]  /*50c0*/  FADD.FTZ R35, R2, -R14 ;  /* 0x8000000e02237221 */ /* 0x004fc40000010000 */
[----:B------:R-:W2:Y:S01]  /*50d0*/  LDL.LU R2, [R1+0x4c] ;  /* 0x00004c0001027983 */ /* 0x000ea20000300800 */
[----:B0-----:R-:W-:Y:S01]  /*50e0*/  FADD.FTZ R34, R34, 1 ;  /* 0x3f80000022227421 */ /* 0x001fe20000010000 */
[----:B-1----:R-:W-:Y:S01]  /*50f0*/  FMUL.FTZ R60, R60, R33 ;  /* 0x000000213c3c7220 */ /* 0x002fe20000410000 */
[----:B------:R-:W-:Y:S02]  /*5100*/  FMUL.FTZ R35, R5, R35 ;  /* 0x0000002305237220 */ /* 0x000fe40000410000 */
[----:B------:R0:W1:Y:S02]  /*5110*/  MUFU.RCP R37, R34 ;  /* 0x0000002200257308 */ /* 0x0000640000001000 */
[----:B------:R-:W-:Y:S04]  /*5120*/  STL [R1+0x130], R60 ;  /* 0x0001303c01007387 */ /* 0x000fe80000100800 */
[----:B------:R-:W-:Y:S01]  /*5130*/  STL [R1+0x148], R60 ;  /* 0x0001483c01007387 */ /* 0x000fe20000100800 */
[----:B0-----:R-:W-:Y:S01]  /*5140*/  FADD.FTZ R34, R21, 1 ;  /* 0x3f80000015227421 */ /* 0x001fe20000010000 */
[----:B------:R-:W-:Y:S01]  /*5150*/  FFMA.FTZ R21, R13, R35, R11 ;  /* 0x000000230d157223 */ /* 0x000fe2000001000b */
[----:B---3--:R-:W-:-:S02]  /*5160*/  SHF.L.U32 R35, R38, 0x10, RZ ;  /* 0x0000001026237819 */ /* 0x008fc400000006ff */
[----:B------:R-:W3:Y:S02]  /*5170*/  LDL.LU R38, [R1+0xdc] ;  /* 0x0000dc0001267983 */ /* 0x000ee40000300800 */
[----:B------:R-:W0:Y:S01]  /*5180*/  MUFU.RCP R34, R34 ;  /* 0x0000002200227308 */ /* 0x000e220000001000 */
[----:B------:R-:W-:Y:S01]  /*5190*/  FMUL.FTZ R7, R7, R36 ;  /* 0x0000002407077220 */ /* 0x000fe20000410000 */
[----:B-1----:R-:W-:-:S04]  /*51a0*/  FMUL.FTZ R8, R8, R37 ;  /* 0x0000002508087220 */ /* 0x002fc80000410000 */
[----:B------:R-:W-:Y:S04]  /*51b0*/  STL [R1+0x134], R7 ;  /* 0x0001340701007387 */ /* 0x000fe80000100800 */
[----:B------:R1:W-:Y:S01]  /*51c0*/  STL [R1+0x138], R8 ;  /* 0x0001380801007387 */ /* 0x0003e20000100800 */
[----:B0-----:R-:W-:Y:S01]  /*51d0*/  FMUL.FTZ R9, R9, R34 ;  /* 0x0000002209097220 */ /* 0x001fe20000410000 */
[----:B-----5:R-:W-:-:S04]  /*51e0*/  SHF.L.U32 R34, R3, 0x10, RZ ;  /* 0x0000001003227819 */ /* 0x020fc800000006ff */
[----:B------:R-:W-:Y:S04]  /*51f0*/  STL [R1+0x13c], R9 ;  /* 0x00013c0901007387 */ /* 0x000fe80000100800 */
[----:B-1----:R-:W5:Y:S04]  /*5200*/  LDL.LU R8, [R1+0x74] ;  /* 0x0000740001087983 */ /* 0x002f680000300800 */
[----:B------:R-:W5:Y:S04]  /*5210*/  LDL.LU R7, [R1+0xe8] ;  /* 0x0000e80001077983 */ /* 0x000f680000300800 */
[----:B------:R-:W5:Y:S01]  /*5220*/  LDL.LU R3, [R1+0xf4] ;  /* 0x0000f40001037983 */ /* 0x000f620000300800 */
[----:B------:R-:W-:-:S06]  /*5230*/  FMUL.FTZ R33, R21, -1.4426950216293334961 ;  /* 0xbfb8aa3b15217820 */ /* 0x000fcc0000410000 */
[----:B------:R-:W0:Y:S01]  /*5240*/  MUFU.EX2 R33, R33 ;  /* 0x0000002100217308 */ /* 0x000e220000000800 */
[----:B------:R-:W-:Y:S01]  /*5250*/  FADD.FTZ R35, -R14, R35 ;  /* 0x000000230e237221 */ /* 0x000fe20000010100 */
[----:B----4-:R-:W-:-:S03]  /*5260*/  FADD.FTZ R49, R39, -R14 ;  /* 0x8000000e27317221 */ /* 0x010fc60000010000 */
[C---:B------:R-:W-:Y:S01]  /*5270*/  FMUL.FTZ R35, R5.reuse, R35 ;  /* 0x0000002305237220 */ /* 0x040fe20000410000 */
[----:B------:R-:W-:-:S03]  /*5280*/  FMUL.FTZ R49, R5, R49 ;  /* 0x0000003105317220 */ /* 0x000fc60000410000 */
[----:B------:R-:W-:Y:S01]  /*5290*/  FFMA.FTZ R48, R6, R35, R20 ;  /* 0x0000002306307223 */ /* 0x000fe20000010014 */
[----:B------:R-:W-:Y:S01]  /*52a0*/  FADD.FTZ R34, -R14, R34 ;  /* 0x000000220e227221 */ /* 0x000fe20000010100 */
[----:B0-----:R-:W-:Y:S01]  /*52b0*/  FADD.FTZ R33, R33, 1 ;  /* 0x3f80000021217421 */ /* 0x001fe20000010000 */
[----:B------:R-:W-:-:S03]  /*52c0*/  FFMA.FTZ R49, R12, R49, R15 ;  /* 0x000000310c317223 */ /* 0x000fc6000001000f */
[----:B------:R0:W-:Y:S01]  /*52d0*/  MUFU.RCP R35, R33 ;  /* 0x0000002100237308 */ /* 0x0001e20000001000 */
[----:B------:R-:W-:Y:S01]  /*52e0*/  FMUL.FTZ R50, R5, R34 ;  /* 0x0000002205327220 */ /* 0x000fe20000410000 */
[----:B------:R-:W-:Y:S01]  /*52f0*/  FMUL.FTZ R34, R49, -1.4426950216293334961 ;  /* 0xbfb8aa3b31227820 */ /* 0x000fe20000410000 */
[----:B0-----:R-:W-:-:S06]  /*5300*/  FMUL.FTZ R33, R48, -1.4426950216293334961 ;  /* 0xbfb8aa3b30217820 */ /* 0x001fcc0000410000 */
[----:B------:R-:W0:Y:S08]  /*5310*/  MUFU.EX2 R33, R33 ;  /* 0x0000002100217308 */ /* 0x000e300000000800 */
[----:B------:R-:W1:Y:S01]  /*5320*/  MUFU.EX2 R34, R34 ;  /* 0x0000002200227308 */ /* 0x000e620000000800 */
[----:B--2---:R-:W-:Y:S02]  /*5330*/  FADD.FTZ R51, R2, -R14 ;  /* 0x8000000e02337221 */ /* 0x004fe40000010000 */
[----:B------:R-:W2:Y:S01]  /*5340*/  LDL.LU R2, [R1+0x78] ;  /* 0x0000780001027983 */ /* 0x000ea20000300800 */
[----:B0-----:R-:W-:Y:S01]  /*5350*/  FADD.FTZ R33, R33, 1 ;  /* 0x3f80000021217421 */ /* 0x001fe20000010000 */
[----:B-1----:R-:W-:-:S05]  /*5360*/  FADD.FTZ R37, R34, 1 ;  /* 0x3f80000022257421 */ /* 0x002fca0000010000 */
[----:B------:R-:W0:Y:S01]  /*5370*/  MUFU.RCP R33, R33 ;  /* 0x0000002100217308 */ /* 0x000e220000001000 */
[----:B---3--:R-:W-:-:S05]  /*5380*/  SHF.L.U32 R34, R38, 0x10, RZ ;  /* 0x0000001026227819 */ /* 0x008fca00000006ff */
[----:B------:R-:W-:-:S04]  /*5390*/  FADD.FTZ R34, -R14, R34 ;  /* 0x000000220e227221 */ /* 0x000fc80000010100 */
[----:B------:R-:W-:Y:S01]  /*53a0*/  FMUL.FTZ R34, R5, R34 ;  /* 0x0000002205227220 */ /* 0x000fe20000410000 */
[----:B0-----:R-:W-:-:S03]  /*53b0*/  FMUL.FTZ R48, R48, R33 ;  /* 0x0000002130307220 */ /* 0x001fc60000410000 */
[----:B------:R-:W-:-:S04]  /*53c0*/  FFMA.FTZ R34, R6, R34, R20 ;  /* 0x0000002206227223 */ /* 0x000fc80000010014 */
[----:B------:R-:W-:-:S06]  /*53d0*/  FMUL.FTZ R33, R34, -1.4426950216293334961 ;  /* 0xbfb8aa3b22217820 */ /* 0x000fcc0000410000 */
[----:B------:R-:W0:Y:S01]  /*53e0*/  MUFU.EX2 R33, R33 ;  /* 0x0000002100217308 */ /* 0x000e220000000800 */
[----:B-----5:R-:W-:-:S04]  /*53f0*/  FADD.FTZ R53, R8, -R14 ;  /* 0x8000000e08357221 */ /* 0x020fc80000010000 */
[----:B------:R-:W-:Y:S01]  /*5400*/  FMUL.FTZ R53, R5, R53 ;  /* 0x0000003505357220 */ /* 0x000fe20000410000 */
[----:B------:R-:W-:Y:S01]  /*5410*/  SHF.L.U32 R56, R3, 0x10, RZ ;  /* 0x0000001003387819 */ /* 0x000fe200000006ff */
[----:B0-----:R-:W-:-:S04]  /*5420*/  FADD.FTZ R33, R33, 1 ;  /* 0x3f80000021217421 */ /* 0x001fc80000010000 */
[----:B------:R0:W1:Y:S01]  /*5430*/  MUFU.RCP R52, R33 ;  /* 0x0000002100347308 */ /* 0x0000620000001000 */
[----:B------:R-:W-:Y:S01]  /*5440*/  FADD.FTZ R56, -R14, R56 ;  /* 0x000000380e387221 */ /* 0x000fe20000010100 */
[----:B------:R-:W-:-:S03]  /*5450*/  FFMA.FTZ R53, R12, R53, R15 ;  /* 0x000000350c357223 */ /* 0x000fc6000001000f */
[----:B------:R-:W-:Y:S01]  /*5460*/  FMUL.FTZ R56, R5, R56 ;  /* 0x0000003805387220 */ /* 0x000fe20000410000 */
[----:B0-----:R-:W-:-:S03]  /*5470*/  FMUL.FTZ R33, R53, -1.4426950216293334961 ;  /* 0xbfb8aa3b35217820 */ /* 0x001fc60000410000 */
[----:B------:R-:W-:-:S03]  /*5480*/  FFMA.FTZ R56, R6, R56, R20 ;  /* 0x0000003806387223 */ /* 0x000fc60000010014 */
[----:B------:R-:W0:Y:S01]  /*5490*/  MUFU.EX2 R33, R33 ;  /* 0x0000002100217308 */ /* 0x000e220000000800 */
[----:B-1----:R-:W-:Y:S01]  /*54a0*/  FMUL.FTZ R52, R34, R52 ;  /* 0x0000003422347220 */ /* 0x002fe20000410000 */
[----:B------:R-:W-:-:S06]  /*54b0*/  FMUL.FTZ R34, R56, -1.4426950216293334961 ;  /* 0xbfb8aa3b38227820 */ /* 0x000fcc0000410000 */
[----:B------:R-:W1:Y:S01]  /*54c0*/  MUFU.EX2 R34, R34 ;  /* 0x0000002200227308 */ /* 0x000e620000000800 */
[----:B0-----:R-:W-:-:S07]  /*54d0*/  FADD.FTZ R33, R33, 1 ;  /* 0x3f80000021217421 */ /* 0x001fce0000010000 */
[----:B------:R-:W0:Y:S01]  /*54e0*/  MUFU.RCP R33, R33 ;  /* 0x0000002100217308 */ /* 0x000e220000001000 */
[----:B-1----:R-:W-:-:S07]  /*54f0*/  FADD.FTZ R34, R34, 1 ;  /* 0x3f80000022227421 */ /* 0x002fce0000010000 */
[----:B------:R-:W1:Y:S08]  /*5500*/  MUFU.RCP R37, R37 ;  /* 0x0000002500257308 */ /* 0x000e700000001000 */
[----:B------:R-:W3:Y:S01]  /*5510*/  MUFU.RCP R34, R34 ;  /* 0x0000002200227308 */ /* 0x000ee20000001000 */
[----:B0-----:R-:W-:Y:S01]  /*5520*/  FMUL.FTZ R53, R53, R33 ;  /* 0x0000002135357220 */ /* 0x001fe20000410000 */
[----:B------:R-:W-:Y:S01]  /*5530*/  F2FP.BF16.F32.PACK_AB R33, R16, R26 ;  /* 0x0000001a1021723e */ /* 0x000fe200000010ff */
[----:B------:R-:W-:-:S04]  /*5540*/  FMUL.FTZ R21, R21, R35 ;  /* 0x0000002315157220 */ /* 0x000fc80000410000 */
[----:B------:R0:W-:Y:S01]  /*5550*/  STG.E.U16 desc[UR8][R18.64], R33 ;  /* 0x0000002112007986 */ /* 0x0001e2000c101508 */
[----:B-1----:R-:W-:-:S03]  /*5560*/  FMUL.FTZ R49, R49, R37 ;  /* 0x0000002531317220 */ /* 0x002fc60000410000 */
[----:B------:R-:W-:Y:S01]  /*5570*/  STL [R1+0x140], R21 ;  /* 0x0001401501007387 */ /* 0x000fe20000100800 */
[----:B---3--:R-:W-:Y:S01]  /*5580*/  FMUL.FTZ R56, R56, R34 ;  /* 0x0000002238387220 */ /* 0x008fe20000410000 */
[----:B------:R-:W-:Y:S02]  /*5590*/  PRMT R34, R33, 0x7632, R34 ;  /* 0x0000763221227816 */ /* 0x000fe40000000022 */
[----:B0-----:R-:W-:Y:S02]  /*55a0*/  IADD3.X R33, RZ, R4, RZ, P6, !PT ;  /* 0x00000004ff217210 */ /* 0x001fe400037fe4ff */
[C---:B------:R-:W-:Y:S01]  /*55b0*/  LEA R44, P6, R32.reuse, UR6, 0x1 ;  /* 0x00000006202c7c11 */ /* 0x040fe2000f8c08ff */
[----:B------:R0:W-:Y:S03]  /*55c0*/  STL [R1+0x144], R48 ;  /* 0x0001443001007387 */ /* 0x0001e60000100800 */
[----:B------:R-:W-:Y:S01]  /*55d0*/  LEA.HI.X R45, R32, UR7, R33, 0x1, P6 ;  /* 0x00000007202d7c11 */ /* 0x000fe2000b0f0c21 */
[----:B------:R-:W-:Y:S01]  /*55e0*/  STL [R1+0x14c], R49 ;  /* 0x00014c3101007387 */ /* 0x000fe20000100800 */
[----:B------:R-:W-:-:S03]  /*55f0*/  LEA R42, P6, R31, UR6, 0x1 ;  /* 0x000000061f2a7c11 */ /* 0x000fc6000f8c08ff */
[----:B------:R-:W3:Y:S01]  /*5600*/  LDL.LU R47, [R1+0x10c] ;  /* 0x00010c00012f7983 */ /* 0x000ee20000300800 */
[----:B------:R-:W-:-:S03]  /*5610*/  LEA.HI.X R43, R31, UR7, R10, 0x1, P6 ;  /* 0x000000071f2b7c11 */ /* 0x000fc6000b0f0c0a */
[----:B------:R-:W4:Y:S01]  /*5620*/  LDL.LU R57, [R1+0x110] ;  /* 0x0001100001397983 */ /* 0x000f220000300800 */
[----:B------:R-:W-:-:S03]  /*5630*/  LEA R40, P6, R30, UR6, 0x1 ;  /* 0x000000061e287c11 */ /* 0x000fc6000f8c08ff */
[----:B------:R-:W5:Y:S04]  /*5640*/  LDL.LU R58, [R1+0x114] ;  /* 0x00011400013a7983 */ /* 0x000f680000300800 */
[----:B------:R-:W5:Y:S04]  /*5650*/  LDL.LU R16, [R1+0x168] ;  /* 0x0001680001107983 */ /* 0x000f680000300800 */
[----:B------:R-:W5:Y:S01]  /*5660*/  LDL.LU R26, [R1+0x164] ;  /* 0x00016400011a7983 */ /* 0x000f620000300800 */
[----:B------:R-:W-:Y:S02]  /*5670*/  LEA.HI.X R41, R30, UR7, R25, 0x1, P6 ;  /* 0x000000071e297c11 */ /* 0x000fe4000b0f0c19 */
[----:B------:R-:W-:-:S04]  /*5680*/  LEA R38, P6, R29, UR6, 0x1 ;  /* 0x000000061d267c11 */ /* 0x000fc8000f8c08ff */
[----:B------:R-:W-:Y:S01]  /*5690*/  LEA.HI.X R39, R29, UR7, R24, 0x1, P6 ;  /* 0x000000071d277c11 */ /* 0x000fe2000b0f0c18 */
[----:B--2---:R-:W-:Y:S02]  /*56a0*/  FADD.FTZ R55, R2, -R14 ;  /* 0x8000000e02377221 */ /* 0x004fe40000010000 */
[----:B------:R-:W2:Y:S04]  /*56b0*/  LDL.LU R2, [R1+0x80] ;  /* 0x0000800001027983 */ /* 0x000ea80000300800 */
[----:B------:R-:W2:Y:S04]  /*56c0*/  LDL.LU R10, [R1+0x160] ;  /* 0x00016000010a7983 */ /* 0x000ea80000300800 */
[----:B------:R-:W2:Y:S04]  /*56d0*/  LDL.LU R25, [R1+0x15c] ;  /* 0x00015c0001197983 */ /* 0x000ea80000300800 */
[----:B------:R-:W2:Y:S01]  /*56e0*/  LDL.LU R24, [R1+0x158] ;  /* 0x0001580001187983 */ /* 0x000ea20000300800 */
[----:B------:R-:W-:Y:S01]  /*56f0*/  FFMA.FTZ R50, R17, R50, R0 ;  /* 0x0000003211327223 */ /* 0x000fe20000010000 */
[----:B------:R-:W-:Y:S01]  /*5700*/  FMUL.FTZ R51, R5, R51 ;  /* 0x0000003305337220 */ /* 0x000fe20000410000 */
[----:B------:R-:W-:Y:S01]  /*5710*/  SHF.L.U32 R54, R7, 0x10, RZ ;  /* 0x0000001007367819 */ /* 0x000fe200000006ff */
[----:B------:R-:W-:Y:S01]  /*5720*/  FMUL.FTZ R55, R5, R55 ;  /* 0x0000003705377220 */ /* 0x000fe20000410000 */
[----:B------:R-:W-:Y:S01]  /*5730*/  FMUL.FTZ R36, R50, -1.4426950216293334961 ;  /* 0xbfb8aa3b32247820 */ /* 0x000fe20000410000 */
[----:B------:R-:W-:Y:S01]  /*5740*/  FFMA.FTZ R51, R13, R51, R11 ;  /* 0x000000330d337223 */ /* 0x000fe2000001000b */
[----:B------:R1:W-:Y:S04]  /*5750*/  STG.E.U16 desc[UR8][R18.64+0x2], R34 ;  /* 0x0000022212007986 */ /* 0x0003e8000c101508 */
[----:B------:R-:W1:Y:S01]  /*5760*/  MUFU.EX2 R36, R36 ;  /* 0x0000002400247308 */ /* 0x000e620000000800 */
[----:B------:R-:W-:Y:S01]  /*5770*/  FMUL.FTZ R35, R51, -1.4426950216293334961 ;  /* 0xbfb8aa3b33237820 */ /* 0x000fe20000410000 */
[----:B0-----:R-:W2:Y:S06]  /*5780*/  LDL.LU R48, [R1+0xfc] ;  /* 0x0000fc0001307983 */ /* 0x001eac0000300800 */
[----:B------:R-:W0:Y:S01]  /*5790*/  MUFU.EX2 R35, R35 ;  /* 0x0000002300237308 */ /* 0x000e220000000800 */
[----:B-1----:R-:W-:-:S07]  /*57a0*/  FADD.FTZ R36, R36, 1 ;  /* 0x3f80000024247421 */ /* 0x002fce0000010000 */
[----:B------:R-:W1:Y:S01]  /*57b0*/  MUFU.RCP R36, R36 ;  /* 0x0000002400247308 */ /* 0x000e620000001000 */
[----:B0-----:R-:W-:Y:S01]  /*57c0*/  FADD.FTZ R35, R35, 1 ;  /* 0x3f80000023237421 */ /* 0x001fe20000010000 */
[----:B------:R-:W-:-:S04]  /*57d0*/  FADD.FTZ R54, -R14, R54 ;  /* 0x000000360e367221 */ /* 0x000fc80000010100 */
[----:B------:R-:W-:Y:S02]  /*57e0*/  FMUL.FTZ R54, R5, R54 ;  /* 0x0000003605367220 */ /* 0x000fe40000410000 */
[----:B------:R-:W0:Y:S02]  /*57f0*/  MUFU.RCP R35, R35 ;  /* 0x0000002300237308 */ /* 0x000e240000001000 */
[----:B------:R-:W-:Y:S01]  /*5800*/  FFMA.FTZ R54, R17, R54, R0 ;  /* 0x0000003611367223 */ /* 0x000fe20000010000 */
[----:B-1----:R-:W-:-:S03]  /*5810*/  FMUL.FTZ R50, R50, R36 ;  /* 0x0000002432327220 */ /* 0x002fc60000410000 */
[----:B------:R-:W-:Y:S01]  /*5820*/  FMUL.FTZ R36, R54, -1.4426950216293334961 ;  /* 0xbfb8aa3b36247820 */ /* 0x000fe20000410000 */
[----:B------:R-:W-:-:S05]  /*5830*/  FFMA.FTZ R55, R13, R55, R11 ;  /* 0x000000370d377223 */ /* 0x000fca000001000b */
[----:B------:R-:W1:Y:S01]  /*5840*/  MUFU.EX2 R36, R36 ;  /* 0x0000002400247308 */ /* 0x000e620000000800 */
[----:B0-----:R-:W-:Y:S01]  /*5850*/  FMUL.FTZ R51, R51, R35 ;  /* 0x0000002333337220 */ /* 0x001fe20000410000 */
[----:B------:R-:W-:-:S06]  /*5860*/  FMUL.FTZ R35, R55, -1.4426950216293334961 ;  /* 0xbfb8aa3b37237820 */ /* 0x000fcc0000410000 */
[----:B------:R-:W0:Y:S01]  /*5870*/  MUFU.EX2 R35, R35 ;  /* 0x0000002300237308 */ /* 0x000e220000000800 */
[----:B-1----:R-:W-:-:S07]  /*5880*/  FADD.FTZ R36, R36, 1 ;  /* 0x3f80000024247421 */ /* 0x002fce0000010000 */
[----:B------:R-:W1:Y:S01]  /*5890*/  MUFU.RCP R36, R36 ;  /* 0x0000002400247308 */ /* 0x000e620000001000 */
[----:B0-----:R-:W-:-:S07]  /*58a0*/  FADD.FTZ R35, R35, 1 ;  /* 0x3f80000023237421 */ /* 0x001fce0000010000 */
[----:B------:R-:W0:Y:S01]  /*58b0*/  MUFU.RCP R35, R35 ;  /* 0x0000002300237308 */ /* 0x000e220000001000 */
[----:B-1----:R-:W-:Y:S01]  /*58c0*/  FMUL.FTZ R54, R54, R36 ;  /* 0x0000002436367220 */ /* 0x002fe20000410000 */
[----:B------:R-:W-:Y:S01]  /*58d0*/  LEA R36, P6, R28, UR6, 0x1 ;  /* 0x000000061c247c11 */ /* 0x000fe2000f8c08ff */
[----:B0-----:R-:W-:-:S03]  /*58e0*/  FMUL.FTZ R55, R55, R35 ;  /* 0x0000002337377220 */ /* 0x001fc60000410000 */
[----:B---3--:R-:W-:Y:S02]  /*58f0*/  LEA.HI.X R37, R28, UR7, R47, 0x1, P6 ;  /* 0x000000071c257c11 */ /* 0x008fe4000b0f0c2f */
[----:B------:R-:W-:-:S04]  /*5900*/  LEA R34, P6, R27, UR6, 0x1 ;  /* 0x000000061b227c11 */ /* 0x000fc8000f8c08ff */
[----:B----4-:R-:W-:Y:S02]  /*5910*/  LEA.HI.X R35, R27, UR7, R57, 0x1, P6 ;  /* 0x000000071b237c11 */ /* 0x010fe4000b0f0c39 */
[----:B-----5:R-:W-:-:S04]  /*5920*/  LEA R32, P6, R26, UR6, 0x1 ;  /* 0x000000061a207c11 */ /* 0x020fc8000f8c08ff */
[----:B------:R-:W-:Y:S02]  /*5930*/  LEA.HI.X R33, R26, UR7, R58, 0x1, P6 ;  /* 0x000000071a217c11 */ /* 0x000fe4000b0f0c3a */
[----:B--2---:R-:W-:-:S04]  /*5940*/  LEA R30, P6, R25, UR6, 0x1 ;  /* 0x00000006191e7c11 */ /* 0x004fc8000f8c08ff */
[----:B------:R-:W-:Y:S02]  /*5950*/  LEA.HI.X R31, R25, UR7, R16, 0x1, P6 ;  /* 0x00000007191f7c11 */ /* 0x000fe4000b0f0c10 */
[----:B------:R-:W2:Y:S01]  /*5960*/  LDL.LU R16, [R1+0x154] ;  /* 0x0001540001107983 */ /* 0x000ea20000300800 */
[----:B------:R-:W-:-:S04]  /*5970*/  LEA R28, P6, R24, UR6, 0x1 ;  /* 0x00000006181c7c11 */ /* 0x000fc8000f8c08ff */
[----:B------:R-:W-:Y:S02]  /*5980*/  LEA.HI.X R29, R24, UR7, R10, 0x1, P6 ;  /* 0x00000007181d7c11 */ /* 0x000fe4000b0f0c0a */
[----:B------:R-:W3:Y:S04]  /*5990*/  LDL.LU R10, [R1+0x150] ;  /* 0x00015000010a7983 */ /* 0x000ee80000300800 */
[----:B------:R-:W4:Y:S04]  /*59a0*/  LDL.LU R21, [R1+0x84] ;  /* 0x0000840001157983 */ /* 0x000f280000300800 */
[----:B------:R-:W5:Y:S04]  /*59b0*/  LDL.LU R9, [R1+0x8c] ;  /* 0x00008c0001097983 */ /* 0x000f680000300800 */
[----:B------:R-:W5:Y:S04]  /*59c0*/  LDL.LU R8, [R1+0x100] ;  /* 0x0001000001087983 */ /* 0x000f680000300800 */
[----:B------:R-:W5:Y:S04]  /*59d0*/  LDL.LU R7, [R1+0x88] ;  /* 0x0000880001077983 */ /* 0x000f680000300800 */
[----:B------:R-:W5:Y:S01]  /*59e0*/  LDL.LU R3, [R1+0x104] ;  /* 0x0001040001037983 */ /* 0x000f620000300800 */
[----:B------:R-:W-:-:S03]  /*59f0*/  FADD.FTZ R46, R2, -R14 ;  /* 0x8000000e022e7221 */ /* 0x000fc60000010000 */
[----:B------:R-:W5:Y:S01]  /*5a00*/  LDL.LU R2, [R1+0x108] ;  /* 0x0001080001027983 */ /* 0x000f620000300800 */
[----:B------:R-:W-:Y:S02]  /*5a10*/  IADD3.X R24, RZ, R4, RZ, P5, !PT ;  /* 0x00000004ff187210 */ /* 0x000fe40002ffe4ff */
[----:B------:R-:W-:Y:S01]  /*5a20*/  LEA R26, P5, R23, UR6, 0x1 ;  /* 0x00000006171a7c11 */ /* 0x000fe2000f8a08ff */
[----:B------:R-:W-:Y:S01]  /*5a30*/  FMUL.FTZ R46, R5, R46 ;  /* 0x0000002e052e7220 */ /* 0x000fe20000410000 */
[-C--:B------:R-:W-:Y:S01]  /*5a40*/  IADD3.X R47, RZ, R4.reuse, RZ, P2, !PT ;  /* 0x00000004ff2f7210 */ /* 0x080fe200017fe4ff */
[----:B------:R-:W5:Y:S01]  /*5a50*/  LDL.LU R49, [R1+0x18] ;  /* 0x0000180001317983 */ /* 0x000f620000300800 */
[----:B------:R-:W-:Y:S02]  /*5a60*/  LEA.HI.X R27, R23, UR7, R24, 0x1, P5 ;  /* 0x00000007171b7c11 */ /* 0x000fe4000a8f0c18 */
[----:B------:R-:W-:Y:S01]  /*5a70*/  IADD3.X R23, RZ, R4, RZ, P4, !PT ;  /* 0x00000004ff177210 */ /* 0x000fe200027fe4ff */
[----:B------:R-:W5:Y:S01]  /*5a80*/  LDL.LU R60, [R1+0x14] ;  /* 0x00001400013c7983 */ /* 0x000f620000300800 */
[----:B------:R-:W-:-:S04]  /*5a90*/  LEA R24, P4, R22, UR6, 0x1 ;  /* 0x0000000616187c11 */ /* 0x000fc8000f8808ff */
[----:B------:R-:W-:Y:S02]  /*5aa0*/  LEA.HI.X R25, R22, UR7, R23, 0x1, P4 ;  /* 0x0000000716197c11 */ /* 0x000fe4000a0f0c17 */
[----:B------:R-:W-:Y:S02]  /*5ab0*/  IADD3.X R23, RZ, R4, RZ, P3, !PT ;  /* 0x00000004ff177210 */ /* 0x000fe40001ffe4ff */
[----:B------:R-:W-:Y:S02]  /*5ac0*/  SHF.L.U32 R57, R48, 0x10, RZ ;  /* 0x0000001030397819 */ /* 0x000fe400000006ff */
[----:B------:R-:W5:Y:S03]  /*5ad0*/  LDL.LU R48, [R1+0xf0] ;  /* 0x0000f00001307983 */ /* 0x000f660000300800 */
[----:B------:R-:W-:Y:S01]  /*5ae0*/  FADD.FTZ R57, -R14, R57 ;  /* 0x000000390e397221 */ /* 0x000fe20000010100 */
[----:B------:R-:W5:Y:S03]  /*5af0*/  LDL.LU R61, [R1+0xf8] ;  /* 0x0000f800013d7983 */ /* 0x000f660000300800 */
[----:B------:R-:W-:-:S04]  /*5b00*/  FMUL.FTZ R57, R5, R57 ;  /* 0x0000003905397220 */ /* 0x000fc80000410000 */
[----:B------:R-:W-:Y:S01]  /*5b10*/  FFMA.FTZ R57, R17, R57, R0 ;  /* 0x0000003911397223 */ /* 0x000fe20000010000 */
[----:B--2---:R-:W-:-:S04]  /*5b20*/  LEA R22, P3, R16, UR6, 0x1 ;  /* 0x0000000610167c11 */ /* 0x004fc8000f8608ff */
[----:B------:R-:W-:Y:S01]  /*5b30*/  LEA.HI.X R23, R16, UR7, R23, 0x1, P3 ;  /* 0x0000000710177c11 */ /* 0x000fe200098f0c17 */
[----:B------:R-:W-:Y:S01]  /*5b40*/  FFMA.FTZ R16, R12, R46, R15 ;  /* 0x0000002e0c107223 */ /* 0x000fe2000001000f */
[----:B---3--:R-:W-:-:S04]  /*5b50*/  LEA R46, P2, R10, UR6, 0x1 ;  /* 0x000000060a2e7c11 */ /* 0x008fc8000f8408ff */
[----:B------:R-:W-:Y:S01]  /*5b60*/  LEA.HI.X R47, R10, UR7, R47, 0x1, P2 ;  /* 0x000000070a2f7c11 */ /* 0x000fe200090f0c2f */
[----:B------:R-:W-:-:S06]  /*5b70*/  FMUL.FTZ R10, R16, -1.4426950216293334961 ;  /* 0xbfb8aa3b100a7820 */ /* 0x000fcc0000410000 */
[----:B------:R-:W0:Y:S02]  /*5b80*/  MUFU.EX2 R10, R10 ;  /* 0x0000000a000a7308 */ /* 0x000e240000000800 */
[----:B0-----:R-:W-:-:S06]  /*5b90*/  FADD.FTZ R10, R10, 1 ;  /* 0x3f8000000a0a7421 */ /* 0x001fcc0000010000 */
[----:B------:R-:W0:Y:S02]  /*5ba0*/  MUFU.RCP R10, R10 ;  /* 0x0000000a000a7308 */ /* 0x000e240000001000 */
[----:B0-----:R-:W-:Y:S01]  /*5bb0*/  FMUL.FTZ R16, R16, R10 ;  /* 0x0000000a10107220 */ /* 0x001fe20000410000 */
[----:B------:R-:W-:-:S06]  /*5bc0*/  FMUL.FTZ R10, R57, -1.4426950216293334961 ;  /* 0xbfb8aa3b390a7820 */ /* 0x000fcc0000410000 */
[----:B------:R-:W0:Y:S01]  /*5bd0*/  MUFU.EX2 R10, R10 ;  /* 0x0000000a000a7308 */ /* 0x000e220000000800 */
[----:B----4-:R-:W-:-:S04]  /*5be0*/  FADD.FTZ R58, R21, -R14 ;  /* 0x8000000e153a7221 */ /* 0x010fc80000010000 */
[----:B------:R-:W-:Y:S01]  /*5bf0*/  FMUL.FTZ R58, R5, R58 ;  /* 0x0000003a053a7220 */ /* 0x000fe20000410000 */
[----:B0-----:R-:W-:-:S06]  /*5c00*/  FADD.FTZ R10, R10, 1 ;  /* 0x3f8000000a0a7421 */ /* 0x001fcc0000010000 */
[----:B------:R-:W0:Y:S01]  /*5c10*/  MUFU.RCP R10, R10 ;  /* 0x0000000a000a7308 */ /* 0x000e220000001000 */
[----:B------:R-:W-:Y:S01]  /*5c20*/  FFMA.FTZ R15, R12, R58, R15 ;  /* 0x0000003a0c0f7223 */ /* 0x000fe2000001000f */
[----:B-----5:R-:W-:-:S04]  /*5c30*/  FADD.FTZ R58, R9, -R14 ;  /* 0x8000000e093a7221 */ /* 0x020fc80000010000 */
[----:B------:R-:W-:Y:S01]  /*5c40*/  FMUL.FTZ R58, R5, R58 ;  /* 0x0000003a053a7220 */ /* 0x000fe20000410000 */
[----:B0-----:R-:W-:-:S03]  /*5c50*/  FMUL.FTZ R12, R57, R10 ;  /* 0x0000000a390c7220 */ /* 0x001fc60000410000 */
[----:B------:R-:W-:Y:S01]  /*5c60*/  FFMA.FTZ R10, R13, R58, R11 ;  /* 0x0000003a0d0a7223 */ /* 0x000fe2000001000b */
[----:B------:R-:W-:-:S03]  /*5c70*/  SHF.L.U32 R58, R8, 0x10, RZ ;  /* 0x00000010083a7819 */ /* 0x000fc600000006ff */
[----:B------:R-:W-:Y:S02]  /*5c80*/  FMUL.FTZ R57, R10, -1.4426950216293334961 ;  /* 0xbfb8aa3b0a397820 */ /* 0x000fe40000410000 */
[----:B------:R-:W-:-:S04]  /*5c90*/  FADD.FTZ R58, -R14, R58 ;  /* 0x0000003a0e3a7221 */ /* 0x000fc80000010100 */
[----:B------:R-:W0:Y:S01]  /*5ca0*/  MUFU.EX2 R57, R57 ;  /* 0x0000003900397308 */ /* 0x000e220000000800 */
[----:B------:R-:W-:-:S04]  /*5cb0*/  FMUL.FTZ R58, R5, R58 ;  /* 0x0000003a053a7220 */ /* 0x000fc80000410000 */
[----:B------:R-:W-:Y:S01]  /*5cc0*/  FFMA.FTZ R0, R17, R58, R0 ;  /* 0x0000003a11007223 */ /* 0x000fe20000010000 */
[----:B------:R-:W-:-:S04]  /*5cd0*/  FADD.FTZ R17, R7, -R14 ;  /* 0x8000000e07117221 */ /* 0x000fc80000010000 */
[----:B------:R-:W-:-:S04]  /*5ce0*/  FMUL.FTZ R17, R5, R17 ;  /* 0x0000001105117220 */ /* 0x000fc80000410000 */
[----:B------:R-:W-:Y:S01]  /*5cf0*/  FFMA.FTZ R13, R13, R17, R11 ;  /* 0x000000110d0d7223 */ /* 0x000fe2000001000b */
[----:B0-----:R-:W-:Y:S01]  /*5d00*/  FADD.FTZ R17, R57, 1 ;  /* 0x3f80000039117421 */ /* 0x001fe20000010000 */
[----:B------:R-:W-:Y:S02]  /*5d10*/  SHF.L.U32 R11, R3, 0x10, RZ ;  /* 0x00000010030b7819 */ /* 0x000fe400000006ff */
[----:B------:R-:W-:Y:S01]  /*5d20*/  SHF.L.U32 R57, R2, 0x10, RZ ;  /* 0x0000001002397819 */ /* 0x000fe200000006ff */
[----:B------:R-:W2:Y:S02]  /*5d30*/  LDL.LU R3, [R1+0xd4] ;  /* 0x0000d40001037983 */ /* 0x000ea40000300800 */
[----:B------:R-:W0:Y:S01]  /*5d40*/  MUFU.RCP R17, R17 ;  /* 0x0000001100117308 */ /* 0x000e220000001000 */
[C---:B------:R-:W-:Y:S01]  /*5d50*/  FADD.FTZ R11, -R14.reuse, R11 ;  /* 0x0000000b0e0b7221 */ /* 0x040fe20000010100 */
[----:B------:R-:W-:Y:S01]  /*5d60*/  FADD.FTZ R57, -R14, R57 ;  /* 0x000000390e397221 */ /* 0x000fe20000010100 */
[----:B------:R-:W2:Y:S02]  /*5d70*/  LDL.LU R2, [R1+0xe0] ;  /* 0x0000e00001027983 */ /* 0x000ea40000300800 */
[C---:B------:R-:W-:Y:S01]  /*5d80*/  FMUL.FTZ R11, R5.reuse, R11 ;  /* 0x0000000b050b7220 */ /* 0x040fe20000410000 */
[----:B------:R-:W-:Y:S01]  /*5d90*/  FMUL.FTZ R57, R5, R57 ;  /* 0x0000003905397220 */ /* 0x000fe20000410000 */
[----:B------:R-:W3:Y:S02]  /*5da0*/  LDL.LU R21, [R1+0xd0] ;  /* 0x0000d00001157983 */ /* 0x000ee40000300800 */
[----:B------:R-:W-:Y:S01]  /*5db0*/  FFMA.FTZ R11, R6, R11, R20 ;  /* 0x0000000b060b7223 */ /* 0x000fe20000010014 */
[----:B0-----:R-:W-:-:S03]  /*5dc0*/  FMUL.FTZ R14, R10, R17 ;  /* 0x000000110a0e7220 */ /* 0x001fc60000410000 */
[----:B------:R-:W-:Y:S01]  /*5dd0*/  FMUL.FTZ R17, R11, -1.4426950216293334961 ;  /* 0xbfb8aa3b0b117820 */ /* 0x000fe20000410000 */
[----:B------:R-:W-:Y:S01]  /*5de0*/  FFMA.FTZ R57, R6, R57, R20 ;  /* 0x0000003906397223 */ /* 0x000fe20000010014 */
[----:B------:R-:W3:Y:S04]  /*5df0*/  LDL.LU R9, [R1+0xd8] ;  /* 0x0000d80001097983 */ /* 0x000ee80000300800 */
[----:B------:R-:W0:Y:S01]  /*5e00*/  MUFU.EX2 R17, R17 ;  /* 0x0000001100117308 */ /* 0x000e220000000800 */
[----:B------:R-:W-:Y:S01]  /*5e10*/  FMUL.FTZ R10, R57, -1.4426950216293334961 ;  /* 0xbfb8aa3b390a7820 */ /* 0x000fe20000410000 */
[----:B------:R-:W4:Y:S04]  /*5e20*/  LDL.LU R8, [R1+0xc0] ;  /* 0x0000c00001087983 */ /* 0x000f280000300800 */
[----:B------:R-:W4:Y:S02]  /*5e30*/  LDL.LU R7, [R1+0xcc] ;  /* 0x0000cc0001077983 */ /* 0x000f240000300800 */
[----:B------:R-:W1:Y:S01]  /*5e40*/  MUFU.EX2 R10, R10 ;  /* 0x0000000a000a7308 */ /* 0x000e620000000800 */
[----:B0-----:R-:W-:-:S07]  /*5e50*/  FADD.FTZ R17, R17, 1 ;  /* 0x3f80000011117421 */ /* 0x001fce0000010000 */
[----:B------:R-:W0:Y:S01]  /*5e60*/  MUFU.RCP R20, R17 ;  /* 0x0000001100147308 */ /* 0x000e220000001000 */
[----:B-1----:R-:W-:-:S07]  /*5e70*/  FADD.FTZ R10, R10, 1 ;  /* 0x3f8000000a0a7421 */ /* 0x002fce0000010000 */
[----:B------:R1:W-:Y:S01]  /*5e80*/  MUFU.RCP R17, R10 ;  /* 0x0000000a00117308 */ /* 0x0003e20000001000 */
[----:B0-----:R-:W-:Y:S02]  /*5e90*/  FMUL.FTZ R20, R11, R20 ;  /* 0x000000140b147220 */ /* 0x001fe40000410000 */
[----:B------:R-:W5:Y:S04]  /*5ea0*/  LDL.LU R11, [R1+0xec] ;  /* 0x0000ec00010b7983 */ /* 0x000f680000300800 */
[----:B-1----:R-:W5:Y:S01]  /*5eb0*/  LDL.LU R10, [R1+0xe4] ;  /* 0x0000e400010a7983 */ /* 0x002f620000300800 */
[----:B------:R-:W-:-:S06]  /*5ec0*/  FMUL.FTZ R5, R15, -1.4426950216293334961 ;  /* 0xbfb8aa3b0f057820 */ /* 0x000fcc0000410000 */
[----:B------:R-:W0:Y:S02]  /*5ed0*/  MUFU.EX2 R5, R5 ;  /* 0x0000000500057308 */ /* 0x000e240000000800 */
[----:B0-----:R-:W-:-:S06]  /*5ee0*/  FADD.FTZ R5, R5, 1 ;  /* 0x3f80000005057421 */ /* 0x001fcc0000010000 */
[----:B------:R-:W0:Y:S02]  /*5ef0*/  MUFU.RCP R5, R5 ;  /* 0x0000000500057308 */ /* 0x000e240000001000 */
[----:B0-----:R-:W-:Y:S01]  /*5f00*/  FMUL.FTZ R15, R15, R5 ;  /* 0x000000050f0f7220 */ /* 0x001fe20000410000 */
[-C--:B------:R-:W-:Y:S02]  /*5f10*/  IADD3.X R5, RZ, R4.reuse, RZ, P0, !PT ;  /* 0x00000004ff057210 */ /* 0x080fe400007fe4ff */
[----:B-----5:R-:W-:Y:S02]  /*5f20*/  F2FP.BF16.F32.PACK_AB R59, R10, R11 ;  /* 0x0000000b0a3b723e */ /* 0x020fe400000010ff */
[----:B------:R-:W-:Y:S02]  /*5f30*/  IADD3.X R11, RZ, R4, RZ, P1, !PT ;  /* 0x00000004ff0b7210 */ /* 0x000fe40000ffe4ff */
[----:B------:R-:W-:Y:S02]  /*5f40*/  LEA R4, P0, R49, UR6, 0x1 ;  /* 0x0000000631047c11 */ /* 0x000fe4000f8008ff */
[----:B------:R-:W-:-:S02]  /*5f50*/  LEA R10, P1, R60, UR6, 0x1 ;  /* 0x000000063c0a7c11 */ /* 0x000fc4000f8208ff */
[----:B------:R-:W-:Y:S02]  /*5f60*/  LEA.HI.X R5, R49, UR7, R5, 0x1, P0 ;  /* 0x0000000731057c11 */ /* 0x000fe400080f0c05 */
[----:B------:R-:W5:Y:S01]  /*5f70*/  LDL.LU R49, [R1+0x14c] ;  /* 0x00014c0001317983 */ /* 0x000f620000300800 */
[----:B------:R-:W-:-:S03]  /*5f80*/  LEA.HI.X R11, R60, UR7, R11, 0x1, P1 ;  /* 0x000000073c0b7c11 */ /* 0x000fc600088f0c0b */
[----:B------:R-:W3:Y:S01]  /*5f90*/  LDL.LU R60, [R1+0x148] ;  /* 0x00014800013c7983 */ /* 0x000ee20000300800 */
[----:B------:R-:W-:Y:S01]  /*5fa0*/  FMUL.FTZ R58, R0, -1.4426950216293334961 ;  /* 0xbfb8aa3b003a7820 */ /* 0x000fe20000410000 */
[----:B------:R-:W-:-:S05]  /*5fb0*/  FMUL.FTZ R6, R13, -1.4426950216293334961 ;  /* 0xbfb8aa3b0d067820 */ /* 0x000fca0000410000 */
[----:B------:R-:W0:Y:S08]  /*5fc0*/  MUFU.EX2 R58, R58 ;  /* 0x0000003a003a7308 */ /* 0x000e300000000800 */
[----:B------:R-:W1:Y:S01]  /*5fd0*/  MUFU.EX2 R6, R6 ;  /* 0x0000000600067308 */ /* 0x000e620000000800 */
[----:B0-----:R-:W-:Y:S01]  /*5fe0*/  FADD.FTZ R58, R58, 1 ;  /* 0x3f8000003a3a7421 */ /* 0x001fe20000010000 */
[----:B-1----:R-:W-:-:S06]  /*5ff0*/  FADD.FTZ R6, R6, 1 ;  /* 0x3f80000006067421 */ /* 0x002fcc0000010000 */
[----:B------:R-:W0:Y:S08]  /*6000*/  MUFU.RCP R58, R58 ;  /* 0x0000003a003a7308 */ /* 0x000e300000001000 */
[----:B------:R-:W1:Y:S01]  /*6010*/  MUFU.RCP R6, R6 ;  /* 0x0000000600067308 */ /* 0x000e620000001000 */
[----:B------:R-:W-:Y:S01]  /*6020*/  FMUL.FTZ R17, R57, R17 ;  /* 0x0000001139117220 */ /* 0x000fe20000410000 */
[----:B0-----:R-:W-:Y:S01]  /*6030*/  FMUL.FTZ R58, R0, R58 ;  /* 0x0000003a003a7220 */ /* 0x001fe20000410000 */
[----:B------:R-:W-:-:S02]  /*6040*/  F2FP.BF16.F32.PACK_AB R0, R48, R61 ;  /* 0x0000003d3000723e */ /* 0x000fc400000010ff */
[----:B------:R-:W5:Y:S04]  /*6050*/  LDL.LU R48, [R1+0x144] ;  /* 0x0001440001307983 */ /* 0x000f680000300800 */
[----:B------:R-:W5:Y:S01]  /*6060*/  LDL.LU R57, [R1+0xb4] ;  /* 0x0000b40001397983 */ /* 0x000f620000300800 */
[----:B-1----:R-:W-:Y:S01]  /*6070*/  FMUL.FTZ R6, R13, R6 ;  /* 0x000000060d067220 */ /* 0x002fe20000410000 */
[----:B--2---:R-:W-:Y:S02]  /*6080*/  F2FP.BF16.F32.PACK_AB R13, R3, R2 ;  /* 0x00000002030d723e */ /* 0x004fe400000010ff */
[C---:B---3--:R-:W-:Y:S02]  /*6090*/  PRMT R60, R59.reuse, 0x7610, R60 ;  /* 0x000076103b3c7816 */ /* 0x048fe4000000003c */
[----:B------:R-:W-:-:S03]  /*60a0*/  PRMT R59, R59, 0x7632, R59 ;  /* 0x000076323b3b7816 */ /* 0x000fc6000000003b */
[----:B------:R0:W-:Y:S04]  /*60b0*/  STG.E.U16 desc[UR8][R18.64+0x4], R60 ;  /* 0x0000043c12007986 */ /* 0x0001e8000c101508 */
[----:B------:R1:W-:Y:S04]  /*60c0*/  STG.E.U16 desc[UR8][R18.64+0x6], R59 ;  /* 0x0000063b12007986 */ /* 0x0003e8000c101508 */
[----:B------:R2:W-:Y:S04]  /*60d0*/  STG.E.U16 desc[UR8][R44.64], R0 ;  /* 0x000000002c007986 */ /* 0x0005e8000c101508 */
[----:B0-----:R-:W3:Y:S04]  /*60e0*/  LDL.LU R60, [R1+0xa0] ;  /* 0x0000a000013c7983 */ /* 0x001ee80000300800 */
[----:B------:R-:W3:Y:S01]  /*60f0*/  LDL.LU R61, [R1+0xa8] ;  /* 0x0000a800013d7983 */ /* 0x000ee20000300800 */
[----:B-1----:R-:W-:-:S02]  /*6100*/  PRMT R19, R0, 0x7632, R19 ;  /* 0x0000763200137816 */ /* 0x002fc40000000013 */
[----:B------:R-:W-:Y:S01]  /*6110*/  PRMT R18, R13, 0x7632, R18 ;  /* 0x000076320d127816 */ /* 0x000fe20000000012 */
[----:B------:R-:W3:Y:S01]  /*6120*/  LDL.LU R3, [R1+0x94] ;  /* 0x0000940001037983 */ /* 0x000ee20000300800 */
[----:B--2---:R-:W-:-:S03]  /*6130*/  F2FP.BF16.F32.PACK_AB R0, R21, R9 ;  /* 0x000000091500723e */ /* 0x004fc600000010ff */
[----:B------:R-:W3:Y:S04]  /*6140*/  LDL.LU R2, [R1+0x9c] ;  /* 0x00009c0001027983 */ /* 0x000ee80000300800 */
[----:B------:R-:W5:Y:S04]  /*6150*/  LDL.LU R59, [R1+0xb0] ;  /* 0x0000b000013b7983 */ /* 0x000f680000300800 */
[----:B------:R-:W2:Y:S04]  /*6160*/  LDL.LU R21, [R1+0x140] ;  /* 0x0001400001157983 */ /* 0x000ea80000300800 */
[----:B------:R4:W-:Y:S04]  /*6170*/  STG.E.U16 desc[UR8][R44.64+0x4], R13 ;  /* 0x0000040d2c007986 */ /* 0x0009e8000c101508 */
[----:B------:R-:W2:Y:S04]  /*6180*/  LDL.LU R9, [R1+0x13c] ;  /* 0x00013c0001097983 */ /* 0x000ea80000300800 */
[----:B------:R-:W-:Y:S01]  /*6190*/  STG.E.U16 desc[UR8][R44.64+0x2], R19 ;  /* 0x000002132c007986 */ /* 0x000fe2000c101508 */
[----:B----4-:R-:W-:-:S03]  /*61a0*/  F2FP.BF16.F32.PACK_AB R13, R8, R7 ;  /* 0x00000007080d723e */ /* 0x010fc600000010ff */
[----:B------:R0:W-:Y:S04]  /*61b0*/  STG.E.U16 desc[UR8][R44.64+0x6], R18 ;  /* 0x000006122c007986 */ /* 0x0001e8000c101508 */
[----:B------:R-:W2:Y:S04]  /*61c0*/  LDL.LU R8, [R1+0x138] ;  /* 0x0001380001087983 */ /* 0x000ea80000300800 */
[----:B------:R-:W4:Y:S04]  /*61d0*/  LDL.LU R7, [R1+0x134] ;  /* 0x0001340001077983 */ /* 0x000f280000300800 */
[----:B0-----:R-:W2:Y:S04]  /*61e0*/  LDL.LU R44, [R1+0xb8] ;  /* 0x0000b800012c7983 */ /* 0x001ea80000300800 */
[----:B------:R-:W2:Y:S01]  /*61f0*/  LDL.LU R45, [R1+0xbc] ;  /* 0x0000bc00012d7983 */ /* 0x000ea20000300800 */
[----:B------:R-:W-:-:S02]  /*6200*/  PRMT R18, R0, 0x7632, R18 ;  /* 0x0000763200127816 */ /* 0x000fc40000000012 */
[----:B------:R-:W-:Y:S01]  /*6210*/  PRMT R19, R13, 0x7632, R19 ;  /* 0x000076320d137816 */ /* 0x000fe20000000013 */
[----:B------:R-:W-:Y:S04]  /*6220*/  STG.E.U16 desc[UR8][R42.64], R0 ;  /* 0x000000002a007986 */ /* 0x000fe8000c101508 */
[----:B------:R5:W-:Y:S04]  /*6230*/  STG.E.U16 desc[UR8][R42.64+0x4], R13 ;  /* 0x0000040d2a007986 */ /* 0x000be8000c101508 */
[----:B------:R-:W-:Y:S04]  /*6240*/  STG.E.U16 desc[UR8][R42.64+0x2], R18 ;  /* 0x000002122a007986 */ /* 0x000fe8000c101508 */
[----:B------:R0:W-:Y:S01]  /*6250*/  STG.E.U16 desc[UR8][R42.64+0x6], R19 ;  /* 0x000006132a007986 */ /* 0x0001e2000c101508 */
[----:B-----5:R-:W-:-:S04]  /*6260*/  F2FP.BF16.F32.PACK_AB R13, R59, R57 ;  /* 0x000000393b0d723e */ /* 0x020fc800000010ff */
[----:B0-----:R-:W-:Y:S01]  /*6270*/  PRMT R19, R13, 0x7632, R19 ;  /* 0x000076320d137816 */ /* 0x001fe20000000013 */
[----:B------:R3:W-:Y:S02]  /*6280*/  STG.E.U16 desc[UR8][R40.64+0x4], R13 ;  /* 0x0000040d28007986 */ /* 0x0007e4000c101508 */
[----:B---3--:R-:W-:Y:S02]  /*6290*/  F2FP.BF16.F32.PACK_AB R13, R3, R2 ;  /* 0x00000002030d723e */ /* 0x008fe400000010ff */
[----:B--2---:R-:W-:Y:S02]  /*62a0*/  F2FP.BF16.F32.PACK_AB R0, R44, R45 ;  /* 0x0000002d2c00723e */ /* 0x004fe400000010ff */
[----:B------:R-:W2:Y:S04]  /*62b0*/  LDL.LU R44, [R1+0x34] ;  /* 0x00003400012c7983 */ /* 0x000ea80000300800 */
[----:B------:R-:W2:Y:S04]  /*62c0*/  LDL.LU R45, [R1+0x38] ;  /* 0x00003800012d7983 */ /* 0x000ea80000300800 */
[----:B------:R-:W3:Y:S04]  /*62d0*/  LDL.LU R59, [R1+0x48] ;  /* 0x00004800013b7983 */ /* 0x000ee80000300800 */
[----:B------:R-:W3:Y:S04]  /*62e0*/  LDL.LU R57, [R1+0x58] ;  /* 0x0000580001397983 */ /* 0x000ee80000300800 */
[----:B------:R-:W5:Y:S04]  /*62f0*/  LDL.LU R42, [R1+0x7c] ;  /* 0x00007c00012a7983 */ /* 0x000f680000300800 */
[----:B------:R-:W5:Y:S01]  /*6300*/  LDL.LU R43, [R1+0x98] ;  /* 0x00009800012b7983 */ /* 0x000f620000300800 */
[----:B------:R-:W-:-:S03]  /*6310*/  PRMT R18, R0, 0x7632, R18 ;  /* 0x0000763200127816 */ /* 0x000fc60000000012 */
[----:B------:R0:W-:Y:S02]  /*6320*/  STG.E.U16 desc[UR8][R40.64], R0 ;  /* 0x0000000028007986 */ /* 0x0001e4000c101508 */
[----:B0-----:R-:W-:Y:S02]  /*6330*/  F2FP.BF16.F32.PACK_AB R0, R60, R61 ;  /* 0x0000003d3c00723e */ /* 0x001fe400000010ff */
[----:B------:R-:W4:Y:S04]  /*6340*/  LDL.LU R60, [R1+0x40] ;  /* 0x00004000013c7983 */ /* 0x000f280000300800 */
[----:B------:R-:W4:Y:S04]  /*6350*/  LDL.LU R61, [R1+0x44] ;  /* 0x00004400013d7983 */ /* 0x000f280000300800 */
[----:B------:R-:W3:Y:S04]  /*6360*/  LDL.LU R3, [R1+0x64] ;  /* 0x0000640001037983 */ /* 0x000ee80000300800 */
[----:B------:R-:W3:Y:S04]  /*6370*/  LDL.LU R2, [R1+0x70] ;  /* 0x0000700001027983 */ /* 0x000ee80000300800 */
[----:B------:R0:W-:Y:S04]  /*6380*/  STG.E.U16 desc[UR8][R40.64+0x2], R18 ;  /* 0x0000021228007986 */ /* 0x0001e8000c101508 */
[----:B------:R1:W-:Y:S04]  /*6390*/  STG.E.U16 desc[UR8][R40.64+0x6], R19 ;  /* 0x0000061328007986 */ /* 0x0003e8000c101508 */
[----:B------:R-:W-:Y:S01]  /*63a0*/  STG.E.U16 desc[UR8][R38.64], R0 ;  /* 0x0000000026007986 */ /* 0x000fe2000c101508 */
[----:B0-----:R-:W-:-:S03]  /*63b0*/  PRMT R18, R0, 0x7632, R18 ;  /* 0x0000763200127816 */ /* 0x001fc60000000012 */
[----:B------:R2:W-:Y:S01]  /*63c0*/  STG.E.U16 desc[UR8][R38.64+0x4], R13 ;  /* 0x0000040d26007986 */ /* 0x0005e2000c101508 */
[----:B-1----:R-:W-:-:S03]  /*63d0*/  PRMT R19, R13, 0x7632, R19 ;  /* 0x000076320d137816 */ /* 0x002fc60000000013 */
[----:B------:R-:W3:Y:S04]  /*63e0*/  LDL.LU R40, [R1+0x3c] ;  /* 0x00003c0001287983 */ /* 0x000ee80000300800 */
[----:B------:R-:W3:Y:S04]  /*63f0*/  LDL.LU R41, [R1+0x28] ;  /* 0x0000280001297983 */ /* 0x000ee80000300800 */
[----:B------:R-:W-:Y:S04]  /*6400*/  STG.E.U16 desc[UR8][R38.64+0x2], R18 ;  /* 0x0000021226007986 */ /* 0x000fe8000c101508 */
[----:B------:R0:W-:Y:S01]  /*6410*/  STG.E.U16 desc[UR8][R38.64+0x6], R19 ;  /* 0x0000061326007986 */ /* 0x0001e2000c101508 */
[----:B--2---:R-:W-:-:S04]  /*6420*/  F2FP.BF16.F32.PACK_AB R13, R44, R45 ;  /* 0x0000002d2c0d723e */ /* 0x004fc800000010ff */
[----:B0-----:R-:W-:Y:S01]  /*6430*/  PRMT R19, R13, 0x7632, R19 ;  /* 0x000076320d137816 */ /* 0x001fe20000000013 */
[----:B------:R4:W-:Y:S01]  /*6440*/  STG.E.U16 desc[UR8][R36.64+0x4], R13 ;  /* 0x0000040d24007986 */ /* 0x0009e2000c101508 */
[----:B-----5:R-:W-:-:S03]  /*6450*/  F2FP.BF16.F32.PACK_AB R0, R42, R43 ;  /* 0x0000002b2a00723e */ /* 0x020fc600000010ff */
[----:B------:R-:W2:Y:S04]  /*6460*/  LDL.LU R42, [R1+0x2c] ;  /* 0x00002c00012a7983 */ /* 0x000ea80000300800 */
[----:B------:R-:W5:Y:S01]  /*6470*/  LDL.LU R43, [R1+0x20] ;  /* 0x00002000012b7983 */ /* 0x000f620000300800 */
[----:B------:R-:W-:-:S03]  /*6480*/  PRMT R18, R0, 0x7632, R18 ;  /* 0x0000763200127816 */ /* 0x000fc60000000012 */
[----:B------:R-:W5:Y:S04]  /*6490*/  LDL.LU R44, [R1+0x24] ;  /* 0x00002400012c7983 */ /* 0x000f680000300800 */
[----:B------:R-:W2:Y:S04]  /*64a0*/  LDL.LU R39, [R1+0x30] ;  /* 0x0000300001277983 */ /* 0x000ea80000300800 */
[----:B------:R3:W-:Y:S04]  /*64b0*/  STG.E.U16 desc[UR8][R36.64], R0 ;  /* 0x0000000024007986 */ /* 0x0007e8000c101508 */
[----:B------:R-:W5:Y:S01]  /*64c0*/  LDL.LU R45, [R1+0x10] ;  /* 0x00001000012d7983 */ /* 0x000f620000300800 */
[----:B----4-:R-:W-:-:S03]  /*64d0*/  F2FP.BF16.F32.PACK_AB R13, R60, R61 ;  /* 0x0000003d3c0d723e */ /* 0x010fc600000010ff */
[----:B------:R0:W-:Y:S01]  /*64e0*/  STG.E.U16 desc[UR8][R36.64+0x2], R18 ;  /* 0x0000021224007986 */ /* 0x0001e2000c101508 */
[----:B---3--:R-:W-:-:S03]  /*64f0*/  F2FP.BF16.F32.PACK_AB R0, R59, R57 ;  /* 0x000000393b00723e */ /* 0x008fc600000010ff */
[----:B------:R-:W-:Y:S04]  /*6500*/  STG.E.U16 desc[UR8][R36.64+0x6], R19 ;  /* 0x0000061324007986 */ /* 0x000fe8000c101508 */
[----:B------:R-:W3:Y:S01]  /*6510*/  LDL.LU R59, [R1+0x1c] ;  /* 0x00001c00013b7983 */ /* 0x000ee20000300800 */
[----:B0-----:R-:W-:-:S03]  /*6520*/  PRMT R18, R0, 0x7632, R18 ;  /* 0x0000763200127816 */ /* 0x001fc60000000012 */
[----:B------:R-:W4:Y:S04]  /*6530*/  LDL.LU R57, [R1+0x4] ;  /* 0x0000040001397983 */ /* 0x000f280000300800 */
[----:B------:R-:W3:Y:S04]  /*6540*/  LDL.LU R60, [R1+0x130] ;  /* 0x00013000013c7983 */ /* 0x000ee80000300800 */
[----:B------:R0:W-:Y:S04]  /*6550*/  STG.E.U16 desc[UR8][R34.64], R0 ;  /* 0x0000000022007986 */ /* 0x0001e8000c101508 */
[----:B------:R-:W4:Y:S01]  /*6560*/  LDL.LU R61, [R1+0x12c] ;  /* 0x00012c00013d7983 */ /* 0x000f220000300800 */
[----:B0-----:R-:W-:-:S03]  /*6570*/  F2FP.BF16.F32.PACK_AB R0, R3, R2 ;  /* 0x000000020300723e */ /* 0x001fc600000010ff */
[----:B------:R-:W4:Y:S04]  /*6580*/  LDL.LU R3, [R1+0x128] ;  /* 0x0001280001037983 */ /* 0x000f280000300800 */
[----:B------:R-:W3:Y:S01]  /*6590*/  LDL.LU R2, [R1+0x124] ;  /* 0x0001240001027983 */ /* 0x000ee20000300800 */
[----:B------:R-:W-:Y:S02]  /*65a0*/  PRMT R19, R13, 0x7632, R19 ;  /* 0x000076320d137816 */ /* 0x000fe40000000013 */
[C---:B------:R-:W-:Y:S01]  /*65b0*/  PRMT R38, R0.reuse, 0x7610, R38 ;  /* 0x0000761000267816 */ /* 0x040fe20000000026 */
[----:B------:R-:W-:Y:S04]  /*65c0*/  STG.E.U16 desc[UR8][R34.64+0x2], R18 ;  /* 0x0000021222007986 */ /* 0x000fe8000c101508 */
[----:B------:R-:W-:Y:S04]  /*65d0*/  STG.E.U16 desc[UR8][R34.64+0x4], R13 ;  /* 0x0000040d22007986 */ /* 0x000fe8000c101508 */
[----:B------:R0:W-:Y:S04]  /*65e0*/  STG.E.U16 desc[UR8][R34.64+0x6], R19 ;  /* 0x0000061322007986 */ /* 0x0001e8000c101508 */
[----:B------:R-:W-:Y:S01]  /*65f0*/  STG.E.U16 desc[UR8][R32.64], R38 ;  /* 0x0000002620007986 */ /* 0x000fe2000c101508 */
[----:B0-----:R-:W-:-:S05]  /*6600*/  PRMT R35, R0, 0x7632, R35 ;  /* 0x0000763200237816 */ /* 0x001fca0000000023 */
[----:B------:R-:W-:Y:S01]  /*6610*/  STG.E.U16 desc[UR8][R32.64+0x2], R35 ;  /* 0x0000022320007986 */ /* 0x000fe2000c101508 */
[----:B--2---:R-:W-:Y:S02]  /*6620*/  F2FP.BF16.F32.PACK_AB R37, R39, R40 ;  /* 0x000000282725723e */ /* 0x004fe400000010ff */
[----:B-----5:R-:W-:Y:S02]  /*6630*/  F2FP.BF16.F32.PACK_AB R13, R43, R44 ;  /* 0x0000002c2b0d723e */ /* 0x020fe400000010ff */
[----:B------:R-:W-:Y:S01]  /*6640*/  PRMT R36, R37, 0x7632, R36 ;  /* 0x0000763225247816 */ /* 0x000fe20000000024 */
[----:B------:R-:W-:Y:S01]  /*6650*/  STG.E.U16 desc[UR8][R32.64+0x4], R37 ;  /* 0x0000042520007986 */ /* 0x000fe2000c101508 */
[----:B------:R-:W-:-:S03]  /*6660*/  PRMT R34, R13, 0x7632, R34 ;  /* 0x000076320d227816 */ /* 0x000fc60000000022 */
[----:B------:R0:W-:Y:S02]  /*6670*/  STG.E.U16 desc[UR8][R32.64+0x6], R36 ;  /* 0x0000062420007986 */ /* 0x0001e4000c101508 */
[----:B0-----:R-:W-:Y:S02]  /*6680*/  PRMT R33, R13, 0x7610, R33 ;  /* 0x000076100d217816 */ /* 0x001fe40000000021 */
[----:B----4-:R-:W-:Y:S02]  /*6690*/  F2FP.BF16.F32.PACK_AB R61, R61, R3 ;  /* 0x000000033d3d723e */ /* 0x010fe400000010ff */
[----:B---3--:R-:W-:Y:S02]  /*66a0*/  F2FP.BF16.F32.PACK_AB R13, R57, R2 ;  /* 0x00000002390d723e */ /* 0x008fe400000010ff */
[----:B------:R-:W2:Y:S04]  /*66b0*/  LDL.LU R2, [R1+0x120] ;  /* 0x0001200001027983 */ /* 0x000ea80000300800 */
[----:B------:R-:W3:Y:S01]  /*66c0*/  LDL.LU R3, [R1+0x11c] ;  /* 0x00011c0001037983 */ /* 0x000ee20000300800 */
[----:B------:R-:W-:-:S04]  /*66d0*/  F2FP.BF16.F32.PACK_AB R0, R41, R42 ;  /* 0x0000002a2900723e */ /* 0x000fc800000010ff */
[C---:B------:R-:W-:Y:S02]  /*66e0*/  PRMT R18, R0.reuse, 0x7610, R18 ;  /* 0x0000761000127816 */ /* 0x040fe40000000012 */
[----:B------:R-:W-:Y:S02]  /*66f0*/  PRMT R19, R0, 0x7632, R19 ;  /* 0x0000763200137816 */ /* 0x000fe40000000013 */
[----:B------:R-:W-:Y:S02]  /*6700*/  F2FP.BF16.F32.PACK_AB R0, R45, R59 ;  /* 0x0000003b2d00723e */ /* 0x000fe400000010ff */
[----:B------:R-:W-:Y:S01]  /*6710*/  F2FP.BF16.F32.PACK_AB R7, R7, R60 ;  /* 0x0000003c0707723e */ /* 0x000fe200000010ff */
[----:B------:R0:W-:Y:S01]  /*6720*/  STG.E.U16 desc[UR8][R30.64], R18 ;  /* 0x000000121e007986 */ /* 0x0001e2000c101508 */
[----:B------:R-:W-:-:S03]  /*6730*/  F2FP.BF16.F32.PACK_AB R8, R9, R8 ;  /* 0x000000080908723e */ /* 0x000fc600000010ff */
[----:B------:R-:W-:Y:S01]  /*6740*/  STG.E.U16 desc[UR8][R30.64+0x2], R19 ;  /* 0x000002131e007986 */ /* 0x000fe2000c101508 */
[----:B------:R-:W-:-:S03]  /*6750*/  F2FP.BF16.F32.PACK_AB R21, R48, R21 ;  /* 0x000000153015723e */ /* 0x000fc600000010ff */
[----:B------:R-:W-:Y:S04]  /*6760*/  STG.E.U16 desc[UR8][R30.64+0x4], R33 ;  /* 0x000004211e007986 */ /* 0x000fe8000c101508 */
[----:B------:R1:W-:Y:S01]  /*6770*/  STG.E.U16 desc[UR8][R30.64+0x6], R34 ;  /* 0x000006221e007986 */ /* 0x0003e2000c101508 */
[----:B0-----:R-:W-:-:S03]  /*6780*/  PRMT R18, R13, 0x7632, R18 ;  /* 0x000076320d127816 */ /* 0x001fc60000000012 */
[----:B------:R0:W-:Y:S01]  /*6790*/  STG.E.U16 desc[UR8][R28.64], R0 ;  /* 0x000000001c007986 */ /* 0x0001e2000c101508 */
[----:B------:R-:W-:Y:S02]  /*67a0*/  F2FP.BF16.F32.PACK_AB R49, R50, R49 ;  /* 0x000000313231723e */ /* 0x000fe400000010ff */
[----:B------:R-:W-:Y:S02]  /*67b0*/  F2FP.BF16.F32.PACK_AB R51, R52, R51 ;  /* 0x000000333433723e */ /* 0x000fe400000010ff */
[----:B-1----:R-:W-:Y:S02]  /*67c0*/  PRMT R31, R0, 0x7632, R31 ;  /* 0x00007632001f7816 */ /* 0x002fe4000000001f */
[----:B0-----:R-:W-:-:S03]  /*67d0*/  PRMT R0, R7, 0x7632, R0 ;  /* 0x0000763207007816 */ /* 0x001fc60000000000 */
[----:B------:R-:W-:Y:S01]  /*67e0*/  STG.E.U16 desc[UR8][R28.64+0x2], R31 ;  /* 0x0000021f1c007986 */ /* 0x000fe2000c101508 */
[----:B------:R-:W-:Y:S02]  /*67f0*/  PRMT R19, R61, 0x7632, R19 ;  /* 0x000076323d137816 */ /* 0x000fe40000000013 */
[----:B------:R-:W-:Y:S01]  /*6800*/  PRMT R9, R8, 0x7632, R9 ;  /* 0x0000763208097816 */ /* 0x000fe20000000009 */
[----:B------:R0:W-:Y:S04]  /*6810*/  STG.E.U16 desc[UR8][R28.64+0x4], R13 ;  /* 0x0000040d1c007986 */ /* 0x0001e8000c101508 */
[----:B------:R-:W-:Y:S01]  /*6820*/  STG.E.U16 desc[UR8][R28.64+0x6], R18 ;  /* 0x000006121c007986 */ /* 0x000fe2000c101508 */
[----:B------:R-:W-:-:S03]  /*6830*/  F2FP.BF16.F32.PACK_AB R53, R54, R53 ;  /* 0x000000353635723e */ /* 0x000fc600000010ff */
[----:B------:R1:W-:Y:S01]  /*6840*/  STG.E.U16 desc[UR8][R26.64+0x4], R7 ;  /* 0x000004071a007986 */ /* 0x0003e2000c101508 */
[----:B------:R-:W-:-:S03]  /*6850*/  F2FP.BF16.F32.PACK_AB R55, R56, R55 ;  /* 0x000000373837723e */ /* 0x000fc600000010ff */
[----:B------:R4:W-:Y:S01]  /*6860*/  STG.E.U16 desc[UR8][R26.64+0x6], R0 ;  /* 0x000006001a007986 */ /* 0x0009e2000c101508 */
[----:B0-----:R-:W-:Y:S02]  /*6870*/  PRMT R13, R21, 0x7632, R13 ;  /* 0x00007632150d7816 */ /* 0x001fe4000000000d */
[----:B------:R-:W-:Y:S01]  /*6880*/  F2FP.BF16.F32.PACK_AB R12, R12, R16 ;  /* 0x000000100c0c723e */ /* 0x000fe200000010ff */
[----:B------:R-:W-:Y:S01]  /*6890*/  STG.E.U16 desc[UR8][R26.64], R61 ;  /* 0x0000003d1a007986 */ /* 0x000fe2000c101508 */
[----:B------:R-:W-:Y:S02]  /*68a0*/  F2FP.BF16.F32.PACK_AB R14, R20, R14 ;  /* 0x0000000e140e723e */ /* 0x000fe400000010ff */
[----:B-1----:R-:W-:Y:S01]  /*68b0*/  PRMT R7, R51, 0x7632, R7 ;  /* 0x0000763233077816 */ /* 0x002fe20000000007 */
[----:B------:R-:W-:Y:S01]  /*68c0*/  STG.E.U16 desc[UR8][R26.64+0x2], R19 ;  /* 0x000002131a007986 */ /* 0x000fe2000c101508 */
[----:B----4-:R-:W-:-:S03]  /*68d0*/  PRMT R0, R49, 0x7632, R0 ;  /* 0x0000763231007816 */ /* 0x010fc60000000000 */
[----:B------:R0:W-:Y:S04]  /*68e0*/  STG.E.U16 desc[UR8][R24.64], R8 ;  /* 0x0000000818007986 */ /* 0x0001e8000c101508 */
[----:B------:R-:W-:Y:S04]  /*68f0*/  STG.E.U16 desc[UR8][R24.64+0x2], R9 ;  /* 0x0000020918007986 */ /* 0x000fe8000c101508 */
[----:B------:R-:W-:Y:S04]  /*6900*/  STG.E.U16 desc[UR8][R24.64+0x4], R21 ;  /* 0x0000041518007986 */ /* 0x000fe8000c101508 */
[----:B------:R-:W-:Y:S01]  /*6910*/  STG.E.U16 desc[UR8][R24.64+0x6], R13 ;  /* 0x0000060d18007986 */ /* 0x000fe2000c101508 */
[----:B0-----:R-:W-:-:S03]  /*6920*/  PRMT R8, R55, 0x7632, R8 ;  /* 0x0000763237087816 */ /* 0x001fc60000000008 */
[----:B------:R-:W-:Y:S04]  /*6930*/  STG.E.U16 desc[UR8][R22.64], R49 ;  /* 0x0000003116007986 */ /* 0x000fe8000c101508 */
[----:B------:R0:W-:Y:S04]  /*6940*/  STG.E.U16 desc[UR8][R22.64+0x2], R0 ;  /* 0x0000020016007986 */ /* 0x0001e8000c101508 */
[----:B------:R-:W-:Y:S04]  /*6950*/  STG.E.U16 desc[UR8][R22.64+0x4], R51 ;  /* 0x0000043316007986 */ /* 0x000fe8000c101508 */
[----:B------:R1:W-:Y:S01]  /*6960*/  STG.E.U16 desc[UR8][R22.64+0x6], R7 ;  /* 0x0000060716007986 */ /* 0x0003e2000c101508 */
[----:B------:R-:W-:-:S02]  /*6970*/  F2FP.BF16.F32.PACK_AB R15, R58, R15 ;  /* 0x0000000f3a0f723e */ /* 0x000fc400000010ff */
[----:B0-----:R-:W-:Y:S02]  /*6980*/  PRMT R0, R12, 0x7632, R0 ;  /* 0x000076320c007816 */ /* 0x001fe40000000000 */
[----:B------:R-:W-:Y:S01]  /*6990*/  F2FP.BF16.F32.PACK_AB R6, R17, R6 ;  /* 0x000000061106723e */ /* 0x000fe200000010ff */
[----:B------:R-:W-:Y:S01]  /*69a0*/  STG.E.U16 desc[UR8][R46.64], R53 ;  /* 0x000000352e007986 */ /* 0x000fe2000c101508 */
[----:B-1----:R-:W-:Y:S02]  /*69b0*/  PRMT R23, R53, 0x7632, R23 ;  /* 0x0000763235177816 */ /* 0x002fe40000000017 */
[----:B------:R-:W-:Y:S01]  /*69c0*/  PRMT R7, R14, 0x7632, R7 ;  /* 0x000076320e077816 */ /* 0x000fe20000000007 */
[----:B------:R-:W-:Y:S04]  /*69d0*/  STG.E.U16 desc[UR8][R46.64+0x4], R55 ;  /* 0x000004372e007986 */ /* 0x000fe8000c101508 */
[----:B------:R-:W-:Y:S04]  /*69e0*/  STG.E.U16 desc[UR8][R46.64+0x2], R23 ;  /* 0x000002172e007986 */ /* 0x000fe8000c101508 */
[----:B------:R0:W-:Y:S04]  /*69f0*/  STG.E.U16 desc[UR8][R46.64+0x6], R8 ;  /* 0x000006082e007986 */ /* 0x0001e8000c101508 */
[----:B------:R-:W-:Y:S04]  /*6a00*/  STG.E.U16 desc[UR8][R4.64], R12 ;  /* 0x0000000c04007986 */ /* 0x000fe8000c101508 */
[----:B------:R-:W-:Y:S04]  /*6a10*/  STG.E.U16 desc[UR8][R4.64+0x2], R0 ;  /* 0x0000020004007986 */ /* 0x000fe8000c101508 */
[----:B------:R-:W-:Y:S01]  /*6a20*/  STG.E.U16 desc[UR8][R4.64+0x4], R14 ;  /* 0x0000040e04007986 */ /* 0x000fe2000c101508 */
[----:B0-----:R-:W-:-:S03]  /*6a30*/  PRMT R8, R6, 0x7632, R8 ;  /* 0x0000763206087816 */ /* 0x001fc60000000008 */
[----:B------:R0:W-:Y:S04]  /*6a40*/  STG.E.U16 desc[UR8][R4.64+0x6], R7 ;  /* 0x0000060704007986 */ /* 0x0001e8000c101508 */
[----:B------:R1:W-:Y:S01]  /*6a50*/  STG.E.U16 desc[UR8][R10.64], R15 ;  /* 0x0000000f0a007986 */ /* 0x0003e2000c101508 */
[----:B0-----:R-:W-:-:S03]  /*6a60*/  PRMT R5, R15, 0x7632, R5 ;  /* 0x000076320f057816 */ /* 0x001fc60000000005 */
[----:B------:R1:W-:Y:S04]  /*6a70*/  STG.E.U16 desc[UR8][R10.64+0x4], R6 ;  /* 0x000004060a007986 */ /* 0x0003e8000c101508 */
[----:B------:R1:W-:Y:S04]  /*6a80*/  STG.E.U16 desc[UR8][R10.64+0x2], R5 ;  /* 0x000002050a007986 */ /* 0x0003e8000c101508 */
[----:B------:R1:W-:Y:S01]  /*6a90*/  STG.E.U16 desc[UR8][R10.64+0x6], R8 ;  /* 0x000006080a007986 */ /* 0x0003e2000c101508 */
[----:B------:R-:W-:Y:S01]  /*6aa0*/  ULOP3.LUT UR4, UR4, 0x1, URZ, 0x3c, !UPT ;  /* 0x0000000104047892 */ /* 0x000fe2000f8e3c3f */
[----:B--2---:R-:W-:-:S04]  /*6ab0*/  IADD3 R2, P0, R2, 0x57, RZ ;  /* 0x0000005702027810 */ /* 0x004fc80007f1e0ff */
[----:B---3--:R-:W-:Y:S02]  /*6ac0*/  IADD3.X R3, RZ, R3, RZ, P0, !PT ;  /* 0x00000003ff037210 */ /* 0x008fe400007fe4ff */
[----:B------:R-:W-:-:S04]  /*6ad0*/  ISETP.GE.U32.AND P0, PT, R2, UR10, PT ;  /* 0x0000000a02007c0c */ /* 0x000fc8000bf06070 */
[----:B------:R-:W-:-:S13]  /*6ae0*/  ISETP.GE.AND.EX P0, PT, R3, UR5, PT, P0 ;  /* 0x0000000503007c0c */ /* 0x000fda000bf06300 */
[----:B-1----:R-:W-:Y:S05]  /*6af0*/  @!P0 BRA `(.L_x_1854) ;  /* 0xffffff9400a08947 */ /* 0x002fea000383ffff */
[----:B------:R-:W-:Y:S05]  /*6b00*/  EXIT ;  /* 0x000000000000794d */ /* 0x000fea0003800000 */
.L_x_1855:
        /* <DEDUP_REMOVED lines=15> */
.L_x_3788:


//--------------------- .text._ZN13group_norm_v214gn_cuda_kernelI13__nv_bfloat16Li320ELi1ELi16ELi80ELi256ELb1ELi128ELi320ELi320ELi4ELb1ELi74ELb0ELb0ENS_16CompileConditionILi900EEEEEvPT_PKS4_S7_S7_flPfS8_Pj --------------------------
	.section	.text._ZN13group_norm_v214gn_cuda_kernelI13__nv_bfloat16Li320ELi1ELi16ELi80ELi256ELb1ELi128ELi320ELi320ELi4ELb1ELi74ELb0ELb0ENS_16CompileConditionILi900EEEEEvPT_PKS4_S7_S7_flPfS8_Pj,"ax",@progbits
	.align	128
        .global         _ZN13group_norm_v214gn_cuda_kernelI13__nv_bfloat16Li320ELi1ELi16ELi80ELi256ELb1ELi128ELi320ELi320ELi4ELb1ELi74ELb0ELb0ENS_16CompileConditionILi900EEEEEvPT_PKS4_S7_S7_flPfS8_Pj
        .type           _ZN13group_norm_v214gn_cuda_kernelI13__nv_bfloat16Li320ELi1ELi16ELi80ELi256ELb1ELi128ELi320ELi320ELi4ELb1ELi74ELb0ELb0ENS_16CompileConditionILi900EEEEEvPT_PKS4_S7_S7_flPfS8_Pj,@function
        .size           _ZN13group_norm_v214gn_cuda_kernelI13__nv_bfloat16Li320ELi1ELi16ELi80ELi256ELb1ELi128ELi320ELi320ELi4ELb1ELi74ELb0ELb0ENS_16CompileConditionILi900EEEEEvPT_PKS4_S7_S7_flPfS8_Pj,(.L_x_3789 - _ZN13group_norm_v214gn_cuda_kernelI13__nv_bfloat16Li320ELi1ELi16ELi80ELi256ELb1ELi128ELi320ELi320ELi4ELb1ELi74ELb0ELb0ENS_16CompileConditionILi900EEEEEvPT_PKS4_S7_S7_flPfS8_Pj)
        .other          _ZN13group_norm_v214gn_cuda_kernelI13__nv_bfloat16Li320ELi1ELi16ELi80ELi256ELb1ELi128ELi320ELi320ELi4ELb1ELi74ELb0ELb0ENS_16CompileConditionILi900EEEEEvPT_PKS4_S7_S7_flPfS8_Pj,@"STO_CUDA_ENTRY STV_DEFAULT"
_ZN13group_norm_v214gn_cuda_kernelI13__nv_bfloat16Li320ELi1ELi16ELi80ELi256ELb1ELi128ELi320ELi320ELi4ELb1ELi74ELb0ELb0ENS_16CompileConditionILi900EEEEEvPT_PKS4_S7_S7_flPfS8_Pj:
.text._ZN13group_norm_v214gn_cuda_kernelI13__nv_bfloat16Li320ELi1ELi16ELi80ELi256ELb1ELi128ELi320ELi320ELi4ELb1ELi74ELb0ELb0ENS_16CompileConditionILi900EEEEEvPT_PKS4_S7_S7_flPfS8_Pj:
[----:B------:R-:W0:Y:S08]  /*0000*/  LDC R1, c[0x0][0x28] ;  /* 0x00000a00ff017b82 */ /* 0x000e300000000800 */
[----:B------:R-:W1:Y:S01]  /*0010*/  S2UR UR4, SR_CTAID.Y ;  /* 0x00000000000479c3 */ /* 0x000e620000002600 */
[----:B------:R-:W-:Y:S01]  /*0020*/  ULDC.64 UR10, c[0x0][0x238] ;  /* 0x00008e00000a7ab9 */ /* 0x000fe20000000a00 */
[----:B0-----:R-:W-:Y:S01]  /*0030*/  IADD3 R1, R1, -0x140, RZ ;  /* 0xfffffec001017810 */ /* 0x001fe20007ffe0ff */
[----:B------:R-:W-:-:S02]  /*0040*/  USHF.L.U32 UR20, UR10, 0x2, URZ ;  /* 0x000000020a147899 */ /* 0x000fc4000800063f */
[----:B------:R-:W-:Y:S02]  /*0050*/  USHF.L.U64.HI UR11, UR10, 0x2, UR11 ;  /* 0x000000020a0b7899 */ /* 0x000fe4000801020b */
[----:B-1----:R-:W-:-:S04]  /*0060*/  UISETP.GT.U32.AND UP0, UPT, UR20, UR4, UPT ;  /* 0x000000041400728c */ /* 0x002fc8000bf04070 */
[----:B------:R-:W-:-:S06]  /*0070*/  UISETP.GT.AND.EX UP0, UPT, UR11, URZ, UPT, UP0 ;  /* 0x0000003f0b00728c */ /* 0x000fcc000bf04300 */
[----:B------:R-:W-:-:S13]  /*0080*/  PLOP3.LUT P0, PT, PT, PT, UP0, 0x80, 0x0 ;  /* 0x000000000000781c */ /* 0x000fda0003f0f008 */
[----:B------:R-:W-:Y:S05]  /*0090*/  @!P0 EXIT ;  /* 0x000000000000894d */ /* 0x000fea0003800000 */
[----:B------:R-:W0:Y:S01]  /*00a0*/  S2R R6, SR_TID.X ;  /* 0x0000000000067919 */ /* 0x000e220000002100 */
[----:B------:R-:W-:Y:S01]  /*00b0*/  MOV R0, 0x400 ;  /* 0x0000040000007802 */ /* 0x000fe20000000f00 */
[----:B------:R-:W-:Y:S01]  /*00c0*/  ULDC.64 UR8, c[0x0][0x240] ;  /* 0x0000900000087ab9 */ /* 0x000fe20000000a00 */
[----:B------:R-:W-:Y:S01]  /*00d0*/  UMOV UR10, UR4 ;  /* 0x00000004000a7c82 */ /* 0x000fe20008000000 */
[----:B------:R-:W1:Y:S01]  /*00e0*/  S2R R5, SR_CgaCtaId ;  /* 0x0000000000057919 */ /* 0x000e620000008800 */
[----:B------:R-:W-:Y:S01]  /*00f0*/  ISETP.EQ.U32.AND P1, PT, RZ, UR8, PT ;  /* 0x00000008ff007c0c */ /* 0x000fe2000bf22070 */
[----:B------:R-:W-:Y:S01]  /*0100*/  ULDC.64 UR6, c[0x0][0x250] ;  /* 0x0000940000067ab9 */ /* 0x000fe20000000a00 */
[----:B------:R-:W-:Y:S01]  /*0110*/  UMOV UR5, URZ ;  /* 0x0000003f00057c82 */ /* 0x000fe20008000000 */
[----:B------:R-:W2:Y:S01]  /*0120*/  S2R R4, SR_CTAID.X ;  /* 0x0000000000047919 */ /* 0x000ea20000002500 */
[----:B------:R-:W-:Y:S01]  /*0130*/  ULEA UR6, UP0, UR10, UR6, 0x2 ;  /* 0x000000060a067291 */ /* 0x000fe2000f80103f */
[----:B------:R-:W-:Y:S01]  /*0140*/  UMOV UR4, URZ ;  /* 0x0000003f00047c82 */ /* 0x000fe20008000000 */
[----:B------:R-:W-:-:S02]  /*0150*/  ULDC.64 UR16, c[0x0][0x208] ;  /* 0x0000820000107ab9 */ /* 0x000fc40000000a00 */
[----:B------:R-:W-:Y:S01]  /*0160*/  ULEA.HI.X UR7, UR10, UR7, UR5, 0x2, UP0 ;  /* 0x000000070a077291 */ /* 0x000fe200080f1405 */
[C---:B0-----:R-:W-:Y:S01]  /*0170*/  IMAD.WIDE.U32 R2, R6.reuse, -0x33333333, RZ ;  /* 0xcccccccd06027825 */ /* 0x041fe200078e00ff */
[----:B------:R-:W-:Y:S02]  /*0180*/  ISETP.GT.U32.AND P0, PT, R6, 0x3, PT ;  /* 0x000000030600780c */ /* 0x000fe40003f04070 */
[----:B-1----:R-:W-:Y:S02]  /*0190*/  LEA R5, R5, R0, 0x18 ;  /* 0x0000000005057211 */ /* 0x002fe400078ec0ff */
[----:B------:R-:W-:Y:S02]  /*01a0*/  SHF.R.U32.HI R7, RZ, 0x6, R3 ;  /* 0x00000006ff077819 */ /* 0x000fe40000011603 */
[--C-:B------:R-:W-:Y:S02]  /*01b0*/  SHF.R.U32.HI R3, RZ, 0x2, R6.reuse ;  /* 0x00000002ff037819 */ /* 0x100fe40000011606 */
[----:B--2---:R-:W-:Y:S01]  /*01c0*/  LOP3.LUT R0, R4, 0x1, RZ, 0xc0, !PT ;  /* 0x0000000104007812 */ /* 0x004fe200078ec0ff */
[----:B------:R-:W-:Y:S01]  /*01d0*/  IMAD R2, R7, -0x50, R6 ;  /* 0xffffffb007027824 */ /* 0x000fe200078e0206 */
[----:B------:R-:W-:-:S02]  /*01e0*/  SHF.L.U32 R3, R3, 0x1, RZ ;  /* 0x0000000103037819 */ /* 0x000fc400000006ff */
[----:B------:R-:W-:Y:S01]  /*01f0*/  ISETP.EQ.U32.OR P0, PT, R0, 0x1, P0 ;  /* 0x000000010000780c */ /* 0x000fe20000702470 */
[----:B------:R-:W-:Y:S01]  /*0200*/  IMAD R2, R2, 0x28, R5 ;  /* 0x0000002802027824 */ /* 0x000fe200078e0205 */
[----:B------:R-:W-:Y:S02]  /*0210*/  LOP3.LUT R3, R3, 0xfffffffe, R0, 0xe2, !PT ;  /* 0xfffffffe03037812 */ /* 0x000fe400078ee200 */
[----:B------:R-:W-:Y:S02]  /*0220*/  ISETP.EQ.OR.EX P0, PT, RZ, UR9, P0, P1 ;  /* 0x00000009ff007c0c */ /* 0x000fe40008702710 */
[----:B------:R-:W-:-:S05]  /*0230*/  LEA R0, R7, R2, 0x3 ;  /* 0x0000000207007211 */ /* 0x000fca00078e18ff */
[----:B------:R0:W-:Y:S06]  /*0240*/  STL [R1+0xb8], R0 ;  /* 0x0000b80001007387 */ /* 0x0001ec0000100800 */
.L_x_1862:
[----:B--2---:R-:W1:Y:S01]  /*0250*/  S2R R144, SR_TID.X ;  /* 0x0000000000907919 */ /* 0x004e620000002100 */
[----:B------:R-:W2:Y:S01]  /*0260*/  S2UR UR22, SR_CTAID.X ;  /* 0x00000000001679c3 */ /* 0x000ea20000002500 */
[----:B------:R-:W-:Y:S02]  /*0270*/  ULOP3.LUT UR9, UR10, 0x3, URZ, 0xc0, !UPT ;  /* 0x000000030a097892 */ /* 0x000fe4000f8ec03f */
[----:B------:R-:W-:Y:S01]  /*0280*/  USHF.R.U64 UR19, UR10, 0x2, UR5 ;  /* 0x000000020a137899 */ /* 0x000fe20008001205 */
[----:B------:R-:W3:Y:S01]  /*0290*/  LDL R116, [R1+0xb8] ;  /* 0x0000b80001747983 */ /* 0x000ee20000100800 */
[----:B------:R-:W-:Y:S02]  /*02a0*/  UIMAD UR12, UR9, 0x140, URZ ;  /* 0x00000140090c78a4 */ /* 0x000fe4000f8e023f */
[----:B------:R-:W-:Y:S01]  /*02b0*/  USHF.R.U32.HI UR9, URZ, 0x2, UR5 ;  /* 0x000000023f097899 */ /* 0x000fe20008011605 */
[----:B------:R-:W4:Y:S01]  /*02c0*/  LDC.64 R138, c[0x0][0x220] ;  /* 0x00008800ff8a7b82 */ /* 0x000f220000000a00 */
[----:B------:R-:W-:Y:S01]  /*02d0*/  MOV R7, UR19 ;  /* 0x0000001300077c02 */ /* 0x000fe20008000f00 */
[----:B------:R-:W-:Y:S01]  /*02e0*/  ULDC.64 UR14, c[0x0][0x218] ;  /* 0x00008600000e7ab9 */ /* 0x000fe20000000a00 */
[----:B------:R-:W-:-:S05]  /*02f0*/  UIMAD UR9, UR9, 0x50000, URZ ;  /* 0x00050000090978a4 */ /* 0x000fca000f8e023f */
[----:B------:R-:W5:Y:S01]  /*0300*/  LDC.64 R136, c[0x0][0x228] ;  /* 0x00008a00ff887b82 */ /* 0x000f620000000a00 */
[----:B--2---:R-:W-:-:S04]  /*0310*/  USHF.L.U32 UR8, UR22, 0x7, URZ ;  /* 0x0000000716087899 */ /* 0x004fc8000800063f */
[----:B------:R-:W-:Y:S01]  /*0320*/  ULOP3.LUT UR8, UR8, 0x80, URZ, 0xc0, !UPT ;  /* 0x0000008008087892 */ /* 0x000fe2000f8ec03f */
[----:B-1----:R-:W-:-:S05]  /*0330*/  IMAD.WIDE.U32 R2, R144, -0x33333333, RZ ;  /* 0xcccccccd90027825 */ /* 0x002fca00078e00ff */
[----:B------:R-:W-:-:S05]  /*0340*/  SHF.R.U32.HI R2, RZ, 0x6, R3 ;  /* 0x00000006ff027819 */ /* 0x000fca0000011603 */
[C---:B------:R-:W-:Y:S01]  /*0350*/  IMAD R154, R2.reuse, -0x50, R144 ;  /* 0xffffffb0029a7824 */ /* 0x040fe200078e0290 */
[----:B------:R-:W-:-:S04]  /*0360*/  IADD3 R2, R2, UR8, RZ ;  /* 0x0000000802027c10 */ /* 0x000fc8000fffe0ff */
[----:B------:R-:W-:Y:S01]  /*0370*/  LEA R112, R154, UR12, 0x2 ;  /* 0x0000000c9a707c11 */ /* 0x000fe2000f8e10ff */
[----:B------:R-:W-:-:S03]  /*0380*/  IMAD R2, R2, 0x500, RZ ;  /* 0x0000050002027824 */ /* 0x000fc600078e02ff */
[----:B------:R-:W-:-:S03]  /*0390*/  SHF.R.S32.HI R113, RZ, 0x1f, R112 ;  /* 0x0000001fff717819 */ /* 0x000fc60000011470 */
[----:B------:R-:W-:-:S05]  /*03a0*/  IMAD.WIDE.U32 R6, R7, 0x50000, R112 ;  /* 0x0005000007067825 */ /* 0x000fca00078e0070 */
[----:B------:R-:W-:Y:S02]  /*03b0*/  IADD3 R10, R7, UR9, RZ ;  /* 0x00000009070a7c10 */ /* 0x000fe4000fffe0ff */
[----:B0-----:R-:W-:-:S04]  /*03c0*/  IADD3 R0, P1, R2, R6, RZ ;  /* 0x0000000602007210 */ /* 0x001fc80007f3e0ff */
[----:B------:R-:W-:Y:S02]  /*03d0*/  IADD3.X R3, RZ, R10, RZ, P1, !PT ;  /* 0x0000000aff037210 */ /* 0x000fe40000ffe4ff */
[----:B------:R-:W-:-:S04]  /*03e0*/  LEA R110, P1, R0, UR14, 0x1 ;  /* 0x0000000e006e7c11 */ /* 0x000fc8000f8208ff */
[----:B------:R-:W-:-:S06]  /*03f0*/  LEA.HI.X R111, R0, UR15, R3, 0x1, P1 ;  /* 0x0000000f006f7c11 */ /* 0x000fcc00088f0c03 */
[----:B------:R-:W2:Y:S01]  /*0400*/  LDG.E.64.CONSTANT R110, desc[UR16][R110.64] ;  /* 0x000000106e6e7981 */ /* 0x000ea2000c1e9b00 */
[----:B------:R-:W-:-:S04]  /*0410*/  IADD3 R4, R2, 0x1400, RZ ;  /* 0x0000140002047810 */ /* 0x000fc80007ffe0ff */
[----:B------:R-:W-:-:S04]  /*0420*/  IADD3 R0, P1, R4, R6, RZ ;  /* 0x0000000604007210 */ /* 0x000fc80007f3e0ff */
[----:B------:R-:W-:Y:S02]  /*0430*/  IADD3.X R3, RZ, R10, RZ, P1, !PT ;  /* 0x0000000aff037210 */ /* 0x000fe40000ffe4ff */
[----:B------:R-:W-:-:S04]  /*0440*/  LEA R48, P1, R0, UR14, 0x1 ;  /* 0x0000000e00307c11 */ /* 0x000fc8000f8208ff */
[----:B------:R-:W-:Y:S02]  /*0450*/  LEA.HI.X R49, R0, UR15, R3, 0x1, P1 ;  /* 0x0000000f00317c11 */ /* 0x000fe400088f0c03 */
[----:B------:R-:W-:-:S04]  /*0460*/  IADD3 R4, R2, 0x2800, RZ ;  /* 0x0000280002047810 */ /* 0x000fc80007ffe0ff */
[----:B------:R-:W4:Y:S01]  /*0470*/  LDG.E.64.CONSTANT R48, desc[UR16][R48.64] ;  /* 0x0000001030307981 */ /* 0x000f22000c1e9b00 */
[----:B------:R-:W-:-:S04]  /*0480*/  IADD3 R0, P1, R4, R6, RZ ;  /* 0x0000000604007210 */ /* 0x000fc80007f3e0ff */
[----:B------:R-:W-:Y:S02]  /*0490*/  IADD3.X R3, RZ, R10, RZ, P1, !PT ;  /* 0x0000000aff037210 */ /* 0x000fe40000ffe4ff */
[----:B------:R-:W-:-:S04]  /*04a0*/  LEA R50, P1, R0, UR14, 0x1 ;  /* 0x0000000e00327c11 */ /* 0x000fc8000f8208ff */
[----:B------:R-:W-:-:S06]  /*04b0*/  LEA.HI.X R51, R0, UR15, R3, 0x1, P1 ;  /* 0x0000000f00337c11 */ /* 0x000fcc00088f0c03 */
[----:B------:R-:W5:Y:S01]  /*04c0*/  LDG.E.64.CONSTANT R50, desc[UR16][R50.64] ;  /* 0x0000001032327981 */ /* 0x000f62000c1e9b00 */
[----:B------:R-:W-:-:S04]  /*04d0*/  IADD3 R4, R2, 0x3c00, RZ ;  /* 0x00003c0002047810 */ /* 0x000fc80007ffe0ff */
[----:B------:R-:W-:-:S04]  /*04e0*/  IADD3 R0, P1, R4, R6, RZ ;  /* 0x0000000604007210 */ /* 0x000fc80007f3e0ff */
[----:B------:R-:W-:Y:S02]  /*04f0*/  IADD3.X R3, RZ, R10, RZ, P1, !PT ;  /* 0x0000000aff037210 */ /* 0x000fe40000ffe4ff */
[----:B------:R-:W-:-:S04]  /*0500*/  LEA R52, P1, R0, UR14, 0x1 ;  /* 0x0000000e00347c11 */ /* 0x000fc8000f8208ff */
[----:B------:R-:W-:Y:S02]  /*0510*/  LEA.HI.X R53, R0, UR15, R3, 0x1, P1 ;  /* 0x0000000f00357c11 */ /* 0x000fe400088f0c03 */
[----:B------:R-:W-:-:S04]  /*0520*/  IADD3 R4, R2, 0x5000, RZ ;  /* 0x0000500002047810 */ /* 0x000fc80007ffe0ff */
[----:B------:R-:W3:Y:S01]  /*0530*/  LDG.E.64.CONSTANT R52, desc[UR16][R52.64] ;  /* 0x0000001034347981 */ /* 0x000ee2000c1e9b00 */
[----:B------:R-:W-:-:S04]  /*0540*/  IADD3 R0, P1, R4, R6, RZ ;  /* 0x0000000604007210 */ /* 0x000fc80007f3e0ff */
[----:B------:R-:W-:Y:S02]  /*0550*/  IADD3.X R3, RZ, R10, RZ, P1, !PT ;  /* 0x0000000aff037210 */ /* 0x000fe40000ffe4ff */
[----:B------:R-:W-:-:S04]  /*0560*/  LEA R54, P1, R0, UR14, 0x1 ;  /* 0x0000000e00367c11 */ /* 0x000fc8000f8208ff */
[----:B------:R-:W-:-:S06]  /*0570*/  LEA.HI.X R55, R0, UR15, R3, 0x1, P1 ;  /* 0x0000000f00377c11 */ /* 0x000fcc00088f0c03 */
[----:B------:R-:W3:Y:S01]  /*0580*/  LDG.E.64.CONSTANT R54, desc[UR16][R54.64] ;  /* 0x0000001036367981 */ /* 0x000ee2000c1e9b00 */
        /* <DEDUP_REMOVED lines=10> */
[----:B------:R-:W-:Y:S02]  /*0630*/  LEA.HI.X R59, R0, UR15, R3, 0x1, P1 ;  /* 0x0000000f003b7c11 */ /* 0x000fe400088f0c03 */
[----:B------:R-:W-:-:S04]  /*0640*/  IADD3 R4, R2, 0x8c00, RZ ;  /* 0x00008c0002047810 */ /* 0x000fc80007ffe0ff */
[----:B------:R-:W3:Y:S01]  /*0650*/  LDG.E.64.CONSTANT R58, desc[UR16][R58.64] ;  /* 0x000000103a3a7981 */ /* 0x000ee2000c1e9b00 */
[----:B------:R-:W-:Y:S02]  /*0660*/  IADD3 R0, P1, R4, R6, RZ ;  /* 0x0000000604007210 */ /* 0x000fe40007f3e0ff */
[----:B------:R-:W-:Y:S02]  /*0670*/  IADD3 R4, R2, 0xa000, RZ ;  /* 0x0000a00002047810 */ /* 0x000fe40007ffe0ff */
        /* <DEDUP_REMOVED lines=39> */
[----:B------:R-:W-:Y:S02]  /*08f0*/  IADD3 R5, R2, 0x12c00, RZ ;  /* 0x00012c0002057810 */ /* 0x000fe40007ffe0ff */
[----:B------:R-:W-:-:S02]  /*0900*/  IADD3 R4, P2, R4, R6, RZ ;  /* 0x0000000604047210 */ /* 0x000fc40007f5e0ff */
[----:B------:R-:W3:Y:S01]  /*0910*/  LDG.E.64.CONSTANT R72, desc[UR16][R72.64] ;  /* 0x0000001048487981 */ /* 0x000ee2000c1e9b00 */
[----:B------:R-:W-:Y:S02]  /*0920*/  IADD3 R7, P3, R5, R6, RZ ;  /* 0x0000000605077210 */ /* 0x000fe40007f7e0ff */
[----:B------:R-:W-:Y:S02]  /*0930*/  IADD3.X R5, RZ, R10, RZ, P2, !PT ;  /* 0x0000000aff057210 */ /* 0x000fe400017fe4ff */
[----:B------:R-:W-:-:S04]  /*0940*/  LEA R74, P1, R4, UR14, 0x1 ;  /* 0x0000000e044a7c11 */ /* 0x000fc8000f8208ff */
[----:B------:R-:W-:-:S06]  /*0950*/  LEA.HI.X R75, R4, UR15, R5, 0x1, P1 ;  /* 0x0000000f044b7c11 */ /* 0x000fcc00088f0c05 */
[----:B------:R-:W3:Y:S01]  /*0960*/  LDG.E.64.CONSTANT R74, desc[UR16][R74.64] ;  /* 0x000000104a4a7981 */ /* 0x000ee2000c1e9b00 */
[----:B------:R-:W-:Y:S02]  /*0970*/  IADD3.X R8, RZ, R10, RZ, P3, !PT ;  /* 0x0000000aff087210 */ /* 0x000fe40001ffe4ff */
[----:B------:R-:W-:-:S04]  /*0980*/  LEA R76, P1, R7, UR14, 0x1 ;  /* 0x0000000e074c7c11 */ /* 0x000fc8000f8208ff */
[----:B------:R-:W-:Y:S02]  /*0990*/  LEA.HI.X R77, R7, UR15, R8, 0x1, P1 ;  /* 0x0000000f074d7c11 */ /* 0x000fe400088f0c08 */
[----:B------:R-:W-:-:S04]  /*09a0*/  IADD3 R9, R2, 0x14000, RZ ;  /* 0x0001400002097810 */ /* 0x000fc80007ffe0ff */
[----:B------:R-:W3:Y:S01]  /*09b0*/  LDG.E.64.CONSTANT R76, desc[UR16][R76.64] ;  /* 0x000000104c4c7981 */ /* 0x000ee2000c1e9b00 */
[----:B------:R-:W-:Y:S02]  /*09c0*/  IADD3 R13, R2, 0x17c00, RZ ;  /* 0x00017c00020d7810 */ /* 0x000fe40007ffe0ff */
[C---:B--2---:R-:W-:Y:S02]  /*09d0*/  PRMT R3, R110.reuse, 0x7632, R3 ;  /* 0x000076326e037816 */ /* 0x044fe40000000003 */
[----:B------:R-:W-:Y:S02]  /*09e0*/  SHF.L.U32 R0, R110, 0x10, RZ ;  /* 0x000000106e007819 */ /* 0x000fe400000006ff */
[----:B------:R-:W-:-:S03]  /*09f0*/  SHF.L.U32 R5, R3, 0x10, RZ ;  /* 0x0000001003057819 */ /* 0x000fc600000006ff */
[----:B------:R-:W-:Y:S01]  /*0a00*/  FADD.FTZ R3, RZ, R0 ;  /* 0x00000000ff037221 */ /* 0x000fe20000010000 */
[----:B------:R-:W-:-:S03]  /*0a10*/  FFMA.FTZ R4, R0, R0, RZ ;  /* 0x0000000000047223 */ /* 0x000fc600000100ff */
[----:B------:R-:W-:Y:S01]  /*0a20*/  FADD.FTZ R8, R3, R5 ;  /* 0x0000000503087221 */ /* 0x000fe20000010000 */
[----:B------:R-:W-:Y:S01]  /*0a30*/  FFMA.FTZ R4, R5, R5, R4 ;  /* 0x0000000505047223 */ /* 0x000fe20000010004 */
[----:B------:R-:W-:-:S04]  /*0a40*/  IADD3 R5, P1, R9, R6, RZ ;  /* 0x0000000609057210 */ /* 0x000fc80007f3e0ff */
[----:B------:R-:W-:Y:S02]  /*0a50*/  IADD3.X R12, RZ, R10, RZ, P1, !PT ;  /* 0x0000000aff0c7210 */ /* 0x000fe40000ffe4ff */
[----:B------:R-:W-:Y:S02]  /*0a60*/  LEA R78, P1, R5, UR14, 0x1 ;  /* 0x0000000e054e7c11 */ /* 0x000fe4000f8208ff */
[----:B------:R-:W-:Y:S02]  /*0a70*/  SHF.L.U32 R135, R111, 0x10, RZ ;  /* 0x000000106f877819 */ /* 0x000fe400000006ff */
[----:B------:R-:W-:Y:S02]  /*0a80*/  LEA.HI.X R79, R5, UR15, R12, 0x1, P1 ;  /* 0x0000000f054f7c11 */ /* 0x000fe400088f0c0c */
[----:B------:R-:W-:Y:S02]  /*0a90*/  PRMT R3, R111, 0x7632, R3 ;  /* 0x000076326f037816 */ /* 0x000fe40000000003 */
[----:B------:R-:W-:Y:S01]  /*0aa0*/  IADD3 R9, R2, 0x15400, RZ ;  /* 0x0001540002097810 */ /* 0x000fe20007ffe0ff */
[----:B------:R-:W-:Y:S01]  /*0ab0*/  FADD.FTZ R8, R8, R135 ;  /* 0x0000008708087221 */ /* 0x000fe20000010000 */
[----:B------:R-:W-:Y:S01]  /*0ac0*/  SHF.L.U32 R3, R3, 0x10, RZ ;  /* 0x0000001003037819 */ /* 0x000fe200000006ff */
[----:B------:R-:W2:Y:S01]  /*0ad0*/  LDG.E.64.CONSTANT R78, desc[UR16][R78.64] ;  /* 0x000000104e4e7981 */ /* 0x000ea2000c1e9b00 */
[----:B------:R-:W-:-:S03]  /*0ae0*/  IADD3 R11, P1, R9, R6, RZ ;  /* 0x00000006090b7210 */ /* 0x000fc60007f3e0ff */
[--C-:B------:R-:W-:Y:S01]  /*0af0*/  FADD.FTZ R5, R8, R3.reuse ;  /* 0x0000000308057221 */ /* 0x100fe20000010000 */
[----:B------:R-:W-:Y:S01]  /*0b00*/  IADD3.X R8, RZ, R10, RZ, P1, !PT ;  /* 0x0000000aff087210 */ /* 0x000fe20000ffe4ff */
[----:B------:R-:W-:Y:S01]  /*0b10*/  FFMA.FTZ R4, R135, R135, R4 ;  /* 0x0000008787047223 */ /* 0x000fe20000010004 */
[----:B------:R-:W-:Y:S02]  /*0b20*/  LEA R80, P1, R11, UR14, 0x1 ;  /* 0x0000000e0b507c11 */ /* 0x000fe4000f8208ff */
[C---:B----4-:R-:W-:Y:S01]  /*0b30*/  SHF.L.U32 R134, R48.reuse, 0x10, RZ ;  /* 0x0000001030867819 */ /* 0x050fe200000006ff */
[----:B------:R-:W-:Y:S01]  /*0b40*/  FFMA.FTZ R7, R3, R3, R4 ;  /* 0x0000000303077223 */ /* 0x000fe20000010004 */
[----:B------:R-:W-:Y:S02]  /*0b50*/  LEA.HI.X R81, R11, UR15, R8, 0x1, P1 ;  /* 0x0000000f0b517c11 */ /* 0x000fe400088f0c08 */
[----:B------:R-:W-:Y:S02]  /*0b60*/  PRMT R3, R48, 0x7632, R3 ;  /* 0x0000763230037816 */ /* 0x000fe40000000003 */
[----:B------:R-:W-:Y:S01]  /*0b70*/  IADD3 R9, R2, 0x16800, RZ ;  /* 0x0001680002097810 */ /* 0x000fe20007ffe0ff */
[----:B------:R-:W-:Y:S01]  /*0b80*/  FADD.FTZ R5, R5, R134 ;  /* 0x0000008605057221 */ /* 0x000fe20000010000 */
[----:B------:R-:W-:Y:S01]  /*0b90*/  SHF.L.U32 R4, R3, 0x10, RZ ;  /* 0x0000001003047819 */ /* 0x000fe200000006ff */
[----:B------:R-:W4:Y:S01]  /*0ba0*/  LDG.E.64.CONSTANT R80, desc[UR16][R80.64] ;  /* 0x0000001050507981 */ /* 0x000f22000c1e9b00 */
[----:B------:R-:W-:Y:S01]  /*0bb0*/  FFMA.FTZ R7, R134, R134, R7 ;  /* 0x0000008686077223 */ /* 0x000fe20000010007 */
[----:B------:R-:W-:-:S02]  /*0bc0*/  IADD3 R9, P2, R9, R6, RZ ;  /* 0x0000000609097210 */ /* 0x000fc40007f5e0ff */
[----:B------:R-:W-:Y:S01]  /*0bd0*/  FADD.FTZ R8, R5, R4 ;  /* 0x0000000405087221 */ /* 0x000fe20000010000 */
[C---:B------:R-:W-:Y:S01]  /*0be0*/  SHF.L.U32 R133, R49.reuse, 0x10, RZ ;  /* 0x0000001031857819 */ /* 0x040fe200000006ff */
[----:B------:R-:W-:Y:S01]  /*0bf0*/  FFMA.FTZ R4, R4, R4, R7 ;  /* 0x0000000404047223 */ /* 0x000fe20000010007 */
[----:B------:R-:W-:Y:S02]  /*0c00*/  PRMT R3, R49, 0x7632, R3 ;  /* 0x0000763231037816 */ /* 0x000fe40000000003 */
[----:B------:R-:W-:Y:S02]  /*0c10*/  IADD3.X R12, RZ, R10, RZ, P2, !PT ;  /* 0x0000000aff0c7210 */ /* 0x000fe400017fe4ff */
[----:B------:R-:W-:Y:S01]  /*0c20*/  LEA R82, P1, R9, UR14, 0x1 ;  /* 0x0000000e09527c11 */ /* 0x000fe2000f8208ff */
[----:B------:R-:W-:Y:S01]  /*0c30*/  FADD.FTZ R8, R8, R133 ;  /* 0x0000008508087221 */ /* 0x000fe20000010000 */
[----:B------:R-:W-:Y:S01]  /*0c40*/  SHF.L.U32 R3, R3, 0x10, RZ ;  /* 0x0000001003037819 */ /* 0x000fe200000006ff */
[----:B------:R-:W-:Y:S01]  /*0c50*/  FFMA.FTZ R4, R133, R133, R4 ;  /* 0x0000008585047223 */ /* 0x000fe20000010004 */
[----:B------:R-:W-:-:S02]  /*0c60*/  LEA.HI.X R83, R9, UR15, R12, 0x1, P1 ;  /* 0x0000000f09537c11 */ /* 0x000fc400088f0c0c */
[----:B-----5:R-:W-:Y:S01]  /*0c70*/  SHF.L.U32 R132, R50, 0x10, RZ ;  /* 0x0000001032847819 */ /* 0x020fe200000006ff */
[--C-:B------:R-:W-:Y:S01]  /*0c80*/  FADD.FTZ R5, R8, R3.reuse ;  /* 0x0000000308057221 */ /* 0x100fe20000010000 */
[----:B------:R-:W-:Y:S01]  /*0c90*/  FFMA.FTZ R7, R3, R3, R4 ;  /* 0x0000000303077223 */ /* 0x000fe20000010004 */
[----:B------:R-:W-:Y:S01]  /*0ca0*/  PRMT R3, R50, 0x7632, R3 ;  /* 0x0000763232037816 */ /* 0x000fe20000000003 */
[----:B------:R-:W5:Y:S01]  /*0cb0*/  LDG.E.64.CONSTANT R82, desc[UR16][R82.64] ;  /* 0x0000001052527981 */ /* 0x000f62000c1e9b00 */
[----:B------:R-:W-:Y:S01]  /*0cc0*/  IADD3 R9, P1, R13, R6, RZ ;  /* 0x000000060d097210 */ /* 0x000fe20007f3e0ff */
[----:B------:R-:W-:Y:S01]  /*0cd0*/  FADD.FTZ R5, R5, R132 ;  /* 0x0000008405057221 */ /* 0x000fe20000010000 */
[----:B------:R-:W-:Y:S02]  /*0ce0*/  SHF.L.U32 R4, R3, 0x10, RZ ;  /* 0x0000001003047819 */ /* 0x000fe400000006ff */
[----:B------:R-:W-:Y:S02]  /*0cf0*/  IADD3.X R12, RZ, R10, RZ, P1, !PT ;  /* 0x0000000aff0c7210 */ /* 0x000fe40000ffe4ff */
[----:B------:R-:W-:Y:S01]  /*0d00*/  LEA R84, P1, R9, UR14, 0x1 ;  /* 0x0000000e09547c11 */ /* 0x000fe2000f8208ff */
[----:B------:R-:W-:Y:S01]  /*0d10*/  FADD.FTZ R8, R5, R4 ;  /* 0x0000000405087221 */ /* 0x000fe20000010000 */
[----:B------:R-:W-:-:S02]  /*0d20*/  SHF.L.U32 R131, R51, 0x10, RZ ;  /* 0x0000001033837819 */ /* 0x000fc400000006ff */
[----:B------:R-:W-:Y:S02]  /*0d30*/  PRMT R3, R51, 0x7632, R3 ;  /* 0x0000763233037816 */ /* 0x000fe40000000003 */
[----:B------:R-:W-:Y:S01]  /*0d40*/  LEA.HI.X R85, R9, UR15, R12, 0x1, P1 ;  /* 0x0000000f09557c11 */ /* 0x000fe200088f0c0c */
[----:B------:R-:W-:Y:S01]  /*0d50*/  FADD.FTZ R8, R8, R131 ;  /* 0x0000008308087221 */ /* 0x000fe20000010000 */
[----:B------:R-:W-:Y:S02]  /*0d60*/  SHF.L.U32 R3, R3, 0x10, RZ ;  /* 0x0000001003037819 */ /* 0x000fe400000006ff */
[----:B------:R-:W-:Y:S01]  /*0d70*/  IADD3 R165, R2, 0x19000, RZ ;  /* 0x0001900002a57810 */ /* 0x000fe20007ffe0ff */
[----:B------:R-:W-:Y:S01]  /*0d80*/  FFMA.FTZ R7, R132, R132, R7 ;  /* 0x0000008484077223 */ /* 0x000fe20000010007 */
[----:B------:R-:W5:Y:S01]  /*0d90*/  LDG.E.64.CONSTANT R84, desc[UR16][R84.64] ;  /* 0x0000001054547981 */ /* 0x000f62000c1e9b00 */
[----:B------:R-:W-:Y:S01]  /*0da0*/  FADD.FTZ R5, R8, R3 ;  /* 0x0000000308057221 */ /* 0x000fe20000010000 */
[----:B------:R-:W-:Y:S01]  /*0db0*/  IADD3 R8, P1, R165, R6, RZ ;  /* 0x00000006a5087210 */ /* 0x000fe20007f3e0ff */
[----:B------:R-:W-:-:S03]  /*0dc0*/  FFMA.FTZ R4, R4, R4, R7 ;  /* 0x0000000404047223 */ /* 0x000fc60000010007 */
[----:B------:R-:W-:Y:S01]  /*0dd0*/  IADD3.X R11, RZ, R10, RZ, P1, !PT ;  /* 0x0000000aff0b7210 */ /* 0x000fe20000ffe4ff */
[----:B------:R-:W-:Y:S01]  /*0de0*/  FFMA.FTZ R4, R131, R131, R4 ;  /* 0x0000008383047223 */ /* 0x000fe20000010004 */
[----:B------:R-:W-:Y:S02]  /*0df0*/  LEA R86, P1, R8, UR14, 0x1 ;  /* 0x0000000e08567c11 */ /* 0x000fe4000f8208ff */
[----:B---3--:R-:W-:Y:S01]  /*0e00*/  SHF.L.U32 R130, R52, 0x10, RZ ;  /* 0x0000001034827819 */ /* 0x008fe200000006ff */
[----:B------:R-:W-:Y:S01]  /*0e10*/  FFMA.FTZ R7, R3, R3, R4 ;  /* 0x0000000303077223 */ /* 0x000fe20000010004 */
[----:B------:R-:W-:Y:S02]  /*0e20*/  LEA.HI.X R87, R8, UR15, R11, 0x1, P1 ;  /* 0x0000000f08577c11 */ /* 0x000fe400088f0c0b */
[----:B------:R-:W-:Y:S02]  /*0e30*/  PRMT R3, R52, 0x7632, R3 ;  /* 0x0000763234037816 */ /* 0x000fe40000000003 */
[----:B------:R-:W-:Y:S01]  /*0e40*/  IADD3 R164, R2, 0x1a400, RZ ;  /* 0x0001a40002a47810 */ /* 0x000fe20007ffe0ff */
[----:B------:R-:W-:Y:S01]  /*0e50*/  FADD.FTZ R5, R5, R130 ;  /* 0x0000008205057221 */ /* 0x000fe20000010000 */
[----:B------:R-:W-:Y:S01]  /*0e60*/  SHF.L.U32 R4, R3, 0x10, RZ ;  /* 0x0000001003047819 */ /* 0x000fe200000006ff */
[----:B------:R-:W3:Y:S01]  /*0e70*/  LDG.E.64.CONSTANT R86, desc[UR16][R86.64] ;  /* 0x0000001056567981 */ /* 0x000ee2000c1e9b00 */
        /* <DEDUP_REMOVED lines=12> */
[----:B------:R-:W-:Y:S01]  /*0f40*/  IADD3 R162, R2, 0x1b800, RZ ;  /* 0x0001b80002a27810 */ /* 0x000fe20007ffe0ff */
[--C-:B------:R-:W-:Y:S01]  /*0f50*/  FADD.FTZ R5, R8, R3.reuse ;  /* 0x0000000308057221 */ /* 0x100fe20000010000 */
[----:B------:R-:W-:Y:S01]  /*0f60*/  FFMA.FTZ R7, R3, R3, R4 ;  /* 0x0000000303077223 */ /* 0x000fe20000010004 */
[C---:B------:R-:W-:Y:S01]  /*0f70*/  SHF.L.U32 R128, R54.reuse, 0x10, RZ ;  /* 0x0000001036807819 */ /* 0x040fe200000006ff */
[----:B------:R-:W3:Y:S01]  /*0f80*/  LDG.E.64.CONSTANT R88, desc[UR16][R88.64] ;  /* 0x0000001058587981 */ /* 0x000ee2000c1e9b00 */
[----:B------:R-:W-:Y:S02]  /*0f90*/  PRMT R3, R54, 0x7632, R3 ;  /* 0x0000763236037816 */ /* 0x000fe40000000003 */
[----:B------:R-:W-:Y:S01]  /*0fa0*/  IADD3 R9, P1, R162, R6, RZ ;  /* 0x00000006a2097210 */ /* 0x000fe20007f3e0ff */
[----:B------:R-:W-:Y:S01]  /*0fb0*/  FADD.FTZ R5, R5, R128 ;  /* 0x0000008005057221 */ /* 0x000fe20000010000 */
[----:B------:R-:W-:Y:S02]  /*0fc0*/  SHF.L.U32 R4, R3, 0x10, RZ ;  /* 0x0000001003047819 */ /* 0x000fe400000006ff */
[----:B------:R-:W-:-:S02]  /*0fd0*/  IADD3.X R12, RZ, R10, RZ, P1, !PT ;  /* 0x0000000aff0c7210 */ /* 0x000fc40000ffe4ff */
[----:B------:R-:W-:Y:S01]  /*0fe0*/  LEA R90, P1, R9, UR14, 0x1 ;  /* 0x0000000e095a7c11 */ /* 0x000fe2000f8208ff */
[----:B------:R-:W-:Y:S01]  /*0ff0*/  FADD.FTZ R8, R5, R4 ;  /* 0x0000000405087221 */ /* 0x000fe20000010000 */
[C---:B------:R-:W-:Y:S02]  /*1000*/  SHF.L.U32 R127, R55.reuse, 0x10, RZ ;  /* 0x00000010377f7819 */ /* 0x040fe400000006ff */
[----:B------:R-:W-:Y:S02]  /*1010*/  PRMT R3, R55, 0x7632, R3 ;  /* 0x0000763237037816 */ /* 0x000fe40000000003 */
[----:B------:R-:W-:Y:S01]  /*1020*/  LEA.HI.X R91, R9, UR15, R12, 0x1, P1 ;  /* 0x0000000f095b7c11 */ /* 0x000fe200088f0c0c */
[----:B------:R-:W-:Y:S01]  /*1030*/  FADD.FTZ R8, R8, R127 ;  /* 0x0000007f08087221 */ /* 0x000fe20000010000 */
[----:B------:R-:W-:Y:S02]  /*1040*/  SHF.L.U32 R3, R3, 0x10, RZ ;  /* 0x0000001003037819 */ /* 0x000fe400000006ff */
[----:B------:R-:W-:-:S02]  /*1050*/  IADD3 R161, R2, 0x1cc00, RZ ;  /* 0x0001cc0002a17810 */ /* 0x000fc40007ffe0ff */
[----:B------:R-:W3:Y:S01]  /*1060*/  LDG.E.64.CONSTANT R90, desc[UR16][R90.64] ;  /* 0x000000105a5a7981 */ /* 0x000ee2000c1e9b00 */
[----:B------:R-:W-:Y:S01]  /*1070*/  FADD.FTZ R5, R8, R3 ;  /* 0x0000000308057221 */ /* 0x000fe20000010000 */
[----:B------:R-:W-:Y:S01]  /*1080*/  IADD3 R8, P1, R161, R6, RZ ;  /* 0x00000006a1087210 */ /* 0x000fe20007f3e0ff */
[----:B------:R-:W-:-:S03]  /*1090*/  FFMA.FTZ R7, R128, R128, R7 ;  /* 0x0000008080077223 */ /* 0x000fc60000010007 */
[----:B------:R-:W-:Y:S01]  /*10a0*/  IADD3.X R9, RZ, R10, RZ, P1, !PT ;  /* 0x0000000aff097210 */ /* 0x000fe20000ffe4ff */
[----:B------:R-:W-:Y:S01]  /*10b0*/  FFMA.FTZ R4, R4, R4, R7 ;  /* 0x0000000404047223 */ /* 0x000fe20000010007 */
[----:B------:R-:W-:-:S03]  /*10c0*/  LEA R92, P1, R8, UR14, 0x1 ;  /* 0x0000000e085c7c11 */ /* 0x000fc6000f8208ff */
[----:B------:R-:W-:Y:S01]  /*10d0*/  FFMA.FTZ R4, R127, R127, R4 ;  /* 0x0000007f7f047223 */ /* 0x000fe20000010004 */
[----:B------:R-:W-:Y:S02]  /*10e0*/  LEA.HI.X R93, R8, UR15, R9, 0x1, P1 ;  /* 0x0000000f085d7c11 */ /* 0x000fe400088f0c09 */
[----:B------:R-:W-:Y:S01]  /*10f0*/  IADD3 R160, R2, 0x1e000, RZ ;  /* 0x0001e00002a07810 */ /* 0x000fe20007ffe0ff */
[----:B------:R-:W-:Y:S01]  /*1100*/  FFMA.FTZ R7, R3, R3, R4 ;  /* 0x0000000303077223 */ /* 0x000fe20000010004 */
[C---:B------:R-:W-:Y:S02]  /*1110*/  SHF.L.U32 R126, R56.reuse, 0x10, RZ ;  /* 0x00000010387e7819 */ /* 0x040fe400000006ff */
[----:B------:R-:W-:Y:S01]  /*1120*/  PRMT R3, R56, 0x7632, R3 ;  /* 0x0000763238037816 */ /* 0x000fe20000000003 */
[----:B------:R-:W3:Y:S01]  /*1130*/  LDG.E.64.CONSTANT R92, desc[UR16][R92.64] ;  /* 0x000000105c5c7981 */ /* 0x000ee2000c1e9b00 */
[----:B------:R-:W-:Y:S01]  /*1140*/  IADD3 R9, P1, R160, R6, RZ ;  /* 0x00000006a0097210 */ /* 0x000fe20007f3e0ff */
[----:B------:R-:W-:Y:S01]  /*1150*/  FADD.FTZ R5, R5, R126 ;  /* 0x0000007e05057221 */ /* 0x000fe20000010000 */
[----:B------:R-:W-:Y:S01]  /*1160*/  SHF.L.U32 R4, R3, 0x10, RZ ;  /* 0x0000001003047819 */ /* 0x000fe200000006ff */
[----:B------:R-:W-:Y:S01]  /*1170*/  FFMA.FTZ R7, R126, R126, R7 ;  /* 0x0000007e7e077223 */ /* 0x000fe20000010007 */
[----:B------:R-:W-:-:S02]  /*1180*/  IADD3.X R12, RZ, R10, RZ, P1, !PT ;  /* 0x0000000aff0c7210 */ /* 0x000fc40000ffe4ff */
[----:B------:R-:W-:Y:S01]  /*1190*/  LEA R94, P1, R9, UR14, 0x1 ;  /* 0x0000000e095e7c11 */ /* 0x000fe2000f8208ff */
[----:B------:R-:W-:Y:S01]  /*11a0*/  FADD.FTZ R8, R5, R4 ;  /* 0x0000000405087221 */ /* 0x000fe20000010000 */
[C---:B------:R-:W-:Y:S01]  /*11b0*/  SHF.L.U32 R125, R57.reuse, 0x10, RZ ;  /* 0x00000010397d7819 */ /* 0x040fe200000006ff */
[----:B------:R-:W-:Y:S01]  /*11c0*/  FFMA.FTZ R4, R4, R4, R7 ;  /* 0x0000000404047223 */ /* 0x000fe20000010007 */
[----:B------:R-:W-:Y:S02]  /*11d0*/  PRMT R3, R57, 0x7632, R3 ;  /* 0x0000763239037816 */ /* 0x000fe40000000003 */
[----:B------:R-:W-:Y:S01]  /*11e0*/  LEA.HI.X R95, R9, UR15, R12, 0x1, P1 ;  /* 0x0000000f095f7c11 */ /* 0x000fe200088f0c0c */
[----:B------:R-:W-:Y:S01]  /*11f0*/  FADD.FTZ R8, R8, R125 ;  /* 0x0000007d08087221 */ /* 0x000fe20000010000 */
[----:B------:R-:W-:Y:S01]  /*1200*/  IADD3 R159, R2, 0x1f400, RZ ;  /* 0x0001f400029f7810 */ /* 0x000fe20007ffe0ff */
[----:B------:R-:W-:Y:S01]  /*1210*/  FFMA.FTZ R4, R125, R125, R4 ;  /* 0x0000007d7d047223 */ /* 0x000fe20000010004 */
[----:B------:R-:W-:-:S02]  /*1220*/  SHF.L.U32 R3, R3, 0x10, RZ ;  /* 0x0000001003037819 */ /* 0x000fc400000006ff */
[----:B------:R-:W3:Y:S01]  /*1230*/  LDG.E.64.CONSTANT R94, desc[UR16][R94.64] ;  /* 0x000000105e5e7981 */ /* 0x000ee2000c1e9b00 */
[----:B------:R-:W-:Y:S02]  /*1240*/  IADD3 R11, P1, R159, R6, RZ ;  /* 0x000000069f0b7210 */ /* 0x000fe40007f3e0ff */
[--C-:B------:R-:W-:Y:S01]  /*1250*/  FADD.FTZ R5, R8, R3.reuse ;  /* 0x0000000308057221 */ /* 0x100fe20000010000 */
[----:B------:R-:W-:Y:S01]  /*1260*/  FFMA.FTZ R7, R3, R3, R4 ;  /* 0x0000000303077223 */ /* 0x000fe20000010004 */
[C---:B------:R-:W-:Y:S02]  /*1270*/  SHF.L.U32 R124, R58.reuse, 0x10, RZ ;  /* 0x000000103a7c7819 */ /* 0x040fe400000006ff */
[----:B------:R-:W-:Y:S02]  /*1280*/  PRMT R3, R58, 0x7632, R3 ;  /* 0x000076323a037816 */ /* 0x000fe40000000003 */
[----:B------:R-:W-:Y:S02]  /*1290*/  IADD3.X R8, RZ, R10, RZ, P1, !PT ;  /* 0x0000000aff087210 */ /* 0x000fe40000ffe4ff */
[----:B------:R-:W-:Y:S01]  /*12a0*/  LEA R96, P1, R11, UR14, 0x1 ;  /* 0x0000000e0b607c11 */ /* 0x000fe2000f8208ff */
[----:B------:R-:W-:Y:S01]  /*12b0*/  FADD.FTZ R5, R5, R124 ;  /* 0x0000007c05057221 */ /* 0x000fe20000010000 */
[----:B------:R-:W-:Y:S01]  /*12c0*/  SHF.L.U32 R4, R3, 0x10, RZ ;  /* 0x0000001003047819 */ /* 0x000fe200000006ff */
[----:B------:R-:W-:Y:S01]  /*12d0*/  FFMA.FTZ R7, R124, R124, R7 ;  /* 0x0000007c7c077223 */ /* 0x000fe20000010007 */
[----:B------:R-:W-:-:S02]  /*12e0*/  LEA.HI.X R97, R11, UR15, R8, 0x1, P1 ;  /* 0x0000000f0b617c11 */ /* 0x000fc400088f0c08 */
[----:B------:R-:W-:Y:S01]  /*12f0*/  SHF.L.U32 R123, R59, 0x10, RZ ;  /* 0x000000103b7b7819 */ /* 0x000fe200000006ff */
[----:B------:R-:W-:Y:S01]  /*1300*/  FADD.FTZ R8, R5, R4 ;  /* 0x0000000405087221 */ /* 0x000fe20000010000 */
[----:B------:R-:W-:Y:S01]  /*1310*/  PRMT R3, R59, 0x7632, R3 ;  /* 0x000076323b037816 */ /* 0x000fe20000000003 */
[----:B------:R-:W-:Y:S01]  /*1320*/  FFMA.FTZ R4, R4, R4, R7 ;  /* 0x0000000404047223 */ /* 0x000fe20000010007 */
[----:B------:R-:W-:Y:S01]  /*1330*/  IADD3 R157, R2, 0x20800, RZ ;  /* 0x00020800029d7810 */ /* 0x000fe20007ffe0ff */
[----:B------:R-:W-:Y:S01]  /*1340*/  FADD.FTZ R8, R8, R123 ;  /* 0x0000007b08087221 */ /* 0x000fe20000010000 */
[----:B------:R-:W-:Y:S01]  /*1350*/  SHF.L.U32 R5, R3, 0x10, RZ ;  /* 0x0000001003057819 */ /* 0x000fe200000006ff */
[----:B------:R-:W3:Y:S01]  /*1360*/  LDG.E.64.CONSTANT R96, desc[UR16][R96.64] ;  /* 0x0000001060607981 */ /* 0x000ee2000c1e9b00 */
[----:B------:R-:W-:Y:S01]  /*1370*/  FFMA.FTZ R4, R123, R123, R4 ;  /* 0x0000007b7b047223 */ /* 0x000fe20000010004 */
[----:B------:R-:W-:Y:S02]  /*1380*/  IADD3 R9, P2, R157, R6, RZ ;  /* 0x000000069d097210 */ /* 0x000fe40007f5e0ff */
[----:B------:R-:W-:Y:S01]  /*1390*/  SHF.L.U32 R122, R60, 0x10, RZ ;  /* 0x000000103c7a7819 */ /* 0x000fe200000006ff */
[----:B------:R-:W-:Y:S01]  /*13a0*/  FADD.FTZ R7, R8, R5 ;  /* 0x0000000508077221 */ /* 0x000fe20000010000 */
[----:B------:R-:W-:Y:S01]  /*13b0*/  PRMT R3, R60, 0x7632, R3 ;  /* 0x000076323c037816 */ /* 0x000fe20000000003 */
[----:B------:R-:W-:Y:S01]  /*13c0*/  FFMA.FTZ R5, R5, R5, R4 ;  /* 0x0000000505057223 */ /* 0x000fe20000010004 */
[----:B------:R-:W-:-:S02]  /*13d0*/  IADD3.X R12, RZ, R10, RZ, P2, !PT ;  /* 0x0000000aff0c7210 */ /* 0x000fc400017fe4ff */
[----:B------:R-:W-:Y:S01]  /*13e0*/  LEA R98, P1, R9, UR14, 0x1 ;  /* 0x0000000e09627c11 */ /* 0x000fe2000f8208ff */
[----:B------:R-:W-:Y:S01]  /*13f0*/  FADD.FTZ R7, R7, R122 ;  /* 0x0000007a07077221 */ /* 0x000fe20000010000 */
[----:B------:R-:W-:Y:S01]  /*1400*/  SHF.L.U32 R4, R3, 0x10, RZ ;  /* 0x0000001003047819 */ /* 0x000fe200000006ff */
[----:B------:R-:W-:Y:S01]  /*1410*/  FFMA.FTZ R5, R122, R122, R5 ;  /* 0x0000007a7a057223 */ /* 0x000fe20000010005 */
[----:B------:R-:W-:Y:S02]  /*1420*/  LEA.HI.X R99, R9, UR15, R12, 0x1, P1 ;  /* 0x0000000f09637c11 */ /* 0x000fe400088f0c0c */
        /* <DEDUP_REMOVED lines=9> */
[----:B------:R-:W-:-:S02]  /*14c0*/  IADD3 R9, P1, R14, R6, RZ ;  /* 0x000000060e097210 */ /* 0x000fc40007f3e0ff */
[----:B------:R-:W-:Y:S01]  /*14d0*/  SHF.L.U32 R120, R62, 0x10, RZ ;  /* 0x000000103e787819 */ /* 0x000fe200000006ff */
[----:B------:R-:W-:Y:S01]  /*14e0*/  FADD.FTZ R7, R8, R5 ;  /* 0x0000000508077221 */ /* 0x000fe20000010000 */
[----:B------:R-:W-:Y:S01]  /*14f0*/  PRMT R3, R62, 0x7632, R3 ;  /* 0x000076323e037816 */ /* 0x000fe20000000003 */
[----:B------:R-:W-:Y:S01]  /*1500*/  FFMA.FTZ R5, R5, R5, R4 ;  /* 0x0000000505057223 */ /* 0x000fe20000010004 */
[----:B------:R-:W-:Y:S02]  /*1510*/  IADD3.X R16, RZ, R10, RZ, P1, !PT ;  /* 0x0000000aff107210 */ /* 0x000fe40000ffe4ff */
[----:B------:R-:W-:Y:S01]  /*1520*/  LEA R100, P1, R9, UR14, 0x1 ;  /* 0x0000000e09647c11 */ /* 0x000fe2000f8208ff */
[----:B------:R-:W-:Y:S01]  /*1530*/  FADD.FTZ R7, R7, R120 ;  /* 0x0000007807077221 */ /* 0x000fe20000010000 */
[----:B------:R-:W-:Y:S01]  /*1540*/  SHF.L.U32 R4, R3, 0x10, RZ ;  /* 0x0000001003047819 */ /* 0x000fe200000006ff */
[----:B------:R-:W-:Y:S01]  /*1550*/  FFMA.FTZ R5, R120, R120, R5 ;  /* 0x0000007878057223 */ /* 0x000fe20000010005 */
[----:B------:R-:W-:-:S02]  /*1560*/  IADD3 R13, R2, 0x23000, RZ ;  /* 0x00023000020d7810 */ /* 0x000fc40007ffe0ff */
[----:B------:R-:W-:Y:S01]  /*1570*/  LEA.HI.X R101, R9, UR15, R16, 0x1, P1 ;  /* 0x0000000f09657c11 */ /* 0x000fe200088f0c10 */
[--C-:B------:R-:W-:Y:S01]  /*1580*/  FADD.FTZ R8, R7, R4.reuse ;  /* 0x0000000407087221 */ /* 0x100fe20000010000 */
[----:B------:R-:W-:Y:S01]  /*1590*/  FFMA.FTZ R12, R4, R4, R5 ;  /* 0x00000004040c7223 */ /* 0x000fe20000010005 */
[----:B------:R-:W-:Y:S02]  /*15a0*/  IADD3 R7, P2, R13, R6, RZ ;  /* 0x000000060d077210 */ /* 0x000fe40007f5e0ff */
[C---:B------:R-:W-:Y:S01]  /*15b0*/  SHF.L.U32 R3, R63.reuse, 0x10, RZ ;  /* 0x000000103f037819 */ /* 0x040fe200000006ff */
[----:B------:R-:W3:Y:S01]  /*15c0*/  LDG.E.64.CONSTANT R100, desc[UR16][R100.64] ;  /* 0x0000001064647981 */ /* 0x000ee2000c1e9b00 */
[----:B------:R-:W-:Y:S02]  /*15d0*/  PRMT R4, R63, 0x7632, R4 ;  /* 0x000076323f047816 */ /* 0x000fe40000000004 */
[----:B------:R-:W-:Y:S01]  /*15e0*/  IADD3.X R14, RZ, R10, RZ, P2, !PT ;  /* 0x0000000aff0e7210 */ /* 0x000fe200017fe4ff */
[----:B------:R-:W-:Y:S01]  /*15f0*/  FADD.FTZ R8, R8, R3 ;  /* 0x0000000308087221 */ /* 0x000fe20000010000 */
[----:B------:R-:W-:Y:S01]  /*1600*/  LEA R102, P2, R7, UR14, 0x1 ;  /* 0x0000000e07667c11 */ /* 0x000fe2000f8408ff */
[----:B------:R-:W-:Y:S01]  /*1610*/  FFMA.FTZ R12, R3, R3, R12 ;  /* 0x00000003030c7223 */ /* 0x000fe2000001000c */
[----:B------:R-:W-:-:S02]  /*1620*/  SHF.L.U32 R5, R4, 0x10, RZ ;  /* 0x0000001004057819 */ /* 0x000fc400000006ff */
[----:B------:R-:W-:Y:S02]  /*1630*/  LEA.HI.X R103, R7, UR15, R14, 0x1, P2 ;  /* 0x0000000f07677c11 */ /* 0x000fe400090f0c0e */
[----:B------:R-:W-:Y:S01]  /*1640*/  SHF.L.U32 R4, R64, 0x10, RZ ;  /* 0x0000001040047819 */ /* 0x000fe200000006ff */
[--C-:B------:R-:W-:Y:S01]  /*1650*/  FADD.FTZ R7, R8, R5.reuse ;  /* 0x0000000508077221 */ /* 0x100fe20000010000 */
[----:B------:R-:W-:Y:S01]  /*1660*/  FFMA.FTZ R9, R5, R5, R12 ;  /* 0x0000000505097223 */ /* 0x000fe2000001000c */
[----:B------:R-:W-:Y:S01]  /*1670*/  PRMT R5, R64, 0x7632, R5 ;  /* 0x0000763240057816 */ /* 0x000fe20000000005 */
[----:B------:R-:W3:Y:S01]  /*1680*/  LDG.E.64.CONSTANT R102, desc[UR16][R102.64] ;  /* 0x0000001066667981 */ /* 0x000ee2000c1e9b00 */
[----:B------:R-:W-:Y:S01]  /*1690*/  IADD3 R158, R2, 0x24400, RZ ;  /* 0x00024400029e7810 */ /* 0x000fe20007ffe0ff */
[----:B------:R-:W-:Y:S01]  /*16a0*/  FADD.FTZ R7, R7, R4 ;  /* 0x0000000407077221 */ /* 0x000fe20000010000 */
[----:B------:R-:W-:Y:S01]  /*16b0*/  SHF.L.U32 R8, R5, 0x10, RZ ;  /* 0x0000001005087819 */ /* 0x000fe200000006ff */
[----:B------:R-:W-:Y:S01]  /*16c0*/  FFMA.FTZ R9, R4, R4, R9 ;  /* 0x0000000404097223 */ /* 0x000fe20000010009 */
[----:B------:R-:W-:-:S02]  /*16d0*/  IADD3 R13, P1, R158, R6, RZ ;  /* 0x000000069e0d7210 */ /* 0x000fc40007f3e0ff */
[----:B------:R-:W-:Y:S01]  /*16e0*/  SHF.L.U32 R5, R65, 0x10, RZ ;  /* 0x0000001041057819 */ /* 0x000fe200000006ff */
[----:B------:R-:W-:Y:S01]  /*16f0*/  FADD.FTZ R12, R7, R8 ;  /* 0x00000008070c7221 */ /* 0x000fe20000010000 */
[----:B------:R-:W-:Y:S01]  /*1700*/  PRMT R7, R65, 0x7632, R7 ;  /* 0x0000763241077816 */ /* 0x000fe20000000007 */
[----:B------:R-:W-:Y:S01]  /*1710*/  FFMA.FTZ R8, R8, R8, R9 ;  /* 0x0000000808087223 */ /* 0x000fe20000010009 */
[----:B------:R-:W-:Y:S01]  /*1720*/  IADD3.X R14, RZ, R10, RZ, P1, !PT ;  /* 0x0000000aff0e7210 */ /* 0x000fe20000ffe4ff */
[----:B------:R-:W-:Y:S01]  /*1730*/  FADD.FTZ R12, R12, R5 ;  /* 0x000000050c0c7221 */ /* 0x000fe20000010000 */
[----:B------:R-:W-:Y:S01]  /*1740*/  LEA R104, P1, R13, UR14, 0x1 ;  /* 0x0000000e0d687c11 */ /* 0x000fe2000f8208ff */
[----:B------:R-:W-:Y:S01]  /*1750*/  FFMA.FTZ R8, R5, R5, R8 ;  /* 0x0000000505087223 */ /* 0x000fe20000010008 */
[----:B------:R-:W-:Y:S02]  /*1760*/  SHF.L.U32 R7, R7, 0x10, RZ ;  /* 0x0000001007077819 */ /* 0x000fe400000006ff */
[----:B------:R-:W-:-:S02]  /*1770*/  IADD3 R156, R2, 0x25800, RZ ;  /* 0x00025800029c7810 */ /* 0x000fc40007ffe0ff */
[----:B------:R-:W-:Y:S01]  /*1780*/  IADD3 R155, R2, 0x26c00, RZ ;  /* 0x00026c00029b7810 */ /* 0x000fe20007ffe0ff */
[--C-:B------:R-:W-:Y:S01]  /*1790*/  FADD.FTZ R9, R12, R7.reuse ;  /* 0x000000070c097221 */ /* 0x100fe20000010000 */
[----:B------:R-:W-:Y:S01]  /*17a0*/  LEA.HI.X R105, R13, UR15, R14, 0x1, P1 ;  /* 0x0000000f0d697c11 */ /* 0x000fe200088f0c0e */
[----:B------:R-:W-:Y:S01]  /*17b0*/  FFMA.FTZ R13, R7, R7, R8 ;  /* 0x00000007070d7223 */ /* 0x000fe20000010008 */
[-C--:B------:R-:W-:Y:S02]  /*17c0*/  IADD3 R15, P2, R156, R6.reuse, RZ ;  /* 0x000000069c0f7210 */ /* 0x080fe40007f5e0ff */
[----:B------:R-:W-:Y:S02]  /*17d0*/  IADD3 R11, P3, R155, R6, RZ ;  /* 0x000000069b0b7210 */ /* 0x000fe40007f7e0ff */
[C---:B------:R-:W-:Y:S01]  /*17e0*/  SHF.L.U32 R6, R66.reuse, 0x10, RZ ;  /* 0x0000001042067819 */ /* 0x040fe200000006ff */
[----:B------:R-:W3:Y:S01]  /*17f0*/  LDG.E.64.CONSTANT R104, desc[UR16][R104.64] ;  /* 0x0000001068687981 */ /* 0x000ee2000c1e9b00 */
[----:B------:R-:W-:-:S03]  /*1800*/  PRMT R7, R66, 0x7632, R7 ;  /* 0x0000763242077816 */ /* 0x000fc60000000007 */
[----:B------:R-:W-:Y:S01]  /*1810*/  FADD.FTZ R9, R9, R6 ;  /* 0x0000000609097221 */ /* 0x000fe20000010000 */
[----:B------:R-:W-:Y:S01]  /*1820*/  SHF.L.U32 R12, R7, 0x10, RZ ;  /* 0x00000010070c7819 */ /* 0x000fe200000006ff */
[----:B------:R-:W-:Y:S01]  /*1830*/  FFMA.FTZ R13, R6, R6, R13 ;  /* 0x00000006060d7223 */ /* 0x000fe2000001000d */
[C---:B------:R-:W-:Y:S02]  /*1840*/  SHF.L.U32 R7, R67.reuse, 0x10, RZ ;  /* 0x0000001043077819 */ /* 0x040fe400000006ff */
[----:B------:R-:W-:Y:S01]  /*1850*/  PRMT R8, R67, 0x7632, R8 ;  /* 0x0000763243087816 */ /* 0x000fe20000000008 */
[----:B------:R-:W-:Y:S01]  /*1860*/  FADD.FTZ R14, R9, R12 ;  /* 0x0000000c090e7221 */ /* 0x000fe20000010000 */
[----:B------:R-:W-:Y:S01]  /*1870*/  IADD3.X R16, RZ, R10, RZ, P2, !PT ;  /* 0x0000000aff107210 */ /* 0x000fe200017fe4ff */
[----:B------:R-:W-:Y:S01]  /*1880*/  FFMA.FTZ R12, R12, R12, R13 ;  /* 0x0000000c0c0c7223 */ /* 0x000fe2000001000d */
        /* <DEDUP_REMOVED lines=9> */
[----:B------:R-:W3:Y:S01]  /*1920*/  LDG.E.64.CONSTANT R106, desc[UR16][R106.64] ;  /* 0x000000106a6a7981 */ /* 0x000ee2000c1e9b00 */
[----:B------:R-:W-:Y:S01]  /*1930*/  FADD.FTZ R15, R15, R8 ;  /* 0x000000080f0f7221 */ /* 0x000fe20000010000 */
[----:B------:R-:W-:Y:S01]  /*1940*/  SHF.L.U32 R14, R9, 0x10, RZ ;  /* 0x00000010090e7819 */ /* 0x000fe200000006ff */
        /* <DEDUP_REMOVED lines=8> */
[----:B------:R-:W-:Y:S02]  /*19d0*/  IADD3.X R18, RZ, R10, RZ, P3, !PT ;  /* 0x0000000aff127210 */ /* 0x000fe40001ffe4ff */
[----:B------:R-:W-:Y:S01]  /*19e0*/  LEA R108, P1, R11, UR14, 0x1 ;  /* 0x0000000e0b6c7c11 */ /* 0x000fe2000f8208ff */
[----:B------:R-:W-:Y:S01]  /*19f0*/  FADD.FTZ R15, R16, R13 ;  /* 0x0000000d100f7221 */ /* 0x000fe20000010000 */
[C---:B------:R-:W-:Y:S02]  /*1a00*/  SHF.L.U32 R10, R70.reuse, 0x10, RZ ;  /* 0x00000010460a7819 */ /* 0x040fe400000006ff */
[----:B------:R-:W-:Y:S01]  /*1a10*/  PRMT R12, R70, 0x7632, R12 ;  /* 0x00007632460c7816 */ /* 0x000fe2000000000c */
[----:B------:R-:W-:Y:S01]  /*1a20*/  FFMA.FTZ R13, R13, R13, R14 ;  /* 0x0000000d0d0d7223 */ /* 0x000fe2000001000e */
[----:B------:R-:W-:Y:S01]  /*1a30*/  LEA.HI.X R109, R11, UR15, R18, 0x1, P1 ;  /* 0x0000000f0b6d7c11 */ /* 0x000fe200088f0c12 */
[----:B------:R-:W-:Y:S01]  /*1a40*/  FADD.FTZ R15, R15, R10 ;  /* 0x0000000a0f0f7221 */ /* 0x000fe20000010000 */
[----:B------:R-:W-:Y:S01]  /*1a50*/  SHF.L.U32 R14, R12, 0x10, RZ ;  /* 0x000000100c0e7819 */ /* 0x000fe200000006ff */
[----:B------:R-:W-:Y:S01]  /*1a60*/  FFMA.FTZ R13, R10, R10, R13 ;  /* 0x0000000a0a0d7223 */ /* 0x000fe2000001000d */
[----:B------:R-:W-:-:S02]  /*1a70*/  SHF.L.U32 R11, R71, 0x10, RZ ;  /* 0x00000010470b7819 */ /* 0x000fc400000006ff */
[----:B------:R-:W-:Y:S01]  /*1a80*/  PRMT R12, R71, 0x7632, R12 ;  /* 0x00007632470c7816 */ /* 0x000fe2000000000c */
[----:B------:R-:W-:Y:S01]  /*1a90*/  FADD.FTZ R16, R15, R14 ;  /* 0x0000000e0f107221 */ /* 0x000fe20000010000 */
[----:B------:R-:W-:Y:S01]  /*1aa0*/  FFMA.FTZ R14, R14, R14, R13 ;  /* 0x0000000e0e0e7223 */ /* 0x000fe2000001000d */
[----:B------:R-:W3:Y:S01]  /*1ab0*/  LDG.E.64.CONSTANT R108, desc[UR16][R108.64] ;  /* 0x000000106c6c7981 */ /* 0x000ee2000c1e9b00 */
        /* <DEDUP_REMOVED lines=45> */
[C---:B--2---:R-:W-:Y:S02]  /*1d90*/  SHF.L.U32 R18, R78.reuse, 0x10, RZ ;  /* 0x000000104e127819 */ /* 0x044fe400000006ff */
        /* <DEDUP_REMOVED lines=13> */
[----:B----4-:R-:W-:-:S02]  /*1e70*/  SHF.L.U32 R20, R80, 0x10, RZ ;  /* 0x0000001050147819 */ /* 0x010fc400000006ff */
        /* <DEDUP_REMOVED lines=13> */
[C---:B-----5:R-:W-:Y:S02]  /*1f50*/  SHF.L.U32 R22, R82.reuse, 0x10, RZ ;  /* 0x0000001052167819 */ /* 0x060fe400000006ff */
        /* <DEDUP_REMOVED lines=27> */
[----:B---3--:R-:W-:-:S02]  /*2110*/  SHF.L.U32 R26, R86, 0x10, RZ ;  /* 0x00000010561a7819 */ /* 0x008fc400000006ff */
        /* <DEDUP_REMOVED lines=145> */
[----:B------:R-:W-:-:S03]  /*2a30*/  FFMA.FTZ R114, R46, R46, R114 ;  /* 0x0000002e2e727223 */ /* 0x000fc60000010072 */
[----:B------:R-:W-:Y:S01]  /*2a40*/  FADD.FTZ R113, R47, R115 ;  /* 0x000000732f717221 */ /* 0x000fe20000010000 */
[--C-:B------:R-:W-:Y:S01]  /*2a50*/  FFMA.FTZ R115, R115, R115, R114.reuse ;  /* 0x0000007373737223 */ /* 0x100fe20000010072 */
[C---:B------:R-:W-:Y:S02]  /*2a60*/  SHF.L.U32 R47, R107.reuse, 0x10, RZ ;  /* 0x000000106b2f7819 */ /* 0x040fe400000006ff */
[----:B------:R-:W-:-:S03]  /*2a70*/  PRMT R114, R107, 0x7632, R114 ;  /* 0x000076326b727816 */ /* 0x000fc60000000072 */
[----:B------:R-:W-:Y:S01]  /*2a80*/  FADD.FTZ R113, R113, R47 ;  /* 0x0000002f71717221 */ /* 0x000fe20000010000 */
[----:B------:R-:W-:Y:S01]  /*2a90*/  SHF.L.U32 R114, R114, 0x10, RZ ;  /* 0x0000001072727819 */ /* 0x000fe200000006ff */
[----:B------:R-:W-:Y:S01]  /*2aa0*/  FFMA.FTZ R115, R47, R47, R115 ;  /* 0x0000002f2f737223 */ /* 0x000fe20000010073 */
[----:B------:R-:W-:-:S03]  /*2ab0*/  SHF.L.U32 R118, R108, 0x10, RZ ;  /* 0x000000106c767819 */ /* 0x000fc600000006ff */
[----:B------:R-:W-:Y:S01]  /*2ac0*/  FADD.FTZ R113, R113, R114 ;  /* 0x0000007271717221 */ /* 0x000fe20000010000 */
[--C-:B------:R-:W-:Y:S01]  /*2ad0*/  FFMA.FTZ R114, R114, R114, R115.reuse ;  /* 0x0000007272727223 */ /* 0x100fe20000010073 */
[----:B------:R-:W-:Y:S02]  /*2ae0*/  PRMT R115, R108, 0x7632, R115 ;  /* 0x000076326c737816 */ /* 0x000fe40000000073 */
[----:B------:R-:W-:Y:S02]  /*2af0*/  FADD.FTZ R113, R113, R118 ;  /* 0x0000007671717221 */ /* 0x000fe40000010000 */
[----:B------:R-:W-:Y:S01]  /*2b00*/  SHF.L.U32 R115, R115, 0x10, RZ ;  /* 0x0000001073737819 */ /* 0x000fe200000006ff */
[----:B------:R-:W-:Y:S01]  /*2b10*/  FFMA.FTZ R114, R118, R118, R114 ;  /* 0x0000007676727223 */ /* 0x000fe20000010072 */
[----:B------:R-:W-:-:S03]  /*2b20*/  SHF.L.U32 R119, R109, 0x10, RZ ;  /* 0x000000106d777819 */ /* 0x000fc600000006ff */
[----:B------:R-:W-:Y:S01]  /*2b30*/  FADD.FTZ R113, R113, R115 ;  /* 0x0000007371717221 */ /* 0x000fe20000010000 */
[--C-:B------:R-:W-:Y:S01]  /*2b40*/  FFMA.FTZ R115, R115, R115, R114.reuse ;  /* 0x0000007373737223 */ /* 0x100fe20000010072 */
[----:B------:R-:W-:Y:S02]  /*2b50*/  PRMT R114, R109, 0x7632, R114 ;  /* 0x000076326d727816 */ /* 0x000fe40000000072 */
[----:B------:R-:W-:Y:S01]  /*2b60*/  ISETP.GT.U32.AND P1, PT, R144, 0xf, PT ;  /* 0x0000000f9000780c */ /* 0x000fe20003f24070 */
[----:B------:R-:W-:Y:S01]  /*2b70*/  FFMA.FTZ R115, R119, R119, R115 ;  /* 0x0000007777737223 */ /* 0x000fe20000010073 */
[----:B------:R-:W-:Y:S01]  /*2b80*/  SHF.L.U32 R114, R114, 0x10, RZ ;  /* 0x0000001072727819 */ /* 0x000fe200000006ff */
[----:B------:R-:W-:Y:S01]  /*2b90*/  FADD.FTZ R113, R113, R119 ;  /* 0x0000007771717221 */ /* 0x000fe20000010000 */
[----:B------:R-:W-:-:S03]  /*2ba0*/  USHF.L.U32 UR15, UR10, 0x2, URZ ;  /* 0x000000020a0f7899 */ /* 0x000fc6000800063f */
[----:B------:R-:W-:Y:S01]  /*2bb0*/  FFMA.FTZ R115, R114, R114, R115 ;  /* 0x0000007272737223 */ /* 0x000fe20000010073 */
[----:B------:R-:W-:Y:S01]  /*2bc0*/  FADD.FTZ R114, R113, R114 ;  /* 0x0000007271727221 */ /* 0x000fe20000010000 */
[----:B------:R-:W-:Y:S01]  /*2bd0*/  ULOP3.LUT UR21, UR15, 0xc, URZ, 0xc0, !UPT ;  /* 0x0000000c0f157892 */ /* 0x000fe2000f8ec03f */
[----:B------:R-:W-:Y:S03]  /*2be0*/  BSSY B0, `(.L_x_1856) ;  /* 0x00000c2000007945 */ /* 0x000fe60003800000 */
[----:B------:R0:W-:Y:S01]  /*2bf0*/  STS.64 [R116], R114 ;  /* 0x0000007274007388 */ /* 0x0001e20000000a00 */
[----:B------:R-:W-:-:S04]  /*2c00*/  IMAD.WIDE R138, R112, 0x2, R138 ;  /* 0x00000002708a7825 */ /* 0x000fc800078e028a */
[----:B------:R-:W-:Y:S01]  /*2c10*/  IMAD.WIDE R136, R112, 0x2, R136 ;  /* 0x0000000270887825 */ /* 0x000fe200078e0288 */
[----:B------:R-:W-:Y:S01]  /*2c20*/  CS2R R112, SRZ ;  /* 0x0000000000707805 */ /* 0x000fe2000001ff00 */
[----:B------:R-:W-:Y:S06]  /*2c30*/  BAR.SYNC.DEFER_BLOCKING 0x0 ;  /* 0x0000000000007b1d */ /* 0x000fec0000010000 */
[----:B------:R-:W-:Y:S05]  /*2c40*/  @P1 BRA `(.L_x_1857) ;  /* 0x0000000800ec1947 */ /* 0x000fea0003800000 */
[----:B------:R-:W1:Y:S01]  /*2c50*/  S2R R113, SR_CgaCtaId ;  /* 0x0000000000717919 */ /* 0x000e620000008800 */
[----:B------:R-:W-:Y:S01]  /*2c60*/  HFMA2.MMA R112, -RZ, RZ, 0, 4.76837158203125e-06 ;  /* 0x00000050ff707435 */ /* 0x000fe200000001ff */
[C---:B------:R-:W-:Y:S02]  /*2c70*/  LEA.HI R117, R144.reuse, UR21, RZ, 0x1e ;  /* 0x0000001590757c11 */ /* 0x040fe4000f8ff0ff */
[----:B0-----:R-:W-:Y:S02]  /*2c80*/  MOV R116, 0x400 ;  /* 0x0000040000747802 */ /* 0x001fe40000000f00 */
[----:B------:R-:W-:-:S04]  /*2c90*/  SHF.L.U32 R140, R144, 0x3, RZ ;  /* 0x00000003908c7819 */ /* 0x000fc800000006ff */
[----:B------:R-:W-:Y:S01]  /*2ca0*/  LOP3.LUT R140, R140, 0x18, RZ, 0xc0, !PT ;  /* 0x000000188c8c7812 */ /* 0x000fe200078ec0ff */
[----:B------:R-:W-:-:S05]  /*2cb0*/  IMAD R117, R117, R112, -UR12 ;  /* 0x8000000c75757e24 */ /* 0x000fca000f8e0270 */
[----:B------:R-:W-:Y:S02]  /*2cc0*/  SHF.R.S32.HI R112, RZ, 0x1f, R117 ;  /* 0x0000001fff707819 */ /* 0x000fe40000011475 */
[C---:B------:R-:W-:Y:S02]  /*2cd0*/  IADD3 R142, R117.reuse, 0x40, RZ ;  /* 0x00000040758e7810 */ /* 0x040fe40007ffe0ff */
[----:B------:R-:W-:Y:S02]  /*2ce0*/  LEA.HI R112, R112, R117, RZ, 0x2 ;  /* 0x0000007570707211 */ /* 0x000fe400078f10ff */
[C---:B------:R-:W-:Y:S02]  /*2cf0*/  IADD3 R141, R117.reuse, 0x44, RZ ;  /* 0x00000044758d7810 */ /* 0x040fe40007ffe0ff */
[----:B------:R-:W-:Y:S02]  /*2d00*/  SHF.R.S32.HI R112, RZ, 0x2, R112 ;  /* 0x00000002ff707819 */ /* 0x000fe40000011470 */
[----:B------:R-:W-:-:S02]  /*2d10*/  IADD3 R143, R117, 0x48, RZ ;  /* 0x00000048758f7810 */ /* 0x000fc40007ffe0ff */
[----:B-1----:R-:W-:Y:S02]  /*2d20*/  LEA R116, R113, R116, 0x18 ;  /* 0x0000007471747211 */ /* 0x002fe400078ec0ff */
[----:B------:R-:W-:-:S03]  /*2d30*/  IADD3 R113, R117, 0x4, RZ ;  /* 0x0000000475717810 */ /* 0x000fc60007ffe0ff */
[----:B------:R-:W-:Y:S01]  /*2d40*/  IMAD R112, R112, 0x28, R116 ;  /* 0x0000002870707824 */ /* 0x000fe200078e0274 */
[----:B------:R-:W-:-:S04]  /*2d50*/  SHF.R.S32.HI R114, RZ, 0x1f, R113 ;  /* 0x0000001fff727819 */ /* 0x000fc80000011471 */
[----:B------:R-:W-:Y:S02]  /*2d60*/  LEA.HI R114, R114, R113, RZ, 0x2 ;  /* 0x0000007172727211 */ /* 0x000fe400078f10ff */
[----:B------:R-:W-:Y:S02]  /*2d70*/  IADD3 R112, R112, R140, RZ ;  /* 0x0000008c70707210 */ /* 0x000fe40007ffe0ff */
[----:B------:R-:W-:-:S04]  /*2d80*/  SHF.R.S32.HI R114, RZ, 0x2, R114 ;  /* 0x00000002ff727819 */ /* 0x000fc80000011472 */
[----:B------:R-:W0:Y:S01]  /*2d90*/  LDS.64 R112, [R112] ;  /* 0x0000000070707984 */ /* 0x000e220000000a00 */
[----:B------:R-:W-:-:S05]  /*2da0*/  IMAD R114, R114, 0x28, R116 ;  /* 0x0000002872727824 */ /* 0x000fca00078e0274 */
        /* <DEDUP_REMOVED lines=133> */
[----:B------:R-:W-:Y:S01]  /*3600*/  IADD3 R113, R117, 0x4c, RZ ;  /* 0x0000004c75717810 */ /* 0x000fe20007ffe0ff */
[--C-:B------:R-:W-:Y:S01]  /*3610*/  IMAD R142, R142, 0x28, R116.reuse ;  /* 0x000000288e8e7824 */ /* 0x100fe200078e0274 */
[----:B------:R-:W-:Y:S02]  /*3620*/  SHF.R.S32.HI R117, RZ, 0x1f, R143 ;  /* 0x0000001fff757819 */ /* 0x000fe4000001148f */
[----:B------:R-:W-:Y:S02]  /*3630*/  SHF.R.S32.HI R141, RZ, 0x2, R141 ;  /* 0x00000002ff8d7819 */ /* 0x000fe4000001148d */
[----:B------:R-:W-:Y:S02]  /*3640*/  LEA.HI R117, R117, R143, RZ, 0x2 ;  /* 0x0000008f75757211 */ /* 0x000fe400078f10ff */
[----:B------:R-:W-:Y:S01]  /*3650*/  SHF.R.S32.HI R143, RZ, 0x1f, R113 ;  /* 0x0000001fff8f7819 */ /* 0x000fe20000011471 */
[----:B------:R-:W-:Y:S01]  /*3660*/  IMAD R141, R141, 0x28, R116 ;  /* 0x000000288d8d7824 */ /* 0x000fe200078e0274 */
[----:B------:R-:W-:-:S02]  /*3670*/  SHF.R.S32.HI R117, RZ, 0x2, R117 ;  /* 0x00000002ff757819 */ /* 0x000fc40000011475 */
[----:B------:R-:W-:Y:S02]  /*3680*/  LEA.HI R113, R143, R113, RZ, 0x2 ;  /* 0x000000718f717211 */ /* 0x000fe400078f10ff */
[C---:B------:R-:W-:Y:S01]  /*3690*/  IADD3 R112, R140.reuse, R112, RZ ;  /* 0x000000708c707210 */ /* 0x040fe20007ffe0ff */
[--C-:B------:R-:W-:Y:S01]  /*36a0*/  IMAD R117, R117, 0x28, R116.reuse ;  /* 0x0000002875757824 */ /* 0x100fe200078e0274 */
[----:B------:R-:W-:Y:S02]  /*36b0*/  SHF.R.S32.HI R113, RZ, 0x2, R113 ;  /* 0x00000002ff717819 */ /* 0x000fe40000011471 */
[C---:B------:R-:W-:Y:S02]  /*36c0*/  IADD3 R142, R140.reuse, R142, RZ ;  /* 0x0000008e8c8e7210 */ /* 0x040fe40007ffe0ff */
[C---:B------:R-:W-:Y:S01]  /*36d0*/  IADD3 R141, R140.reuse, R141, RZ ;  /* 0x0000008d8c8d7210 */ /* 0x040fe20007ffe0ff */
[----:B------:R-:W-:Y:S01]  /*36e0*/  IMAD R116, R113, 0x28, R116 ;  /* 0x0000002871747824 */ /* 0x000fe200078e0274 */
[C---:B------:R-:W-:Y:S01]  /*36f0*/  IADD3 R117, R140.reuse, R117, RZ ;  /* 0x000000758c757210 */ /* 0x040fe20007ffe0ff */
[----:B------:R-:W0:Y:S03]  /*3700*/  LDS.64 R112, [R112] ;  /* 0x0000000070707984 */ /* 0x000e260000000a00 */
        /* <DEDUP_REMOVED lines=15> */
.L_x_1857:
[----:B------:R-:W-:Y:S05]  /*3800*/  BSYNC B0 ;  /* 0x0000000000007941 */ /* 0x000fea0003800000 */
.L_x_1856:
[----:B0-----:R-:W0:Y:S01]  /*3810*/  SHFL.BFLY PT, R115, R112, 0x2, 0x1f ;  /* 0x0c401f0070737f89 */ /* 0x001e2200000e0000 */
[C---:B------:R-:W-:Y:S02]  /*3820*/  LOP3.LUT P1, RZ, R144.reuse, 0xfffffff3, RZ, 0xc0, !PT ;  /* 0xfffffff390ff7812 */ /* 0x040fe4000782c0ff */
[----:B------:R-:W-:Y:S01]  /*3830*/  ISETP.GT.U32.AND P2, PT, R144, 0x7, PT ;  /* 0x000000079000780c */ /* 0x000fe20003f44070 */
[----:B------:R-:W1:Y:S01]  /*3840*/  SHFL.BFLY PT, R114, R113, 0x2, 0x1f ;  /* 0x0c401f0071727f89 */ /* 0x000e6200000e0000 */
[----:B------:R-:W2:Y:S01]  /*3850*/  S2R R116, SR_TID.X ;  /* 0x0000000000747919 */ /* 0x000ea20000002100 */
[----:B------:R-:W3:Y:S08]  /*3860*/  S2R R145, SR_CTAID.X ;  /* 0x0000000000917919 */ /* 0x000ef00000002500 */
[----:B------:R-:W4:Y:S01]  /*3870*/  @!P1 LDC R141, c[0x0][0x10] ;  /* 0x00000400ff8d9b82 */ /* 0x000f220000000800 */
[----:B------:R-:W4:Y:S01]  /*3880*/  S2R R142, SR_CTAID.Y ;  /* 0x00000000008e7919 */ /* 0x000f220000002600 */
[----:B0-----:R-:W-:Y:S01]  /*3890*/  FADD.FTZ R112, R115, R112 ;  /* 0x0000007073707221 */ /* 0x001fe20000010000 */
[----:B-1----:R-:W-:-:S04]  /*38a0*/  FADD.FTZ R113, R114, R113 ;  /* 0x0000007172717221 */ /* 0x002fc80000010000 */
[----:B------:R-:W0:Y:S01]  /*38b0*/  SHFL.BFLY PT, R140, R112, 0x1, 0x1f ;  /* 0x0c201f00708c7f89 */ /* 0x000e2200000e0000 */
[----:B------:R-:W1:Y:S03]  /*38c0*/  @!P1 LDC.64 R114, c[0x0][0x248] ;  /* 0x00009200ff729b82 */ /* 0x000e660000000a00 */
[----:B------:R-:W5:Y:S01]  /*38d0*/  SHFL.BFLY PT, R117, R113, 0x1, 0x1f ;  /* 0x0c201f0071757f89 */ /* 0x000f6200000e0000 */
[----:B--2---:R-:W-:-:S04]  /*38e0*/  SHF.R.U32.HI R143, RZ, 0x2, R116 ;  /* 0x00000002ff8f7819 */ /* 0x004fc80000011674 */
[----:B------:R-:W2:Y:S01]  /*38f0*/  @!P2 LDC R116, c[0x0][0x10] ;  /* 0x00000400ff74ab82 */ /* 0x000ea20000000800 */
[----:B---3--:R-:W-:Y:S02]  /*3900*/  LOP3.LUT R145, R145, 0x1, RZ, 0xc0, !PT ;  /* 0x0000000191917812 */ /* 0x008fe400078ec0ff */
[----:B------:R-:W-:Y:S01]  /*3910*/  SHF.L.U32 R143, R143, 0x1, RZ ;  /* 0x000000018f8f7819 */ /* 0x000fe200000006ff */
[----:B----4-:R-:W-:-:S03]  /*3920*/  @!P1 IMAD R141, R141, UR4, R142 ;  /* 0x000000048d8d9c24 */ /* 0x010fc6000f8e028e */
[----:B------:R-:W-:Y:S01]  /*3930*/  LOP3.LUT R143, R143, 0xfffffffe, R145, 0xe2, !PT ;  /* 0xfffffffe8f8f7812 */ /* 0x000fe200078ee291 */
[----:B0-----:R-:W-:-:S03]  /*3940*/  FADD.FTZ R112, R112, R140 ;  /* 0x0000008c70707221 */ /* 0x001fc60000010000 */
[----:B------:R-:W-:Y:S01]  /*3950*/  @!P1 LEA R141, R141, R143, 0x3 ;  /* 0x0000008f8d8d9211 */ /* 0x000fe200078e18ff */
[----:B-----5:R-:W-:-:S03]  /*3960*/  FADD.FTZ R113, R113, R117 ;  /* 0x0000007571717221 */ /* 0x020fc60000010000 */
[----:B------:R-:W-:-:S05]  /*3970*/  @!P1 SHF.L.U32 R141, R141, 0x1, RZ ;  /* 0x000000018d8d9819 */ /* 0x000fca00000006ff */
[----:B-1----:R-:W-:-:S05]  /*3980*/  @!P1 IMAD.WIDE.U32 R114, R141, 0x4, R114 ;  /* 0x000000048d729825 */ /* 0x002fca00078e0072 */
[----:B------:R2:W-:Y:S01]  /*3990*/  @!P1 STG.E.64 desc[UR16][R114.64], R112 ;  /* 0x0000007072009986 */ /* 0x0005e2000c101b10 */
[----:B------:R-:W-:Y:S01]  /*39a0*/  BAR.SYNC.DEFER_BLOCKING 0x0 ;  /* 0x0000000000007b1d */ /* 0x000fe20000010000 */
[----:B------:R-:W-:Y:S01]  /*39b0*/  ISETP.NE.AND P1, PT, R144, RZ, PT ;  /* 0x000000ff9000720c */ /* 0x000fe20003f25270 */
[----:B--2---:R-:W-:Y:S01]  /*39c0*/  @!P2 IMAD R112, R116, UR4, R142 ;  /* 0x000000047470ac24 */ /* 0x004fe2000f8e028e */
[----:B------:R-:W-:-:S05]  /*39d0*/  @!P2 LOP3.LUT R113, R144, 0x7ffffffe, RZ, 0xc0, !PT ;  /* 0x7ffffffe9071a812 */ /* 0x000fca00078ec0ff */
[----:B------:R-:W0:Y:S01]  /*39e0*/  @!P2 LDC.64 R116, c[0x0][0x248] ;  /* 0x00009200ff74ab82 */ /* 0x000e220000000a00 */
[----:B------:R-:W-:Y:S02]  /*39f0*/  @!P2 LEA R112, R112, R113, 0x3 ;  /* 0x000000717070a211 */ /* 0x000fe400078e18ff */
[----:B------:R-:W-:-:S04]  /*3a00*/  @!P2 LOP3.LUT R113, R144, 0x1, RZ, 0xc0, !PT ;  /* 0x000000019071a812 */ /* 0x000fc800078ec0ff */
[----:B------:R-:W-:-:S04]  /*3a10*/  @!P2 IADD3 R112, R112, R113, RZ ;  /* 0x000000717070a210 */ /* 0x000fc80007ffe0ff */
[----:B------:R-:W-:-:S05]  /*3a20*/  @!P2 SHF.L.U32 R112, R112, 0x1, RZ ;  /* 0x000000017070a819 */ /* 0x000fca00000006ff */
[----:B0-----:R-:W-:Y:S01]  /*3a30*/  @!P2 IMAD.WIDE.U32 R116, R112, 0x4, R116 ;  /* 0x000000047074a825 */ /* 0x001fe200078e0074 */
[----:B------:R-:W-:Y:S06]  /*3a40*/  @P1 BRA `(.L_x_1858) ;  /* 0x0000000000441947 */ /* 0x000fec0003800000 */
        /* <DEDUP_REMOVED lines=9> */
.L_x_1859:
        /* <DEDUP_REMOVED lines=8> */
.L_x_1858:
[----:B------:R-:W-:Y:S05]  /*3b60*/  WARPSYNC.ALL ;  /* 0x0000000000007948 */ /* 0x000fea0003800000 */
[----:B------:R-:W-:Y:S06]  /*3b70*/  BAR.SYNC.DEFER_BLOCKING 0x0 ;  /* 0x0000000000007b1d */ /* 0x000fec0000010000 */
[----:B------:R0:W2:Y:S04]  /*3b80*/  LDG.E.64.CONSTANT R112, desc[UR16][R138.64] ;  /* 0x000000108a707981 */ /* 0x0000a8000c1e9b00 */
[----:B------:R1:W3:Y:S04]  /*3b90*/  LDG.E.64.CONSTANT R114, desc[UR16][R136.64] ;  /* 0x0000001088727981 */ /* 0x0002e8000c1e9b00 */
[----:B------:R4:W-:Y:S04]  /*3ba0*/  STL [R1+0xbc], R0 ;  /* 0x0000bc0001007387 */ /* 0x0009e80000100800 */
[----:B------:R-:W2:Y:S01]  /*3bb0*/  @!P2 LDG.E.64 R116, desc[UR16][R116.64] ;  /* 0x000000107474a981 */ /* 0x000ea2000c1e1b00 */
[----:B0-----:R-:W0:Y:S01]  /*3bc0*/  S2R R138, SR_TID.X ;  /* 0x00000000008a7919 */ /* 0x001e220000002100 */
[----:B-1----:R-:W-:-:S02]  /*3bd0*/  CS2R R136, SRZ ;  /* 0x0000000000887805 */ /* 0x002fc4000001ff00 */
[----:B0-----:R-:W-:Y:S02]  /*3be0*/  LOP3.LUT P1, RZ, R138, 0xfffffff9, RZ, 0xc0, !PT ;  /* 0xfffffff98aff7812 */ /* 0x001fe4000782c0ff */
[----:B----4-:R-:W-:Y:S02]  /*3bf0*/  PRMT R0, R111, 0x7632, R0 ;  /* 0x000076326f007816 */ /* 0x010fe40000000000 */
[----:B------:R-:W-:Y:S02]  /*3c00*/  PRMT R72, R48, 0x7632, R72 ;  /* 0x0000763230487816 */ /* 0x000fe40000000048 */
[----:B------:R-:W-:Y:S02]  /*3c10*/  PRMT R49, R49, 0x7632, R49 ;  /* 0x0000763231317816 */ /* 0x000fe40000000031 */
[----:B------:R-:W-:Y:S01]  /*3c20*/  PRMT R48, R51, 0x7632, R48 ;  /* 0x0000763233307816 */ /* 0x000fe20000000030 */
[----:B------:R0:W-:Y:S01]  /*3c30*/  STL.S16 [R1+0x8], R0 ;  /* 0x0000080001007387 */ /* 0x0001e20000100600 */
[----:B------:R-:W-:-:S02]  /*3c40*/  PRMT R79, R63, 0x7632, R79 ;  /* 0x000076323f4f7816 */ /* 0x000fc4000000004f */
[----:B------:R-:W-:Y:S01]  /*3c50*/  PRMT R71, R56, 0x7632, R71 ;  /* 0x0000763238477816 */ /* 0x000fe20000000047 */
[----:B0-----:R0:W5:Y:S04]  /*3c60*/  LDL.LU R0, [R1+0xbc] ;  /* 0x0000bc0001007983 */ /* 0x0011680000300800 */
[----:B------:R-:W-:Y:S04]  /*3c70*/  STL.S16 [R1+0x4], R49 ;  /* 0x0000043101007387 */ /* 0x000fe80000100600 */
[----:B------:R-:W-:Y:S01]  /*3c80*/  STL.S16 [R1], R48 ;  /* 0x0000003001007387 */ /* 0x000fe20000100600 */
        /* <DEDUP_REMOVED lines=8> */
[----:B------:R-:W-:Y:S01]  /*3d10*/  PRMT R93, R91, 0x7632, R93 ;  /* 0x000076325b5d7816 */ /* 0x000fe2000000005d */
[----:B------:R-:W-:Y:S01]  /*3d20*/  BSSY B0, `(.L_x_1860) ;  /* 0x000005c000007945 */ /* 0x000fe20003800000 */
        /* <DEDUP_REMOVED lines=44> */
[----:B--2---:R-:W-:Y:S01]  /*3ff0*/  @!P2 FADD.FTZ R137, RZ, R116 ;  /* 0x00000074ff89a221 */ /* 0x004fe20000010000 */
[----:B------:R-:W-:Y:S02]  /*4000*/  @!P2 FADD.FTZ R136, RZ, R117 ;  /* 0x00000075ff88a221 */ /* 0x000fe40000010000 */
[----:B------:R-:W1:Y:S02]  /*4010*/  @!P1 S2R R117, SR_CgaCtaId ;  /* 0x0000000000759919 */ /* 0x000e640000008800 */
[----:B------:R-:W2:Y:S04]  /*4020*/  SHFL.BFLY PT, R116, R137, 0x1, 0x1f ;  /* 0x0c201f0089747f89 */ /* 0x000ea800000e0000 */
[----:B------:R-:W4:Y:S01]  /*4030*/  SHFL.BFLY PT, R138, R136, 0x1, 0x1f ;  /* 0x0c201f00888a7f89 */ /* 0x000f2200000e0000 */
[----:B--2---:R-:W-:Y:S01]  /*4040*/  FADD.FTZ R116, R116, R137 ;  /* 0x0000008974747221 */ /* 0x004fe20000010000 */
[----:B------:R-:W-:-:S04]  /*4050*/  @!P1 MOV R137, 0x400 ;  /* 0x0000040000899802 */ /* 0x000fc80000000f00 */
[----:B------:R-:W-:-:S04]  /*4060*/  @!P1 IADD3 R137, R137, 0xc80, RZ ;  /* 0x00000c8089899810 */ /* 0x000fc80007ffe0ff */
[----:B-1----:R-:W-:Y:S02]  /*4070*/  @!P1 LEA R117, R117, R137, 0x18 ;  /* 0x0000008975759211 */ /* 0x002fe400078ec0ff */
[----:B------:R-:W1:Y:S01]  /*4080*/  S2R R137, SR_TID.X ;  /* 0x0000000000897919 */ /* 0x000e620000002100 */
[----:B------:R-:W-:Y:S01]  /*4090*/  @!P1 FMUL.FTZ R116, R116, 4.8828125727595761418e-05 ;  /* 0x384ccccd74749820 */ /* 0x000fe20000410000 */
[----:B----4-:R-:W-:-:S03]  /*40a0*/  FADD.FTZ R138, R138, R136 ;  /* 0x000000888a8a7221 */ /* 0x010fc60000010000 */
[----:B------:R-:W-:-:S04]  /*40b0*/  @!P1 FMUL.FTZ R136, R116, R116 ;  /* 0x0000007474889220 */ /* 0x000fc80000410000 */
[----:B------:R-:W-:Y:S01]  /*40c0*/  @!P1 FFMA.FTZ R136, R138, 4.8828125727595761418e-05, -R136 ;  /* 0x384ccccd8a889823 */ /* 0x000fe20000010888 */
[----:B------:R-:W-:Y:S02]  /*40d0*/  PRMT R138, R82, 0x7632, R138 ;  /* 0x00007632528a7816 */ /* 0x000fe4000000008a */
[----:B------:R-:W-:Y:S02]  /*40e0*/  PRMT R74, R112, 0x7632, R74 ;  /* 0x00007632704a7816 */ /* 0x000fe4000000004a */
[----:B------:R-:W-:Y:S02]  /*40f0*/  PRMT R67, R113, 0x7632, R67 ;  /* 0x0000763271437816 */ /* 0x000fe40000000043 */
[----:B-1----:R-:W-:-:S04]  /*4100*/  @!P1 SHF.L.U32 R137, R137, 0x2, RZ ;  /* 0x0000000289899819 */ /* 0x002fc800000006ff */
[----:B------:R-:W-:-:S04]  /*4110*/  @!P1 LOP3.LUT R137, R137, 0xfffffff8, RZ, 0xc0, !PT ;  /* 0xfffffff889899812 */ /* 0x000fc800078ec0ff */
[----:B------:R-:W-:Y:S02]  /*4120*/  @!P1 IADD3 R137, R137, R117, RZ ;  /* 0x0000007589899210 */ /* 0x000fe40007ffe0ff */
[----:B------:R-:W-:-:S05]  /*4130*/  @!P1 FMNMX.FTZ R117, RZ, R136, !PT ;  /* 0x00000088ff759209 */ /* 0x000fca0007810000 */
[----:B------:R1:W-:Y:S01]  /*4140*/  @!P1 STS.64 [R137], R116 ;  /* 0x0000007489009388 */ /* 0x0003e20000000a00 */
[----:B------:R-:W-:Y:S02]  /*4150*/  PRMT R136, R86, 0x7632, R136 ;  /* 0x0000763256887816 */ /* 0x000fe40000000088 */
[----:B---3--:R-:W-:Y:S02]  /*4160*/  PRMT R152, R114, 0x7632, R152 ;  /* 0x0000763272987816 */ /* 0x008fe40000000098 */
[----:B------:R-:W-:Y:S02]  /*4170*/  PRMT R66, R115, 0x7632, R66 ;  /* 0x0000763273427816 */ /* 0x000fe40000000042 */
[----:B-1----:R-:W-:Y:S02]  /*4180*/  PRMT R137, R84, 0x7632, R137 ;  /* 0x0000763254897816 */ /* 0x002fe40000000089 */
[----:B------:R-:W-:Y:S02]  /*4190*/  PRMT R117, R88, 0x7632, R117 ;  /* 0x0000763258757816 */ /* 0x000fe40000000075 */
[----:B------:R-:W-:Y:S01]  /*41a0*/  PRMT R116, R90, 0x7632, R116 ;  /* 0x000076325a747816 */ /* 0x000fe20000000074 */
[----:B------:R-:W-:Y:S06]  /*41b0*/  BAR.SYNC.DEFER_BLOCKING 0x0 ;  /* 0x0000000000007b1d */ /* 0x000fec0000010000 */
[----:B0-----:R-:W-:Y:S05]  /*41c0*/  @P0 BRA `(.L_x_1861) ;  /* 0x0000000000440947 */ /* 0x001fea0003800000 */
[----:B------:R-:W0:Y:S01]  /*41d0*/  S2R R51, SR_TID.X ;  /* 0x0000000000337919 */ /* 0x000e220000002100 */
[----:B------:R-:W1:Y:S01]  /*41e0*/  S2UR UR14, SR_CgaCtaId ;  /* 0x00000000000e79c3 */ /* 0x000e620000008800 */
[----:B------:R-:W-:Y:S02]  /*41f0*/  USHF.L.U64.HI UR8, UR10, 0x2, UR5 ;  /* 0x000000020a087899 */ /* 0x000fe40008010205 */
[----:B------:R-:W-:Y:S01]  /*4200*/  ULOP3.LUT UR18, UR15, 0xfffffff0, URZ, 0xc0, !UPT ;  /* 0xfffffff00f127892 */ /* 0x000fe2000f8ec03f */
[----:B------:R-:W-:Y:S01]  /*4210*/  UMOV UR13, 0x400 ;  /* 0x00000400000d7882 */ /* 0x000fe20000000000 */
[----:B------:R-:W-:Y:S02]  /*4220*/  ULOP3.LUT UR8, UR8, 0x1fffffff, URZ, 0xc0, !UPT ;  /* 0x1fffffff08087892 */ /* 0x000fe4000f8ec03f */
[----:B------:R-:W-:Y:S01]  /*4230*/  UIADD3 UR13, UR13, 0xc80, URZ ;  /* 0x00000c800d0d7890 */ /* 0x000fe2000fffe03f */
[----:B------:R-:W-:-:S03]  /*4240*/  ULDC.64 UR24, c[0x0][0x240] ;  /* 0x0000900000187ab9 */ /* 0x000fc60000000a00 */
[----:B-1----:R-:W-:Y:S01]  /*4250*/  ULEA UR13, UR14, UR13, 0x18 ;  /* 0x0000000d0e0d7291 */ /* 0x002fe2000f8ec03f */
[----:B0-----:R-:W-:-:S04]  /*4260*/  IADD3 R50, R51, UR21, RZ ;  /* 0x0000001533327c10 */ /* 0x001fc8000fffe0ff */
[----:B------:R-:W-:-:S04]  /*4270*/  IADD3 R49, P1, R50, UR18, RZ ;  /* 0x0000001232317c10 */ /* 0x000fc8000ff3e0ff */
[----:B------:R-:W-:Y:S02]  /*4280*/  LEA.HI.X.SX32 R50, R50, UR8, 0x1, P1 ;  /* 0x0000000832327c11 */ /* 0x000fe400088f0eff */
[----:B------:R-:W-:-:S04]  /*4290*/  LEA R48, P1, R49, UR24, 0x3 ;  /* 0x0000001831307c11 */ /* 0x000fc8000f8218ff */
[----:B------:R-:W-:Y:S02]  /*42a0*/  LEA.HI.X R49, R49, UR25, R50, 0x3, P1 ;  /* 0x0000001931317c11 */ /* 0x000fe400088f1c32 */
[----:B------:R-:W-:-:S06]  /*42b0*/  LEA R50, R51, UR13, 0x3 ;  /* 0x0000000d33327c11 */ /* 0x000fcc000f8e18ff */
[----:B------:R-:W0:Y:S04]  /*42c0*/  LDS.64 R50, [R50] ;  /* 0x0000000032327984 */ /* 0x000e280000000a00 */
[----:B0-----:R0:W-:Y:S02]  /*42d0*/  STG.E.64 desc[UR16][R48.64], R50 ;  /* 0x0000003230007986 */ /* 0x0011e4000c101b10 */
.L_x_1861:
[----:B------:R-:W-:Y:S05]  /*42e0*/  BSYNC B0 ;  /* 0x0000000000007941 */ /* 0x000fea0003800000 */
.L_x_1860:
[----:B------:R-:W2:Y:S04]  /*42f0*/  LDL.LU R52, [R1+0x8] ;  /* 0x0000080001347983 */ /* 0x000ea80000300800 */
[----:B------:R-:W3:Y:S04]  /*4300*/  LDL.LU R53, [R1] ;  /* 0x0000000001357983 */ /* 0x000ee80000300800 */
[----:B------:R-:W4:Y:S01]  /*4310*/  LDL.LU R54, [R1+0x4] ;  /* 0x0000040001367983 */ /* 0x000f220000300800 */
[----:B------:R-:W1:Y:S01]  /*4320*/  S2UR UR13, SR_CgaCtaId ;  /* 0x00000000000d79c3 */ /* 0x000e620000008800 */
[----:B------:R-:W-:Y:S01]  /*4330*/  LEA R62, R154, UR12, 0x2 ;  /* 0x0000000c9a3e7c11 */ /* 0x000fe2000f8e10ff */
[----:B------:R-:W-:Y:S01]  /*4340*/  UMOV UR8, 0x400 ;  /* 0x0000040000087882 */ /* 0x000fe20000000000 */
[----:B0-----:R-:W-:Y:S01]  /*4350*/  IADD3 R50, RZ, -UR21, RZ ;  /* 0x80000015ff327c10 */ /* 0x001fe2000fffe0ff */
[----:B------:R-:W-:Y:S01]  /*4360*/  UIADD3 UR8, UR8, 0xc80, URZ ;  /* 0x00000c8008087890 */ /* 0x000fe2000fffe03f */
[----:B------:R-:W-:Y:S01]  /*4370*/  SHF.R.S32.HI R63, RZ, 0x1f, R62 ;  /* 0x0000001fff3f7819 */ /* 0x000fe2000001143e */
[----:B------:R-:W-:Y:S01]  /*4380*/  IMAD.WIDE.U32 R48, R62, -0x33333333, RZ ;  /* 0xcccccccd3e307825 */ /* 0x000fe200078e00ff */
[----:B------:R-:W-:-:S02]  /*4390*/  MOV R48, UR19 ;  /* 0x0000001300307c02 */ /* 0x000fc40008000f00 */
[----:B------:R-:W-:Y:S02]  /*43a0*/  IADD3 R56, R2, 0xdc00, RZ ;  /* 0x0000dc0002387810 */ /* 0x000fe40007ffe0ff */
[----:B------:R-:W-:Y:S01]  /*43b0*/  LEA.HI R49, R49, R50, RZ, 0x1a ;  /* 0x0000003231317211 */ /* 0x000fe200078fd0ff */
[----:B------:R-:W-:Y:S01]  /*43c0*/  IMAD.WIDE.U32 R62, R48, 0x50000, R62 ;  /* 0x00050000303e7825 */ /* 0x000fe200078e003e */
[C---:B------:R-:W-:Y:S02]  /*43d0*/  IADD3 R57, R2.reuse, 0xc800, RZ ;  /* 0x0000c80002397810 */ /* 0x040fe40007ffe0ff */
[----:B------:R-:W-:Y:S02]  /*43e0*/  IADD3 R58, R2, 0xb400, RZ ;  /* 0x0000b400023a7810 */ /* 0x000fe40007ffe0ff */
[-C--:B------:R-:W-:Y:S02]  /*43f0*/  IADD3 R48, P1, R155, R62.reuse, RZ ;  /* 0x0000003e9b307210 */ /* 0x080fe40007f3e0ff */
[----:B------:R-:W-:-:S02]  /*4400*/  IADD3 R50, P3, R156, R62, RZ ;  /* 0x0000003e9c327210 */ /* 0x000fc40007f7e0ff */
[----:B------:R-:W-:Y:S01]  /*4410*/  IADD3 R51, P2, R158, R62, RZ ;  /* 0x0000003e9e337210 */ /* 0x000fe20007f5e0ff */
[----:B------:R0:W-:Y:S01]  /*4420*/  STL [R1+0x84], R48 ;  /* 0x0000843001007387 */ /* 0x0001e20000100800 */
[----:B------:R-:W-:Y:S01]  /*4430*/  MOV R155, R66 ;  /* 0x00000042009b7202 */ /* 0x000fe20000000f00 */
[----:B-1----:R-:W-:Y:S01]  /*4440*/  ULEA UR8, UR13, UR8, 0x18 ;  /* 0x000000080d087291 */ /* 0x002fe2000f8ec03f */
[----:B------:R-:W-:Y:S01]  /*4450*/  IADD3 R66, R2, 0x5000, RZ ;  /* 0x0000500002427810 */ /* 0x000fe20007ffe0ff */
[----:B------:R1:W-:Y:S01]  /*4460*/  STL [R1+0x80], R50 ;  /* 0x0000803201007387 */ /* 0x0003e20000100800 */
[----:B------:R-:W-:Y:S02]  /*4470*/  MOV R154, R67 ;  /* 0x00000043009a7202 */ /* 0x000fe40000000f00 */
[----:B------:R-:W-:Y:S02]  /*4480*/  SHF.L.U32 R112, R112, 0x10, RZ ;  /* 0x0000001070707819 */ /* 0x000fe400000006ff */
[----:B------:R-:W-:Y:S01]  /*4490*/  LEA R64, R49, UR8, 0x3 ;  /* 0x0000000831407c11 */ /* 0x000fe2000f8e18ff */
[----:B------:R-:W-:Y:S01]  /*44a0*/  ULDC UR8, c[0x0][0x230] ;  /* 0x00008c0000087ab9 */ /* 0x000fe20000000800 */
[----:B------:R-:W-:-:S02]  /*44b0*/  IADD3 R49, P6, R157, R62, RZ ;  /* 0x0000003e9d317210 */ /* 0x000fc40007fde0ff */
[----:B0-----:R-:W-:Y:S02]  /*44c0*/  IADD3 R48, R63, UR9, RZ ;  /* 0x000000093f307c10 */ /* 0x001fe4000fffe0ff */
[----:B-1----:R-:W-:Y:S01]  /*44d0*/  IADD3 R50, P4, R159, R62, RZ ;  /* 0x0000003e9f327210 */ /* 0x002fe20007f9e0ff */
[----:B------:R0:W-:Y:S01]  /*44e0*/  STL [R1+0x70], R49 ;  /* 0x0000703101007387 */ /* 0x0001e20000100800 */
[----:B------:R-:W-:Y:S02]  /*44f0*/  SHF.L.U32 R114, R114, 0x10, RZ ;  /* 0x0000001072727819 */ /* 0x000fe400000006ff */
[----:B------:R-:W-:Y:S01]  /*4500*/  SHF.L.U32 R143, R143, 0x10, RZ ;  /* 0x000000108f8f7819 */ /* 0x000fe200000006ff */
[----:B------:R1:W-:Y:S01]  /*4510*/  STL [R1+0x7c], R51 ;  /* 0x00007c3301007387 */ /* 0x0003e20000100800 */
[----:B------:R-:W-:Y:S02]  /*4520*/  SHF.L.U32 R140, R140, 0x10, RZ ;  /* 0x000000108c8c7819 */ /* 0x000fe400000006ff */
[----:B------:R-:W-:Y:S01]  /*4530*/  SHF.L.U32 R110, R110, 0x10, RZ ;  /* 0x000000106e6e7819 */ /* 0x000fe200000006ff */
[----:B------:R1:W-:Y:S01]  /*4540*/  STL [R1+0x6c], R50 ;  /* 0x00006c3201007387 */ /* 0x0003e20000100800 */
[----:B------:R-:W-:-:S02]  /*4550*/  SHF.L.U32 R151, R151, 0x10, RZ ;  /* 0x0000001097977819 */ /* 0x000fc400000006ff */
[----:B0-----:R-:W-:Y:S01]  /*4560*/  IADD3 R49, P5, R160, R62, RZ ;  /* 0x0000003ea0317210 */ /* 0x001fe20007fbe0ff */
[----:B------:R-:W0:Y:S01]  /*4570*/  LDS.64 R64, [R64] ;  /* 0x0000000040407984 */ /* 0x000e220000000a00 */
[----:B------:R-:W-:Y:S02]  /*4580*/  SHF.L.U32 R145, R145, 0x10, RZ ;  /* 0x0000001091917819 */ /* 0x000fe400000006ff */
[----:B-1----:R-:W-:Y:S01]  /*4590*/  IADD3.X R51, RZ, R48, RZ, P6, !PT ;  /* 0x00000030ff337210 */ /* 0x002fe200037fe4ff */
[----:B------:R1:W-:Y:S01]  /*45a0*/  STL [R1+0x68], R49 ;  /* 0x0000683101007387 */ /* 0x0003e20000100800 */
[----:B------:R-:W-:Y:S02]  /*45b0*/  SHF.L.U32 R139, R139, 0x10, RZ ;  /* 0x000000108b8b7819 */ /* 0x000fe400000006ff */
[----:B------:R-:W-:Y:S01]  /*45c0*/  IADD3 R50, P6, R161, R62, RZ ;  /* 0x0000003ea1327210 */ /* 0x000fe20007fde0ff */
[----:B------:R1:W-:Y:S01]  /*45d0*/  STL [R1+0xb4], R51 ;  /* 0x0000b43301007387 */ /* 0x0003e20000100800 */
[----:B------:R-:W-:-:S02]  /*45e0*/  SHF.L.U32 R73, R73, 0x10, RZ ;  /* 0x0000001049497819 */ /* 0x000fc400000006ff */
[-C--:B------:R-:W-:Y:S01]  /*45f0*/  IADD3.X R55, RZ, R48.reuse, RZ, P6, !PT ;  /* 0x00000030ff377210 */ /* 0x080fe200037fe4ff */
[----:B------:R1:W-:Y:S01]  /*4600*/  STL [R1+0x64], R50 ;  /* 0x0000643201007387 */ /* 0x0003e20000100800 */
[----:B------:R-:W-:Y:S02]  /*4610*/  SHF.L.U32 R108, R108, 0x10, RZ ;  /* 0x000000106c6c7819 */ /* 0x000fe400000006ff */
[----:B-1----:R-:W-:Y:S02]  /*4620*/  IADD3.X R49, RZ, R48, RZ, P4, !PT ;  /* 0x00000030ff317210 */ /* 0x002fe400027fe4ff */
[----:B------:R-:W-:Y:S02]  /*4630*/  SHF.L.U32 R71, R71, 0x10, RZ ;  /* 0x0000001047477819 */ /* 0x000fe400000006ff */
[----:B------:R-:W-:Y:S01]  /*4640*/  IADD3 R51, P4, R162, R62, RZ ;  /* 0x0000003ea2337210 */ /* 0x000fe20007f9e0ff */
[----:B------:R1:W-:Y:S01]  /*4650*/  STL [R1+0xb0], R49 ;  /* 0x0000b03101007387 */ /* 0x0003e20000100800 */
[----:B------:R-:W-:-:S02]  /*4660*/  SHF.L.U32 R148, R148, 0x10, RZ ;  /* 0x0000001094947819 */ /* 0x000fc400000006ff */
[----:B------:R-:W-:Y:S01]  /*4670*/  IADD3.X R50, RZ, R48, RZ, P5, !PT ;  /* 0x00000030ff327210 */ /* 0x000fe20002ffe4ff */
[----:B------:R1:W-:Y:S01]  /*4680*/  STL [R1+0x60], R51 ;  /* 0x0000603301007387 */ /* 0x0003e20000100800 */
[----:B------:R-:W-:Y:S02]  /*4690*/  SHF.L.U32 R147, R147, 0x10, RZ ;  /* 0x0000001093937819 */ /* 0x000fe400000006ff */
[----:B------:R-:W-:Y:S01]  /*46a0*/  SHF.L.U32 R141, R141, 0x10, RZ ;  /* 0x000000108d8d7819 */ /* 0x000fe200000006ff */
[----:B------:R0:W-:Y:S01]  /*46b0*/  STL [R1+0xac], R50 ;  /* 0x0000ac3201007387 */ /* 0x0001e20000100800 */
[----:B------:R-:W-:Y:S02]  /*46c0*/  SHF.L.U32 R111, R111, 0x10, RZ ;  /* 0x000000106f6f7819 */ /* 0x000fe400000006ff */
[----:B-1----:R-:W-:Y:S02]  /*46d0*/  IADD3 R49, P5, R164, R62, RZ ;  /* 0x0000003ea4317210 */ /* 0x002fe40007fbe0ff */
[----:B------:R-:W-:-:S02]  /*46e0*/  SHF.L.U32 R100, R100, 0x10, RZ ;  /* 0x0000001064647819 */ /* 0x000fc400000006ff */
[----:B------:R-:W-:Y:S01]  /*46f0*/  IADD3 R51, R2, 0x17c00, RZ ;  /* 0x00017c0002337810 */ /* 0x000fe20007ffe0ff */
[----:B------:R1:W-:Y:S01]  /*4700*/  STL [R1+0x5c], R49 ;  /* 0x00005c3101007387 */ /* 0x0003e20000100800 */
[----:B------:R-:W-:Y:S02]  /*4710*/  SHF.L.U32 R149, R149, 0x10, RZ ;  /* 0x0000001095957819 */ /* 0x000fe400000006ff */
[----:B0-----:R-:W-:Y:S01]  /*4720*/  IADD3.X R50, RZ, R48, RZ, P4, !PT ;  /* 0x00000030ff327210 */ /* 0x001fe200027fe4ff */
[----:B------:R0:W-:Y:S01]  /*4730*/  STL [R1+0xa8], R55 ;  /* 0x0000a83701007387 */ /* 0x0001e20000100800 */
[----:B------:R-:W-:Y:S01]  /*4740*/  IADD3 R164, P4, R51, R62, RZ ;  /* 0x0000003e33a47210 */ /* 0x000fe20007f9e0ff */
[----:B------:R-:W-:Y:S01]  /*4750*/  FADD.FTZ R65, R65, UR8 ;  /* 0x0000000841417e21 */ /* 0x000fe20008010000 */
[----:B------:R-:W-:Y:S01]  /*4760*/  IADD3.X R51, RZ, R48, RZ, P5, !PT ;  /* 0x00000030ff337210 */ /* 0x000fe20002ffe4ff */
[--C-:B------:R-:W-:Y:S01]  /*4770*/  FADD.FTZ R20, R20, -R64.reuse ;  /* 0x8000004014147221 */ /* 0x100fe20000010000 */
[--C-:B------:R-:W-:Y:S01]  /*4780*/  FADD.FTZ R130, R130, -R64.reuse ;  /* 0x8000004082827221 */ /* 0x100fe20000010000 */
[-C--:B-1----:R-:W-:Y:S01]  /*4790*/  IADD3 R49, P6, R165, R62.reuse, RZ ;  /* 0x0000003ea5317210 */ /* 0x082fe20007fde0ff */
[--C-:B------:R-:W-:Y:S01]  /*47a0*/  FADD.FTZ R124, R124, -R64.reuse ;  /* 0x800000407c7c7221 */ /* 0x100fe20000010000 */
[--C-:B------:R-:W-:Y:S01]  /*47b0*/  FADD.FTZ R12, R12, -R64.reuse ;  /* 0x800000400c0c7221 */ /* 0x100fe20000010000 */
[--C-:B------:R-:W-:Y:S01]  /*47c0*/  FADD.FTZ R30, R30, -R64.reuse ;  /* 0x800000401e1e7221 */ /* 0x100fe20000010000 */
[----:B0-----:R-:W-:Y:S01]  /*47d0*/  IADD3 R55, R2, 0xf000, RZ ;  /* 0x0000f00002377810 */ /* 0x001fe20007ffe0ff */
[----:B------:R0:W-:Y:S01]  /*47e0*/  STL [R1+0x58], R49 ;  /* 0x0000583101007387 */ /* 0x0001e20000100800 */
[--C-:B------:R-:W-:Y:S01]  /*47f0*/  FADD.FTZ R134, R134, -R64.reuse ;  /* 0x8000004086867221 */ /* 0x100fe20000010000 */
[--C-:B------:R-:W-:Y:S01]  /*4800*/  FADD.FTZ R4, R4, -R64.reuse ;  /* 0x8000004004047221 */ /* 0x100fe20000010000 */
[--C-:B------:R-:W-:Y:S01]  /*4810*/  FADD.FTZ R24, R24, -R64.reuse ;  /* 0x8000004018187221 */ /* 0x100fe20000010000 */
[----:B------:R1:W-:Y:S01]  /*4820*/  STL [R1+0xa4], R50 ;  /* 0x0000a43201007387 */ /* 0x0003e20000100800 */
[--C-:B------:R-:W-:Y:S01]  /*4830*/  FADD.FTZ R34, R34, -R64.reuse ;  /* 0x8000004022227221 */ /* 0x100fe20000010000 */
[--C-:B------:R-:W-:Y:S01]  /*4840*/  FADD.FTZ R128, R128, -R64.reuse ;  /* 0x8000004080807221 */ /* 0x100fe20000010000 */
[--C-:B------:R-:W-:Y:S01]  /*4850*/  FADD.FTZ R10, R10, -R64.reuse ;  /* 0x800000400a0a7221 */ /* 0x100fe20000010000 */
[----:B------:R-:W-:Y:S01]  /*4860*/  STL [R1+0xe8], R164 ;  /* 0x0000e8a401007387 */ /* 0x000fe20000100800 */
[--C-:B------:R-:W-:Y:S01]  /*4870*/  FADD.FTZ R18, R18, -R64.reuse ;  /* 0x8000004012127221 */ /* 0x100fe20000010000 */
[----:B0-----:R-:W-:Y:S01]  /*4880*/  IADD3 R49, R2, 0x16800, RZ ;  /* 0x0001680002317810 */ /* 0x001fe20007ffe0ff */
[--C-:B-----5:R-:W-:Y:S01]  /*4890*/  FADD.FTZ R0, R0, -R64.reuse ;  /* 0x8000004000007221 */ /* 0x120fe20000010000 */
[----:B------:R0:W-:Y:S01]  /*48a0*/  STL [R1+0xa0], R51 ;  /* 0x0000a03301007387 */ /* 0x0001e20000100800 */
[--C-:B------:R-:W-:Y:S01]  /*48b0*/  FADD.FTZ R120, R120, -R64.reuse ;  /* 0x8000004078787221 */ /* 0x100fe20000010000 */
[----:B------:R-:W-:Y:S01]  /*48c0*/  IADD3 R49, P5, R49, R62, RZ ;  /* 0x0000003e31317210 */ /* 0x000fe20007fbe0ff */
[--C-:B------:R-:W-:Y:S01]  /*48d0*/  FADD.FTZ R14, R14, -R64.reuse ;  /* 0x800000400e0e7221 */ /* 0x100fe20000010000 */
[----:B-1----:R-:W-:Y:S01]  /*48e0*/  IADD3 R50, R2, 0x15400, RZ ;  /* 0x0001540002327810 */ /* 0x002fe20007ffe0ff */
[--C-:B------:R-:W-:Y:S01]  /*48f0*/  FADD.FTZ R132, R132, -R64.reuse ;  /* 0x8000004084847221 */ /* 0x100fe20000010000 */
[--C-:B------:R-:W-:Y:S01]  /*4900*/  FADD.FTZ R126, R126, -R64.reuse ;  /* 0x800000407e7e7221 */ /* 0x100fe20000010000 */
[----:B------:R1:W-:Y:S01]  /*4910*/  STL [R1+0xec], R49 ;  /* 0x0000ec3101007387 */ /* 0x0003e20000100800 */
[--C-:B------:R-:W-:Y:S01]  /*4920*/  FADD.FTZ R122, R122, -R64.reuse ;  /* 0x800000407a7a7221 */ /* 0x100fe20000010000 */
[--C-:B------:R-:W-:Y:S01]  /*4930*/  FADD.FTZ R8, R8, -R64.reuse ;  /* 0x8000004008087221 */ /* 0x100fe20000010000 */
[----:B0-----:R-:W-:Y:S01]  /*4940*/  IADD3 R51, R2, 0x14000, RZ ;  /* 0x0001400002337810 */ /* 0x001fe20007ffe0ff */
[--C-:B------:R-:W-:Y:S01]  /*4950*/  FADD.FTZ R16, R16, -R64.reuse ;  /* 0x8000004010107221 */ /* 0x100fe20000010000 */
[--C-:B------:R-:W-:Y:S01]  /*4960*/  FADD.FTZ R22, R22, -R64.reuse ;  /* 0x8000004016167221 */ /* 0x100fe20000010000 */
[--C-:B------:R-:W-:Y:S01]  /*4970*/  FADD.FTZ R26, R26, -R64.reuse ;  /* 0x800000401a1a7221 */ /* 0x100fe20000010000 */
[--C-:B------:R-:W-:Y:S01]  /*4980*/  FADD.FTZ R28, R28, -R64.reuse ;  /* 0x800000401c1c7221 */ /* 0x100fe20000010000 */
[--C-:B------:R-:W-:Y:S01]  /*4990*/  FADD.FTZ R32, R32, -R64.reuse ;  /* 0x8000004020207221 */ /* 0x100fe20000010000 */
[--C-:B------:R-:W-:Y:S01]  /*49a0*/  FADD.FTZ R36, R36, -R64.reuse ;  /* 0x8000004024247221 */ /* 0x100fe20000010000 */
[----:B-1----:R-:W-:Y:S01]  /*49b0*/  IADD3.X R49, RZ, R48, RZ, P6, !PT ;  /* 0x00000030ff317210 */ /* 0x002fe200037fe4ff */
[--C-:B------:R-:W-:Y:S01]  /*49c0*/  FADD.FTZ R38, R38, -R64.reuse ;  /* 0x8000004026267221 */ /* 0x100fe20000010000 */
[----:B------:R-:W-:Y:S01]  /*49d0*/  IADD3 R50, P6, R50, R62, RZ ;  /* 0x0000003e32327210 */ /* 0x000fe20007fde0ff */
[--C-:B------:R-:W-:Y:S01]  /*49e0*/  FADD.FTZ R40, R40, -R64.reuse ;  /* 0x8000004028287221 */ /* 0x100fe20000010000 */
[--C-:B------:R-:W-:Y:S01]  /*49f0*/  FADD.FTZ R42, R42, -R64.reuse ;  /* 0x800000402a2a7221 */ /* 0x100fe20000010000 */
[--C-:B------:R-:W-:Y:S01]  /*4a00*/  FADD.FTZ R44, R44, -R64.reuse ;  /* 0x800000402c2c7221 */ /* 0x100fe20000010000 */
[--C-:B------:R-:W-:Y:S01]  /*4a10*/  FADD.FTZ R46, R46, -R64.reuse ;  /* 0x800000402e2e7221 */ /* 0x100fe20000010000 */
[----:B------:R-:W-:Y:S01]  /*4a20*/  STL [R1+0xf0], R50 ;  /* 0x0000f03201007387 */ /* 0x000fe20000100800 */
[----:B------:R-:W-:Y:S01]  /*4a30*/  FADD.FTZ R118, R118, -R64 ;  /* 0x8000004076767221 */ /* 0x000fe20000010000 */
[----:B------:R-:W-:Y:S01]  /*4a40*/  FADD.FTZ R143, -R64, R143 ;  /* 0x0000008f408f7221 */ /* 0x000fe20000010100 */
[----:B------:R-:W-:Y:S01]  /*4a50*/  SHF.L.U32 R75, R75, 0x10, RZ ;  /* 0x000000104b4b7819 */ /* 0x000fe200000006ff */
[----:B------:R0:W-:Y:S01]  /*4a60*/  STL [R1+0x9c], R49 ;  /* 0x00009c3101007387 */ /* 0x0001e20000100800 */
        /* <DEDUP_REMOVED lines=9> */
[C---:B------:R-:W-:Y:S01]  /*4b00*/  FADD.FTZ R139, -R64.reuse, R139 ;  /* 0x0000008b408b7221 */ /* 0x040fe20000010100 */
[----:B0-----:R-:W-:Y:S01]  /*4b10*/  IADD3.X R49, RZ, R48, RZ, P4, !PT ;  /* 0x00000030ff317210 */ /* 0x001fe200027fe4ff */
[C---:B------:R-:W-:Y:S01]  /*4b20*/  FADD.FTZ R73, -R64.reuse, R73 ;  /* 0x0000004940497221 */ /* 0x040fe20000010100 */
[----:B------:R-:W-:Y:S01]  /*4b30*/  IADD3 R51, P4, R51, R62, RZ ;  /* 0x0000003e33337210 */ /* 0x000fe20007f9e0ff */
[----:B------:R-:W-:Y:S01]  /*4b40*/  FADD.FTZ R108, -R64, R108 ;  /* 0x0000006c406c7221 */ /* 0x000fe20000010100 */
[----:B------:R-:W-:Y:S01]  /*4b50*/  SHF.L.U32 R137, R137, 0x10, RZ ;  /* 0x0000001089897819 */ /* 0x000fe200000006ff */
[----:B------:R0:W-:Y:S01]  /*4b60*/  STL [R1+0x98], R49 ;  /* 0x0000983101007387 */ /* 0x0001e20000100800 */
[----:B------:R-:W-:Y:S01]  /*4b70*/  SHF.L.U32 R116, R116, 0x10, RZ ;  /* 0x0000001074747819 */ /* 0x000fe200000006ff */
[----:B------:R-:W-:Y:S01]  /*4b80*/  FADD.FTZ R71, -R64, R71 ;  /* 0x0000004740477221 */ /* 0x000fe20000010100 */
[----:B------:R-:W-:Y:S01]  /*4b90*/  SHF.L.U32 R96, R96, 0x10, RZ ;  /* 0x0000001060607819 */ /* 0x000fe200000006ff */
[----:B------:R-:W-:Y:S01]  /*4ba0*/  STL [R1+0xf4], R51 ;  /* 0x0000f43301007387 */ /* 0x000fe20000100800 */
[----:B------:R-:W-:Y:S01]  /*4bb0*/  SHF.L.U32 R146, R146, 0x10, RZ ;  /* 0x0000001092927819 */ /* 0x000fe200000006ff */
[----:B------:R-:W-:Y:S01]  /*4bc0*/  FADD.FTZ R148, -R64, R148 ;  /* 0x0000009440947221 */ /* 0x000fe20000010100 */
[----:B------:R-:W-:Y:S01]  /*4bd0*/  SHF.L.U32 R144, R144, 0x10, RZ ;  /* 0x0000001090907819 */ /* 0x000fe200000006ff */
[----:B------:R-:W-:Y:S01]  /*4be0*/  FADD.FTZ R147, -R64, R147 ;  /* 0x0000009340937221 */ /* 0x000fe20000010100 */
[----:B------:R-:W-:Y:S01]  /*4bf0*/  SHF.L.U32 R142, R142, 0x10, RZ ;  /* 0x000000108e8e7819 */ /* 0x000fe200000006ff */
[C---:B------:R-:W-:Y:S01]  /*4c00*/  FADD.FTZ R141, -R64.reuse, R141 ;  /* 0x0000008d408d7221 */ /* 0x040fe20000010100 */
[-C--:B0-----:R-:W-:Y:S01]  /*4c10*/  IADD3.X R49, RZ, R48.reuse, RZ, P5, !PT ;  /* 0x00000030ff317210 */ /* 0x081fe20002ffe4ff */
[----:B------:R-:W-:Y:S01]  /*4c20*/  FADD.FTZ R111, -R64, R111 ;  /* 0x0000006f406f7221 */ /* 0x000fe20000010100 */
[----:B------:R-:W-:Y:S01]  /*4c30*/  SHF.L.U32 R138, R138, 0x10, RZ ;  /* 0x000000108a8a7819 */ /* 0x000fe200000006ff */
        /* <DEDUP_REMOVED lines=11> */
[----:B------:R-:W-:Y:S01]  /*4cf0*/  FADD.FTZ R9, R9, -R64 ;  /* 0x8000004009097221 */ /* 0x000fe20000010000 */
[----:B0-----:R-:W-:Y:S01]  /*4d00*/  IADD3.X R49, RZ, R48, RZ, P6, !PT ;  /* 0x00000030ff317210 */ /* 0x001fe200037fe4ff */
[C---:B------:R-:W-:Y:S01]  /*4d10*/  FADD.FTZ R72, -R64.reuse, R72 ;  /* 0x0000004840487221 */ /* 0x040fe20000010100 */
[C---:B------:R-:W-:Y:S01]  /*4d20*/  FADD.FTZ R153, -R64.reuse, R153 ;  /* 0x0000009940997221 */ /* 0x040fe20000010100 */
[C---:B------:R-:W-:Y:S01]  /*4d30*/  FADD.FTZ R150, -R64.reuse, R150 ;  /* 0x0000009640967221 */ /* 0x040fe20000010100 */
[C---:B------:R-:W-:Y:S01]  /*4d40*/  FADD.FTZ R137, -R64.reuse, R137 ;  /* 0x0000008940897221 */ /* 0x040fe20000010100 */
[C---:B------:R-:W-:Y:S01]  /*4d50*/  FADD.FTZ R116, -R64.reuse, R116 ;  /* 0x0000007440747221 */ /* 0x040fe20000010100 */
[C---:B------:R-:W-:Y:S01]  /*4d60*/  FADD.FTZ R96, -R64.reuse, R96 ;  /* 0x0000006040607221 */ /* 0x040fe20000010100 */
[----:B------:R-:W-:Y:S01]  /*4d70*/  FADD.FTZ R13, R13, -R64 ;  /* 0x800000400d0d7221 */ /* 0x000fe20000010000 */
        /* <DEDUP_REMOVED lines=8> */
[--C-:B------:R-:W-:Y:S01]  /*4e00*/  FADD.FTZ R133, R133, -R64.reuse ;  /* 0x8000004085857221 */ /* 0x100fe20000010000 */
[--C-:B------:R-:W-:Y:S01]  /*4e10*/  FADD.FTZ R5, R5, -R64.reuse ;  /* 0x8000004005057221 */ /* 0x100fe20000010000 */
[--C-:B------:R-:W-:Y:S01]  /*4e20*/  FADD.FTZ R15, R15, -R64.reuse ;  /* 0x800000400f0f7221 */ /* 0x100fe20000010000 */
[----:B------:R-:W-:Y:S01]  /*4e30*/  SHF.L.U32 R113, R113, 0x10, RZ ;  /* 0x0000001071717819 */ /* 0x000fe200000006ff */
[--C-:B------:R-:W-:Y:S01]  /*4e40*/  FADD.FTZ R131, R131, -R64.reuse ;  /* 0x8000004083837221 */ /* 0x100fe20000010000 */
[----:B------:R-:W-:Y:S01]  /*4e50*/  SHF.L.U32 R115, R115, 0x10, RZ ;  /* 0x0000001073737819 */ /* 0x000fe200000006ff */
        /* <DEDUP_REMOVED lines=24> */
[----:B------:R-:W-:Y:S01]  /*4fe0*/  SHF.L.U32 R82, R82, 0x10, RZ ;  /* 0x0000001052527819 */ /* 0x000fe200000006ff */
[--C-:B------:R-:W-:Y:S01]  /*4ff0*/  FADD.FTZ R129, R129, -R64.reuse ;  /* 0x8000004081817221 */ /* 0x100fe20000010000 */
[----:B------:R-:W-:Y:S01]  /*5000*/  SHF.L.U32 R163, R163, 0x10, RZ ;  /* 0x00000010a3a37819 */ /* 0x000fe200000006ff */
[----:B------:R-:W-:Y:S01]  /*5010*/  FADD.FTZ R17, R17, -R64 ;  /* 0x8000004011117221 */ /* 0x000fe20000010000 */
[----:B------:R-:W-:Y:S01]  /*5020*/  SHF.L.U32 R70, R70, 0x10, RZ ;  /* 0x0000001046467819 */ /* 0x000fe200000006ff */
[----:B------:R-:W-:Y:S01]  /*5030*/  ULDC.64 UR8, c[0x0][0x210] ;  /* 0x0000840000087ab9 */ /* 0x000fe20000000a00 */
[----:B------:R-:W-:-:S02]  /*5040*/  SHF.L.U32 R83, R83, 0x10, RZ ;  /* 0x0000001053537819 */ /* 0x000fc400000006ff */
[----:B------:R-:W-:Y:S02]  /*5050*/  SHF.L.U32 R76, R76, 0x10, RZ ;  /* 0x000000104c4c7819 */ /* 0x000fe400000006ff */
[----:B------:R-:W-:Y:S02]  /*5060*/  SHF.L.U32 R77, R77, 0x10, RZ ;  /* 0x000000104d4d7819 */ /* 0x000fe400000006ff */
[----:B------:R-:W-:Y:S02]  /*5070*/  SHF.L.U32 R85, R85, 0x10, RZ ;  /* 0x0000001055557819 */ /* 0x000fe400000006ff */
[----:B------:R-:W-:Y:S01]  /*5080*/  SHF.L.U32 R86, R86, 0x10, RZ ;  /* 0x0000001056567819 */ /* 0x000fe200000006ff */
[----:B------:R-:W-:Y:S01]  /*5090*/  FADD.FTZ R77, -R64, R77 ;  /* 0x0000004d404d7221 */ /* 0x000fe20000010100 */
        /* <DEDUP_REMOVED lines=9> */
[----:B--2---:R-:W-:Y:S02]  /*5130*/  MOV R59, R52 ;  /* 0x00000034003b7202 */ /* 0x004fe40000000f00 */
[----:B------:R-:W-:Y:S02]  /*5140*/  IADD3 R52, R2, 0x12c00, RZ ;  /* 0x00012c0002347810 */ /* 0x000fe40007ffe0ff */
[----:B---3--:R-:W-:Y:S02]  /*5150*/  MOV R60, R53 ;  /* 0x00000035003c7202 */ /* 0x008fe40000000f00 */
[----:B------:R-:W-:Y:S02]  /*5160*/  IADD3 R52, P5, R52, R62, RZ ;  /* 0x0000003e34347210 */ /* 0x000fe40007fbe0ff */
[----:B------:R-:W-:-:S02]  /*5170*/  IADD3 R53, R2, 0x11800, RZ ;  /* 0x0001180002357810 */ /* 0x000fc40007ffe0ff */
[----:B----4-:R-:W-:Y:S01]  /*5180*/  MOV R61, R54 ;  /* 0x00000036003d7202 */ /* 0x010fe20000000f00 */
[----:B------:R0:W-:Y:S01]  /*5190*/  STL [R1+0xf8], R52 ;  /* 0x0000f83401007387 */ /* 0x0001e20000100800 */
[----:B------:R-:W-:Y:S02]  /*51a0*/  IADD3 R53, P6, R53, R62, RZ ;  /* 0x0000003e35357210 */ /* 0x000fe40007fde0ff */
[----:B------:R-:W-:Y:S01]  /*51b0*/  IADD3 R54, R2, 0x10400, RZ ;  /* 0x0001040002367810 */ /* 0x000fe20007ffe0ff */
[----:B------:R1:W-:Y:S01]  /*51c0*/  STL [R1+0x90], R49 ;  /* 0x0000903101007387 */ /* 0x0003e20000100800 */
[----:B------:R-:W-:Y:S02]  /*51d0*/  IADD3.X R164, RZ, R48, RZ, P6, !PT ;  /* 0x00000030ffa47210 */ /* 0x000fe400037fe4ff */
[----:B------:R-:W-:Y:S01]  /*51e0*/  IADD3 R56, P6, R56, R62, RZ ;  /* 0x0000003e38387210 */ /* 0x000fe20007fde0ff */
[----:B------:R2:W-:Y:S01]  /*51f0*/  STL [R1+0xfc], R53 ;  /* 0x0000fc3501007387 */ /* 0x0005e20000100800 */
[----:B------:R-:W-:-:S02]  /*5200*/  MOV R157, R59 ;  /* 0x0000003b009d7202 */ /* 0x000fc40000000f00 */
[----:B0-----:R-:W-:Y:S02]  /*5210*/  IADD3 R52, R2, 0xa000, RZ ;  /* 0x0000a00002347810 */ /* 0x001fe40007ffe0ff */
[-C--:B------:R-:W-:Y:S02]  /*5220*/  IADD3.X R51, RZ, R48.reuse, RZ, P6, !PT ;  /* 0x00000030ff337210 */ /* 0x080fe400037fe4ff */
[----:B-1----:R-:W-:Y:S02]  /*5230*/  IADD3.X R49, RZ, R48, RZ, P4, !PT ;  /* 0x00000030ff317210 */ /* 0x002fe400027fe4ff */
[-C--:B------:R-:W-:Y:S02]  /*5240*/  IADD3 R54, P4, R54, R62.reuse, RZ ;  /* 0x0000003e36367210 */ /* 0x080fe40007f9e0ff */
[----:B--2---:R-:W-:Y:S01]  /*5250*/  IADD3 R53, R2, 0x8c00, RZ ;  /* 0x00008c0002357810 */ /* 0x004fe20007ffe0ff */
[----:B------:R0:W-:Y:S01]  /*5260*/  STL [R1+0x8c], R49 ;  /* 0x00008c3101007387 */ /* 0x0001e20000100800 */
[----:B------:R-:W-:-:S02]  /*5270*/  IADD3 R59, P6, R52, R62, RZ ;  /* 0x0000003e343b7210 */ /* 0x000fc40007fde0ff */
[----:B------:R-:W-:Y:S01]  /*5280*/  MOV R158, R60 ;  /* 0x0000003c009e7202 */ /* 0x000fe20000000f00 */
[----:B------:R1:W-:Y:S01]  /*5290*/  STL [R1+0x100], R54 ;  /* 0x0001003601007387 */ /* 0x0003e20000100800 */
[----:B------:R-:W-:Y:S02]  /*52a0*/  MOV R156, R61 ;  /* 0x0000003d009c7202 */ /* 0x000fe40000000f00 */
[----:B------:R-:W-:Y:S02]  /*52b0*/  MOV R165, R157 ;  /* 0x0000009d00a57202 */ /* 0x000fe40000000f00 */
[----:B------:R-:W-:Y:S02]  /*52c0*/  MOV R161, R156 ;  /* 0x0000009c00a17202 */ /* 0x000fe40000000f00 */
[----:B0-----:R-:W-:Y:S02]  /*52d0*/  IADD3.X R49, RZ, R48, RZ, P5, !PT ;  /* 0x00000030ff317210 */ /* 0x001fe40002ffe4ff */
[----:B------:R-:W-:-:S02]  /*52e0*/  IADD3 R55, P5, R55, R62, RZ ;  /* 0x0000003e37377210 */ /* 0x000fc40007fbe0ff */
[----:B-1----:R-:W-:Y:S01]  /*52f0*/  IADD3 R54, R2, 0x7800, RZ ;  /* 0x0000780002367810 */ /* 0x002fe20007ffe0ff */
[----:B------:R0:W-:Y:S01]  /*5300*/  STL [R1+0x88], R49 ;  /* 0x0000883101007387 */ /* 0x0001e20000100800 */
[----:B------:R-:W-:Y:S02]  /*5310*/  IADD3.X R50, RZ, R48, RZ, P5, !PT ;  /* 0x00000030ff327210 */ /* 0x000fe40002ffe4ff */
[----:B------:R-:W-:Y:S01]  /*5320*/  IADD3 R58, P5, R58, R62, RZ ;  /* 0x0000003e3a3a7210 */ /* 0x000fe20007fbe0ff */
[----:B------:R1:W-:Y:S04]  /*5330*/  STL [R1+0x104], R55 ;  /* 0x0001043701007387 */ /* 0x0003e80000100800 */
[----:B------:R-:W-:Y:S01]  /*5340*/  STL [R1+0x108], R164 ;  /* 0x000108a401007387 */ /* 0x000fe20000100800 */
[----:B0-----:R-:W-:-:S02]  /*5350*/  IADD3.X R49, RZ, R48, RZ, P4, !PT ;  /* 0x00000030ff317210 */ /* 0x001fc400027fe4ff */
[----:B------:R-:W-:Y:S01]  /*5360*/  IADD3 R57, P4, R57, R62, RZ ;  /* 0x0000003e39397210 */ /* 0x000fe20007f9e0ff */
[----:B------:R-:W-:Y:S01]  /*5370*/  STL [R1+0x10c], R56 ;  /* 0x00010c3801007387 */ /* 0x000fe20000100800 */
[----:B-1----:R-:W-:Y:S02]  /*5380*/  IADD3 R55, R2, 0x6400, RZ ;  /* 0x0000640002377810 */ /* 0x002fe40007ffe0ff */
[----:B------:R-:W-:Y:S01]  /*5390*/  IADD3.X R52, RZ, R48, RZ, P4, !PT ;  /* 0x00000030ff347210 */ /* 0x000fe200027fe4ff */
[----:B------:R0:W-:Y:S01]  /*53a0*/  STL [R1+0x110], R49 ;  /* 0x0001103101007387 */ /* 0x0001e20000100800 */
[----:B------:R-:W-:Y:S02]  /*53b0*/  IADD3 R60, P4, R53, R62, RZ ;  /* 0x0000003e353c7210 */ /* 0x000fe40007f9e0ff */
[----:B------:R-:W-:Y:S01]  /*53c0*/  IADD3.X R53, RZ, R48, RZ, P5, !PT ;  /* 0x00000030ff357210 */ /* 0x000fe20002ffe4ff */
[----:B------:R1:W-:Y:S01]  /*53d0*/  STL [R1+0x114], R57 ;  /* 0x0001143901007387 */ /* 0x0003e20000100800 */
[----:B------:R-:W-:-:S02]  /*53e0*/  IADD3 R61, P5, R54, R62, RZ ;  /* 0x0000003e363d7210 */ /* 0x000fc40007fbe0ff */
[----:B------:R-:W-:Y:S01]  /*53f0*/  IADD3.X R54, RZ, R48, RZ, P6, !PT ;  /* 0x00000030ff367210 */ /* 0x000fe200037fe4ff */
[----:B------:R2:W-:Y:S01]  /*5400*/  STL [R1+0x118], R50 ;  /* 0x0001183201007387 */ /* 0x0005e20000100800 */
[----:B------:R-:W-:Y:S02]  /*5410*/  IADD3 R63, P6, R55, R62, RZ ;  /* 0x0000003e373f7210 */ /* 0x000fe40007fde0ff */
[----:B------:R-:W-:Y:S01]  /*5420*/  IADD3.X R55, RZ, R48, RZ, P4, !PT ;  /* 0x00000030ff377210 */ /* 0x000fe200027fe4ff */
[----:B------:R-:W-:Y:S01]  /*5430*/  STL [R1+0x11c], R58 ;  /* 0x00011c3a01007387 */ /* 0x000fe20000100800 */
[----:B0-----:R-:W-:Y:S02]  /*5440*/  IADD3 R49, R2, 0x2800, RZ ;  /* 0x0000280002317810 */ /* 0x001fe40007ffe0ff */
[----:B------:R-:W-:Y:S01]  /*5450*/  IADD3 R66, P4, R66, R62, RZ ;  /* 0x0000003e42427210 */ /* 0x000fe20007f9e0ff */
[----:B------:R0:W-:Y:S01]  /*5460*/  STL [R1+0x120], R51 ;  /* 0x0001203301007387 */ /* 0x0001e20000100800 */
[----:B-1----:R-:W-:-:S02]  /*5470*/  IADD3 R57, R2, 0x1400, RZ ;  /* 0x0000140002397810 */ /* 0x002fc40007ffe0ff */
[----:B--2---:R-:W-:Y:S01]  /*5480*/  IADD3 R50, R2, 0x3c00, RZ ;  /* 0x00003c0002327810 */ /* 0x004fe20007ffe0ff */
[----:B------:R-:W-:Y:S01]  /*5490*/  STL [R1+0x124], R59 ;  /* 0x0001243b01007387 */ /* 0x000fe20000100800 */
[-C--:B------:R-:W-:Y:S02]  /*54a0*/  IADD3.X R164, RZ, R48.reuse, RZ, P5, !PT ;  /* 0x00000030ffa47210 */ /* 0x080fe40002ffe4ff */
[----:B------:R-:W-:Y:S01]  /*54b0*/  IADD3.X R56, RZ, R48, RZ, P6, !PT ;  /* 0x00000030ff387210 */ /* 0x000fe200037fe4ff */
[----:B------:R-:W-:Y:S01]  /*54c0*/  STL [R1+0x128], R52 ;  /* 0x0001283401007387 */ /* 0x000fe20000100800 */
[-C--:B------:R-:W-:Y:S02]  /*54d0*/  IADD3 R67, P5, R50, R62.reuse, RZ ;  /* 0x0000003e32437210 */ /* 0x080fe40007fbe0ff */
[----:B------:R-:W-:Y:S01]  /*54e0*/  IADD3 R68, P6, R49, R62, RZ ;  /* 0x0000003e31447210 */ /* 0x000fe20007fde0ff */
[----:B------:R-:W-:Y:S01]  /*54f0*/  STL [R1+0x12c], R60 ;  /* 0x00012c3c01007387 */ /* 0x000fe20000100800 */
[----:B------:R-:W-:-:S02]  /*5500*/  IADD3.X R49, RZ, R48, RZ, P4, !PT ;  /* 0x00000030ff317210 */ /* 0x000fc400027fe4ff */
[C---:B------:R-:W-:Y:S01]  /*5510*/  IADD3 R50, R2.reuse, 0x23000, RZ ;  /* 0x0002300002327810 */ /* 0x040fe20007ffe0ff */
[----:B------:R1:W-:Y:S01]  /*5520*/  STL [R1+0x130], R53 ;  /* 0x0001303501007387 */ /* 0x0003e20000100800 */
[----:B------:R-:W-:Y:S02]  /*5530*/  IADD3 R69, P4, R57, R62, RZ ;  /* 0x0000003e39457210 */ /* 0x000fe40007f9e0ff */
[C---:B0-----:R-:W-:Y:S01]  /*5540*/  IADD3 R51, R2.reuse, 0x21c00, RZ ;  /* 0x00021c0002337810 */ /* 0x041fe20007ffe0ff */
[----:B------:R-:W-:Y:S01]  /*5550*/  STL [R1+0x134], R61 ;  /* 0x0001343d01007387 */ /* 0x000fe20000100800 */
[-C--:B------:R-:W-:Y:S02]  /*5560*/  IADD3.X R57, RZ, R48.reuse, RZ, P5, !PT ;  /* 0x00000030ff397210 */ /* 0x080fe40002ffe4ff */
[----:B------:R-:W-:Y:S01]  /*5570*/  IADD3.X R58, RZ, R48, RZ, P4, !PT ;  /* 0x00000030ff3a7210 */ /* 0x000fe200027fe4ff */
[----:B------:R-:W-:Y:S01]  /*5580*/  STL [R1+0x138], R54 ;  /* 0x0001383601007387 */ /* 0x000fe20000100800 */
[----:B------:R-:W-:-:S02]  /*5590*/  IADD3 R2, P4, R2, R62, RZ ;  /* 0x0000003e02027210 */ /* 0x000fc40007f9e0ff */
[----:B-1----:R-:W-:Y:S01]  /*55a0*/  IADD3 R53, P5, R50, R62, RZ ;  /* 0x0000003e32357210 */ /* 0x002fe20007fbe0ff */
[----:B------:R-:W-:Y:S01]  /*55b0*/  STL [R1+0x13c], R55 ;  /* 0x00013c3701007387 */ /* 0x000fe20000100800 */
[----:B------:R-:W-:Y:S02]  /*55c0*/  IADD3.X R50, RZ, R48, RZ, P6, !PT ;  /* 0x00000030ff327210 */ /* 0x000fe400037fe4ff */
[----:B------:R-:W-:Y:S01]  /*55d0*/  IADD3 R52, P6, R51, R62, RZ ;  /* 0x0000003e33347210 */ /* 0x000fe20007fde0ff */
[----:B------:R-:W-:Y:S01]  /*55e0*/  FADD.FTZ R62, R6, -R64 ;  /* 0x80000040063e7221 */ /* 0x000fe20000010000 */
[----:B------:R-:W-:Y:S01]  /*55f0*/  STL [R1+0x74], R53 ;  /* 0x0000743501007387 */ /* 0x000fe20000100800 */
[----:B------:R-:W0:Y:S01]  /*5600*/  MUFU.RSQ R6, R65 ;  /* 0x0000004100067308 */ /* 0x000e220000001400 */
[----:B------:R-:W-:Y:S02]  /*5610*/  MOV R51, R158 ;  /* 0x0000009e00337202 */ /* 0x000fe40000000f00 */
[----:B------:R1:W-:Y:S01]  /*5620*/  STL [R1+0x78], R52 ;  /* 0x0000783401007387 */ /* 0x0003e20000100800 */
[----:B------:R-:W-:-:S02]  /*5630*/  MOV R59, R155 ;  /* 0x0000009b003b7202 */ /* 0x000fc40000000f00 */
[----:B-1----:R-:W-:Y:S01]  /*5640*/  MOV R52, R154 ;  /* 0x0000009a00347202 */ /* 0x002fe20000000f00 */
[C---:B0-----:R-:W-:Y:S01]  /*5650*/  FMUL.FTZ R20, R6.reuse, R20 ;  /* 0x0000001406147220 */ /* 0x041fe20000410000 */
        /* <DEDUP_REMOVED lines=13> */
[----:B------:R-:W-:Y:S01]  /*5730*/  FMUL.FTZ R65, R0, R6 ;  /* 0x0000000600417220 */ /* 0x000fe20000410000 */
[C---:B------:R-:W-:Y:S01]  /*5740*/  FMUL.FTZ R120, R6.reuse, R120 ;  /* 0x0000007806787220 */ /* 0x040fe20000410000 */
[----:B------:R-:W-:Y:S01]  /*5750*/  FMUL.FTZ R155, R6, R14 ;  /* 0x0000000e069b7220 */ /* 0x000fe20000410000 */
[C-C-:B------:R-:W-:Y:S01]  /*5760*/  FFMA.FTZ R18, R112.reuse, R130, R114.reuse ;  /* 0x0000008270127223 */ /* 0x140fe20000010072 */
[--C-:B------:R-:W-:Y:S01]  /*5770*/  FFMA.FTZ R10, R112, R124, R114.reuse ;  /* 0x0000007c700a7223 */ /* 0x100fe20000010072 */
[C---:B------:R-:W-:Y:S01]  /*5780*/  FMUL.FTZ R132, R6.reuse, R132 ;  /* 0x0000008406847220 */ /* 0x040fe20000410000 */
[C---:B------:R-:W-:Y:S01]  /*5790*/  FMUL.FTZ R126, R6.reuse, R126 ;  /* 0x0000007e067e7220 */ /* 0x040fe20000410000 */
[----:B------:R-:W-:Y:S01]  /*57a0*/  FMUL.FTZ R122, R6, R122 ;  /* 0x0000007a067a7220 */ /* 0x000fe20000410000 */
[C-C-:B------:R-:W-:Y:S01]  /*57b0*/  FFMA.FTZ R124, R112.reuse, R62, R114.reuse ;  /* 0x0000003e707c7223 */ /* 0x140fe20000010072 */
[--C-:B------:R-:W-:Y:S01]  /*57c0*/  FFMA.FTZ R130, R112, R159, R114.reuse ;  /* 0x0000009f70827223 */ /* 0x100fe20000010072 */
        /* <DEDUP_REMOVED lines=13> */
[C-C-:B------:R-:W-:Y:S01]  /*58a0*/  FFMA.FTZ R30, R112.reuse, R134, R114.reuse ;  /* 0x00000086701e7223 */ /* 0x140fe20000010072 */
[C-C-:B------:R-:W-:Y:S01]  /*58b0*/  FFMA.FTZ R62, R112.reuse, R24, R114.reuse ;  /* 0x00000018703e7223 */ /* 0x140fe20000010072 */
[C-C-:B------:R-:W-:Y:S01]  /*58c0*/  FFMA.FTZ R55, R112.reuse, R34, R114.reuse ;  /* 0x0000002270377223 */ /* 0x140fe20000010072 */
[--C-:B------:R-:W-:Y:S01]  /*58d0*/  FFMA.FTZ R14, R112, R128, R114.reuse ;  /* 0x00000080700e7223 */ /* 0x100fe20000010072 */
[----:B------:R-:W-:Y:S01]  /*58e0*/  MOV R134, R51 ;  /* 0x0000003300867202 */ /* 0x000fe20000000f00 */
[----:B------:R-:W-:Y:S01]  /*58f0*/  FMUL.FTZ R34, R6, R143 ;  /* 0x0000008f06227220 */ /* 0x000fe20000410000 */
[--C-:B------:R-:W-:Y:S01]  /*5900*/  FFMA.FTZ R38, R65, R112, R114.reuse ;  /* 0x0000007041267223 */ /* 0x100fe20000010072 */
[C-C-:B------:R-:W-:Y:S01]  /*5910*/  FFMA.FTZ R162, R112.reuse, R120, R114.reuse ;  /* 0x0000007870a27223 */ /* 0x140fe20000010072 */
[C-C-:B------:R-:W-:Y:S01]  /*5920*/  FFMA.FTZ R128, R112.reuse, R155, R114.reuse ;  /* 0x0000009b70807223 */ /* 0x140fe20000010072 */
[----:B------:R-:W-:Y:S01]  /*5930*/  MOV R143, R20 ;  /* 0x00000014008f7202 */ /* 0x000fe20000000f00 */
[C-C-:B------:R-:W-:Y:S01]  /*5940*/  FFMA.FTZ R22, R112.reuse, R132, R114.reuse ;  /* 0x0000008470167223 */ /* 0x140fe20000010072 */
[C-C-:B------:R-:W-:Y:S01]  /*5950*/  FFMA.FTZ R12, R112.reuse, R126, R114.reuse ;  /* 0x0000007e700c7223 */ /* 0x140fe20000010072 */
[C-C-:B------:R-:W-:Y:S01]  /*5960*/  FFMA.FTZ R8, R112.reuse, R122, R114.reuse ;  /* 0x0000007a70087223 */ /* 0x140fe20000010072 */
[----:B------:R-:W-:Y:S01]  /*5970*/  MOV R155, R52 ;  /* 0x00000034009b7202 */ /* 0x000fe20000000f00 */
[--C-:B------:R-:W-:Y:S01]  /*5980*/  FFMA.FTZ R120, R112, R156, R114.reuse ;  /* 0x0000009c70787223 */ /* 0x100fe20000010072 */
[----:B------:R-:W-:Y:S01]  /*5990*/  MOV R159, R59 ;  /* 0x0000003b009f7202 */ /* 0x000fe20000000f00 */
[----:B------:R-:W-:Y:S01]  /*59a0*/  FMUL.FTZ R20, R6, R140 ;  /* 0x0000008c06147220 */ /* 0x000fe20000410000 */
[----:B------:R-:W-:Y:S01]  /*59b0*/  SHF.L.U32 R65, R74, 0x10, RZ ;  /* 0x000000104a417819 */ /* 0x000fe200000006ff */
[C-C-:B------:R-:W-:Y:S01]  /*59c0*/  FFMA.FTZ R158, R112.reuse, R158, R114.reuse ;  /* 0x0000009e709e7223 */ /* 0x140fe20000010072 */
        /* <DEDUP_REMOVED lines=14> */
[----:B------:R-:W-:Y:S01]  /*5ab0*/  FFMA.FTZ R51, R112, R118, R114 ;  /* 0x0000007670337223 */ /* 0x000fe20000010072 */
[C---:B------:R-:W-:Y:S01]  /*5ac0*/  FMUL.FTZ R110, R6.reuse, R110 ;  /* 0x0000006e066e7220 */ /* 0x040fe20000410000 */
[C---:B------:R-:W-:Y:S01]  /*5ad0*/  FMUL.FTZ R151, R6.reuse, R151 ;  /* 0x0000009706977220 */ /* 0x040fe20000410000 */
[C---:B------:R-:W-:Y:S01]  /*5ae0*/  FMUL.FTZ R145, R6.reuse, R145 ;  /* 0x0000009106917220 */ /* 0x040fe20000410000 */
[----:B------:R-:W-:Y:S01]  /*5af0*/  MOV R140, R130 ;  /* 0x00000082008c7202 */ /* 0x000fe20000000f00 */
[C---:B------:R-:W-:Y:S01]  /*5b00*/  FMUL.FTZ R24, R6.reuse, R139 ;  /* 0x0000008b06187220 */ /* 0x040fe20000410000 */
[C---:B------:R-:W-:Y:S01]  /*5b10*/  FMUL.FTZ R73, R6.reuse, R73 ;  /* 0x0000004906497220 */ /* 0x040fe20000410000 */
[----:B------:R-:W-:Y:S01]  /*5b20*/  MOV R139, R62 ;  /* 0x0000003e008b7202 */ /* 0x000fe20000000f00 */
[C---:B------:R-:W-:Y:S01]  /*5b30*/  FMUL.FTZ R114, R6.reuse, R108 ;  /* 0x0000006c06727220 */ /* 0x040fe20000410000 */
[----:B------:R-:W-:Y:S01]  /*5b40*/  MOV R130, R134 ;  /* 0x0000008600827202 */ /* 0x000fe20000000f00 */
[C---:B------:R-:W-:Y:S01]  /*5b50*/  FMUL.FTZ R71, R6.reuse, R71 ;  /* 0x0000004706477220 */ /* 0x040fe20000410000 */
[C---:B------:R-:W-:Y:S01]  /*5b60*/  FMUL.FTZ R148, R6.reuse, R148 ;  /* 0x0000009406947220 */ /* 0x040fe20000410000 */
[C---:B------:R-:W-:Y:S01]  /*5b70*/  FMUL.FTZ R147, R6.reuse, R147 ;  /* 0x0000009306937220 */ /* 0x040fe20000410000 */
[C---:B------:R-:W-:Y:S01]  /*5b80*/  FMUL.FTZ R16, R6.reuse, R141 ;  /* 0x0000008d06107220 */ /* 0x040fe20000410000 */
[----:B------:R-:W-:Y:S01]  /*5b90*/  MOV R134, R161 ;  /* 0x000000a100867202 */ /* 0x000fe20000000f00 */
        /* <DEDUP_REMOVED lines=25> */
[C-C-:B------:R-:W-:Y:S01]  /*5d30*/  FFMA.FTZ R110, R65.reuse, R73, R152.reuse ;  /* 0x00000049416e7223 */ /* 0x140fe20000010098 */
[----:B------:R-:W-:Y:S01]  /*5d40*/  MOV R151, R157 ;  /* 0x0000009d00977202 */ /* 0x000fe20000000f00 */
[C-C-:B------:R-:W-:Y:S01]  /*5d50*/  FFMA.FTZ R145, R65.reuse, R114, R152.reuse ;  /* 0x0000007241917223 */ /* 0x140fe20000010098 */
[C---:B------:R-:W-:Y:S01]  /*5d60*/  FMUL.FTZ R116, R6.reuse, R133 ;  /* 0x0000008506747220 */ /* 0x040fe20000410000 */
[C---:B------:R-:W-:Y:S01]  /*5d70*/  FMUL.FTZ R5, R6.reuse, R5 ;  /* 0x0000000506057220 */ /* 0x040fe20000410000 */
[C---:B------:R-:W-:Y:S01]  /*5d80*/  FMUL.FTZ R15, R6.reuse, R15 ;  /* 0x0000000f060f7220 */ /* 0x040fe20000410000 */
[C-C-:B------:R-:W-:Y:S01]  /*5d90*/  FFMA.FTZ R104, R65.reuse, R71, R152.reuse ;  /* 0x0000004741687223 */ /* 0x140fe20000010098 */
[C-C-:B------:R-:W-:Y:S01]  /*5da0*/  FFMA.FTZ R161, R65.reuse, R148, R152.reuse ;  /* 0x0000009441a17223 */ /* 0x140fe20000010098 */
[C-C-:B------:R-:W-:Y:S01]  /*5db0*/  FFMA.FTZ R157, R65.reuse, R147, R152.reuse ;  /* 0x00000093419d7223 */ /* 0x140fe20000010098 */
[C-C-:B------:R-:W-:Y:S01]  /*5dc0*/  FFMA.FTZ R73, R65.reuse, R100, R152.reuse ;  /* 0x0000006441497223 */ /* 0x140fe20000010098 */
[----:B------:R-:W-:Y:S01]  /*5dd0*/  MOV R133, R134 ;  /* 0x0000008600857202 */ /* 0x000fe20000000f00 */
[C---:B------:R-:W-:Y:S01]  /*5de0*/  FMUL.FTZ R114, R6.reuse, R131 ;  /* 0x0000008306727220 */ /* 0x040fe20000410000 */
[C---:B------:R-:W-:Y:S01]  /*5df0*/  FMUL.FTZ R11, R6.reuse, R11 ;  /* 0x0000000b060b7220 */ /* 0x040fe20000410000 */
[----:B------:R-:W-:Y:S01]  /*5e00*/  MOV R147, R156 ;  /* 0x0000009c00937202 */ /* 0x000fe20000000f00 */
[--C-:B------:R-:W-:Y:S01]  /*5e10*/  FFMA.FTZ R71, R65, R75, R152.reuse ;  /* 0x0000004b41477223 */ /* 0x100fe20000010098 */
        /* <DEDUP_REMOVED lines=8> */
[--C-:B------:R-:W-:Y:S01]  /*5ea0*/  FFMA.FTZ R148, R113, R9, R115.reuse ;  /* 0x0000000971947223 */ /* 0x100fe20000010073 */
[C-C-:B------:R-:W-:Y:S01]  /*5eb0*/  FFMA.FTZ R96, R65.reuse, R72, R152.reuse ;  /* 0x0000004841607223 */ /* 0x140fe20000010098 */
[C-C-:B------:R-:W-:Y:S01]  /*5ec0*/  FFMA.FTZ R108, R65.reuse, R153, R152.reuse ;  /* 0x00000099416c7223 */ /* 0x140fe20000010098 */
[C-C-:B------:R-:W-:Y:S01]  /*5ed0*/  FFMA.FTZ R102, R65.reuse, R150, R152.reuse ;  /* 0x0000009641667223 */ /* 0x140fe20000010098 */
[--C-:B------:R-:W-:Y:S01]  /*5ee0*/  FFMA.FTZ R75, R65, R74, R152.reuse ;  /* 0x0000004a414b7223 */ /* 0x100fe20000010098 */
        /* <DEDUP_REMOVED lines=9> */
[----:B------:R-:W-:Y:S01]  /*5f80*/  MOV R144, R122 ;  /* 0x0000007a00907202 */ /* 0x000fe20000000f00 */
[C-C-:B------:R-:W-:Y:S01]  /*5f90*/  FFMA.FTZ R153, R65.reuse, R146, R152.reuse ;  /* 0x0000009241997223 */ /* 0x140fe20000010098 */
[----:B------:R-:W-:Y:S01]  /*5fa0*/  MOV R150, R120 ;  /* 0x0000007800967202 */ /* 0x000fe20000000f00 */
        /* <DEDUP_REMOVED lines=16> */
[C-C-:B------:R-:W-:Y:S01]  /*60b0*/  FFMA.FTZ R156, R113.reuse, R5, R115.reuse ;  /* 0x00000005719c7223 */ /* 0x140fe20000010073 */
[C-C-:B------:R-:W-:Y:S01]  /*60c0*/  FFMA.FTZ R13, R113.reuse, R15, R115.reuse ;  /* 0x0000000f710d7223 */ /* 0x140fe20000010073 */
[C---:B------:R-:W-:Y:S01]  /*60d0*/  FMUL.FTZ R152, R6.reuse, R7 ;  /* 0x0000000706987220 */ /* 0x040fe20000410000 */
[C---:B------:R-:W-:Y:S01]  /*60e0*/  FMUL.FTZ R65, R6.reuse, R21 ;  /* 0x0000001506417220 */ /* 0x040fe20000410000 */
[C---:B------:R-:W-:Y:S01]  /*60f0*/  FMUL.FTZ R120, R6.reuse, R33 ;  /* 0x0000002106787220 */ /* 0x040fe20000410000 */
[C---:B------:R-:W-:Y:S01]  /*6100*/  FMUL.FTZ R122, R6.reuse, R37 ;  /* 0x00000025067a7220 */ /* 0x040fe20000410000 */
[C---:B------:R-:W-:Y:S01]  /*6110*/  FMUL.FTZ R130, R6.reuse, R41 ;  /* 0x0000002906827220 */ /* 0x040fe20000410000 */
[--C-:B------:R-:W-:Y:S01]  /*6120*/  FFMA.FTZ R5, R113, R11, R115.reuse ;  /* 0x0000000b71057223 */ /* 0x100fe20000010073 */
[----:B------:R-:W-:Y:S01]  /*6130*/  SHF.L.U32 R15, R133, 0x10, RZ ;  /* 0x00000010850f7819 */ /* 0x000fe200000006ff */
[C---:B------:R-:W-:Y:S01]  /*6140*/  FMUL.FTZ R160, R6.reuse, R3 ;  /* 0x0000000306a07220 */ /* 0x040fe20000410000 */
[----:B------:R-:W-:Y:S01]  /*6150*/  MOV R136, R126 ;  /* 0x0000007e00887202 */ /* 0x000fe20000000f00 */
[C---:B------:R-:W-:Y:S01]  /*6160*/  FMUL.FTZ R138, R6.reuse, R45 ;  /* 0x0000002d068a7220 */ /* 0x040fe20000410000 */
[C-C-:B------:R-:W-:Y:S01]  /*6170*/  FFMA.FTZ R7, R113.reuse, R125, R115.reuse ;  /* 0x0000007d71077223 */ /* 0x140fe20000010073 */
[C-C-:B------:R-:W-:Y:S01]  /*6180*/  FFMA.FTZ R21, R113.reuse, R19, R115.reuse ;  /* 0x0000001371157223 */ /* 0x140fe20000010073 */
[C-C-:B------:R-:W-:Y:S01]  /*6190*/  FFMA.FTZ R29, R113.reuse, R23, R115.reuse ;  /* 0x00000017711d7223 */ /* 0x140fe20000010073 */
[C-C-:B------:R-:W-:Y:S01]  /*61a0*/  FFMA.FTZ R33, R113.reuse, R100, R115.reuse ;  /* 0x0000006471217223 */ /* 0x140fe20000010073 */
[C-C-:B------:R-:W-:Y:S01]  /*61b0*/  FFMA.FTZ R37, R113.reuse, R27, R115.reuse ;  /* 0x0000001b71257223 */ /* 0x140fe20000010073 */
        /* <DEDUP_REMOVED lines=14> */
[----:B------:R-:W-:Y:S01]  /*62a0*/  FMUL.FTZ R112, R6, R129 ;  /* 0x0000008106707220 */ /* 0x000fe20000410000 */
[----:B------:R-:W-:Y:S01]  /*62b0*/  MOV R100, R159 ;  /* 0x0000009f00647202 */ /* 0x000fe20000000f00 */
[C-C-:B------:R-:W-:Y:S01]  /*62c0*/  FFMA.FTZ R165, R113.reuse, R121, R115.reuse ;  /* 0x0000007971a57223 */ /* 0x140fe20000010073 */
[----:B------:R-:W-:Y:S01]  /*62d0*/  MOV R147, R155 ;  /* 0x0000009b00937202 */ /* 0x000fe20000000f00 */
[----:B------:R-:W-:Y:S01]  /*62e0*/  FFMA.FTZ R146, R113, R119, R115 ;  /* 0x0000007771927223 */ /* 0x000fe20000010073 */
        /* <DEDUP_REMOVED lines=23> */
[C---:B------:R-:W-:Y:S01]  /*6460*/  FADD.FTZ R99, -R64.reuse, R11 ;  /* 0x0000000b40637221 */ /* 0x040fe20000010100 */
[----:B------:R-:W-:Y:S01]  /*6470*/  MOV R129, R139 ;  /* 0x0000008b00817202 */ /* 0x000fe20000000f00 */
[C---:B------:R-:W-:Y:S01]  /*6480*/  FADD.FTZ R11, -R64.reuse, R27 ;  /* 0x0000001b400b7221 */ /* 0x040fe20000010100 */
[----:B------:R-:W-:Y:S01]  /*6490*/  MOV R121, R143 ;  /* 0x0000008f00797202 */ /* 0x000fe20000000f00 */
        /* <DEDUP_REMOVED lines=18> */
[----:B------:R-:W-:Y:S01]  /*65c0*/  FMUL.FTZ R64, R6, R84 ;  /* 0x0000005406407220 */ /* 0x000fe20000410000 */
[----:B------:R-:W-:Y:S01]  /*65d0*/  FMUL.FTZ R84, R38, -1.4426950216293334961 ;  /* 0xbfb8aa3b26547820 */ /* 0x000fe20000410000 */
[----:B------:R-:W-:Y:S01]  /*65e0*/  SHF.L.U32 R147, R147, 0x10, RZ ;  /* 0x0000001093937819 */ /* 0x000fe200000006ff */
[----:B------:R-:W-:Y:S01]  /*65f0*/  FMUL.FTZ R82, R6, R82 ;  /* 0x0000005206527220 */ /* 0x000fe20000410000 */
[----:B------:R-:W-:Y:S01]  /*6600*/  SHF.L.U32 R76, R100, 0x10, RZ ;  /* 0x00000010644c7819 */ /* 0x000fe200000006ff */
[C---:B------:R-:W-:Y:S01]  /*6610*/  FMUL.FTZ R99, R6.reuse, R99 ;  /* 0x0000006306637220 */ /* 0x040fe20000410000 */
[C---:B------:R-:W-:Y:S01]  /*6620*/  FMUL.FTZ R97, R6.reuse, R97 ;  /* 0x0000006106617220 */ /* 0x040fe20000410000 */
[----:B------:R-:W0:Y:S01]  /*6630*/  MUFU.EX2 R84, R84 ;  /* 0x0000005400547308 */ /* 0x000e220000000800 */
        /* <DEDUP_REMOVED lines=30> */
[--C-:B------:R-:W-:Y:S01]  /*6820*/  FFMA.FTZ R6, R147, R82, R76.reuse ;  /* 0x0000005293067223 */ /* 0x100fe2000001004c */
[----:B------:R-:W-:Y:S01]  /*6830*/  FMUL.FTZ R82, R98, -1.4426950216293334961 ;  /* 0xbfb8aa3b62527820 */ /* 0x000fe20000410000 */
[--C-:B------:R-:W-:Y:S01]  /*6840*/  FFMA.FTZ R99, R99, R147, R76.reuse ;  /* 0x0000009363637223 */ /* 0x100fe2000001004c */
        /* <DEDUP_REMOVED lines=29> */
[----:B0-----:R-:W-:Y:S01]  /*6a20*/  FADD.FTZ R84, R84, 1 ;  /* 0x3f80000054547421 */ /* 0x001fe20000010000 */
[----:B------:R-:W-:Y:S01]  /*6a30*/  FFMA.FTZ R147, R147, R83, R76 ;  /* 0x0000005393937223 */ /* 0x000fe2000001004c */
[----:B------:R-:W-:Y:S01]  /*6a40*/  FMUL.FTZ R76, R117, -1.4426950216293334961 ;  /* 0xbfb8aa3b754c7820 */ /* 0x000fe20000410000 */
[----:B------:R-:W0:Y:S01]  /*6a50*/  MUFU.EX2 R82, R82 ;  /* 0x0000005200527308 */ /* 0x000e220000000800 */
[C-C-:B------:R-:W-:Y:S01]  /*6a60*/  FFMA.FTZ R116, R113.reuse, R116, R115.reuse ;  /* 0x0000007471747223 */ /* 0x140fe20000010073 */
[C-C-:B------:R-:W-:Y:S01]  /*6a70*/  FFMA.FTZ R114, R113.reuse, R114, R115.reuse ;  /* 0x0000007271727223 */ /* 0x140fe20000010073 */
[C-C-:B------:R-:W-:Y:S01]  /*6a80*/  FFMA.FTZ R112, R113.reuse, R112, R115.reuse ;  /* 0x0000007071707223 */ /* 0x140fe20000010073 */
[C-C-:B------:R-:W-:Y:S01]  /*6a90*/  FFMA.FTZ R111, R113.reuse, R111, R115.reuse ;  /* 0x0000006f716f7223 */ /* 0x140fe20000010073 */
[C-C-:B------:R-:W-:Y:S01]  /*6aa0*/  FFMA.FTZ R160, R113.reuse, R160, R115.reuse ;  /* 0x000000a071a07223 */ /* 0x140fe20000010073 */
[C-C-:B------:R-:W-:Y:S01]  /*6ab0*/  FFMA.FTZ R152, R113.reuse, R152, R115.reuse ;  /* 0x0000009871987223 */ /* 0x140fe20000010073 */
[C-C-:B------:R-:W-:Y:S01]  /*6ac0*/  FFMA.FTZ R25, R113.reuse, R65, R115.reuse ;  /* 0x0000004171197223 */ /* 0x140fe20000010073 */
[----:B------:R1:W2:Y:S01]  /*6ad0*/  MUFU.RCP R100, R84 ;  /* 0x0000005400647308 */ /* 0x0002a20000001000 */
[C-C-:B------:R-:W-:Y:S01]  /*6ae0*/  FFMA.FTZ R65, R113.reuse, R120, R115.reuse ;  /* 0x0000007871417223 */ /* 0x140fe20000010073 */
[----:B------:R-:W-:Y:S01]  /*6af0*/  MOV R120, R150 ;  /* 0x0000009600787202 */ /* 0x000fe20000000f00 */
[C-C-:B------:R-:W-:Y:S01]  /*6b00*/  FFMA.FTZ R17, R113.reuse, R17, R115.reuse ;  /* 0x0000001171117223 */ /* 0x140fe20000010073 */
[C-C-:B------:R-:W-:Y:S01]  /*6b10*/  FFMA.FTZ R122, R113.reuse, R122, R115.reuse ;  /* 0x0000007a717a7223 */ /* 0x140fe20000010073 */
[C-C-:B------:R-:W-:Y:S01]  /*6b20*/  FFMA.FTZ R130, R113.reuse, R130, R115.reuse ;  /* 0x0000008271827223 */ /* 0x140fe20000010073 */
[----:B------:R-:W-:-:S02]  /*6b30*/  FFMA.FTZ R138, R113, R138, R115 ;  /* 0x0000008a718a7223 */ /* 0x000fc40000010073 */
[----:B------:R-:W3:Y:S01]  /*6b40*/  MUFU.EX2 R76, R76 ;  /* 0x0000004c004c7308 */ /* 0x000ee20000000800 */
[----:B0-----:R-:W-:Y:S01]  /*6b50*/  FADD.FTZ R82, R82, 1 ;  /* 0x3f80000052527421 */ /* 0x001fe20000010000 */
[----:B-1----:R-:W-:-:S06]  /*6b60*/  FMUL.FTZ R84, R116, -1.4426950216293334961 ;  /* 0xbfb8aa3b74547820 */ /* 0x002fcc0000410000 */
[----:B------:R-:W0:Y:S01]  /*6b70*/  MUFU.RCP R82, R82 ;  /* 0x0000005200527308 */ /* 0x000e220000001000 */
[----:B--2---:R-:W-:Y:S01]  /*6b80*/  FMUL.FTZ R100, R38, R100 ;  /* 0x0000006426647220 */ /* 0x004fe20000410000 */
[----:B------:R-:W-:-:S06]  /*6b90*/  FMUL.FTZ R38, R99, -1.4426950216293334961 ;  /* 0xbfb8aa3b63267820 */ /* 0x000fcc0000410000 */
[----:B------:R-:W1:Y:S01]  /*6ba0*/  MUFU.EX2 R38, R38 ;  /* 0x0000002600267308 */ /* 0x000e620000000800 */
[----:B---3--:R-:W-:-:S07]  /*6bb0*/  FADD.FTZ R76, R76, 1 ;  /* 0x3f8000004c4c7421 */ /* 0x008fce0000010000 */
[----:B------:R0:W2:Y:S08]  /*6bc0*/  MUFU.RCP R83, R76 ;  /* 0x0000004c00537308 */ /* 0x0000b00000001000 */
[----:B------:R-:W3:Y:S01]  /*6bd0*/  MUFU.EX2 R84, R84 ;  /* 0x0000005400547308 */ /* 0x000ee20000000800 */
[----:B0-----:R-:W-:Y:S01]  /*6be0*/  FMUL.FTZ R76, R98, R82 ;  /* 0x00000052624c7220 */ /* 0x001fe20000410000 */
[----:B-1----:R-:W-:Y:S01]  /*6bf0*/  FADD.FTZ R38, R38, 1 ;  /* 0x3f80000026267421 */ /* 0x002fe20000010000 */
[----:B------:R-:W-:-:S05]  /*6c00*/  FMUL.FTZ R82, R30, -1.4426950216293334961 ;  /* 0xbfb8aa3b1e527820 */ /* 0x000fca0000410000 */
[----:B------:R-:W0:Y:S01]  /*6c10*/  MUFU.RCP R38, R38 ;  /* 0x0000002600267308 */ /* 0x000e220000001000 */
[----:B--2---:R-:W-:Y:S01]  /*6c20*/  FMUL.FTZ R98, R117, R83 ;  /* 0x0000005375627220 */ /* 0x004fe20000410000 */
[----:B------:R-:W-:-:S06]  /*6c30*/  FMUL.FTZ R83, R96, -1.4426950216293334961 ;  /* 0xbfb8aa3b60537820 */ /* 0x000fcc0000410000 */
[----:B------:R-:W1:Y:S01]  /*6c40*/  MUFU.EX2 R83, R83 ;  /* 0x0000005300537308 */ /* 0x000e620000000800 */
[----:B---3--:R-:W-:-:S07]  /*6c50*/  FADD.FTZ R84, R84, 1 ;  /* 0x3f80000054547421 */ /* 0x008fce0000010000 */
[----:B------:R-:W2:Y:S01]  /*6c60*/  MUFU.EX2 R82, R82 ;  /* 0x0000005200527308 */ /* 0x000ea20000000800 */
[----:B0-----:R-:W-:-:S07]  /*6c70*/  FMUL.FTZ R99, R99, R38 ;  /* 0x0000002663637220 */ /* 0x001fce0000410000 */
[----:B------:R-:W0:Y:S01]  /*6c80*/  MUFU.RCP R95, R84 ;  /* 0x00000054005f7308 */ /* 0x000e220000001000 */
[----:B-1----:R-:W-:Y:S01]  /*6c90*/  FADD.FTZ R38, R83, 1 ;  /* 0x3f80000053267421 */ /* 0x002fe20000010000 */
[----:B------:R-:W-:-:S06]  /*6ca0*/  FMUL.FTZ R83, R110, -1.4426950216293334961 ;  /* 0xbfb8aa3b6e537820 */ /* 0x000fcc0000410000 */
[----:B------:R-:W1:Y:S01]  /*6cb0*/  MUFU.RCP R38, R38 ;  /* 0x0000002600267308 */ /* 0x000e620000001000 */
[----:B--2---:R-:W-:-:S07]  /*6cc0*/  FADD.FTZ R82, R82, 1 ;  /* 0x3f80000052527421 */ /* 0x004fce0000010000 */
[----:B------:R-:W2:Y:S01]  /*6cd0*/  MUFU.RCP R94, R82 ;  /* 0x00000052005e7308 */ /* 0x000ea20000001000 */
[----:B------:R-:W-:Y:S01]  /*6ce0*/  F2FP.BF16.F32.PACK_AB R100, R76, R100 ;  /* 0x000000644c64723e */ /* 0x000fe200000010ff */
[----:B0-----:R-:W-:-:S06]  /*6cf0*/  FMUL.FTZ R95, R116, R95 ;  /* 0x0000005f745f7220 */ /* 0x001fcc0000410000 */
[----:B------:R-:W-:Y:S01]  /*6d00*/  MUFU.EX2 R83, R83 ;  /* 0x0000005300537308 */ /* 0x000fe20000000800 */
[----:B-1----:R-:W-:Y:S01]  /*6d10*/  FMUL.FTZ R96, R96, R38 ;  /* 0x0000002660607220 */ /* 0x002fe20000410000 */
[----:B------:R-:W-:-:S06]  /*6d20*/  FMUL.FTZ R38, R22, -1.4426950216293334961 ;  /* 0xbfb8aa3b16267820 */ /* 0x000fcc0000410000 */
[----:B------:R-:W0:Y:S01]  /*6d30*/  MUFU.EX2 R38, R38 ;  /* 0x0000002600267308 */ /* 0x000e220000000800 */
[----:B--2---:R-:W-:Y:S01]  /*6d40*/  FMUL.FTZ R94, R30, R94 ;  /* 0x0000005e1e5e7220 */ /* 0x004fe20000410000 */
[----:B------:R-:W-:-:S06]  /*6d50*/  FMUL.FTZ R30, R97, -1.4426950216293334961 ;  /* 0xbfb8aa3b611e7820 */ /* 0x000fcc0000410000 */
[----:B------:R-:W1:Y:S01]  /*6d60*/  MUFU.EX2 R30, R30 ;  /* 0x0000001e001e7308 */ /* 0x000e620000000800 */
[----:B0-----:R-:W-:-:S07]  /*6d70*/  FADD.FTZ R38, R38, 1 ;  /* 0x3f80000026267421 */ /* 0x001fce0000010000 */
[----:B------:R0:W2:Y:S01]  /*6d80*/  MUFU.RCP R82, R38 ;  /* 0x0000002600527308 */ /* 0x0000a20000001000 */
[----:B-1----:R-:W-:-:S07]  /*6d90*/  FADD.FTZ R30, R30, 1 ;  /* 0x3f8000001e1e7421 */ /* 0x002fce0000010000 */
[----:B------:R1:W3:Y:S01]  /*6da0*/  MUFU.RCP R84, R30 ;  /* 0x0000001e00547308 */ /* 0x0002e20000001000 */
[----:B0-----:R-:W-:-:S07]  /*6db0*/  FMUL.FTZ R38, R114, -1.4426950216293334961 ;  /* 0xbfb8aa3b72267820 */ /* 0x001fce0000410000 */
[----:B------:R-:W0:Y:S01]  /*6dc0*/  MUFU.EX2 R38, R38 ;  /* 0x0000002600267308 */ /* 0x000e220000000800 */
[----:B-1----:R-:W-:Y:S01]  /*6dd0*/  FADD.FTZ R30, R83, 1 ;  /* 0x3f800000531e7421 */ /* 0x002fe20000010000 */
[----:B--2---:R-:W-:Y:S01]  /*6de0*/  FMUL.FTZ R82, R22, R82 ;  /* 0x0000005216527220 */ /* 0x004fe20000410000 */
[----:B------:R-:W-:-:S04]  /*6df0*/  FMUL.FTZ R22, R81, -1.4426950216293334961 ;  /* 0xbfb8aa3b51167820 */ /* 0x000fc80000410000 */
[----:B------:R1:W-:Y:S01]  /*6e00*/  STL [R1+0x54], R82 ;  /* 0x0000545201007387 */ /* 0x0003e20000100800 */
[----:B------:R-:W1:Y:S01]  /*6e10*/  MUFU.RCP R30, R30 ;  /* 0x0000001e001e7308 */ /* 0x000e620000001000 */
[----:B---3--:R-:W-:-:S07]  /*6e20*/  FMUL.FTZ R97, R97, R84 ;  /* 0x0000005461617220 */ /* 0x008fce0000410000 */
[----:B------:R-:W2:Y:S01]  /*6e30*/  MUFU.EX2 R22, R22 ;  /* 0x0000001600167308 */ /* 0x000ea20000000800 */
[----:B0-----:R-:W-:Y:S01]  /*6e40*/  FADD.FTZ R38, R38, 1 ;  /* 0x3f80000026267421 */ /* 0x001fe20000010000 */
[----:B-1----:R-:W-:Y:S01]  /*6e50*/  FMUL.FTZ R82, R110, R30 ;  /* 0x0000001e6e527220 */ /* 0x002fe20000410000 */
[----:B------:R-:W-:-:S04]  /*6e60*/  FMUL.FTZ R30, R18, -1.4426950216293334961 ;  /* 0xbfb8aa3b121e7820 */ /* 0x000fc80000410000 */
[----:B------:R0:W-:Y:S02]  /*6e70*/  STL [R1+0x18], R82 ;  /* 0x0000185201007387 */ /* 0x0001e40000100800 */
[----:B------:R-:W1:Y:S01]  /*6e80*/  MUFU.EX2 R30, R30 ;  /* 0x0000001e001e7308 */ /* 0x000e620000000800 */
[----:B--2---:R-:W-:-:S07]  /*6e90*/  FADD.FTZ R22, R22, 1 ;  /* 0x3f80000016167421 */ /* 0x004fce0000010000 */
[----:B0-----:R-:W0:Y:S08]  /*6ea0*/  MUFU.RCP R82, R38 ;  /* 0x0000002600527308 */ /* 0x001e300000001000 */
[----:B------:R1:W2:Y:S02]  /*6eb0*/  MUFU.RCP R38, R22 ;  /* 0x0000001600267308 */ /* 0x0002a40000001000 */
[----:B-1----:R-:W-:Y:S01]  /*6ec0*/  FADD.FTZ R22, R30, 1 ;  /* 0x3f8000001e167421 */ /* 0x002fe20000010000 */
[----:B------:R-:W-:Y:S01]  /*6ed0*/  FMUL.FTZ R30, R108, -1.4426950216293334961 ;  /* 0xbfb8aa3b6c1e7820 */ /* 0x000fe20000410000 */
[----:B0-----:R-:W-:-:S04]  /*6ee0*/  FMUL.FTZ R82, R114, R82 ;  /* 0x0000005272527220 */ /* 0x001fc80000410000 */
[----:B------:R-:W0:Y:S01]  /*6ef0*/  MUFU.RCP R22, R22 ;  /* 0x0000001600167308 */ /* 0x000e220000001000 */
[----:B------:R-:W-:Y:S01]  /*6f00*/  STL [R1+0x50], R82 ;  /* 0x0000505201007387 */ /* 0x000fe20000100800 */
[----:B--2---:R-:W-:Y:S01]  /*6f10*/  FMUL.FTZ R81, R81, R38 ;  /* 0x0000002651517220 */ /* 0x004fe20000410000 */
[----:B------:R-:W-:-:S04]  /*6f20*/  FMUL.FTZ R38, R112, -1.4426950216293334961 ;  /* 0xbfb8aa3b70267820 */ /* 0x000fc80000410000 */
[----:B------:R-:W-:Y:S01]  /*6f30*/  STL [R1+0x4c], R81 ;  /* 0x00004c5101007387 */ /* 0x000fe20000100800 */
[----:B------:R-:W1:Y:S08]  /*6f40*/  MUFU.EX2 R30, R30 ;  /* 0x0000001e001e7308 */ /* 0x000e700000000800 */
[----:B------:R-:W2:Y:S01]  /*6f50*/  MUFU.EX2 R38, R38 ;  /* 0x0000002600267308 */ /* 0x000ea20000000800 */
[----:B0-----:R-:W-:-:S05]  /*6f60*/  FMUL.FTZ R18, R18, R22 ;  /* 0x0000001612127220 */ /* 0x001fca0000410000 */
[----:B------:R0:W-:Y:S01]  /*6f70*/  STL [R1+0x48], R18 ;  /* 0x0000481201007387 */ /* 0x0001e20000100800 */
[----:B-1----:R-:W-:-:S06]  /*6f80*/  FADD.FTZ R22, R30, 1 ;  /* 0x3f8000001e167421 */ /* 0x002fcc0000010000 */
[----:B------:R-:W1:Y:S01]  /*6f90*/  MUFU.RCP R22, R22 ;  /* 0x0000001600167308 */ /* 0x000e620000001000 */
[----:B0-----:R-:W-:Y:S01]  /*6fa0*/  FMUL.FTZ R18, R80, -1.4426950216293334961 ;  /* 0xbfb8aa3b50127820 */ /* 0x001fe20000410000 */
[----:B--2---:R-:W-:-:S06]  /*6fb0*/  FADD.FTZ R30, R38, 1 ;  /* 0x3f800000261e7421 */ /* 0x004fcc0000010000 */
[----:B------:R-:W0:Y:S08]  /*6fc0*/  MUFU.EX2 R18, R18 ;  /* 0x0000001200127308 */ /* 0x000e300000000800 */
[----:B------:R-:W2:Y:S01]  /*6fd0*/  MUFU.RCP R30, R30 ;  /* 0x0000001e001e7308 */ /* 0x000ea20000001000 */
[----:B-1----:R-:W-:Y:S01]  /*6fe0*/  FMUL.FTZ R38, R108, R22 ;  /* 0x000000166c267220 */ /* 0x002fe20000410000 */
[----:B------:R-:W-:-:S04]  /*6ff0*/  FMUL.FTZ R22, R14, -1.4426950216293334961 ;  /* 0xbfb8aa3b0e167820 */ /* 0x000fc80000410000 */
[----:B------:R2:W-:Y:S02]  /*7000*/  STL [R1+0x20], R38 ;  /* 0x0000202601007387 */ /* 0x0005e40000100800 */
[----:B------:R-:W1:Y:S01]  /*7010*/  MUFU.EX2 R22, R22 ;  /* 0x0000001600167308 */ /* 0x000e620000000800 */
[----:B0-----:R-:W-:-:S07]  /*7020*/  FADD.FTZ R18, R18, 1 ;  /* 0x3f80000012127421 */ /* 0x001fce0000010000 */
[----:B------:R-:W0:Y:S01]  /*7030*/  MUFU.RCP R18, R18 ;  /* 0x0000001200127308 */ /* 0x000e220000001000 */
[----:B--2---:R-:W-:Y:S01]  /*7040*/  FMUL.FTZ R38, R112, R30 ;  /* 0x0000001e70267220 */ /* 0x004fe20000410000 */
[----:B------:R-:W-:-:S04]  /*7050*/  FMUL.FTZ R30, R106, -1.4426950216293334961 ;  /* 0xbfb8aa3b6a1e7820 */ /* 0x000fc80000410000 */
[----:B------:R0:W-:Y:S02]  /*7060*/  STL [R1+0x44], R38 ;  /* 0x0000442601007387 */ /* 0x0001e40000100800 */
[----:B------:R-:W2:Y:S01]  /*7070*/  MUFU.EX2 R30, R30 ;  /* 0x0000001e001e7308 */ /* 0x000ea20000000800 */
[----:B-1----:R-:W-:Y:S01]  /*7080*/  FADD.FTZ R22, R22, 1 ;  /* 0x3f80000016167421 */ /* 0x002fe20000010000 */
[----:B0-----:R-:W-:Y:S01]  /*7090*/  FMUL.FTZ R38, R80, R18 ;  /* 0x0000001250267220 */ /* 0x001fe20000410000 */
[----:B------:R-:W-:-:S04]  /*70a0*/  FMUL.FTZ R18, R111, -1.4426950216293334961 ;  /* 0xbfb8aa3b6f127820 */ /* 0x000fc80000410000 */
[----:B------:R0:W-:Y:S02]  /*70b0*/  STL [R1+0x40], R38 ;  /* 0x0000402601007387 */ /* 0x0001e40000100800 */
[----:B------:R-:W1:Y:S08]  /*70c0*/  MUFU.EX2 R18, R18 ;  /* 0x0000001200127308 */ /* 0x000e700000000800 */
[----:B0-----:R2:W0:Y:S02]  /*70d0*/  MUFU.RCP R38, R22 ;  /* 0x0000001600267308 */ /* 0x0014240000001000 */
[----:B--2---:R-:W-:Y:S01]  /*70e0*/  FADD.FTZ R22, R30, 1 ;  /* 0x3f8000001e167421 */ /* 0x004fe20000010000 */
[----:B-1----:R-:W-:-:S05]  /*70f0*/  FADD.FTZ R18, R18, 1 ;  /* 0x3f80000012127421 */ /* 0x002fca0000010000 */
[----:B------:R-:W1:Y:S01]  /*7100*/  MUFU.RCP R22, R22 ;  /* 0x0000001600167308 */ /* 0x000e620000001000 */
[----:B0-----:R-:W-:Y:S01]  /*7110*/  FMUL.FTZ R30, R14, R38 ;  /* 0x000000260e1e7220 */ /* 0x001fe20000410000 */
[----:B------:R-:W-:-:S04]  /*7120*/  FMUL.FTZ R14, R79, -1.4426950216293334961 ;  /* 0xbfb8aa3b4f0e7820 */ /* 0x000fc80000410000 */
[----:B------:R1:W-:Y:S02]  /*7130*/  STL [R1+0x3c], R30 ;  /* 0x00003c1e01007387 */ /* 0x0003e40000100800 */
[----:B------:R-:W0:Y:S08]  /*7140*/  MUFU.RCP R18, R18 ;  /* 0x0000001200127308 */ /* 0x000e300000001000 */
[----:B------:R-:W2:Y:S01]  /*7150*/  MUFU.EX2 R14, R14 ;  /* 0x0000000e000e7308 */ /* 0x000ea20000000800 */
[----:B-1----:R-:W-:Y:S01]  /*7160*/  FMUL.FTZ R30, R106, R22 ;  /* 0x000000166a1e7220 */ /* 0x002fe20000410000 */
[----:B------:R-:W-:-:S04]  /*7170*/  FMUL.FTZ R22, R12, -1.4426950216293334961 ;  /* 0xbfb8aa3b0c167820 */ /* 0x000fc80000410000 */
[----:B------:R1:W-:Y:S02]  /*7180*/  STL [R1+0x24], R30 ;  /* 0x0000241e01007387 */ /* 0x0003e40000100800 */
[----:B------:R-:W3:Y:S01]  /*7190*/  MUFU.EX2 R22, R22 ;  /* 0x0000001600167308 */ /* 0x000ee20000000800 */
[----:B0-----:R-:W-:-:S05]  /*71a0*/  FMUL.FTZ R18, R111, R18 ;  /* 0x000000126f127220 */ /* 0x001fca0000410000 */
[----:B------:R0:W-:Y:S01]  /*71b0*/  STL [R1+0x38], R18 ;  /* 0x0000381201007387 */ /* 0x0001e20000100800 */
[----:B--2---:R-:W-:-:S04]  /*71c0*/  FADD.FTZ R14, R14, 1 ;  /* 0x3f8000000e0e7421 */ /* 0x004fc80000010000 */
[----:B-1----:R-:W1:Y:S01]  /*71d0*/  MUFU.RCP R30, R14 ;  /* 0x0000000e001e7308 */ /* 0x002e620000001000 */
[----:B0-----:R-:W-:Y:S01]  /*71e0*/  FMUL.FTZ R18, R104, -1.4426950216293334961 ;  /* 0xbfb8aa3b68127820 */ /* 0x001fe20000410000 */
[----:B---3--:R-:W-:-:S06]  /*71f0*/  FADD.FTZ R22, R22, 1 ;  /* 0x3f80000016167421 */ /* 0x008fcc0000010000 */
[----:B------:R-:W0:Y:S08]  /*7200*/  MUFU.EX2 R18, R18 ;  /* 0x0000001200127308 */ /* 0x000e300000000800 */
[----:B------:R-:W2:Y:S01]  /*7210*/  MUFU.RCP R22, R22 ;  /* 0x0000001600167308 */ /* 0x000ea20000001000 */
[----:B-1----:R-:W-:-:S05]  /*7220*/  FMUL.FTZ R30, R79, R30 ;  /* 0x0000001e4f1e7220 */ /* 0x002fca0000410000 */
[----:B------:R-:W-:Y:S01]  /*7230*/  STL [R1+0x34], R30 ;  /* 0x0000341e01007387 */ /* 0x000fe20000100800 */
[----:B0-----:R-:W-:Y:S01]  /*7240*/  FADD.FTZ R14, R18, 1 ;  /* 0x3f800000120e7421 */ /* 0x001fe20000010000 */
[----:B------:R-:W-:-:S05]  /*7250*/  FMUL.FTZ R18, R7, -1.4426950216293334961 ;  /* 0xbfb8aa3b07127820 */ /* 0x000fca0000410000 */
[----:B------:R-:W0:Y:S01]  /*7260*/  MUFU.RCP R14, R14 ;  /* 0x0000000e000e7308 */ /* 0x000e220000001000 */
[----:B--2---:R-:W-:Y:S01]  /*7270*/  FMUL.FTZ R22, R12, R22 ;  /* 0x000000160c167220 */ /* 0x004fe20000410000 */
[----:B------:R-:W-:-:S04]  /*7280*/  FMUL.FTZ R12, R78, -1.4426950216293334961 ;  /* 0xbfb8aa3b4e0c7820 */ /* 0x000fc80000410000 */
[----:B------:R1:W-:Y:S02]  /*7290*/  STL [R1+0x30], R22 ;  /* 0x0000301601007387 */ /* 0x0003e40000100800 */
[----:B------:R-:W2:Y:S08]  /*72a0*/  MUFU.EX2 R18, R18 ;  /* 0x0000001200127308 */ /* 0x000eb00000000800 */
[----:B------:R-:W3:Y:S01]  /*72b0*/  MUFU.EX2 R12, R12 ;  /* 0x0000000c000c7308 */ /* 0x000ee20000000800 */
[----:B-1----:R-:W-:Y:S01]  /*72c0*/  FMUL.FTZ R22, R10, -1.4426950216293334961 ;  /* 0xbfb8aa3b0a167820 */ /* 0x002fe20000410000 */
[----:B0-----:R-:W-:-:S05]  /*72d0*/  FMUL.FTZ R14, R104, R14 ;  /* 0x0000000e680e7220 */ /* 0x001fca0000410000 */
[----:B------:R0:W-:Y:S01]  /*72e0*/  STL [R1+0x2c], R14 ;  /* 0x00002c0e01007387 */ /* 0x0001e20000100800 */
[----:B------:R-:W1:Y:S01]  /*72f0*/  MUFU.EX2 R22, R22 ;  /* 0x0000001600167308 */ /* 0x000e620000000800 */
[----:B--2---:R-:W-:-:S07]  /*7300*/  FADD.FTZ R18, R18, 1 ;  /* 0x3f80000012127421 */ /* 0x004fce0000010000 */
[----:B------:R-:W2:Y:S01]  /*7310*/  MUFU.RCP R18, R18 ;  /* 0x0000001200127308 */ /* 0x000ea20000001000 */
[----:B---3--:R-:W-:-:S07]  /*7320*/  FADD.FTZ R12, R12, 1 ;  /* 0x3f8000000c0c7421 */ /* 0x008fce0000010000 */
[----:B0-----:R1:W0:Y:S02]  /*7330*/  MUFU.RCP R14, R12 ;  /* 0x0000000c000e7308 */ /* 0x0012240000001000 */
[----:B-1----:R-:W-:Y:S01]  /*7340*/  FADD.FTZ R12, R22, 1 ;  /* 0x3f800000160c7421 */ /* 0x002fe20000010000 */
[----:B--2---:R-:W-:Y:S01]  /*7350*/  FMUL.FTZ R18, R7, R18 ;  /* 0x0000001207127220 */ /* 0x004fe20000410000 */
[----:B------:R-:W-:-:S04]  /*7360*/  FMUL.FTZ R7, R102, -1.4426950216293334961 ;  /* 0xbfb8aa3b66077820 */ /* 0x000fc80000410000 */
[----:B------:R-:W1:Y:S01]  /*7370*/  MUFU.RCP R12, R12 ;  /* 0x0000000c000c7308 */ /* 0x000e620000001000 */
[----:B------:R0:W-:Y:S07]  /*7380*/  STL [R1+0x28], R18 ;  /* 0x0000281201007387 */ /* 0x0001ee0000100800 */
[----:B------:R-:W2:Y:S01]  /*7390*/  MUFU.EX2 R7, R7 ;  /* 0x0000000700077308 */ /* 0x000ea20000000800 */
[----:B0-----:R-:W-:Y:S01]  /*73a0*/  FMUL.FTZ R18, R78, R14 ;  /* 0x0000000e4e127220 */ /* 0x001fe20000410000 */
[----:B------:R-:W-:-:S04]  /*73b0*/  FMUL.FTZ R14, R3, -1.4426950216293334961 ;  /* 0xbfb8aa3b030e7820 */ /* 0x000fc80000410000 */
[----:B------:R0:W-:Y:S01]  /*73c0*/  STL [R1+0x1c], R18 ;  /* 0x00001c1201007387 */ /* 0x0001e20000100800 */
[----:B-1----:R-:W-:Y:S01]  /*73d0*/  FMUL.FTZ R10, R10, R12 ;  /* 0x0000000c0a0a7220 */ /* 0x002fe20000410000 */
[----:B------:R-:W1:Y:S04]  /*73e0*/  MUFU.EX2 R14, R14 ;  /* 0x0000000e000e7308 */ /* 0x000e680000000800 */
[----:B------:R3:W-:Y:S01]  /*73f0*/  STL [R1+0x14], R10 ;  /* 0x0000140a01007387 */ /* 0x0007e20000100800 */
[----:B--2---:R-:W-:-:S04]  /*7400*/  FADD.FTZ R7, R7, 1 ;  /* 0x3f80000007077421 */ /* 0x004fc80000010000 */
[----:B0-----:R-:W0:Y:S01]  /*7410*/  MUFU.RCP R18, R7 ;  /* 0x0000000700127308 */ /* 0x001e220000001000 */
[----:B---3--:R-:W-:Y:S01]  /*7420*/  FMUL.FTZ R10, R77, -1.4426950216293334961 ;  /* 0xbfb8aa3b4d0a7820 */ /* 0x008fe20000410000 */
[----:B-1----:R-:W-:-:S06]  /*7430*/  FADD.FTZ R12, R14, 1 ;  /* 0x3f8000000e0c7421 */ /* 0x002fcc0000010000 */
[----:B------:R-:W1:Y:S08]  /*7440*/  MUFU.EX2 R10, R10 ;  /* 0x0000000a000a7308 */ /* 0x000e700000000800 */
[----:B------:R-:W2:Y:S01]  /*7450*/  MUFU.RCP R12, R12 ;  /* 0x0000000c000c7308 */ /* 0x000ea20000001000 */
[----:B0-----:R-:W-:-:S05]  /*7460*/  FMUL.FTZ R14, R102, R18 ;  /* 0x00000012660e7220 */ /* 0x001fca0000410000 */
[----:B------:R0:W-:Y:S01]  /*7470*/  STL [R1+0x10], R14 ;  /* 0x0000100e01007387 */ /* 0x0001e20000100800 */
[----:B-1----:R-:W-:Y:S01]  /*7480*/  FADD.FTZ R7, R10, 1 ;  /* 0x3f8000000a077421 */ /* 0x002fe20000010000 */
[----:B------:R-:W-:-:S05]  /*7490*/  FMUL.FTZ R10, R8, -1.4426950216293334961 ;  /* 0xbfb8aa3b080a7820 */ /* 0x000fca0000410000 */
[----:B------:R-:W1:Y:S01]  /*74a0*/  MUFU.RCP R7, R7 ;  /* 0x0000000700077308 */ /* 0x000e620000001000 */
[----:B0-----:R-:W-:Y:S01]  /*74b0*/  FMUL.FTZ R14, R128, -1.4426950216293334961 ;  /* 0xbfb8aa3b800e7820 */ /* 0x001fe20000410000 */
[----:B--2---:R-:W-:Y:S01]  /*74c0*/  FMUL.FTZ R12, R3, R12 ;  /* 0x0000000c030c7220 */ /* 0x004fe20000410000 */
[----:B------:R-:W-:-:S04]  /*74d0*/  FMUL.FTZ R3, R46, -1.4426950216293334961 ;  /* 0xbfb8aa3b2e037820 */ /* 0x000fc80000410000 */
[----:B------:R1:W-:Y:S01]  /*74e0*/  STL [R1+0xc], R12 ;  /* 0x00000c0c01007387 */ /* 0x0003e20000100800 */
[----:B------:R-:W0:Y:S08]  /*74f0*/  MUFU.EX2 R10, R10 ;  /* 0x0000000a000a7308 */ /* 0x000e300000000800 */
[----:B------:R-:W2:Y:S01]  /*7500*/  MUFU.EX2 R3, R3 ;  /* 0x0000000300037308 */ /* 0x000ea20000000800 */
[----:B-1----:R-:W-:Y:S01]  /*7510*/  FMUL.FTZ R12, R77, R7 ;  /* 0x000000074d0c7220 */ /* 0x002fe20000410000 */
[----:B------:R-:W-:-:S04]  /*7520*/  FMUL.FTZ R7, R165, -1.4426950216293334961 ;  /* 0xbfb8aa3ba5077820 */ /* 0x000fc80000410000 */
[----:B------:R1:W-:Y:S02]  /*7530*/  STL [R1+0x8], R12 ;  /* 0x0000080c01007387 */ /* 0x0003e40000100800 */
[----:B------:R-:W3:Y:S01]  /*7540*/  MUFU.EX2 R7, R7 ;  /* 0x0000000700077308 */ /* 0x000ee20000000800 */
[----:B0-----:R-:W-:-:S07]  /*7550*/  FADD.FTZ R10, R10, 1 ;  /* 0x3f8000000a0a7421 */ /* 0x001fce0000010000 */
[----:B-1----:R-:W0:Y:S01]  /*7560*/  MUFU.RCP R12, R10 ;  /* 0x0000000a000c7308 */ /* 0x002e220000001000 */
[----:B--2---:R-:W-:-:S07]  /*7570*/  FADD.FTZ R3, R3, 1 ;  /* 0x3f80000003037421 */ /* 0x004fce0000010000 */
[----:B------:R3:W-:Y:S08]  /*7580*/  MUFU.RCP R10, R3 ;  /* 0x00000003000a7308 */ /* 0x0007f00000001000 */
[----:B------:R-:W1:Y:S01]  /*7590*/  MUFU.EX2 R14, R14 ;  /* 0x0000000e000e7308 */ /* 0x000e620000000800 */
[----:B---3--:R-:W-:Y:S01]  /*75a0*/  FADD.FTZ R3, R7, 1 ;  /* 0x3f80000007037421 */ /* 0x008fe20000010000 */
[----:B------:R-:W-:Y:S01]  /*75b0*/  FMUL.FTZ R7, R163, -1.4426950216293334961 ;  /* 0xbfb8aa3ba3077820 */ /* 0x000fe20000410000 */
[----:B0-----:R-:W-:-:S05]  /*75c0*/  FMUL.FTZ R8, R8, R12 ;  /* 0x0000000c08087220 */ /* 0x001fca0000410000 */
[----:B------:R-:W0:Y:S01]  /*75d0*/  MUFU.RCP R3, R3 ;  /* 0x0000000300037308 */ /* 0x000e220000001000 */
[----:B------:R2:W-:Y:S07]  /*75e0*/  STL [R1+0x4], R8 ;  /* 0x0000040801007387 */ /* 0x0005ee0000100800 */
[----:B------:R-:W3:Y:S01]  /*75f0*/  MUFU.EX2 R7, R7 ;  /* 0x0000000700077308 */ /* 0x000ee20000000800 */
[----:B-1----:R-:W-:Y:S01]  /*7600*/  FADD.FTZ R14, R14, 1 ;  /* 0x3f8000000e0e7421 */ /* 0x002fe20000010000 */
[----:B--2---:R-:W-:-:S05]  /*7610*/  FMUL.FTZ R8, R46, R10 ;  /* 0x0000000a2e087220 */ /* 0x004fca0000410000 */
[----:B------:R1:W-:Y:S01]  /*7620*/  STL [R1], R8 ;  /* 0x0000000801007387 */ /* 0x0003e20000100800 */
[----:B0-----:R-:W-:Y:S01]  /*7630*/  FMUL.FTZ R165, R165, R3 ;  /* 0x00000003a5a57220 */ /* 0x001fe20000410000 */
[----:B------:R-:W-:Y:S01]  /*7640*/  FMUL.FTZ R3, R161, -1.4426950216293334961 ;  /* 0xbfb8aa3ba1037820 */ /* 0x000fe20000410000 */
[----:B------:R0:W-:Y:S03]  /*7650*/  MUFU.RCP R18, R14 ;  /* 0x0000000e00127308 */ /* 0x0001e60000001000 */
[----:B------:R-:W-:Y:S01]  /*7660*/  STL [R1+0xbc], R165 ;  /* 0x0000bca501007387 */ /* 0x000fe20000100800 */
[----:B---3--:R-:W-:Y:S01]  /*7670*/  FADD.FTZ R7, R7, 1 ;  /* 0x3f80000007077421 */ /* 0x008fe20000010000 */
[----:B-1----:R-:W-:-:S03]  /*7680*/  FMUL.FTZ R8, R162, -1.4426950216293334961 ;  /* 0xbfb8aa3ba2087820 */ /* 0x002fc60000410000 */
[----:B------:R-:W1:Y:S01]  /*7690*/  MUFU.EX2 R3, R3 ;  /* 0x0000000300037308 */ /* 0x000e620000000800 */
[----:B0-----:R-:W-:-:S07]  /*76a0*/  FMUL.FTZ R14, R13, -1.4426950216293334961 ;  /* 0xbfb8aa3b0d0e7820 */ /* 0x001fce0000410000 */
[----:B------:R-:W0:Y:S08]  /*76b0*/  MUFU.RCP R7, R7 ;  /* 0x0000000700077308 */ /* 0x000e300000001000 */
[----:B------:R-:W2:Y:S01]  /*76c0*/  MUFU.EX2 R8, R8 ;  /* 0x0000000800087308 */ /* 0x000ea20000000800 */
[----:B-1----:R-:W-:-:S07]  /*76d0*/  FADD.FTZ R3, R3, 1 ;  /* 0x3f80000003037421 */ /* 0x002fce0000010000 */
[----:B------:R-:W1:Y:S01]  /*76e0*/  MUFU.RCP R3, R3 ;  /* 0x0000000300037308 */ /* 0x000e620000001000 */
[----:B0-----:R-:W-:Y:S01]  /*76f0*/  FMUL.FTZ R163, R163, R7 ;  /* 0x00000007a3a37220 */ /* 0x001fe20000410000 */
[----:B------:R-:W-:-:S04]  /*7700*/  FMUL.FTZ R7, R160, -1.4426950216293334961 ;  /* 0xbfb8aa3ba0077820 */ /* 0x000fc80000410000 */
[----:B------:R-:W-:Y:S02]  /*7710*/  STL [R1+0xc0], R163 ;  /* 0x0000c0a301007387 */ /* 0x000fe40000100800 */
[----:B------:R-:W0:Y:S01]  /*7720*/  MUFU.EX2 R7, R7 ;  /* 0x0000000700077308 */ /* 0x000e220000000800 */
[----:B--2---:R-:W-:-:S07]  /*7730*/  FADD.FTZ R8, R8, 1 ;  /* 0x3f80000008087421 */ /* 0x004fce0000010000 */
[----:B------:R-:W2:Y:S01]  /*7740*/  MUFU.RCP R8, R8 ;  /* 0x0000000800087308 */ /* 0x000ea20000001000 */
[----:B-1----:R-:W-:Y:S01]  /*7750*/  FMUL.FTZ R161, R161, R3 ;  /* 0x00000003a1a17220 */ /* 0x002fe20000410000 */
[----:B------:R-:W-:-:S06]  /*7760*/  FMUL.FTZ R3, R158, -1.4426950216293334961 ;  /* 0xbfb8aa3b9e037820 */ /* 0x000fcc0000410000 */
[----:B------:R-:W1:Y:S01]  /*7770*/  MUFU.EX2 R3, R3 ;  /* 0x0000000300037308 */ /* 0x000e620000000800 */
[----:B0-----:R-:W-:-:S07]  /*7780*/  FADD.FTZ R7, R7, 1 ;  /* 0x3f80000007077421 */ /* 0x001fce0000010000 */
[----:B------:R-:W0:Y:S01]  /*7790*/  MUFU.RCP R7, R7 ;  /* 0x0000000700077308 */ /* 0x000e220000001000 */
[----:B--2---:R-:W-:Y:S01]  /*77a0*/  FMUL.FTZ R162, R162, R8 ;  /* 0x00000008a2a27220 */ /* 0x004fe20000410000 */
[----:B------:R-:W-:-:S04]  /*77b0*/  FMUL.FTZ R8, R159, -1.4426950216293334961 ;  /* 0xbfb8aa3b9f087820 */ /* 0x000fc80000410000 */
[----:B------:R-:W-:Y:S02]  /*77c0*/  STL [R1+0xc4], R162 ;  /* 0x0000c4a201007387 */ /* 0x000fe40000100800 */
[----:B------:R-:W2:Y:S01]  /*77d0*/  MUFU.EX2 R8, R8 ;  /* 0x0000000800087308 */ /* 0x000ea20000000800 */
[----:B-1----:R-:W-:Y:S01]  /*77e0*/  FADD.FTZ R3, R3, 1 ;  /* 0x3f80000003037421 */ /* 0x002fe20000010000 */
[----:B------:R1:W-:Y:S06]  /*77f0*/  STL [R1+0xc8], R161 ;  /* 0x0000c8a101007387 */ /* 0x0003ec0000100800 */
[----:B------:R-:W3:Y:S01]  /*7800*/  MUFU.RCP R3, R3 ;  /* 0x0000000300037308 */ /* 0x000ee20000001000 */
[----:B0-----:R-:W-:Y:S01]  /*7810*/  FMUL.FTZ R160, R160, R7 ;  /* 0x00000007a0a07220 */ /* 0x001fe20000410000 */
[----:B------:R-:W-:-:S04]  /*7820*/  FMUL.FTZ R7, R157, -1.4426950216293334961 ;  /* 0xbfb8aa3b9d077820 */ /* 0x000fc80000410000 */
[----:B------:R-:W-:Y:S02]  /*7830*/  STL [R1+0xcc], R160 ;  /* 0x0000cca001007387 */ /* 0x000fe40000100800 */
[----:B------:R-:W0:Y:S01]  /*7840*/  MUFU.EX2 R7, R7 ;  /* 0x0000000700077308 */ /* 0x000e220000000800 */
[----:B--2---:R-:W-:-:S07]  /*7850*/  FADD.FTZ R8, R8, 1 ;  /* 0x3f80000008087421 */ /* 0x004fce0000010000 */
[----:B------:R-:W2:Y:S01]  /*7860*/  MUFU.RCP R8, R8 ;  /* 0x0000000800087308 */ /* 0x000ea20000001000 */
[----:B---3--:R-:W-:Y:S01]  /*7870*/  FMUL.FTZ R158, R158, R3 ;  /* 0x000000039e9e7220 */ /* 0x008fe20000410000 */
[----:B------:R-:W-:-:S06]  /*7880*/  FMUL.FTZ R3, R155, -1.4426950216293334961 ;  /* 0xbfb8aa3b9b037820 */ /* 0x000fcc0000410000 */
[----:B------:R-:W3:Y:S01]  /*7890*/  MUFU.EX2 R3, R3 ;  /* 0x0000000300037308 */ /* 0x000ee20000000800 */
[----:B0-----:R-:W-:-:S07]  /*78a0*/  FADD.FTZ R7, R7, 1 ;  /* 0x3f80000007077421 */ /* 0x001fce0000010000 */
[----:B------:R-:W0:Y:S01]  /*78b0*/  MUFU.RCP R7, R7 ;  /* 0x0000000700077308 */ /* 0x000e220000001000 */
[----:B--2---:R-:W-:Y:S01]  /*78c0*/  FMUL.FTZ R159, R159, R8 ;  /* 0x000000089f9f7220 */ /* 0x004fe20000410000 */
[----:B------:R-:W-:-:S04]  /*78d0*/  FMUL.FTZ R8, R156, -1.4426950216293334961 ;  /* 0xbfb8aa3b9c087820 */ /* 0x000fc80000410000 */
[----:B------:R-:W-:Y:S02]  /*78e0*/  STL [R1+0xd0], R159 ;  /* 0x0000d09f01007387 */ /* 0x000fe40000100800 */
[----:B------:R-:W2:Y:S01]  /*78f0*/  MUFU.EX2 R8, R8 ;  /* 0x0000000800087308 */ /* 0x000ea20000000800 */
[----:B---3--:R-:W-:Y:S01]  /*7900*/  FADD.FTZ R3, R3, 1 ;  /* 0x3f80000003037421 */ /* 0x008fe20000010000 */
[----:B------:R3:W-:Y:S06]  /*7910*/  STL [R1+0xd4], R158 ;  /* 0x0000d49e01007387 */ /* 0x0007ec0000100800 */
[----:B------:R-:W4:Y:S01]  /*7920*/  MUFU.RCP R3, R3 ;  /* 0x0000000300037308 */ /* 0x000f220000001000 */
[----:B0-----:R-:W-:Y:S01]  /*7930*/  FMUL.FTZ R157, R157, R7 ;  /* 0x000000079d9d7220 */ /* 0x001fe20000410000 */
[----:B------:R-:W-:-:S04]  /*7940*/  FMUL.FTZ R7, R154, -1.4426950216293334961 ;  /* 0xbfb8aa3b9a077820 */ /* 0x000fc80000410000 */
[----:B------:R-:W-:Y:S02]  /*7950*/  STL [R1+0xd8], R157 ;  /* 0x0000d89d01007387 */ /* 0x000fe40000100800 */
[----:B------:R-:W0:Y:S01]  /*7960*/  MUFU.EX2 R7, R7 ;  /* 0x0000000700077308 */ /* 0x000e220000000800 */
[----:B--2---:R-:W-:-:S07]  /*7970*/  FADD.FTZ R8, R8, 1 ;  /* 0x3f80000008087421 */ /* 0x004fce0000010000 */
[----:B------:R-:W2:Y:S01]  /*7980*/  MUFU.RCP R8, R8 ;  /* 0x0000000800087308 */ /* 0x000ea20000001000 */
[----:B----4-:R-:W-:Y:S01]  /*7990*/  FMUL.FTZ R155, R155, R3 ;  /* 0x000000039b9b7220 */ /* 0x010fe20000410000 */
[----:B------:R-:W-:-:S06]  /*79a0*/  FMUL.FTZ R3, R152, -1.4426950216293334961 ;  /* 0xbfb8aa3b98037820 */ /* 0x000fcc0000410000 */
[----:B------:R-:W4:Y:S01]  /*79b0*/  MUFU.EX2 R3, R3 ;  /* 0x0000000300037308 */ /* 0x000f220000000800 */
[----:B0-----:R-:W-:-:S07]  /*79c0*/  FADD.FTZ R7, R7, 1 ;  /* 0x3f80000007077421 */ /* 0x001fce0000010000 */
[----:B------:R-:W0:Y:S01]  /*79d0*/  MUFU.RCP R7, R7 ;  /* 0x0000000700077308 */ /* 0x000e220000001000 */
[----:B--2---:R-:W-:Y:S01]  /*79e0*/  FMUL.FTZ R156, R156, R8 ;  /* 0x000000089c9c7220 */ /* 0x004fe20000410000 */
[----:B------:R-:W-:-:S04]  /*79f0*/  FMUL.FTZ R8, R153, -1.4426950216293334961 ;  /* 0xbfb8aa3b99087820 */ /* 0x000fc80000410000 */
[----:B------:R-:W-:Y:S02]  /*7a00*/  STL [R1+0xdc], R156 ;  /* 0x0000dc9c01007387 */ /* 0x000fe40000100800 */
[----:B------:R-:W2:Y:S01]  /*7a10*/  MUFU.EX2 R8, R8 ;  /* 0x0000000800087308 */ /* 0x000ea20000000800 */
[----:B----4-:R-:W-:Y:S01]  /*7a20*/  FADD.FTZ R3, R3, 1 ;  /* 0x3f80000003037421 */ /* 0x010fe20000010000 */
[----:B------:R-:W-:Y:S06]  /*7a30*/  STL [R1+0xe0], R155 ;  /* 0x0000e09b01007387 */ /* 0x000fec0000100800 */
        /* <DEDUP_REMOVED lines=13> */
[----:B------:R-:W-:-:S06]  /*7b10*/  FMUL.FTZ R8, R0, -1.4426950216293334961 ;  /* 0xbfb8aa3b00087820 */ /* 0x000fcc0000410000 */
[----:B------:R-:W2:Y:S01]  /*7b20*/  MUFU.EX2 R8, R8 ;  /* 0x0000000800087308 */ /* 0x000ea20000000800 */
[----:B----4-:R-:W-:-:S07]  /*7b30*/  FADD.FTZ R3, R3, 1 ;  /* 0x3f80000003037421 */ /* 0x010fce0000010000 */
[----:B------:R-:W4:Y:S01]  /*7b40*/  MUFU.RCP R3, R3 ;  /* 0x0000000300037308 */ /* 0x000f220000001000 */
[----:B0-----:R-:W-:Y:S01]  /*7b50*/  FMUL.FTZ R151, R151, R7 ;  /* 0x0000000797977220 */ /* 0x001fe20000410000 */
[----:B------:R-:W-:-:S06]  /*7b60*/  FMUL.FTZ R7, R148, -1.4426950216293334961 ;  /* 0xbfb8aa3b94077820 */ /* 0x000fcc0000410000 */
[----:B------:R-:W0:Y:S01]  /*7b70*/  MUFU.EX2 R7, R7 ;  /* 0x0000000700077308 */ /* 0x000e220000000800 */
[----:B--2---:R-:W-:-:S07]  /*7b80*/  FADD.FTZ R8, R8, 1 ;  /* 0x3f80000008087421 */ /* 0x004fce0000010000 */
[----:B------:R2:W1:Y:S01]  /*7b90*/  MUFU.RCP R150, R8 ;  /* 0x0000000800967308 */ /* 0x0004620000001000 */
[----:B----4-:R-:W-:Y:S01]  /*7ba0*/  FMUL.FTZ R149, R149, R3 ;  /* 0x0000000395957220 */ /* 0x010fe20000410000 */
[----:B------:R-:W-:-:S06]  /*7bb0*/  FMUL.FTZ R3, R4, -1.4426950216293334961 ;  /* 0xbfb8aa3b04037820 */ /* 0x000fcc0000410000 */
[----:B------:R-:W4:Y:S01]  /*7bc0*/  MUFU.EX2 R3, R3 ;  /* 0x0000000300037308 */ /* 0x000f220000000800 */
[----:B0-----:R-:W-:Y:S01]  /*7bd0*/  FADD.FTZ R7, R7, 1 ;  /* 0x3f80000007077421 */ /* 0x001fe20000010000 */
[----:B--2---:R-:W-:-:S06]  /*7be0*/  FMUL.FTZ R8, R5, -1.4426950216293334961 ;  /* 0xbfb8aa3b05087820 */ /* 0x004fcc0000410000 */
[----:B------:R-:W0:Y:S01]  /*7bf0*/  MUFU.RCP R7, R7 ;  /* 0x0000000700077308 */ /* 0x000e220000001000 */
[----:B-1----:R-:W-:Y:S01]  /*7c00*/  FMUL.FTZ R150, R0, R150 ;  /* 0x0000009600967220 */ /* 0x002fe20000410000 */
[----:B------:R-:W-:-:S06]  /*7c10*/  FMUL.FTZ R0, R64, -1.4426950216293334961 ;  /* 0xbfb8aa3b40007820 */ /* 0x000fcc0000410000 */
[----:B------:R-:W1:Y:S01]  /*7c20*/  MUFU.EX2 R8, R8 ;  /* 0x0000000800087308 */ /* 0x000e620000000800 */
[----:B----4-:R-:W-:-:S07]  /*7c30*/  FADD.FTZ R3, R3, 1 ;  /* 0x3f80000003037421 */ /* 0x010fce0000010000 */
[----:B------:R-:W2:Y:S01]  /*7c40*/  MUFU.RCP R3, R3 ;  /* 0x0000000300037308 */ /* 0x000ea20000001000 */
[----:B0-----:R-:W-:Y:S01]  /*7c50*/  FMUL.FTZ R148, R148, R7 ;  /* 0x0000000794947220 */ /* 0x001fe20000410000 */
[----:B------:R-:W-:-:S06]  /*7c60*/  FMUL.FTZ R7, R42, -1.4426950216293334961 ;  /* 0xbfb8aa3b2a077820 */ /* 0x000fcc0000410000 */
[----:B------:R-:W0:Y:S01]  /*7c70*/  MUFU.EX2 R7, R7 ;  /* 0x0000000700077308 */ /* 0x000e220000000800 */
[----:B-1----:R-:W-:-:S07]  /*7c80*/  FADD.FTZ R8, R8, 1 ;  /* 0x3f80000008087421 */ /* 0x002fce0000010000 */
[----:B------:R1:W4:Y:S01]  /*7c90*/  MUFU.RCP R10, R8 ;  /* 0x00000008000a7308 */ /* 0x0003220000001000 */
[----:B--2---:R-:W-:Y:S01]  /*7ca0*/  FMUL.FTZ R3, R4, R3 ;  /* 0x0000000304037220 */ /* 0x004fe20000410000 */
[----:B------:R-:W-:-:S06]  /*7cb0*/  FMUL.FTZ R4, R6, -1.4426950216293334961 ;  /* 0xbfb8aa3b06047820 */ /* 0x000fcc0000410000 */
[----:B------:R-:W2:Y:S01]  /*7cc0*/  MUFU.EX2 R4, R4 ;  /* 0x0000000400047308 */ /* 0x000ea20000000800 */
[----:B0-----:R-:W-:Y:S01]  /*7cd0*/  FADD.FTZ R7, R7, 1 ;  /* 0x3f80000007077421 */ /* 0x001fe20000010000 */
[----:B-1----:R-:W-:-:S06]  /*7ce0*/  FMUL.FTZ R8, R124, -1.4426950216293334961 ;  /* 0xbfb8aa3b7c087820 */ /* 0x002fcc0000410000 */
[----:B------:R-:W-:Y:S01]  /*7cf0*/  MUFU.RCP R12, R7 ;  /* 0x00000007000c7308 */ /* 0x000fe20000001000 */
[----:B----4-:R-:W-:Y:S01]  /*7d00*/  FMUL.FTZ R5, R5, R10 ;  /* 0x0000000a05057220 */ /* 0x010fe20000410000 */
[----:B------:R-:W-:-:S06]  /*7d10*/  FMUL.FTZ R10, R34, -1.4426950216293334961 ;  /* 0xbfb8aa3b220a7820 */ /* 0x000fcc0000410000 */
[----:B------:R-:W0:Y:S01]  /*7d20*/  MUFU.EX2 R8, R8 ;  /* 0x0000000800087308 */ /* 0x000e220000000800 */
[----:B--2---:R-:W-:-:S07]  /*7d30*/  FADD.FTZ R4, R4, 1 ;  /* 0x3f80000004047421 */ /* 0x004fce0000010000 */
[----:B------:R1:W2:Y:S08]  /*7d40*/  MUFU.RCP R7, R4 ;  /* 0x0000000400077308 */ /* 0x0002b00000001000 */
[----:B------:R-:W4:Y:S01]  /*7d50*/  MUFU.EX2 R10, R10 ;  /* 0x0000000a000a7308 */ /* 0x000f220000000800 */
[----:B0-----:R-:W-:Y:S01]  /*7d60*/  FADD.FTZ R8, R8, 1 ;  /* 0x3f80000008087421 */ /* 0x001fe20000010000 */
[----:B-1----:R-:W-:-:S06]  /*7d70*/  FMUL.FTZ R4, R42, R12 ;  /* 0x0000000c2a047220 */ /* 0x002fcc0000410000 */
[----:B------:R4:W-:Y:S01]  /*7d80*/  MUFU.RCP R12, R8 ;  /* 0x00000008000c7308 */ /* 0x0009e20000001000 */
[----:B--2---:R-:W-:Y:S01]  /*7d90*/  FMUL.FTZ R6, R6, R7 ;  /* 0x0000000706067220 */ /* 0x004fe20000410000 */
[----:B------:R-:W-:-:S06]  /*7da0*/  FMUL.FTZ R7, R9, -1.4426950216293334961 ;  /* 0xbfb8aa3b09077820 */ /* 0x000fcc0000410000 */
[----:B------:R-:W0:Y:S01]  /*7db0*/  MUFU.EX2 R7, R7 ;  /* 0x0000000700077308 */ /* 0x000e220000000800 */
[----:B----4-:R-:W-:-:S07]  /*7dc0*/  FADD.FTZ R8, R10, 1 ;  /* 0x3f8000000a087421 */ /* 0x010fce0000010000 */
[----:B------:R-:W1:Y:S08]  /*7dd0*/  MUFU.EX2 R14, R14 ;  /* 0x0000000e000e7308 */ /* 0x000e700000000800 */
[----:B------:R-:W2:Y:S01]  /*7de0*/  MUFU.RCP R8, R8 ;  /* 0x0000000800087308 */ /* 0x000ea20000001000 */
[----:B0-----:R-:W-:-:S07]  /*7df0*/  FADD.FTZ R7, R7, 1 ;  /* 0x3f80000007077421 */ /* 0x001fce0000010000 */
[----:B------:R0:W4:Y:S01]  /*7e00*/  MUFU.RCP R10, R7 ;  /* 0x00000007000a7308 */ /* 0x0001220000001000 */
[----:B-1----:R-:W-:-:S07]  /*7e10*/  FADD.FTZ R14, R14, 1 ;  /* 0x3f8000000e0e7421 */ /* 0x002fce0000010000 */
[----:B------:R-:W1:Y:S01]  /*7e20*/  MUFU.EX2 R0, R0 ;  /* 0x0000000000007308 */ /* 0x000e620000000800 */
[----:B0-----:R-:W-:Y:S01]  /*7e30*/  FMUL.FTZ R7, R124, R12 ;  /* 0x0000000c7c077220 */ /* 0x001fe20000410000 */
[----:B------:R-:W-:Y:S01]  /*7e40*/  FMUL.FTZ R12, R11, -1.4426950216293334961 ;  /* 0xbfb8aa3b0b0c7820 */ /* 0x000fe20000410000 */
[----:B--2---:R-:W-:-:S05]  /*7e50*/  FMUL.FTZ R8, R34, R8 ;  /* 0x0000000822087220 */ /* 0x004fca0000410000 */
[----:B------:R-:W0:Y:S01]  /*7e60*/  MUFU.EX2 R12, R12 ;  /* 0x0000000c000c7308 */ /* 0x000e220000000800 */
[----:B----4-:R-:W-:Y:S01]  /*7e70*/  FMUL.FTZ R9, R9, R10 ;  /* 0x0000000a09097220 */ /* 0x010fe20000410000 */
[----:B------:R-:W-:-:S06]  /*7e80*/  FMUL.FTZ R10, R26, -1.4426950216293334961 ;  /* 0xbfb8aa3b1a0a7820 */ /* 0x000fcc0000410000 */
[----:B------:R-:W2:Y:S01]  /*7e90*/  MUFU.EX2 R10, R10 ;  /* 0x0000000a000a7308 */ /* 0x000ea20000000800 */
[----:B-1----:R-:W-:-:S07]  /*7ea0*/  FADD.FTZ R0, R0, 1 ;  /* 0x3f80000000007421 */ /* 0x002fce0000010000 */
[----:B------:R-:W1:Y:S01]  /*7eb0*/  MUFU.RCP R0, R0 ;  /* 0x0000000000007308 */ /* 0x000e620000001000 */
[----:B0-----:R-:W-:-:S07]  /*7ec0*/  FADD.FTZ R12, R12, 1 ;  /* 0x3f8000000c0c7421 */ /* 0x001fce0000010000 */
[----:B------:R-:W0:Y:S01]  /*7ed0*/  MUFU.RCP R22, R12 ;  /* 0x0000000c00167308 */ /* 0x000e220000001000 */
[----:B--2---:R-:W-:-:S07]  /*7ee0*/  FADD.FTZ R10, R10, 1 ;  /* 0x3f8000000a0a7421 */ /* 0x004fce0000010000 */
[----:B------:R0:W2:Y:S01]  /*7ef0*/  MUFU.RCP R12, R10 ;  /* 0x0000000a000c7308 */ /* 0x0000a20000001000 */
[----:B-1----:R-:W-:Y:S01]  /*7f00*/  FMUL.FTZ R0, R64, R0 ;  /* 0x0000000040007220 */ /* 0x002fe20000410000 */
[----:B0-----:R-:W-:Y:S01]  /*7f10*/  FMUL.FTZ R10, R11, R22 ;  /* 0x000000160b0a7220 */ /* 0x001fe20000410000 */
[----:B------:R-:W-:Y:S01]  /*7f20*/  FMUL.FTZ R11, R128, R18 ;  /* 0x00000012800b7220 */ /* 0x000fe20000410000 */
[----:B------:R-:W-:Y:S01]  /*7f30*/  FMUL.FTZ R18, R15, -1.4426950216293334961 ;  /* 0xbfb8aa3b0f127820 */ /* 0x000fe20000410000 */
[----:B------:R-:W-:-:S05]  /*7f40*/  FMUL.FTZ R22, R132, -1.4426950216293334961 ;  /* 0xbfb8aa3b84167820 */ /* 0x000fca0000410000 */
[----:B------:R-:W0:Y:S01]  /*7f50*/  MUFU.EX2 R18, R18 ;  /* 0x0000001200127308 */ /* 0x000e220000000800 */
[----:B--2---:R-:W-:-:S07]  /*7f60*/  FMUL.FTZ R12, R26, R12 ;  /* 0x0000000c1a0c7220 */ /* 0x004fce0000410000 */
[----:B------:R-:W1:Y:S08]  /*7f70*/  MUFU.EX2 R22, R22 ;  /* 0x0000001600167308 */ /* 0x000e700000000800 */
[----:B------:R0:W2:Y:S02]  /*7f80*/  MUFU.RCP R26, R14 ;  /* 0x0000000e001a7308 */ /* 0x0000a40000001000 */
[----:B0-----:R-:W-:Y:S01]  /*7f90*/  FADD.FTZ R14, R18, 1 ;  /* 0x3f800000120e7421 */ /* 0x001fe20000010000 */
[----:B-1----:R-:W-:Y:S01]  /*7fa0*/  FADD.FTZ R18, R22, 1 ;  /* 0x3f80000016127421 */ /* 0x002fe20000010000 */
[----:B------:R-:W-:-:S04]  /*7fb0*/  FMUL.FTZ R22, R16, -1.4426950216293334961 ;  /* 0xbfb8aa3b10167820 */ /* 0x000fc80000410000 */
[----:B------:R-:W0:Y:S01]  /*7fc0*/  MUFU.RCP R14, R14 ;  /* 0x0000000e000e7308 */ /* 0x000e220000001000 */
[----:B--2---:R-:W-:Y:S01]  /*7fd0*/  FMUL.FTZ R13, R13, R26 ;  /* 0x0000001a0d0d7220 */ /* 0x004fe20000410000 */
[----:B------:R-:W-:-:S06]  /*7fe0*/  FMUL.FTZ R26, R17, -1.4426950216293334961 ;  /* 0xbfb8aa3b111a7820 */ /* 0x000fcc0000410000 */
[----:B------:R-:W1:Y:S08]  /*7ff0*/  MUFU.RCP R18, R18 ;  /* 0x0000001200127308 */ /* 0x000e700000001000 */
[----:B------:R-:W2:Y:S01]  /*8000*/  MUFU.EX2 R26, R26 ;  /* 0x0000001a001a7308 */ /* 0x000ea20000000800 */
[----:B0-----:R-:W-:-:S07]  /*8010*/  FMUL.FTZ R14, R15, R14 ;  /* 0x0000000e0f0e7220 */ /* 0x001fce0000410000 */
[----:B------:R-:W0:Y:S01]  /*8020*/  MUFU.EX2 R22, R22 ;  /* 0x0000001600167308 */ /* 0x000e220000000800 */
[----:B-1----:R-:W-:Y:S01]  /*8030*/  FMUL.FTZ R15, R132, R18 ;  /* 0x00000012840f7220 */ /* 0x002fe20000410000 */
[----:B------:R-:W-:-:S06]  /*8040*/  FMUL.FTZ R18, R19, -1.4426950216293334961 ;  /* 0xbfb8aa3b13127820 */ /* 0x000fcc0000410000 */
[----:B------:R-:W1:Y:S01]  /*8050*/  MUFU.EX2 R18, R18 ;  /* 0x0000001200127308 */ /* 0x000e620000000800 */
[----:B--2---:R-:W-:-:S07]  /*8060*/  FADD.FTZ R26, R26, 1 ;  /* 0x3f8000001a1a7421 */ /* 0x004fce0000010000 */
[----:B------:R-:W2:Y:S01]  /*8070*/  MUFU.RCP R26, R26 ;  /* 0x0000001a001a7308 */ /* 0x000ea20000001000 */
[----:B0-----:R-:W-:-:S07]  /*8080*/  FADD.FTZ R22, R22, 1 ;  /* 0x3f80000016167421 */ /* 0x001fce0000010000 */
[----:B------:R-:W0:Y:S01]  /*8090*/  MUFU.RCP R22, R22 ;  /* 0x0000001600167308 */ /* 0x000e220000001000 */
[----:B-1----:R-:W-:-:S07]  /*80a0*/  FADD.FTZ R18, R18, 1 ;  /* 0x3f80000012127421 */ /* 0x002fce0000010000 */
[----:B------:R-:W1:Y:S01]  /*80b0*/  MUFU.RCP R18, R18 ;  /* 0x0000001200127308 */ /* 0x000e620000001000 */
[----:B--2---:R-:W-:Y:S01]  /*80c0*/  FMUL.FTZ R17, R17, R26 ;  /* 0x0000001a11117220 */ /* 0x004fe20000410000 */
[----:B------:R-:W-:-:S06]  /*80d0*/  FMUL.FTZ R26, R20, -1.4426950216293334961 ;  /* 0xbfb8aa3b141a7820 */ /* 0x000fcc0000410000 */
[----:B------:R-:W2:Y:S01]  /*80e0*/  MUFU.EX2 R26, R26 ;  /* 0x0000001a001a7308 */ /* 0x000ea20000000800 */
[----:B0-----:R-:W-:Y:S01]  /*80f0*/  FMUL.FTZ R16, R16, R22 ;  /* 0x0000001610107220 */ /* 0x001fe20000410000 */
[----:B------:R-:W-:-:S06]  /*8100*/  FMUL.FTZ R22, R120, -1.4426950216293334961 ;  /* 0xbfb8aa3b78167820 */ /* 0x000fcc0000410000 */
[----:B------:R-:W0:Y:S01]  /*8110*/  MUFU.EX2 R22, R22 ;  /* 0x0000001600167308 */ /* 0x000e220000000800 */
[----:B-1----:R-:W-:Y:S01]  /*8120*/  FMUL.FTZ R18, R19, R18 ;  /* 0x0000001213127220 */ /* 0x002fe20000410000 */
[----:B------:R-:W-:-:S06]  /*8130*/  FMUL.FTZ R19, R21, -1.4426950216293334961 ;  /* 0xbfb8aa3b15137820 */ /* 0x000fcc0000410000 */
[----:B------:R-:W1:Y:S01]  /*8140*/  MUFU.EX2 R19, R19 ;  /* 0x0000001300137308 */ /* 0x000e620000000800 */
[----:B--2---:R-:W-:-:S07]  /*8150*/  FADD.FTZ R26, R26, 1 ;  /* 0x3f8000001a1a7421 */ /* 0x004fce0000010000 */
[----:B------:R2:W4:Y:S01]  /*8160*/  MUFU.RCP R30, R26 ;  /* 0x0000001a001e7308 */ /* 0x0005220000001000 */
[----:B0-----:R-:W-:-:S07]  /*8170*/  FADD.FTZ R22, R22, 1 ;  /* 0x3f80000016167421 */ /* 0x001fce0000010000 */
[----:B------:R-:W0:Y:S01]  /*8180*/  MUFU.RCP R34, R22 ;  /* 0x0000001600227308 */ /* 0x000e220000001000 */
[----:B-1----:R-:W-:Y:S01]  /*8190*/  FADD.FTZ R19, R19, 1 ;  /* 0x3f80000013137421 */ /* 0x002fe20000010000 */
[----:B--2---:R-:W-:-:S06]  /*81a0*/  FMUL.FTZ R26, R23, -1.4426950216293334961 ;  /* 0xbfb8aa3b171a7820 */ /* 0x004fcc0000410000 */
[----:B------:R0:W1:Y:S01]  /*81b0*/  MUFU.RCP R22, R19 ;  /* 0x0000001300167308 */ /* 0x0000620000001000 */
[----:B----4-:R-:W-:Y:S01]  /*81c0*/  FMUL.FTZ R20, R20, R30 ;  /* 0x0000001e14147220 */ /* 0x010fe20000410000 */
[----:B------:R-:W-:-:S06]  /*81d0*/  FMUL.FTZ R30, R121, -1.4426950216293334961 ;  /* 0xbfb8aa3b791e7820 */ /* 0x000fcc0000410000 */
        /* <DEDUP_REMOVED lines=9> */
[----:B------:R0:W4:Y:S01]  /*8270*/  MUFU.RCP R34, R30 ;  /* 0x0000001e00227308 */ /* 0x0001220000001000 */
[----:B-1----:R-:W-:-:S07]  /*8280*/  FADD.FTZ R22, R22, 1 ;  /* 0x3f80000016167421 */ /* 0x002fce0000010000 */
[----:B------:R2:W1:Y:S01]  /*8290*/  MUFU.RCP R26, R22 ;  /* 0x00000016001a7308 */ /* 0x0004620000001000 */
[----:B0-----:R-:W-:-:S07]  /*82a0*/  FMUL.FTZ R30, R25, -1.4426950216293334961 ;  /* 0xbfb8aa3b191e7820 */ /* 0x001fce0000410000 */
[----:B------:R-:W0:Y:S01]  /*82b0*/  MUFU.EX2 R30, R30 ;  /* 0x0000001e001e7308 */ /* 0x000e220000000800 */
[----:B--2---:R-:W-:Y:S01]  /*82c0*/  FMUL.FTZ R22, R23, R38 ;  /* 0x0000002617167220 */ /* 0x004fe20000410000 */
[----:B----4-:R-:W-:Y:S01]  /*82d0*/  FMUL.FTZ R23, R121, R34 ;  /* 0x0000002279177220 */ /* 0x010fe20000410000 */
[----:B------:R-:W-:Y:S01]  /*82e0*/  FMUL.FTZ R34, R27, -1.4426950216293334961 ;  /* 0xbfb8aa3b1b227820 */ /* 0x000fe20000410000 */
[----:B------:R-:W-:-:S05]  /*82f0*/  FMUL.FTZ R38, R125, -1.4426950216293334961 ;  /* 0xbfb8aa3b7d267820 */ /* 0x000fca0000410000 */
[----:B------:R-:W2:Y:S01]  /*8300*/  MUFU.EX2 R34, R34 ;  /* 0x0000002200227308 */ /* 0x000ea20000000800 */
[----:B-1----:R-:W-:-:S07]  /*8310*/  FMUL.FTZ R24, R24, R26 ;  /* 0x0000001a18187220 */ /* 0x002fce0000410000 */
[----:B------:R-:W1:Y:S01]  /*8320*/  MUFU.EX2 R38, R38 ;  /* 0x0000002600267308 */ /* 0x000e620000000800 */
[----:B0-----:R-:W-:-:S07]  /*8330*/  FADD.FTZ R30, R30, 1 ;  /* 0x3f8000001e1e7421 */ /* 0x001fce0000010000 */
[----:B------:R1:W0:Y:S01]  /*8340*/  MUFU.RCP R42, R30 ;  /* 0x0000001e002a7308 */ /* 0x0002220000001000 */
[----:B--2---:R-:W-:Y:S01]  /*8350*/  FADD.FTZ R26, R34, 1 ;  /* 0x3f800000221a7421 */ /* 0x004fe20000010000 */
[----:B------:R-:W-:-:S06]  /*8360*/  FMUL.FTZ R34, R28, -1.4426950216293334961 ;  /* 0xbfb8aa3b1c227820 */ /* 0x000fcc0000410000 */
[----:B------:R-:W2:Y:S01]  /*8370*/  MUFU.RCP R26, R26 ;  /* 0x0000001a001a7308 */ /* 0x000ea20000001000 */
[----:B-1----:R-:W-:Y:S01]  /*8380*/  FADD.FTZ R30, R38, 1 ;  /* 0x3f800000261e7421 */ /* 0x002fe20000010000 */
[----:B------:R-:W-:-:S06]  /*8390*/  FMUL.FTZ R38, R29, -1.4426950216293334961 ;  /* 0xbfb8aa3b1d267820 */ /* 0x000fcc0000410000 */
[----:B------:R-:W1:Y:S01]  /*83a0*/  MUFU.RCP R30, R30 ;  /* 0x0000001e001e7308 */ /* 0x000e620000001000 */
[----:B0-----:R-:W-:-:S07]  /*83b0*/  FMUL.FTZ R25, R25, R42 ;  /* 0x0000002a19197220 */ /* 0x001fce0000410000 */
[----:B------:R-:W0:Y:S01]  /*83c0*/  MUFU.EX2 R38, R38 ;  /* 0x0000002600267308 */ /* 0x000e220000000800 */
[----:B--2---:R-:W-:-:S07]  /*83d0*/  FMUL.FTZ R26, R27, R26 ;  /* 0x0000001a1b1a7220 */ /* 0x004fce0000410000 */
[----:B------:R-:W2:Y:S01]  /*83e0*/  MUFU.EX2 R34, R34 ;  /* 0x0000002200227308 */ /* 0x000ea20000000800 */
[----:B-1----:R-:W-:Y:S01]  /*83f0*/  FMUL.FTZ R27, R125, R30 ;  /* 0x0000001e7d1b7220 */ /* 0x002fe20000410000 */
[----:B------:R-:W-:-:S06]  /*8400*/  FMUL.FTZ R30, R31, -1.4426950216293334961 ;  /* 0xbfb8aa3b1f1e7820 */ /* 0x000fcc0000410000 */
[----:B------:R-:W1:Y:S01]  /*8410*/  MUFU.EX2 R30, R30 ;  /* 0x0000001e001e7308 */ /* 0x000e620000000800 */
[----:B0-----:R-:W-:-:S07]  /*8420*/  FADD.FTZ R38, R38, 1 ;  /* 0x3f80000026267421 */ /* 0x001fce0000010000 */
[----:B------:R-:W0:Y:S01]  /*8430*/  MUFU.RCP R38, R38 ;  /* 0x0000002600267308 */ /* 0x000e220000001000 */
[----:B--2---:R-:W-:-:S07]  /*8440*/  FADD.FTZ R34, R34, 1 ;  /* 0x3f80000022227421 */ /* 0x004fce0000010000 */
[----:B------:R-:W2:Y:S01]  /*8450*/  MUFU.RCP R34, R34 ;  /* 0x0000002200227308 */ /* 0x000ea20000001000 */
[----:B-1----:R-:W-:-:S07]  /*8460*/  FADD.FTZ R30, R30, 1 ;  /* 0x3f8000001e1e7421 */ /* 0x002fce0000010000 */
[----:B------:R-:W1:Y:S01]  /*8470*/  MUFU.RCP R30, R30 ;  /* 0x0000001e001e7308 */ /* 0x000e620000001000 */
[----:B0-----:R-:W-:Y:S01]  /*8480*/  FMUL.FTZ R29, R29, R38 ;  /* 0x000000261d1d7220 */ /* 0x001fe20000410000 */
[----:B------:R-:W-:-:S06]  /*8490*/  FMUL.FTZ R38, R32, -1.4426950216293334961 ;  /* 0xbfb8aa3b20267820 */ /* 0x000fcc0000410000 */
[----:B------:R-:W0:Y:S01]  /*84a0*/  MUFU.EX2 R38, R38 ;  /* 0x0000002600267308 */ /* 0x000e220000000800 */
[----:B--2---:R-:W-:Y:S01]  /*84b0*/  FMUL.FTZ R28, R28, R34 ;  /* 0x000000221c1c7220 */ /* 0x004fe20000410000 */
[----:B------:R-:W-:-:S06]  /*84c0*/  FMUL.FTZ R34, R129, -1.4426950216293334961 ;  /* 0xbfb8aa3b81227820 */ /* 0x000fcc0000410000 */
[----:B------:R-:W2:Y:S01]  /*84d0*/  MUFU.EX2 R34, R34 ;  /* 0x0000002200227308 */ /* 0x000ea20000000800 */
[----:B-1----:R-:W-:Y:S01]  /*84e0*/  FMUL.FTZ R30, R31, R30 ;  /* 0x0000001e1f1e7220 */ /* 0x002fe20000410000 */
[----:B------:R-:W-:-:S06]  /*84f0*/  FMUL.FTZ R31, R33, -1.4426950216293334961 ;  /* 0xbfb8aa3b211f7820 */ /* 0x000fcc0000410000 */
[----:B------:R-:W1:Y:S01]  /*8500*/  MUFU.EX2 R31, R31 ;  /* 0x0000001f001f7308 */ /* 0x000e620000000800 */
[----:B0-----:R-:W-:-:S07]  /*8510*/  FADD.FTZ R38, R38, 1 ;  /* 0x3f80000026267421 */ /* 0x001fce0000010000 */
[----:B------:R0:W4:Y:S01]  /*8520*/  MUFU.RCP R42, R38 ;  /* 0x00000026002a7308 */ /* 0x0001220000001000 */
[----:B--2---:R-:W-:-:S07]  /*8530*/  FADD.FTZ R34, R34, 1 ;  /* 0x3f80000022227421 */ /* 0x004fce0000010000 */
[----:B------:R-:W2:Y:S01]  /*8540*/  MUFU.RCP R46, R34 ;  /* 0x00000022002e7308 */ /* 0x000ea20000001000 */
[----:B-1----:R-:W-:Y:S01]  /*8550*/  FADD.FTZ R31, R31, 1 ;  /* 0x3f8000001f1f7421 */ /* 0x002fe20000010000 */
[----:B0-----:R-:W-:-:S06]  /*8560*/  FMUL.FTZ R38, R35, -1.4426950216293334961 ;  /* 0xbfb8aa3b23267820 */ /* 0x001fcc0000410000 */
[----:B------:R2:W0:Y:S01]  /*8570*/  MUFU.RCP R34, R31 ;  /* 0x0000001f00227308 */ /* 0x0004220000001000 */
[----:B----4-:R-:W-:Y:S01]  /*8580*/  FMUL.FTZ R32, R32, R42 ;  /* 0x0000002a20207220 */ /* 0x010fe20000410000 */
[----:B------:R-:W-:-:S06]  /*8590*/  FMUL.FTZ R42, R133, -1.4426950216293334961 ;  /* 0xbfb8aa3b852a7820 */ /* 0x000fcc0000410000 */
[----:B------:R-:W1:Y:S01]  /*85a0*/  MUFU.EX2 R38, R38 ;  /* 0x0000002600267308 */ /* 0x000e620000000800 */
[----:B--2---:R-:W-:-:S07]  /*85b0*/  FMUL.FTZ R31, R129, R46 ;  /* 0x0000002e811f7220 */ /* 0x004fce0000410000 */
[----:B------:R-:W2:Y:S01]  /*85c0*/  MUFU.EX2 R42, R42 ;  /* 0x0000002a002a7308 */ /* 0x000ea20000000800 */
[----:B0-----:R-:W-:Y:S01]  /*85d0*/  FMUL.FTZ R33, R33, R34 ;  /* 0x0000002221217220 */ /* 0x001fe20000410000 */
[----:B------:R-:W-:-:S06]  /*85e0*/  FMUL.FTZ R34, R36, -1.4426950216293334961 ;  /* 0xbfb8aa3b24227820 */ /* 0x000fcc0000410000 */
[----:B------:R-:W0:Y:S01]  /*85f0*/  MUFU.EX2 R34, R34 ;  /* 0x0000002200227308 */ /* 0x000e220000000800 */
[----:B-1----:R-:W-:-:S07]  /*8600*/  FADD.FTZ R38, R38, 1 ;  /* 0x3f80000026267421 */ /* 0x002fce0000010000 */
[----:B------:R-:W1:Y:S01]  /*8610*/  MUFU.RCP R64, R38 ;  /* 0x0000002600407308 */ /* 0x000e620000001000 */
[----:B--2---:R-:W-:-:S07]  /*8620*/  FADD.FTZ R42, R42, 1 ;  /* 0x3f8000002a2a7421 */ /* 0x004fce0000010000 */
[----:B------:R2:W4:Y:S01]  /*8630*/  MUFU.RCP R46, R42 ;  /* 0x0000002a002e7308 */ /* 0x0005220000001000 */
[----:B0-----:R-:W-:-:S07]  /*8640*/  FADD.FTZ R34, R34, 1 ;  /* 0x3f80000022227421 */ /* 0x001fce0000010000 */
[----:B------:R1:W0:Y:S01]  /*8650*/  MUFU.RCP R38, R34 ;  /* 0x0000002200267308 */ /* 0x0002220000001000 */
[----:B--2---:R-:W-:-:S07]  /*8660*/  FMUL.FTZ R42, R37, -1.4426950216293334961 ;  /* 0xbfb8aa3b252a7820 */ /* 0x004fce0000410000 */
[----:B------:R-:W2:Y:S01]  /*8670*/  MUFU.EX2 R42, R42 ;  /* 0x0000002a002a7308 */ /* 0x000ea20000000800 */
[----:B-1----:R-:W-:Y:S01]  /*8680*/  FMUL.FTZ R34, R35, R64 ;  /* 0x0000004023227220 */ /* 0x002fe20000410000 */
[----:B----4-:R-:W-:Y:S01]  /*8690*/  FMUL.FTZ R35, R133, R46 ;  /* 0x0000002e85237220 */ /* 0x010fe20000410000 */
[----:B------:R-:W-:Y:S01]  /*86a0*/  FMUL.FTZ R46, R39, -1.4426950216293334961 ;  /* 0xbfb8aa3b272e7820 */ /* 0x000fe20000410000 */
[----:B------:R-:W-:-:S05]  /*86b0*/  FMUL.FTZ R64, R136, -1.4426950216293334961 ;  /* 0xbfb8aa3b88407820 */ /* 0x000fca0000410000 */
[----:B------:R-:W1:Y:S01]  /*86c0*/  MUFU.EX2 R46, R46 ;  /* 0x0000002e002e7308 */ /* 0x000e620000000800 */
[----:B0-----:R-:W-:-:S07]  /*86d0*/  FMUL.FTZ R36, R36, R38 ;  /* 0x0000002624247220 */ /* 0x001fce0000410000 */
[----:B------:R-:W0:Y:S01]  /*86e0*/  MUFU.EX2 R64, R64 ;  /* 0x0000004000407308 */ /* 0x000e220000000800 */
[----:B--2---:R-:W-:-:S07]  /*86f0*/  FADD.FTZ R42, R42, 1 ;  /* 0x3f8000002a2a7421 */ /* 0x004fce0000010000 */
[----:B------:R0:W2:Y:S01]  /*8700*/  MUFU.RCP R77, R42 ;  /* 0x0000002a004d7308 */ /* 0x0000a20000001000 */
[----:B-1----:R-:W-:Y:S01]  /*8710*/  FADD.FTZ R38, R46, 1 ;  /* 0x3f8000002e267421 */ /* 0x002fe20000010000 */
[----:B------:R-:W-:-:S06]  /*8720*/  FMUL.FTZ R46, R40, -1.4426950216293334961 ;  /* 0xbfb8aa3b282e7820 */ /* 0x000fcc0000410000 */
[----:B------:R-:W1:Y:S01]  /*8730*/  MUFU.RCP R38, R38 ;  /* 0x0000002600267308 */ /* 0x000e620000001000 */
[----:B0-----:R-:W-:Y:S01]  /*8740*/  FADD.FTZ R42, R64, 1 ;  /* 0x3f800000402a7421 */ /* 0x001fe20000010000 */
[----:B------:R-:W-:-:S06]  /*8750*/  FMUL.FTZ R64, R41, -1.4426950216293334961 ;  /* 0xbfb8aa3b29407820 */ /* 0x000fcc0000410000 */
[----:B------:R-:W0:Y:S01]  /*8760*/  MUFU.RCP R42, R42 ;  /* 0x0000002a002a7308 */ /* 0x000e220000001000 */
[----:B--2---:R-:W-:-:S07]  /*8770*/  FMUL.FTZ R37, R37, R77 ;  /* 0x0000004d25257220 */ /* 0x004fce0000410000 */
[----:B------:R-:W2:Y:S01]  /*8780*/  MUFU.EX2 R64, R64 ;  /* 0x0000004000407308 */ /* 0x000ea20000000800 */
[----:B-1----:R-:W-:-:S07]  /*8790*/  FMUL.FTZ R38, R39, R38 ;  /* 0x0000002627267220 */ /* 0x002fce0000410000 */
[----:B------:R-:W1:Y:S01]  /*87a0*/  MUFU.EX2 R46, R46 ;  /* 0x0000002e002e7308 */ /* 0x000e620000000800 */
[----:B0-----:R-:W-:Y:S01]  /*87b0*/  FMUL.FTZ R39, R136, R42 ;  /* 0x0000002a88277220 */ /* 0x001fe20000410000 */
[----:B------:R-:W-:-:S06]  /*87c0*/  FMUL.FTZ R42, R43, -1.4426950216293334961 ;  /* 0xbfb8aa3b2b2a7820 */ /* 0x000fcc0000410000 */
[----:B------:R-:W0:Y:S01]  /*87d0*/  MUFU.EX2 R42, R42 ;  /* 0x0000002a002a7308 */ /* 0x000e220000000800 */
[----:B--2---:R-:W-:-:S07]  /*87e0*/  FADD.FTZ R64, R64, 1 ;  /* 0x3f80000040407421 */ /* 0x004fce0000010000 */
[----:B------:R-:W2:Y:S01]  /*87f0*/  MUFU.RCP R64, R64 ;  /* 0x0000004000407308 */ /* 0x000ea20000001000 */
[----:B-1----:R-:W-:-:S07]  /*8800*/  FADD.FTZ R46, R46, 1 ;  /* 0x3f8000002e2e7421 */ /* 0x002fce0000010000 */
[----:B------:R-:W1:Y:S01]  /*8810*/  MUFU.RCP R46, R46 ;  /* 0x0000002e002e7308 */ /* 0x000e620000001000 */
[----:B0-----:R-:W-:-:S07]  /*8820*/  FADD.FTZ R42, R42, 1 ;  /* 0x3f8000002a2a7421 */ /* 0x001fce0000010000 */
[----:B------:R-:W0:Y:S01]  /*8830*/  MUFU.RCP R42, R42 ;  /* 0x0000002a002a7308 */ /* 0x000e220000001000 */
[----:B--2---:R-:W-:Y:S01]  /*8840*/  FMUL.FTZ R41, R41, R64 ;  /* 0x0000004029297220 */ /* 0x004fe20000410000 */
[----:B------:R-:W-:-:S06]  /*8850*/  FMUL.FTZ R64, R44, -1.4426950216293334961 ;  /* 0xbfb8aa3b2c407820 */ /* 0x000fcc0000410000 */
[----:B------:R-:W2:Y:S01]  /*8860*/  MUFU.EX2 R64, R64 ;  /* 0x0000004000407308 */ /* 0x000ea20000000800 */
[----:B-1----:R-:W-:Y:S01]  /*8870*/  FMUL.FTZ R40, R40, R46 ;  /* 0x0000002e28287220 */ /* 0x002fe20000410000 */
[----:B------:R-:W-:-:S06]  /*8880*/  FMUL.FTZ R46, R140, -1.4426950216293334961 ;  /* 0xbfb8aa3b8c2e7820 */ /* 0x000fcc0000410000 */
[----:B------:R-:W1:Y:S01]  /*8890*/  MUFU.EX2 R46, R46 ;  /* 0x0000002e002e7308 */ /* 0x000e620000000800 */
[----:B0-----:R-:W-:Y:S01]  /*88a0*/  FMUL.FTZ R42, R43, R42 ;  /* 0x0000002a2b2a7220 */ /* 0x001fe20000410000 */
[----:B------:R-:W-:-:S06]  /*88b0*/  FMUL.FTZ R43, R45, -1.4426950216293334961 ;  /* 0xbfb8aa3b2d2b7820 */ /* 0x000fcc0000410000 */
[----:B------:R-:W0:Y:S01]  /*88c0*/  MUFU.EX2 R43, R43 ;  /* 0x0000002b002b7308 */ /* 0x000e220000000800 */
[----:B--2---:R-:W-:-:S07]  /*88d0*/  FADD.FTZ R64, R64, 1 ;  /* 0x3f80000040407421 */ /* 0x004fce0000010000 */
[----:B------:R2:W4:Y:S01]  /*88e0*/  MUFU.RCP R77, R64 ;  /* 0x00000040004d7308 */ /* 0x0005220000001000 */
[----:B-1----:R-:W-:-:S07]  /*88f0*/  FADD.FTZ R46, R46, 1 ;  /* 0x3f8000002e2e7421 */ /* 0x002fce0000010000 */
[----:B------:R-:W1:Y:S01]  /*8900*/  MUFU.RCP R78, R46 ;  /* 0x0000002e004e7308 */ /* 0x000e620000001000 */
[----:B0-----:R-:W-:Y:S01]  /*8910*/  FADD.FTZ R43, R43, 1 ;  /* 0x3f8000002b2b7421 */ /* 0x001fe20000010000 */
[----:B--2---:R-:W-:-:S06]  /*8920*/  FMUL.FTZ R64, R47, -1.4426950216293334961 ;  /* 0xbfb8aa3b2f407820 */ /* 0x004fcc0000410000 */
[----:B------:R1:W0:Y:S01]  /*8930*/  MUFU.RCP R46, R43 ;  /* 0x0000002b002e7308 */ /* 0x0002220000001000 */
[----:B----4-:R-:W-:Y:S01]  /*8940*/  FMUL.FTZ R44, R44, R77 ;  /* 0x0000004d2c2c7220 */ /* 0x010fe20000410000 */
[----:B------:R-:W-:-:S06]  /*8950*/  FMUL.FTZ R77, R144, -1.4426950216293334961 ;  /* 0xbfb8aa3b904d7820 */ /* 0x000fcc0000410000 */
        /* <DEDUP_REMOVED lines=9> */
[----:B------:R1:W4:Y:S01]  /*89f0*/  MUFU.RCP R78, R77 ;  /* 0x0000004d004e7308 */ /* 0x0003220000001000 */
[----:B0-----:R-:W-:-:S07]  /*8a00*/  FADD.FTZ R46, R46, 1 ;  /* 0x3f8000002e2e7421 */ /* 0x001fce0000010000 */
[----:B------:R2:W0:Y:S01]  /*8a10*/  MUFU.RCP R64, R46 ;  /* 0x0000002e00407308 */ /* 0x0004220000001000 */
[----:B-1----:R-:W-:-:S07]  /*8a20*/  FMUL.FTZ R77, R65, -1.4426950216293334961 ;  /* 0xbfb8aa3b414d7820 */ /* 0x002fce0000410000 */
[----:B------:R-:W1:Y:S01]  /*8a30*/  MUFU.EX2 R77, R77 ;  /* 0x0000004d004d7308 */ /* 0x000e620000000800 */
[----:B--2---:R-:W-:Y:S01]  /*8a40*/  FMUL.FTZ R46, R47, R79 ;  /* 0x0000004f2f2e7220 */ /* 0x004fe20000410000 */
[----:B----4-:R-:W-:Y:S01]  /*8a50*/  FMUL.FTZ R47, R144, R78 ;  /* 0x0000004e902f7220 */ /* 0x010fe20000410000 */
[----:B------:R-:W-:Y:S01]  /*8a60*/  FMUL.FTZ R78, R70, -1.4426950216293334961 ;  /* 0xbfb8aa3b464e7820 */ /* 0x000fe20000410000 */
[----:B0-----:R-:W-:Y:S01]  /*8a70*/  FMUL.FTZ R62, R62, R64 ;  /* 0x000000403e3e7220 */ /* 0x001fe20000410000 */
[----:B------:R-:W-:-:S04]  /*8a80*/  FMUL.FTZ R64, R55, -1.4426950216293334961 ;  /* 0xbfb8aa3b37407820 */ /* 0x000fc80000410000 */
[----:B------:R-:W0:Y:S01]  /*8a90*/  MUFU.EX2 R78, R78 ;  /* 0x0000004e004e7308 */ /* 0x000e220000000800 */
[----:B-1----:R-:W-:-:S07]  /*8aa0*/  FADD.FTZ R77, R77, 1 ;  /* 0x3f8000004d4d7421 */ /* 0x002fce0000010000 */
[----:B------:R-:W1:Y:S08]  /*8ab0*/  MUFU.EX2 R64, R64 ;  /* 0x0000004000407308 */ /* 0x000e700000000800 */
        /* <DEDUP_REMOVED lines=10> */
[----:B-1----:R-:W-:Y:S01]  /*8b60*/  FMUL.FTZ R70, R55, R77 ;  /* 0x0000004d37467220 */ /* 0x002fe20000410000 */
[----:B------:R-:W-:-:S04]  /*8b70*/  FMUL.FTZ R77, R119, -1.4426950216293334961 ;  /* 0xbfb8aa3b774d7820 */ /* 0x000fc80000410000 */
[----:B------:R-:W1:Y:S01]  /*8b80*/  MUFU.EX2 R79, R79 ;  /* 0x0000004f004f7308 */ /* 0x000e620000000800 */
[----:B------:R-:W2:Y:S01]  /*8b90*/  LDL.LU R55, [R1+0x13c] ;  /* 0x00013c0001377983 */ /* 0x000ea20000300800 */
[----:B0-----:R-:W-:-:S06]  /*8ba0*/  FADD.FTZ R78, R78, 1 ;  /* 0x3f8000004e4e7421 */ /* 0x001fcc0000010000 */
[----:B------:R-:W0:Y:S08]  /*8bb0*/  MUFU.EX2 R77, R77 ;  /* 0x0000004d004d7308 */ /* 0x000e300000000800 */
[----:B------:R-:W4:Y:S01]  /*8bc0*/  MUFU.RCP R78, R78 ;  /* 0x0000004e004e7308 */ /* 0x000f220000001000 */
[----:B-1----:R-:W-:-:S07]  /*8bd0*/  FADD.FTZ R79, R79, 1 ;  /* 0x3f8000004f4f7421 */ /* 0x002fce0000010000 */
[----:B------:R-:W1:Y:S01]  /*8be0*/  MUFU.RCP R79, R79 ;  /* 0x0000004f004f7308 */ /* 0x000e620000001000 */
[----:B0-----:R-:W-:-:S07]  /*8bf0*/  FADD.FTZ R77, R77, 1 ;  /* 0x3f8000004d4d7421 */ /* 0x001fce0000010000 */
[----:B------:R-:W0:Y:S01]  /*8c00*/  MUFU.RCP R77, R77 ;  /* 0x0000004d004d7308 */ /* 0x000e220000001000 */
[----:B----4-:R-:W-:Y:S01]  /*8c10*/  FMUL.FTZ R71, R71, R78 ;  /* 0x0000004e47477220 */ /* 0x010fe20000410000 */
[----:B------:R-:W-:-:S06]  /*8c20*/  FMUL.FTZ R78, R54, -1.4426950216293334961 ;  /* 0xbfb8aa3b364e7820 */ /* 0x000fcc0000410000 */
[----:B------:R-:W4:Y:S01]  /*8c30*/  MUFU.EX2 R78, R78 ;  /* 0x0000004e004e7308 */ /* 0x000f220000000800 */
[----:B-1----:R-:W-:Y:S01]  /*8c40*/  FMUL.FTZ R118, R118, R79 ;  /* 0x0000004f76767220 */ /* 0x002fe20000410000 */
[----:B------:R-:W-:-:S06]  /*8c50*/  FMUL.FTZ R79, R75, -1.4426950216293334961 ;  /* 0xbfb8aa3b4b4f7820 */ /* 0x000fcc0000410000 */
[----:B------:R-:W1:Y:S01]  /*8c60*/  MUFU.EX2 R79, R79 ;  /* 0x0000004f004f7308 */ /* 0x000e620000000800 */
[----:B0-----:R-:W-:Y:S01]  /*8c70*/  FMUL.FTZ R119, R119, R77 ;  /* 0x0000004d77777220 */ /* 0x001fe20000410000 */
[----:B------:R-:W-:-:S06]  /*8c80*/  FMUL.FTZ R77, R122, -1.4426950216293334961 ;  /* 0xbfb8aa3b7a4d7820 */ /* 0x000fcc0000410000 */
[----:B------:R-:W0:Y:S01]  /*8c90*/  MUFU.EX2 R77, R77 ;  /* 0x0000004d004d7308 */ /* 0x000e220000000800 */
[----:B----4-:R-:W-:-:S07]  /*8ca0*/  FADD.FTZ R78, R78, 1 ;  /* 0x3f8000004e4e7421 */ /* 0x010fce0000010000 */
[----:B------:R4:W3:Y:S01]  /*8cb0*/  MUFU.RCP R120, R78 ;  /* 0x0000004e00787308 */ /* 0x0008e20000001000 */
[----:B-1----:R-:W-:-:S07]  /*8cc0*/  FADD.FTZ R79, R79, 1 ;  /* 0x3f8000004f4f7421 */ /* 0x002fce0000010000 */
[----:B------:R1:W1:Y:S01]  /*8cd0*/  MUFU.RCP R121, R79 ;  /* 0x0000004f00797308 */ /* 0x0002620000001000 */
[----:B0-----:R-:W-:-:S07]  /*8ce0*/  FADD.FTZ R77, R77, 1 ;  /* 0x3f8000004d4d7421 */ /* 0x001fce0000010000 */
[----:B------:R-:W0:Y:S01]  /*8cf0*/  MUFU.RCP R77, R77 ;  /* 0x0000004d004d7308 */ /* 0x000e220000001000 */
[----:B----4-:R-:W-:Y:S01]  /*8d00*/  FMUL.FTZ R78, R123, -1.4426950216293334961 ;  /* 0xbfb8aa3b7b4e7820 */ /* 0x010fe20000410000 */
[----:B---3--:R-:W-:Y:S01]  /*8d10*/  FMUL.FTZ R120, R54, R120 ;  /* 0x0000007836787220 */ /* 0x008fe20000410000 */
[----:B-1----:R-:W-:Y:S01]  /*8d20*/  FMUL.FTZ R79, R51, -1.4426950216293334961 ;  /* 0xbfb8aa3b334f7820 */ /* 0x002fe20000410000 */
[----:B------:R-:W3:Y:S04]  /*8d30*/  LDL.LU R54, [R1+0x138] ;  /* 0x0001380001367983 */ /* 0x000ee80000300800 */
[----:B------:R-:W1:Y:S01]  /*8d40*/  MUFU.EX2 R78, R78 ;  /* 0x0000004e004e7308 */ /* 0x000e620000000800 */
[----:B------:R-:W-:Y:S01]  /*8d50*/  FMUL.FTZ R121, R75, R121 ;  /* 0x000000794b797220 */ /* 0x000fe20000410000 */
[----:B------:R-:W-:-:S06]  /*8d60*/  FMUL.FTZ R75, R61, -1.4426950216293334961 ;  /* 0xbfb8aa3b3d4b7820 */ /* 0x000fcc0000410000 */
[----:B------:R-:W4:Y:S01]  /*8d70*/  MUFU.EX2 R75, R75 ;  /* 0x0000004b004b7308 */ /* 0x000f220000000800 */
[----:B0-----:R-:W-:Y:S01]  /*8d80*/  FMUL.FTZ R122, R122, R77 ;  /* 0x0000004d7a7a7220 */ /* 0x001fe20000410000 */
[----:B------:R-:W-:-:S06]  /*8d90*/  FMUL.FTZ R77, R74, -1.4426950216293334961 ;  /* 0xbfb8aa3b4a4d7820 */ /* 0x000fcc0000410000 */
[----:B------:R-:W0:Y:S01]  /*8da0*/  MUFU.EX2 R77, R77 ;  /* 0x0000004d004d7308 */ /* 0x000e220000000800 */
[----:B-1----:R-:W-:-:S07]  /*8db0*/  FADD.FTZ R78, R78, 1 ;  /* 0x3f8000004e4e7421 */ /* 0x002fce0000010000 */
[----:B------:R-:W1:Y:S01]  /*8dc0*/  MUFU.RCP R78, R78 ;  /* 0x0000004e004e7308 */ /* 0x000e620000001000 */
[----:B----4-:R-:W-:-:S07]  /*8dd0*/  FADD.FTZ R75, R75, 1 ;  /* 0x3f8000004b4b7421 */ /* 0x010fce0000010000 */
[----:B------:R4:W1:Y:S01]  /*8de0*/  MUFU.RCP R124, R75 ;  /* 0x0000004b007c7308 */ /* 0x0008620000001000 */
[----:B0-----:R-:W-:-:S07]  /*8df0*/  FADD.FTZ R77, R77, 1 ;  /* 0x3f8000004d4d7421 */ /* 0x001fce0000010000 */
[----:B------:R0:W0:Y:S01]  /*8e00*/  MUFU.RCP R125, R77 ;  /* 0x0000004d007d7308 */ /* 0x0000220000001000 */
[----:B----4-:R-:W-:Y:S01]  /*8e10*/  FMUL.FTZ R75, R126, -1.4426950216293334961 ;  /* 0xbfb8aa3b7e4b7820 */ /* 0x010fe20000410000 */
[----:B-1----:R-:W-:-:S06]  /*8e20*/  FMUL.FTZ R123, R123, R78 ;  /* 0x0000004e7b7b7220 */ /* 0x002fcc0000410000 */
[----:B------:R-:W1:Y:S01]  /*8e30*/  MUFU.EX2 R75, R75 ;  /* 0x0000004b004b7308 */ /* 0x000e620000000800 */
[----:B0-----:R-:W-:Y:S01]  /*8e40*/  FMUL.FTZ R77, R127, -1.4426950216293334961 ;  /* 0xbfb8aa3b7f4d7820 */ /* 0x001fe20000410000 */
[----:B------:R-:W-:Y:S02]  /*8e50*/  FMUL.FTZ R124, R61, R124 ;  /* 0x0000007c3d7c7220 */ /* 0x000fe40000410000 */
[----:B------:R-:W4:Y:S04]  /*8e60*/  LDL.LU R61, [R1+0x134] ;  /* 0x00013400013d7983 */ /* 0x000f280000300800 */
[----:B------:R-:W0:Y:S01]  /*8e70*/  MUFU.EX2 R77, R77 ;  /* 0x0000004d004d7308 */ /* 0x000e220000000800 */
[----:B------:R-:W-:Y:S01]  /*8e80*/  FMUL.FTZ R125, R74, R125 ;  /* 0x0000007d4a7d7220 */ /* 0x000fe20000410000 */
[----:B------:R-:W-:-:S06]  /*8e90*/  FMUL.FTZ R74, R53, -1.4426950216293334961 ;  /* 0xbfb8aa3b354a7820 */ /* 0x000fcc0000410000 */
[----:B------:R-:W0:Y:S01]  /*8ea0*/  MUFU.EX2 R74, R74 ;  /* 0x0000004a004a7308 */ /* 0x000e220000000800 */
[----:B-1----:R-:W-:-:S07]  /*8eb0*/  FADD.FTZ R75, R75, 1 ;  /* 0x3f8000004b4b7421 */ /* 0x002fce0000010000 */
[----:B------:R0:W1:Y:S02]  /*8ec0*/  MUFU.RCP R78, R75 ;  /* 0x0000004b004e7308 */ /* 0x0000640000001000 */
[----:B0-----:R-:W-:Y:S01]  /*8ed0*/  FADD.FTZ R75, R77, 1 ;  /* 0x3f8000004d4b7421 */ /* 0x001fe20000010000 */
[----:B------:R-:W-:-:S05]  /*8ee0*/  FADD.FTZ R74, R74, 1 ;  /* 0x3f8000004a4a7421 */ /* 0x000fca0000010000 */
[----:B------:R0:W0:Y:S01]  /*8ef0*/  MUFU.RCP R128, R74 ;  /* 0x0000004a00807308 */ /* 0x0000220000001000 */
[----:B------:R-:W-:Y:S01]  /*8f00*/  FMUL.FTZ R80, R142, -1.4426950216293334961 ;  /* 0xbfb8aa3b8e507820 */ /* 0x000fe20000410000 */
[----:B-1----:R-:W-:-:S06]  /*8f10*/  FMUL.FTZ R126, R126, R78 ;  /* 0x0000004e7e7e7220 */ /* 0x002fcc0000410000 */
[----:B------:R-:W1:Y:S01]  /*8f20*/  MUFU.RCP R75, R75 ;  /* 0x0000004b004b7308 */ /* 0x000e620000001000 */
[----:B0-----:R-:W-:Y:S01]  /*8f30*/  FMUL.FTZ R74, R73, -1.4426950216293334961 ;  /* 0xbfb8aa3b494a7820 */ /* 0x001fe20000410000 */
[----:B------:R-:W-:-:S06]  /*8f40*/  FMUL.FTZ R77, R131, -1.4426950216293334961 ;  /* 0xbfb8aa3b834d7820 */ /* 0x000fcc0000410000 */
[----:B------:R-:W0:Y:S01]  /*8f50*/  MUFU.EX2 R74, R74 ;  /* 0x0000004a004a7308 */ /* 0x000e220000000800 */
[----:B------:R-:W-:Y:S02]  /*8f60*/  FMUL.FTZ R128, R53, R128 ;  /* 0x0000008035807220 */ /* 0x000fe40000410000 */
[----:B------:R-:W3:Y:S01]  /*8f70*/  LDL.LU R53, [R1+0x130] ;  /* 0x0001300001357983 */ /* 0x000ee20000300800 */
[----:B-1----:R-:W-:Y:S01]  /*8f80*/  FMUL.FTZ R127, R127, R75 ;  /* 0x0000004b7f7f7220 */ /* 0x002fe20000410000 */
[----:B------:R-:W-:-:S03]  /*8f90*/  FMUL.FTZ R75, R130, -1.4426950216293334961 ;  /* 0xbfb8aa3b824b7820 */ /* 0x000fc60000410000 */
[----:B------:R-:W-:Y:S08]  /*8fa0*/  MUFU.EX2 R77, R77 ;  /* 0x0000004d004d7308 */ /* 0x000ff00000000800 */
[----:B------:R-:W1:Y:S01]  /*8fb0*/  MUFU.EX2 R75, R75 ;  /* 0x0000004b004b7308 */ /* 0x000e620000000800 */
[----:B0-----:R-:W-:-:S07]  /*8fc0*/  FADD.FTZ R74, R74, 1 ;  /* 0x3f8000004a4a7421 */ /* 0x001fce0000010000 */
[----:B------:R0:W0:Y:S01]  /*8fd0*/  MUFU.RCP R129, R74 ;  /* 0x0000004a00817308 */ /* 0x0000220000001000 */
[----:B-1----:R-:W-:Y:S01]  /*8fe0*/  FADD.FTZ R75, R75, 1 ;  /* 0x3f8000004b4b7421 */ /* 0x002fe20000010000 */
[----:B0-----:R-:W-:-:S06]  /*8ff0*/  FADD.FTZ R74, R77, 1 ;  /* 0x3f8000004d4a7421 */ /* 0x001fcc0000010000 */
[----:B------:R-:W0:Y:S08]  /*9000*/  MUFU.RCP R75, R75 ;  /* 0x0000004b004b7308 */ /* 0x000e300000001000 */
[----:B------:R-:W1:Y:S01]  /*9010*/  MUFU.RCP R74, R74 ;  /* 0x0000004a004a7308 */ /* 0x000e620000001000 */
[----:B------:R-:W-:Y:S01]  /*9020*/  FMUL.FTZ R129, R73, R129 ;  /* 0x0000008149817220 */ /* 0x000fe20000410000 */
[----:B------:R-:W-:Y:S01]  /*9030*/  FMUL.FTZ R73, R60, -1.4426950216293334961 ;  /* 0xbfb8aa3b3c497820 */ /* 0x000fe20000410000 */
[----:B0-----:R-:W-:Y:S01]  /*9040*/  FMUL.FTZ R130, R130, R75 ;  /* 0x0000004b82827220 */ /* 0x001fe20000410000 */
[----:B------:R-:W-:-:S04]  /*9050*/  FMUL.FTZ R75, R72, -1.4426950216293334961 ;  /* 0xbfb8aa3b484b7820 */ /* 0x000fc80000410000 */
[----:B------:R-:W0:Y:S01]  /*9060*/  MUFU.EX2 R73, R73 ;  /* 0x0000004900497308 */ /* 0x000e220000000800 */
[----:B-1----:R-:W-:Y:S01]  /*9070*/  FMUL.FTZ R131, R131, R74 ;  /* 0x0000004a83837220 */ /* 0x002fe20000410000 */
[----:B------:R-:W-:-:S06]  /*9080*/  FMUL.FTZ R74, R134, -1.4426950216293334961 ;  /* 0xbfb8aa3b864a7820 */ /* 0x000fcc0000410000 */
[----:B------:R-:W1:Y:S08]  /*9090*/  MUFU.EX2 R75, R75 ;  /* 0x0000004b004b7308 */ /* 0x000e700000000800 */
[----:B------:R-:W2:Y:S01]  /*90a0*/  MUFU.EX2 R74, R74 ;  /* 0x0000004a004a7308 */ /* 0x000ea20000000800 */
[----:B0-----:R-:W-:Y:S01]  /*90b0*/  FADD.FTZ R73, R73, 1 ;  /* 0x3f80000049497421 */ /* 0x001fe20000010000 */
[----:B-1----:R-:W-:-:S06]  /*90c0*/  FADD.FTZ R75, R75, 1 ;  /* 0x3f8000004b4b7421 */ /* 0x002fcc0000010000 */
[----:B------:R2:W-:Y:S08]  /*90d0*/  MUFU.RCP R132, R73 ;  /* 0x0000004900847308 */ /* 0x0005f00000001000 */
[----:B------:R-:W0:Y:S01]  /*90e0*/  MUFU.RCP R133, R75 ;  /* 0x0000004b00857308 */ /* 0x000e220000001000 */
[----:B--2---:R-:W-:Y:S01]  /*90f0*/  FADD.FTZ R73, R74, 1 ;  /* 0x3f8000004a497421 */ /* 0x004fe20000010000 */
[----:B------:R-:W-:-:S06]  /*9100*/  FMUL.FTZ R74, R135, -1.4426950216293334961 ;  /* 0xbfb8aa3b874a7820 */ /* 0x000fcc0000410000 */
[----:B------:R-:W1:Y:S08]  /*9110*/  MUFU.RCP R73, R73 ;  /* 0x0000004900497308 */ /* 0x000e700000001000 */
[----:B------:R-:W2:Y:S01]  /*9120*/  MUFU.EX2 R74, R74 ;  /* 0x0000004a004a7308 */ /* 0x000ea20000000800 */
[----:B0-----:R-:W-:Y:S01]  /*9130*/  FMUL.FTZ R133, R72, R133 ;  /* 0x0000008548857220 */ /* 0x001fe20000410000 */
[----:B------:R-:W-:Y:S01]  /*9140*/  FMUL.FTZ R72, R52, -1.4426950216293334961 ;  /* 0xbfb8aa3b34487820 */ /* 0x000fe20000410000 */
[----:B-1----:R-:W-:Y:S01]  /*9150*/  FMUL.FTZ R134, R134, R73 ;  /* 0x0000004986867220 */ /* 0x002fe20000410000 */
[----:B------:R-:W-:-:S04]  /*9160*/  FMUL.FTZ R73, R137, -1.4426950216293334961 ;  /* 0xbfb8aa3b89497820 */ /* 0x000fc80000410000 */
[----:B------:R-:W0:Y:S01]  /*9170*/  MUFU.EX2 R72, R72 ;  /* 0x0000004800487308 */ /* 0x000e220000000800 */
[----:B--2---:R-:W-:-:S07]  /*9180*/  FADD.FTZ R74, R74, 1 ;  /* 0x3f8000004a4a7421 */ /* 0x004fce0000010000 */
[----:B------:R-:W1:Y:S08]  /*9190*/  MUFU.EX2 R73, R73 ;  /* 0x0000004900497308 */ /* 0x000e700000000800 */
[----:B------:R-:W2:Y:S01]  /*91a0*/  MUFU.RCP R74, R74 ;  /* 0x0000004a004a7308 */ /* 0x000ea20000001000 */
[----:B0-----:R-:W-:-:S07]  /*91b0*/  FADD.FTZ R72, R72, 1 ;  /* 0x3f80000048487421 */ /* 0x001fce0000010000 */
[----:B------:R1:W-:Y:S02]  /*91c0*/  MUFU.RCP R136, R72 ;  /* 0x0000004800887308 */ /* 0x0003e40000001000 */
[----:B-1----:R-:W-:Y:S01]  /*91d0*/  FADD.FTZ R72, R73, 1 ;  /* 0x3f80000049487421 */ /* 0x002fe20000010000 */
[----:B--2---:R-:W-:Y:S01]  /*91e0*/  FMUL.FTZ R135, R135, R74 ;  /* 0x0000004a87877220 */ /* 0x004fe20000410000 */
[----:B------:R-:W-:Y:S01]  /*91f0*/  FMUL.FTZ R73, R138, -1.4426950216293334961 ;  /* 0xbfb8aa3b8a497820 */ /* 0x000fe20000410000 */
[----:B------:R-:W-:-:S03]  /*9200*/  FMUL.FTZ R74, R139, -1.4426950216293334961 ;  /* 0xbfb8aa3b8b4a7820 */ /* 0x000fc60000410000 */
[----:B------:R-:W0:Y:S08]  /*9210*/  MUFU.RCP R72, R72 ;  /* 0x0000004800487308 */ /* 0x000e300000001000 */
[----:B------:R-:W1:Y:S08]  /*9220*/  MUFU.EX2 R73, R73 ;  /* 0x0000004900497308 */ /* 0x000e700000000800 */
[----:B------:R-:W2:Y:S01]  /*9230*/  MUFU.EX2 R74, R74 ;  /* 0x0000004a004a7308 */ /* 0x000ea20000000800 */
[----:B0-----:R-:W-:Y:S01]  /*9240*/  FMUL.FTZ R137, R137, R72 ;  /* 0x0000004889897220 */ /* 0x001fe20000410000 */
[----:B------:R-:W-:Y:S01]  /*9250*/  FMUL.FTZ R75, R59, -1.4426950216293334961 ;  /* 0xbfb8aa3b3b4b7820 */ /* 0x000fe20000410000 */
[----:B-1----:R-:W-:Y:S01]  /*9260*/  FADD.FTZ R73, R73, 1 ;  /* 0x3f80000049497421 */ /* 0x002fe20000010000 */
[----:B--2---:R-:W-:-:S05]  /*9270*/  FADD.FTZ R72, R74, 1 ;  /* 0x3f8000004a487421 */ /* 0x004fca0000010000 */
[----:B------:R-:W0:Y:S08]  /*9280*/  MUFU.RCP R73, R73 ;  /* 0x0000004900497308 */ /* 0x000e300000001000 */
[----:B------:R-:W1:Y:S08]  /*9290*/  MUFU.RCP R72, R72 ;  /* 0x0000004800487308 */ /* 0x000e700000001000 */
[----:B------:R-:W2:Y:S01]  /*92a0*/  MUFU.EX2 R75, R75 ;  /* 0x0000004b004b7308 */ /* 0x000ea20000000800 */
[----:B0-----:R-:W-:Y:S01]  /*92b0*/  FMUL.FTZ R138, R138, R73 ;  /* 0x000000498a8a7220 */ /* 0x001fe20000410000 */
[----:B------:R-:W-:Y:S01]  /*92c0*/  FMUL.FTZ R73, R146, -1.4426950216293334961 ;  /* 0xbfb8aa3b92497820 */ /* 0x000fe20000410000 */
[----:B------:R-:W-:Y:S01]  /*92d0*/  FMUL.FTZ R74, R145, -1.4426950216293334961 ;  /* 0xbfb8aa3b914a7820 */ /* 0x000fe20000410000 */
[----:B-1----:R-:W-:Y:S01]  /*92e0*/  FMUL.FTZ R139, R139, R72 ;  /* 0x000000488b8b7220 */ /* 0x002fe20000410000 */
[----:B------:R-:W-:-:S03]  /*92f0*/  FMUL.FTZ R72, R147, -1.4426950216293334961 ;  /* 0xbfb8aa3b93487820 */ /* 0x000fc60000410000 */
[----:B------:R-:W0:Y:S01]  /*9300*/  MUFU.EX2 R73, R73 ;  /* 0x0000004900497308 */ /* 0x000e220000000800 */
[----:B--2---:R-:W-:-:S07]  /*9310*/  FADD.FTZ R75, R75, 1 ;  /* 0x3f8000004b4b7421 */ /* 0x004fce0000010000 */
[----:B------:R-:W1:Y:S08]  /*9320*/  MUFU.EX2 R72, R72 ;  /* 0x0000004800487308 */ /* 0x000e700000000800 */
[----:B------:R2:W-:Y:S02]  /*9330*/  MUFU.RCP R140, R75 ;  /* 0x0000004b008c7308 */ /* 0x0005e40000001000 */
[----:B--2---:R-:W-:-:S06]  /*9340*/  FMUL.FTZ R75, R143, -1.4426950216293334961 ;  /* 0xbfb8aa3b8f4b7820 */ /* 0x004fcc0000410000 */
        /* <DEDUP_REMOVED lines=11> */
[----:B------:R-:W-:Y:S02]  /*9400*/  FMUL.FTZ R132, R60, R132 ;  /* 0x000000843c847220 */ /* 0x000fe40000410000 */
[----:B------:R-:W3:Y:S05]  /*9410*/  LDL.LU R60, [R1+0x12c] ;  /* 0x00012c00013c7983 */ /* 0x000eea0000300800 */
[----:B------:R-:W4:Y:S01]  /*9420*/  MUFU.RCP R75, R75 ;  /* 0x0000004b004b7308 */ /* 0x000f220000001000 */
[----:B--2---:R-:W-:-:S07]  /*9430*/  FMUL.FTZ R146, R146, R73 ;  /* 0x0000004992927220 */ /* 0x004fce0000410000 */
[----:B------:R-:W2:Y:S01]  /*9440*/  MUFU.RCP R144, R79 ;  /* 0x0000004f00907308 */ /* 0x000ea20000001000 */
[----:B0-----:R-:W-:Y:S01]  /*9450*/  FMUL.FTZ R147, R147, R72 ;  /* 0x0000004893937220 */ /* 0x001fe20000410000 */
[----:B------:R-:W-:Y:S02]  /*9460*/  IADD3.X R73, RZ, R48, RZ, P4, !PT ;  /* 0x00000030ff497210 */ /* 0x000fe400027fe4ff */
[----:B------:R-:W-:Y:S01]  /*9470*/  LEA R72, P4, R2, UR8, 0x1 ;  /* 0x0000000802487c11 */ /* 0x000fe2000f8808ff */
[----:B------:R-:W-:Y:S01]  /*9480*/  FMUL.FTZ R136, R52, R136 ;  /* 0x0000008834887220 */ /* 0x000fe20000410000 */
[----:B------:R-:W-:Y:S01]  /*9490*/  FMUL.FTZ R140, R59, R140 ;  /* 0x0000008c3b8c7220 */ /* 0x000fe20000410000 */
[----:B------:R-:W3:Y:S01]  /*94a0*/  LDL.LU R52, [R1+0x128] ;  /* 0x0001280001347983 */ /* 0x000ee20000300800 */
[----:B-1----:R-:W-:Y:S01]  /*94b0*/  FMUL.FTZ R145, R145, R74 ;  /* 0x0000004a91917220 */ /* 0x002fe20000410000 */
[----:B------:R-:W-:Y:S02]  /*94c0*/  LEA.HI.X R73, R2, UR9, R73, 0x1, P4 ;  /* 0x0000000902497c11 */ /* 0x000fe4000a0f0c49 */
[----:B------:R-:W3:Y:S01]  /*94d0*/  LDL.LU R59, [R1+0x124] ;  /* 0x00012400013b7983 */ /* 0x000ee20000300800 */
[----:B------:R-:W-:Y:S01]  /*94e0*/  LEA R74, P4, R69, UR8, 0x1 ;  /* 0x00000008454a7c11 */ /* 0x000fe2000f8808ff */
[----:B----4-:R-:W-:-:S03]  /*94f0*/  FMUL.FTZ R143, R143, R75 ;  /* 0x0000004b8f8f7220 */ /* 0x010fc60000410000 */
[----:B------:R-:W-:Y:S01]  /*9500*/  LEA.HI.X R75, R69, UR9, R58, 0x1, P4 ;  /* 0x00000009454b7c11 */ /* 0x000fe2000a0f0c3a */
[----:B--2---:R-:W-:Y:S02]  /*9510*/  FMUL.FTZ R144, R51, R144 ;  /* 0x0000009033907220 */ /* 0x004fe40000410000 */
[----:B------:R-:W2:Y:S04]  /*9520*/  LDL.LU R51, [R1+0x120] ;  /* 0x0001200001337983 */ /* 0x000ea80000300800 */
[----:B------:R-:W4:Y:S01]  /*9530*/  LDL.LU R58, [R1+0x11c] ;  /* 0x00011c00013a7983 */ /* 0x000f220000300800 */
[----:B------:R-:W-:Y:S01]  /*9540*/  FMUL.FTZ R77, R141, -1.4426950216293334961 ;  /* 0xbfb8aa3b8d4d7820 */ /* 0x000fe20000410000 */
[----:B------:R-:W-:Y:S08]  /*9550*/  MUFU.EX2 R80, R80 ;  /* 0x0000005000507308 */ /* 0x000ff00000000800 */
[----:B------:R-:W0:Y:S02]  /*9560*/  MUFU.EX2 R77, R77 ;  /* 0x0000004d004d7308 */ /* 0x000e240000000800 */
[----:B0-----:R-:W-:-:S06]  /*9570*/  FADD.FTZ R77, R77, 1 ;  /* 0x3f8000004d4d7421 */ /* 0x001fcc0000010000 */
[----:B------:R0:W1:Y:S02]  /*9580*/  MUFU.RCP R78, R77 ;  /* 0x0000004d004e7308 */ /* 0x0000640000001000 */
[----:B0-----:R-:W-:-:S06]  /*9590*/  FADD.FTZ R77, R80, 1 ;  /* 0x3f800000504d7421 */ /* 0x001fcc0000010000 */
[----:B------:R-:W0:Y:S01]  /*95a0*/  MUFU.RCP R77, R77 ;  /* 0x0000004d004d7308 */ /* 0x000e220000001000 */
[----:B------:R-:W-:Y:S01]  /*95b0*/  LEA R76, P4, R68, UR8, 0x1 ;  /* 0x00000008444c7c11 */ /* 0x000fe2000f8808ff */
[----:B-1----:R-:W-:Y:S01]  /*95c0*/  FMUL.FTZ R141, R141, R78 ;  /* 0x0000004e8d8d7220 */ /* 0x002fe20000410000 */
[----:B0-----:R-:W-:Y:S02]  /*95d0*/  FMUL.FTZ R142, R142, R77 ;  /* 0x0000004d8e8e7220 */ /* 0x001fe40000410000 */
[----:B------:R-:W-:Y:S02]  /*95e0*/  LEA.HI.X R77, R68, UR9, R50, 0x1, P4 ;  /* 0x00000009444d7c11 */ /* 0x000fe4000a0f0c32 */
[C---:B------:R-:W-:Y:S01]  /*95f0*/  LEA R68, P4, R67.reuse, UR8, 0x1 ;  /* 0x0000000843447c11 */ /* 0x040fe2000f8808ff */
[----:B------:R-:W2:Y:S03]  /*9600*/  LDL.LU R50, [R1+0x118] ;  /* 0x0001180001327983 */ /* 0x000ea60000300800 */
[----:B------:R-:W-:-:S02]  /*9610*/  LEA.HI.X R69, R67, UR9, R57, 0x1, P4 ;  /* 0x0000000943457c11 */ /* 0x000fc4000a0f0c39 */
[C---:B------:R-:W-:Y:S01]  /*9620*/  LEA R78, P4, R66.reuse, UR8, 0x1 ;  /* 0x00000008424e7c11 */ /* 0x040fe2000f8808ff */
[----:B------:R-:W2:Y:S03]  /*9630*/  LDL.LU R57, [R1+0x114] ;  /* 0x0001140001397983 */ /* 0x000ea60000300800 */
[----:B------:R-:W-:Y:S02]  /*9640*/  LEA.HI.X R79, R66, UR9, R49, 0x1, P4 ;  /* 0x00000009424f7c11 */ /* 0x000fe4000a0f0c31 */
[C---:B------:R-:W-:Y:S01]  /*9650*/  LEA R66, P4, R63.reuse, UR8, 0x1 ;  /* 0x000000083f427c11 */ /* 0x040fe2000f8808ff */
[----:B------:R-:W2:Y:S03]  /*9660*/  LDL.LU R49, [R1+0x110] ;  /* 0x0001100001317983 */ /* 0x000ea60000300800 */
[----:B------:R-:W-:-:S02]  /*9670*/  LEA.HI.X R67, R63, UR9, R56, 0x1, P4 ;  /* 0x000000093f437c11 */ /* 0x000fc4000a0f0c38 */
[C---:B------:R-:W-:Y:S01]  /*9680*/  LEA R80, P4, R61.reuse, UR8, 0x1 ;  /* 0x000000083d507c11 */ /* 0x040fe2000f8808ff */
[----:B------:R-:W2:Y:S03]  /*9690*/  LDL.LU R56, [R1+0x10c] ;  /* 0x00010c0001387983 */ /* 0x000ea60000300800 */
[----:B------:R-:W-:Y:S02]  /*96a0*/  LEA.HI.X R81, R61, UR9, R164, 0x1, P4 ;  /* 0x000000093d517c11 */ /* 0x000fe4000a0f0ca4 */
[----:B------:R-:W2:Y:S01]  /*96b0*/  LDL.LU R164, [R1+0x108] ;  /* 0x0001080001a47983 */ /* 0x000ea20000300800 */
[----:B---3--:R-:W-:-:S04]  /*96c0*/  LEA R82, P4, R60, UR8, 0x1 ;  /* 0x000000083c527c11 */ /* 0x008fc8000f8808ff */
[----:B------:R-:W-:Y:S02]  /*96d0*/  LEA.HI.X R83, R60, UR9, R55, 0x1, P4 ;  /* 0x000000093c537c11 */ /* 0x000fe4000a0f0c37 */
[----:B------:R-:W3:Y:S01]  /*96e0*/  LDL.LU R55, [R1+0x104] ;  /* 0x0001040001377983 */ /* 0x000ee20000300800 */
[----:B------:R-:W-:-:S04]  /*96f0*/  LEA R60, P4, R59, UR8, 0x1 ;  /* 0x000000083b3c7c11 */ /* 0x000fc8000f8808ff */
[----:B------:R-:W-:Y:S02]  /*9700*/  LEA.HI.X R61, R59, UR9, R54, 0x1, P4 ;  /* 0x000000093b3d7c11 */ /* 0x000fe4000a0f0c36 */
[----:B------:R-:W3:Y:S04]  /*9710*/  LDL.LU R54, [R1+0x100] ;  /* 0x0001000001367983 */ /* 0x000ee80000300800 */
[----:B------:R-:W3:Y:S01]  /*9720*/  LDL.LU R93, [R1+0x88] ;  /* 0x00008800015d7983 */ /* 0x000ee20000300800 */
[----:B----4-:R-:W-:-:S04]  /*9730*/  LEA R84, P4, R58, UR8, 0x1 ;  /* 0x000000083a547c11 */ /* 0x010fc8000f8808ff */
[----:B------:R-:W-:Y:S02]  /*9740*/  LEA.HI.X R85, R58, UR9, R53, 0x1, P4 ;  /* 0x000000093a557c11 */ /* 0x000fe4000a0f0c35 */
[----:B------:R-:W4:Y:S04]  /*9750*/  LDL.LU R53, [R1+0xfc] ;  /* 0x0000fc0001357983 */ /* 0x000f280000300800 */
[----:B------:R-:W4:Y:S04]  /*9760*/  LDL.LU R92, [R1+0x8c] ;  /* 0x00008c00015c7983 */ /* 0x000f280000300800 */
[----:B------:R-:W4:Y:S01]  /*9770*/  LDL.LU R116, [R1+0x90] ;  /* 0x0000900001747983 */ /* 0x000f220000300800 */
[----:B--2---:R-:W-:-:S04]  /*9780*/  LEA R58, P4, R57, UR8, 0x1 ;  /* 0x00000008393a7c11 */ /* 0x004fc8000f8808ff */
[----:B------:R-:W-:Y:S02]  /*9790*/  LEA.HI.X R59, R57, UR9, R52, 0x1, P4 ;  /* 0x00000009393b7c11 */ /* 0x000fe4000a0f0c34 */
[----:B------:R-:W2:Y:S01]  /*97a0*/  LDL.LU R52, [R1+0xf8] ;  /* 0x0000f80001347983 */ /* 0x000ea20000300800 */
[----:B------:R-:W-:-:S04]  /*97b0*/  LEA R86, P4, R56, UR8, 0x1 ;  /* 0x0000000838567c11 */ /* 0x000fc8000f8808ff */
[----:B------:R-:W-:Y:S02]  /*97c0*/  LEA.HI.X R87, R56, UR9, R51, 0x1, P4 ;  /* 0x0000000938577c11 */ /* 0x000fe4000a0f0c33 */
[----:B------:R-:W2:Y:S04]  /*97d0*/  LDL.LU R51, [R1+0xf4] ;  /* 0x0000f40001337983 */ /* 0x000ea80000300800 */
[----:B------:R-:W2:Y:S04]  /*97e0*/  LDL.LU R117, [R1+0x94] ;  /* 0x0000940001757983 */ /* 0x000ea80000300800 */
[----:B------:R-:W2:Y:S04]  /*97f0*/  LDL.LU R115, [R1+0x98] ;  /* 0x0000980001737983 */ /* 0x000ea80000300800 */
[----:B------:R-:W2:Y:S04]  /*9800*/  LDL.LU R112, [R1+0x9c] ;  /* 0x00009c0001707983 */ /* 0x000ea80000300800 */
[----:B------:R-:W2:Y:S04]  /*9810*/  LDL.LU R113, [R1+0x58] ;  /* 0x0000580001717983 */ /* 0x000ea80000300800 */
[----:B------:R-:W2:Y:S04]  /*9820*/  LDL.LU R111, [R1+0xa0] ;  /* 0x0000a000016f7983 */ /* 0x000ea80000300800 */
[----:B------:R-:W2:Y:S01]  /*9830*/  LDL.LU R110, [R1+0x5c] ;  /* 0x00005c00016e7983 */ /* 0x000ea20000300800 */
[----:B---3--:R-:W-:-:S04]  /*9840*/  LEA R56, P4, R55, UR8, 0x1 ;  /* 0x0000000837387c11 */ /* 0x008fc8000f8808ff */
[----:B------:R-:W-:Y:S02]  /*9850*/  LEA.HI.X R57, R55, UR9, R50, 0x1, P4 ;  /* 0x0000000937397c11 */ /* 0x000fe4000a0f0c32 */
[----:B------:R-:W3:Y:S04]  /*9860*/  LDL.LU R50, [R1+0xf0] ;  /* 0x0000f00001327983 */ /* 0x000ee80000300800 */
[----:B------:R-:W3:Y:S04]  /*9870*/  LDL.LU R108, [R1+0xa4] ;  /* 0x0000a400016c7983 */ /* 0x000ee80000300800 */
[----:B------:R-:W3:Y:S04]  /*9880*/  LDL.LU R109, [R1+0x60] ;  /* 0x00006000016d7983 */ /* 0x000ee80000300800 */
[----:B------:R-:W3:Y:S04]  /*9890*/  LDL.LU R106, [R1+0xa8] ;  /* 0x0000a800016a7983 */ /* 0x000ee80000300800 */
[----:B------:R-:W3:Y:S01]  /*98a0*/  LDL.LU R107, [R1+0x64] ;  /* 0x00006400016b7983 */ /* 0x000ee20000300800 */
[----:B------:R-:W-:-:S03]  /*98b0*/  LEA R88, P4, R54, UR8, 0x1 ;  /* 0x0000000836587c11 */ /* 0x000fc6000f8808ff */
[----:B------:R-:W3:Y:S04]  /*98c0*/  LDL.LU R104, [R1+0xac] ;  /* 0x0000ac0001687983 */ /* 0x000ee80000300800 */
[----:B------:R-:W3:Y:S01]  /*98d0*/  LDL.LU R105, [R1+0x68] ;  /* 0x0000680001697983 */ /* 0x000ee20000300800 */
[----:B------:R-:W-:-:S03]  /*98e0*/  LEA.HI.X R89, R54, UR9, R49, 0x1, P4 ;  /* 0x0000000936597c11 */ /* 0x000fc6000a0f0c31 */
[----:B------:R-:W3:Y:S01]  /*98f0*/  LDL.LU R102, [R1+0xb0] ;  /* 0x0000b00001667983 */ /* 0x000ee20000300800 */
[----:B----4-:R-:W-:-:S03]  /*9900*/  LEA R54, P4, R53, UR8, 0x1 ;  /* 0x0000000835367c11 */ /* 0x010fc6000f8808ff */
[----:B------:R-:W4:Y:S04]  /*9910*/  LDL.LU R103, [R1+0x6c] ;  /* 0x00006c0001677983 */ /* 0x000f280000300800 */
[----:B------:R-:W4:Y:S04]  /*9920*/  LDL.LU R101, [R1+0x70] ;  /* 0x0000700001657983 */ /* 0x000f280000300800 */
[----:B------:R-:W4:Y:S01]  /*9930*/  LDL.LU R49, [R1+0xec] ;  /* 0x0000ec0001317983 */ /* 0x000f220000300800 */
[----:B------:R-:W-:-:S03]  /*9940*/  LEA.HI.X R55, R53, UR9, R164, 0x1, P4 ;  /* 0x0000000935377c11 */ /* 0x000fc6000a0f0ca4 */
[----:B------:R-:W4:Y:S04]  /*9950*/  LDL.LU R164, [R1+0xe8] ;  /* 0x0000e80001a47983 */ /* 0x000f280000300800 */
[----:B------:R-:W4:Y:S04]  /*9960*/  LDL.LU R161, [R1+0xb4] ;  /* 0x0000b40001a17983 */ /* 0x000f280000300800 */
[----:B------:R-:W4:Y:S04]  /*9970*/  LDL.LU R162, [R1+0x78] ;  /* 0x0000780001a27983 */ /* 0x000f280000300800 */
[----:B------:R-:W4:Y:S04]  /*9980*/  LDL.LU R163, [R1+0x74] ;  /* 0x0000740001a37983 */ /* 0x000f280000300800 */
[----:B------:R-:W4:Y:S04]  /*9990*/  LDL.LU R158, [R1+0x7c] ;  /* 0x00007c00019e7983 */ /* 0x000f280000300800 */
[----:B------:R-:W4:Y:S04]  /*99a0*/  LDL.LU R165, [R1+0x80] ;  /* 0x0000800001a57983 */ /* 0x000f280000300800 */
[----:B------:R-:W4:Y:S01]  /*99b0*/  LDL.LU R159, [R1+0x84] ;  /* 0x00008400019f7983 */ /* 0x000f220000300800 */
[----:B------:R-:W-:-:S02]  /*99c0*/  PRMT R2, R100, 0x7632, R2 ;  /* 0x0000763264027816 */ /* 0x000fc40000000002 */
[----:B------:R-:W-:Y:S01]  /*99d0*/  IADD3.X R63, RZ, R48, RZ, P6, !PT ;  /* 0x00000030ff3f7210 */ /* 0x000fe200037fe4ff */
[----:B------:R-:W-:Y:S01]  /*99e0*/  STG.E.U16 desc[UR16][R72.64], R100 ;  /* 0x0000006448007986 */ /* 0x000fe2000c101510 */
[----:B--2---:R-:W-:-:S03]  /*99f0*/  LEA R90, P4, R52, UR8, 0x1 ;  /* 0x00000008345a7c11 */ /* 0x004fc6000f8808ff */
[----:B------:R-:W2:Y:S01]  /*9a00*/  LDL.LU R160, [R1+0x18] ;  /* 0x0000180001a07983 */ /* 0x000ea20000300800 */
[----:B------:R-:W-:Y:S02]  /*9a10*/  LEA.HI.X R91, R52, UR9, R93, 0x1, P4 ;  /* 0x00000009345b7c11 */ /* 0x000fe4000a0f0c5d */
[----:B------:R-:W-:-:S04]  /*9a20*/  LEA R52, P4, R51, UR8, 0x1 ;  /* 0x0000000833347c11 */ /* 0x000fc8000f8808ff */
[----:B------:R-:W-:Y:S01]  /*9a30*/  LEA.HI.X R53, R51, UR9, R92, 0x1, P4 ;  /* 0x0000000933357c11 */ /* 0x000fe2000a0f0c5c */
[----:B------:R0:W-:Y:S02]  /*9a40*/  STG.E.U16 desc[UR16][R72.64+0x2], R2 ;  /* 0x0000020248007986 */ /* 0x0001e4000c101510 */
[----:B0-----:R-:W-:Y:S02]  /*9a50*/  F2FP.BF16.F32.PACK_AB R2, R99, R98 ;  /* 0x000000626302723e */ /* 0x001fe400000010ff */
[----:B---3--:R-:W-:-:S04]  /*9a60*/  LEA R92, P4, R50, UR8, 0x1 ;  /* 0x00000008325c7c11 */ /* 0x008fc8000f8808ff */
[----:B------:R-:W-:Y:S02]  /*9a70*/  LEA.HI.X R93, R50, UR9, R116, 0x1, P4 ;  /* 0x00000009325d7c11 */ /* 0x000fe4000a0f0c74 */
[----:B----4-:R-:W-:-:S04]  /*9a80*/  LEA R50, P4, R49, UR8, 0x1 ;  /* 0x0000000831327c11 */ /* 0x010fc8000f8808ff */
[----:B------:R-:W-:Y:S02]  /*9a90*/  LEA.HI.X R51, R49, UR9, R117, 0x1, P4 ;  /* 0x0000000931337c11 */ /* 0x000fe4000a0f0c75 */
[----:B------:R-:W-:-:S04]  /*9aa0*/  LEA R116, P4, R164, UR8, 0x1 ;  /* 0x00000008a4747c11 */ /* 0x000fc8000f8808ff */
        /* <DEDUP_REMOVED lines=13> */
[C---:B------:R-:W-:Y:S02]  /*9b80*/  LEA R102, P4, R101.reuse, UR8, 0x1 ;  /* 0x0000000865667c11 */ /* 0x040fe4000f8808ff */
[----:B------:R-:W-:Y:S02]  /*9b90*/  IADD3.X R49, RZ, R48, RZ, P5, !PT ;  /* 0x00000030ff317210 */ /* 0x000fe40002ffe4ff */
[----:B------:R-:W-:Y:S02]  /*9ba0*/  LEA.HI.X R103, R101, UR9, R161, 0x1, P4 ;  /* 0x0000000965677c11 */ /* 0x000fe4000a0f0ca1 */
[----:B------:R-:W-:Y:S01]  /*9bb0*/  LEA R100, P4, R162, UR8, 0x1 ;  /* 0x00000008a2647c11 */ /* 0x000fe2000f8808ff */
[----:B------:R-:W2:Y:S01]  /*9bc0*/  LDL.LU R161, [R1+0x54] ;  /* 0x0000540001a17983 */ /* 0x000ea20000300800 */
[----:B------:R-:W-:-:S02]  /*9bd0*/  LEA R98, P5, R163, UR8, 0x1 ;  /* 0x00000008a3627c11 */ /* 0x000fc4000f8a08ff */
[----:B------:R-:W-:Y:S02]  /*9be0*/  LEA.HI.X R101, R162, UR9, R63, 0x1, P4 ;  /* 0x00000009a2657c11 */ /* 0x000fe4000a0f0c3f */
[----:B------:R-:W-:Y:S01]  /*9bf0*/  LEA.HI.X R99, R163, UR9, R49, 0x1, P5 ;  /* 0x00000009a3637c11 */ /* 0x000fe2000a8f0c31 */
[----:B------:R-:W3:Y:S04]  /*9c00*/  LDL.LU R162, [R1+0x4c] ;  /* 0x00004c0001a27983 */ /* 0x000ee80000300800 */
[----:B------:R-:W3:Y:S01]  /*9c10*/  LDL.LU R163, [R1+0x50] ;  /* 0x0000500001a37983 */ /* 0x000ee20000300800 */
[----:B------:R-:W-:Y:S02]  /*9c20*/  F2FP.BF16.F32.PACK_AB R164, R97, R95 ;  /* 0x0000005f61a4723e */ /* 0x000fe400000010ff */
[----:B------:R-:W-:Y:S01]  /*9c30*/  F2FP.BF16.F32.PACK_AB R63, R96, R94 ;  /* 0x0000005e603f723e */ /* 0x000fe200000010ff */
[----:B------:R-:W4:Y:S01]  /*9c40*/  LDL.LU R154, [R1+0x20] ;  /* 0x00002000019a7983 */ /* 0x000f220000300800 */
[----:B------:R-:W-:-:S02]  /*9c50*/  IADD3.X R95, RZ, R48, RZ, P2, !PT ;  /* 0x00000030ff5f7210 */ /* 0x000fc400017fe4ff */
[----:B------:R-:W-:Y:S01]  /*9c60*/  IADD3.X R49, RZ, R48, RZ, P3, !PT ;  /* 0x00000030ff317210 */ /* 0x000fe20001ffe4ff */
[----:B------:R-:W4:Y:S01]  /*9c70*/  LDL.LU R155, [R1+0x48] ;  /* 0x00004800019b7983 */ /* 0x000f220000300800 */
[----:B------:R-:W-:Y:S02]  /*9c80*/  LEA R96, P2, R158, UR8, 0x1 ;  /* 0x000000089e607c11 */ /* 0x000fe4000f8408ff */
[C---:B------:R-:W-:Y:S02]  /*9c90*/  LEA R94, P3, R165.reuse, UR8, 0x1 ;  /* 0x00000008a55e7c11 */ /* 0x040fe4000f8608ff */
[----:B------:R-:W-:Y:S02]  /*9ca0*/  PRMT R156, R2, 0x7632, R156 ;  /* 0x00007632029c7816 */ /* 0x000fe4000000009c */
[----:B------:R-:W-:Y:S02]  /*9cb0*/  LEA.HI.X R97, R158, UR9, R95, 0x1, P2 ;  /* 0x000000099e617c11 */ /* 0x000fe400090f0c5f */
[----:B------:R-:W-:-:S02]  /*9cc0*/  LEA.HI.X R95, R165, UR9, R49, 0x1, P3 ;  /* 0x00000009a55f7c11 */ /* 0x000fc400098f0c31 */
[----:B------:R-:W-:Y:S01]  /*9cd0*/  IADD3.X R49, RZ, R48, RZ, P1, !PT ;  /* 0x00000030ff317210 */ /* 0x000fe20000ffe4ff */
[----:B------:R-:W4:Y:S01]  /*9ce0*/  LDL.LU R165, [R1+0x44] ;  /* 0x0000440001a57983 */ /* 0x000f220000300800 */
[----:B------:R-:W-:-:S03]  /*9cf0*/  LEA R48, P1, R159, UR8, 0x1 ;  /* 0x000000089f307c11 */ /* 0x000fc6000f8208ff */
[----:B------:R0:W-:Y:S01]  /*9d00*/  STG.E.U16 desc[UR16][R72.64+0x6], R156 ;  /* 0x0000069c48007986 */ /* 0x0001e2000c101510 */
[----:B------:R-:W-:-:S03]  /*9d10*/  LEA.HI.X R49, R159, UR9, R49, 0x1, P1 ;  /* 0x000000099f317c11 */ /* 0x000fc600088f0c31 */
[----:B------:R1:W-:Y:S04]  /*9d20*/  STG.E.U16 desc[UR16][R72.64+0x4], R2 ;  /* 0x0000040248007986 */ /* 0x0003e8000c101510 */
[----:B------:R1:W-:Y:S04]  /*9d30*/  STG.E.U16 desc[UR16][R74.64+0x4], R164 ;  /* 0x000004a44a007986 */ /* 0x0003e8000c101510 */
[----:B0-----:R-:W4:Y:S04]  /*9d40*/  LDL.LU R156, [R1+0x24] ;  /* 0x00002400019c7983 */ /* 0x001f280000300800 */
[----:B------:R-:W4:Y:S01]  /*9d50*/  LDL.LU R157, [R1+0x3c] ;  /* 0x00003c00019d7983 */ /* 0x000f220000300800 */
[----:B-1----:R-:W-:-:S03]  /*9d60*/  PRMT R72, R164, 0x7632, R72 ;  /* 0x00007632a4487816 */ /* 0x002fc60000000048 */
[----:B------:R-:W4:Y:S04]  /*9d70*/  LDL.LU R158, [R1+0x34] ;  /* 0x00003400019e7983 */ /* 0x000f280000300800 */
[----:B------:R-:W4:Y:S01]  /*9d80*/  LDL.LU R159, [R1+0x38] ;  /* 0x00003800019f7983 */ /* 0x000f220000300800 */
[----:B------:R-:W-:-:S03]  /*9d90*/  PRMT R2, R63, 0x7610, R2 ;  /* 0x000076103f027816 */ /* 0x000fc60000000002 */
[----:B------:R-:W4:Y:S01]  /*9da0*/  LDL.LU R164, [R1+0x40] ;  /* 0x0000400001a47983 */ /* 0x000f220000300800 */
[----:B------:R-:W-:-:S03]  /*9db0*/  PRMT R63, R63, 0x7632, R63 ;  /* 0x000076323f3f7816 */ /* 0x000fc6000000003f */
[----:B------:R2:W-:Y:S04]  /*9dc0*/  STG.E.U16 desc[UR16][R74.64], R2 ;  /* 0x000000024a007986 */ /* 0x0005e8000c101510 */
[----:B------:R3:W-:Y:S01]  /*9dd0*/  STG.E.U16 desc[UR16][R74.64+0x2], R63 ;  /* 0x0000023f4a007986 */ /* 0x0007e2000c101510 */
[----:B--2---:R-:W-:-:S03]  /*9de0*/  F2FP.BF16.F32.PACK_AB R2, R160, R161 ;  /* 0x000000a1a002723e */ /* 0x004fc600000010ff */
[----:B------:R-:W2:Y:S04]  /*9df0*/  LDL.LU R160, [R1+0x2c] ;  /* 0x00002c0001a07983 */ /* 0x000ea80000300800 */
[----:B------:R-:W2:Y:S01]  /*9e00*/  LDL.LU R161, [R1+0x30] ;  /* 0x0000300001a17983 */ /* 0x000ea20000300800 */
[----:B---3--:R-:W-:-:S03]  /*9e10*/  F2FP.BF16.F32.PACK_AB R63, R162, R163 ;  /* 0x000000a3a23f723e */ /* 0x008fc600000010ff */
[----:B------:R-:W3:Y:S04]  /*9e20*/  LDL.LU R162, [R1+0x1c] ;  /* 0x00001c0001a27983 */ /* 0x000ee80000300800 */
[----:B------:R-:W3:Y:S01]  /*9e30*/  LDL.LU R163, [R1+0x28] ;  /* 0x0000280001a37983 */ /* 0x000ee20000300800 */
[----:B------:R-:W-:-:S03]  /*9e40*/  PRMT R73, R2, 0x7632, R73 ;  /* 0x0000763202497816 */ /* 0x000fc60000000049 */
[----:B------:R0:W-:Y:S04]  /*9e50*/  STG.E.U16 desc[UR16][R74.64+0x6], R72 ;  /* 0x000006484a007986 */ /* 0x0001e8000c101510 */
[----:B------:R4:W-:Y:S04]  /*9e60*/  STG.E.U16 desc[UR16][R76.64], R2 ;  /* 0x000000024c007986 */ /* 0x0009e8000c101510 */
[----:B------:R-:W-:Y:S01]  /*9e70*/  STG.E.U16 desc[UR16][R76.64+0x4], R63 ;  /* 0x0000043f4c007986 */ /* 0x000fe2000c101510 */
[----:B0-----:R-:W-:Y:S02]  /*9e80*/  PRMT R72, R63, 0x7632, R72 ;  /* 0x000076323f487816 */ /* 0x001fe40000000048 */
[----:B----4-:R-:W-:Y:S01]  /*9e90*/  F2FP.BF16.F32.PACK_AB R2, R154, R155 ;  /* 0x0000009b9a02723e */ /* 0x010fe200000010ff */
[----:B------:R0:W-:Y:S04]  /*9ea0*/  STG.E.U16 desc[UR16][R76.64+0x2], R73 ;  /* 0x000002494c007986 */ /* 0x0001e8000c101510 */
[----:B------:R-:W4:Y:S04]  /*9eb0*/  LDL.LU R154, [R1+0xe4] ;  /* 0x0000e400019a7983 */ /* 0x000f280000300800 */
[----:B------:R-:W4:Y:S04]  /*9ec0*/  LDL.LU R155, [R1+0xe0] ;  /* 0x0000e000019b7983 */ /* 0x000f280000300800 */
[----:B------:R-:W-:Y:S01]  /*9ed0*/  STG.E.U16 desc[UR16][R76.64+0x6], R72 ;  /* 0x000006484c007986 */ /* 0x000fe2000c101510 */
[----:B0-----:R-:W-:-:S03]  /*9ee0*/  PRMT R73, R2, 0x7632, R73 ;  /* 0x0000763202497816 */ /* 0x001fc60000000049 */
[----:B------:R0:W-:Y:S01]  /*9ef0*/  STG.E.U16 desc[UR16][R68.64], R2 ;  /* 0x0000000244007986 */ /* 0x0001e2000c101510 */
[----:B------:R-:W-:-:S03]  /*9f00*/  F2FP.BF16.F32.PACK_AB R63, R164, R165 ;  /* 0x000000a5a43f723e */ /* 0x000fc600000010ff */
[----:B------:R-:W4:Y:S01]  /*9f10*/  LDL.LU R165, [R1+0x10] ;  /* 0x0000100001a57983 */ /* 0x000f220000300800 */
[----:B0-----:R-:W-:Y:S02]  /*9f20*/  F2FP.BF16.F32.PACK_AB R2, R156, R157 ;  /* 0x0000009d9c02723e */ /* 0x001fe400000010ff */
[----:B------:R-:W-:Y:S01]  /*9f30*/  PRMT R72, R63, 0x7632, R72 ;  /* 0x000076323f487816 */ /* 0x000fe20000000048 */
[----:B------:R-:W4:Y:S04]  /*9f40*/  LDL.LU R164, [R1+0x4] ;  /* 0x0000040001a47983 */ /* 0x000f280000300800 */
[----:B------:R0:W-:Y:S04]  /*9f50*/  STG.E.U16 desc[UR16][R68.64+0x4], R63 ;  /* 0x0000043f44007986 */ /* 0x0001e8000c101510 */
[----:B------:R-:W4:Y:S04]  /*9f60*/  LDL.LU R76, [R1+0xc] ;  /* 0x00000c00014c7983 */ /* 0x000f280000300800 */
[----:B------:R-:W4:Y:S01]  /*9f70*/  LDL.LU R77, [R1] ;  /* 0x00000000014d7983 */ /* 0x000f220000300800 */
[----:B0-----:R-:W-:-:S03]  /*9f80*/  F2FP.BF16.F32.PACK_AB R63, R158, R159 ;  /* 0x0000009f9e3f723e */ /* 0x001fc600000010ff */
[----:B------:R-:W4:Y:S04]  /*9f90*/  LDL.LU R156, [R1+0xdc] ;  /* 0x0000dc00019c7983 */ /* 0x000f280000300800 */
[----:B------:R-:W4:Y:S04]  /*9fa0*/  LDL.LU R157, [R1+0xd8] ;  /* 0x0000d800019d7983 */ /* 0x000f280000300800 */
[----:B------:R-:W-:Y:S04]  /*9fb0*/  STG.E.U16 desc[UR16][R68.64+0x2], R73 ;  /* 0x0000024944007986 */ /* 0x000fe8000c101510 */
[----:B------:R0:W-:Y:S04]  /*9fc0*/  STG.E.U16 desc[UR16][R68.64+0x6], R72 ;  /* 0x0000064844007986 */ /* 0x0001e8000c101510 */
[----:B------:R-:W4:Y:S04]  /*9fd0*/  LDL.LU R158, [R1+0xd4] ;  /* 0x0000d400019e7983 */ /* 0x000f280000300800 */
[----:B------:R2:W-:Y:S01]  /*9fe0*/  STG.E.U16 desc[UR16][R78.64], R2 ;  /* 0x000000024e007986 */ /* 0x0005e2000c101510 */
[----:B0-----:R-:W-:-:S03]  /*9ff0*/  PRMT R69, R2, 0x7632, R69 ;  /* 0x0000763202457816 */ /* 0x001fc60000000045 */
[----:B------:R-:W4:Y:S01]  /*a000*/  LDL.LU R159, [R1+0xd0] ;  /* 0x0000d000019f7983 */ /* 0x000f220000300800 */
[----:B------:R-:W-:-:S03]  /*a010*/  PRMT R68, R63, 0x7632, R68 ;  /* 0x000076323f447816 */ /* 0x000fc60000000044 */
[----:B------:R3:W-:Y:S04]  /*a020*/  STG.E.U16 desc[UR16][R78.64+0x4], R63 ;  /* 0x0000043f4e007986 */ /* 0x0007e8000c101510 */
[----:B------:R-:W-:Y:S04]  /*a030*/  STG.E.U16 desc[UR16][R78.64+0x2], R69 ;  /* 0x000002454e007986 */ /* 0x000fe8000c101510 */
[----:B------:R0:W-:Y:S01]  /*a040*/  STG.E.U16 desc[UR16][R78.64+0x6], R68 ;  /* 0x000006444e007986 */ /* 0x0001e2000c101510 */
[----:B--2---:R-:W-:-:S03]  /*a050*/  F2FP.BF16.F32.PACK_AB R2, R160, R161 ;  /* 0x000000a1a002723e */ /* 0x004fc600000010ff */
[----:B------:R-:W2:Y:S04]  /*a060*/  LDL.LU R160, [R1+0xcc] ;  /* 0x0000cc0001a07983 */ /* 0x000ea80000300800 */
[----:B------:R-:W2:Y:S01]  /*a070*/  LDL.LU R161, [R1+0xc8] ;  /* 0x0000c80001a17983 */ /* 0x000ea20000300800 */
[----:B---3--:R-:W-:-:S03]  /*a080*/  F2FP.BF16.F32.PACK_AB R63, R162, R163 ;  /* 0x000000a3a23f723e */ /* 0x008fc600000010ff */
[----:B------:R-:W2:Y:S04]  /*a090*/  LDL.LU R162, [R1+0xc4] ;  /* 0x0000c40001a27983 */ /* 0x000ea80000300800 */
[----:B------:R-:W3:Y:S04]  /*a0a0*/  LDL.LU R163, [R1+0xc0] ;  /* 0x0000c00001a37983 */ /* 0x000ee80000300800 */
[----:B0-----:R-:W4:Y:S04]  /*a0b0*/  LDL.LU R78, [R1+0x14] ;  /* 0x00001400014e7983 */ /* 0x001f280000300800 */
[----:B------:R-:W2:Y:S01]  /*a0c0*/  LDL.LU R79, [R1+0x8] ;  /* 0x00000800014f7983 */ /* 0x000ea20000300800 */
[----:B------:R-:W-:-:S02]  /*a0d0*/  PRMT R72, R2, 0x7632, R72 ;  /* 0x0000763202487816 */ /* 0x000fc40000000048 */
[----:B------:R-:W-:Y:S02]  /*a0e0*/  PRMT R73, R63, 0x7610, R73 ;  /* 0x000076103f497816 */ /* 0x000fe40000000049 */
[----:B----4-:R-:W-:Y:S02]  /*a0f0*/  F2FP.BF16.F32.PACK_AB R74, R165, R78 ;  /* 0x0000004ea54a723e */ /* 0x010fe400000010ff */
[----:B------:R-:W3:Y:S01]  /*a100*/  LDL.LU R165, [R1+0xbc] ;  /* 0x0000bc0001a57983 */ /* 0x000ee20000300800 */
[----:B------:R-:W-:Y:S02]  /*a110*/  PRMT R75, R63, 0x7632, R75 ;  /* 0x000076323f4b7816 */ /* 0x000fe4000000004b */
[----:B--2---:R-:W-:Y:S01]  /*a120*/  F2FP.BF16.F32.PACK_AB R63, R79, R76 ;  /* 0x0000004c4f3f723e */ /* 0x004fe200000010ff */
[----:B------:R0:W-:Y:S03]  /*a130*/  STG.E.U16 desc[UR16][R66.64], R2 ;  /* 0x0000000242007986 */ /* 0x0001e6000c101510 */
[----:B------:R-:W-:Y:S01]  /*a140*/  PRMT R68, R63, 0x7632, R68 ;  /* 0x000076323f447816 */ /* 0x000fe20000000044 */
[----:B------:R-:W-:Y:S04]  /*a150*/  STG.E.U16 desc[UR16][R66.64+0x2], R72 ;  /* 0x0000024842007986 */ /* 0x000fe8000c101510 */
[----:B------:R-:W-:Y:S04]  /*a160*/  STG.E.U16 desc[UR16][R66.64+0x4], R73 ;  /* 0x0000044942007986 */ /* 0x000fe8000c101510 */
[----:B------:R1:W-:Y:S01]  /*a170*/  STG.E.U16 desc[UR16][R66.64+0x6], R75 ;  /* 0x0000064b42007986 */ /* 0x0003e2000c101510 */
[----:B0-----:R-:W-:-:S02]  /*a180*/  F2FP.BF16.F32.PACK_AB R2, R77, R164 ;  /* 0x000000a44d02723e */ /* 0x001fc400000010ff */
[----:B------:R-:W-:Y:S02]  /*a190*/  F2FP.BF16.F32.PACK_AB R161, R161, R162 ;  /* 0x000000a2a1a1723e */ /* 0x000fe400000010ff */
[----:B------:R-:W-:Y:S01]  /*a1a0*/  F2FP.BF16.F32.PACK_AB R159, R159, R160 ;  /* 0x000000a09f9f723e */ /* 0x000fe200000010ff */
[----:B------:R-:W-:Y:S01]  /*a1b0*/  STG.E.U16 desc[UR16][R80.64], R74 ;  /* 0x0000004a50007986 */ /* 0x000fe2000c101510 */
[----:B-1----:R-:W-:-:S03]  /*a1c0*/  PRMT R67, R74, 0x7632, R67 ;  /* 0x000076324a437816 */ /* 0x002fc60000000043 */
[----:B------:R0:W-:Y:S01]  /*a1d0*/  STG.E.U16 desc[UR16][R80.64+0x4], R63 ;  /* 0x0000043f50007986 */ /* 0x0001e2000c101510 */
[----:B------:R-:W-:-:S03]  /*a1e0*/  PRMT R66, R2, 0x7632, R66 ;  /* 0x0000763202427816 */ /* 0x000fc60000000042 */
[----:B------:R-:W-:Y:S04]  /*a1f0*/  STG.E.U16 desc[UR16][R80.64+0x2], R67 ;  /* 0x0000024350007986 */ /* 0x000fe8000c101510 */
[----:B------:R-:W-:Y:S01]  /*a200*/  STG.E.U16 desc[UR16][R80.64+0x6], R68 ;  /* 0x0000064450007986 */ /* 0x000fe2000c101510 */
[----:B------:R-:W-:-:S03]  /*a210*/  F2FP.BF16.F32.PACK_AB R157, R157, R158 ;  /* 0x0000009e9d9d723e */ /* 0x000fc600000010ff */
[----:B------:R1:W-:Y:S01]  /*a220*/  STG.E.U16 desc[UR16][R82.64], R2 ;  /* 0x0000000252007986 */ /* 0x0003e2000c101510 */
[----:B0-----:R-:W-:Y:S02]  /*a230*/  PRMT R63, R161, 0x7632, R63 ;  /* 0x00007632a13f7816 */ /* 0x001fe4000000003f */
[----:B------:R-:W-:Y:S01]  /*a240*/  F2FP.BF16.F32.PACK_AB R155, R155, R156 ;  /* 0x0000009c9b9b723e */ /* 0x000fe200000010ff */
[----:B------:R0:W-:Y:S01]  /*a250*/  STG.E.U16 desc[UR16][R82.64+0x2], R66 ;  /* 0x0000024252007986 */ /* 0x0001e2000c101510 */
[----:B------:R-:W-:Y:S02]  /*a260*/  F2FP.BF16.F32.PACK_AB R153, R153, R154 ;  /* 0x0000009a9999723e */ /* 0x000fe400000010ff */
[----:B------:R-:W-:Y:S02]  /*a270*/  F2FP.BF16.F32.PACK_AB R151, R151, R152 ;  /* 0x000000989797723e */ /* 0x000fe400000010ff */
[----:B-1----:R-:W-:Y:S02]  /*a280*/  PRMT R2, R159, 0x7632, R2 ;  /* 0x000076329f027816 */ /* 0x002fe40000000002 */
[----:B0-----:R-:W-:-:S02]  /*a290*/  PRMT R66, R155, 0x7632, R66 ;  /* 0x000076329b427816 */ /* 0x001fc40000000042 */
[----:B------:R-:W-:Y:S02]  /*a2a0*/  F2FP.BF16.F32.PACK_AB R149, R149, R150 ;  /* 0x000000969595723e */ /* 0x000fe400000010ff */
[----:B------:R-:W-:Y:S02]  /*a2b0*/  F2FP.BF16.F32.PACK_AB R0, R0, R148 ;  /* 0x000000940000723e */ /* 0x000fe400000010ff */
[----:B------:R-:W-:Y:S02]  /*a2c0*/  F2FP.BF16.F32.PACK_AB R3, R4, R3 ;  /* 0x000000030403723e */ /* 0x000fe400000010ff */
[----:B------:R-:W-:Y:S02]  /*a2d0*/  F2FP.BF16.F32.PACK_AB R5, R6, R5 ;  /* 0x000000050605723e */ /* 0x000fe400000010ff */
[----:B------:R-:W-:Y:S02]  /*a2e0*/  F2FP.BF16.F32.PACK_AB R7, R8, R7 ;  /* 0x000000070807723e */ /* 0x000fe400000010ff */
[----:B------:R-:W-:-:S02]  /*a2f0*/  PRMT R4, R0, 0x7632, R4 ;  /* 0x0000763200047816 */ /* 0x000fc40000000004 */
[----:B------:R-:W-:Y:S02]  /*a300*/  PRMT R6, R5, 0x7632, R6 ;  /* 0x0000763205067816 */ /* 0x000fe40000000006 */
[----:B------:R-:W-:Y:S02]  /*a310*/  F2FP.BF16.F32.PACK_AB R9, R10, R9 ;  /* 0x000000090a09723e */ /* 0x000fe400000010ff */
[----:B------:R-:W-:Y:S02]  /*a320*/  F2FP.BF16.F32.PACK_AB R11, R12, R11 ;  /* 0x0000000b0c0b723e */ /* 0x000fe400000010ff */
[----:B------:R-:W-:Y:S02]  /*a330*/  F2FP.BF16.F32.PACK_AB R13, R14, R13 ;  /* 0x0000000d0e0d723e */ /* 0x000fe400000010ff */
[----:B------:R-:W-:Y:S02]  /*a340*/  F2FP.BF16.F32.PACK_AB R15, R16, R15 ;  /* 0x0000000f100f723e */ /* 0x000fe400000010ff */
[----:B------:R-:W-:-:S02]  /*a350*/  F2FP.BF16.F32.PACK_AB R17, R18, R17 ;  /* 0x000000111211723e */ /* 0x000fc400000010ff */
[----:B------:R-:W-:Y:S02]  /*a360*/  F2FP.BF16.F32.PACK_AB R19, R20, R19 ;  /* 0x000000131413723e */ /* 0x000fe400000010ff */
        /* <DEDUP_REMOVED lines=25> */
[----:B------:R-:W-:Y:S01]  /*a500*/  F2FP.BF16.F32.PACK_AB R136, R137, R136 ;  /* 0x000000888988723e */ /* 0x000fe200000010ff */
[----:B------:R-:W-:Y:S01]  /*a510*/  UIADD3 UR10, UP0, UR10, 0x4a, URZ ;  /* 0x0000004a0a0a7890 */ /* 0x000fe2000ff1e03f */
[----:B------:R-:W-:Y:S02]  /*a520*/  F2FP.BF16.F32.PACK_AB R138, R139, R138 ;  /* 0x0000008a8b8a723e */ /* 0x000fe400000010ff */
[----:B------:R-:W-:Y:S02]  /*a530*/  F2FP.BF16.F32.PACK_AB R140, R141, R140 ;  /* 0x0000008c8d8c723e */ /* 0x000fe400000010ff */
[----:B------:R-:W-:-:S02]  /*a540*/  F2FP.BF16.F32.PACK_AB R142, R143, R142 ;  /* 0x0000008e8f8e723e */ /* 0x000fc400000010ff */
[----:B------:R-:W-:Y:S02]  /*a550*/  F2FP.BF16.F32.PACK_AB R144, R145, R144 ;  /* 0x000000909190723e */ /* 0x000fe400000010ff */
[----:B------:R-:W-:Y:S01]  /*a560*/  F2FP.BF16.F32.PACK_AB R146, R147, R146 ;  /* 0x000000929392723e */ /* 0x000fe200000010ff */
[----:B------:R-:W-:Y:S01]  /*a570*/  UIADD3.X UR5, URZ, UR5, URZ, UP0, !UPT ;  /* 0x000000053f057290 */ /* 0x000fe200087fe43f */
[----:B------:R-:W-:Y:S01]  /*a580*/  PRMT R24, R144, 0x7632, R24 ;  /* 0x0000763290187816 */ /* 0x000fe20000000018 */
[----:B------:R-:W-:-:S04]  /*a590*/  UISETP.GE.U32.AND UP0, UPT, UR10, UR20, UPT ;  /* 0x000000140a00728c */ /* 0x000fc8000bf06070 */
[----:B------:R-:W-:-:S06]  /*a5a0*/  UISETP.GE.AND.EX UP0, UPT, UR5, UR11, UPT, UP0 ;  /* 0x0000000b0500728c */ /* 0x000fcc000bf06300 */
[----:B------:R-:W-:Y:S01]  /*a5b0*/  PLOP3.LUT P1, PT, PT, PT, UP0, 0x80, 0x0 ;  /* 0x000000000000781c */ /* 0x000fe20003f2f008 */
[----:B------:R-:W-:Y:S01]  /*a5c0*/  ULOP3.LUT UR4, UR4, 0x1, URZ, 0x3c, !UPT ;  /* 0x0000000104047892 */ /* 0x000fe2000f8e3c3f */
[----:B---3--:R-:W-:-:S04]  /*a5d0*/  F2FP.BF16.F32.PACK_AB R163, R163, R165 ;  /* 0x000000a5a3a3723e */ /* 0x008fc800000010ff */
[----:B------:R-:W-:Y:S01]  /*a5e0*/  PRMT R69, R163, 0x7632, R69 ;  /* 0x00007632a3457816 */ /* 0x000fe20000000045 */
[----:B------:R-:W-:Y:S04]  /*a5f0*/  STG.E.U16 desc[UR16][R82.64+0x4], R163 ;  /* 0x000004a352007986 */ /* 0x000fe8000c101510 */
[----:B------:R-:W-:Y:S04]  /*a600*/  STG.E.U16 desc[UR16][R82.64+0x6], R69 ;  /* 0x0000064552007986 */ /* 0x000fe8000c101510 */
[----:B------:R-:W-:Y:S04]  /*a610*/  STG.E.U16 desc[UR16][R60.64], R161 ;  /* 0x000000a13c007986 */ /* 0x000fe8000c101510 */
[----:B------:R-:W-:Y:S04]  /*a620*/  STG.E.U16 desc[UR16][R60.64+0x2], R63 ;  /* 0x0000023f3c007986 */ /* 0x000fe8000c101510 */
[----:B------:R-:W-:Y:S04]  /*a630*/  STG.E.U16 desc[UR16][R60.64+0x4], R159 ;  /* 0x0000049f3c007986 */ /* 0x000fe8000c101510 */
[----:B------:R0:W-:Y:S04]  /*a640*/  STG.E.U16 desc[UR16][R60.64+0x6], R2 ;  /* 0x000006023c007986 */ /* 0x0001e8000c101510 */
[----:B------:R-:W-:Y:S01]  /*a650*/  STG.E.U16 desc[UR16][R84.64], R157 ;  /* 0x0000009d54007986 */ /* 0x000fe2000c101510 */
[----:B0-----:R-:W-:-:S02]  /*a660*/  PRMT R61, R157, 0x7632, R61 ;  /* 0x000076329d3d7816 */ /* 0x001fc4000000003d */
[----:B------:R-:W-:Y:S02]  /*a670*/  PRMT R2, R153, 0x7632, R2 ;  /* 0x0000763299027816 */ /* 0x000fe40000000002 */
[----:B------:R-:W-:Y:S01]  /*a680*/  PRMT R60, R151, 0x7632, R60 ;  /* 0x00007632973c7816 */ /* 0x000fe2000000003c */
[----:B------:R-:W-:Y:S04]  /*a690*/  STG.E.U16 desc[UR16][R84.64+0x2], R61 ;  /* 0x0000023d54007986 */ /* 0x000fe8000c101510 */
[----:B------:R-:W-:Y:S04]  /*a6a0*/  STG.E.U16 desc[UR16][R84.64+0x4], R155 ;  /* 0x0000049b54007986 */ /* 0x000fe8000c101510 */
[----:B------:R-:W-:Y:S04]  /*a6b0*/  STG.E.U16 desc[UR16][R84.64+0x6], R66 ;  /* 0x0000064254007986 */ /* 0x000fe8000c101510 */
[----:B------:R-:W-:Y:S04]  /*a6c0*/  STG.E.U16 desc[UR16][R58.64], R153 ;  /* 0x000000993a007986 */ /* 0x000fe8000c101510 */
[----:B------:R0:W-:Y:S04]  /*a6d0*/  STG.E.U16 desc[UR16][R58.64+0x2], R2 ;  /* 0x000002023a007986 */ /* 0x0001e8000c101510 */
[----:B------:R-:W-:Y:S04]  /*a6e0*/  STG.E.U16 desc[UR16][R58.64+0x4], R151 ;  /* 0x000004973a007986 */ /* 0x000fe8000c101510 */
[----:B------:R1:W-:Y:S04]  /*a6f0*/  STG.E.U16 desc[UR16][R58.64+0x6], R60 ;  /* 0x0000063c3a007986 */ /* 0x0003e8000c101510 */
[----:B------:R2:W-:Y:S01]  /*a700*/  STG.E.U16 desc[UR16][R86.64+0x4], R0 ;  /* 0x0000040056007986 */ /* 0x0005e2000c101510 */
[----:B0-----:R-:W-:-:S02]  /*a710*/  PRMT R2, R3, 0x7632, R2 ;  /* 0x0000763203027816 */ /* 0x001fc40000000002 */
[----:B-1----:R-:W-:Y:S01]  /*a720*/  PRMT R59, R149, 0x7632, R59 ;  /* 0x00007632953b7816 */ /* 0x002fe2000000003b */
[----:B------:R-:W-:Y:S01]  /*a730*/  STG.E.U16 desc[UR16][R86.64], R149 ;  /* 0x0000009556007986 */ /* 0x000fe2000c101510 */
[----:B--2---:R-:W-:-:S03]  /*a740*/  PRMT R0, R7, 0x7632, R0 ;  /* 0x0000763207007816 */ /* 0x004fc60000000000 */
[----:B------:R-:W-:Y:S04]  /*a750*/  STG.E.U16 desc[UR16][R86.64+0x2], R59 ;  /* 0x0000023b56007986 */ /* 0x000fe8000c101510 */
[----:B------:R0:W-:Y:S04]  /*a760*/  STG.E.U16 desc[UR16][R86.64+0x6], R4 ;  /* 0x0000060456007986 */ /* 0x0001e8000c101510 */
[----:B------:R1:W-:Y:S04]  /*a770*/  STG.E.U16 desc[UR16][R56.64], R3 ;  /* 0x0000000338007986 */ /* 0x0003e8000c101510 */
[----:B------:R2:W-:Y:S04]  /*a780*/  STG.E.U16 desc[UR16][R56.64+0x2], R2 ;  /* 0x0000020238007986 */ /* 0x0005e8000c101510 */
[----:B------:R-:W-:Y:S01]  /*a790*/  STG.E.U16 desc[UR16][R56.64+0x4], R5 ;  /* 0x0000040538007986 */ /* 0x000fe2000c101510 */
[----:B0-----:R-:W-:-:S03]  /*a7a0*/  PRMT R4, R13, 0x7632, R4 ;  /* 0x000076320d047816 */ /* 0x001fc60000000004 */
[----:B------:R-:W-:Y:S01]  /*a7b0*/  STG.E.U16 desc[UR16][R56.64+0x6], R6 ;  /* 0x0000060638007986 */ /* 0x000fe2000c101510 */
[----:B-1----:R-:W-:-:S03]  /*a7c0*/  PRMT R3, R9, 0x7632, R3 ;  /* 0x0000763209037816 */ /* 0x002fc60000000003 */
[----:B------:R0:W-:Y:S01]  /*a7d0*/  STG.E.U16 desc[UR16][R88.64+0x2], R0 ;  /* 0x0000020058007986 */ /* 0x0001e2000c101510 */
[----:B--2---:R-:W-:-:S03]  /*a7e0*/  PRMT R2, R11, 0x7632, R2 ;  /* 0x000076320b027816 */ /* 0x004fc60000000002 */
[----:B------:R-:W-:Y:S04]  /*a7f0*/  STG.E.U16 desc[UR16][R88.64], R7 ;  /* 0x0000000758007986 */ /* 0x000fe8000c101510 */
[----:B------:R-:W-:Y:S01]  /*a800*/  STG.E.U16 desc[UR16][R88.64+0x4], R9 ;  /* 0x0000040958007986 */ /* 0x000fe2000c101510 */
[----:B0-----:R-:W-:-:S03]  /*a810*/  PRMT R0, R15, 0x7632, R0 ;  /* 0x000076320f007816 */ /* 0x001fc60000000000 */
[----:B------:R0:W-:Y:S04]  /*a820*/  STG.E.U16 desc[UR16][R88.64+0x6], R3 ;  /* 0x0000060358007986 */ /* 0x0001e8000c101510 */
[----:B------:R-:W-:Y:S04]  /*a830*/  STG.E.U16 desc[UR16][R54.64], R11 ;  /* 0x0000000b36007986 */ /* 0x000fe8000c101510 */
[----:B------:R1:W-:Y:S04]  /*a840*/  STG.E.U16 desc[UR16][R54.64+0x2], R2 ;  /* 0x0000020236007986 */ /* 0x0003e8000c101510 */
[----:B------:R-:W-:Y:S01]  /*a850*/  STG.E.U16 desc[UR16][R54.64+0x4], R13 ;  /* 0x0000040d36007986 */ /* 0x000fe2000c101510 */
[----:B0-----:R-:W-:-:S03]  /*a860*/  PRMT R3, R17, 0x7632, R3 ;  /* 0x0000763211037816 */ /* 0x001fc60000000003 */
[----:B------:R0:W-:Y:S04]  /*a870*/  STG.E.U16 desc[UR16][R54.64+0x6], R4 ;  /* 0x0000060436007986 */ /* 0x0001e8000c101510 */
[----:B------:R2:W-:Y:S01]  /*a880*/  STG.E.U16 desc[UR16][R90.64+0x2], R0 ;  /* 0x000002005a007986 */ /* 0x0005e2000c101510 */
[----:B-1----:R-:W-:-:S03]  /*a890*/  PRMT R2, R19, 0x7632, R2 ;  /* 0x0000763213027816 */ /* 0x002fc60000000002 */
[----:B------:R-:W-:Y:S01]  /*a8a0*/  STG.E.U16 desc[UR16][R90.64], R15 ;  /* 0x0000000f5a007986 */ /* 0x000fe2000c101510 */
[----:B0-----:R-:W-:-:S03]  /*a8b0*/  PRMT R4, R21, 0x7632, R4 ;  /* 0x0000763215047816 */ /* 0x001fc60000000004 */
[----:B------:R-:W-:Y:S01]  /*a8c0*/  STG.E.U16 desc[UR16][R90.64+0x4], R17 ;  /* 0x000004115a007986 */ /* 0x000fe2000c101510 */
[----:B--2---:R-:W-:-:S03]  /*a8d0*/  PRMT R0, R23, 0x7632, R0 ;  /* 0x0000763217007816 */ /* 0x004fc60000000000 */
[----:B------:R0:W-:Y:S04]  /*a8e0*/  STG.E.U16 desc[UR16][R90.64+0x6], R3 ;  /* 0x000006035a007986 */ /* 0x0001e8000c101510 */
[----:B------:R-:W-:Y:S04]  /*a8f0*/  STG.E.U16 desc[UR16][R52.64], R19 ;  /* 0x0000001334007986 */ /* 0x000fe8000c101510 */
[----:B------:R1:W-:Y:S04]  /*a900*/  STG.E.U16 desc[UR16][R52.64+0x2], R2 ;  /* 0x0000020234007986 */ /* 0x0003e8000c101510 */
[----:B------:R-:W-:Y:S01]  /*a910*/  STG.E.U16 desc[UR16][R52.64+0x4], R21 ;  /* 0x0000041534007986 */ /* 0x000fe2000c101510 */
[----:B0-----:R-:W-:-:S03]  /*a920*/  PRMT R3, R25, 0x7632, R3 ;  /* 0x0000763219037816 */ /* 0x001fc60000000003 */
[----:B------:R0:W-:Y:S04]  /*a930*/  STG.E.U16 desc[UR16][R52.64+0x6], R4 ;  /* 0x0000060434007986 */ /* 0x0001e8000c101510 */
[----:B------:R2:W-:Y:S01]  /*a940*/  STG.E.U16 desc[UR16][R92.64+0x2], R0 ;  /* 0x000002005c007986 */ /* 0x0005e2000c101510 */
[----:B-1----:R-:W-:Y:S02]  /*a950*/  PRMT R2, R27, 0x7632, R2 ;  /* 0x000076321b027816 */ /* 0x002fe40000000002 */
[----:B------:R-:W-:Y:S01]  /*a960*/  PRMT R58, R31, 0x7632, R58 ;  /* 0x000076321f3a7816 */ /* 0x000fe2000000003a */
[----:B------:R-:W-:Y:S01]  /*a970*/  STG.E.U16 desc[UR16][R92.64], R23 ;  /* 0x000000175c007986 */ /* 0x000fe2000c101510 */
[----:B0-----:R-:W-:-:S03]  /*a980*/  PRMT R4, R29, 0x7632, R4 ;  /* 0x000076321d047816 */ /* 0x001fc60000000004 */
[----:B------:R-:W-:Y:S01]  /*a990*/  STG.E.U16 desc[UR16][R92.64+0x4], R25 ;  /* 0x000004195c007986 */ /* 0x000fe2000c101510 */
[----:B--2---:R-:W-:-:S03]  /*a9a0*/  PRMT R0, R33, 0x7632, R0 ;  /* 0x0000763221007816 */ /* 0x004fc60000000000 */
[----:B------:R-:W-:Y:S01]  /*a9b0*/  STG.E.U16 desc[UR16][R92.64+0x6], R3 ;  /* 0x000006035c007986 */ /* 0x000fe2000c101510 */
[----:B------:R-:W-:-:S03]  /*a9c0*/  PRMT R57, R35, 0x7632, R57 ;  /* 0x0000763223397816 */ /* 0x000fc60000000039 */
[----:B------:R-:W-:Y:S04]  /*a9d0*/  STG.E.U16 desc[UR16][R50.64], R27 ;  /* 0x0000001b32007986 */ /* 0x000fe8000c101510 */
[----:B------:R0:W-:Y:S04]  /*a9e0*/  STG.E.U16 desc[UR16][R50.64+0x2], R2 ;  /* 0x0000020232007986 */ /* 0x0001e8000c101510 */
[----:B------:R-:W-:Y:S04]  /*a9f0*/  STG.E.U16 desc[UR16][R50.64+0x4], R29 ;  /* 0x0000041d32007986 */ /* 0x000fe8000c101510 */
[----:B------:R-:W-:Y:S04]  /*aa00*/  STG.E.U16 desc[UR16][R50.64+0x6], R4 ;  /* 0x0000060432007986 */ /* 0x000fe8000c101510 */
[----:B------:R1:W-:Y:S01]  /*aa10*/  STG.E.U16 desc[UR16][R116.64+0x6], R0 ;  /* 0x0000060074007986 */ /* 0x0003e2000c101510 */
[----:B0-----:R-:W-:-:S02]  /*aa20*/  PRMT R2, R37, 0x7632, R2 ;  /* 0x0000763225027816 */ /* 0x001fc40000000002 */
[----:B------:R-:W-:Y:S01]  /*aa30*/  PRMT R56, R39, 0x7632, R56 ;  /* 0x0000763227387816 */ /* 0x000fe20000000038 */
[----:B------:R-:W-:Y:S01]  /*aa40*/  STG.E.U16 desc[UR16][R116.64], R31 ;  /* 0x0000001f74007986 */ /* 0x000fe2000c101510 */
[----:B------:R-:W-:-:S03]  /*aa50*/  PRMT R55, R43, 0x7632, R55 ;  /* 0x000076322b377816 */ /* 0x000fc60000000037 */
[----:B------:R-:W-:Y:S01]  /*aa60*/  STG.E.U16 desc[UR16][R116.64+0x2], R58 ;  /* 0x0000023a74007986 */ /* 0x000fe2000c101510 */
[----:B-1----:R-:W-:-:S03]  /*aa70*/  PRMT R0, R41, 0x7632, R0 ;  /* 0x0000763229007816 */ /* 0x002fc60000000000 */
[----:B------:R-:W-:Y:S04]  /*aa80*/  STG.E.U16 desc[UR16][R116.64+0x4], R33 ;  /* 0x0000042174007986 */ /* 0x000fe8000c101510 */
[----:B------:R-:W-:Y:S04]  /*aa90*/  STG.E.U16 desc[UR16][R114.64], R35 ;  /* 0x0000002372007986 */ /* 0x000fe8000c101510 */
[----:B------:R-:W-:Y:S04]  /*aaa0*/  STG.E.U16 desc[UR16][R114.64+0x2], R57 ;  /* 0x0000023972007986 */ /* 0x000fe8000c101510 */
[----:B------:R-:W-:Y:S04]  /*aab0*/  STG.E.U16 desc[UR16][R114.64+0x4], R37 ;  /* 0x0000042572007986 */ /* 0x000fe8000c101510 */
[----:B------:R0:W-:Y:S04]  /*aac0*/  STG.E.U16 desc[UR16][R114.64+0x6], R2 ;  /* 0x0000060272007986 */ /* 0x0001e8000c101510 */
[----:B------:R1:W-:Y:S01]  /*aad0*/  STG.E.U16 desc[UR16][R112.64+0x6], R0 ;  /* 0x0000060070007986 */ /* 0x0003e2000c101510 */
[----:B------:R-:W-:-:S03]  /*aae0*/  PRMT R54, R47, 0x7632, R54 ;  /* 0x000076322f367816 */ /* 0x000fc60000000036 */
[----:B------:R-:W-:Y:S01]  /*aaf0*/  STG.E.U16 desc[UR16][R112.64], R39 ;  /* 0x0000002770007986 */ /* 0x000fe2000c101510 */
[----:B0-----:R-:W-:-:S03]  /*ab00*/  PRMT R2, R45, 0x7632, R2 ;  /* 0x000076322d027816 */ /* 0x001fc60000000002 */
[----:B------:R-:W-:Y:S01]  /*ab10*/  STG.E.U16 desc[UR16][R112.64+0x2], R56 ;  /* 0x0000023870007986 */ /* 0x000fe2000c101510 */
[----:B-1----:R-:W-:-:S03]  /*ab20*/  PRMT R0, R64, 0x7632, R0 ;  /* 0x0000763240007816 */ /* 0x002fc60000000000 */
[----:B------:R-:W-:Y:S01]  /*ab30*/  STG.E.U16 desc[UR16][R112.64+0x4], R41 ;  /* 0x0000042970007986 */ /* 0x000fe2000c101510 */
[----:B------:R-:W-:-:S03]  /*ab40*/  PRMT R53, R70, 0x7632, R53 ;  /* 0x0000763246357816 */ /* 0x000fc60000000035 */
        /* <DEDUP_REMOVED lines=37> */
[----:B------:R0:W-:Y:S04]  /*ada0*/  STG.E.U16 desc[UR16][R98.64+0x2], R2 ;  /* 0x0000020262007986 */ /* 0x0001e8000c101510 */
[----:B------:R-:W-:Y:S04]  /*adb0*/  STG.E.U16 desc[UR16][R98.64+0x4], R134 ;  /* 0x0000048662007986 */ /* 0x000fe8000c101510 */
[----:B------:R-:W-:Y:S04]  /*adc0*/  STG.E.U16 desc[UR16][R98.64+0x6], R3 ;  /* 0x0000060362007986 */ /* 0x000fe8000c101510 */
[----:B------:R1:W-:Y:S01]  /*add0*/  STG.E.U16 desc[UR16][R96.64+0x2], R0 ;  /* 0x0000020060007986 */ /* 0x0003e2000c101510 */
[----:B0-----:R-:W-:-:S03]  /*ade0*/  PRMT R2, R142, 0x7632, R2 ;  /* 0x000076328e027816 */ /* 0x001fc60000000002 */
        /* <DEDUP_REMOVED lines=14> */
.L_x_1863:
        /* <DEDUP_REMOVED lines=11> */
.L_x_3789:


//--------------------- .text._ZN13group_norm_v214gn_cuda_kernelI13__nv_bfloat16Li320ELi1ELi16ELi80ELi256ELb1ELi128ELi320ELi320ELi4ELb0ELi74ELb0ELb1ENS_16CompileConditionILi900EEEEEvPT_PKS4_S7_S7_flPfS8_Pj --------------------------
	.section	.text._ZN13group_norm_v214gn_cuda_kernelI13__nv_bfloat16Li320ELi1ELi16ELi80ELi256ELb1ELi128ELi320ELi320ELi4ELb0ELi74ELb0ELb1ENS_16CompileConditionILi900EEEEEvPT_PKS4_S7_S7_flPfS8_Pj,"ax",@progbits
	.align	128
        .global         _ZN13group_norm_v214gn_cuda_kernelI13__nv_bfloat16Li320ELi1ELi16ELi80ELi256ELb1ELi128ELi320ELi320ELi4ELb0ELi74ELb0ELb1ENS_16CompileConditionILi900EEEEEvPT_PKS4_S7_S7_flPfS8_Pj
        .type           _ZN13group_norm_v214gn_cuda_kernelI13__nv_bfloat16Li320ELi1ELi16ELi80ELi256ELb1ELi128ELi320ELi320ELi4ELb0ELi74ELb0ELb1ENS_16CompileConditionILi900EEEEEvPT_PKS4_S7_S7_flPfS8_Pj,@function
        .size           _ZN13group_norm_v214gn_cuda_kernelI13__nv_bfloat16Li320ELi1ELi16ELi80ELi256ELb1ELi128ELi320ELi320ELi4ELb0ELi74ELb0ELb1ENS_16CompileConditionILi900EEEEEvPT_PKS4_S7_S7_flPfS8_Pj,(.L_x_3790 - _ZN13group_norm_v214gn_cuda_kernelI13__nv_bfloat16Li320ELi1ELi16ELi80ELi256ELb1ELi128ELi320ELi320ELi4ELb0ELi74ELb0ELb1ENS_16CompileConditionILi900EEEEEvPT_PKS4_S7_S7_flPfS8_Pj)
        .other          _ZN13group_norm_v214gn_cuda_kernelI13__nv_bfloat16Li320ELi1ELi16ELi80ELi256ELb1ELi128ELi320ELi320ELi4ELb0ELi74ELb0ELb1ENS_16CompileConditionILi900EEEEEvPT_PKS4_S7_S7_flPfS8_Pj,@"STO_CUDA_ENTRY STV_DEFAULT"
_ZN13group_norm_v214gn_cuda_kernelI13__nv_bfloat16Li320ELi1ELi16ELi80ELi256ELb1ELi128ELi320ELi320ELi4ELb0ELi74ELb0ELb1ENS_16CompileConditionILi900EEEEEvPT_PKS4_S7_S7_flPfS8_Pj:
.text._ZN13group_norm_v214gn_cuda_kernelI13__nv_bfloat16Li320ELi1ELi16ELi80ELi256ELb1ELi128ELi320ELi320ELi4ELb0ELi74ELb0ELb1ENS_16CompileConditionILi900EEEEEvPT_PKS4_S7_S7_flPfS8_Pj:
[----:B------:R-:W0:Y:S01]  /*0000*/  LDC R1, c[0x0][0x28] ;  /* 0x00000a00ff017b82 */ /* 0x000e220000000800 */
[----:B------:R-:W1:Y:S01]  /*0010*/  S2R R154, SR_TID.X ;  /* 0x00000000009a7919 */ /* 0x000e620000002100 */
[----:B------:R-:W-:Y:S01]  /*0020*/  ULDC.64 UR4, c[0x0][0x218] ;  /* 0x0000860000047ab9 */ /* 0x000fe20000000a00 */
[----:B------:R-:W-:Y:S01]  /*0030*/  ULDC.64 UR6, c[0x0][0x208] ;  /* 0x0000820000067ab9 */ /* 0x000fe20000000a00 */
[----:B0-----:R-:W-:Y:S01]  /*0040*/  IADD3 R1, R1, -0x120, RZ ;  /* 0xfffffee001017810 */ /* 0x001fe20007ffe0ff */
[----:B------:R-:W0:Y:S03]  /*0050*/  S2R R158, SR_CTAID.Y ;  /* 0x00000000009e7919 */ /* 0x000e260000002600 */
[----:B------:R-:W2:Y:S01]  /*0060*/  LDC.64 R74, c[0x0][0x220] ;  /* 0x00008800ff4a7b82 */ /* 0x000ea20000000a00 */
[----:B------:R-:W3:Y:S07]  /*0070*/  S2R R159, SR_CTAID.X ;  /* 0x00000000009f7919 */ /* 0x000eee0000002500 */
[----:B------:R-:W4:Y:S01]  /*0080*/  LDC.64 R72, c[0x0][0x228] ;  /* 0x00008a00ff487b82 */ /* 0x000f220000000a00 */
[----:B-1----:R-:W-:Y:S01]  /*0090*/  IMAD.WIDE.U32 R2, R154, -0x33333333, RZ ;  /* 0xcccccccd9a027825 */ /* 0x002fe200078e00ff */
[----:B0-----:R-:W-:-:S04]  /*00a0*/  LOP3.LUT R155, R158, 0x3, RZ, 0xc0, !PT ;  /* 0x000000039e9b7812 */ /* 0x001fc800078ec0ff */
[----:B------:R-:W-:Y:S02]  /*00b0*/  SHF.R.U32.HI R151, RZ, 0x6, R3 ;  /* 0x00000006ff977819 */ /* 0x000fe40000011603 */
[----:B---3--:R-:W-:Y:S01]  /*00c0*/  SHF.L.U32 R0, R159, 0x7, RZ ;  /* 0x000000079f007819 */ /* 0x008fe200000006ff */
[----:B------:R-:W-:Y:S01]  /*00d0*/  IMAD R156, R155, 0x140, RZ ;  /* 0x000001409b9c7824 */ /* 0x000fe200078e02ff */
[----:B------:R-:W-:Y:S01]  /*00e0*/  SHF.R.U32.HI R157, RZ, 0x2, R158 ;  /* 0x00000002ff9d7819 */ /* 0x000fe2000001169e */
[----:B------:R-:W-:Y:S01]  /*00f0*/  IMAD R147, R151, -0x50, R154 ;  /* 0xffffffb097937824 */ /* 0x000fe200078e029a */
[----:B------:R-:W-:-:S03]  /*0100*/  LOP3.LUT R0, R0, 0x80, RZ, 0xc0, !PT ;  /* 0x0000008000007812 */ /* 0x000fc600078ec0ff */
[----:B------:R-:W-:Y:S01]  /*0110*/  IMAD.WIDE.U32 R76, R157, 0x50000, RZ ;  /* 0x000500009d4c7825 */ /* 0x000fe200078e00ff */
[----:B------:R-:W-:Y:S02]  /*0120*/  IADD3 R70, R0, R151, RZ ;  /* 0x0000009700467210 */ /* 0x000fe40007ffe0ff */
[----:B------:R-:W-:-:S03]  /*0130*/  LEA R17, R147, R156, 0x2 ;  /* 0x0000009c93117211 */ /* 0x000fc600078e10ff */
[----:B------:R-:W-:Y:S01]  /*0140*/  IMAD R69, R70, 0x500, RZ ;  /* 0x0000050046457824 */ /* 0x000fe200078e02ff */
[----:B------:R-:W-:-:S04]  /*0150*/  LOP3.LUT R0, R76, R17, RZ, 0xfc, !PT ;  /* 0x000000114c007212 */ /* 0x000fc800078efcff */
[CC--:B------:R-:W-:Y:S02]  /*0160*/  IADD3 R2, P0, R69.reuse, R0.reuse, RZ ;  /* 0x0000000045027210 */ /* 0x0c0fe40007f1e0ff */
[----:B------:R-:W-:Y:S02]  /*0170*/  IADD3 R3, R69, 0x1400, RZ ;  /* 0x0000140045037810 */ /* 0x000fe40007ffe0ff */
[----:B------:R-:W-:Y:S02]  /*0180*/  IADD3.X R5, RZ, R77, RZ, P0, !PT ;  /* 0x0000004dff057210 */ /* 0x000fe400007fe4ff */
[C---:B------:R-:W-:Y:S02]  /*0190*/  LEA R14, P0, R2.reuse, UR4, 0x1 ;  /* 0x00000004020e7c11 */ /* 0x040fe4000f8008ff */
[----:B------:R-:W-:Y:S02]  /*01a0*/  IADD3 R3, P1, R3, R0, RZ ;  /* 0x0000000003037210 */ /* 0x000fe40007f3e0ff */
[----:B------:R-:W-:-:S02]  /*01b0*/  LEA.HI.X R15, R2, UR5, R5, 0x1, P0 ;  /* 0x00000005020f7c11 */ /* 0x000fc400080f0c05 */
[----:B------:R-:W-:Y:S02]  /*01c0*/  IADD3.X R2, RZ, R77, RZ, P1, !PT ;  /* 0x0000004dff027210 */ /* 0x000fe40000ffe4ff */
[C---:B------:R-:W-:Y:S02]  /*01d0*/  LEA R10, P0, R3.reuse, UR4, 0x1 ;  /* 0x00000004030a7c11 */ /* 0x040fe4000f8008ff */
[----:B------:R-:W3:Y:S02]  /*01e0*/  LDG.E.64.CONSTANT R14, desc[UR6][R14.64] ;  /* 0x000000060e0e7981 */ /* 0x000ee4000c1e9b00 */
[----:B------:R-:W-:Y:S02]  /*01f0*/  LEA.HI.X R11, R3, UR5, R2, 0x1, P0 ;  /* 0x00000005030b7c11 */ /* 0x000fe400080f0c02 */
[----:B------:R-:W-:-:S04]  /*0200*/  IADD3 R3, R69, 0x2800, RZ ;  /* 0x0000280045037810 */ /* 0x000fc80007ffe0ff */
[----:B------:R-:W2:Y:S01]  /*0210*/  LDG.E.64.CONSTANT R10, desc[UR6][R10.64] ;  /* 0x000000060a0a7981 */ /* 0x000ea2000c1e9b00 */
[----:B------:R-:W-:-:S04]  /*0220*/  IADD3 R3, P0, R3, R0, RZ ;  /* 0x0000000003037210 */ /* 0x000fc80007f1e0ff */
        /* <DEDUP_REMOVED lines=34> */
[----:B------:R-:W-:Y:S01]  /*0450*/  IADD3 R5, P0, R5, R0, RZ ;  /* 0x0000000005057210 */ /* 0x000fe20007f1e0ff */
[----:B------:R-:W4:Y:S03]  /*0460*/  LDG.E.64.CONSTANT R66, desc[UR6][R66.64] ;  /* 0x0000000642427981 */ /* 0x000f26000c1e9b00 */
        /* <DEDUP_REMOVED lines=28> */
[----:B------:R-:W-:Y:S02]  /*0630*/  IADD3 R16, P0, R19, R0, RZ ;  /* 0x0000000013107210 */ /* 0x000fe40007f1e0ff */
[C---:B------:R-:W-:Y:S02]  /*0640*/  IADD3 R23, R69.reuse, 0x11800, RZ ;  /* 0x0001180045177810 */ /* 0x040fe40007ffe0ff */
[----:B------:R-:W4:Y:S01]  /*0650*/  LDG.E.64.CONSTANT R42, desc[UR6][R42.64] ;  /* 0x000000062a2a7981 */ /* 0x000f22000c1e9b00 */
[----:B------:R-:W-:Y:S02]  /*0660*/  IADD3.X R27, RZ, R77, RZ, P0, !PT ;  /* 0x0000004dff1b7210 */ /* 0x000fe400007fe4ff */
[----:B------:R-:W-:Y:S02]  /*0670*/  LEA R38, P0, R16, UR4, 0x1 ;  /* 0x0000000410267c11 */ /* 0x000fe4000f8008ff */
[----:B------:R-:W-:-:S02]  /*0680*/  IADD3 R19, R69, 0x12c00, RZ ;  /* 0x00012c0045137810 */ /* 0x000fc40007ffe0ff */
[----:B------:R-:W-:Y:S02]  /*0690*/  LEA.HI.X R39, R16, UR5, R27, 0x1, P0 ;  /* 0x0000000510277c11 */ /* 0x000fe400080f0c1b */
[----:B------:R-:W-:-:S04]  /*06a0*/  IADD3 R23, P1, R23, R0, RZ ;  /* 0x0000000017177210 */ /* 0x000fc80007f3e0ff */
[----:B------:R-:W4:Y:S01]  /*06b0*/  LDG.E.64.CONSTANT R38, desc[UR6][R38.64] ;  /* 0x0000000626267981 */ /* 0x000f22000c1e9b00 */
        /* <DEDUP_REMOVED lines=10> */
[-C--:B------:R-:W-:Y:S02]  /*0760*/  IADD3 R37, P0, R19, R0.reuse, RZ ;  /* 0x0000000013257210 */ /* 0x080fe40007f1e0ff */
[C---:B------:R-:W-:Y:S02]  /*0770*/  IADD3 R33, R69.reuse, 0x17c00, RZ ;  /* 0x00017c0045217810 */ /* 0x040fe40007ffe0ff */
[----:B------:R-:W-:Y:S02]  /*0780*/  IADD3 R27, R69, 0x16800, RZ ;  /* 0x00016800451b7810 */ /* 0x000fe40007ffe0ff */
[----:B------:R-:W-:Y:S02]  /*0790*/  IADD3.X R40, RZ, R77, RZ, P0, !PT ;  /* 0x0000004dff287210 */ /* 0x000fe400007fe4ff */
[----:B------:R-:W-:Y:S02]  /*07a0*/  LEA R26, P0, R37, UR4, 0x1 ;  /* 0x00000004251a7c11 */ /* 0x000fe4000f8008ff */
[----:B------:R-:W-:-:S02]  /*07b0*/  IADD3 R33, P3, R33, R0, RZ ;  /* 0x0000000021217210 */ /* 0x000fc40007f7e0ff */
[-C--:B------:R-:W-:Y:S02]  /*07c0*/  IADD3 R19, P2, R27, R0.reuse, RZ ;  /* 0x000000001b137210 */ /* 0x080fe40007f5e0ff */
[----:B------:R-:W-:Y:S02]  /*07d0*/  LEA.HI.X R27, R37, UR5, R40, 0x1, P0 ;  /* 0x00000005251b7c11 */ /* 0x000fe400080f0c28 */
[----:B------:R-:W-:Y:S02]  /*07e0*/  IADD3 R23, R69, 0x15400, RZ ;  /* 0x0001540045177810 */ /* 0x000fe40007ffe0ff */
[----:B------:R-:W-:Y:S02]  /*07f0*/  IADD3.X R16, RZ, R77, RZ, P3, !PT ;  /* 0x0000004dff107210 */ /* 0x000fe40001ffe4ff */
[----:B------:R-:W-:Y:S01]  /*0800*/  LEA R44, P3, R33, UR4, 0x1 ;  /* 0x00000004212c7c11 */ /* 0x000fe2000f8608ff */
[----:B------:R-:W4:Y:S01]  /*0810*/  LDG.E.64.CONSTANT R26, desc[UR6][R26.64] ;  /* 0x000000061a1a7981 */ /* 0x000f22000c1e9b00 */
[----:B------:R-:W-:-:S02]  /*0820*/  IADD3 R23, P1, R23, R0, RZ ;  /* 0x0000000017177210 */ /* 0x000fc40007f3e0ff */
[----:B------:R-:W-:Y:S02]  /*0830*/  LEA.HI.X R45, R33, UR5, R16, 0x1, P3 ;  /* 0x00000005212d7c11 */ /* 0x000fe400098f0c10 */
[----:B------:R-:W-:Y:S02]  /*0840*/  IADD3 R33, R69, 0x19000, RZ ;  /* 0x0001900045217810 */ /* 0x000fe40007ffe0ff */
[----:B------:R-:W-:Y:S02]  /*0850*/  IADD3.X R36, RZ, R77, RZ, P1, !PT ;  /* 0x0000004dff247210 */ /* 0x000fe40000ffe4ff */
[----:B------:R-:W-:Y:S02]  /*0860*/  LEA R22, P1, R23, UR4, 0x1 ;  /* 0x0000000417167c11 */ /* 0x000fe4000f8208ff */
[C---:B------:R-:W-:Y:S02]  /*0870*/  IADD3 R49, R69.reuse, 0x1cc00, RZ ;  /* 0x0001cc0045317810 */ /* 0x040fe40007ffe0ff */
[----:B------:R-:W-:-:S02]  /*0880*/  IADD3 R37, R69, 0x1a400, RZ ;  /* 0x0001a40045257810 */ /* 0x000fc40007ffe0ff */
[-C--:B------:R-:W-:Y:S02]  /*0890*/  IADD3 R51, P0, R33, R0.reuse, RZ ;  /* 0x0000000021337210 */ /* 0x080fe40007f1e0ff */
[----:B------:R-:W-:Y:S02]  /*08a0*/  IADD3.X R32, RZ, R77, RZ, P2, !PT ;  /* 0x0000004dff207210 */ /* 0x000fe400017fe4ff */
[----:B------:R-:W-:Y:S02]  /*08b0*/  LEA R18, P2, R19, UR4, 0x1 ;  /* 0x0000000413127c11 */ /* 0x000fe4000f8408ff */
[----:B------:R-:W-:Y:S02]  /*08c0*/  LEA.HI.X R23, R23, UR5, R36, 0x1, P1 ;  /* 0x0000000517177c11 */ /* 0x000fe400088f0c24 */
[----:B------:R-:W-:Y:S02]  /*08d0*/  IADD3 R49, P3, R49, R0, RZ ;  /* 0x0000000031317210 */ /* 0x000fe40007f7e0ff */
[----:B------:R-:W-:-:S02]  /*08e0*/  IADD3 R41, R69, 0x1b800, RZ ;  /* 0x0001b80045297810 */ /* 0x000fc40007ffe0ff */
[-C--:B------:R-:W-:Y:S01]  /*08f0*/  IADD3 R37, P1, R37, R0.reuse, RZ ;  /* 0x0000000025257210 */ /* 0x080fe20007f3e0ff */
[----:B------:R-:W4:Y:S01]  /*0900*/  LDG.E.64.CONSTANT R22, desc[UR6][R22.64] ;  /* 0x0000000616167981 */ /* 0x000f22000c1e9b00 */
[-C--:B------:R-:W-:Y:S02]  /*0910*/  IADD3.X R52, RZ, R77.reuse, RZ, P0, !PT ;  /* 0x0000004dff347210 */ /* 0x080fe400007fe4ff */
[----:B------:R-:W-:Y:S02]  /*0920*/  LEA R40, P0, R51, UR4, 0x1 ;  /* 0x0000000433287c11 */ /* 0x000fe4000f8008ff */
[----:B------:R-:W-:Y:S02]  /*0930*/  LEA.HI.X R19, R19, UR5, R32, 0x1, P2 ;  /* 0x0000000513137c11 */ /* 0x000fe400090f0c20 */
[----:B------:R-:W-:Y:S02]  /*0940*/  IADD3.X R16, RZ, R77, RZ, P3, !PT ;  /* 0x0000004dff107210 */ /* 0x000fe40001ffe4ff */
[----:B------:R-:W-:-:S02]  /*0950*/  IADD3 R33, P2, R41, R0, RZ ;  /* 0x0000000029217210 */ /* 0x000fc40007f5e0ff */
[----:B------:R-:W-:Y:S01]  /*0960*/  IADD3.X R50, RZ, R77, RZ, P1, !PT ;  /* 0x0000004dff327210 */ /* 0x000fe20000ffe4ff */
[----:B------:R-:W4:Y:S01]  /*0970*/  LDG.E.64.CONSTANT R18, desc[UR6][R18.64] ;  /* 0x0000000612127981 */ /* 0x000f22000c1e9b00 */
[----:B------:R-:W-:Y:S02]  /*0980*/  LEA R78, P3, R49, UR4, 0x1 ;  /* 0x00000004314e7c11 */ /* 0x000fe4000f8608ff */
[----:B------:R-:W-:Y:S02]  /*0990*/  LEA R36, P1, R37, UR4, 0x1 ;  /* 0x0000000425247c11 */ /* 0x000fe4000f8208ff */
[----:B------:R-:W-:Y:S02]  /*09a0*/  LEA.HI.X R41, R51, UR5, R52, 0x1, P0 ;  /* 0x0000000533297c11 */ /* 0x000fe400080f0c34 */
[----:B------:R-:W-:Y:S02]  /*09b0*/  IADD3 R51, R69, 0x1f400, RZ ;  /* 0x0001f40045337810 */ /* 0x000fe40007ffe0ff */
[----:B------:R-:W-:-:S02]  /*09c0*/  LEA.HI.X R79, R49, UR5, R16, 0x1, P3 ;  /* 0x00000005314f7c11 */ /* 0x000fc400098f0c10 */
[----:B------:R-:W-:Y:S02]  /*09d0*/  LEA.HI.X R37, R37, UR5, R50, 0x1, P1 ;  /* 0x0000000525257c11 */ /* 0x000fe400088f0c32 */
[C---:B------:R-:W-:Y:S02]  /*09e0*/  IADD3 R49, R69.reuse, 0x1e000, RZ ;  /* 0x0001e00045317810 */ /* 0x040fe40007ffe0ff */
[----:B------:R-:W-:Y:S01]  /*09f0*/  IADD3 R55, R69, 0x21c00, RZ ;  /* 0x00021c0045377810 */ /* 0x000fe20007ffe0ff */
[----:B------:R-:W4:Y:S01]  /*0a00*/  LDG.E.64.CONSTANT R78, desc[UR6][R78.64] ;  /* 0x000000064e4e7981 */ /* 0x000f22000c1e9b00 */
[----:B------:R-:W-:Y:S02]  /*0a10*/  IADD3 R51, P1, R51, R0, RZ ;  /* 0x0000000033337210 */ /* 0x000fe40007f3e0ff */
[----:B------:R-:W-:Y:S02]  /*0a20*/  IADD3.X R48, RZ, R77, RZ, P2, !PT ;  /* 0x0000004dff307210 */ /* 0x000fe400017fe4ff */
[----:B------:R-:W-:-:S02]  /*0a30*/  LEA R32, P2, R33, UR4, 0x1 ;  /* 0x0000000421207c11 */ /* 0x000fc4000f8408ff */
[----:B------:R-:W-:Y:S02]  /*0a40*/  IADD3 R53, R69, 0x20800, RZ ;  /* 0x0002080045357810 */ /* 0x000fe40007ffe0ff */
[-C--:B------:R-:W-:Y:S02]  /*0a50*/  IADD3 R49, P0, R49, R0.reuse, RZ ;  /* 0x0000000031317210 */ /* 0x080fe40007f1e0ff */
[----:B------:R-:W-:Y:S02]  /*0a60*/  IADD3 R55, P3, R55, R0, RZ ;  /* 0x0000000037377210 */ /* 0x000fe40007f7e0ff */
[----:B------:R-:W-:Y:S02]  /*0a70*/  IADD3.X R50, RZ, R77, RZ, P1, !PT ;  /* 0x0000004dff327210 */ /* 0x000fe40000ffe4ff */
[----:B------:R-:W-:Y:S02]  /*0a80*/  LEA R82, P1, R51, UR4, 0x1 ;  /* 0x0000000433527c11 */ /* 0x000fe4000f8208ff */
[----:B------:R-:W-:-:S02]  /*0a90*/  LEA.HI.X R33, R33, UR5, R48, 0x1, P2 ;  /* 0x0000000521217c11 */ /* 0x000fc400090f0c30 */
[----:B------:R-:W-:Y:S02]  /*0aa0*/  IADD3 R53, P2, R53, R0, RZ ;  /* 0x0000000035357210 */ /* 0x000fe40007f5e0ff */
[-C--:B------:R-:W-:Y:S02]  /*0ab0*/  IADD3.X R52, RZ, R77.reuse, RZ, P0, !PT ;  /* 0x0000004dff347210 */ /* 0x080fe400007fe4ff */
[----:B------:R-:W-:Y:S02]  /*0ac0*/  LEA R80, P0, R49, UR4, 0x1 ;  /* 0x0000000431507c11 */ /* 0x000fe4000f8008ff */
[----:B------:R-:W-:Y:S02]  /*0ad0*/  IADD3.X R16, RZ, R77, RZ, P3, !PT ;  /* 0x0000004dff107210 */ /* 0x000fe40001ffe4ff */
[----:B------:R-:W-:Y:S02]  /*0ae0*/  LEA R86, P3, R55, UR4, 0x1 ;  /* 0x0000000437567c11 */ /* 0x000fe4000f8608ff */
[----:B------:R-:W-:-:S02]  /*0af0*/  LEA.HI.X R83, R51, UR5, R50, 0x1, P1 ;  /* 0x0000000533537c11 */ /* 0x000fc400088f0c32 */
[----:B------:R-:W-:Y:S02]  /*0b00*/  IADD3 R51, R69, 0x26c00, RZ ;  /* 0x00026c0045337810 */ /* 0x000fe40007ffe0ff */
[----:B------:R-:W-:Y:S02]  /*0b10*/  IADD3.X R48, RZ, R77, RZ, P2, !PT ;  /* 0x0000004dff307210 */ /* 0x000fe400017fe4ff */
[----:B------:R-:W-:Y:S01]  /*0b20*/  LEA R84, P2, R53, UR4, 0x1 ;  /* 0x0000000435547c11 */ /* 0x000fe2000f8408ff */
[----:B------:R-:W4:Y:S01]  /*0b30*/  LDG.E.64.CONSTANT R82, desc[UR6][R82.64] ;  /* 0x0000000652527981 */ /* 0x000f22000c1e9b00 */
[----:B------:R-:W-:Y:S02]  /*0b40*/  LEA.HI.X R81, R49, UR5, R52, 0x1, P0 ;  /* 0x0000000531517c11 */ /* 0x000fe400080f0c34 */
[----:B------:R-:W-:Y:S02]  /*0b50*/  LEA.HI.X R87, R55, UR5, R16, 0x1, P3 ;  /* 0x0000000537577c11 */ /* 0x000fe400098f0c10 */
[----:B------:R-:W-:-:S02]  /*0b60*/  IADD3 R49, R69, 0x23000, RZ ;  /* 0x0002300045317810 */ /* 0x000fc40007ffe0ff */
[C---:B------:R-:W-:Y:S01]  /*0b70*/  IADD3 R153, R69.reuse, 0x24400, RZ ;  /* 0x0002440045997810 */ /* 0x040fe20007ffe0ff */
[----:B------:R-:W4:Y:S01]  /*0b80*/  LDG.E.64.CONSTANT R80, desc[UR6][R80.64] ;  /* 0x0000000650507981 */ /* 0x000f22000c1e9b00 */
[----:B------:R-:W-:Y:S02]  /*0b90*/  IADD3 R152, R69, 0x25800, RZ ;  /* 0x0002580045987810 */ /* 0x000fe40007ffe0ff */
[-C--:B------:R-:W-:Y:S01]  /*0ba0*/  IADD3 R51, P3, R51, R0.reuse, RZ ;  /* 0x0000000033337210 */ /* 0x080fe20007f7e0ff */
[----:B------:R-:W4:Y:S01]  /*0bb0*/  LDG.E.64.CONSTANT R86, desc[UR6][R86.64] ;  /* 0x0000000656567981 */ /* 0x000f22000c1e9b00 */
[----:B------:R-:W-:Y:S02]  /*0bc0*/  LEA.HI.X R85, R53, UR5, R48, 0x1, P2 ;  /* 0x0000000535557c11 */ /* 0x000fe400090f0c30 */
[-C--:B------:R-:W-:Y:S02]  /*0bd0*/  IADD3 R50, P0, R49, R0.reuse, RZ ;  /* 0x0000000031327210 */ /* 0x080fe40007f1e0ff */
[----:B------:R-:W-:-:S02]  /*0be0*/  IADD3 R48, P1, R153, R0, RZ ;  /* 0x0000000099307210 */ /* 0x000fc40007f3e0ff */
[----:B------:R-:W-:Y:S01]  /*0bf0*/  IADD3 R16, P2, R152, R0, RZ ;  /* 0x0000000098107210 */ /* 0x000fe20007f5e0ff */
[----:B------:R-:W4:Y:S01]  /*0c00*/  LDG.E.64.CONSTANT R84, desc[UR6][R84.64] ;  /* 0x0000000654547981 */ /* 0x000f22000c1e9b00 */
[-C--:B------:R-:W-:Y:S02]  /*0c10*/  IADD3.X R0, RZ, R77.reuse, RZ, P3, !PT ;  /* 0x0000004dff007210 */ /* 0x080fe40001ffe4ff */
[C---:B------:R-:W-:Y:S02]  /*0c20*/  LEA R94, P3, R51.reuse, UR4, 0x1 ;  /* 0x00000004335e7c11 */ /* 0x040fe4000f8608ff */
[----:B------:R-:W-:Y:S02]  /*0c30*/  IADD3.X R49, RZ, R77, RZ, P2, !PT ;  /* 0x0000004dff317210 */ /* 0x000fe400017fe4ff */
[----:B------:R-:W-:Y:S02]  /*0c40*/  LEA.HI.X R95, R51, UR5, R0, 0x1, P3 ;  /* 0x00000005335f7c11 */ /* 0x000fe400098f0c00 */
[----:B---3--:R-:W-:-:S02]  /*0c50*/  PRMT R68, R14, 0x7632, R68 ;  /* 0x000076320e447816 */ /* 0x008fc40000000044 */
[----:B------:R-:W-:Y:S02]  /*0c60*/  SHF.L.U32 R0, R14, 0x10, RZ ;  /* 0x000000100e007819 */ /* 0x000fe400000006ff */
[----:B------:R-:W-:Y:S01]  /*0c70*/  LEA R92, P2, R16, UR4, 0x1 ;  /* 0x00000004105c7c11 */ /* 0x000fe2000f8408ff */
[----:B------:R-:W3:Y:S01]  /*0c80*/  LDG.E.64.CONSTANT R94, desc[UR6][R94.64] ;  /* 0x000000065e5e7981 */ /* 0x000ee2000c1e9b00 */
[C---:B------:R-:W-:Y:S02]  /*0c90*/  PRMT R165, R15.reuse, 0x7632, R165 ;  /* 0x000076320fa57816 */ /* 0x040fe400000000a5 */
[----:B------:R-:W-:Y:S01]  /*0ca0*/  SHF.L.U32 R162, R15, 0x10, RZ ;  /* 0x000000100fa27819 */ /* 0x000fe200000006ff */
[----:B------:R-:W-:Y:S01]  /*0cb0*/  FFMA.FTZ R51, R0, R0, RZ ;  /* 0x0000000000337223 */ /* 0x000fe200000100ff */
[----:B------:R0:W3:Y:S01]  /*0cc0*/  LDG.E.64.CONSTANT R14, desc[UR6][R44.64] ;  /* 0x000000062c0e7981 */ /* 0x0000e2000c1e9b00 */
[----:B------:R-:W-:Y:S02]  /*0cd0*/  SHF.L.U32 R68, R68, 0x10, RZ ;  /* 0x0000001044447819 */ /* 0x000fe400000006ff */
[----:B------:R-:W-:Y:S01]  /*0ce0*/  LEA.HI.X R93, R16, UR5, R49, 0x1, P2 ;  /* 0x00000005105d7c11 */ /* 0x000fe200090f0c31 */
[----:B------:R-:W-:-:S02]  /*0cf0*/  FADD.FTZ R49, RZ, R0 ;  /* 0x00000000ff317221 */ /* 0x000fc40000010000 */
[----:B------:R-:W-:Y:S02]  /*0d00*/  FFMA.FTZ R51, R68, R68, R51 ;  /* 0x0000004444337223 */ /* 0x000fe40000010033 */
[----:B------:R-:W-:Y:S01]  /*0d10*/  FADD.FTZ R49, R49, R68 ;  /* 0x0000004431317221 */ /* 0x000fe20000010000 */
[----:B------:R-:W-:Y:S01]  /*0d20*/  SHF.L.U32 R165, R165, 0x10, RZ ;  /* 0x00000010a5a57819 */ /* 0x000fe200000006ff */
[----:B------:R-:W-:Y:S01]  /*0d30*/  FFMA.FTZ R16, R162, R162, R51 ;  /* 0x000000a2a2107223 */ /* 0x000fe20000010033 */
[C---:B--2---:R-:W-:Y:S01]  /*0d40*/  PRMT R164, R10.reuse, 0x7632, R164 ;  /* 0x000076320aa47816 */ /* 0x044fe200000000a4 */
[----:B------:R-:W2:Y:S01]  /*0d50*/  LDG.E.64.CONSTANT R92, desc[UR6][R92.64] ;  /* 0x000000065c5c7981 */ /* 0x000ea2000c1e9b00 */
[----:B------:R-:W-:Y:S01]  /*0d60*/  SHF.L.U32 R54, R10, 0x10, RZ ;  /* 0x000000100a367819 */ /* 0x000fe200000006ff */
[----:B------:R-:W-:Y:S01]  /*0d70*/  FADD.FTZ R10, R49, R162 ;  /* 0x000000a2310a7221 */ /* 0x000fe20000010000 */
[----:B0-----:R-:W-:Y:S01]  /*0d80*/  FFMA.FTZ R44, R165, R165, R16 ;  /* 0x000000a5a52c7223 */ /* 0x001fe20000010010 */
[----:B------:R-:W-:-:S02]  /*0d90*/  PRMT R145, R11, 0x7632, R145 ;  /* 0x000076320b917816 */ /* 0x000fc40000000091 */
[----:B------:R-:W-:Y:S01]  /*0da0*/  FADD.FTZ R16, R10, R165 ;  /* 0x000000a50a107221 */ /* 0x000fe20000010000 */
[----:B------:R-:W-:Y:S01]  /*0db0*/  SHF.L.U32 R146, R11, 0x10, RZ ;  /* 0x000000100b927819 */ /* 0x000fe200000006ff */
[----:B------:R-:W-:Y:S01]  /*0dc0*/  FFMA.FTZ R49, R54, R54, R44 ;  /* 0x0000003636317223 */ /* 0x000fe2000001002c */
[----:B------:R0:W2:Y:S01]  /*0dd0*/  LDG.E.64.CONSTANT R10, desc[UR6][R40.64] ;  /* 0x00000006280a7981 */ /* 0x0000a2000c1e9b00 */
[----:B------:R-:W-:Y:S01]  /*0de0*/  SHF.L.U32 R164, R164, 0x10, RZ ;  /* 0x00000010a4a47819 */ /* 0x000fe200000006ff */
[----:B------:R-:W-:Y:S01]  /*0df0*/  FADD.FTZ R45, R16, R54 ;  /* 0x00000036102d7221 */ /* 0x000fe20000010000 */
[----:B------:R-:W-:-:S03]  /*0e00*/  SHF.L.U32 R145, R145, 0x10, RZ ;  /* 0x0000001091917819 */ /* 0x000fc600000006ff */
[----:B------:R-:W-:Y:S01]  /*0e10*/  FFMA.FTZ R49, R164, R164, R49 ;  /* 0x000000a4a4317223 */ /* 0x000fe20000010031 */
[----:B------:R-:W-:Y:S01]  /*0e20*/  FADD.FTZ R45, R45, R164 ;  /* 0x000000a42d2d7221 */ /* 0x000fe20000010000 */
[C---:B----4-:R-:W-:Y:S02]  /*0e30*/  PRMT R143, R6.reuse, 0x7632, R143 ;  /* 0x00007632068f7816 */ /* 0x050fe4000000008f */
[----:B------:R-:W-:Y:S01]  /*0e40*/  SHF.L.U32 R144, R6, 0x10, RZ ;  /* 0x0000001006907819 */ /* 0x000fe200000006ff */
[----:B------:R-:W-:Y:S01]  /*0e50*/  FFMA.FTZ R16, R146, R146, R49 ;  /* 0x0000009292107223 */ /* 0x000fe20000010031 */
[----:B------:R-:W-:Y:S01]  /*0e60*/  FADD.FTZ R6, R45, R146 ;  /* 0x000000922d067221 */ /* 0x000fe20000010000 */
[----:B------:R-:W-:Y:S02]  /*0e70*/  PRMT R141, R7, 0x7632, R141 ;  /* 0x00007632078d7816 */ /* 0x000fe4000000008d */
[----:B------:R-:W-:Y:S01]  /*0e80*/  FFMA.FTZ R45, R145, R145, R16 ;  /* 0x00000091912d7223 */ /* 0x000fe20000010010 */
[----:B0-----:R-:W-:Y:S01]  /*0e90*/  FADD.FTZ R41, R6, R145 ;  /* 0x0000009106297221 */ /* 0x001fe20000010000 */
[----:B------:R-:W-:-:S02]  /*0ea0*/  SHF.L.U32 R142, R7, 0x10, RZ ;  /* 0x00000010078e7819 */ /* 0x000fc400000006ff */
[----:B------:R0:W4:Y:S01]  /*0eb0*/  LDG.E.64.CONSTANT R6, desc[UR6][R36.64] ;  /* 0x0000000624067981 */ /* 0x000122000c1e9b00 */
[----:B------:R-:W-:Y:S01]  /*0ec0*/  SHF.L.U32 R143, R143, 0x10, RZ ;  /* 0x000000108f8f7819 */ /* 0x000fe200000006ff */
[----:B------:R-:W-:Y:S01]  /*0ed0*/  FFMA.FTZ R40, R144, R144, R45 ;  /* 0x0000009090287223 */ /* 0x000fe2000001002d */
[----:B------:R-:W-:-:S03]  /*0ee0*/  FADD.FTZ R16, R41, R144 ;  /* 0x0000009029107221 */ /* 0x000fc60000010000 */
[----:B------:R-:W-:Y:S01]  /*0ef0*/  FFMA.FTZ R45, R143, R143, R40 ;  /* 0x0000008f8f2d7223 */ /* 0x000fe20000010028 */
[----:B------:R-:W-:Y:S01]  /*0f00*/  FADD.FTZ R41, R16, R143 ;  /* 0x0000008f10297221 */ /* 0x000fe20000010000 */
[----:B------:R-:W-:Y:S02]  /*0f10*/  SHF.L.U32 R141, R141, 0x10, RZ ;  /* 0x000000108d8d7819 */ /* 0x000fe400000006ff */
[----:B------:R-:W-:Y:S01]  /*0f20*/  PRMT R139, R2, 0x7632, R139 ;  /* 0x00007632028b7816 */ /* 0x000fe2000000008b */
[----:B------:R-:W-:Y:S01]  /*0f30*/  FFMA.FTZ R16, R142, R142, R45 ;  /* 0x0000008e8e107223 */ /* 0x000fe2000001002d */
[----:B------:R-:W-:Y:S01]  /*0f40*/  SHF.L.U32 R140, R2, 0x10, RZ ;  /* 0x00000010028c7819 */ /* 0x000fe200000006ff */
[----:B------:R-:W-:Y:S02]  /*0f50*/  FADD.FTZ R2, R41, R142 ;  /* 0x0000008e29027221 */ /* 0x000fe40000010000 */
[----:B------:R-:W-:Y:S01]  /*0f60*/  FFMA.FTZ R41, R141, R141, R16 ;  /* 0x0000008d8d297223 */ /* 0x000fe20000010010 */
[C---:B------:R-:W-:Y:S01]  /*0f70*/  PRMT R137, R3.reuse, 0x7632, R137 ;  /* 0x0000763203897816 */ /* 0x040fe20000000089 */
[----:B0-----:R-:W-:Y:S01]  /*0f80*/  FADD.FTZ R37, R2, R141 ;  /* 0x0000008d02257221 */ /* 0x001fe20000010000 */
[----:B------:R-:W-:Y:S01]  /*0f90*/  SHF.L.U32 R138, R3, 0x10, RZ ;  /* 0x00000010038a7819 */ /* 0x000fe200000006ff */
[----:B------:R-:W-:Y:S01]  /*0fa0*/  FFMA.FTZ R36, R140, R140, R41 ;  /* 0x0000008c8c247223 */ /* 0x000fe20000010029 */
[----:B------:R0:W4:Y:S01]  /*0fb0*/  LDG.E.64.CONSTANT R2, desc[UR6][R32.64] ;  /* 0x0000000620027981 */ /* 0x000122000c1e9b00 */
[----:B------:R-:W-:Y:S01]  /*0fc0*/  SHF.L.U32 R139, R139, 0x10, RZ ;  /* 0x000000108b8b7819 */ /* 0x000fe200000006ff */
[----:B------:R-:W-:Y:S01]  /*0fd0*/  FADD.FTZ R16, R37, R140 ;  /* 0x0000008c25107221 */ /* 0x000fe20000010000 */
[----:B------:R-:W-:-:S03]  /*0fe0*/  PRMT R135, R28, 0x7632, R135 ;  /* 0x000076321c877816 */ /* 0x000fc60000000087 */
[----:B------:R-:W-:Y:S01]  /*0ff0*/  FFMA.FTZ R41, R139, R139, R36 ;  /* 0x0000008b8b297223 */ /* 0x000fe20000010024 */
[----:B------:R-:W-:Y:S01]  /*1000*/  FADD.FTZ R37, R16, R139 ;  /* 0x0000008b10257221 */ /* 0x000fe20000010000 */
[----:B------:R-:W-:Y:S02]  /*1010*/  SHF.L.U32 R136, R28, 0x10, RZ ;  /* 0x000000101c887819 */ /* 0x000fe400000006ff */
[----:B------:R-:W-:Y:S01]  /*1020*/  SHF.L.U32 R137, R137, 0x10, RZ ;  /* 0x0000001089897819 */ /* 0x000fe200000006ff */
[----:B------:R-:W-:Y:S01]  /*1030*/  FFMA.FTZ R28, R138, R138, R41 ;  /* 0x0000008a8a1c7223 */ /* 0x000fe20000010029 */
[----:B------:R-:W-:Y:S01]  /*1040*/  FADD.FTZ R16, R37, R138 ;  /* 0x0000008a25107221 */ /* 0x000fe20000010000 */
[C---:B------:R-:W-:Y:S02]  /*1050*/  PRMT R133, R29.reuse, 0x7632, R133 ;  /* 0x000076321d857816 */ /* 0x040fe40000000085 */
[----:B------:R-:W-:Y:S01]  /*1060*/  SHF.L.U32 R134, R29, 0x10, RZ ;  /* 0x000000101d867819 */ /* 0x000fe200000006ff */
[----:B0-----:R-:W-:Y:S01]  /*1070*/  FFMA.FTZ R33, R137, R137, R28 ;  /* 0x0000008989217223 */ /* 0x001fe2000001001c */
[----:B------:R-:W-:Y:S01]  /*1080*/  FADD.FTZ R29, R16, R137 ;  /* 0x00000089101d7221 */ /* 0x000fe20000010000 */
[----:B------:R-:W-:-:S02]  /*1090*/  SHF.L.U32 R135, R135, 0x10, RZ ;  /* 0x0000001087877819 */ /* 0x000fc400000006ff */
[----:B------:R-:W-:Y:S01]  /*10a0*/  FFMA.FTZ R28, R136, R136, R33 ;  /* 0x00000088881c7223 */ /* 0x000fe20000010021 */
[----:B------:R-:W-:-:S03]  /*10b0*/  FADD.FTZ R16, R29, R136 ;  /* 0x000000881d107221 */ /* 0x000fc60000010000 */
[----:B------:R-:W-:Y:S01]  /*10c0*/  FFMA.FTZ R33, R135, R135, R28 ;  /* 0x0000008787217223 */ /* 0x000fe2000001001c */
[----:B------:R-:W-:Y:S01]  /*10d0*/  FADD.FTZ R29, R16, R135 ;  /* 0x00000087101d7221 */ /* 0x000fe20000010000 */
[C---:B------:R-:W-:Y:S02]  /*10e0*/  PRMT R131, R24.reuse, 0x7632, R131 ;  /* 0x0000763218837816 */ /* 0x040fe40000000083 */
[----:B------:R-:W-:Y:S01]  /*10f0*/  SHF.L.U32 R132, R24, 0x10, RZ ;  /* 0x0000001018847819 */ /* 0x000fe200000006ff */
[----:B------:R-:W-:Y:S01]  /*1100*/  FFMA.FTZ R24, R134, R134, R33 ;  /* 0x0000008686187223 */ /* 0x000fe20000010021 */
[----:B------:R-:W-:Y:S01]  /*1110*/  SHF.L.U32 R133, R133, 0x10, RZ ;  /* 0x0000001085857819 */ /* 0x000fe200000006ff */
[----:B------:R-:W-:Y:S01]  /*1120*/  FADD.FTZ R16, R29, R134 ;  /* 0x000000861d107221 */ /* 0x000fe20000010000 */
[C---:B------:R-:W-:Y:S02]  /*1130*/  PRMT R129, R25.reuse, 0x7632, R129 ;  /* 0x0000763219817816 */ /* 0x040fe40000000081 */
[----:B------:R-:W-:Y:S01]  /*1140*/  SHF.L.U32 R130, R25, 0x10, RZ ;  /* 0x0000001019827819 */ /* 0x000fe200000006ff */
[----:B------:R-:W-:Y:S01]  /*1150*/  FFMA.FTZ R29, R133, R133, R24 ;  /* 0x00000085851d7223 */ /* 0x000fe20000010018 */
        /* <DEDUP_REMOVED lines=20> */
[----:B------:R-:W-:Y:S02]  /*12a0*/  SHF.L.U32 R65, R65, 0x10, RZ ;  /* 0x0000001041417819 */ /* 0x000fe400000006ff */
[----:B------:R-:W-:Y:S01]  /*12b0*/  FFMA.FTZ R20, R126, R126, R25 ;  /* 0x0000007e7e147223 */ /* 0x000fe20000010019 */
[----:B------:R-:W-:Y:S01]  /*12c0*/  FADD.FTZ R16, R21, R126 ;  /* 0x0000007e15107221 */ /* 0x000fe20000010000 */
[C---:B------:R-:W-:Y:S02]  /*12d0*/  PRMT R63, R66.reuse, 0x7632, R63 ;  /* 0x00007632423f7816 */ /* 0x040fe4000000003f */
[----:B------:R-:W-:Y:S01]  /*12e0*/  SHF.L.U32 R66, R66, 0x10, RZ ;  /* 0x0000001042427819 */ /* 0x000fe200000006ff */
[----:B------:R-:W-:Y:S01]  /*12f0*/  FFMA.FTZ R25, R65, R65, R20 ;  /* 0x0000004141197223 */ /* 0x000fe20000010014 */
[----:B------:R-:W-:Y:S01]  /*1300*/  FADD.FTZ R21, R16, R65 ;  /* 0x0000004110157221 */ /* 0x000fe20000010000 */
[----:B------:R-:W-:-:S02]  /*1310*/  SHF.L.U32 R63, R63, 0x10, RZ ;  /* 0x000000103f3f7819 */ /* 0x000fc400000006ff */
[----:B------:R-:W-:Y:S01]  /*1320*/  FFMA.FTZ R20, R66, R66, R25 ;  /* 0x0000004242147223 */ /* 0x000fe20000010019 */
[----:B------:R-:W-:Y:S01]  /*1330*/  FADD.FTZ R16, R21, R66 ;  /* 0x0000004215107221 */ /* 0x000fe20000010000 */
[C---:B------:R-:W-:Y:S02]  /*1340*/  PRMT R61, R67.reuse, 0x7632, R61 ;  /* 0x00007632433d7816 */ /* 0x040fe4000000003d */
[----:B------:R-:W-:Y:S01]  /*1350*/  SHF.L.U32 R64, R67, 0x10, RZ ;  /* 0x0000001043407819 */ /* 0x000fe200000006ff */
[----:B------:R-:W-:Y:S01]  /*1360*/  FFMA.FTZ R25, R63, R63, R20 ;  /* 0x0000003f3f197223 */ /* 0x000fe20000010014 */
[----:B------:R-:W-:Y:S01]  /*1370*/  FADD.FTZ R21, R16, R63 ;  /* 0x0000003f10157221 */ /* 0x000fe20000010000 */
[----:B------:R-:W-:Y:S02]  /*1380*/  SHF.L.U32 R61, R61, 0x10, RZ ;  /* 0x000000103d3d7819 */ /* 0x000fe400000006ff */
[----:B------:R-:W-:Y:S01]  /*1390*/  PRMT R59, R12, 0x7632, R59 ;  /* 0x000076320c3b7816 */ /* 0x000fe2000000003b */
[----:B------:R-:W-:Y:S01]  /*13a0*/  FFMA.FTZ R16, R64, R64, R25 ;  /* 0x0000004040107223 */ /* 0x000fe20000010019 */
[----:B------:R-:W-:Y:S01]  /*13b0*/  SHF.L.U32 R62, R12, 0x10, RZ ;  /* 0x000000100c3e7819 */ /* 0x000fe200000006ff */
[----:B------:R-:W-:Y:S01]  /*13c0*/  FADD.FTZ R12, R21, R64 ;  /* 0x00000040150c7221 */ /* 0x000fe20000010000 */
[----:B------:R-:W-:Y:S01]  /*13d0*/  PRMT R57, R13, 0x7632, R57 ;  /* 0x000076320d397816 */ /* 0x000fe20000000039 */
[----:B------:R-:W-:Y:S01]  /*13e0*/  FFMA.FTZ R21, R61, R61, R16 ;  /* 0x0000003d3d157223 */ /* 0x000fe20000010010 */
[----:B------:R-:W-:Y:S01]  /*13f0*/  SHF.L.U32 R60, R13, 0x10, RZ ;  /* 0x000000100d3c7819 */ /* 0x000fe200000006ff */
[----:B------:R-:W-:Y:S01]  /*1400*/  FADD.FTZ R13, R12, R61 ;  /* 0x0000003d0c0d7221 */ /* 0x000fe20000010000 */
[----:B------:R-:W-:Y:S01]  /*1410*/  SHF.L.U32 R59, R59, 0x10, RZ ;  /* 0x000000103b3b7819 */ /* 0x000fe200000006ff */
[----:B------:R-:W-:Y:S01]  /*1420*/  FFMA.FTZ R16, R62, R62, R21 ;  /* 0x0000003e3e107223 */ /* 0x000fe20000010015 */
[----:B------:R-:W-:Y:S01]  /*1430*/  IADD3.X R55, RZ, R77, RZ, P0, !PT ;  /* 0x0000004dff377210 */ /* 0x000fe200007fe4ff */
[----:B------:R-:W-:Y:S01]  /*1440*/  FADD.FTZ R12, R13, R62 ;  /* 0x0000003e0d0c7221 */ /* 0x000fe20000010000 */
[----:B------:R-:W-:Y:S01]  /*1450*/  LEA R88, P0, R50, UR4, 0x1 ;  /* 0x0000000432587c11 */ /* 0x000fe2000f8008ff */
[----:B------:R-:W-:Y:S01]  /*1460*/  FFMA.FTZ R21, R59, R59, R16 ;  /* 0x0000003b3b157223 */ /* 0x000fe20000010010 */
[----:B------:R-:W-:Y:S01]  /*1470*/  IADD3.X R53, RZ, R77, RZ, P1, !PT ;  /* 0x0000004dff357210 */ /* 0x000fe20000ffe4ff */
[----:B------:R-:W-:Y:S01]  /*1480*/  FADD.FTZ R13, R12, R59 ;  /* 0x0000003b0c0d7221 */ /* 0x000fe20000010000 */
[----:B------:R-:W-:Y:S01]  /*1490*/  LEA R90, P1, R48, UR4, 0x1 ;  /* 0x00000004305a7c11 */ /* 0x000fe2000f8208ff */
[----:B------:R-:W-:Y:S01]  /*14a0*/  FFMA.FTZ R12, R60, R60, R21 ;  /* 0x0000003c3c0c7223 */ /* 0x000fe20000010015 */
[----:B------:R-:W-:-:S02]  /*14b0*/  LEA.HI.X R89, R50, UR5, R55, 0x1, P0 ;  /* 0x0000000532597c11 */ /* 0x000fc400080f0c37 */
[----:B------:R-:W-:Y:S02]  /*14c0*/  SHF.L.U32 R57, R57, 0x10, RZ ;  /* 0x0000001039397819 */ /* 0x000fe400000006ff */
[C---:B------:R-:W-:Y:S02]  /*14d0*/  PRMT R55, R8.reuse, 0x7632, R55 ;  /* 0x0000763208377816 */ /* 0x040fe40000000037 */
[----:B------:R-:W-:Y:S01]  /*14e0*/  SHF.L.U32 R58, R8, 0x10, RZ ;  /* 0x00000010083a7819 */ /* 0x000fe200000006ff */
[----:B------:R-:W-:Y:S01]  /*14f0*/  FADD.FTZ R8, R13, R60 ;  /* 0x0000003c0d087221 */ /* 0x000fe20000010000 */
[--C-:B------:R-:W-:Y:S01]  /*1500*/  LEA.HI.X R91, R48, UR5, R53.reuse, 0x1, P1 ;  /* 0x00000005305b7c11 */ /* 0x100fe200088f0c35 */
[----:B------:R-:W-:Y:S01]  /*1510*/  FFMA.FTZ R13, R57, R57, R12 ;  /* 0x00000039390d7223 */ /* 0x000fe2000001000c */
[C---:B------:R-:W-:Y:S01]  /*1520*/  PRMT R53, R9.reuse, 0x7632, R53 ;  /* 0x0000763209357816 */ /* 0x040fe20000000035 */
[----:B------:R-:W4:Y:S01]  /*1530*/  LDG.E.64.CONSTANT R88, desc[UR6][R88.64] ;  /* 0x0000000658587981 */ /* 0x000f22000c1e9b00 */
[----:B------:R-:W-:Y:S01]  /*1540*/  SHF.L.U32 R56, R9, 0x10, RZ ;  /* 0x0000001009387819 */ /* 0x000fe200000006ff */
[----:B------:R-:W-:Y:S01]  /*1550*/  FADD.FTZ R9, R8, R57 ;  /* 0x0000003908097221 */ /* 0x000fe20000010000 */
[----:B------:R-:W-:Y:S01]  /*1560*/  SHF.L.U32 R55, R55, 0x10, RZ ;  /* 0x0000001037377819 */ /* 0x000fe200000006ff */
[----:B------:R-:W-:Y:S01]  /*1570*/  FFMA.FTZ R12, R58, R58, R13 ;  /* 0x0000003a3a0c7223 */ /* 0x000fe2000001000d */
[----:B------:R0:W-:Y:S01]  /*1580*/  STL [R1+0x4], R54 ;  /* 0x0000043601007387 */ /* 0x0001e20000100800 */
[----:B------:R-:W-:-:S02]  /*1590*/  FADD.FTZ R8, R9, R58 ;  /* 0x0000003a09087221 */ /* 0x000fc40000010000 */
[----:B------:R-:W-:Y:S01]  /*15a0*/  FFMA.FTZ R13, R55, R55, R12 ;  /* 0x00000037370d7223 */ /* 0x000fe2000001000c */
[----:B------:R-:W-:Y:S01]  /*15b0*/  PRMT R51, R4, 0x7632, R51 ;  /* 0x0000763204337816 */ /* 0x000fe20000000033 */
[----:B------:R-:W-:Y:S01]  /*15c0*/  FADD.FTZ R9, R8, R55 ;  /* 0x0000003708097221 */ /* 0x000fe20000010000 */
[----:B------:R-:W-:Y:S01]  /*15d0*/  SHF.L.U32 R53, R53, 0x10, RZ ;  /* 0x0000001035357819 */ /* 0x000fe200000006ff */
[----:B------:R-:W-:Y:S01]  /*15e0*/  FFMA.FTZ R8, R56, R56, R13 ;  /* 0x0000003838087223 */ /* 0x000fe2000001000d */
[----:B------:R-:W-:Y:S01]  /*15f0*/  PRMT R50, R5, 0x7632, R50 ;  /* 0x0000763205327816 */ /* 0x000fe20000000032 */
[----:B------:R-:W4:Y:S01]  /*1600*/  LDG.E.64.CONSTANT R90, desc[UR6][R90.64] ;  /* 0x000000065a5a7981 */ /* 0x000f22000c1e9b00 */
[----:B0-----:R-:W-:Y:S01]  /*1610*/  SHF.L.U32 R54, R4, 0x10, RZ ;  /* 0x0000001004367819 */ /* 0x001fe200000006ff */
[----:B------:R-:W-:Y:S01]  /*1620*/  FADD.FTZ R4, R9, R56 ;  /* 0x0000003809047221 */ /* 0x000fe20000010000 */
[----:B------:R-:W-:Y:S01]  /*1630*/  SHF.L.U32 R52, R5, 0x10, RZ ;  /* 0x0000001005347819 */ /* 0x000fe200000006ff */
[----:B------:R-:W-:-:S02]  /*1640*/  FFMA.FTZ R9, R53, R53, R8 ;  /* 0x0000003535097223 */ /* 0x000fc40000010008 */
[----:B------:R-:W-:Y:S01]  /*1650*/  FADD.FTZ R5, R4, R53 ;  /* 0x0000003504057221 */ /* 0x000fe20000010000 */
[----:B------:R-:W-:Y:S01]  /*1660*/  SHF.L.U32 R51, R51, 0x10, RZ ;  /* 0x0000001033337819 */ /* 0x000fe200000006ff */
[----:B------:R-:W-:Y:S02]  /*1670*/  FFMA.FTZ R8, R54, R54, R9 ;  /* 0x0000003636087223 */ /* 0x000fe40000010009 */
[----:B------:R-:W-:Y:S02]  /*1680*/  FADD.FTZ R4, R5, R54 ;  /* 0x0000003605047221 */ /* 0x000fe40000010000 */
[----:B------:R-:W-:Y:S02]  /*1690*/  FFMA.FTZ R9, R51, R51, R8 ;  /* 0x0000003333097223 */ /* 0x000fe40000010008 */
[----:B------:R-:W-:Y:S01]  /*16a0*/  FADD.FTZ R5, R4, R51 ;  /* 0x0000003304057221 */ /* 0x000fe20000010000 */
[----:B------:R-:W-:Y:S01]  /*16b0*/  SHF.L.U32 R50, R50, 0x10, RZ ;  /* 0x0000001032327819 */ /* 0x000fe200000006ff */
[----:B------:R-:W-:-:S02]  /*16c0*/  FFMA.FTZ R9, R52, R52, R9 ;  /* 0x0000003434097223 */ /* 0x000fc40000010009 */
[----:B------:R-:W-:Y:S01]  /*16d0*/  FADD.FTZ R5, R5, R52 ;  /* 0x0000003405057221 */ /* 0x000fe20000010000 */
[----:B------:R-:W-:Y:S01]  /*16e0*/  PRMT R48, R46, 0x7632, R48 ;  /* 0x000076322e307816 */ /* 0x000fe20000000030 */
[----:B------:R-:W-:Y:S01]  /*16f0*/  FFMA.FTZ R8, R50, R50, R9 ;  /* 0x0000003232087223 */ /* 0x000fe20000010009 */
[----:B------:R-:W-:Y:S01]  /*1700*/  SHF.L.U32 R49, R46, 0x10, RZ ;  /* 0x000000102e317819 */ /* 0x000fe200000006ff */
[----:B------:R-:W-:Y:S01]  /*1710*/  FADD.FTZ R4, R5, R50 ;  /* 0x0000003205047221 */ /* 0x000fe20000010000 */
[----:B------:R-:W-:-:S03]  /*1720*/  SHF.L.U32 R48, R48, 0x10, RZ ;  /* 0x0000001030307819 */ /* 0x000fc600000006ff */
[----:B------:R-:W-:Y:S01]  /*1730*/  FFMA.FTZ R9, R49, R49, R8 ;  /* 0x0000003131097223 */ /* 0x000fe20000010008 */
[----:B------:R-:W-:Y:S01]  /*1740*/  FADD.FTZ R5, R4, R49 ;  /* 0x0000003104057221 */ /* 0x000fe20000010000 */
[C---:B------:R-:W-:Y:S02]  /*1750*/  PRMT R46, R47.reuse, 0x7632, R46 ;  /* 0x000076322f2e7816 */ /* 0x040fe4000000002e */
[----:B------:R-:W-:Y:S01]  /*1760*/  SHF.L.U32 R47, R47, 0x10, RZ ;  /* 0x000000102f2f7819 */ /* 0x000fe200000006ff */
[----:B------:R-:W-:Y:S01]  /*1770*/  FFMA.FTZ R8, R48, R48, R9 ;  /* 0x0000003030087223 */ /* 0x000fe20000010009 */
[----:B------:R-:W-:Y:S01]  /*1780*/  FADD.FTZ R4, R5, R48 ;  /* 0x0000003005047221 */ /* 0x000fe20000010000 */
[----:B------:R-:W-:Y:S02]  /*1790*/  SHF.L.U32 R46, R46, 0x10, RZ ;  /* 0x000000102e2e7819 */ /* 0x000fe400000006ff */
        /* <DEDUP_REMOVED lines=27> */
[----:B------:R-:W-:Y:S01]  /*1950*/  SHF.L.U32 R38, R38, 0x10, RZ ;  /* 0x0000001026267819 */ /* 0x000fe200000006ff */
[----:B------:R-:W-:-:S04]  /*1960*/  IMAD.WIDE R74, R17, 0x2, R74 ;  /* 0x00000002114a7825 */ /* 0x000fc800078e024a */
[----:B------:R-:W-:Y:S01]  /*1970*/  FFMA.FTZ R9, R39, R39, R8 ;  /* 0x0000002727097223 */ /* 0x000fe20000010008 */
[----:B------:R-:W-:Y:S01]  /*1980*/  FADD.FTZ R5, R4, R39 ;  /* 0x0000002704057221 */ /* 0x000fe20000010000 */
[----:B------:R-:W-:Y:S01]  /*1990*/  IMAD.WIDE R72, R17, 0x2, R72 ;  /* 0x0000000211487825 */ /* 0x000fe200078e0248 */
[----:B------:R-:W-:-:S03]  /*19a0*/  PRMT R36, R34, 0x7632, R36 ;  /* 0x0000763222247816 */ /* 0x000fc60000000024 */
[----:B------:R-:W-:Y:S01]  /*19b0*/  FFMA.FTZ R8, R38, R38, R9 ;  /* 0x0000002626087223 */ /* 0x000fe20000010009 */
[----:B------:R-:W-:Y:S01]  /*19c0*/  SHF.L.U32 R37, R34, 0x10, RZ ;  /* 0x0000001022257819 */ /* 0x000fe200000006ff */
[----:B------:R-:W-:Y:S01]  /*19d0*/  FADD.FTZ R4, R5, R38 ;  /* 0x0000002605047221 */ /* 0x000fe20000010000 */
[----:B------:R-:W5:Y:S01]  /*19e0*/  LDG.E.64.CONSTANT R74, desc[UR6][R74.64] ;  /* 0x000000064a4a7981 */ /* 0x000f62000c1e9b00 */
[----:B------:R-:W-:-:S03]  /*19f0*/  SHF.L.U32 R36, R36, 0x10, RZ ;  /* 0x0000001024247819 */ /* 0x000fc600000006ff */
[----:B------:R-:W5:Y:S01]  /*1a00*/  LDG.E.64.CONSTANT R72, desc[UR6][R72.64] ;  /* 0x0000000648487981 */ /* 0x000f62000c1e9b00 */
        /* <DEDUP_REMOVED lines=65> */
[C---:B---3--:R-:W-:Y:S02]  /*1e20*/  PRMT R16, R14.reuse, 0x7632, R16 ;  /* 0x000076320e107816 */ /* 0x048fe40000000010 */
        /* <DEDUP_REMOVED lines=13> */
[C---:B--2---:R-:W-:Y:S02]  /*1f00*/  PRMT R12, R10.reuse, 0x7632, R12 ;  /* 0x000076320a0c7816 */ /* 0x044fe4000000000c */
        /* <DEDUP_REMOVED lines=11> */
[--C-:B------:R-:W-:Y:S01]  /*1fc0*/  FFMA.FTZ R67, R11, R11, R8.reuse ;  /* 0x0000000b0b437223 */ /* 0x100fe20000010008 */
[----:B------:R-:W-:Y:S01]  /*1fd0*/  FADD.FTZ R5, R4, R11 ;  /* 0x0000000b04057221 */ /* 0x000fe20000010000 */
[----:B----4-:R-:W-:-:S02]  /*1fe0*/  PRMT R8, R6, 0x7632, R8 ;  /* 0x0000763206087816 */ /* 0x010fc40000000008 */
[----:B------:R-:W-:Y:S01]  /*1ff0*/  SHF.L.U32 R9, R6, 0x10, RZ ;  /* 0x0000001006097819 */ /* 0x000fe200000006ff */
[----:B------:R-:W-:Y:S01]  /*2000*/  FFMA.FTZ R6, R10, R10, R67 ;  /* 0x0000000a0a067223 */ /* 0x000fe20000010043 */
[----:B------:R-:W-:Y:S01]  /*2010*/  FADD.FTZ R4, R5, R10 ;  /* 0x0000000a05047221 */ /* 0x000fe20000010000 */
[----:B------:R-:W-:Y:S02]  /*2020*/  SHF.L.U32 R8, R8, 0x10, RZ ;  /* 0x0000001008087819 */ /* 0x000fe400000006ff */
[--C-:B------:R-:W-:Y:S01]  /*2030*/  FFMA.FTZ R67, R9, R9, R6.reuse ;  /* 0x0000000909437223 */ /* 0x100fe20000010006 */
        /* <DEDUP_REMOVED lines=48> */
[--C-:B------:R-:W-:Y:S01]  /*2340*/  FFMA.FTZ R103, R99, R99, R100.reuse ;  /* 0x0000006363677223 */ /* 0x100fe20000010064 */
        /* <DEDUP_REMOVED lines=64> */
[----:B------:R-:W0:Y:S01]  /*2750*/  S2R R148, SR_CgaCtaId ;  /* 0x0000000000947919 */ /* 0x000e220000008800 */
[C---:B------:R-:W-:Y:S01]  /*2760*/  PRMT R118, R91.reuse, 0x7632, R118 ;  /* 0x000076325b767816 */ /* 0x040fe20000000076 */
        /* <DEDUP_REMOVED lines=24> */
[----:B------:R-:W-:-:S02]  /*28f0*/  MOV R149, 0x400 ;  /* 0x0000040000957802 */ /* 0x000fc40000000f00 */
[----:B------:R-:W-:Y:S01]  /*2900*/  SHF.L.U32 R94, R80, 0x10, RZ ;  /* 0x00000010505e7819 */ /* 0x000fe200000006ff */
[----:B------:R-:W-:Y:S01]  /*2910*/  FFMA.FTZ R83, R124, R124, R83 ;  /* 0x0000007c7c537223 */ /* 0x000fe20000010053 */
[----:B------:R-:W-:Y:S01]  /*2920*/  FADD.FTZ R81, R81, R124 ;  /* 0x0000007c51517221 */ /* 0x000fe20000010000 */
[----:B0-----:R-:W-:Y:S02]  /*2930*/  LEA R150, R148, R149, 0x18 ;  /* 0x0000009594967211 */ /* 0x001fe400078ec0ff */
[C---:B------:R-:W-:Y:S01]  /*2940*/  PRMT R125, R95.reuse, 0x7632, R125 ;  /* 0x000076325f7d7816 */ /* 0x040fe2000000007d */
[----:B------:R-:W-:Y:S01]  /*2950*/  FFMA.FTZ R82, R94, R94, R83 ;  /* 0x0000005e5e527223 */ /* 0x000fe20000010053 */
[----:B------:R-:W-:Y:S01]  /*2960*/  SHF.L.U32 R95, R95, 0x10, RZ ;  /* 0x000000105f5f7819 */ /* 0x000fe200000006ff */
[----:B------:R-:W-:Y:S01]  /*2970*/  FADD.FTZ R80, R81, R94 ;  /* 0x0000005e51507221 */ /* 0x000fe20000010000 */
[----:B------:R-:W-:Y:S01]  /*2980*/  ISETP.GT.U32.AND P0, PT, R154, 0xf, PT ;  /* 0x0000000f9a00780c */ /* 0x000fe20003f04070 */
[----:B------:R-:W-:Y:S01]  /*2990*/  IMAD R84, R147, 0x28, R150 ;  /* 0x0000002893547824 */ /* 0x000fe200078e0296 */
[----:B------:R-:W-:Y:S01]  /*29a0*/  SHF.L.U32 R125, R125, 0x10, RZ ;  /* 0x000000107d7d7819 */ /* 0x000fe200000006ff */
[----:B------:R-:W-:Y:S01]  /*29b0*/  FFMA.FTZ R82, R95, R95, R82 ;  /* 0x0000005f5f527223 */ /* 0x000fe20000010052 */
[----:B------:R-:W-:-:S02]  /*29c0*/  FADD.FTZ R80, R80, R95 ;  /* 0x0000005f50507221 */ /* 0x000fc40000010000 */
[----:B------:R-:W-:Y:S01]  /*29d0*/  LEA R84, R151, R84, 0x3 ;  /* 0x0000005497547211 */ /* 0x000fe200078e18ff */
[----:B------:R-:W-:Y:S01]  /*29e0*/  FFMA.FTZ R81, R125, R125, R82 ;  /* 0x0000007d7d517223 */ /* 0x000fe20000010052 */
[----:B------:R-:W-:Y:S01]  /*29f0*/  FADD.FTZ R80, R80, R125 ;  /* 0x0000007d50507221 */ /* 0x000fe20000010000 */
[----:B------:R-:W-:Y:S01]  /*2a00*/  SHF.L.U32 R151, R158, 0x2, RZ ;  /* 0x000000029e977819 */ /* 0x000fe200000006ff */
[----:B------:R-:W-:Y:S03]  /*2a10*/  BSSY B0, `(.L_x_1864) ;  /* 0x00000bd000007945 */ /* 0x000fe60003800000 */
[----:B------:R0:W-:Y:S01]  /*2a20*/  STS.64 [R84], R80 ;  /* 0x0000005054007388 */ /* 0x0001e20000000a00 */
[----:B------:R-:W-:Y:S02]  /*2a30*/  CS2R R92, SRZ ;  /* 0x00000000005c7805 */ /* 0x000fe4000001ff00 */
[----:B------:R-:W-:Y:S01]  /*2a40*/  LOP3.LUT R151, R151, 0xc, RZ, 0xc0, !PT ;  /* 0x0000000c97977812 */ /* 0x000fe200078ec0ff */
[----:B------:R-:W-:Y:S06]  /*2a50*/  BAR.SYNC.DEFER_BLOCKING 0x0 ;  /* 0x0000000000007b1d */ /* 0x000fec0000010000 */
[----:B------:R-:W-:Y:S05]  /*2a60*/  @P0 BRA `(.L_x_1865) ;  /* 0x0000000800dc0947 */ /* 0x000fea0003800000 */
[C---:B0-----:R-:W-:Y:S02]  /*2a70*/  LEA.HI R81, R154.reuse, R151, RZ, 0x1e ;  /* 0x000000979a517211 */ /* 0x041fe400078ff0ff */
[----:B------:R-:W-:-:S03]  /*2a80*/  SHF.L.U32 R93, R154, 0x3, RZ ;  /* 0x000000039a5d7819 */ /* 0x000fc600000006ff */
[----:B------:R-:W-:Y:S01]  /*2a90*/  IMAD R92, R81, 0x50, -R156 ;  /* 0x00000050515c7824 */ /* 0x000fe200078e0a9c */
[----:B------:R-:W-:-:S04]  /*2aa0*/  LOP3.LUT R93, R93, 0x18, RZ, 0xc0, !PT ;  /* 0x000000185d5d7812 */ /* 0x000fc800078ec0ff */
[C---:B------:R-:W-:Y:S02]  /*2ab0*/  IADD3 R80, R92.reuse, 0x4, RZ ;  /* 0x000000045c507810 */ /* 0x040fe40007ffe0ff */
[----:B------:R-:W-:Y:S02]  /*2ac0*/  IADD3 R82, R92, 0x8, RZ ;  /* 0x000000085c527810 */ /* 0x000fe40007ffe0ff */
[----:B------:R-:W-:Y:S02]  /*2ad0*/  SHF.R.S32.HI R81, RZ, 0x1f, R80 ;  /* 0x0000001fff517819 */ /* 0x000fe40000011450 */
[----:B------:R-:W-:Y:S02]  /*2ae0*/  SHF.R.S32.HI R83, RZ, 0x1f, R82 ;  /* 0x0000001fff537819 */ /* 0x000fe40000011452 */
[----:B------:R-:W-:Y:S02]  /*2af0*/  LEA.HI R80, R81, R80, RZ, 0x2 ;  /* 0x0000005051507211 */ /* 0x000fe400078f10ff */
[----:B------:R-:W-:-:S02]  /*2b00*/  SHF.R.S32.HI R81, RZ, 0x1f, R92 ;  /* 0x0000001fff517819 */ /* 0x000fc4000001145c */
[----:B------:R-:W-:Y:S02]  /*2b10*/  LEA.HI R84, R83, R82, RZ, 0x2 ;  /* 0x0000005253547211 */ /* 0x000fe400078f10ff */
[----:B------:R-:W-:Y:S02]  /*2b20*/  IADD3 R82, R92, 0xc, RZ ;  /* 0x0000000c5c527810 */ /* 0x000fe40007ffe0ff */
[----:B------:R-:W-:Y:S02]  /*2b30*/  LEA.HI R81, R81, R92, RZ, 0x2 ;  /* 0x0000005c51517211 */ /* 0x000fe400078f10ff */
[----:B------:R-:W-:Y:S02]  /*2b40*/  SHF.R.S32.HI R83, RZ, 0x1f, R82 ;  /* 0x0000001fff537819 */ /* 0x000fe40000011452 */
[----:B------:R-:W-:Y:S02]  /*2b50*/  SHF.R.S32.HI R81, RZ, 0x2, R81 ;  /* 0x00000002ff517819 */ /* 0x000fe40000011451 */
[----:B------:R-:W-:-:S02]  /*2b60*/  LEA.HI R82, R83, R82, RZ, 0x2 ;  /* 0x0000005253527211 */ /* 0x000fc400078f10ff */
[----:B------:R-:W-:Y:S01]  /*2b70*/  SHF.R.S32.HI R83, RZ, 0x2, R80 ;  /* 0x00000002ff537819 */ /* 0x000fe20000011450 */
[----:B------:R-:W-:Y:S01]  /*2b80*/  IMAD R80, R81, 0x28, R150 ;  /* 0x0000002851507824 */ /* 0x000fe200078e0296 */
[----:B------:R-:W-:Y:S02]  /*2b90*/  IADD3 R85, R92, 0x10, RZ ;  /* 0x000000105c557810 */ /* 0x000fe40007ffe0ff */
[----:B------:R-:W-:Y:S01]  /*2ba0*/  SHF.R.S32.HI R81, RZ, 0x2, R84 ;  /* 0x00000002ff517819 */ /* 0x000fe20000011454 */
[--C-:B------:R-:W-:Y:S01]  /*2bb0*/  IMAD R84, R83, 0x28, R150.reuse ;  /* 0x0000002853547824 */ /* 0x100fe200078e0296 */
[----:B------:R-:W-:Y:S02]  /*2bc0*/  SHF.R.S32.HI R86, RZ, 0x1f, R85 ;  /* 0x0000001fff567819 */ /* 0x000fe40000011455 */
[----:B------:R-:W-:Y:S02]  /*2bd0*/  IADD3 R80, R80, R93, RZ ;  /* 0x0000005d50507210 */ /* 0x000fe40007ffe0ff */
[----:B------:R-:W-:Y:S01]  /*2be0*/  LEA.HI R85, R86, R85, RZ, 0x2 ;  /* 0x0000005556557211 */ /* 0x000fe200078f10ff */
[----:B------:R-:W-:Y:S01]  /*2bf0*/  IMAD R86, R81, 0x28, R150 ;  /* 0x0000002851567824 */ /* 0x000fe200078e0296 */
[----:B------:R-:W-:-:S02]  /*2c00*/  SHF.R.S32.HI R87, RZ, 0x2, R82 ;  /* 0x00000002ff577819 */ /* 0x000fc40000011452 */
[C---:B------:R-:W-:Y:S01]  /*2c10*/  IADD3 R83, R93.reuse, R84, RZ ;  /* 0x000000545d537210 */ /* 0x040fe20007ffe0ff */
[----:B------:R-:W0:Y:S01]  /*2c20*/  LDS.64 R80, [R80] ;  /* 0x0000000050507984 */ /* 0x000e220000000a00 */
[----:B------:R-:W-:Y:S01]  /*2c30*/  IADD3 R84, R93, R86, RZ ;  /* 0x000000565d547210 */ /* 0x000fe20007ffe0ff */
[--C-:B------:R-:W-:Y:S01]  /*2c40*/  IMAD R86, R87, 0x28, R150.reuse ;  /* 0x0000002857567824 */ /* 0x100fe200078e0296 */
[----:B------:R-:W-:Y:S02]  /*2c50*/  SHF.R.S32.HI R89, RZ, 0x2, R85 ;  /* 0x00000002ff597819 */ /* 0x000fe40000011455 */
[----:B------:R-:W1:Y:S01]  /*2c60*/  LDS.64 R82, [R83] ;  /* 0x0000000053527984 */ /* 0x000e620000000a00 */
[C---:B------:R-:W-:Y:S02]  /*2c70*/  IADD3 R163, R92.reuse, 0x3c, RZ ;  /* 0x0000003c5ca37810 */ /* 0x040fe40007ffe0ff */
[----:B------:R-:W-:Y:S01]  /*2c80*/  IMAD R88, R89, 0x28, R150 ;  /* 0x0000002859587824 */ /* 0x000fe200078e0296 */
[----:B------:R-:W-:Y:S01]  /*2c90*/  IADD3 R86, R93, R86, RZ ;  /* 0x000000565d567210 */ /* 0x000fe20007ffe0ff */
[----:B------:R-:W2:Y:S01]  /*2ca0*/  LDS.64 R84, [R84] ;  /* 0x0000000054547984 */ /* 0x000ea20000000a00 */
[----:B------:R-:W-:-:S02]  /*2cb0*/  IADD3 R160, R92, 0x34, RZ ;  /* 0x000000345ca07810 */ /* 0x000fc40007ffe0ff */
[----:B------:R-:W-:Y:S02]  /*2cc0*/  IADD3 R88, R93, R88, RZ ;  /* 0x000000585d587210 */ /* 0x000fe40007ffe0ff */
[----:B------:R-:W3:Y:S04]  /*2cd0*/  LDS.64 R86, [R86] ;  /* 0x0000000056567984 */ /* 0x000ee80000000a00 */
[----:B------:R-:W4:Y:S01]  /*2ce0*/  LDS.64 R88, [R88] ;  /* 0x0000000058587984 */ /* 0x000f220000000a00 */
[----:B0-----:R-:W-:Y:S01]  /*2cf0*/  FADD.FTZ R91, RZ, R80 ;  /* 0x00000050ff5b7221 */ /* 0x001fe20000010000 */
[----:B------:R-:W-:Y:S01]  /*2d00*/  FADD.FTZ R80, RZ, R81 ;  /* 0x00000051ff507221 */ /* 0x000fe20000010000 */
[----:B------:R-:W-:Y:S02]  /*2d10*/  IADD3 R81, R92, 0x14, RZ ;  /* 0x000000145c517810 */ /* 0x000fe40007ffe0ff */
[----:B-1----:R-:W-:Y:S01]  /*2d20*/  FADD.FTZ R91, R91, R82 ;  /* 0x000000525b5b7221 */ /* 0x002fe20000010000 */
[----:B------:R-:W-:Y:S01]  /*2d30*/  FADD.FTZ R80, R80, R83 ;  /* 0x0000005350507221 */ /* 0x000fe20000010000 */
[----:B------:R-:W-:-:S03]  /*2d40*/  SHF.R.S32.HI R82, RZ, 0x1f, R81 ;  /* 0x0000001fff527819 */ /* 0x000fc60000011451 */
[----:B--2---:R-:W-:Y:S01]  /*2d50*/  FADD.FTZ R80, R80, R85 ;  /* 0x0000005550507221 */ /* 0x004fe20000010000 */
[----:B------:R-:W-:Y:S01]  /*2d60*/  LEA.HI R82, R82, R81, RZ, 0x2 ;  /* 0x0000005152527211 */ /* 0x000fe200078f10ff */
[----:B------:R-:W-:Y:S02]  /*2d70*/  FADD.FTZ R91, R91, R84 ;  /* 0x000000545b5b7221 */ /* 0x000fe40000010000 */
[----:B---3--:R-:W-:Y:S01]  /*2d80*/  FADD.FTZ R80, R80, R87 ;  /* 0x0000005750507221 */ /* 0x008fe20000010000 */
[----:B------:R-:W-:Y:S01]  /*2d90*/  SHF.R.S32.HI R81, RZ, 0x2, R82 ;  /* 0x00000002ff517819 */ /* 0x000fe20000011452 */
[----:B------:R-:W-:Y:S01]  /*2da0*/  FADD.FTZ R91, R91, R86 ;  /* 0x000000565b5b7221 */ /* 0x000fe20000010000 */
[----:B------:R-:W-:Y:S01]  /*2db0*/  IADD3 R87, R92, 0x28, RZ ;  /* 0x000000285c577810 */ /* 0x000fe20007ffe0ff */
[----:B----4-:R-:W-:Y:S02]  /*2dc0*/  FADD.FTZ R156, R80, R89 ;  /* 0x00000059509c7221 */ /* 0x010fe40000010000 */
[----:B------:R-:W-:Y:S01]  /*2dd0*/  IMAD R80, R81, 0x28, R150 ;  /* 0x0000002851507824 */ /* 0x000fe200078e0296 */
[----:B------:R-:W-:Y:S01]  /*2de0*/  IADD3 R81, R92, 0x18, RZ ;  /* 0x000000185c517810 */ /* 0x000fe20007ffe0ff */
[----:B------:R-:W-:-:S03]  /*2df0*/  FADD.FTZ R161, R91, R88 ;  /* 0x000000585ba17221 */ /* 0x000fc60000010000 */
[----:B------:R-:W-:Y:S02]  /*2e00*/  IADD3 R80, R93, R80, RZ ;  /* 0x000000505d507210 */ /* 0x000fe40007ffe0ff */
[----:B------:R-:W-:-:S04]  /*2e10*/  SHF.R.S32.HI R82, RZ, 0x1f, R81 ;  /* 0x0000001fff527819 */ /* 0x000fc80000011451 */
[----:B------:R-:W-:Y:S02]  /*2e20*/  LEA.HI R84, R82, R81, RZ, 0x2 ;  /* 0x0000005152547211 */ /* 0x000fe400078f10ff */
[----:B------:R-:W0:Y:S01]  /*2e30*/  LDS.64 R80, [R80] ;  /* 0x0000000050507984 */ /* 0x000e220000000a00 */
[----:B------:R-:W-:-:S04]  /*2e40*/  IADD3 R82, R92, 0x1c, RZ ;  /* 0x0000001c5c527810 */ /* 0x000fc80007ffe0ff */
[----:B------:R-:W-:-:S04]  /*2e50*/  SHF.R.S32.HI R83, RZ, 0x1f, R82 ;  /* 0x0000001fff537819 */ /* 0x000fc80000011452 */
[----:B------:R-:W-:Y:S02]  /*2e60*/  LEA.HI R86, R83, R82, RZ, 0x2 ;  /* 0x0000005253567211 */ /* 0x000fe400078f10ff */
[----:B------:R-:W-:-:S04]  /*2e70*/  IADD3 R83, R92, 0x20, RZ ;  /* 0x000000205c537810 */ /* 0x000fc80007ffe0ff */
[----:B------:R-:W-:-:S04]  /*2e80*/  SHF.R.S32.HI R82, RZ, 0x1f, R83 ;  /* 0x0000001fff527819 */ /* 0x000fc80000011453 */
[----:B------:R-:W-:Y:S02]  /*2e90*/  LEA.HI R83, R82, R83, RZ, 0x2 ;  /* 0x0000005352537211 */ /* 0x000fe400078f10ff */
[----:B------:R-:W-:-:S04]  /*2ea0*/  IADD3 R82, R92, 0x24, RZ ;  /* 0x000000245c527810 */ /* 0x000fc80007ffe0ff */
[----:B------:R-:W-:-:S04]  /*2eb0*/  SHF.R.S32.HI R85, RZ, 0x1f, R82 ;  /* 0x0000001fff557819 */ /* 0x000fc80000011452 */
[----:B------:R-:W-:Y:S02]  /*2ec0*/  LEA.HI R82, R85, R82, RZ, 0x2 ;  /* 0x0000005255527211 */ /* 0x000fe400078f10ff */
[----:B------:R-:W-:Y:S02]  /*2ed0*/  SHF.R.S32.HI R85, RZ, 0x2, R84 ;  /* 0x00000002ff557819 */ /* 0x000fe40000011454 */
[----:B------:R-:W-:-:S04]  /*2ee0*/  SHF.R.S32.HI R84, RZ, 0x1f, R87 ;  /* 0x0000001fff547819 */ /* 0x000fc80000011457 */
[----:B------:R-:W-:Y:S01]  /*2ef0*/  LEA.HI R88, R84, R87, RZ, 0x2 ;  /* 0x0000005754587211 */ /* 0x000fe200078f10ff */
[----:B------:R-:W-:Y:S01]  /*2f00*/  IMAD R84, R85, 0x28, R150 ;  /* 0x0000002855547824 */ /* 0x000fe200078e0296 */
[----:B------:R-:W-:Y:S01]  /*2f10*/  SHF.R.S32.HI R87, RZ, 0x2, R86 ;  /* 0x00000002ff577819 */ /* 0x000fe20000011456 */
[----:B0-----:R-:W-:Y:S01]  /*2f20*/  FADD.FTZ R161, R161, R80 ;  /* 0x00000050a1a17221 */ /* 0x001fe20000010000 */
[----:B------:R-:W-:Y:S01]  /*2f30*/  SHF.R.S32.HI R85, RZ, 0x2, R83 ;  /* 0x00000002ff557819 */ /* 0x000fe20000011453 */
[----:B------:R-:W-:Y:S01]  /*2f40*/  FADD.FTZ R156, R156, R81 ;  /* 0x000000519c9c7221 */ /* 0x000fe20000010000 */
[----:B------:R-:W-:Y:S01]  /*2f50*/  IADD3 R83, R93, R84, RZ ;  /* 0x000000545d537210 */ /* 0x000fe20007ffe0ff */
[----:B------:R-:W-:Y:S01]  /*2f60*/  IMAD R80, R87, 0x28, R150 ;  /* 0x0000002857507824 */ /* 0x000fe200078e0296 */
[----:B------:R-:W-:Y:S01]  /*2f70*/  SHF.R.S32.HI R87, RZ, 0x2, R82 ;  /* 0x00000002ff577819 */ /* 0x000fe20000011452 */
[----:B------:R-:W-:Y:S01]  /*2f80*/  IMAD R84, R85, 0x28, R150 ;  /* 0x0000002855547824 */ /* 0x000fe200078e0296 */
[----:B------:R-:W-:-:S02]  /*2f90*/  SHF.R.S32.HI R89, RZ, 0x2, R88 ;  /* 0x00000002ff597819 */ /* 0x000fc40000011458 */
[----:B------:R-:W-:Y:S01]  /*2fa0*/  IADD3 R80, R93, R80, RZ ;  /* 0x000000505d507210 */ /* 0x000fe20007ffe0ff */
[----:B------:R-:W0:Y:S01]  /*2fb0*/  LDS.64 R82, [R83] ;  /* 0x0000000053527984 */ /* 0x000e220000000a00 */
[--C-:B------:R-:W-:Y:S01]  /*2fc0*/  IMAD R88, R87, 0x28, R150.reuse ;  /* 0x0000002857587824 */ /* 0x100fe200078e0296 */
[----:B------:R-:W-:Y:S01]  /*2fd0*/  IADD3 R86, R93, R84, RZ ;  /* 0x000000545d567210 */ /* 0x000fe20007ffe0ff */
[----:B------:R-:W-:Y:S01]  /*2fe0*/  IMAD R90, R89, 0x28, R150 ;  /* 0x00000028595a7824 */ /* 0x000fe200078e0296 */
[----:B------:R1:W2:Y:S02]  /*2ff0*/  LDS.64 R84, [R80] ;  /* 0x0000000050547984 */ /* 0x0002a40000000a00 */
[C---:B------:R-:W-:Y:S02]  /*3000*/  IADD3 R88, R93.reuse, R88, RZ ;  /* 0x000000585d587210 */ /* 0x040fe40007ffe0ff */
[----:B------:R-:W3:Y:S01]  /*3010*/  LDS.64 R86, [R86] ;  /* 0x0000000056567984 */ /* 0x000ee20000000a00 */
[----:B------:R-:W-:-:S03]  /*3020*/  IADD3 R90, R93, R90, RZ ;  /* 0x0000005a5d5a7210 */ /* 0x000fc60007ffe0ff */
[----:B------:R-:W4:Y:S01]  /*3030*/  LDS.64 R88, [R88] ;  /* 0x0000000058587984 */ /* 0x000f220000000a00 */
[----:B-1----:R-:W-:-:S03]  /*3040*/  IADD3 R80, R92, 0x2c, RZ ;  /* 0x0000002c5c507810 */ /* 0x002fc60007ffe0ff */
[----:B------:R-:W1:Y:S01]  /*3050*/  LDS.64 R90, [R90] ;  /* 0x000000005a5a7984 */ /* 0x000e620000000a00 */
[----:B------:R-:W-:-:S04]  /*3060*/  SHF.R.S32.HI R81, RZ, 0x1f, R80 ;  /* 0x0000001fff517819 */ /* 0x000fc80000011450 */
[----:B------:R-:W-:Y:S02]  /*3070*/  LEA.HI R81, R81, R80, RZ, 0x2 ;  /* 0x0000005051517211 */ /* 0x000fe400078f10ff */
[----:B------:R-:W-:Y:S02]  /*3080*/  IADD3 R80, R92, 0x30, RZ ;  /* 0x000000305c507810 */ /* 0x000fe40007ffe0ff */
[----:B------:R-:W-:Y:S01]  /*3090*/  SHF.R.S32.HI R81, RZ, 0x2, R81 ;  /* 0x00000002ff517819 */ /* 0x000fe20000011451 */
[----:B0-----:R-:W-:Y:S01]  /*30a0*/  FADD.FTZ R156, R156, R83 ;  /* 0x000000539c9c7221 */ /* 0x001fe20000010000 */
[----:B------:R-:W-:Y:S01]  /*30b0*/  SHF.R.S32.HI R83, RZ, 0x1f, R80 ;  /* 0x0000001fff537819 */ /* 0x000fe20000011450 */
[----:B------:R-:W-:Y:S02]  /*30c0*/  FADD.FTZ R161, R161, R82 ;  /* 0x00000052a1a17221 */ /* 0x000fe40000010000 */
[----:B--2---:R-:W-:Y:S01]  /*30d0*/  FADD.FTZ R156, R156, R85 ;  /* 0x000000559c9c7221 */ /* 0x004fe20000010000 */
[----:B------:R-:W-:Y:S01]  /*30e0*/  LEA.HI R83, R83, R80, RZ, 0x2 ;  /* 0x0000005053537211 */ /* 0x000fe200078f10ff */
[----:B------:R-:W-:Y:S01]  /*30f0*/  FADD.FTZ R161, R161, R84 ;  /* 0x00000054a1a17221 */ /* 0x000fe20000010000 */
[----:B------:R-:W-:Y:S01]  /*3100*/  SHF.R.S32.HI R80, RZ, 0x1f, R163 ;  /* 0x0000001fff507819 */ /* 0x000fe200000114a3 */
[----:B---3--:R-:W-:Y:S01]  /*3110*/  FADD.FTZ R156, R156, R87 ;  /* 0x000000579c9c7221 */ /* 0x008fe20000010000 */
[----:B------:R-:W-:Y:S01]  /*3120*/  SHF.R.S32.HI R83, RZ, 0x2, R83 ;  /* 0x00000002ff537819 */ /* 0x000fe20000011453 */
[----:B------:R-:W-:Y:S01]  /*3130*/  FADD.FTZ R161, R161, R86 ;  /* 0x00000056a1a17221 */ /* 0x000fe20000010000 */
[----:B------:R-:W-:Y:S01]  /*3140*/  LEA.HI R163, R80, R163, RZ, 0x2 ;  /* 0x000000a350a37211 */ /* 0x000fe200078f10ff */
[----:B----4-:R-:W-:Y:S01]  /*3150*/  FADD.FTZ R156, R156, R89 ;  /* 0x000000599c9c7221 */ /* 0x010fe20000010000 */
[----:B------:R-:W-:Y:S01]  /*3160*/  IMAD R80, R81, 0x28, R150 ;  /* 0x0000002851507824 */ /* 0x000fe200078e0296 */
[----:B------:R-:W-:Y:S01]  /*3170*/  SHF.R.S32.HI R85, RZ, 0x1f, R160 ;  /* 0x0000001fff557819 */ /* 0x000fe200000114a0 */
[----:B------:R-:W-:Y:S01]  /*3180*/  FADD.FTZ R161, R161, R88 ;  /* 0x00000058a1a17221 */ /* 0x000fe20000010000 */
[----:B-1----:R-:W-:Y:S01]  /*3190*/  FADD.FTZ R158, R156, R91 ;  /* 0x0000005b9c9e7221 */ /* 0x002fe20000010000 */
[----:B------:R-:W-:-:S02]  /*31a0*/  IADD3 R91, R92, 0x40, RZ ;  /* 0x000000405c5b7810 */ /* 0x000fc40007ffe0ff */
[----:B------:R-:W-:Y:S01]  /*31b0*/  IADD3 R80, R93, R80, RZ ;  /* 0x000000505d507210 */ /* 0x000fe20007ffe0ff */
[----:B------:R-:W-:Y:S01]  /*31c0*/  FADD.FTZ R161, R161, R90 ;  /* 0x0000005aa1a17221 */ /* 0x000fe20000010000 */
[----:B------:R-:W-:Y:S02]  /*31d0*/  SHF.R.S32.HI R82, RZ, 0x1f, R91 ;  /* 0x0000001fff527819 */ /* 0x000fe4000001145b */
[----:B------:R-:W-:Y:S02]  /*31e0*/  IADD3 R89, R92, 0x44, RZ ;  /* 0x000000445c597810 */ /* 0x000fe40007ffe0ff */
[----:B------:R-:W-:Y:S01]  /*31f0*/  LEA.HI R91, R82, R91, RZ, 0x2 ;  /* 0x0000005b525b7211 */ /* 0x000fe200078f10ff */
[----:B------:R-:W-:Y:S01]  /*3200*/  IMAD R82, R83, 0x28, R150 ;  /* 0x0000002853527824 */ /* 0x000fe200078e0296 */
[----:B------:R-:W0:Y:S01]  /*3210*/  LDS.64 R80, [R80] ;  /* 0x0000000050507984 */ /* 0x000e220000000a00 */
[----:B------:R-:W-:Y:S02]  /*3220*/  IADD3 R156, R92, 0x38, RZ ;  /* 0x000000385c9c7810 */ /* 0x000fe40007ffe0ff */
[----:B------:R-:W-:-:S02]  /*3230*/  LEA.HI R160, R85, R160, RZ, 0x2 ;  /* 0x000000a055a07211 */ /* 0x000fc400078f10ff */
[----:B------:R-:W-:Y:S02]  /*3240*/  IADD3 R82, R93, R82, RZ ;  /* 0x000000525d527210 */ /* 0x000fe40007ffe0ff */
[----:B------:R-:W-:Y:S02]  /*3250*/  SHF.R.S32.HI R84, RZ, 0x1f, R89 ;  /* 0x0000001fff547819 */ /* 0x000fe40000011459 */
[----:B------:R-:W-:Y:S02]  /*3260*/  SHF.R.S32.HI R85, RZ, 0x1f, R156 ;  /* 0x0000001fff557819 */ /* 0x000fe4000001149c */
[----:B------:R-:W1:Y:S01]  /*3270*/  LDS.64 R82, [R82] ;  /* 0x0000000052527984 */ /* 0x000e620000000a00 */
[----:B------:R-:W-:Y:S02]  /*3280*/  IADD3 R87, R92, 0x48, RZ ;  /* 0x000000485c577810 */ /* 0x000fe40007ffe0ff */
[----:B------:R-:W-:Y:S02]  /*3290*/  LEA.HI R89, R84, R89, RZ, 0x2 ;  /* 0x0000005954597211 */ /* 0x000fe400078f10ff */
[----:B------:R-:W-:-:S02]  /*32a0*/  LEA.HI R156, R85, R156, RZ, 0x2 ;  /* 0x0000009c559c7211 */ /* 0x000fc400078f10ff */
[----:B------:R-:W-:Y:S02]  /*32b0*/  SHF.R.S32.HI R84, RZ, 0x1f, R87 ;  /* 0x0000001fff547819 */ /* 0x000fe40000011457 */
[----:B------:R-:W-:Y:S02]  /*32c0*/  IADD3 R85, R92, 0x4c, RZ ;  /* 0x0000004c5c557810 */ /* 0x000fe40007ffe0ff */
[----:B------:R-:W-:Y:S02]  /*32d0*/  LEA.HI R87, R84, R87, RZ, 0x2 ;  /* 0x0000005754577211 */ /* 0x000fe400078f10ff */
[----:B------:R-:W-:Y:S02]  /*32e0*/  SHF.R.S32.HI R84, RZ, 0x1f, R85 ;  /* 0x0000001fff547819 */ /* 0x000fe40000011455 */
[----:B------:R-:W-:Y:S02]  /*32f0*/  SHF.R.S32.HI R160, RZ, 0x2, R160 ;  /* 0x00000002ffa07819 */ /* 0x000fe400000114a0 */
[----:B------:R-:W-:-:S02]  /*3300*/  LEA.HI R85, R84, R85, RZ, 0x2 ;  /* 0x0000005554557211 */ /* 0x000fc400078f10ff */
[----:B------:R-:W-:Y:S01]  /*3310*/  SHF.R.S32.HI R156, RZ, 0x2, R156 ;  /* 0x00000002ff9c7819 */ /* 0x000fe2000001149c */
[--C-:B------:R-:W-:Y:S01]  /*3320*/  IMAD R160, R160, 0x28, R150.reuse ;  /* 0x00000028a0a07824 */ /* 0x100fe200078e0296 */
[----:B------:R-:W-:Y:S02]  /*3330*/  SHF.R.S32.HI R163, RZ, 0x2, R163 ;  /* 0x00000002ffa37819 */ /* 0x000fe400000114a3 */
[----:B------:R-:W-:Y:S01]  /*3340*/  SHF.R.S32.HI R91, RZ, 0x2, R91 ;  /* 0x00000002ff5b7819 */ /* 0x000fe2000001145b */
[--C-:B------:R-:W-:Y:S01]  /*3350*/  IMAD R156, R156, 0x28, R150.reuse ;  /* 0x000000289c9c7824 */ /* 0x100fe200078e0296 */
[----:B------:R-:W-:Y:S01]  /*3360*/  SHF.R.S32.HI R89, RZ, 0x2, R89 ;  /* 0x00000002ff597819 */ /* 0x000fe20000011459 */
[--C-:B------:R-:W-:Y:S01]  /*3370*/  IMAD R84, R163, 0x28, R150.reuse ;  /* 0x00000028a3547824 */ /* 0x100fe200078e0296 */
[----:B------:R-:W-:Y:S01]  /*3380*/  SHF.R.S32.HI R87, RZ, 0x2, R87 ;  /* 0x00000002ff577819 */ /* 0x000fe20000011457 */
[----:B------:R-:W-:Y:S01]  /*3390*/  IMAD R86, R91, 0x28, R150 ;  /* 0x000000285b567824 */ /* 0x000fe200078e0296 */
[----:B------:R-:W-:Y:S01]  /*33a0*/  SHF.R.S32.HI R85, RZ, 0x2, R85 ;  /* 0x00000002ff557819 */ /* 0x000fe20000011455 */
[----:B0-----:R-:W-:Y:S01]  /*33b0*/  FADD.FTZ R161, R161, R80 ;  /* 0x00000050a1a17221 */ /* 0x001fe20000010000 */
[----:B------:R-:W-:Y:S01]  /*33c0*/  IADD3 R80, R93, R160, RZ ;  /* 0x000000a05d507210 */ /* 0x000fe20007ffe0ff */
[----:B------:R-:W-:-:S02]  /*33d0*/  IMAD R88, R89, 0x28, R150 ;  /* 0x0000002859587824 */ /* 0x000fc400078e0296 */
[----:B------:R-:W-:Y:S01]  /*33e0*/  FADD.FTZ R92, R158, R81 ;  /* 0x000000519e5c7221 */ /* 0x000fe20000010000 */
[--C-:B------:R-:W-:Y:S01]  /*33f0*/  IMAD R90, R87, 0x28, R150.reuse ;  /* 0x00000028575a7824 */ /* 0x100fe200078e0296 */
[----:B------:R-:W-:Y:S01]  /*3400*/  IADD3 R156, R93, R156, RZ ;  /* 0x0000009c5d9c7210 */ /* 0x000fe20007ffe0ff */
[----:B------:R-:W-:Y:S01]  /*3410*/  IMAD R150, R85, 0x28, R150 ;  /* 0x0000002855967824 */ /* 0x000fe200078e0296 */
[----:B------:R-:W0:Y:S01]  /*3420*/  LDS.64 R80, [R80] ;  /* 0x0000000050507984 */ /* 0x000e220000000a00 */
[C---:B------:R-:W-:Y:S02]  /*3430*/  IADD3 R84, R93.reuse, R84, RZ ;  /* 0x000000545d547210 */ /* 0x040fe40007ffe0ff */
[----:B------:R-:W-:Y:S01]  /*3440*/  IADD3 R86, R93, R86, RZ ;  /* 0x000000565d567210 */ /* 0x000fe20007ffe0ff */
[----:B-1----:R-:W-:Y:S01]  /*3450*/  FADD.FTZ R161, R161, R82 ;  /* 0x00000052a1a17221 */ /* 0x002fe20000010000 */
[C---:B------:R-:W-:Y:S02]  /*3460*/  IADD3 R88, R93.reuse, R88, RZ ;  /* 0x000000585d587210 */ /* 0x040fe40007ffe0ff */
[C---:B------:R-:W-:Y:S01]  /*3470*/  IADD3 R90, R93.reuse, R90, RZ ;  /* 0x0000005a5d5a7210 */ /* 0x040fe20007ffe0ff */
[----:B------:R-:W-:Y:S01]  /*3480*/  LDS.64 R84, [R84] ;  /* 0x0000000054547984 */ /* 0x000fe20000000a00 */
[----:B------:R-:W-:Y:S01]  /*3490*/  IADD3 R93, R93, R150, RZ ;  /* 0x000000965d5d7210 */ /* 0x000fe20007ffe0ff */
[----:B------:R-:W-:-:S02]  /*34a0*/  FADD.FTZ R150, R92, R83 ;  /* 0x000000535c967221 */ /* 0x000fc40000010000 */
[----:B------:R-:W1:Y:S04]  /*34b0*/  LDS.64 R82, [R156] ;  /* 0x000000009c527984 */ /* 0x000e680000000a00 */
[----:B------:R-:W2:Y:S04]  /*34c0*/  LDS.64 R86, [R86] ;  /* 0x0000000056567984 */ /* 0x000ea80000000a00 */
[----:B------:R-:W3:Y:S04]  /*34d0*/  LDS.64 R88, [R88] ;  /* 0x0000000058587984 */ /* 0x000ee80000000a00 */
[----:B------:R-:W4:Y:S04]  /*34e0*/  LDS.64 R90, [R90] ;  /* 0x000000005a5a7984 */ /* 0x000f280000000a00 */
[----:B------:R-:W4:Y:S01]  /*34f0*/  LDS.64 R92, [R93] ;  /* 0x000000005d5c7984 */ /* 0x000f220000000a00 */
[----:B0-----:R-:W-:Y:S01]  /*3500*/  FADD.FTZ R161, R161, R80 ;  /* 0x00000050a1a17221 */ /* 0x001fe20000010000 */
[----:B------:R-:W-:-:S03]  /*3510*/  FADD.FTZ R150, R150, R81 ;  /* 0x0000005196967221 */ /* 0x000fc60000010000 */
[----:B-1----:R-:W-:Y:S01]  /*3520*/  FADD.FTZ R161, R161, R82 ;  /* 0x00000052a1a17221 */ /* 0x002fe20000010000 */
[----:B------:R-:W-:-:S03]  /*3530*/  FADD.FTZ R150, R150, R83 ;  /* 0x0000005396967221 */ /* 0x000fc60000010000 */
[----:B------:R-:W-:Y:S01]  /*3540*/  FADD.FTZ R161, R161, R84 ;  /* 0x00000054a1a17221 */ /* 0x000fe20000010000 */
[----:B------:R-:W-:-:S03]  /*3550*/  FADD.FTZ R150, R150, R85 ;  /* 0x0000005596967221 */ /* 0x000fc60000010000 */
[----:B--2---:R-:W-:Y:S01]  /*3560*/  FADD.FTZ R161, R161, R86 ;  /* 0x00000056a1a17221 */ /* 0x004fe20000010000 */
[----:B------:R-:W-:-:S03]  /*3570*/  FADD.FTZ R150, R150, R87 ;  /* 0x0000005796967221 */ /* 0x000fc60000010000 */
[----:B---3--:R-:W-:Y:S01]  /*3580*/  FADD.FTZ R161, R161, R88 ;  /* 0x00000058a1a17221 */ /* 0x008fe20000010000 */
[----:B------:R-:W-:-:S03]  /*3590*/  FADD.FTZ R150, R150, R89 ;  /* 0x0000005996967221 */ /* 0x000fc60000010000 */
[----:B----4-:R-:W-:Y:S01]  /*35a0*/  FADD.FTZ R161, R161, R90 ;  /* 0x0000005aa1a17221 */ /* 0x010fe20000010000 */
[----:B------:R-:W-:-:S03]  /*35b0*/  FADD.FTZ R150, R150, R91 ;  /* 0x0000005b96967221 */ /* 0x000fc60000010000 */
[----:B------:R-:W-:Y:S01]  /*35c0*/  FADD.FTZ R92, R161, R92 ;  /* 0x0000005ca15c7221 */ /* 0x000fe20000010000 */
[----:B------:R-:W-:-:S07]  /*35d0*/  FADD.FTZ R93, R150, R93 ;  /* 0x0000005d965d7221 */ /* 0x000fce0000010000 */
.L_x_1865:
[----:B------:R-:W-:Y:S05]  /*35e0*/  BSYNC B0 ;  /* 0x0000000000007941 */ /* 0x000fea0003800000 */
.L_x_1864:
[----:B0-----:R-:W0:Y:S01]  /*35f0*/  SHFL.BFLY PT, R81, R92, 0x2, 0x1f ;  /* 0x0c401f005c517f89 */ /* 0x001e2200000e0000 */
[----:B------:R-:W-:Y:S01]  /*3600*/  LOP3.LUT P0, RZ, R154, 0xfffffff3, RZ, 0xc0, !PT ;  /* 0xfffffff39aff7812 */ /* 0x000fe2000780c0ff */
[----:B------:R-:W1:Y:S02]  /*3610*/  LDC R86, c[0x0][0x140] ;  /* 0x00005000ff567b82 */ /* 0x000e640000000800 */
[----:B------:R-:W2:Y:S10]  /*3620*/  SHFL.BFLY PT, R80, R93, 0x2, 0x1f ;  /* 0x0c401f005d507f89 */ /* 0x000eb400000e0000 */
[----:B------:R-:W-:-:S04]  /*3630*/  @!P0 IADD3 R85, R149, 0xc80, RZ ;  /* 0x00000c8095558810 */ /* 0x000fc80007ffe0ff */
[----:B------:R-:W-:Y:S01]  /*3640*/  @!P0 LEA R85, R148, R85, 0x18 ;  /* 0x0000005594558211 */ /* 0x000fe200078ec0ff */
[----:B0-----:R-:W-:Y:S01]  /*3650*/  FADD.FTZ R82, R81, R92 ;  /* 0x0000005c51527221 */ /* 0x001fe20000010000 */
[----:B-1----:R-:W-:Y:S01]  /*3660*/  ISETP.EQ.U32.AND P1, PT, R86, 0x1, PT ;  /* 0x000000015600780c */ /* 0x002fe20003f22070 */
[----:B--2---:R-:W-:-:S03]  /*3670*/  FADD.FTZ R83, R80, R93 ;  /* 0x0000005d50537221 */ /* 0x004fc60000010000 */
[----:B------:R-:W0:Y:S01]  /*3680*/  SHFL.BFLY PT, R81, R82, 0x1, 0x1f ;  /* 0x0c201f0052517f89 */ /* 0x000e2200000e0000 */
[----:B------:R-:W-:-:S03]  /*3690*/  @!P0 SHF.L.U32 R80, R154, 0x1, RZ ;  /* 0x000000019a508819 */ /* 0x000fc600000006ff */
[----:B------:R-:W1:Y:S01]  /*36a0*/  SHFL.BFLY PT, R84, R83, 0x1, 0x1f ;  /* 0x0c201f0053547f89 */ /* 0x000e6200000e0000 */
[----:B------:R-:W-:-:S04]  /*36b0*/  @!P0 LOP3.LUT R80, R80, 0xfffffff8, RZ, 0xc0, !PT ;  /* 0xfffffff850508812 */ /* 0x000fc800078ec0ff */
[----:B------:R-:W-:Y:S01]  /*36c0*/  @!P0 IADD3 R85, R80, R85, RZ ;  /* 0x0000005550558210 */ /* 0x000fe20007ffe0ff */
[----:B0-----:R-:W-:Y:S01]  /*36d0*/  FADD.FTZ R80, R82, R81 ;  /* 0x0000005152507221 */ /* 0x001fe20000010000 */
[----:B-1----:R-:W-:-:S05]  /*36e0*/  FADD.FTZ R81, R83, R84 ;  /* 0x0000005453517221 */ /* 0x002fca0000010000 */
[----:B------:R0:W-:Y:S01]  /*36f0*/  @!P0 STS.64 [R85], R80 ;  /* 0x0000005055008388 */ /* 0x0001e20000000a00 */
[----:B------:R-:W-:Y:S05]  /*3700*/  @!P1 BRA `(.L_x_1866) ;  /* 0x0000000000149947 */ /* 0x000fea0003800000 */
[----:B------:R-:W-:Y:S06]  /*3710*/  MEMBAR.ALL.GPU ;  /* 0x0000000000007992 */ /* 0x000fec000000a000 */
[----:B------:R-:W-:-:S00]  /*3720*/  ERRBAR ;  /* 0x00000000000079ab */ /* 0x000fc00000000000 */
[----:B------:R-:W-:Y:S08]  /*3730*/  CGAERRBAR ;  /* 0x00000000000075ab */ /* 0x000ff00000000000 */
[----:B------:R-:W-:Y:S01]  /*3740*/  UCGABAR_ARV ;  /* 0x00000000000079c7 */ /* 0x000fe20008000000 */
[----:B------:R-:W-:Y:S05]  /*3750*/  BRA `(.L_x_1867) ;  /* 0x0000000000047947 */ /* 0x000fea0003800000 */
.L_x_1866:
[----:B------:R-:W-:Y:S01]  /*3760*/  NOP ;  /* 0x0000000000007918 */ /* 0x000fe20000000000 */
.L_x_1867:
[----:B------:R-:W-:Y:S05]  /*3770*/  @!P1 BRA `(.L_x_1868) ;  /* 0x00000000000c9947 */ /* 0x000fea0003800000 */
[----:B------:R-:W-:Y:S01]  /*3780*/  UCGABAR_WAIT ;  /* 0x0000000000007dc7 */ /* 0x000fe20008000000 */
[----:B------:R-:W-:Y:S01]  /*3790*/  CCTL.IVALL ;  /* 0x00000000ff00798f */ /* 0x000fe20002000000 */
[----:B------:R-:W-:Y:S05]  /*37a0*/  BRA `(.L_x_1869) ;  /* 0x0000000000047947 */ /* 0x000fea0003800000 */
.L_x_1868:
[----:B------:R-:W-:Y:S06]  /*37b0*/  BAR.SYNC.DEFER_BLOCKING 0x0 ;  /* 0x0000000000007b1d */ /* 0x000fec0000010000 */
.L_x_1869:
[----:B------:R-:W-:Y:S01]  /*37c0*/  ISETP.GT.U32.AND P0, PT, R154, 0x7, PT ;  /* 0x000000079a00780c */ /* 0x000fe20003f04070 */
[----:B------:R-:W-:Y:S01]  /*37d0*/  BSSY B0, `(.L_x_1870) ;  /* 0x0000010000007945 */ /* 0x000fe20003800000 */
[----:B------:R-:W-:-:S11]  /*37e0*/  CS2R R82, SRZ ;  /* 0x0000000000527805 */ /* 0x000fd6000001ff00 */
[----:B------:R-:W-:Y:S05]  /*37f0*/  @P0 BRA `(.L_x_1871) ;  /* 0x0000000000340947 */ /* 0x000fea0003800000 */
[----:B------:R-:W1:Y:S01]  /*3800*/  S2R R82, SR_SWINHI ;  /* 0x0000000000527919 */ /* 0x000e620000002f00 */
[----:B0-----:R-:W-:Y:S02]  /*3810*/  IADD3 R81, R149, 0xc80, RZ ;  /* 0x00000c8095517810 */ /* 0x001fe40007ffe0ff */
[----:B------:R-:W-:Y:S02]  /*3820*/  LOP3.LUT R83, R154, 0x1, RZ, 0xc0, !PT ;  /* 0x000000019a537812 */ /* 0x000fe400078ec0ff */
[----:B------:R-:W-:Y:S02]  /*3830*/  LEA R81, R148, R81, 0x18 ;  /* 0x0000005194517211 */ /* 0x000fe400078ec0ff */
[----:B------:R-:W-:Y:S02]  /*3840*/  SHF.R.U32.HI R85, RZ, 0x1, R154 ;  /* 0x00000001ff557819 */ /* 0x000fe4000001169a */
[----:B------:R-:W-:Y:S02]  /*3850*/  MOV R80, R81 ;  /* 0x0000005100507202 */ /* 0x000fe40000000f00 */
[----:B-1----:R-:W-:-:S02]  /*3860*/  MOV R81, R82 ;  /* 0x0000005200517202 */ /* 0x002fc40000000f00 */
[----:B------:R-:W-:Y:S02]  /*3870*/  PRMT R80, R83, 0x654, R80 ;  /* 0x0000065453507816 */ /* 0x000fe40000000050 */
[----:B------:R-:W-:-:S03]  /*3880*/  MOV R81, R81 ;  /* 0x0000005100517202 */ /* 0x000fc60000000f00 */
[----:B------:R-:W-:-:S06]  /*3890*/  IMAD.WIDE.U32 R80, R85, 0x8, R80 ;  /* 0x0000000855507825 */ /* 0x000fcc00078e0050 */
[----:B------:R-:W2:Y:S02]  /*38a0*/  LD.E.64 R80, desc[UR6][R80.64] ;  /* 0x0000000650507980 */ /* 0x000ea4000c101b00 */
[----:B--2---:R-:W-:Y:S01]  /*38b0*/  FADD.FTZ R83, RZ, R80 ;  /* 0x00000050ff537221 */ /* 0x004fe20000010000 */
[----:B------:R-:W-:-:S07]  /*38c0*/  FADD.FTZ R82, RZ, R81 ;  /* 0x00000051ff527221 */ /* 0x000fce0000010000 */
.L_x_1871:
[----:B------:R-:W-:Y:S05]  /*38d0*/  BSYNC B0 ;  /* 0x0000000000007941 */ /* 0x000fea0003800000 */
.L_x_1870:
[----:B------:R-:W-:Y:S05]  /*38e0*/  @!P1 BRA `(.L_x_1872) ;  /* 0x0000000000149947 */ /* 0x000fea0003800000 */
[----:B------:R-:W-:Y:S06]  /*38f0*/  MEMBAR.ALL.GPU ;  /* 0x0000000000007992 */ /* 0x000fec000000a000 */
[----:B------:R-:W-:-:S00]  /*3900*/  ERRBAR ;  /* 0x00000000000079ab */ /* 0x000fc00000000000 */
[----:B------:R-:W-:Y:S08]  /*3910*/  CGAERRBAR ;  /* 0x00000000000075ab */ /* 0x000ff00000000000 */
[----:B------:R-:W-:Y:S01]  /*3920*/  UCGABAR_ARV ;  /* 0x00000000000079c7 */ /* 0x000fe20008000000 */
[----:B------:R-:W-:Y:S05]  /*3930*/  BRA `(.L_x_1873) ;  /* 0x0000000000047947 */ /* 0x000fea0003800000 */
.L_x_1872:
[----:B------:R-:W-:Y:S01]  /*3940*/  NOP ;  /* 0x0000000000007918 */ /* 0x000fe20000000000 */
.L_x_1873:
[----:B0-----:R-:W0:Y:S01]  /*3950*/  SHFL.BFLY PT, R80, R83, 0x1, 0x1f ;  /* 0x0c201f0053507f89 */ /* 0x001e2200000e0000 */
[----:B------:R-:W-:Y:S01]  /*3960*/  LOP3.LUT P2, RZ, R154, 0xfffffff9, RZ, 0xc0, !PT ;  /* 0xfffffff99aff7812 */ /* 0x000fe2000784c0ff */
[----:B------:R-:W-:Y:S01]  /*3970*/  ULDC.64 UR4, c[0x0][0x240] ;  /* 0x0000900000047ab9 */ /* 0x000fe20000000a00 */
[----:B------:R-:W-:Y:S01]  /*3980*/  BSSY B0, `(.L_x_1874) ;  /* 0x0000011000007945 */ /* 0x000fe20003800000 */
[----:B------:R-:W1:Y:S01]  /*3990*/  SHFL.BFLY PT, R81, R82, 0x1, 0x1f ;  /* 0x0c201f0052517f89 */ /* 0x000e6200000e0000 */
[----:B------:R-:W-:-:S04]  /*39a0*/  ISETP.NE.U32.AND P0, PT, RZ, UR4, PT ;  /* 0x00000004ff007c0c */ /* 0x000fc8000bf05070 */
[----:B------:R-:W-:Y:S01]  /*39b0*/  ISETP.NE.AND.EX P0, PT, RZ, UR5, PT, P0 ;  /* 0x00000005ff007c0c */ /* 0x000fe2000bf05300 */
[----:B0-----:R-:W-:Y:S01]  /*39c0*/  FADD.FTZ R80, R80, R83 ;  /* 0x0000005350507221 */ /* 0x001fe20000010000 */
[----:B-1----:R-:W-:-:S03]  /*39d0*/  FADD.FTZ R84, R81, R82 ;  /* 0x0000005251547221 */ /* 0x002fc60000010000 */
[----:B------:R-:W-:Y:S08]  /*39e0*/  @P2 BRA `(.L_x_1875) ;  /* 0x0000000000282947 */ /* 0x000ff00003800000 */
[----:B------:R-:W-:Y:S01]  /*39f0*/  FMUL.FTZ R80, R80, 4.8828125727595761418e-05 ;  /* 0x384ccccd50507820 */ /* 0x000fe20000410000 */
[----:B------:R-:W-:Y:S02]  /*3a00*/  SHF.L.U32 R82, R154, 0x2, RZ ;  /* 0x000000029a527819 */ /* 0x000fe400000006ff */
[----:B------:R-:W-:Y:S01]  /*3a10*/  IADD3 R83, R149, 0xcc0, RZ ;  /* 0x00000cc095537810 */ /* 0x000fe20007ffe0ff */
[----:B------:R-:W-:Y:S01]  /*3a20*/  FMUL.FTZ R81, R80, R80 ;  /* 0x0000005050517220 */ /* 0x000fe20000410000 */
[----:B------:R-:W-:Y:S02]  /*3a30*/  LOP3.LUT R82, R82, 0xfffffff8, RZ, 0xc0, !PT ;  /* 0xfffffff852527812 */ /* 0x000fe400078ec0ff */
[----:B------:R-:W-:Y:S01]  /*3a40*/  LEA R83, R148, R83, 0x18 ;  /* 0x0000005394537211 */ /* 0x000fe200078ec0ff */
[----:B------:R-:W-:-:S03]  /*3a50*/  FFMA.FTZ R81, R84, 4.8828125727595761418e-05, -R81 ;  /* 0x384ccccd54517823 */ /* 0x000fc60000010851 */
[----:B------:R-:W-:Y:S02]  /*3a60*/  IADD3 R82, R82, R83, RZ ;  /* 0x0000005352527210 */ /* 0x000fe40007ffe0ff */
[----:B------:R-:W-:-:S05]  /*3a70*/  FMNMX.FTZ R81, RZ, R81, !PT ;  /* 0x00000051ff517209 */ /* 0x000fca0007810000 */
[----:B------:R0:W-:Y:S02]  /*3a80*/  STS.64 [R82], R80 ;  /* 0x0000005052007388 */ /* 0x0001e40000000a00 */
.L_x_1875:
[----:B------:R-:W-:Y:S05]  /*3a90*/  BSYNC B0 ;  /* 0x0000000000007941 */ /* 0x000fea0003800000 */
.L_x_1874:
[----:B------:R-:W-:Y:S06]  /*3aa0*/  BAR.SYNC.DEFER_BLOCKING 0x0 ;  /* 0x0000000000007b1d */ /* 0x000fec0000010000 */
[----:B------:R-:W-:Y:S05]  /*3ab0*/  @!P0 BRA `(.L_x_1876) ;  /* 0x0000000000448947 */ /* 0x000fea0003800000 */
[----:B------:R-:W-:Y:S01]  /*3ac0*/  LOP3.LUT R159, R159, 0x1, RZ, 0xc0, !PT ;  /* 0x000000019f9f7812 */ /* 0x000fe200078ec0ff */
[----:B------:R-:W-:Y:S03]  /*3ad0*/  BSSY B0, `(.L_x_1876) ;  /* 0x000000f000007945 */ /* 0x000fe60003800000 */
[----:B------:R-:W-:-:S04]  /*3ae0*/  ISETP.NE.U32.AND P0, PT, R159, 0x1, PT ;  /* 0x000000019f00780c */ /* 0x000fc80003f05070 */
[----:B------:R-:W-:-:S13]  /*3af0*/  ISETP.GT.U32.OR P0, PT, R154, 0x3, !P0 ;  /* 0x000000039a00780c */ /* 0x000fda0004704470 */
[----:B------:R-:W-:Y:S05]  /*3b00*/  @P0 BRA `(.L_x_1877) ;  /* 0x00000000002c0947 */ /* 0x000fea0003800000 */
[----:B------:R-:W-:-:S04]  /*3b10*/  IADD3 R149, R149, 0xcc0, RZ ;  /* 0x00000cc095957810 */ /* 0x000fc80007ffe0ff */
[----:B------:R-:W-:-:S04]  /*3b20*/  LEA R149, R148, R149, 0x18 ;  /* 0x0000009594957211 */ /* 0x000fc800078ec0ff */
[----:B0-----:R-:W-:Y:S02]  /*3b30*/  LEA R80, R154, R149, 0x3 ;  /* 0x000000959a507211 */ /* 0x001fe400078e18ff */
[----:B------:R-:W-:-:S04]  /*3b40*/  IADD3 R154, R151, R154, RZ ;  /* 0x0000009a979a7210 */ /* 0x000fc80007ffe0ff */
[----:B------:R-:W0:Y:S01]  /*3b50*/  LDS.64 R80, [R80] ;  /* 0x0000000050507984 */ /* 0x000e220000000a00 */
[----:B------:R-:W-:Y:S02]  /*3b60*/  SHF.R.S32.HI R82, RZ, 0x1f, R154 ;  /* 0x0000001fff527819 */ /* 0x000fe4000001149a */
[----:B------:R-:W-:-:S04]  /*3b70*/  LEA R154, P0, R157, R154, 0x4 ;  /* 0x0000009a9d9a7211 */ /* 0x000fc800078020ff */
[----:B------:R-:W-:Y:S02]  /*3b80*/  LEA.HI.X R157, R157, R82, RZ, 0x4, P0 ;  /* 0x000000529d9d7211 */ /* 0x000fe400000f24ff */
[----:B------:R-:W-:-:S04]  /*3b90*/  LEA R82, P0, R154, UR4, 0x3 ;  /* 0x000000049a527c11 */ /* 0x000fc8000f8018ff */
[----:B------:R-:W-:-:S05]  /*3ba0*/  LEA.HI.X R83, R154, UR5, R157, 0x3, P0 ;  /* 0x000000059a537c11 */ /* 0x000fca00080f1c9d */
[----:B0-----:R1:W-:Y:S04]  /*3bb0*/  STG.E.64 desc[UR6][R82.64], R80 ;  /* 0x0000005052007986 */ /* 0x0013e8000c101b06 */
.L_x_1877:
[----:B------:R-:W-:Y:S05]  /*3bc0*/  BSYNC B0 ;  /* 0x0000000000007941 */ /* 0x000fea0003800000 */
.L_x_1876:
[----:B------:R-:W2:Y:S01]  /*3bd0*/  S2UR UR5, SR_CgaCtaId ;  /* 0x00000000000579c3 */ /* 0x000ea20000008800 */
[----:B------:R-:W-:Y:S01]  /*3be0*/  IMAD R154, R155, 0x140, RZ ;  /* 0x000001409b9a7824 */ /* 0x000fe200078e02ff */
[----:B------:R-:W-:Y:S01]  /*3bf0*/  IADD3 R151, RZ, -R151, RZ ;  /* 0x80000097ff977210 */ /* 0x000fe20007ffe0ff */
[----:B------:R-:W-:Y:S01]  /*3c00*/  UMOV UR4, 0x400 ;  /* 0x0000040000047882 */ /* 0x000fe20000000000 */
[----:B-1----:R-:W-:Y:S01]  /*3c10*/  HFMA2.MMA R83, -RZ, RZ, 0, 7.62939453125e-05 ;  /* 0x00000500ff537435 */ /* 0x002fe200000001ff */
[----:B------:R-:W-:Y:S01]  /*3c20*/  UIADD3 UR4, UR4, 0xcc0, URZ ;  /* 0x00000cc004047890 */ /* 0x000fe2000fffe03f */
[----:B------:R-:W-:Y:S01]  /*3c30*/  LEA R154, R147, R154, 0x2 ;  /* 0x0000009a939a7211 */ /* 0x000fe200078e10ff */
[----:B------:R-:W-:Y:S01]  /*3c40*/  IMAD R87, R155, 0x50, R147 ;  /* 0x000000509b577824 */ /* 0x000fe200078e0293 */
[----:B-----5:R-:W-:Y:S01]  /*3c50*/  PRMT R85, R72, 0x7632, R85 ;  /* 0x0000763248557816 */ /* 0x020fe20000000055 */
[----:B------:R1:W-:Y:S01]  /*3c60*/  STL [R1+0x11c], R94 ;  /* 0x00011c5e01007387 */ /* 0x0003e20000100800 */
[----:B0-----:R-:W-:Y:S01]  /*3c70*/  IADD3 R82, R69, 0x21c00, RZ ;  /* 0x00021c0045527810 */ /* 0x001fe20007ffe0ff */
[----:B------:R-:W-:Y:S01]  /*3c80*/  IMAD.WIDE.U32 R80, R154, -0x33333333, RZ ;  /* 0xcccccccd9a507825 */ /* 0x000fe200078e00ff */
[----:B------:R-:W-:Y:S01]  /*3c90*/  MOV R80, R151 ;  /* 0x0000009700507202 */ /* 0x000fe20000000f00 */
[----:B------:R-:W-:Y:S01]  /*3ca0*/  STL [R1+0x118], R95 ;  /* 0x0001185f01007387 */ /* 0x000fe20000100800 */
[----:B------:R-:W-:Y:S01]  /*3cb0*/  SHF.L.U32 R87, R87, 0x2, RZ ;  /* 0x0000000257577819 */ /* 0x000fe200000006ff */
[----:B------:R-:W-:Y:S01]  /*3cc0*/  IMAD R84, R70, R83, 0x26c00 ;  /* 0x00026c0046547424 */ /* 0x000fe200078e0253 */
[----:B------:R-:W-:Y:S01]  /*3cd0*/  LEA.HI R80, R81, R80, RZ, 0x1a ;  /* 0x0000005051507211 */ /* 0x000fe200078fd0ff */
[----:B------:R0:W-:Y:S01]  /*3ce0*/  STL [R1+0x114], R125 ;  /* 0x0001147d01007387 */ /* 0x0001e20000100800 */
[----:B------:R-:W-:Y:S01]  /*3cf0*/  LOP3.LUT R87, R76, R87, RZ, 0xfc, !PT ;  /* 0x000000574c577212 */ /* 0x000fe200078efcff */
[----:B------:R-:W-:Y:S01]  /*3d00*/  ULDC.64 UR8, c[0x0][0x210] ;  /* 0x0000840000087ab9 */ /* 0x000fe20000000a00 */
[----:B-1----:R-:W-:-:S02]  /*3d10*/  SHF.L.U32 R94, R72, 0x10, RZ ;  /* 0x00000010485e7819 */ /* 0x002fc400000006ff */
[----:B------:R-:W-:Y:S01]  /*3d20*/  IADD3 R84, P6, R84, R87, RZ ;  /* 0x0000005754547210 */ /* 0x000fe20007fde0ff */
[----:B--2---:R-:W-:Y:S01]  /*3d30*/  ULEA UR4, UR5, UR4, 0x18 ;  /* 0x0000000405047291 */ /* 0x004fe2000f8ec03f */
[C---:B------:R-:W-:Y:S02]  /*3d40*/  PRMT R83, R74.reuse, 0x7632, R83 ;  /* 0x000076324a537816 */ /* 0x040fe40000000053 */
[----:B0-----:R-:W-:Y:S01]  /*3d50*/  SHF.L.U32 R125, R74, 0x10, RZ ;  /* 0x000000104a7d7819 */ /* 0x001fe200000006ff */
[----:B------:R0:W-:Y:S01]  /*3d60*/  STL [R1+0xac], R84 ;  /* 0x0000ac5401007387 */ /* 0x0001e20000100800 */
[----:B------:R-:W-:Y:S02]  /*3d70*/  IADD3 R86, R69, 0x20800, RZ ;  /* 0x0002080045567810 */ /* 0x000fe40007ffe0ff */
[----:B------:R-:W-:Y:S01]  /*3d80*/  LEA R80, R80, UR4, 0x3 ;  /* 0x0000000450507c11 */ /* 0x000fe2000f8e18ff */
[----:B------:R-:W-:Y:S01]  /*3d90*/  ULDC UR4, c[0x0][0x230] ;  /* 0x00008c0000047ab9 */ /* 0x000fe20000000800 */
[----:B------:R-:W-:-:S02]  /*3da0*/  SHF.L.U32 R72, R85, 0x10, RZ ;  /* 0x0000001055487819 */ /* 0x000fc400000006ff */
[----:B------:R-:W-:Y:S02]  /*3db0*/  IADD3 R74, R69, 0x1f400, RZ ;  /* 0x0001f400454a7810 */ /* 0x000fe40007ffe0ff */
[----:B------:R-:W1:Y:S01]  /*3dc0*/  LDS.64 R80, [R80] ;  /* 0x0000000050507984 */ /* 0x000e620000000a00 */
[----:B------:R-:W-:Y:S02]  /*3dd0*/  LOP3.LUT R154, R76, R154, RZ, 0xfc, !PT ;  /* 0x0000009a4c9a7212 */ /* 0x000fe400078efcff */
[-C--:B------:R-:W-:Y:S02]  /*3de0*/  IADD3 R85, P2, R153, R87.reuse, RZ ;  /* 0x0000005799557210 */ /* 0x080fe40007f5e0ff */
[-C--:B0-----:R-:W-:Y:S02]  /*3df0*/  IADD3 R84, P0, R152, R87.reuse, RZ ;  /* 0x0000005798547210 */ /* 0x081fe40007f1e0ff */
[-C--:B------:R-:W-:Y:S01]  /*3e00*/  IADD3 R82, P3, R82, R87.reuse, RZ ;  /* 0x0000005752527210 */ /* 0x080fe20007f7e0ff */
[----:B------:R-:W-:Y:S01]  /*3e10*/  STL [R1+0xb0], R85 ;  /* 0x0000b05501007387 */ /* 0x000fe20000100800 */
[----:B------:R-:W-:-:S02]  /*3e20*/  IADD3 R86, P4, R86, R87, RZ ;  /* 0x0000005756567210 */ /* 0x000fc40007f9e0ff */
[----:B------:R-:W-:Y:S01]  /*3e30*/  IADD3 R74, P5, R74, R154, RZ ;  /* 0x0000009a4a4a7210 */ /* 0x000fe20007fbe0ff */
[----:B------:R0:W-:Y:S01]  /*3e40*/  STL [R1+0x14], R84 ;  /* 0x0000145401007387 */ /* 0x0001e20000100800 */
[C---:B------:R-:W-:Y:S02]  /*3e50*/  IADD3 R70, R69.reuse, 0x1e000, RZ ;  /* 0x0001e00045467810 */ /* 0x040fe40007ffe0ff */
[C---:B------:R-:W-:Y:S01]  /*3e60*/  IADD3 R147, R69.reuse, 0x1b800, RZ ;  /* 0x0001b80045937810 */ /* 0x040fe20007ffe0ff */
[----:B------:R-:W-:Y:S01]  /*3e70*/  STL [R1+0xb4], R82 ;  /* 0x0000b45201007387 */ /* 0x000fe20000100800 */
[C---:B------:R-:W-:Y:S02]  /*3e80*/  IADD3 R91, R69.reuse, 0x1a400, RZ ;  /* 0x0001a400455b7810 */ /* 0x040fe40007ffe0ff */
[C---:B------:R-:W-:Y:S01]  /*3e90*/  IADD3 R88, R69.reuse, 0x19000, RZ ;  /* 0x0001900045587810 */ /* 0x040fe20007ffe0ff */
[----:B------:R-:W-:Y:S01]  /*3ea0*/  STL [R1+0xbc], R86 ;  /* 0x0000bc5601007387 */ /* 0x000fe20000100800 */
[----:B------:R-:W-:-:S02]  /*3eb0*/  IADD3 R159, R69, 0x1cc00, RZ ;  /* 0x0001cc00459f7810 */ /* 0x000fc40007ffe0ff */
[----:B------:R-:W-:Y:S01]  /*3ec0*/  IADD3 R89, R69, 0x17c00, RZ ;  /* 0x00017c0045597810 */ /* 0x000fe20007ffe0ff */
[----:B------:R2:W-:Y:S01]  /*3ed0*/  STL [R1+0xc0], R74 ;  /* 0x0000c04a01007387 */ /* 0x0005e20000100800 */
[-C--:B0-----:R-:W-:Y:S02]  /*3ee0*/  IADD3.X R84, RZ, R77.reuse, RZ, P3, !PT ;  /* 0x0000004dff547210 */ /* 0x081fe40001ffe4ff */
[-C--:B------:R-:W-:Y:S02]  /*3ef0*/  IADD3 R91, P3, R91, R154.reuse, RZ ;  /* 0x0000009a5b5b7210 */ /* 0x080fe40007f7e0ff */
[----:B------:R-:W-:Y:S02]  /*3f00*/  IADD3.X R85, RZ, R77, RZ, P4, !PT ;  /* 0x0000004dff557210 */ /* 0x000fe400027fe4ff */
[----:B------:R-:W-:Y:S02]  /*3f10*/  IADD3 R92, R69, 0x16800, RZ ;  /* 0x00016800455c7810 */ /* 0x000fe40007ffe0ff */
[----:B------:R-:W-:-:S02]  /*3f20*/  IADD3 R88, P4, R88, R154, RZ ;  /* 0x0000009a58587210 */ /* 0x000fc40007f9e0ff */
[-C--:B--2---:R-:W-:Y:S02]  /*3f30*/  IADD3.X R74, RZ, R77.reuse, RZ, P6, !PT ;  /* 0x0000004dff4a7210 */ /* 0x084fe400037fe4ff */
[-C--:B------:R-:W-:Y:S02]  /*3f40*/  IADD3 R70, P6, R70, R154.reuse, RZ ;  /* 0x0000009a46467210 */ /* 0x080fe40007fde0ff */
[----:B------:R-:W-:Y:S01]  /*3f50*/  IADD3 R90, R69, 0x15400, RZ ;  /* 0x00015400455a7810 */ /* 0x000fe20007ffe0ff */
[----:B-1----:R-:W-:Y:S01]  /*3f60*/  FADD.FTZ R152, R81, UR4 ;  /* 0x0000000451987e21 */ /* 0x002fe20008010000 */
[----:B------:R-:W-:Y:S01]  /*3f70*/  IADD3.X R82, RZ, R77, RZ, P6, !PT ;  /* 0x0000004dff527210 */ /* 0x000fe200037fe4ff */
[----:B------:R0:W-:Y:S01]  /*3f80*/  STL [R1+0xc8], R70 ;  /* 0x0000c84601007387 */ /* 0x0001e20000100800 */
[C---:B------:R-:W-:Y:S01]  /*3f90*/  IADD3 R93, R69.reuse, 0x14000, RZ ;  /* 0x00014000455d7810 */ /* 0x040fe20007ffe0ff */
[----:B------:R-:W-:Y:S01]  /*3fa0*/  FADD.FTZ R153, R0, -R80 ;  /* 0x8000005000997221 */ /* 0x000fe20000010000 */
[----:B------:R-:W-:Y:S01]  /*3fb0*/  IADD3 R92, P6, R92, R154, RZ ;  /* 0x0000009a5c5c7210 */ /* 0x000fe20007fde0ff */
[----:B------:R-:W-:Y:S01]  /*3fc0*/  STL [R1+0xa8], R74 ;  /* 0x0000a84a01007387 */ /* 0x000fe20000100800 */
[----:B------:R-:W-:-:S02]  /*3fd0*/  IADD3 R158, R69, 0x12c00, RZ ;  /* 0x00012c00459e7810 */ /* 0x000fc40007ffe0ff */
[C---:B------:R-:W-:Y:S02]  /*3fe0*/  IADD3 R157, R69.reuse, 0x11800, RZ ;  /* 0x00011800459d7810 */ /* 0x040fe40007ffe0ff */
[C---:B------:R-:W-:Y:S02]  /*3ff0*/  IADD3 R148, R69.reuse, 0x10400, RZ ;  /* 0x0001040045947810 */ /* 0x040fe40007ffe0ff */
[----:B------:R-:W-:Y:S01]  /*4000*/  IADD3 R149, R69, 0xdc00, RZ ;  /* 0x0000dc0045957810 */ /* 0x000fe20007ffe0ff */
[----:B------:R-:W-:Y:S01]  /*4010*/  FADD.FTZ R68, R68, -R80 ;  /* 0x8000005044447221 */ /* 0x000fe20000010000 */
[----:B0-----:R-:W-:Y:S01]  /*4020*/  IADD3.X R70, RZ, R77, RZ, P0, !PT ;  /* 0x0000004dff467210 */ /* 0x001fe200007fe4ff */
[----:B------:R-:W-:Y:S01]  /*4030*/  ULDC.64 UR4, c[0x0][0x210] ;  /* 0x0000840000047ab9 */ /* 0x000fe20000000a00 */
[----:B------:R-:W-:Y:S02]  /*4040*/  IADD3 R76, P0, R159, R154, RZ ;  /* 0x0000009a9f4c7210 */ /* 0x000fe40007f1e0ff */
[----:B------:R-:W-:Y:S01]  /*4050*/  IADD3 R151, R69, 0xf000, RZ ;  /* 0x0000f00045977810 */ /* 0x000fe20007ffe0ff */
[----:B------:R0:W-:Y:S01]  /*4060*/  STL [R1+0xa4], R70 ;  /* 0x0000a44601007387 */ /* 0x0001e20000100800 */
[----:B------:R-:W-:-:S02]  /*4070*/  MOV R163, R162 ;  /* 0x000000a200a37202 */ /* 0x000fc40000000f00 */
[C---:B------:R-:W-:Y:S02]  /*4080*/  IADD3 R160, R69.reuse, 0x8c00, RZ ;  /* 0x00008c0045a07810 */ /* 0x040fe40007ffe0ff */
[C---:B------:R-:W-:Y:S02]  /*4090*/  IADD3 R150, R69.reuse, 0xb400, RZ ;  /* 0x0000b40045967810 */ /* 0x040fe40007ffe0ff */
[----:B------:R-:W-:Y:S02]  /*40a0*/  IADD3 R162, R69, 0x6400, RZ ;  /* 0x0000640045a27810 */ /* 0x000fe40007ffe0ff */
[----:B------:R-:W-:Y:S02]  /*40b0*/  SHF.L.U32 R83, R83, 0x10, RZ ;  /* 0x0000001053537819 */ /* 0x000fe400000006ff */
[----:B0-----:R-:W-:Y:S02]  /*40c0*/  IADD3.X R70, RZ, R77, RZ, P2, !PT ;  /* 0x0000004dff467210 */ /* 0x001fe400017fe4ff */
[----:B------:R-:W-:-:S02]  /*40d0*/  IADD3 R81, P2, R147, R154, RZ ;  /* 0x0000009a93517210 */ /* 0x000fc40007f5e0ff */
[----:B------:R-:W0:Y:S01]  /*40e0*/  MUFU.RSQ R147, R152 ;  /* 0x0000009800937308 */ /* 0x000e220000001400 */
[----:B------:R1:W-:Y:S01]  /*40f0*/  STL [R1+0xa0], R70 ;  /* 0x0000a04601007387 */ /* 0x0003e20000100800 */
[----:B------:R-:W-:Y:S02]  /*4100*/  IADD3.X R86, RZ, R77, RZ, P2, !PT ;  /* 0x0000004dff567210 */ /* 0x000fe400017fe4ff */
[----:B------:R-:W-:Y:S01]  /*4110*/  IADD3 R93, P2, R93, R154, RZ ;  /* 0x0000009a5d5d7210 */ /* 0x000fe20007f5e0ff */
[----:B------:R2:W-:Y:S01]  /*4120*/  STL [R1+0xcc], R81 ;  /* 0x0000cc5101007387 */ /* 0x0005e20000100800 */
[C---:B------:R-:W-:Y:S02]  /*4130*/  IADD3 R155, R69.reuse, 0xc800, RZ ;  /* 0x0000c800459b7810 */ /* 0x040fe40007ffe0ff */
[C---:B------:R-:W-:Y:S01]  /*4140*/  IADD3 R156, R69.reuse, 0xa000, RZ ;  /* 0x0000a000459c7810 */ /* 0x040fe20007ffe0ff */
[----:B------:R3:W-:Y:S01]  /*4150*/  STL [R1+0xb8], R84 ;  /* 0x0000b85401007387 */ /* 0x0007e20000100800 */
[----:B------:R-:W-:-:S02]  /*4160*/  IADD3 R161, R69, 0x7800, RZ ;  /* 0x0000780045a17810 */ /* 0x000fc40007ffe0ff */
[----:B-1----:R-:W-:Y:S01]  /*4170*/  IADD3.X R70, RZ, R77, RZ, P5, !PT ;  /* 0x0000004dff467210 */ /* 0x002fe20002ffe4ff */
[----:B------:R-:W-:Y:S01]  /*4180*/  STL [R1+0xd8], R91 ;  /* 0x0000d85b01007387 */ /* 0x000fe20000100800 */
[-C--:B------:R-:W-:Y:S02]  /*4190*/  IADD3 R89, P5, R89, R154.reuse, RZ ;  /* 0x0000009a59597210 */ /* 0x080fe40007fbe0ff */
[----:B------:R-:W-:Y:S01]  /*41a0*/  MOV R95, R163 ;  /* 0x000000a3005f7202 */ /* 0x000fe20000000f00 */
[----:B------:R1:W-:Y:S01]  /*41b0*/  STL [R1+0xc4], R85 ;  /* 0x0000c45501007387 */ /* 0x0003e20000100800 */
[----:B--2---:R-:W-:Y:S01]  /*41c0*/  IADD3.X R81, RZ, R77, RZ, P5, !PT ;  /* 0x0000004dff517210 */ /* 0x004fe20002ffe4ff */
[----:B0-----:R-:W-:Y:S01]  /*41d0*/  FMUL.FTZ R153, R153, R147 ;  /* 0x0000009399997220 */ /* 0x001fe20000410000 */
[----:B---3--:R-:W-:Y:S01]  /*41e0*/  IADD3.X R84, RZ, R77, RZ, P0, !PT ;  /* 0x0000004dff547210 */ /* 0x008fe200007fe4ff */
[----:B------:R-:W-:Y:S01]  /*41f0*/  STL [R1+0xdc], R88 ;  /* 0x0000dc5801007387 */ /* 0x000fe20000100800 */
[----:B------:R-:W-:-:S02]  /*4200*/  IADD3 R90, P0, R90, R154, RZ ;  /* 0x0000009a5a5a7210 */ /* 0x000fc40007f1e0ff */
[----:B------:R-:W-:Y:S01]  /*4210*/  IADD3 R148, P5, R148, R154, RZ ;  /* 0x0000009a94947210 */ /* 0x000fe20007fbe0ff */
[----:B------:R-:W-:Y:S01]  /*4220*/  STL [R1+0xe0], R89 ;  /* 0x0000e05901007387 */ /* 0x000fe20000100800 */
[----:B-1----:R-:W-:-:S03]  /*4230*/  MOV R85, R94 ;  /* 0x0000005e00557202 */ /* 0x002fc60000000f00 */
[----:B------:R0:W-:Y:S04]  /*4240*/  STL [R1+0x9c], R70 ;  /* 0x00009c4601007387 */ /* 0x0001e80000100800 */
[----:B------:R-:W-:Y:S04]  /*4250*/  STL [R1+0xd0], R82 ;  /* 0x0000d05201007387 */ /* 0x000fe80000100800 */
[----:B------:R-:W-:Y:S01]  /*4260*/  STL [R1+0xe4], R92 ;  /* 0x0000e45c01007387 */ /* 0x000fe20000100800 */
[----:B0-----:R-:W-:-:S03]  /*4270*/  IADD3.X R70, RZ, R77, RZ, P3, !PT ;  /* 0x0000004dff467210 */ /* 0x001fc60001ffe4ff */
[----:B------:R-:W-:Y:S01]  /*4280*/  STL [R1+0xd4], R84 ;  /* 0x0000d45401007387 */ /* 0x000fe20000100800 */
[----:B------:R-:W-:-:S03]  /*4290*/  IADD3 R0, P3, R158, R154, RZ ;  /* 0x0000009a9e007210 */ /* 0x000fc60007f7e0ff */
[----:B------:R-:W-:Y:S04]  /*42a0*/  STL [R1+0xe8], R90 ;  /* 0x0000e85a01007387 */ /* 0x000fe80000100800 */
[----:B------:R-:W-:Y:S04]  /*42b0*/  STL [R1+0xec], R86 ;  /* 0x0000ec5601007387 */ /* 0x000fe80000100800 */
[----:B------:R-:W-:Y:S04]  /*42c0*/  STL [R1+0xf0], R93 ;  /* 0x0000f05d01007387 */ /* 0x000fe80000100800 */
[----:B------:R-:W-:Y:S04]  /*42d0*/  STL [R1+0xf4], R70 ;  /* 0x0000f44601007387 */ /* 0x000fe80000100800 */
[----:B------:R0:W-:Y:S02]  /*42e0*/  STL [R1+0xf8], R0 ;  /* 0x0000f80001007387 */ /* 0x0001e40000100800 */
[----:B0-----:R-:W-:-:S02]  /*42f0*/  IADD3.X R0, RZ, R77, RZ, P4, !PT ;  /* 0x0000004dff007210 */ /* 0x001fc400027fe4ff */
[----:B------:R-:W-:-:S03]  /*4300*/  IADD3 R152, P4, R157, R154, RZ ;  /* 0x0000009a9d987210 */ /* 0x000fc60007f9e0ff */
[----:B------:R-:W-:Y:S04]  /*4310*/  STL [R1+0x98], R0 ;  /* 0x0000980001007387 */ /* 0x000fe80000100800 */
[----:B------:R-:W-:Y:S04]  /*4320*/  STL [R1+0xfc], R152 ;  /* 0x0000fc9801007387 */ /* 0x000fe80000100800 */
[----:B------:R-:W-:Y:S04]  /*4330*/  STL [R1+0x100], R81 ;  /* 0x0001005101007387 */ /* 0x000fe80000100800 */
[----:B------:R0:W-:Y:S04]  /*4340*/  STL [R1+0x104], R148 ;  /* 0x0001049401007387 */ /* 0x0001e80000100800 */
[----:B0-----:R-:W2:Y:S01]  /*4350*/  LDL.LU R148, [R1+0x4] ;  /* 0x0000040001947983 */ /* 0x001ea20000300800 */
[----:B------:R-:W-:Y:S01]  /*4360*/  FFMA.FTZ R74, R153, R125, R85 ;  /* 0x0000007d994a7223 */ /* 0x000fe20000010055 */
[-C--:B------:R-:W-:Y:S01]  /*4370*/  IADD3.X R84, RZ, R77.reuse, RZ, P0, !PT ;  /* 0x0000004dff547210 */ /* 0x080fe200007fe4ff */
[----:B------:R-:W-:Y:S01]  /*4380*/  FMUL.FTZ R159, R147, R68 ;  /* 0x00000044939f7220 */ /* 0x000fe20000410000 */
[-C--:B------:R-:W-:Y:S01]  /*4390*/  IADD3 R149, P0, R149, R154.reuse, RZ ;  /* 0x0000009a95957210 */ /* 0x080fe20007f1e0ff */
[----:B------:R-:W-:Y:S01]  /*43a0*/  FMUL.FTZ R158, R74, -1.4426950216293334961 ;  /* 0xbfb8aa3b4a9e7820 */ /* 0x000fe20000410000 */
[----:B------:R-:W-:Y:S01]  /*43b0*/  IADD3.X R82, RZ, R77, RZ, P6, !PT ;  /* 0x0000004dff527210 */ /* 0x000fe200037fe4ff */
[----:B------:R-:W-:Y:S01]  /*43c0*/  FFMA.FTZ R159, R159, R83, R72 ;  /* 0x000000539f9f7223 */ /* 0x000fe20000010048 */
[-C--:B------:R-:W-:Y:S01]  /*43d0*/  IADD3 R153, P6, R151, R154.reuse, RZ ;  /* 0x0000009a97997210 */ /* 0x080fe20007fde0ff */
[--C-:B------:R-:W-:Y:S01]  /*43e0*/  FADD.FTZ R165, R165, -R80.reuse ;  /* 0x80000050a5a57221 */ /* 0x100fe20000010000 */
[-C--:B------:R-:W-:Y:S01]  /*43f0*/  IADD3.X R92, RZ, R77.reuse, RZ, P5, !PT ;  /* 0x0000004dff5c7210 */ /* 0x080fe20002ffe4ff */
[----:B------:R-:W0:Y:S01]  /*4400*/  MUFU.EX2 R158, R158 ;  /* 0x0000009e009e7308 */ /* 0x000e220000000800 */
[-C--:B------:R-:W-:Y:S01]  /*4410*/  IADD3.X R88, RZ, R77.reuse, RZ, P3, !PT ;  /* 0x0000004dff587210 */ /* 0x080fe20001ffe4ff */
[----:B------:R1:W-:Y:S01]  /*4420*/  STL [R1+0x108], R82 ;  /* 0x0001085201007387 */ /* 0x0003e20000100800 */
[-C--:B------:R-:W-:Y:S01]  /*4430*/  IADD3 R151, P5, R160, R154.reuse, RZ ;  /* 0x0000009aa0977210 */ /* 0x080fe20007fbe0ff */
[----:B------:R-:W-:Y:S01]  /*4440*/  FADD.FTZ R164, R164, -R80 ;  /* 0x80000050a4a47221 */ /* 0x000fe20000010000 */
[-C--:B------:R-:W-:Y:S01]  /*4450*/  IADD3.X R86, RZ, R77.reuse, RZ, P0, !PT ;  /* 0x0000004dff567210 */ /* 0x080fe200007fe4ff */
[----:B------:R3:W-:Y:S01]  /*4460*/  STL [R1+0x10c], R153 ;  /* 0x00010c9901007387 */ /* 0x0007e20000100800 */
[----:B------:R-:W-:Y:S01]  /*4470*/  IADD3 R150, P3, R150, R154, RZ ;  /* 0x0000009a96967210 */ /* 0x000fe20007f7e0ff */
[----:B------:R-:W-:Y:S01]  /*4480*/  FMUL.FTZ R164, R147, R164 ;  /* 0x000000a493a47220 */ /* 0x000fe20000410000 */
[----:B------:R-:W-:Y:S01]  /*4490*/  IADD3 R160, P0, R162, R154, RZ ;  /* 0x0000009aa2a07210 */ /* 0x000fe20007f1e0ff */
[----:B------:R4:W-:Y:S01]  /*44a0*/  STL [R1+0x110], R84 ;  /* 0x0001105401007387 */ /* 0x0009e20000100800 */
[----:B------:R-:W-:Y:S01]  /*44b0*/  IADD3 R162, R69, 0x3c00, RZ ;  /* 0x00003c0045a27810 */ /* 0x000fe20007ffe0ff */
[----:B------:R-:W-:Y:S01]  /*44c0*/  FFMA.FTZ R164, R83, R164, R72 ;  /* 0x000000a453a47223 */ /* 0x000fe20000010048 */
[-C--:B------:R-:W-:Y:S01]  /*44d0*/  IADD3.X R91, RZ, R77.reuse, RZ, P2, !PT ;  /* 0x0000004dff5b7210 */ /* 0x080fe200017fe4ff */
[--C-:B------:R-:W-:Y:S01]  /*44e0*/  FADD.FTZ R146, R146, -R80.reuse ;  /* 0x8000005092927221 */ /* 0x100fe20000010000 */
[-C--:B------:R-:W-:Y:S01]  /*44f0*/  IADD3.X R89, RZ, R77.reuse, RZ, P4, !PT ;  /* 0x0000004dff597210 */ /* 0x080fe200027fe4ff */
[----:B------:R-:W-:Y:S01]  /*4500*/  FADD.FTZ R145, R145, -R80 ;  /* 0x8000005091917221 */ /* 0x000fe20000010000 */
[----:B0-----:R-:W-:Y:S01]  /*4510*/  FADD.FTZ R68, R158, 1 ;  /* 0x3f8000009e447421 */ /* 0x001fe20000010000 */
[----:B------:R-:W-:-:S02]  /*4520*/  IADD3.X R90, RZ, R77, RZ, P6, !PT ;  /* 0x0000004dff5a7210 */ /* 0x000fc400037fe4ff */
[----:B------:R-:W-:Y:S01]  /*4530*/  IADD3.X R70, RZ, R77, RZ, P3, !PT ;  /* 0x0000004dff467210 */ /* 0x000fe20001ffe4ff */
[----:B------:R0:W4:Y:S01]  /*4540*/  MUFU.RCP R94, R68 ;  /* 0x00000044005e7308 */ /* 0x0001220000001000 */
[-C--:B------:R-:W-:Y:S01]  /*4550*/  IADD3 R155, P2, R155, R154.reuse, RZ ;  /* 0x0000009a9b9b7210 */ /* 0x080fe20007f5e0ff */
[----:B------:R-:W-:Y:S01]  /*4560*/  FMUL.FTZ R145, R147, R145 ;  /* 0x0000009193917220 */ /* 0x000fe20000410000 */
[-C--:B------:R-:W-:Y:S02]  /*4570*/  IADD3 R156, P4, R156, R154.reuse, RZ ;  /* 0x0000009a9c9c7210 */ /* 0x080fe40007f9e0ff */
[-C--:B------:R-:W-:Y:S02]  /*4580*/  IADD3 R157, P6, R161, R154.reuse, RZ ;  /* 0x0000009aa19d7210 */ /* 0x080fe40007fde0ff */
[----:B------:R-:W-:Y:S02]  /*4590*/  IADD3 R158, P3, R162, R154, RZ ;  /* 0x0000009aa29e7210 */ /* 0x000fe40007f7e0ff */
[----:B------:R-:W-:Y:S01]  /*45a0*/  IADD3 R161, R69, 0x5000, RZ ;  /* 0x0000500045a17810 */ /* 0x000fe20007ffe0ff */
[----:B0-----:R-:W-:Y:S01]  /*45b0*/  FMUL.FTZ R68, R159, -1.4426950216293334961 ;  /* 0xbfb8aa3b9f447820 */ /* 0x001fe20000410000 */
[----:B------:R-:W-:-:S02]  /*45c0*/  IADD3 R162, R69, 0x2800, RZ ;  /* 0x0000280045a27810 */ /* 0x000fc40007ffe0ff */
[----:B------:R-:W-:Y:S01]  /*45d0*/  IADD3 R163, R69, 0x1400, RZ ;  /* 0x0000140045a37810 */ /* 0x000fe20007ffe0ff */
[----:B-1----:R0:W1:Y:S01]  /*45e0*/  MUFU.EX2 R82, R68 ;  /* 0x0000004400527308 */ /* 0x0020620000000800 */
[-C--:B------:R-:W-:Y:S02]  /*45f0*/  IADD3.X R93, RZ, R77.reuse, RZ, P2, !PT ;  /* 0x0000004dff5d7210 */ /* 0x080fe400017fe4ff */
[-C--:B------:R-:W-:Y:S02]  /*4600*/  IADD3.X R0, RZ, R77.reuse, RZ, P4, !PT ;  /* 0x0000004dff007210 */ /* 0x080fe400027fe4ff */
[----:B------:R-:W-:Y:S02]  /*4610*/  IADD3.X R152, RZ, R77, RZ, P5, !PT ;  /* 0x0000004dff987210 */ /* 0x000fe40002ffe4ff */
[-C--:B------:R-:W-:Y:S02]  /*4620*/  IADD3 R161, P2, R161, R154.reuse, RZ ;  /* 0x0000009aa1a17210 */ /* 0x080fe40007f5e0ff */
[----:B------:R-:W-:-:S02]  /*4630*/  IADD3 R162, P4, R162, R154, RZ ;  /* 0x0000009aa2a27210 */ /* 0x000fc40007f9e0ff */
[-C--:B------:R-:W-:Y:S02]  /*4640*/  IADD3 R163, P5, R163, R154.reuse, RZ ;  /* 0x0000009aa3a37210 */ /* 0x080fe40007fbe0ff */
[-C--:B------:R-:W-:Y:S02]  /*4650*/  IADD3.X R81, RZ, R77.reuse, RZ, P6, !PT ;  /* 0x0000004dff517210 */ /* 0x080fe400037fe4ff */
[C---:B------:R-:W-:Y:S02]  /*4660*/  IADD3 R154, P6, R69.reuse, R154, RZ ;  /* 0x0000009a459a7210 */ /* 0x040fe40007fde0ff */
[----:B---3--:R-:W-:Y:S02]  /*4670*/  IADD3 R153, R69, 0x23000, RZ ;  /* 0x0002300045997810 */ /* 0x008fe40007ffe0ff */
[----:B------:R-:W-:Y:S02]  /*4680*/  IADD3.X R69, RZ, R77, RZ, P6, !PT ;  /* 0x0000004dff457210 */ /* 0x000fe400037fe4ff */
[----:B0-----:R-:W-:-:S04]  /*4690*/  LEA R68, P6, R154, UR4, 0x1 ;  /* 0x000000049a447c11 */ /* 0x001fc8000f8c08ff */
[----:B------:R-:W-:Y:S01]  /*46a0*/  LEA.HI.X R69, R154, UR5, R69, 0x1, P6 ;  /* 0x000000059a457c11 */ /* 0x000fe2000b0f0c45 */
[----:B------:R-:W-:Y:S01]  /*46b0*/  FADD.FTZ R154, R95, -R80 ;  /* 0x800000505f9a7221 */ /* 0x000fe20000010000 */
[----:B------:R-:W-:Y:S01]  /*46c0*/  IADD3 R87, P6, R153, R87, RZ ;  /* 0x0000005799577210 */ /* 0x000fe20007fde0ff */
[----:B----4-:R-:W-:Y:S01]  /*46d0*/  FMUL.FTZ R153, R74, R94 ;  /* 0x0000005e4a997220 */ /* 0x010fe20000410000 */
[----:B------:R-:W-:Y:S01]  /*46e0*/  SHF.L.U32 R95, R75, 0x10, RZ ;  /* 0x000000104b5f7819 */ /* 0x000fe200000006ff */
[----:B------:R-:W-:Y:S01]  /*46f0*/  FMUL.FTZ R74, R147, R154 ;  /* 0x0000009a934a7220 */ /* 0x000fe20000410000 */
[----:B------:R-:W-:Y:S01]  /*4700*/  SHF.L.U32 R94, R73, 0x10, RZ ;  /* 0x00000010495e7819 */ /* 0x000fe200000006ff */
[----:B-1----:R-:W-:Y:S01]  /*4710*/  FADD.FTZ R154, R82, 1 ;  /* 0x3f800000529a7421 */ /* 0x002fe20000010000 */
[----:B------:R-:W-:-:S03]  /*4720*/  PRMT R73, R75, 0x7632, R73 ;  /* 0x000076324b497816 */ /* 0x000fc60000000049 */
[----:B------:R-:W-:Y:S01]  /*4730*/  FFMA.FTZ R74, R74, R95, R94 ;  /* 0x0000005f4a4a7223 */ /* 0x000fe2000001005e */
[----:B------:R0:W1:Y:S03]  /*4740*/  MUFU.RCP R84, R154 ;  /* 0x0000009a00547308 */ /* 0x0000660000001000 */
[----:B------:R-:W-:-:S05]  /*4750*/  FMUL.FTZ R75, R74, -1.4426950216293334961 ;  /* 0xbfb8aa3b4a4b7820 */ /* 0x000fca0000410000 */
[----:B------:R3:W4:Y:S01]  /*4760*/  MUFU.EX2 R82, R75 ;  /* 0x0000004b00527308 */ /* 0x0007220000000800 */
[C---:B0-----:R-:W-:Y:S02]  /*4770*/  PRMT R154, R73.reuse, 0x7632, R154 ;  /* 0x00007632499a7816 */ /* 0x041fe4000000009a */
[----:B------:R-:W-:Y:S02]  /*4780*/  SHF.L.U32 R73, R73, 0x10, RZ ;  /* 0x0000001049497819 */ /* 0x000fe400000006ff */
[----:B------:R-:W-:Y:S01]  /*4790*/  SHF.L.U32 R154, R154, 0x10, RZ ;  /* 0x000000109a9a7819 */ /* 0x000fe200000006ff */
[----:B---3--:R-:W-:Y:S01]  /*47a0*/  FMUL.FTZ R75, R147, R165 ;  /* 0x000000a5934b7220 */ /* 0x008fe20000410000 */
[----:B-1----:R-:W-:-:S03]  /*47b0*/  FMUL.FTZ R84, R159, R84 ;  /* 0x000000549f547220 */ /* 0x002fc60000410000 */
[--C-:B------:R-:W-:Y:S01]  /*47c0*/  FFMA.FTZ R145, R73, R145, R154.reuse ;  /* 0x0000009149917223 */ /* 0x100fe2000001009a */
[----:B------:R-:W-:-:S04]  /*47d0*/  FFMA.FTZ R75, R75, R73, R154 ;  /* 0x000000494b4b7223 */ /* 0x000fc8000001009a */
[----:B------:R-:W-:-:S04]  /*47e0*/  FMUL.FTZ R159, R75, -1.4426950216293334961 ;  /* 0xbfb8aa3b4b9f7820 */ /* 0x000fc80000410000 */
[----:B------:R4:W0:Y:S02]  /*47f0*/  MUFU.EX2 R165, R159 ;  /* 0x0000009f00a57308 */ /* 0x0008240000000800 */
[----:B----4-:R-:W-:-:S06]  /*4800*/  FADD.FTZ R159, R82, 1 ;  /* 0x3f800000529f7421 */ /* 0x010fcc0000010000 */
[----:B------:R2:W1:Y:S01]  /*4810*/  MUFU.RCP R82, R159 ;  /* 0x0000009f00527308 */ /* 0x0004620000001000 */
[----:B0-----:R-:W-:-:S07]  /*4820*/  FADD.FTZ R165, R165, 1 ;  /* 0x3f800000a5a57421 */ /* 0x001fce0000010000 */
[----:B------:R-:W0:Y:S01]  /*4830*/  MUFU.RCP R165, R165 ;  /* 0x000000a500a57308 */ /* 0x000e220000001000 */
[----:B------:R-:W-:-:S04]  /*4840*/  FADD.FTZ R144, R144, -R80 ;  /* 0x8000005090907221 */ /* 0x000fc80000010000 */
[----:B------:R-:W-:Y:S01]  /*4850*/  FMUL.FTZ R144, R147, R144 ;  /* 0x0000009093907220 */ /* 0x000fe20000410000 */
[----:B------:R-:W-:-:S04]  /*4860*/  FADD.FTZ R143, R143, -R80 ;  /* 0x800000508f8f7221 */ /* 0x000fc80000010000 */
[----:B------:R-:W-:-:S04]  /*4870*/  FMUL.FTZ R143, R147, R143 ;  /* 0x0000008f938f7220 */ /* 0x000fc80000410000 */
[----:B------:R-:W-:Y:S01]  /*4880*/  FFMA.FTZ R143, R83, R143, R72 ;  /* 0x0000008f538f7223 */ /* 0x000fe20000010048 */
[--C-:B------:R-:W-:Y:S01]  /*4890*/  FADD.FTZ R142, R142, -R80.reuse ;  /* 0x800000508e8e7221 */ /* 0x100fe20000010000 */
[----:B--2---:R-:W-:Y:S01]  /*48a0*/  FADD.FTZ R159, R148, -R80 ;  /* 0x80000050949f7221 */ /* 0x004fe20000010000 */
[----:B-1----:R-:W-:Y:S01]  /*48b0*/  FMUL.FTZ R148, R74, R82 ;  /* 0x000000524a947220 */ /* 0x002fe20000410000 */
[----:B0-----:R-:W-:Y:S01]  /*48c0*/  FMUL.FTZ R82, R75, R165 ;  /* 0x000000a54b527220 */ /* 0x001fe20000410000 */
[----:B------:R-:W-:Y:S01]  /*48d0*/  FMUL.FTZ R75, R164, -1.4426950216293334961 ;  /* 0xbfb8aa3ba44b7820 */ /* 0x000fe20000410000 */
[----:B------:R-:W-:-:S04]  /*48e0*/  FMUL.FTZ R159, R147, R159 ;  /* 0x0000009f939f7220 */ /* 0x000fc80000410000 */
[----:B------:R-:W-:Y:S01]  /*48f0*/  FFMA.FTZ R159, R125, R159, R85 ;  /* 0x0000009f7d9f7223 */ /* 0x000fe20000010055 */
[----:B------:R-:W-:Y:S03]  /*4900*/  MUFU.EX2 R75, R75 ;  /* 0x0000004b004b7308 */ /* 0x000fe60000000800 */
[----:B------:R-:W-:-:S06]  /*4910*/  FMUL.FTZ R74, R159, -1.4426950216293334961 ;  /* 0xbfb8aa3b9f4a7820 */ /* 0x000fcc0000410000 */
[----:B------:R-:W0:Y:S02]  /*4920*/  MUFU.EX2 R74, R74 ;  /* 0x0000004a004a7308 */ /* 0x000e240000000800 */
[----:B0-----:R-:W-:Y:S01]  /*4930*/  FADD.FTZ R165, R74, 1 ;  /* 0x3f8000004aa57421 */ /* 0x001fe20000010000 */
[----:B------:R-:W-:Y:S01]  /*4940*/  FMUL.FTZ R74, R147, R146 ;  /* 0x00000092934a7220 */ /* 0x000fe20000410000 */
[----:B------:R-:W-:-:S03]  /*4950*/  FADD.FTZ R146, R75, 1 ;  /* 0x3f8000004b927421 */ /* 0x000fc60000010000 */
[----:B------:R-:W-:Y:S01]  /*4960*/  FFMA.FTZ R75, R95, R74, R94 ;  /* 0x0000004a5f4b7223 */ /* 0x000fe2000001005e */
[----:B------:R-:W0:Y:S08]  /*4970*/  MUFU.RCP R165, R165 ;  /* 0x000000a500a57308 */ /* 0x000e300000001000 */
[----:B------:R-:W1:Y:S01]  /*4980*/  MUFU.RCP R146, R146 ;  /* 0x0000009200927308 */ /* 0x000e620000001000 */
[----:B0-----:R-:W-:Y:S01]  /*4990*/  FMUL.FTZ R74, R159, R165 ;  /* 0x000000a59f4a7220 */ /* 0x001fe20000410000 */
[----:B------:R-:W-:Y:S01]  /*49a0*/  FMUL.FTZ R159, R75, -1.4426950216293334961 ;  /* 0xbfb8aa3b4b9f7820 */ /* 0x000fe20000410000 */
[----:B------:R-:W-:-:S05]  /*49b0*/  MOV R165, R85 ;  /* 0x0000005500a57202 */ /* 0x000fca0000000f00 */
[----:B------:R-:W0:Y:S01]  /*49c0*/  MUFU.EX2 R159, R159 ;  /* 0x0000009f009f7308 */ /* 0x000e220000000800 */
[----:B-1----:R-:W-:Y:S01]  /*49d0*/  FMUL.FTZ R85, R164, R146 ;  /* 0x00000092a4557220 */ /* 0x002fe20000410000 */
[----:B------:R-:W-:Y:S01]  /*49e0*/  FMUL.FTZ R146, R145, -1.4426950216293334961 ;  /* 0xbfb8aa3b91927820 */ /* 0x000fe20000410000 */
[----:B------:R-:W-:Y:S01]  /*49f0*/  MOV R164, R94 ;  /* 0x0000005e00a47202 */ /* 0x000fe20000000f00 */
[----:B------:R-:W-:Y:S01]  /*4a00*/  FFMA.FTZ R144, R125, R144, R165 ;  /* 0x000000907d907223 */ /* 0x000fe200000100a5 */
[----:B------:R-:W2:Y:S03]  /*4a10*/  LDL.LU R94, [R1+0x11c] ;  /* 0x00011c00015e7983 */ /* 0x000ea60000300800 */
[----:B------:R-:W1:Y:S01]  /*4a20*/  MUFU.EX2 R146, R146 ;  /* 0x0000009200927308 */ /* 0x000e620000000800 */
[----:B0-----:R-:W-:-:S07]  /*4a30*/  FADD.FTZ R159, R159, 1 ;  /* 0x3f8000009f9f7421 */ /* 0x001fce0000010000 */
[----:B------:R-:W0:Y:S01]  /*4a40*/  MUFU.RCP R159, R159 ;  /* 0x0000009f009f7308 */ /* 0x000e220000001000 */
[----:B-1----:R-:W-:-:S07]  /*4a50*/  FADD.FTZ R146, R146, 1 ;  /* 0x3f80000092927421 */ /* 0x002fce0000010000 */
[----:B------:R-:W1:Y:S01]  /*4a60*/  MUFU.RCP R146, R146 ;  /* 0x0000009200927308 */ /* 0x000e620000001000 */
[----:B0-----:R-:W-:Y:S01]  /*4a70*/  FMUL.FTZ R75, R75, R159 ;  /* 0x0000009f4b4b7220 */ /* 0x001fe20000410000 */
[----:B------:R-:W-:Y:S02]  /*4a80*/  MOV R159, R95 ;  /* 0x0000005f009f7202 */ /* 0x000fe40000000f00 */
[----:B------:R-:W3:Y:S04]  /*4a90*/  LDL.LU R95, [R1+0x118] ;  /* 0x00011800015f7983 */ /* 0x000ee80000300800 */
[----:B------:R0:W-:Y:S01]  /*4aa0*/  STL [R1+0x94], R75 ;  /* 0x0000944b01007387 */ /* 0x0001e20000100800 */
[----:B-1----:R-:W-:Y:S01]  /*4ab0*/  FMUL.FTZ R145, R145, R146 ;  /* 0x0000009291917220 */ /* 0x002fe20000410000 */
[----:B------:R-:W-:-:S02]  /*4ac0*/  MOV R146, R125 ;  /* 0x0000007d00927202 */ /* 0x000fc40000000f00 */
[----:B------:R-:W4:Y:S01]  /*4ad0*/  LDL.LU R125, [R1+0x114] ;  /* 0x00011400017d7983 */ /* 0x000f220000300800 */
[----:B0-----:R-:W-:-:S06]  /*4ae0*/  FMUL.FTZ R75, R144, -1.4426950216293334961 ;  /* 0xbfb8aa3b904b7820 */ /* 0x001fcc0000410000 */
[----:B------:R-:W0:Y:S01]  /*4af0*/  MUFU.EX2 R75, R75 ;  /* 0x0000004b004b7308 */ /* 0x000e220000000800 */
[----:B------:R1:W-:Y:S02]  /*4b00*/  STL [R1+0x90], R145 ;  /* 0x0000909101007387 */ /* 0x0003e40000100800 */
[----:B-1----:R-:W-:Y:S01]  /*4b10*/  FMUL.FTZ R145, R143, -1.4426950216293334961 ;  /* 0xbfb8aa3b8f917820 */ /* 0x002fe20000410000 */
[----:B0-----:R-:W-:-:S05]  /*4b20*/  FADD.FTZ R75, R75, 1 ;  /* 0x3f8000004b4b7421 */ /* 0x001fca0000010000 */
[----:B------:R-:W0:Y:S08]  /*4b30*/  MUFU.EX2 R145, R145 ;  /* 0x0000009100917308 */ /* 0x000e300000000800 */
[----:B------:R-:W1:Y:S01]  /*4b40*/  MUFU.RCP R75, R75 ;  /* 0x0000004b004b7308 */ /* 0x000e620000001000 */
[----:B------:R-:W-:-:S04]  /*4b50*/  FMUL.FTZ R142, R147, R142 ;  /* 0x0000008e938e7220 */ /* 0x000fc80000410000 */
[----:B------:R-:W-:Y:S01]  /*4b60*/  FFMA.FTZ R142, R159, R142, R164 ;  /* 0x0000008e9f8e7223 */ /* 0x000fe200000100a4 */
[----:B0-----:R-:W-:Y:S01]  /*4b70*/  FADD.FTZ R145, R145, 1 ;  /* 0x3f80000091917421 */ /* 0x001fe20000010000 */
[----:B-1----:R-:W-:Y:S02]  /*4b80*/  FMUL.FTZ R144, R144, R75 ;  /* 0x0000004b90907220 */ /* 0x002fe40000410000 */
[----:B------:R-:W-:-:S03]  /*4b90*/  FMUL.FTZ R75, R142, -1.4426950216293334961 ;  /* 0xbfb8aa3b8e4b7820 */ /* 0x000fc60000410000 */
[----:B------:R-:W0:Y:S01]  /*4ba0*/  MUFU.RCP R145, R145 ;  /* 0x0000009100917308 */ /* 0x000e220000001000 */
[----:B------:R-:W-:-:S07]  /*4bb0*/  FADD.FTZ R141, R141, -R80 ;  /* 0x800000508d8d7221 */ /* 0x000fce0000010000 */
[----:B------:R-:W1:Y:S01]  /*4bc0*/  MUFU.EX2 R75, R75 ;  /* 0x0000004b004b7308 */ /* 0x000e620000000800 */
[----:B------:R-:W-:Y:S01]  /*4bd0*/  FMUL.FTZ R141, R147, R141 ;  /* 0x0000008d938d7220 */ /* 0x000fe20000410000 */
[----:B------:R0:W-:Y:S03]  /*4be0*/  STL [R1+0x8c], R144 ;  /* 0x00008c9001007387 */ /* 0x0001e60000100800 */
[----:B------:R-:W-:Y:S01]  /*4bf0*/  FFMA.FTZ R141, R73, R141, R154 ;  /* 0x0000008d498d7223 */ /* 0x000fe2000001009a */
[----:B0-----:R-:W-:-:S03]  /*4c00*/  FMUL.FTZ R144, R143, R145 ;  /* 0x000000918f907220 */ /* 0x001fc60000410000 */
[----:B------:R-:W-:Y:S01]  /*4c10*/  FMUL.FTZ R143, R141, -1.4426950216293334961 ;  /* 0xbfb8aa3b8d8f7820 */ /* 0x000fe20000410000 */
[----:B-1----:R-:W-:-:S05]  /*4c20*/  FADD.FTZ R75, R75, 1 ;  /* 0x3f8000004b4b7421 */ /* 0x002fca0000010000 */
[----:B------:R-:W0:Y:S01]  /*4c30*/  MUFU.EX2 R143, R143 ;  /* 0x0000008f008f7308 */ /* 0x000e220000000800 */
[----:B------:R-:W-:-:S07]  /*4c40*/  FADD.FTZ R140, R140, -R80 ;  /* 0x800000508c8c7221 */ /* 0x000fce0000010000 */
[----:B------:R-:W1:Y:S01]  /*4c50*/  MUFU.RCP R75, R75 ;  /* 0x0000004b004b7308 */ /* 0x000e620000001000 */
[----:B------:R-:W-:Y:S01]  /*4c60*/  FMUL.FTZ R140, R147, R140 ;  /* 0x0000008c938c7220 */ /* 0x000fe20000410000 */
[----:B------:R-:W-:-:S03]  /*4c70*/  FADD.FTZ R139, R139, -R80 ;  /* 0x800000508b8b7221 */ /* 0x000fc60000010000 */
[----:B------:R-:W-:Y:S01]  /*4c80*/  FFMA.FTZ R140, R146, R140, R165 ;  /* 0x0000008c928c7223 */ /* 0x000fe200000100a5 */
[----:B0-----:R-:W-:Y:S01]  /*4c90*/  FADD.FTZ R143, R143, 1 ;  /* 0x3f8000008f8f7421 */ /* 0x001fe20000010000 */
[----:B------:R-:W-:Y:S01]  /*4ca0*/  FMUL.FTZ R139, R147, R139 ;  /* 0x0000008b938b7220 */ /* 0x000fe20000410000 */
[----:B-1----:R-:W-:Y:S01]  /*4cb0*/  FMUL.FTZ R142, R142, R75 ;  /* 0x0000004b8e8e7220 */ /* 0x002fe20000410000 */
[----:B------:R-:W-:-:S03]  /*4cc0*/  FMUL.FTZ R75, R140, -1.4426950216293334961 ;  /* 0xbfb8aa3b8c4b7820 */ /* 0x000fc60000410000 */
[----:B------:R-:W0:Y:S01]  /*4cd0*/  MUFU.RCP R143, R143 ;  /* 0x0000008f008f7308 */ /* 0x000e220000001000 */
[----:B------:R-:W-:Y:S01]  /*4ce0*/  FFMA.FTZ R139, R83, R139, R72 ;  /* 0x0000008b538b7223 */ /* 0x000fe20000010048 */
[----:B------:R-:W-:Y:S06]  /*4cf0*/  STL [R1+0x88], R144 ;  /* 0x0000889001007387 */ /* 0x000fec0000100800 */
[----:B------:R-:W1:Y:S01]  /*4d00*/  MUFU.EX2 R75, R75 ;  /* 0x0000004b004b7308 */ /* 0x000e620000000800 */
[----:B------:R0:W-:Y:S02]  /*4d10*/  STL [R1+0x84], R142 ;  /* 0x0000848e01007387 */ /* 0x0001e40000100800 */
[----:B0-----:R-:W-:Y:S01]  /*4d20*/  FMUL.FTZ R142, R139, -1.4426950216293334961 ;  /* 0xbfb8aa3b8b8e7820 */ /* 0x001fe20000410000 */
[----:B------:R-:W-:-:S05]  /*4d30*/  FMUL.FTZ R141, R141, R143 ;  /* 0x0000008f8d8d7220 */ /* 0x000fca0000410000 */
[----:B------:R-:W0:Y:S01]  /*4d40*/  MUFU.EX2 R142, R142 ;  /* 0x0000008e008e7308 */ /* 0x000e220000000800 */
[----:B-1----:R-:W-:Y:S01]  /*4d50*/  FADD.FTZ R75, R75, 1 ;  /* 0x3f8000004b4b7421 */ /* 0x002fe20000010000 */
[----:B------:R1:W-:Y:S06]  /*4d60*/  STL [R1+0x80], R141 ;  /* 0x0000808d01007387 */ /* 0x0003ec0000100800 */
[----:B-1----:R1:W0:Y:S02]  /*4d70*/  MUFU.RCP R141, R75 ;  /* 0x0000004b008d7308 */ /* 0x0022240000001000 */
[----:B-1----:R-:W-:Y:S01]  /*4d80*/  FADD.FTZ R75, R138, -R80 ;  /* 0x800000508a4b7221 */ /* 0x002fe20000010000 */
[----:B0-----:R-:W-:-:S03]  /*4d90*/  FADD.FTZ R138, R142, 1 ;  /* 0x3f8000008e8a7421 */ /* 0x001fc60000010000 */
[----:B------:R-:W-:-:S03]  /*4da0*/  FMUL.FTZ R75, R147, R75 ;  /* 0x0000004b934b7220 */ /* 0x000fc60000410000 */
[----:B------:R-:W0:Y:S01]  /*4db0*/  MUFU.RCP R138, R138 ;  /* 0x0000008a008a7308 */ /* 0x000e220000001000 */
[----:B------:R-:W-:Y:S01]  /*4dc0*/  FFMA.FTZ R75, R159, R75, R164 ;  /* 0x0000004b9f4b7223 */ /* 0x000fe200000100a4 */
[----:B------:R-:W-:Y:S01]  /*4dd0*/  FMUL.FTZ R141, R140, R141 ;  /* 0x0000008d8c8d7220 */ /* 0x000fe20000410000 */
[----:B------:R-:W-:Y:S02]  /*4de0*/  FADD.FTZ R137, R137, -R80 ;  /* 0x8000005089897221 */ /* 0x000fe40000010000 */
[----:B------:R-:W-:Y:S02]  /*4df0*/  FMUL.FTZ R140, R75, -1.4426950216293334961 ;  /* 0xbfb8aa3b4b8c7820 */ /* 0x000fe40000410000 */
[----:B------:R-:W-:-:S04]  /*4e00*/  FMUL.FTZ R137, R147, R137 ;  /* 0x0000008993897220 */ /* 0x000fc80000410000 */
[----:B------:R-:W1:Y:S01]  /*4e10*/  MUFU.EX2 R140, R140 ;  /* 0x0000008c008c7308 */ /* 0x000e620000000800 */
[----:B------:R-:W-:Y:S01]  /*4e20*/  FFMA.FTZ R137, R73, R137, R154 ;  /* 0x0000008949897223 */ /* 0x000fe2000001009a */
[----:B0-----:R-:W-:-:S03]  /*4e30*/  FMUL.FTZ R139, R139, R138 ;  /* 0x0000008a8b8b7220 */ /* 0x001fc60000410000 */
[----:B------:R-:W-:Y:S01]  /*4e40*/  FMUL.FTZ R138, R137, -1.4426950216293334961 ;  /* 0xbfb8aa3b898a7820 */ /* 0x000fe20000410000 */
[----:B------:R-:W-:Y:S05]  /*4e50*/  STL [R1+0x7c], R141 ;  /* 0x00007c8d01007387 */ /* 0x000fea0000100800 */
[----:B------:R-:W0:Y:S01]  /*4e60*/  MUFU.EX2 R138, R138 ;  /* 0x0000008a008a7308 */ /* 0x000e220000000800 */
[----:B------:R1:W-:Y:S02]  /*4e70*/  STL [R1+0x78], R139 ;  /* 0x0000788b01007387 */ /* 0x0003e40000100800 */
[----:B-1----:R-:W-:-:S06]  /*4e80*/  FADD.FTZ R139, R140, 1 ;  /* 0x3f8000008c8b7421 */ /* 0x002fcc0000010000 */
[----:B------:R-:W1:Y:S01]  /*4e90*/  MUFU.RCP R139, R139 ;  /* 0x0000008b008b7308 */ /* 0x000e620000001000 */
[----:B------:R-:W-:Y:S01]  /*4ea0*/  FADD.FTZ R136, R136, -R80 ;  /* 0x8000005088887221 */ /* 0x000fe20000010000 */
[----:B0-----:R-:W-:-:S03]  /*4eb0*/  FADD.FTZ R138, R138, 1 ;  /* 0x3f8000008a8a7421 */ /* 0x001fc60000010000 */
[----:B------:R-:W-:-:S03]  /*4ec0*/  FMUL.FTZ R136, R147, R136 ;  /* 0x0000008893887220 */ /* 0x000fc60000410000 */
[----:B------:R-:W0:Y:S01]  /*4ed0*/  MUFU.RCP R138, R138 ;  /* 0x0000008a008a7308 */ /* 0x000e220000001000 */
[----:B------:R-:W-:Y:S01]  /*4ee0*/  FFMA.FTZ R136, R146, R136, R165 ;  /* 0x0000008892887223 */ /* 0x000fe200000100a5 */
[----:B-1----:R-:W-:-:S03]  /*4ef0*/  FMUL.FTZ R140, R75, R139 ;  /* 0x0000008b4b8c7220 */ /* 0x002fc60000410000 */
[----:B------:R-:W-:Y:S01]  /*4f00*/  FMUL.FTZ R75, R136, -1.4426950216293334961 ;  /* 0xbfb8aa3b884b7820 */ /* 0x000fe20000410000 */
[----:B------:R-:W-:-:S03]  /*4f10*/  FADD.FTZ R139, R135, -R80 ;  /* 0x80000050878b7221 */ /* 0x000fc60000010000 */
[----:B------:R1:W2:Y:S02]  /*4f20*/  MUFU.EX2 R135, R75 ;  /* 0x0000004b00877308 */ /* 0x0002a40000000800 */
[----:B-1----:R-:W-:Y:S01]  /*4f30*/  FMUL.FTZ R75, R147, R139 ;  /* 0x0000008b934b7220 */ /* 0x002fe20000410000 */
[----:B0-----:R-:W-:-:S03]  /*4f40*/  FMUL.FTZ R137, R137, R138 ;  /* 0x0000008a89897220 */ /* 0x001fc60000410000 */
[----:B------:R-:W-:-:S04]  /*4f50*/  FFMA.FTZ R75, R83, R75, R72 ;  /* 0x0000004b534b7223 */ /* 0x000fc80000010048 */
[----:B------:R-:W-:Y:S01]  /*4f60*/  FMUL.FTZ R138, R75, -1.4426950216293334961 ;  /* 0xbfb8aa3b4b8a7820 */ /* 0x000fe20000410000 */
[----:B--2---:R-:W-:-:S05]  /*4f70*/  FADD.FTZ R135, R135, 1 ;  /* 0x3f80000087877421 */ /* 0x004fca0000010000 */
[----:B------:R-:W0:Y:S01]  /*4f80*/  MUFU.EX2 R138, R138 ;  /* 0x0000008a008a7308 */ /* 0x000e220000000800 */
[----:B------:R-:W-:Y:S04]  /*4f90*/  STL [R1+0x74], R140 ;  /* 0x0000748c01007387 */ /* 0x000fe80000100800 */
[----:B------:R1:W-:Y:S01]  /*4fa0*/  STL [R1+0x70], R137 ;  /* 0x0000708901007387 */ /* 0x0003e20000100800 */
[----:B------:R-:W-:Y:S02]  /*4fb0*/  FADD.FTZ R134, R134, -R80 ;  /* 0x8000005086867221 */ /* 0x000fe40000010000 */
[----:B-1----:R0:W1:Y:S02]  /*4fc0*/  MUFU.RCP R137, R135 ;  /* 0x0000008700897308 */ /* 0x0020640000001000 */
[----:B------:R-:W-:Y:S01]  /*4fd0*/  FMUL.FTZ R134, R147, R134 ;  /* 0x0000008693867220 */ /* 0x000fe20000410000 */
[----:B0-----:R-:W-:-:S03]  /*4fe0*/  FADD.FTZ R135, R138, 1 ;  /* 0x3f8000008a877421 */ /* 0x001fc60000010000 */
[----:B------:R-:W-:-:S03]  /*4ff0*/  FFMA.FTZ R134, R159, R134, R164 ;  /* 0x000000869f867223 */ /* 0x000fc600000100a4 */
[----:B------:R-:W0:Y:S01]  /*5000*/  MUFU.RCP R135, R135 ;  /* 0x0000008700877308 */ /* 0x000e220000001000 */
[----:B-1----:R-:W-:Y:S01]  /*5010*/  FMUL.FTZ R137, R136, R137 ;  /* 0x0000008988897220 */ /* 0x002fe20000410000 */
[----:B------:R-:W-:Y:S01]  /*5020*/  FMUL.FTZ R136, R134, -1.4426950216293334961 ;  /* 0xbfb8aa3b86887820 */ /* 0x000fe20000410000 */
[----:B------:R-:W-:-:S04]  /*5030*/  FADD.FTZ R133, R133, -R80 ;  /* 0x8000005085857221 */ /* 0x000fc80000010000 */
[----:B------:R-:W-:Y:S01]  /*5040*/  FMUL.FTZ R133, R147, R133 ;  /* 0x0000008593857220 */ /* 0x000fe20000410000 */
[----:B------:R-:W1:Y:S03]  /*5050*/  MUFU.EX2 R136, R136 ;  /* 0x0000008800887308 */ /* 0x000e660000000800 */
[----:B------:R-:W-:Y:S01]  /*5060*/  FFMA.FTZ R133, R73, R133, R154 ;  /* 0x0000008549857223 */ /* 0x000fe2000001009a */
[----:B0-----:R-:W-:-:S03]  /*5070*/  FMUL.FTZ R135, R75, R135 ;  /* 0x000000874b877220 */ /* 0x001fc60000410000 */
[----:B------:R-:W-:Y:S01]  /*5080*/  FMUL.FTZ R75, R133, -1.4426950216293334961 ;  /* 0xbfb8aa3b854b7820 */ /* 0x000fe20000410000 */
[----:B------:R-:W-:Y:S04]  /*5090*/  STL [R1+0x6c], R137 ;  /* 0x00006c8901007387 */ /* 0x000fe80000100800 */
[----:B------:R1:W-:Y:S01]  /*50a0*/  STL [R1+0x68], R135 ;  /* 0x0000688701007387 */ /* 0x0003e20000100800 */
[----:B------:R-:W0:Y:S01]  /*50b0*/  MUFU.EX2 R75, R75 ;  /* 0x0000004b004b7308 */ /* 0x000e220000000800 */
[----:B-1----:R-:W-:Y:S01]  /*50c0*/  FADD.FTZ R135, R136, 1 ;  /* 0x3f80000088877421 */ /* 0x002fe20000010000 */
[----:B------:R-:W-:-:S06]  /*50d0*/  FADD.FTZ R132, R132, -R80 ;  /* 0x8000005084847221 */ /* 0x000fcc0000010000 */
[----:B------:R-:W1:Y:S01]  /*50e0*/  MUFU.RCP R135, R135 ;  /* 0x0000008700877308 */ /* 0x000e620000001000 */
[----:B------:R-:W-:Y:S01]  /*50f0*/  MOV R139, R146 ;  /* 0x00000092008b7202 */ /* 0x000fe20000000f00 */
[----:B------:R-:W-:Y:S01]  /*5100*/  FMUL.FTZ R132, R147, R132 ;  /* 0x0000008493847220 */ /* 0x000fe20000410000 */
[----:B0-----:R-:W-:-:S03]  /*5110*/  FADD.FTZ R136, R75, 1 ;  /* 0x3f8000004b887421 */ /* 0x001fc60000010000 */
[----:B------:R-:W-:Y:S02]  /*5120*/  FFMA.FTZ R75, R139, R132, R165 ;  /* 0x000000848b4b7223 */ /* 0x000fe400000100a5 */
[----:B------:R-:W0:Y:S01]  /*5130*/  MUFU.RCP R132, R136 ;  /* 0x0000008800847308 */ /* 0x000e220000001000 */
[----:B------:R-:W-:Y:S01]  /*5140*/  FADD.FTZ R131, R131, -R80 ;  /* 0x8000005083837221 */ /* 0x000fe20000010000 */
[----:B-1----:R-:W-:Y:S01]  /*5150*/  FMUL.FTZ R135, R134, R135 ;  /* 0x0000008786877220 */ /* 0x002fe20000410000 */
        /* <DEDUP_REMOVED lines=42> */
[----:B------:R-:W-:Y:S05]  /*5400*/  STL [R1+0x54], R131 ;  /* 0x0000548301007387 */ /* 0x000fea0000100800 */
[----:B------:R-:W0:Y:S01]  /*5410*/  MUFU.EX2 R75, R75 ;  /* 0x0000004b004b7308 */ /* 0x000e220000000800 */
[----:B------:R1:W-:Y:S01]  /*5420*/  STL [R1+0x50], R129 ;  /* 0x0000508101007387 */ /* 0x0003e20000100800 */
[----:B------:R-:W-:Y:S01]  /*5430*/  FADD.FTZ R126, R126, -R80 ;  /* 0x800000507e7e7221 */ /* 0x000fe20000010000 */
[----:B-1----:R-:W-:-:S06]  /*5440*/  FADD.FTZ R129, R130, 1 ;  /* 0x3f80000082817421 */ /* 0x002fcc0000010000 */
[----:B------:R-:W1:Y:S01]  /*5450*/  MUFU.RCP R129, R129 ;  /* 0x0000008100817308 */ /* 0x000e620000001000 */
[----:B------:R-:W-:Y:S01]  /*5460*/  FMUL.FTZ R126, R147, R126 ;  /* 0x0000007e937e7220 */ /* 0x000fe20000410000 */
[----:B0-----:R-:W-:-:S03]  /*5470*/  FADD.FTZ R130, R75, 1 ;  /* 0x3f8000004b827421 */ /* 0x001fc60000010000 */
[----:B------:R-:W-:-:S03]  /*5480*/  FFMA.FTZ R75, R159, R126, R164 ;  /* 0x0000007e9f4b7223 */ /* 0x000fc600000100a4 */
        /* <DEDUP_REMOVED lines=19> */
[----:B------:R-:W-:Y:S01]  /*55c0*/  FADD.FTZ R63, R63, -R80 ;  /* 0x800000503f3f7221 */ /* 0x000fe20000010000 */
[----:B-1----:R-:W-:Y:S02]  /*55d0*/  FMUL.FTZ R127, R75, R127 ;  /* 0x0000007f4b7f7220 */ /* 0x002fe40000410000 */
[----:B------:R-:W-:Y:S01]  /*55e0*/  FMUL.FTZ R75, R66, -1.4426950216293334961 ;  /* 0xbfb8aa3b424b7820 */ /* 0x000fe20000410000 */
[----:B------:R-:W-:-:S05]  /*55f0*/  FMUL.FTZ R63, R147, R63 ;  /* 0x0000003f933f7220 */ /* 0x000fca0000410000 */
[----:B------:R-:W1:Y:S01]  /*5600*/  MUFU.EX2 R75, R75 ;  /* 0x0000004b004b7308 */ /* 0x000e620000000800 */
[----:B------:R-:W-:Y:S01]  /*5610*/  FFMA.FTZ R63, R83, R63, R72 ;  /* 0x0000003f533f7223 */ /* 0x000fe20000010048 */
[----:B0-----:R-:W-:-:S03]  /*5620*/  FMUL.FTZ R126, R65, R126 ;  /* 0x0000007e417e7220 */ /* 0x001fc60000410000 */
[----:B------:R-:W-:-:S06]  /*5630*/  FMUL.FTZ R65, R63, -1.4426950216293334961 ;  /* 0xbfb8aa3b3f417820 */ /* 0x000fcc0000410000 */
[----:B------:R-:W0:Y:S01]  /*5640*/  MUFU.EX2 R65, R65 ;  /* 0x0000004100417308 */ /* 0x000e220000000800 */
[----:B-1----:R-:W-:-:S07]  /*5650*/  FADD.FTZ R75, R75, 1 ;  /* 0x3f8000004b4b7421 */ /* 0x002fce0000010000 */
[----:B------:R-:W1:Y:S01]  /*5660*/  MUFU.RCP R75, R75 ;  /* 0x0000004b004b7308 */ /* 0x000e620000001000 */
[----:B------:R-:W-:Y:S01]  /*5670*/  FADD.FTZ R64, R64, -R80 ;  /* 0x8000005040407221 */ /* 0x000fe20000010000 */
[----:B0-----:R-:W-:-:S03]  /*5680*/  FADD.FTZ R65, R65, 1 ;  /* 0x3f80000041417421 */ /* 0x001fc60000010000 */
[----:B------:R-:W-:Y:S01]  /*5690*/  FMUL.FTZ R64, R147, R64 ;  /* 0x0000004093407220 */ /* 0x000fe20000410000 */
[----:B------:R-:W-:Y:S02]  /*56a0*/  STL [R1+0x44], R127 ;  /* 0x0000447f01007387 */ /* 0x000fe40000100800 */
[----:B------:R-:W0:Y:S01]  /*56b0*/  MUFU.RCP R65, R65 ;  /* 0x0000004100417308 */ /* 0x000e220000001000 */
[----:B------:R-:W-:Y:S01]  /*56c0*/  FFMA.FTZ R64, R159, R64, R164 ;  /* 0x000000409f407223 */ /* 0x000fe200000100a4 */
[----:B------:R1:W-:Y:S01]  /*56d0*/  STL [R1+0x40], R126 ;  /* 0x0000407e01007387 */ /* 0x0003e20000100800 */
[----:B------:R-:W-:-:S04]  /*56e0*/  FADD.FTZ R61, R61, -R80 ;  /* 0x800000503d3d7221 */ /* 0x000fc80000010000 */
[----:B------:R-:W-:Y:S01]  /*56f0*/  FMUL.FTZ R61, R147, R61 ;  /* 0x0000003d933d7220 */ /* 0x000fe20000410000 */
[----:B-1----:R-:W-:Y:S01]  /*5700*/  FMUL.FTZ R126, R66, R75 ;  /* 0x0000004b427e7220 */ /* 0x002fe20000410000 */
[----:B------:R-:W-:Y:S02]  /*5710*/  FMUL.FTZ R66, R64, -1.4426950216293334961 ;  /* 0xbfb8aa3b40427820 */ /* 0x000fe40000410000 */
[----:B------:R-:W-:-:S04]  /*5720*/  FFMA.FTZ R61, R73, R61, R154 ;  /* 0x0000003d493d7223 */ /* 0x000fc8000001009a */
[----:B------:R-:W1:Y:S01]  /*5730*/  MUFU.EX2 R66, R66 ;  /* 0x0000004200427308 */ /* 0x000e620000000800 */
[----:B0-----:R-:W-:Y:S01]  /*5740*/  FMUL.FTZ R65, R63, R65 ;  /* 0x000000413f417220 */ /* 0x001fe20000410000 */
        /* <DEDUP_REMOVED lines=25> */
[----:B0-----:R-:W-:Y:S01]  /*58e0*/  FADD.FTZ R61, R61, 1 ;  /* 0x3f8000003d3d7421 */ /* 0x001fe20000010000 */
[----:B------:R-:W-:Y:S02]  /*58f0*/  MOV R75, R159 ;  /* 0x0000009f004b7202 */ /* 0x000fe40000000f00 */
[----:B------:R-:W-:Y:S01]  /*5900*/  MOV R66, R164 ;  /* 0x000000a400427202 */ /* 0x000fe20000000f00 */
[----:B------:R-:W-:Y:S02]  /*5910*/  FMUL.FTZ R60, R147, R60 ;  /* 0x0000003c933c7220 */ /* 0x000fe40000410000 */
[----:B------:R-:W0:Y:S02]  /*5920*/  MUFU.RCP R61, R61 ;  /* 0x0000003d003d7308 */ /* 0x000e240000001000 */
[----:B------:R-:W-:Y:S01]  /*5930*/  FFMA.FTZ R60, R75, R60, R66 ;  /* 0x0000003c4b3c7223 */ /* 0x000fe20000010042 */
[----:B------:R-:W-:Y:S01]  /*5940*/  FADD.FTZ R57, R57, -R80 ;  /* 0x8000005039397221 */ /* 0x000fe20000010000 */
[----:B-1----:R-:W-:-:S02]  /*5950*/  FMUL.FTZ R63, R62, R63 ;  /* 0x0000003f3e3f7220 */ /* 0x002fc40000410000 */
        /* <DEDUP_REMOVED lines=64> */
[----:B-1----:R-:W-:Y:S01]  /*5d60*/  FADD.FTZ R53, R56, 1 ;  /* 0x3f80000038357421 */ /* 0x002fe20000010000 */
[----:B------:R-:W-:-:S05]  /*5d70*/  FADD.FTZ R165, R52, -R80 ;  /* 0x8000005034a57221 */ /* 0x000fca0000010000 */
[----:B------:R-:W1:Y:S01]  /*5d80*/  MUFU.RCP R53, R53 ;  /* 0x0000003500357308 */ /* 0x000e620000001000 */
[----:B0-----:R-:W-:-:S07]  /*5d90*/  FADD.FTZ R52, R55, 1 ;  /* 0x3f80000037347421 */ /* 0x001fce0000010000 */
[----:B------:R-:W0:Y:S01]  /*5da0*/  MUFU.RCP R52, R52 ;  /* 0x0000003400347308 */ /* 0x000e220000001000 */
[----:B------:R-:W-:Y:S01]  /*5db0*/  FMUL.FTZ R165, R147, R165 ;  /* 0x000000a593a57220 */ /* 0x000fe20000410000 */
[----:B-1----:R-:W-:Y:S01]  /*5dc0*/  FMUL.FTZ R55, R54, R53 ;  /* 0x0000003536377220 */ /* 0x002fe20000410000 */
[----:B------:R-:W-:Y:S02]  /*5dd0*/  FADD.FTZ R54, R50, -R80 ;  /* 0x8000005032367221 */ /* 0x000fe40000010000 */
[----:B------:R-:W-:Y:S02]  /*5de0*/  FFMA.FTZ R165, R75, R165, R66 ;  /* 0x000000a54ba57223 */ /* 0x000fe40000010042 */
[----:B------:R-:W-:Y:S02]  /*5df0*/  FMUL.FTZ R54, R147, R54 ;  /* 0x0000003693367220 */ /* 0x000fe40000410000 */
[----:B------:R-:W-:Y:S02]  /*5e00*/  FMUL.FTZ R53, R165, -1.4426950216293334961 ;  /* 0xbfb8aa3ba5357820 */ /* 0x000fe40000410000 */
[----:B------:R-:W-:Y:S01]  /*5e10*/  FFMA.FTZ R164, R73, R54, R154 ;  /* 0x0000003649a47223 */ /* 0x000fe2000001009a */
[----:B0-----:R-:W-:Y:S01]  /*5e20*/  FMUL.FTZ R52, R51, R52 ;  /* 0x0000003433347220 */ /* 0x001fe20000410000 */
[----:B------:R-:W0:Y:S02]  /*5e30*/  MUFU.EX2 R50, R53 ;  /* 0x0000003500327308 */ /* 0x000e240000000800 */
[----:B------:R-:W-:-:S06]  /*5e40*/  FMUL.FTZ R51, R164, -1.4426950216293334961 ;  /* 0xbfb8aa3ba4337820 */ /* 0x000fcc0000410000 */
[----:B------:R-:W1:Y:S01]  /*5e50*/  MUFU.EX2 R51, R51 ;  /* 0x0000003300337308 */ /* 0x000e620000000800 */
[----:B------:R-:W-:Y:S01]  /*5e60*/  FADD.FTZ R159, R49, -R80 ;  /* 0x80000050319f7221 */ /* 0x000fe20000010000 */
[----:B0-----:R-:W-:-:S06]  /*5e70*/  FADD.FTZ R50, R50, 1 ;  /* 0x3f80000032327421 */ /* 0x001fcc0000010000 */
[----:B------:R-:W0:Y:S01]  /*5e80*/  MUFU.RCP R50, R50 ;  /* 0x0000003200327308 */ /* 0x000e220000001000 */
[----:B-1----:R-:W-:Y:S01]  /*5e90*/  FADD.FTZ R49, R51, 1 ;  /* 0x3f80000033317421 */ /* 0x002fe20000010000 */
[----:B------:R-:W-:-:S06]  /*5ea0*/  FMUL.FTZ R159, R147, R159 ;  /* 0x0000009f939f7220 */ /* 0x000fcc0000410000 */
[----:B------:R-:W1:Y:S01]  /*5eb0*/  MUFU.RCP R49, R49 ;  /* 0x0000003100317308 */ /* 0x000e620000001000 */
[----:B------:R-:W-:Y:S01]  /*5ec0*/  FADD.FTZ R51, R48, -R80 ;  /* 0x8000005030337221 */ /* 0x000fe20000010000 */
[----:B------:R-:W-:-:S03]  /*5ed0*/  FFMA.FTZ R159, R139, R159, R65 ;  /* 0x0000009f8b9f7223 */ /* 0x000fc60000010041 */
[----:B------:R-:W-:Y:S01]  /*5ee0*/  FMUL.FTZ R51, R147, R51 ;  /* 0x0000003393337220 */ /* 0x000fe20000410000 */
[----:B0-----:R-:W-:Y:S01]  /*5ef0*/  FMUL.FTZ R165, R165, R50 ;  /* 0x00000032a5a57220 */ /* 0x001fe20000410000 */
[----:B------:R-:W-:Y:S02]  /*5f00*/  FMUL.FTZ R50, R159, -1.4426950216293334961 ;  /* 0xbfb8aa3b9f327820 */ /* 0x000fe40000410000 */
[----:B------:R-:W-:Y:S02]  /*5f10*/  FFMA.FTZ R146, R83, R51, R72 ;  /* 0x0000003353927223 */ /* 0x000fe40000010048 */
[----:B------:R-:W0:Y:S01]  /*5f20*/  MUFU.EX2 R48, R50 ;  /* 0x0000003200307308 */ /* 0x000e220000000800 */
[----:B-1----:R-:W-:Y:S01]  /*5f30*/  FMUL.FTZ R164, R164, R49 ;  /* 0x00000031a4a47220 */ /* 0x002fe20000410000 */
        /* <DEDUP_REMOVED lines=18> */
[----:B0-----:R-:W-:Y:S01]  /*6060*/  FADD.FTZ R46, R46, 1 ;  /* 0x3f8000002e2e7421 */ /* 0x001fe20000010000 */
[----:B------:R-:W-:-:S06]  /*6070*/  FADD.FTZ R143, R45, -R80 ;  /* 0x800000502d8f7221 */ /* 0x000fcc0000010000 */
[----:B------:R-:W0:Y:S01]  /*6080*/  MUFU.RCP R46, R46 ;  /* 0x0000002e002e7308 */ /* 0x000e220000001000 */
[----:B-1----:R-:W-:Y:S01]  /*6090*/  FADD.FTZ R45, R47, 1 ;  /* 0x3f8000002f2d7421 */ /* 0x002fe20000010000 */
[----:B------:R-:W-:-:S06]  /*60a0*/  FMUL.FTZ R143, R147, R143 ;  /* 0x0000008f938f7220 */ /* 0x000fcc0000410000 */
[----:B------:R-:W1:Y:S01]  /*60b0*/  MUFU.RCP R45, R45 ;  /* 0x0000002d002d7308 */ /* 0x000e620000001000 */
[----:B------:R-:W-:Y:S01]  /*60c0*/  FFMA.FTZ R143, R139, R143, R65 ;  /* 0x0000008f8b8f7223 */ /* 0x000fe20000010041 */
[----:B------:R-:W-:Y:S01]  /*60d0*/  FADD.FTZ R47, R44, -R80 ;  /* 0x800000502c2f7221 */ /* 0x000fe20000010000 */
[----:B0-----:R-:W-:Y:S02]  /*60e0*/  FMUL.FTZ R145, R145, R46 ;  /* 0x0000002e91917220 */ /* 0x001fe40000410000 */
[----:B------:R-:W-:Y:S01]  /*60f0*/  FMUL.FTZ R46, R143, -1.4426950216293334961 ;  /* 0xbfb8aa3b8f2e7820 */ /* 0x000fe20000410000 */
[----:B------:R-:W-:-:S03]  /*6100*/  FMUL.FTZ R47, R147, R47 ;  /* 0x0000002f932f7220 */ /* 0x000fc60000410000 */
[----:B------:R-:W0:Y:S01]  /*6110*/  MUFU.EX2 R44, R46 ;  /* 0x0000002e002c7308 */ /* 0x000e220000000800 */
[----:B------:R-:W-:Y:S01]  /*6120*/  FFMA.FTZ R142, R83, R47, R72 ;  /* 0x0000002f538e7223 */ /* 0x000fe20000010048 */
[----:B-1----:R-:W-:-:S03]  /*6130*/  FMUL.FTZ R144, R144, R45 ;  /* 0x0000002d90907220 */ /* 0x002fc60000410000 */
[----:B------:R-:W-:-:S06]  /*6140*/  FMUL.FTZ R45, R142, -1.4426950216293334961 ;  /* 0xbfb8aa3b8e2d7820 */ /* 0x000fcc0000410000 */
[----:B------:R-:W1:Y:S01]  /*6150*/  MUFU.EX2 R45, R45 ;  /* 0x0000002d002d7308 */ /* 0x000e620000000800 */
[----:B0-----:R-:W-:Y:S01]  /*6160*/  FADD.FTZ R44, R44, 1 ;  /* 0x3f8000002c2c7421 */ /* 0x001fe20000010000 */
[----:B------:R-:W-:-:S06]  /*6170*/  FADD.FTZ R141, R43, -R80 ;  /* 0x800000502b8d7221 */ /* 0x000fcc0000010000 */
[----:B------:R-:W0:Y:S01]  /*6180*/  MUFU.RCP R44, R44 ;  /* 0x0000002c002c7308 */ /* 0x000e220000001000 */
[----:B------:R-:W-:Y:S01]  /*6190*/  FMUL.FTZ R141, R147, R141 ;  /* 0x0000008d938d7220 */ /* 0x000fe20000410000 */
[----:B-1----:R-:W-:-:S03]  /*61a0*/  FADD.FTZ R43, R45, 1 ;  /* 0x3f8000002d2b7421 */ /* 0x002fc60000010000 */
[----:B------:R-:W-:-:S03]  /*61b0*/  FFMA.FTZ R141, R75, R141, R66 ;  /* 0x0000008d4b8d7223 */ /* 0x000fc60000010042 */
[----:B------:R-:W1:Y:S01]  /*61c0*/  MUFU.RCP R43, R43 ;  /* 0x0000002b002b7308 */ /* 0x000e620000001000 */
[----:B------:R-:W-:Y:S01]  /*61d0*/  FADD.FTZ R45, R42, -R80 ;  /* 0x800000502a2d7221 */ /* 0x000fe20000010000 */
[----:B0-----:R-:W-:Y:S01]  /*61e0*/  FMUL.FTZ R143, R143, R44 ;  /* 0x0000002c8f8f7220 */ /* 0x001fe20000410000 */
[----:B------:R-:W-:Y:S02]  /*61f0*/  FMUL.FTZ R44, R141, -1.4426950216293334961 ;  /* 0xbfb8aa3b8d2c7820 */ /* 0x000fe40000410000 */
        /* <DEDUP_REMOVED lines=13> */
[----:B0-----:R-:W-:Y:S01]  /*62d0*/  FMUL.FTZ R141, R141, R42 ;  /* 0x0000002a8d8d7220 */ /* 0x001fe20000410000 */
[----:B------:R-:W-:Y:S01]  /*62e0*/  FMUL.FTZ R42, R138, -1.4426950216293334961 ;  /* 0xbfb8aa3b8a2a7820 */ /* 0x000fe20000410000 */
[----:B------:R-:W-:-:S05]  /*62f0*/  FADD.FTZ R43, R40, -R80 ;  /* 0x80000050282b7221 */ /* 0x000fca0000010000 */
[----:B------:R-:W0:Y:S01]  /*6300*/  MUFU.EX2 R40, R42 ;  /* 0x0000002a00287308 */ /* 0x000e220000000800 */
[----:B------:R-:W-:-:S04]  /*6310*/  FMUL.FTZ R43, R147, R43 ;  /* 0x0000002b932b7220 */ /* 0x000fc80000410000 */
        /* <DEDUP_REMOVED lines=23> */
[----:B------:R-:W-:-:S04]  /*6490*/  FMUL.FTZ R134, R147, R134 ;  /* 0x0000008693867220 */ /* 0x000fc80000410000 */
[----:B------:R-:W-:Y:S01]  /*64a0*/  FFMA.FTZ R134, R139, R134, R65 ;  /* 0x000000868b867223 */ /* 0x000fe20000010041 */
[----:B-1----:R-:W-:Y:S01]  /*64b0*/  FADD.FTZ R37, R39, 1 ;  /* 0x3f80000027257421 */ /* 0x002fe20000010000 */
[----:B------:R-:W-:-:S05]  /*64c0*/  FADD.FTZ R39, R36, -R80 ;  /* 0x8000005024277221 */ /* 0x000fca0000010000 */
[----:B------:R-:W1:Y:S01]  /*64d0*/  MUFU.RCP R37, R37 ;  /* 0x0000002500257308 */ /* 0x000e620000001000 */
[----:B0-----:R-:W-:Y:S01]  /*64e0*/  FMUL.FTZ R136, R136, R38 ;  /* 0x0000002688887220 */ /* 0x001fe20000410000 */
[----:B------:R-:W-:-:S06]  /*64f0*/  FMUL.FTZ R38, R134, -1.4426950216293334961 ;  /* 0xbfb8aa3b86267820 */ /* 0x000fcc0000410000 */
[----:B------:R-:W0:Y:S01]  /*6500*/  MUFU.EX2 R36, R38 ;  /* 0x0000002600247308 */ /* 0x000e220000000800 */
[----:B------:R-:W-:-:S04]  /*6510*/  FMUL.FTZ R39, R147, R39 ;  /* 0x0000002793277220 */ /* 0x000fc80000410000 */
[----:B------:R-:W-:Y:S01]  /*6520*/  FFMA.FTZ R133, R83, R39, R72 ;  /* 0x0000002753857223 */ /* 0x000fe20000010048 */
[----:B-1----:R-:W-:-:S03]  /*6530*/  FMUL.FTZ R135, R135, R37 ;  /* 0x0000002587877220 */ /* 0x002fc60000410000 */
[----:B------:R-:W-:Y:S01]  /*6540*/  FMUL.FTZ R37, R133, -1.4426950216293334961 ;  /* 0xbfb8aa3b85257820 */ /* 0x000fe20000410000 */
[----:B0-----:R-:W-:-:S05]  /*6550*/  FADD.FTZ R36, R36, 1 ;  /* 0x3f80000024247421 */ /* 0x001fca0000010000 */
[----:B------:R-:W0:Y:S01]  /*6560*/  MUFU.EX2 R37, R37 ;  /* 0x0000002500257308 */ /* 0x000e220000000800 */
[----:B------:R-:W-:-:S07]  /*6570*/  FADD.FTZ R131, R35, -R80 ;  /* 0x8000005023837221 */ /* 0x000fce0000010000 */
[----:B------:R-:W1:Y:S01]  /*6580*/  MUFU.RCP R36, R36 ;  /* 0x0000002400247308 */ /* 0x000e620000001000 */
[----:B------:R-:W-:-:S04]  /*6590*/  FMUL.FTZ R131, R147, R131 ;  /* 0x0000008393837220 */ /* 0x000fc80000410000 */
[----:B------:R-:W-:Y:S01]  /*65a0*/  FFMA.FTZ R131, R75, R131, R66 ;  /* 0x000000834b837223 */ /* 0x000fe20000010042 */
[----:B0-----:R-:W-:Y:S01]  /*65b0*/  FADD.FTZ R35, R37, 1 ;  /* 0x3f80000025237421 */ /* 0x001fe20000010000 */
[----:B------:R-:W-:-:S05]  /*65c0*/  FADD.FTZ R37, R34, -R80 ;  /* 0x8000005022257221 */ /* 0x000fca0000010000 */
[----:B------:R-:W0:Y:S01]  /*65d0*/  MUFU.RCP R35, R35 ;  /* 0x0000002300237308 */ /* 0x000e220000001000 */
[----:B-1----:R-:W-:Y:S01]  /*65e0*/  FMUL.FTZ R134, R134, R36 ;  /* 0x0000002486867220 */ /* 0x002fe20000410000 */
[----:B------:R-:W-:-:S06]  /*65f0*/  FMUL.FTZ R36, R131, -1.4426950216293334961 ;  /* 0xbfb8aa3b83247820 */ /* 0x000fcc0000410000 */
[----:B------:R-:W1:Y:S01]  /*6600*/  MUFU.EX2 R34, R36 ;  /* 0x0000002400227308 */ /* 0x000e620000000800 */
[----:B------:R-:W-:-:S04]  /*6610*/  FMUL.FTZ R37, R147, R37 ;  /* 0x0000002593257220 */ /* 0x000fc80000410000 */
[----:B------:R-:W-:Y:S01]  /*6620*/  FFMA.FTZ R130, R73, R37, R154 ;  /* 0x0000002549827223 */ /* 0x000fe2000001009a */
[----:B0-----:R-:W-:-:S03]  /*6630*/  FMUL.FTZ R133, R133, R35 ;  /* 0x0000002385857220 */ /* 0x001fc60000410000 */
[----:B------:R-:W-:Y:S01]  /*6640*/  FMUL.FTZ R35, R130, -1.4426950216293334961 ;  /* 0xbfb8aa3b82237820 */ /* 0x000fe20000410000 */
[----:B-1----:R-:W-:-:S05]  /*6650*/  FADD.FTZ R34, R34, 1 ;  /* 0x3f80000022227421 */ /* 0x002fca0000010000 */
[----:B------:R-:W0:Y:S01]  /*6660*/  MUFU.EX2 R35, R35 ;  /* 0x0000002300237308 */ /* 0x000e220000000800 */
[----:B------:R-:W-:-:S07]  /*6670*/  FADD.FTZ R129, R33, -R80 ;  /* 0x8000005021817221 */ /* 0x000fce0000010000 */
[----:B------:R-:W1:Y:S01]  /*6680*/  MUFU.RCP R34, R34 ;  /* 0x0000002200227308 */ /* 0x000e620000001000 */
[----:B------:R-:W-:-:S04]  /*6690*/  FMUL.FTZ R129, R147, R129 ;  /* 0x0000008193817220 */ /* 0x000fc80000410000 */
[----:B------:R-:W-:Y:S01]  /*66a0*/  FFMA.FTZ R129, R139, R129, R65 ;  /* 0x000000818b817223 */ /* 0x000fe20000010041 */
[----:B0-----:R-:W-:Y:S01]  /*66b0*/  FADD.FTZ R33, R35, 1 ;  /* 0x3f80000023217421 */ /* 0x001fe20000010000 */
[----:B------:R-:W-:Y:S01]  /*66c0*/  FADD.FTZ R35, R32, -R80 ;  /* 0x8000005020237221 */ /* 0x000fe20000010000 */
[----:B-1----:R-:W-:Y:S01]  /*66d0*/  FMUL.FTZ R131, R131, R34 ;  /* 0x0000002283837220 */ /* 0x002fe20000410000 */
[----:B------:R-:W-:-:S03]  /*66e0*/  FMUL.FTZ R34, R129, -1.4426950216293334961 ;  /* 0xbfb8aa3b81227820 */ /* 0x000fc60000410000 */
[----:B------:R-:W0:Y:S08]  /*66f0*/  MUFU.RCP R33, R33 ;  /* 0x0000002100217308 */ /* 0x000e300000001000 */
        /* <DEDUP_REMOVED lines=12> */
[----:B------:R-:W-:Y:S01]  /*67c0*/  FMUL.FTZ R30, R147, R30 ;  /* 0x0000001e931e7220 */ /* 0x000fe20000410000 */
[----:B0-----:R-:W-:-:S03]  /*67d0*/  FADD.FTZ R31, R33, 1 ;  /* 0x3f800000211f7421 */ /* 0x001fc60000010000 */
[----:B------:R-:W-:Y:S01]  /*67e0*/  FFMA.FTZ R30, R73, R30, R154 ;  /* 0x0000001e491e7223 */ /* 0x000fe2000001009a */
[----:B-1----:R-:W-:Y:S01]  /*67f0*/  FMUL.FTZ R129, R129, R32 ;  /* 0x0000002081817220 */ /* 0x002fe20000410000 */
[----:B------:R-:W-:Y:S02]  /*6800*/  FMUL.FTZ R32, R127, -1.4426950216293334961 ;  /* 0xbfb8aa3b7f207820 */ /* 0x000fe40000410000 */
[----:B------:R-:W-:Y:S01]  /*6810*/  FMUL.FTZ R33, R30, -1.4426950216293334961 ;  /* 0xbfb8aa3b1e217820 */ /* 0x000fe20000410000 */
[----:B------:R-:W0:Y:S08]  /*6820*/  MUFU.RCP R31, R31 ;  /* 0x0000001f001f7308 */ /* 0x000e300000001000 */
[----:B------:R-:W1:Y:S08]  /*6830*/  MUFU.EX2 R32, R32 ;  /* 0x0000002000207308 */ /* 0x000e700000000800 */
[----:B------:R-:W2:Y:S01]  /*6840*/  MUFU.EX2 R33, R33 ;  /* 0x0000002100217308 */ /* 0x000ea20000000800 */
[----:B0-----:R-:W-:Y:S01]  /*6850*/  FMUL.FTZ R128, R128, R31 ;  /* 0x0000001f80807220 */ /* 0x001fe20000410000 */
[----:B-1----:R-:W-:-:S06]  /*6860*/  FADD.FTZ R31, R32, 1 ;  /* 0x3f800000201f7421 */ /* 0x002fcc0000010000 */
[----:B------:R-:W0:Y:S01]  /*6870*/  MUFU.RCP R31, R31 ;  /* 0x0000001f001f7308 */ /* 0x000e220000001000 */
[----:B--2---:R-:W-:Y:S01]  /*6880*/  FADD.FTZ R32, R33, 1 ;  /* 0x3f80000021207421 */ /* 0x004fe20000010000 */
[----:B------:R-:W-:-:S06]  /*6890*/  FADD.FTZ R29, R29, -R80 ;  /* 0x800000501d1d7221 */ /* 0x000fcc0000010000 */
[----:B------:R-:W1:Y:S01]  /*68a0*/  MUFU.RCP R32, R32 ;  /* 0x0000002000207308 */ /* 0x000e620000001000 */
[----:B------:R-:W-:Y:S01]  /*68b0*/  FMUL.FTZ R29, R147, R29 ;  /* 0x0000001d931d7220 */ /* 0x000fe20000410000 */
[----:B------:R-:W-:-:S03]  /*68c0*/  FADD.FTZ R28, R28, -R80 ;  /* 0x800000501c1c7221 */ /* 0x000fc60000010000 */
[----:B------:R-:W-:Y:S01]  /*68d0*/  FFMA.FTZ R29, R139, R29, R65 ;  /* 0x0000001d8b1d7223 */ /* 0x000fe20000010041 */
[----:B------:R-:W-:Y:S01]  /*68e0*/  FMUL.FTZ R28, R147, R28 ;  /* 0x0000001c931c7220 */ /* 0x000fe20000410000 */
[----:B0-----:R-:W-:Y:S02]  /*68f0*/  FMUL.FTZ R127, R127, R31 ;  /* 0x0000001f7f7f7220 */ /* 0x001fe40000410000 */
[----:B------:R-:W-:Y:S01]  /*6900*/  FMUL.FTZ R33, R29, -1.4426950216293334961 ;  /* 0xbfb8aa3b1d217820 */ /* 0x000fe20000410000 */
[----:B------:R-:W-:Y:S01]  /*6910*/  FFMA.FTZ R31, R83, R28, R72 ;  /* 0x0000001c531f7223 */ /* 0x000fe20000010048 */
[----:B-1----:R-:W-:-:S03]  /*6920*/  FMUL.FTZ R28, R30, R32 ;  /* 0x000000201e1c7220 */ /* 0x002fc60000410000 */
[----:B------:R-:W-:Y:S01]  /*6930*/  FMUL.FTZ R30, R31, -1.4426950216293334961 ;  /* 0xbfb8aa3b1f1e7820 */ /* 0x000fe20000410000 */
[----:B------:R-:W0:Y:S08]  /*6940*/  MUFU.EX2 R33, R33 ;  /* 0x0000002100217308 */ /* 0x000e300000000800 */
[----:B------:R-:W1:Y:S01]  /*6950*/  MUFU.EX2 R30, R30 ;  /* 0x0000001e001e7308 */ /* 0x000e620000000800 */
[----:B0-----:R-:W-:-:S07]  /*6960*/  FADD.FTZ R33, R33, 1 ;  /* 0x3f80000021217421 */ /* 0x001fce0000010000 */
[----:B------:R-:W0:Y:S01]  /*6970*/  MUFU.RCP R33, R33 ;  /* 0x0000002100217308 */ /* 0x000e220000001000 */
[----:B-1----:R-:W-:Y:S01]  /*6980*/  FADD.FTZ R32, R30, 1 ;  /* 0x3f8000001e207421 */ /* 0x002fe20000010000 */
        /* <DEDUP_REMOVED lines=194> */
[----:B------:R-:W-:Y:S01]  /*75b0*/  FADD.FTZ R2, R2, -R80 ;  /* 0x8000005002027221 */ /* 0x000fe20000010000 */
[----:B------:R-:W-:-:S03]  /*75c0*/  FMUL.FTZ R3, R147, R3 ;  /* 0x0000000393037220 */ /* 0x000fc60000410000 */
[----:B------:R-:W-:Y:S01]  /*75d0*/  FMUL.FTZ R2, R147, R2 ;  /* 0x0000000293027220 */ /* 0x000fe20000410000 */
[----:B------:R-:W-:Y:S01]  /*75e0*/  FFMA.FTZ R30, R75, R3, R66 ;  /* 0x000000034b1e7223 */ /* 0x000fe20000010042 */
[----:B0-----:R-:W-:Y:S02]  /*75f0*/  FMUL.FTZ R3, R29, R32 ;  /* 0x000000201d037220 */ /* 0x001fe40000410000 */
[----:B------:R-:W-:Y:S01]  /*7600*/  FFMA.FTZ R32, R73, R2, R154 ;  /* 0x0000000249207223 */ /* 0x000fe2000001009a */
[----:B-1----:R-:W-:-:S03]  /*7610*/  FMUL.FTZ R2, R31, R33 ;  /* 0x000000211f027220 */ /* 0x002fc60000410000 */
[----:B------:R-:W-:Y:S01]  /*7620*/  FMUL.FTZ R31, R32, -1.4426950216293334961 ;  /* 0xbfb8aa3b201f7820 */ /* 0x000fe20000410000 */
[----:B------:R-:W-:-:S05]  /*7630*/  FMUL.FTZ R29, R30, -1.4426950216293334961 ;  /* 0xbfb8aa3b1e1d7820 */ /* 0x000fca0000410000 */
[----:B------:R-:W0:Y:S01]  /*7640*/  MUFU.EX2 R31, R31 ;  /* 0x0000001f001f7308 */ /* 0x000e220000000800 */
[----:B------:R-:W-:-:S07]  /*7650*/  FADD.FTZ R33, R78, -R80 ;  /* 0x800000504e217221 */ /* 0x000fce0000010000 */
[----:B------:R-:W1:Y:S01]  /*7660*/  MUFU.EX2 R29, R29 ;  /* 0x0000001d001d7308 */ /* 0x000e620000000800 */
[----:B------:R-:W-:Y:S01]  /*7670*/  FMUL.FTZ R33, R147, R33 ;  /* 0x0000002193217220 */ /* 0x000fe20000410000 */
[----:B0-----:R-:W-:-:S03]  /*7680*/  FADD.FTZ R34, R31, 1 ;  /* 0x3f8000001f227421 */ /* 0x001fc60000010000 */
[----:B------:R-:W-:-:S04]  /*7690*/  FFMA.FTZ R31, R139, R33, R65 ;  /* 0x000000218b1f7223 */ /* 0x000fc80000010041 */
[----:B------:R-:W-:Y:S01]  /*76a0*/  FMUL.FTZ R35, R31, -1.4426950216293334961 ;  /* 0xbfb8aa3b1f237820 */ /* 0x000fe20000410000 */
[----:B-1----:R-:W-:-:S05]  /*76b0*/  FADD.FTZ R29, R29, 1 ;  /* 0x3f8000001d1d7421 */ /* 0x002fca0000010000 */
[----:B------:R-:W0:Y:S01]  /*76c0*/  MUFU.EX2 R35, R35 ;  /* 0x0000002300237308 */ /* 0x000e220000000800 */
[----:B------:R-:W-:-:S07]  /*76d0*/  FADD.FTZ R67, R67, -R80 ;  /* 0x8000005043437221 */ /* 0x000fce0000010000 */
[----:B------:R-:W1:Y:S08]  /*76e0*/  MUFU.RCP R29, R29 ;  /* 0x0000001d001d7308 */ /* 0x000e700000001000 */
[----:B------:R-:W2:Y:S01]  /*76f0*/  MUFU.RCP R34, R34 ;  /* 0x0000002200227308 */ /* 0x000ea20000001000 */
[----:B------:R-:W-:Y:S01]  /*7700*/  FMUL.FTZ R33, R147, R67 ;  /* 0x0000004393217220 */ /* 0x000fe20000410000 */
[----:B0-----:R-:W-:-:S03]  /*7710*/  FADD.FTZ R35, R35, 1 ;  /* 0x3f80000023237421 */ /* 0x001fc60000010000 */
[----:B------:R-:W-:Y:S01]  /*7720*/  FFMA.FTZ R33, R83, R33, R72 ;  /* 0x0000002153217223 */ /* 0x000fe20000010048 */
[----:B-1----:R-:W-:Y:S02]  /*7730*/  FMUL.FTZ R29, R30, R29 ;  /* 0x0000001d1e1d7220 */ /* 0x002fe40000410000 */
[----:B------:R-:W0:Y:S01]  /*7740*/  MUFU.RCP R35, R35 ;  /* 0x0000002300237308 */ /* 0x000e220000001000 */
[----:B--2---:R-:W-:Y:S01]  /*7750*/  FMUL.FTZ R30, R32, R34 ;  /* 0x00000022201e7220 */ /* 0x004fe20000410000 */
[----:B------:R-:W-:-:S06]  /*7760*/  FMUL.FTZ R32, R33, -1.4426950216293334961 ;  /* 0xbfb8aa3b21207820 */ /* 0x000fcc0000410000 */
[----:B------:R-:W1:Y:S01]  /*7770*/  MUFU.EX2 R32, R32 ;  /* 0x0000002000207308 */ /* 0x000e620000000800 */
[--C-:B------:R-:W-:Y:S01]  /*7780*/  FADD.FTZ R34, R79, -R80.reuse ;  /* 0x800000504f227221 */ /* 0x100fe20000010000 */
[----:B------:R-:W-:Y:S01]  /*7790*/  FADD.FTZ R71, R71, -R80 ;  /* 0x8000005047477221 */ /* 0x000fe20000010000 */
[----:B0-----:R-:W-:Y:S02]  /*77a0*/  FMUL.FTZ R31, R31, R35 ;  /* 0x000000231f1f7220 */ /* 0x001fe40000410000 */
[C---:B------:R-:W-:Y:S01]  /*77b0*/  FMUL.FTZ R34, R147.reuse, R34 ;  /* 0x0000002293227220 */ /* 0x040fe20000410000 */
[----:B------:R-:W-:-:S03]  /*77c0*/  FMUL.FTZ R35, R147, R71 ;  /* 0x0000004793237220 */ /* 0x000fc60000410000 */
[----:B------:R-:W-:Y:S01]  /*77d0*/  FFMA.FTZ R34, R75, R34, R66 ;  /* 0x000000224b227223 */ /* 0x000fe20000010042 */
[----:B------:R-:W-:-:S03]  /*77e0*/  FFMA.FTZ R35, R73, R35, R154 ;  /* 0x0000002349237223 */ /* 0x000fc6000001009a */
[----:B------:R-:W-:Y:S01]  /*77f0*/  FMUL.FTZ R36, R34, -1.4426950216293334961 ;  /* 0xbfb8aa3b22247820 */ /* 0x000fe20000410000 */
[----:B-1----:R-:W-:Y:S01]  /*7800*/  FADD.FTZ R32, R32, 1 ;  /* 0x3f80000020207421 */ /* 0x002fe20000010000 */
[----:B------:R-:W-:-:S04]  /*7810*/  FMUL.FTZ R37, R35, -1.4426950216293334961 ;  /* 0xbfb8aa3b23257820 */ /* 0x000fc80000410000 */
[----:B------:R-:W-:Y:S08]  /*7820*/  MUFU.EX2 R36, R36 ;  /* 0x0000002400247308 */ /* 0x000ff00000000800 */
[----:B------:R-:W0:Y:S08]  /*7830*/  MUFU.RCP R32, R32 ;  /* 0x0000002000207308 */ /* 0x000e300000001000 */
[----:B------:R-:W1:Y:S01]  /*7840*/  MUFU.EX2 R37, R37 ;  /* 0x0000002500257308 */ /* 0x000e620000000800 */
[----:B0-----:R-:W-:Y:S01]  /*7850*/  FMUL.FTZ R32, R33, R32 ;  /* 0x0000002021207220 */ /* 0x001fe20000410000 */
[----:B------:R-:W-:Y:S01]  /*7860*/  FADD.FTZ R33, R36, 1 ;  /* 0x3f80000024217421 */ /* 0x000fe20000010000 */
[----:B-1----:R-:W-:-:S05]  /*7870*/  FADD.FTZ R37, R37, 1 ;  /* 0x3f80000025257421 */ /* 0x002fca0000010000 */
[----:B------:R-:W0:Y:S01]  /*7880*/  MUFU.RCP R33, R33 ;  /* 0x0000002100217308 */ /* 0x000e220000001000 */
[--C-:B------:R-:W-:Y:S01]  /*7890*/  FADD.FTZ R36, R97, -R80.reuse ;  /* 0x8000005061247221 */ /* 0x100fe20000010000 */
[----:B------:R-:W-:-:S06]  /*78a0*/  FADD.FTZ R96, R96, -R80 ;  /* 0x8000005060607221 */ /* 0x000fcc0000010000 */
[----:B------:R1:W2:Y:S01]  /*78b0*/  MUFU.RCP R38, R37 ;  /* 0x0000002500267308 */ /* 0x0002a20000001000 */
[----:B------:R-:W-:-:S04]  /*78c0*/  FMUL.FTZ R36, R147, R36 ;  /* 0x0000002493247220 */ /* 0x000fc80000410000 */
[----:B------:R-:W-:Y:S01]  /*78d0*/  FFMA.FTZ R36, R139, R36, R65 ;  /* 0x000000248b247223 */ /* 0x000fe20000010041 */
[----:B-1----:R-:W-:Y:S01]  /*78e0*/  FMUL.FTZ R37, R147, R96 ;  /* 0x0000006093257220 */ /* 0x002fe20000410000 */
[----:B0-----:R-:W-:-:S03]  /*78f0*/  FMUL.FTZ R33, R34, R33 ;  /* 0x0000002122217220 */ /* 0x001fc60000410000 */
[----:B------:R-:W-:Y:S01]  /*7900*/  FFMA.FTZ R37, R83, R37, R72 ;  /* 0x0000002553257223 */ /* 0x000fe20000010048 */
[----:B------:R-:W-:Y:S01]  /*7910*/  FMUL.FTZ R39, R36, -1.4426950216293334961 ;  /* 0xbfb8aa3b24277820 */ /* 0x000fe20000410000 */
[----:B--2---:R-:W-:Y:S02]  /*7920*/  FMUL.FTZ R34, R35, R38 ;  /* 0x0000002623227220 */ /* 0x004fe40000410000 */
[----:B------:R-:W-:-:S03]  /*7930*/  FMUL.FTZ R38, R37, -1.4426950216293334961 ;  /* 0xbfb8aa3b25267820 */ /* 0x000fc60000410000 */
[----:B------:R-:W0:Y:S08]  /*7940*/  MUFU.EX2 R39, R39 ;  /* 0x0000002700277308 */ /* 0x000e300000000800 */
[----:B------:R-:W1:Y:S01]  /*7950*/  MUFU.EX2 R38, R38 ;  /* 0x0000002600267308 */ /* 0x000e620000000800 */
[----:B0-----:R-:W-:Y:S01]  /*7960*/  FADD.FTZ R35, R39, 1 ;  /* 0x3f80000027237421 */ /* 0x001fe20000010000 */
[----:B------:R-:W-:Y:S01]  /*7970*/  FADD.FTZ R39, R99, -R80 ;  /* 0x8000005063277221 */ /* 0x000fe20000010000 */
[----:B-1----:R-:W-:-:S05]  /*7980*/  FADD.FTZ R40, R38, 1 ;  /* 0x3f80000026287421 */ /* 0x002fca0000010000 */
[----:B------:R-:W0:Y:S01]  /*7990*/  MUFU.RCP R35, R35 ;  /* 0x0000002300237308 */ /* 0x000e220000001000 */
[----:B------:R-:W-:Y:S01]  /*79a0*/  FMUL.FTZ R39, R147, R39 ;  /* 0x0000002793277220 */ /* 0x000fe20000410000 */
[----:B------:R-:W-:-:S06]  /*79b0*/  FADD.FTZ R98, R98, -R80 ;  /* 0x8000005062627221 */ /* 0x000fcc0000010000 */
[----:B------:R-:W1:Y:S01]  /*79c0*/  MUFU.RCP R40, R40 ;  /* 0x0000002800287308 */ /* 0x000e620000001000 */
[----:B------:R-:W-:Y:S01]  /*79d0*/  FFMA.FTZ R38, R75, R39, R66 ;  /* 0x000000274b267223 */ /* 0x000fe20000010042 */
[----:B------:R-:W-:-:S04]  /*79e0*/  FMUL.FTZ R39, R147, R98 ;  /* 0x0000006293277220 */ /* 0x000fc80000410000 */
[----:B------:R-:W-:Y:S01]  /*79f0*/  FFMA.FTZ R39, R73, R39, R154 ;  /* 0x0000002749277223 */ /* 0x000fe2000001009a */
[----:B------:R-:W-:Y:S01]  /*7a00*/  FMUL.FTZ R41, R38, -1.4426950216293334961 ;  /* 0xbfb8aa3b26297820 */ /* 0x000fe20000410000 */
[----:B0-----:R-:W-:Y:S01]  /*7a10*/  FMUL.FTZ R35, R36, R35 ;  /* 0x0000002324237220 */ /* 0x001fe20000410000 */
[----:B-1----:R-:W-:Y:S01]  /*7a20*/  FMUL.FTZ R36, R37, R40 ;  /* 0x0000002825247220 */ /* 0x002fe20000410000 */
        /* <DEDUP_REMOVED lines=83> */
[----:B------:R-:W-:Y:S04]  /*7f60*/  STL [R1+0x8], R55 ;  /* 0x0000083701007387 */ /* 0x000fe80000100800 */
[----:B------:R1:W-:Y:S01]  /*7f70*/  STL [R1], R52 ;  /* 0x0000003401007387 */ /* 0x0003e20000100800 */
[----:B0-----:R-:W-:Y:S01]  /*7f80*/  FADD.FTZ R47, R51, 1 ;  /* 0x3f800000332f7421 */ /* 0x001fe20000010000 */
[----:B------:R-:W-:Y:S01]  /*7f90*/  FADD.FTZ R51, R111, -R80 ;  /* 0x800000506f337221 */ /* 0x000fe20000010000 */
[----:B-1----:R-:W-:-:S04]  /*7fa0*/  FADD.FTZ R52, R50, 1 ;  /* 0x3f80000032347421 */ /* 0x002fc80000010000 */
[----:B------:R-:W0:Y:S01]  /*7fb0*/  MUFU.RCP R47, R47 ;  /* 0x0000002f002f7308 */ /* 0x000e220000001000 */
[----:B------:R-:W-:Y:S01]  /*7fc0*/  FMUL.FTZ R51, R147, R51 ;  /* 0x0000003393337220 */ /* 0x000fe20000410000 */
[----:B------:R-:W-:-:S06]  /*7fd0*/  FADD.FTZ R110, R110, -R80 ;  /* 0x800000506e6e7221 */ /* 0x000fcc0000010000 */
[----:B------:R-:W1:Y:S01]  /*7fe0*/  MUFU.RCP R52, R52 ;  /* 0x0000003400347308 */ /* 0x000e620000001000 */
[----:B------:R-:W-:Y:S01]  /*7ff0*/  FFMA.FTZ R50, R75, R51, R66 ;  /* 0x000000334b327223 */ /* 0x000fe20000010042 */
[----:B------:R-:W-:-:S03]  /*8000*/  FMUL.FTZ R51, R147, R110 ;  /* 0x0000006e93337220 */ /* 0x000fc60000410000 */
[----:B------:R-:W-:Y:S01]  /*8010*/  FMUL.FTZ R53, R50, -1.4426950216293334961 ;  /* 0xbfb8aa3b32357820 */ /* 0x000fe20000410000 */
[----:B------:R-:W-:Y:S01]  /*8020*/  FFMA.FTZ R51, R73, R51, R154 ;  /* 0x0000003349337223 */ /* 0x000fe2000001009a */
[----:B0-----:R-:W-:-:S04]  /*8030*/  FMUL.FTZ R47, R48, R47 ;  /* 0x0000002f302f7220 */ /* 0x001fc80000410000 */
[----:B------:R-:W0:Y:S01]  /*8040*/  MUFU.EX2 R53, R53 ;  /* 0x0000003500357308 */ /* 0x000e220000000800 */
[----:B-1----:R-:W-:Y:S01]  /*8050*/  FMUL.FTZ R48, R49, R52 ;  /* 0x0000003431307220 */ /* 0x002fe20000410000 */
[----:B------:R-:W-:-:S06]  /*8060*/  FMUL.FTZ R52, R51, -1.4426950216293334961 ;  /* 0xbfb8aa3b33347820 */ /* 0x000fcc0000410000 */
[----:B------:R-:W1:Y:S01]  /*8070*/  MUFU.EX2 R52, R52 ;  /* 0x0000003400347308 */ /* 0x000e620000000800 */
[----:B0-----:R-:W-:Y:S01]  /*8080*/  FADD.FTZ R49, R53, 1 ;  /* 0x3f80000035317421 */ /* 0x001fe20000010000 */
[----:B------:R-:W-:-:S04]  /*8090*/  FADD.FTZ R53, R113, -R80 ;  /* 0x8000005071357221 */ /* 0x000fc80000010000 */
[----:B------:R-:W-:Y:S02]  /*80a0*/  FMUL.FTZ R53, R147, R53 ;  /* 0x0000003593357220 */ /* 0x000fe40000410000 */
[----:B------:R-:W0:Y:S01]  /*80b0*/  MUFU.RCP R49, R49 ;  /* 0x0000003100317308 */ /* 0x000e220000001000 */
[----:B-1----:R-:W-:Y:S01]  /*80c0*/  FADD.FTZ R54, R52, 1 ;  /* 0x3f80000034367421 */ /* 0x002fe20000010000 */
[----:B------:R-:W-:-:S06]  /*80d0*/  FFMA.FTZ R52, R139, R53, R65 ;  /* 0x000000358b347223 */ /* 0x000fcc0000010041 */
[----:B------:R1:W2:Y:S01]  /*80e0*/  MUFU.RCP R53, R54 ;  /* 0x0000003600357308 */ /* 0x0002a20000001000 */
[----:B------:R-:W-:-:S04]  /*80f0*/  FADD.FTZ R112, R112, -R80 ;  /* 0x8000005070707221 */ /* 0x000fc80000010000 */
[----:B------:R-:W-:Y:S01]  /*8100*/  FMUL.FTZ R112, R147, R112 ;  /* 0x0000007093707220 */ /* 0x000fe20000410000 */
[----:B-1----:R-:W-:-:S03]  /*8110*/  FMUL.FTZ R54, R52, -1.4426950216293334961 ;  /* 0xbfb8aa3b34367820 */ /* 0x002fc60000410000 */
[----:B------:R-:W-:Y:S01]  /*8120*/  FFMA.FTZ R126, R83, R112, R72 ;  /* 0x00000070537e7223 */ /* 0x000fe20000010048 */
[----:B0-----:R-:W-:Y:S02]  /*8130*/  FMUL.FTZ R49, R50, R49 ;  /* 0x0000003132317220 */ /* 0x001fe40000410000 */
[----:B------:R-:W0:Y:S01]  /*8140*/  MUFU.EX2 R54, R54 ;  /* 0x0000003600367308 */ /* 0x000e220000000800 */
[----:B--2---:R-:W-:Y:S01]  /*8150*/  FMUL.FTZ R50, R51, R53 ;  /* 0x0000003533327220 */ /* 0x004fe20000410000 */
        /* <DEDUP_REMOVED lines=9> */
[----:B------:R-:W-:Y:S01]  /*81f0*/  FADD.FTZ R114, R114, -R80 ;  /* 0x8000005072727221 */ /* 0x000fe20000010000 */
[----:B-1----:R-:W-:Y:S01]  /*8200*/  FMUL.FTZ R55, R53, -1.4426950216293334961 ;  /* 0xbfb8aa3b35377820 */ /* 0x002fe20000410000 */
[----:B0-----:R-:W-:Y:S02]  /*8210*/  FMUL.FTZ R51, R52, R51 ;  /* 0x0000003334337220 */ /* 0x001fe40000410000 */
[----:B------:R-:W-:-:S03]  /*8220*/  FMUL.FTZ R52, R147, R114 ;  /* 0x0000007293347220 */ /* 0x000fc60000410000 */
[----:B------:R-:W0:Y:S01]  /*8230*/  MUFU.EX2 R55, R55 ;  /* 0x0000003700377308 */ /* 0x000e220000000800 */
[----:B------:R-:W-:Y:S01]  /*8240*/  FFMA.FTZ R52, R73, R52, R154 ;  /* 0x0000003449347223 */ /* 0x000fe2000001009a */
[----:B--2---:R-:W-:-:S03]  /*8250*/  FMUL.FTZ R126, R126, R54 ;  /* 0x000000367e7e7220 */ /* 0x004fc60000410000 */
[----:B------:R-:W-:-:S06]  /*8260*/  FMUL.FTZ R54, R52, -1.4426950216293334961 ;  /* 0xbfb8aa3b34367820 */ /* 0x000fcc0000410000 */
[----:B------:R-:W1:Y:S01]  /*8270*/  MUFU.EX2 R54, R54 ;  /* 0x0000003600367308 */ /* 0x000e620000000800 */
[----:B0-----:R-:W-:-:S07]  /*8280*/  FADD.FTZ R55, R55, 1 ;  /* 0x3f80000037377421 */ /* 0x001fce0000010000 */
[----:B------:R0:W2:Y:S02]  /*8290*/  MUFU.RCP R56, R55 ;  /* 0x0000003700387308 */ /* 0x0000a40000001000 */
[----:B0-----:R-:W-:Y:S01]  /*82a0*/  FADD.FTZ R55, R117, -R80 ;  /* 0x8000005075377221 */ /* 0x001fe20000010000 */
[----:B-1----:R-:W-:-:S03]  /*82b0*/  FADD.FTZ R57, R54, 1 ;  /* 0x3f80000036397421 */ /* 0x002fc60000010000 */
[----:B------:R-:W-:-:S04]  /*82c0*/  FMUL.FTZ R55, R147, R55 ;  /* 0x0000003793377220 */ /* 0x000fc80000410000 */
[----:B------:R-:W-:Y:S01]  /*82d0*/  FFMA.FTZ R54, R139, R55, R65 ;  /* 0x000000378b367223 */ /* 0x000fe20000010041 */
[----:B--2---:R-:W-:Y:S01]  /*82e0*/  FMUL.FTZ R117, R53, R56 ;  /* 0x0000003835757220 */ /* 0x004fe20000410000 */
[----:B------:R-:W0:Y:S02]  /*82f0*/  MUFU.RCP R55, R57 ;  /* 0x0000003900377308 */ /* 0x000e240000001000 */
[----:B------:R-:W-:Y:S01]  /*8300*/  FMUL.FTZ R56, R54, -1.4426950216293334961 ;  /* 0xbfb8aa3b36387820 */ /* 0x000fe20000410000 */
[----:B------:R-:W-:-:S05]  /*8310*/  FADD.FTZ R116, R116, -R80 ;  /* 0x8000005074747221 */ /* 0x000fca0000010000 */
[----:B------:R-:W1:Y:S01]  /*8320*/  MUFU.EX2 R56, R56 ;  /* 0x0000003800387308 */ /* 0x000e620000000800 */
[----:B------:R-:W-:-:S04]  /*8330*/  FMUL.FTZ R53, R147, R116 ;  /* 0x0000007493357220 */ /* 0x000fc80000410000 */
[----:B------:R-:W-:Y:S01]  /*8340*/  FFMA.FTZ R53, R83, R53, R72 ;  /* 0x0000003553357223 */ /* 0x000fe20000010048 */
[----:B0-----:R-:W-:-:S03]  /*8350*/  FMUL.FTZ R116, R52, R55 ;  /* 0x0000003734747220 */ /* 0x001fc60000410000 */
[----:B------:R-:W-:-:S06]  /*8360*/  FMUL.FTZ R52, R53, -1.4426950216293334961 ;  /* 0xbfb8aa3b35347820 */ /* 0x000fcc0000410000 */
[----:B------:R-:W0:Y:S01]  /*8370*/  MUFU.EX2 R52, R52 ;  /* 0x0000003400347308 */ /* 0x000e220000000800 */
[----:B-1----:R-:W-:Y:S01]  /*8380*/  FADD.FTZ R56, R56, 1 ;  /* 0x3f80000038387421 */ /* 0x002fe20000010000 */
[----:B------:R-:W-:-:S06]  /*8390*/  FADD.FTZ R55, R119, -R80 ;  /* 0x8000005077377221 */ /* 0x000fcc0000010000 */
[----:B------:R-:W1:Y:S01]  /*83a0*/  MUFU.RCP R56, R56 ;  /* 0x0000003800387308 */ /* 0x000e620000001000 */
        /* <DEDUP_REMOVED lines=27> */
[----:B------:R-:W-:-:S06]  /*8560*/  FMUL.FTZ R54, R53, -1.4426950216293334961 ;  /* 0xbfb8aa3b35367820 */ /* 0x000fcc0000410000 */
[----:B------:R-:W0:Y:S01]  /*8570*/  MUFU.EX2 R54, R54 ;  /* 0x0000003600367308 */ /* 0x000e220000000800 */
[----:B-1----:R-:W-:-:S07]  /*8580*/  FADD.FTZ R52, R52, 1 ;  /* 0x3f80000034347421 */ /* 0x002fce0000010000 */
[----:B------:R-:W1:Y:S01]  /*8590*/  MUFU.RCP R52, R52 ;  /* 0x0000003400347308 */ /* 0x000e620000001000 */
[----:B0-----:R-:W-:Y:S01]  /*85a0*/  FADD.FTZ R56, R54, 1 ;  /* 0x3f80000036387421 */ /* 0x001fe20000010000 */
[----:B------:R-:W-:-:S06]  /*85b0*/  FADD.FTZ R54, R123, -R80 ;  /* 0x800000507b367221 */ /* 0x000fcc0000010000 */
[----:B------:R-:W0:Y:S01]  /*85c0*/  MUFU.RCP R56, R56 ;  /* 0x0000003800387308 */ /* 0x000e220000001000 */
[----:B------:R-:W-:Y:S01]  /*85d0*/  FADD.FTZ R122, R122, -R80 ;  /* 0x800000507a7a7221 */ /* 0x000fe20000010000 */
[----:B-1----:R-:W-:Y:S01]  /*85e0*/  FMUL.FTZ R123, R55, R52 ;  /* 0x00000034377b7220 */ /* 0x002fe20000410000 */
[C---:B------:R-:W-:Y:S02]  /*85f0*/  FMUL.FTZ R52, R147.reuse, R54 ;  /* 0x0000003693347220 */ /* 0x040fe40000410000 */
[----:B------:R-:W-:Y:S02]  /*8600*/  FMUL.FTZ R122, R147, R122 ;  /* 0x0000007a937a7220 */ /* 0x000fe40000410000 */
[----:B------:R-:W-:Y:S02]  /*8610*/  FFMA.FTZ R52, R75, R52, R66 ;  /* 0x000000344b347223 */ /* 0x000fe40000010042 */
[----:B------:R-:W-:Y:S02]  /*8620*/  FFMA.FTZ R132, R73, R122, R154 ;  /* 0x0000007a49847223 */ /* 0x000fe4000001009a */
[----:B------:R-:W-:Y:S01]  /*8630*/  FMUL.FTZ R54, R52, -1.4426950216293334961 ;  /* 0xbfb8aa3b34367820 */ /* 0x000fe20000410000 */
[----:B0-----:R-:W-:Y:S01]  /*8640*/  FMUL.FTZ R122, R53, R56 ;  /* 0x00000038357a7220 */ /* 0x001fe20000410000 */
[----:B------:R-:W-:-:S04]  /*8650*/  FMUL.FTZ R53, R132, -1.4426950216293334961 ;  /* 0xbfb8aa3b84357820 */ /* 0x000fc80000410000 */
[----:B------:R-:W0:Y:S01]  /*8660*/  MUFU.EX2 R54, R54 ;  /* 0x0000003600367308 */ /* 0x000e220000000800 */
[----:B------:R-:W-:-:S07]  /*8670*/  FADD.FTZ R124, R124, -R80 ;  /* 0x800000507c7c7221 */ /* 0x000fce0000010000 */
[----:B------:R-:W1:Y:S01]  /*8680*/  MUFU.EX2 R53, R53 ;  /* 0x0000003500357308 */ /* 0x000e620000000800 */
[----:B------:R-:W-:-:S04]  /*8690*/  FMUL.FTZ R124, R147, R124 ;  /* 0x0000007c937c7220 */ /* 0x000fc80000410000 */
[----:B------:R-:W-:Y:S01]  /*86a0*/  FFMA.FTZ R139, R139, R124, R65 ;  /* 0x0000007c8b8b7223 */ /* 0x000fe20000010041 */
[----:B0-----:R-:W-:-:S03]  /*86b0*/  FADD.FTZ R54, R54, 1 ;  /* 0x3f80000036367421 */ /* 0x001fc60000010000 */
[----:B------:R-:W-:-:S03]  /*86c0*/  FMUL.FTZ R55, R139, -1.4426950216293334961 ;  /* 0xbfb8aa3b8b377820 */ /* 0x000fc60000410000 */
[----:B------:R-:W0:Y:S01]  /*86d0*/  MUFU.RCP R54, R54 ;  /* 0x0000003600367308 */ /* 0x000e220000001000 */
[----:B-1----:R-:W-:-:S07]  /*86e0*/  FADD.FTZ R53, R53, 1 ;  /* 0x3f80000035357421 */ /* 0x002fce0000010000 */
[----:B------:R-:W1:Y:S08]  /*86f0*/  MUFU.EX2 R55, R55 ;  /* 0x0000003700377308 */ /* 0x000e700000000800 */
[----:B------:R-:W2:Y:S01]  /*8700*/  MUFU.RCP R53, R53 ;  /* 0x0000003500357308 */ /* 0x000ea20000001000 */
[--C-:B------:R-:W-:Y:S01]  /*8710*/  FADD.FTZ R94, R94, -R80.reuse ;  /* 0x800000505e5e7221 */ /* 0x100fe20000010000 */
[--C-:B---3--:R-:W-:Y:S01]  /*8720*/  FADD.FTZ R95, R95, -R80.reuse ;  /* 0x800000505f5f7221 */ /* 0x108fe20000010000 */
[----:B----4-:R-:W-:Y:S01]  /*8730*/  FADD.FTZ R80, R125, -R80 ;  /* 0x800000507d507221 */ /* 0x010fe20000010000 */
[----:B0-----:R-:W-:Y:S01]  /*8740*/  FMUL.FTZ R125, R52, R54 ;  /* 0x00000036347d7220 */ /* 0x001fe20000410000 */
[----:B------:R-:W-:Y:S01]  /*8750*/  F2FP.BF16.F32.PACK_AB R52, R84, R153 ;  /* 0x000000995434723e */ /* 0x000fe200000010ff */
[----:B-1----:R-:W-:-:S03]  /*8760*/  FADD.FTZ R55, R55, 1 ;  /* 0x3f80000037377421 */ /* 0x002fc60000010000 */
[----:B------:R-:W-:Y:S01]  /*8770*/  PRMT R54, R52, 0x7610, R54 ;  /* 0x0000761034367816 */ /* 0x000fe20000000036 */
[----:B--2---:R-:W-:Y:S01]  /*8780*/  FMUL.FTZ R132, R132, R53 ;  /* 0x0000003584847220 */ /* 0x004fe20000410000 */
[----:B------:R-:W0:Y:S01]  /*8790*/  MUFU.RCP R58, R55 ;  /* 0x00000037003a7308 */ /* 0x000e220000001000 */
[----:B------:R-:W-:Y:S02]  /*87a0*/  F2FP.BF16.F32.PACK_AB R53, R82, R148 ;  /* 0x000000945235723e */ /* 0x000fe400000010ff */
[-C--:B------:R-:W-:Y:S02]  /*87b0*/  IADD3.X R61, RZ, R77.reuse, RZ, P0, !PT ;  /* 0x0000004dff3d7210 */ /* 0x080fe400007fe4ff */
[-C--:B------:R-:W-:Y:S02]  /*87c0*/  IADD3.X R57, RZ, R77.reuse, RZ, P4, !PT ;  /* 0x0000004dff397210 */ /* 0x080fe400027fe4ff */
[----:B------:R-:W-:Y:S01]  /*87d0*/  IADD3.X R59, RZ, R77, RZ, P2, !PT ;  /* 0x0000004dff3b7210 */ /* 0x000fe200017fe4ff */
[----:B------:R-:W-:Y:S01]  /*87e0*/  FMUL.FTZ R95, R147, R95 ;  /* 0x0000005f935f7220 */ /* 0x000fe20000410000 */
[----:B------:R-:W-:Y:S01]  /*87f0*/  PRMT R52, R52, 0x7632, R52 ;  /* 0x0000763234347816 */ /* 0x000fe20000000034 */
[----:B------:R1:W-:Y:S01]  /*8800*/  STG.E.U16 desc[UR6][R68.64+0x4], R53 ;  /* 0x0000043544007986 */ /* 0x0003e2000c101506 */
[----:B------:R-:W-:-:S03]  /*8810*/  PRMT R56, R53, 0x7632, R56 ;  /* 0x0000763235387816 */ /* 0x000fc60000000038 */
[----:B------:R2:W-:Y:S04]  /*8820*/  STG.E.U16 desc[UR6][R68.64+0x2], R52 ;  /* 0x0000023444007986 */ /* 0x0005e8000c101506 */
[----:B------:R3:W-:Y:S01]  /*8830*/  STG.E.U16 desc[UR6][R68.64+0x6], R56 ;  /* 0x0000063844007986 */ /* 0x0007e2000c101506 */
[----:B-1----:R-:W-:-:S03]  /*8840*/  IADD3.X R53, RZ, R77, RZ, P5, !PT ;  /* 0x0000004dff357210 */ /* 0x002fc60002ffe4ff */
[----:B------:R-:W4:Y:S01]  /*8850*/  LDL.LU R84, [R1+0x110] ;  /* 0x0001100001547983 */ /* 0x000f220000300800 */
[----:B--2---:R-:W-:Y:S01]  /*8860*/  LEA R52, P0, R163, UR4, 0x1 ;  /* 0x00000004a3347c11 */ /* 0x004fe2000f8008ff */
[----:B0-----:R-:W-:Y:S02]  /*8870*/  FMUL.FTZ R139, R139, R58 ;  /* 0x0000003a8b8b7220 */ /* 0x001fe40000410000 */
[----:B------:R0:W-:Y:S01]  /*8880*/  STG.E.U16 desc[UR6][R68.64], R54 ;  /* 0x0000003644007986 */ /* 0x0001e2000c101506 */
[----:B------:R-:W-:Y:S02]  /*8890*/  LEA.HI.X R53, R163, UR5, R53, 0x1, P0 ;  /* 0x00000005a3357c11 */ /* 0x000fe400080f0c35 */
[C---:B---3--:R-:W-:Y:S01]  /*88a0*/  LEA R56, P0, R162.reuse, UR4, 0x1 ;  /* 0x00000004a2387c11 */ /* 0x048fe2000f8008ff */
[----:B------:R-:W2:Y:S03]  /*88b0*/  LDL.LU R153, [R1+0x10c] ;  /* 0x00010c0001997983 */ /* 0x000ea60000300800 */
[----:B------:R-:W-:-:S02]  /*88c0*/  LEA.HI.X R57, R162, UR5, R57, 0x1, P0 ;  /* 0x00000005a2397c11 */ /* 0x000fc400080f0c39 */
[----:B------:R-:W-:Y:S01]  /*88d0*/  IADD3.X R55, RZ, R77, RZ, P3, !PT ;  /* 0x0000004dff377210 */ /* 0x000fe20001ffe4ff */
[----:B------:R-:W-:Y:S01]  /*88e0*/  FFMA.FTZ R124, R75, R95, R66 ;  /* 0x0000005f4b7c7223 */ /* 0x000fe20000010042 */
[C---:B------:R-:W-:Y:S01]  /*88f0*/  LEA R58, P0, R161.reuse, UR4, 0x1 ;  /* 0x00000004a13a7c11 */ /* 0x040fe2000f8008ff */
[----:B------:R-:W3:Y:S01]  /*8900*/  LDL.LU R82, [R1+0x108] ;  /* 0x0001080001527983 */ /* 0x000ee20000300800 */
[----:B0-----:R-:W-:Y:S02]  /*8910*/  LEA R54, P2, R158, UR4, 0x1 ;  /* 0x000000049e367c11 */ /* 0x001fe4000f8408ff */
[----:B------:R-:W-:Y:S01]  /*8920*/  LEA.HI.X R59, R161, UR5, R59, 0x1, P0 ;  /* 0x00000005a13b7c11 */ /* 0x000fe200080f0c3b */
[----:B------:R-:W4:Y:S01]  /*8930*/  LDL.LU R148, [R1+0x104] ;  /* 0x0001040001947983 */ /* 0x000f220000300800 */
[----:B------:R-:W-:Y:S02]  /*8940*/  LEA R62, P0, R160, UR4, 0x1 ;  /* 0x00000004a03e7c11 */ /* 0x000fe4000f8008ff */
[----:B------:R-:W-:-:S02]  /*8950*/  LEA.HI.X R55, R158, UR5, R55, 0x1, P2 ;  /* 0x000000059e377c11 */ /* 0x000fc400090f0c37 */
[----:B------:R-:W-:Y:S02]  /*8960*/  LEA R60, P2, R157, UR4, 0x1 ;  /* 0x000000049d3c7c11 */ /* 0x000fe4000f8408ff */
[----:B------:R-:W-:Y:S01]  /*8970*/  LEA.HI.X R63, R160, UR5, R61, 0x1, P0 ;  /* 0x00000005a03f7c11 */ /* 0x000fe200080f0c3d */
[----:B------:R-:W-:Y:S01]  /*8980*/  FMUL.FTZ R71, R147, R94 ;  /* 0x0000005e93477220 */ /* 0x000fe20000410000 */
[----:B------:R-:W-:Y:S02]  /*8990*/  LEA R66, P0, R151, UR4, 0x1 ;  /* 0x0000000497427c11 */ /* 0x000fe4000f8008ff */
[----:B------:R-:W-:Y:S02]  /*89a0*/  LEA.HI.X R61, R157, UR5, R81, 0x1, P2 ;  /* 0x000000059d3d7c11 */ /* 0x000fe400090f0c51 */
[C---:B------:R-:W-:Y:S01]  /*89b0*/  LEA R64, P2, R156.reuse, UR4, 0x1 ;  /* 0x000000049c407c11 */ /* 0x040fe2000f8408ff */
[----:B------:R-:W3:Y:S01]  /*89c0*/  LDL.LU R81, [R1+0x100] ;  /* 0x0001000001517983 */ /* 0x000ee20000300800 */
[----:B------:R-:W-:Y:S01]  /*89d0*/  LEA.HI.X R67, R151, UR5, R152, 0x1, P0 ;  /* 0x0000000597437c11 */ /* 0x000fe200080f0c98 */
[----:B------:R-:W-:Y:S01]  /*89e0*/  FMUL.FTZ R80, R147, R80 ;  /* 0x0000005093507220 */ /* 0x000fe20000410000 */
[----:B------:R-:W-:Y:S01]  /*89f0*/  FFMA.FTZ R71, R83, R71, R72 ;  /* 0x0000004753477223 */ /* 0x000fe20000010048 */
[----:B------:R-:W3:Y:S01]  /*8a00*/  LDL.LU R152, [R1+0xfc] ;  /* 0x0000fc0001987983 */ /* 0x000ee20000300800 */
[----:B------:R-:W-:-:S02]  /*8a10*/  LEA.HI.X R65, R156, UR5, R0, 0x1, P2 ;  /* 0x000000059c417c11 */ /* 0x000fc400090f0c00 */
[C---:B------:R-:W-:Y:S01]  /*8a20*/  LEA R72, P0, R150.reuse, UR4, 0x1 ;  /* 0x0000000496487c11 */ /* 0x040fe2000f8008ff */
[----:B------:R-:W-:Y:S01]  /*8a30*/  FFMA.FTZ R154, R73, R80, R154 ;  /* 0x00000050499a7223 */ /* 0x000fe2000001009a */
[C---:B------:R-:W-:Y:S01]  /*8a40*/  LEA R68, P2, R155.reuse, UR4, 0x1 ;  /* 0x000000049b447c11 */ /* 0x040fe2000f8408ff */
[----:B------:R-:W3:Y:S01]  /*8a50*/  LDL.LU R0, [R1+0xf8] ;  /* 0x0000f80001007983 */ /* 0x000ee20000300800 */
[----:B------:R-:W-:Y:S02]  /*8a60*/  LEA.HI.X R73, R150, UR5, R70, 0x1, P0 ;  /* 0x0000000596497c11 */ /* 0x000fe400080f0c46 */
[----:B------:R-:W-:Y:S01]  /*8a70*/  LEA.HI.X R69, R155, UR5, R93, 0x1, P2 ;  /* 0x000000059b457c11 */ /* 0x000fe200090f0c5d */
[----:B------:R-:W3:Y:S04]  /*8a80*/  LDL.LU R111, [R1+0x98] ;  /* 0x00009800016f7983 */ /* 0x000ee80000300800 */
[----:B------:R-:W3:Y:S04]  /*8a90*/  LDL.LU R70, [R1+0xf4] ;  /* 0x0000f40001467983 */ /* 0x000ee80000300800 */
[----:B------:R-:W3:Y:S01]  /*8aa0*/  LDL.LU R93, [R1+0xf0] ;  /* 0x0000f000015d7983 */ /* 0x000ee20000300800 */
[----:B------:R-:W-:-:S04]  /*8ab0*/  LEA R94, P0, R149, UR4, 0x1 ;  /* 0x00000004955e7c11 */ /* 0x000fc8000f8008ff */
[----:B------:R-:W-:Y:S02]  /*8ac0*/  LEA.HI.X R95, R149, UR5, R86, 0x1, P0 ;  /* 0x00000005955f7c11 */ /* 0x000fe400080f0c56 */
[----:B------:R-:W3:Y:S01]  /*8ad0*/  LDL.LU R86, [R1+0xec] ;  /* 0x0000ec0001567983 */ /* 0x000ee20000300800 */
[----:B--2---:R-:W-:-:S04]  /*8ae0*/  LEA R78, P2, R153, UR4, 0x1 ;  /* 0x00000004994e7c11 */ /* 0x004fc8000f8408ff */
[----:B------:R-:W-:Y:S02]  /*8af0*/  LEA.HI.X R79, R153, UR5, R90, 0x1, P2 ;  /* 0x00000005994f7c11 */ /* 0x000fe400090f0c5a */
[----:B------:R-:W2:Y:S01]  /*8b00*/  LDL.LU R90, [R1+0xe8] ;  /* 0x0000e800015a7983 */ /* 0x000ea20000300800 */
[----:B----4-:R-:W-:-:S04]  /*8b10*/  LEA R98, P0, R148, UR4, 0x1 ;  /* 0x0000000494627c11 */ /* 0x010fc8000f8008ff */
[----:B------:R-:W-:Y:S02]  /*8b20*/  LEA.HI.X R99, R148, UR5, R92, 0x1, P0 ;  /* 0x0000000594637c11 */ /* 0x000fe400080f0c5c */
[----:B------:R-:W4:Y:S01]  /*8b30*/  LDL.LU R92, [R1+0xe4] ;  /* 0x0000e400015c7983 */ /* 0x000f220000300800 */
[----:B---3--:R-:W-:-:S04]  /*8b40*/  LEA R96, P2, R152, UR4, 0x1 ;  /* 0x0000000498607c11 */ /* 0x008fc8000f8408ff */
[----:B------:R-:W-:Y:S02]  /*8b50*/  LEA.HI.X R97, R152, UR5, R89, 0x1, P2 ;  /* 0x0000000598617c11 */ /* 0x000fe400090f0c59 */
[----:B------:R-:W3:Y:S01]  /*8b60*/  LDL.LU R89, [R1+0xe0] ;  /* 0x0000e00001597983 */ /* 0x000ee20000300800 */
[----:B------:R-:W-:-:S04]  /*8b70*/  LEA R102, P0, R0, UR4, 0x1 ;  /* 0x0000000400667c11 */ /* 0x000fc8000f8008ff */
[----:B------:R-:W-:Y:S02]  /*8b80*/  LEA.HI.X R103, R0, UR5, R88, 0x1, P0 ;  /* 0x0000000500677c11 */ /* 0x000fe400080f0c58 */
[----:B------:R-:W3:Y:S01]  /*8b90*/  LDL.LU R88, [R1+0xdc] ;  /* 0x0000dc0001587983 */ /* 0x000ee20000300800 */
[----:B------:R-:W-:-:S04]  /*8ba0*/  LEA R100, P2, R93, UR4, 0x1 ;  /* 0x000000045d647c11 */ /* 0x000fc8000f8408ff */
[----:B------:R-:W-:Y:S02]  /*8bb0*/  LEA.HI.X R101, R93, UR5, R91, 0x1, P2 ;  /* 0x000000055d657c11 */ /* 0x000fe400090f0c5b */
[----:B------:R-:W3:Y:S04]  /*8bc0*/  LDL.LU R91, [R1+0xd8] ;  /* 0x0000d800015b7983 */ /* 0x000ee80000300800 */
        /* <DEDUP_REMOVED lines=12> */
[----:B------:R-:W4:Y:S01]  /*8c90*/  LDL.LU R70, [R1+0xc8] ;  /* 0x0000c80001467983 */ /* 0x000f220000300800 */
[C---:B------:R-:W-:Y:S02]  /*8ca0*/  LEA R108, P0, R88.reuse, UR4, 0x1 ;  /* 0x00000004586c7c11 */ /* 0x040fe4000f8008ff */
[----:B------:R-:W-:Y:S02]  /*8cb0*/  F2FP.BF16.F32.PACK_AB R147, R85, R74 ;  /* 0x0000004a5593723e */ /* 0x000fe400000010ff */
[----:B------:R-:W-:Y:S01]  /*8cc0*/  LEA.HI.X R109, R88, UR5, R111, 0x1, P0 ;  /* 0x00000005586d7c11 */ /* 0x000fe200080f0c6f */
[----:B------:R-:W4:Y:S04]  /*8cd0*/  LDL.LU R85, [R1+0xc4] ;  /* 0x0000c40001557983 */ /* 0x000f280000300800 */
[----:B------:R-:W4:Y:S04]  /*8ce0*/  LDL.LU R74, [R1+0xc0] ;  /* 0x0000c000014a7983 */ /* 0x000f280000300800 */
[----:B------:R-:W4:Y:S01]  /*8cf0*/  LDL.LU R113, [R1+0xa0] ;  /* 0x0000a00001717983 */ /* 0x000f220000300800 */
[----:B------:R-:W-:-:S06]  /*8d00*/  FMUL.FTZ R75, R71, -1.4426950216293334961 ;  /* 0xbfb8aa3b474b7820 */ /* 0x000fcc0000410000 */
[----:B------:R-:W0:Y:S01]  /*8d10*/  MUFU.EX2 R75, R75 ;  /* 0x0000004b004b7308 */ /* 0x000e220000000800 */
[----:B---3--:R-:W-:-:S04]  /*8d20*/  LEA R80, P0, R81, UR4, 0x1 ;  /* 0x0000000451507c11 */ /* 0x008fc8000f8008ff */
[----:B------:R-:W-:Y:S02]  /*8d30*/  LEA.HI.X R81, R81, UR5, R86, 0x1, P0 ;  /* 0x0000000551517c11 */ /* 0x000fe400080f0c56 */
[----:B------:R-:W3:Y:S01]  /*8d40*/  LDL.LU R86, [R1+0xbc] ;  /* 0x0000bc0001567983 */ /* 0x000ee20000300800 */
[----:B------:R-:W-:-:S03]  /*8d50*/  LEA R110, P0, R76, UR4, 0x1 ;  /* 0x000000044c6e7c11 */ /* 0x000fc6000f8008ff */
[----:B------:R-:W3:Y:S01]  /*8d60*/  LDL.LU R158, [R1+0x14] ;  /* 0x00001400019e7983 */ /* 0x000ee20000300800 */
[----:B--2---:R-:W-:-:S03]  /*8d70*/  LEA.HI.X R111, R76, UR5, R84, 0x1, P0 ;  /* 0x000000054c6f7c11 */ /* 0x004fc600080f0c54 */
[----:B------:R-:W2:Y:S01]  /*8d80*/  LDL.LU R84, [R1+0xb8] ;  /* 0x0000b80001547983 */ /* 0x000ea20000300800 */
[----:B----4-:R-:W-:-:S03]  /*8d90*/  LEA R88, P2, R70, UR4, 0x1 ;  /* 0x0000000446587c11 */ /* 0x010fc6000f8408ff */
[----:B------:R-:W4:Y:S01]  /*8da0*/  LDL.LU R161, [R1+0xa4] ;  /* 0x0000a40001a17983 */ /* 0x000f220000300800 */
[----:B------:R-:W-:-:S03]  /*8db0*/  LEA.HI.X R89, R70, UR5, R82, 0x1, P2 ;  /* 0x0000000546597c11 */ /* 0x000fc600090f0c52 */
[----:B------:R-:W2:Y:S01]  /*8dc0*/  LDL.LU R82, [R1+0xb4] ;  /* 0x0000b40001527983 */ /* 0x000ea20000300800 */
[----:B0-----:R-:W-:-:S03]  /*8dd0*/  FADD.FTZ R75, R75, 1 ;  /* 0x3f8000004b4b7421 */ /* 0x001fc60000010000 */
[----:B------:R-:W4:Y:S03]  /*8de0*/  LDL.LU R153, [R1+0xa8] ;  /* 0x0000a80001997983 */ /* 0x000f260000300800 */
[----:B------:R-:W0:Y:S01]  /*8df0*/  MUFU.RCP R75, R75 ;  /* 0x0000004b004b7308 */ /* 0x000e220000001000 */
[----:B------:R-:W-:Y:S01]  /*8e00*/  LEA R76, P0, R74, UR4, 0x1 ;  /* 0x000000044a4c7c11 */ /* 0x000fe2000f8008ff */
[----:B------:R-:W4:Y:S01]  /*8e10*/  LDL.LU R162, [R1+0x90] ;  /* 0x0000900001a27983 */ /* 0x000f220000300800 */
[----:B------:R-:W-:-:S03]  /*8e20*/  IADD3.X R83, RZ, R77, RZ, P6, !PT ;  /* 0x0000004dff537210 */ /* 0x000fc600037fe4ff */
[----:B------:R-:W4:Y:S01]  /*8e30*/  LDL.LU R163, [R1+0x94] ;  /* 0x0000940001a37983 */ /* 0x000f220000300800 */
[----:B0-----:R-:W-:Y:S01]  /*8e40*/  FMUL.FTZ R0, R71, R75 ;  /* 0x0000004b47007220 */ /* 0x001fe20000410000 */
[----:B------:R-:W-:Y:S01]  /*8e50*/  FMUL.FTZ R71, R124, -1.4426950216293334961 ;  /* 0xbfb8aa3b7c477820 */ /* 0x000fe20000410000 */
[----:B------:R-:W-:-:S05]  /*8e60*/  FMUL.FTZ R75, R154, -1.4426950216293334961 ;  /* 0xbfb8aa3b9a4b7820 */ /* 0x000fca0000410000 */
[----:B------:R-:W0:Y:S08]  /*8e70*/  MUFU.EX2 R71, R71 ;  /* 0x0000004700477308 */ /* 0x000e300000000800 */
[----:B------:R-:W1:Y:S01]  /*8e80*/  MUFU.EX2 R75, R75 ;  /* 0x0000004b004b7308 */ /* 0x000e620000000800 */
[----:B------:R-:W-:Y:S01]  /*8e90*/  LEA.HI.X R77, R74, UR5, R112, 0x1, P0 ;  /* 0x000000054a4d7c11 */ /* 0x000fe200080f0c70 */
[----:B0-----:R-:W-:Y:S01]  /*8ea0*/  FADD.FTZ R148, R71, 1 ;  /* 0x3f80000047947421 */ /* 0x001fe20000010000 */
[----:B-1----:R-:W-:Y:S01]  /*8eb0*/  FADD.FTZ R149, R75, 1 ;  /* 0x3f8000004b957421 */ /* 0x002fe20000010000 */
[----:B---3--:R-:W-:-:S04]  /*8ec0*/  LEA R70, P2, R86, UR4, 0x1 ;  /* 0x0000000456467c11 */ /* 0x008fc8000f8408ff */
[----:B------:R-:W-:Y:S02]  /*8ed0*/  LEA.HI.X R71, R86, UR5, R85, 0x1, P2 ;  /* 0x0000000556477c11 */ /* 0x000fe400090f0c55 */
[----:B------:R-:W3:Y:S04]  /*8ee0*/  LDL.LU R85, [R1+0xb0] ;  /* 0x0000b00001557983 */ /* 0x000ee80000300800 */
[----:B------:R-:W4:Y:S04]  /*8ef0*/  LDL.LU R155, [R1+0x88] ;  /* 0x00008800019b7983 */ /* 0x000f280000300800 */
[----:B------:R-:W4:Y:S01]  /*8f00*/  LDL.LU R150, [R1+0x8c] ;  /* 0x00008c0001967983 */ /* 0x000f220000300800 */
[----:B--2---:R-:W-:-:S04]  /*8f10*/  LEA R74, P0, R82, UR4, 0x1 ;  /* 0x00000004524a7c11 */ /* 0x004fc8000f8008ff */
[----:B------:R-:W-:Y:S01]  /*8f20*/  LEA.HI.X R75, R82, UR5, R84, 0x1, P0 ;  /* 0x00000005524b7c11 */ /* 0x000fe200080f0c54 */
[----:B------:R-:W-:Y:S01]  /*8f30*/  ULDC.64 UR4, c[0x0][0x210] ;  /* 0x0000840000047ab9 */ /* 0x000fe20000000a00 */
[----:B------:R-:W2:Y:S01]  /*8f40*/  LDL.LU R84, [R1+0xac] ;  /* 0x0000ac0001547983 */ /* 0x000ea20000300800 */
[----:B------:R-:W-:-:S03]  /*8f50*/  LEA R86, P0, R87, UR4, 0x1 ;  /* 0x0000000457567c11 */ /* 0x000fc6000f8008ff */
[----:B------:R-:W2:Y:S01]  /*8f60*/  LDL.LU R156, [R1+0x80] ;  /* 0x00008000019c7983 */ /* 0x000ea20000300800 */
[----:B------:R-:W-:Y:S01]  /*8f70*/  LEA.HI.X R87, R87, UR5, R83, 0x1, P0 ;  /* 0x0000000557577c11 */ /* 0x000fe200080f0c53 */
[----:B------:R-:W-:Y:S02]  /*8f80*/  ULDC.64 UR4, c[0x0][0x210] ;  /* 0x0000840000047ab9 */ /* 0x000fe40000000a00 */
[----:B------:R-:W2:Y:S01]  /*8f90*/  LDL.LU R151, [R1+0x84] ;  /* 0x0000840001977983 */ /* 0x000ea20000300800 */
[----:B------:R-:W-:-:S03]  /*8fa0*/  LEA R112, P0, R158, UR4, 0x1 ;  /* 0x000000049e707c11 */ /* 0x000fc6000f8008ff */
[----:B------:R-:W2:Y:S04]  /*8fb0*/  LDL.LU R157, [R1+0x78] ;  /* 0x00007800019d7983 */ /* 0x000ea80000300800 */
[----:B------:R-:W2:Y:S01]  /*8fc0*/  LDL.LU R160, [R1+0x7c] ;  /* 0x00007c0001a07983 */ /* 0x000ea20000300800 */
[----:B---3--:R-:W-:-:S04]  /*8fd0*/  LEA R82, P2, R85, UR8, 0x1 ;  /* 0x0000000855527c11 */ /* 0x008fc8000f8408ff */
[----:B------:R-:W-:Y:S01]  /*8fe0*/  LEA.HI.X R83, R85, UR9, R113, 0x1, P2 ;  /* 0x0000000955537c11 */ /* 0x000fe200090f0c71 */
[----:B------:R-:W-:Y:S01]  /*8ff0*/  ULDC.64 UR8, c[0x0][0x210] ;  /* 0x0000840000087ab9 */ /* 0x000fe20000000a00 */
[----:B----4-:R-:W-:Y:S02]  /*9000*/  LEA.HI.X R113, R158, UR5, R161, 0x1, P0 ;  /* 0x000000059e717c11 */ /* 0x010fe400080f0ca1 */
[----:B------:R-:W3:Y:S04]  /*9010*/  LDL.LU R161, [R1+0x70] ;  /* 0x0000700001a17983 */ /* 0x000ee80000300800 */
[----:B------:R-:W3:Y:S01]  /*9020*/  LDL.LU R158, [R1+0x74] ;  /* 0x00007400019e7983 */ /* 0x000ee20000300800 */
[----:B--2---:R-:W-:-:S04]  /*9030*/  LEA R114, P2, R84, UR8, 0x1 ;  /* 0x0000000854727c11 */ /* 0x004fc8000f8408ff */
[----:B------:R-:W-:Y:S02]  /*9040*/  LEA.HI.X R115, R84, UR9, R153, 0x1, P2 ;  /* 0x0000000954737c11 */ /* 0x000fe400090f0c99 */
[----:B------:R-:W-:Y:S02]  /*9050*/  F2FP.BF16.F32.PACK_AB R84, R162, R163 ;  /* 0x000000a3a254723e */ /* 0x000fe400000010ff */
[----:B------:R-:W2:Y:S04]  /*9060*/  LDL.LU R162, [R1+0x68] ;  /* 0x0000680001a27983 */ /* 0x000ea80000300800 */
[----:B------:R-:W2:Y:S01]  /*9070*/  LDL.LU R163, [R1+0x6c] ;  /* 0x00006c0001a37983 */ /* 0x000ea20000300800 */
[----:B------:R-:W0:Y:S03]  /*9080*/  MUFU.RCP R148, R148 ;  /* 0x0000009400947308 */ /* 0x000e260000001000 */
[----:B------:R1:W-:Y:S01]  /*9090*/  STG.E.U16 desc[UR6][R52.64], R147 ;  /* 0x0000009334007986 */ /* 0x0003e2000c101506 */
[----:B------:R-:W-:-:S03]  /*90a0*/  F2FP.BF16.F32.PACK_AB R85, R155, R150 ;  /* 0x000000969b55723e */ /* 0x000fc600000010ff */
[----:B------:R4:W-:Y:S04]  /*90b0*/  STG.E.U16 desc[UR6][R52.64+0x4], R84 ;  /* 0x0000045434007986 */ /* 0x0009e8000c101506 */
[----:B------:R-:W2:Y:S04]  /*90c0*/  LDL.LU R155, [R1+0x60] ;  /* 0x00006000019b7983 */ /* 0x000ea80000300800 */
[----:B------:R-:W2:Y:S01]  /*90d0*/  LDL.LU R150, [R1+0x64] ;  /* 0x0000640001967983 */ /* 0x000ea20000300800 */
[----:B0-----:R-:W-:Y:S01]  /*90e0*/  FMUL.FTZ R148, R124, R148 ;  /* 0x000000947c947220 */ /* 0x001fe20000410000 */
[----:B------:R-:W-:-:S02]  /*90f0*/  PRMT R124, R147, 0x7632, R124 ;  /* 0x00007632937c7816 */ /* 0x000fc4000000007c */
[----:B-1----:R-:W-:Y:S02]  /*9100*/  PRMT R147, R84, 0x7632, R147 ;  /* 0x0000763254937816 */ /* 0x002fe40000000093 */
[----:B----4-:R-:W-:Y:S01]  /*9110*/  F2FP.BF16.F32.PACK_AB R84, R156, R151 ;  /* 0x000000979c54723e */ /* 0x010fe200000010ff */
[----:B------:R-:W-:Y:S04]  /*9120*/  STG.E.U16 desc[UR6][R52.64+0x2], R124 ;  /* 0x0000027c34007986 */ /* 0x000fe8000c101506 */
[----:B------:R0:W-:Y:S04]  /*9130*/  STG.E.U16 desc[UR6][R52.64+0x6], R147 ;  /* 0x0000069334007986 */ /* 0x0001e8000c101506 */
[----:B------:R-:W4:Y:S04]  /*9140*/  LDL.LU R156, [R1+0x58] ;  /* 0x00005800019c7983 */ /* 0x000f280000300800 */
[----:B------:R-:W4:Y:S01]  /*9150*/  LDL.LU R151, [R1+0x5c] ;  /* 0x00005c0001977983 */ /* 0x000f220000300800 */
[----:B0-----:R-:W-:-:S03]  /*9160*/  PRMT R53, R85, 0x7632, R53 ;  /* 0x0000763255357816 */ /* 0x001fc60000000035 */
[----:B------:R0:W-:Y:S01]  /*9170*/  STG.E.U16 desc[UR6][R56.64], R85 ;  /* 0x0000005538007986 */ /* 0x0001e2000c101506 */
[----:B------:R-:W-:-:S03]  /*9180*/  F2FP.BF16.F32.PACK_AB R52, R157, R160 ;  /* 0x000000a09d34723e */ /* 0x000fc600000010ff */
[----:B------:R-:W4:Y:S04]  /*9190*/  LDL.LU R157, [R1+0x50] ;  /* 0x00005000019d7983 */ /* 0x000f280000300800 */
[----:B------:R-:W-:Y:S01]  /*91a0*/  STG.E.U16 desc[UR6][R56.64+0x2], R53 ;  /* 0x0000023538007986 */ /* 0x000fe2000c101506 */
[----:B0-----:R-:W-:-:S03]  /*91b0*/  PRMT R85, R84, 0x7632, R85 ;  /* 0x0000763254557816 */ /* 0x001fc60000000055 */
[----:B------:R-:W4:Y:S04]  /*91c0*/  LDL.LU R160, [R1+0x54] ;  /* 0x0000540001a07983 */ /* 0x000f280000300800 */
[----:B------:R-:W-:Y:S04]  /*91d0*/  STG.E.U16 desc[UR6][R56.64+0x4], R84 ;  /* 0x0000045438007986 */ /* 0x000fe8000c101506 */
[----:B------:R0:W-:Y:S04]  /*91e0*/  STG.E.U16 desc[UR6][R56.64+0x6], R85 ;  /* 0x0000065538007986 */ /* 0x0001e8000c101506 */
[----:B------:R2:W-:Y:S01]  /*91f0*/  STG.E.U16 desc[UR6][R54.64], R52 ;  /* 0x0000003436007986 */ /* 0x0005e2000c101506 */
[----:B0-----:R-:W-:-:S02]  /*9200*/  PRMT R57, R52, 0x7632, R57 ;  /* 0x0000763234397816 */ /* 0x001fc40000000039 */
[----:B---3--:R-:W-:Y:S02]  /*9210*/  F2FP.BF16.F32.PACK_AB R53, R161, R158 ;  /* 0x0000009ea135723e */ /* 0x008fe400000010ff */
[----:B------:R-:W3:Y:S04]  /*9220*/  LDL.LU R161, [R1+0x48] ;  /* 0x0000480001a17983 */ /* 0x000ee80000300800 */
[----:B------:R-:W3:Y:S01]  /*9230*/  LDL.LU R158, [R1+0x4c] ;  /* 0x00004c00019e7983 */ /* 0x000ee20000300800 */
[----:B--2---:R-:W-:-:S03]  /*9240*/  F2FP.BF16.F32.PACK_AB R52, R162, R163 ;  /* 0x000000a3a234723e */ /* 0x004fc600000010ff */
[----:B------:R-:W2:Y:S04]  /*9250*/  LDL.LU R162, [R1+0x40] ;  /* 0x0000400001a27983 */ /* 0x000ea80000300800 */
[----:B------:R-:W2:Y:S01]  /*9260*/  LDL.LU R163, [R1+0x44] ;  /* 0x0000440001a37983 */ /* 0x000ea20000300800 */
[----:B------:R-:W0:Y:S01]  /*9270*/  MUFU.RCP R149, R149 ;  /* 0x0000009500957308 */ /* 0x000e220000001000 */
[----:B------:R-:W-:Y:S02]  /*9280*/  PRMT R56, R53, 0x7632, R56 ;  /* 0x0000763235387816 */ /* 0x000fe40000000038 */
[----:B------:R-:W2:Y:S04]  /*9290*/  LDL.LU R124, [R1+0x38] ;  /* 0x00003800017c7983 */ /* 0x000ea80000300800 */
[----:B------:R1:W-:Y:S04]  /*92a0*/  STG.E.U16 desc[UR6][R54.64+0x4], R53 ;  /* 0x0000043536007986 */ /* 0x0003e8000c101506 */
[----:B------:R-:W-:Y:S01]  /*92b0*/  STG.E.U16 desc[UR6][R54.64+0x2], R57 ;  /* 0x0000023936007986 */ /* 0x000fe2000c101506 */
[----:B0-----:R-:W-:-:S03]  /*92c0*/  FMUL.FTZ R149, R154, R149 ;  /* 0x000000959a957220 */ /* 0x001fc60000410000 */
[----:B------:R-:W2:Y:S01]  /*92d0*/  LDL.LU R154, [R1+0x3c] ;  /* 0x00003c00019a7983 */ /* 0x000ea20000300800 */
[----:B-1----:R-:W-:-:S03]  /*92e0*/  F2FP.BF16.F32.PACK_AB R53, R155, R150 ;  /* 0x000000969b35723e */ /* 0x002fc600000010ff */
[----:B------:R-:W2:Y:S04]  /*92f0*/  LDL.LU R152, [R1+0x30] ;  /* 0x0000300001987983 */ /* 0x000ea80000300800 */
[----:B------:R-:W2:Y:S04]  /*9300*/  LDL.LU R153, [R1+0x34] ;  /* 0x0000340001997983 */ /* 0x000ea80000300800 */
[----:B------:R0:W-:Y:S04]  /*9310*/  STG.E.U16 desc[UR6][R54.64+0x6], R56 ;  /* 0x0000063836007986 */ /* 0x0001e8000c101506 */
[----:B------:R4:W-:Y:S04]  /*9320*/  STG.E.U16 desc[UR6][R58.64], R52 ;  /* 0x000000343a007986 */ /* 0x0009e8000c101506 */
[----:B------:R-:W2:Y:S01]  /*9330*/  LDL.LU R155, [R1+0x28] ;  /* 0x00002800019b7983 */ /* 0x000ea20000300800 */
[----:B0-----:R-:W-:-:S03]  /*9340*/  PRMT R55, R52, 0x7632, R55 ;  /* 0x0000763234377816 */ /* 0x001fc60000000037 */
[----:B------:R-:W2:Y:S01]  /*9350*/  LDL.LU R150, [R1+0x2c] ;  /* 0x00002c0001967983 */ /* 0x000ea20000300800 */
[----:B----4-:R-:W-:-:S03]  /*9360*/  F2FP.BF16.F32.PACK_AB R52, R156, R151 ;  /* 0x000000979c34723e */ /* 0x010fc600000010ff */
[----:B------:R-:W4:Y:S01]  /*9370*/  LDL.LU R156, [R1+0x20] ;  /* 0x00002000019c7983 */ /* 0x000f220000300800 */
[----:B------:R-:W-:-:S03]  /*9380*/  F2FP.BF16.F32.PACK_AB R57, R157, R160 ;  /* 0x000000a09d39723e */ /* 0x000fc600000010ff */
[----:B------:R-:W4:Y:S01]  /*9390*/  LDL.LU R151, [R1+0x24] ;  /* 0x0000240001977983 */ /* 0x000f220000300800 */
[C---:B------:R-:W-:Y:S02]  /*93a0*/  PRMT R84, R52.reuse, 0x7610, R84 ;  /* 0x0000761034547816 */ /* 0x040fe40000000054 */
[----:B------:R-:W-:Y:S01]  /*93b0*/  PRMT R56, R52, 0x7632, R56 ;  /* 0x0000763234387816 */ /* 0x000fe20000000038 */
[----:B------:R-:W4:Y:S04]  /*93c0*/  LDL.LU R157, [R1+0x18] ;  /* 0x00001800019d7983 */ /* 0x000f280000300800 */
[----:B------:R-:W4:Y:S01]  /*93d0*/  LDL.LU R160, [R1+0x1c] ;  /* 0x00001c0001a07983 */ /* 0x000f220000300800 */
[----:B------:R-:W-:-:S03]  /*93e0*/  PRMT R54, R53, 0x7632, R54 ;  /* 0x0000763235367816 */ /* 0x000fc60000000036 */
[----:B------:R2:W-:Y:S01]  /*93f0*/  STG.E.U16 desc[UR6][R58.64+0x4], R53 ;  /* 0x000004353a007986 */ /* 0x0005e2000c101506 */
[----:B---3--:R-:W-:-:S03]  /*9400*/  F2FP.BF16.F32.PACK_AB R52, R161, R158 ;  /* 0x0000009ea134723e */ /* 0x008fc600000010ff */
[----:B------:R-:W3:Y:S04]  /*9410*/  LDL.LU R161, [R1+0xc] ;  /* 0x00000c0001a17983 */ /* 0x000ee80000300800 */
[----:B------:R-:W3:Y:S01]  /*9420*/  LDL.LU R158, [R1+0x10] ;  /* 0x00001000019e7983 */ /* 0x000ee20000300800 */
[----:B--2---:R-:W-:-:S03]  /*9430*/  F2FP.BF16.F32.PACK_AB R53, R162, R163 ;  /* 0x000000a3a235723e */ /* 0x004fc600000010ff */
[----:B------:R-:W2:Y:S04]  /*9440*/  LDL.LU R162, [R1] ;  /* 0x0000000001a27983 */ /* 0x000ea80000300800 */
[----:B------:R-:W2:Y:S04]  /*9450*/  LDL.LU R163, [R1+0x8] ;  /* 0x0000080001a37983 */ /* 0x000ea80000300800 */
[----:B------:R-:W-:Y:S04]  /*9460*/  STG.E.U16 desc[UR6][R58.64+0x2], R55 ;  /* 0x000002373a007986 */ /* 0x000fe8000c101506 */
[----:B------:R0:W-:Y:S04]  /*9470*/  STG.E.U16 desc[UR6][R58.64+0x6], R54 ;  /* 0x000006363a007986 */ /* 0x0001e8000c101506 */
[----:B------:R-:W-:Y:S01]  /*9480*/  STG.E.U16 desc[UR6][R62.64], R84 ;  /* 0x000000543e007986 */ /* 0x000fe2000c101506 */
[----:B0-----:R-:W-:-:S03]  /*9490*/  PRMT R59, R57, 0x7632, R59 ;  /* 0x00007632393b7816 */ /* 0x001fc6000000003b */
[----:B------:R0:W-:Y:S01]  /*94a0*/  STG.E.U16 desc[UR6][R62.64+0x2], R56 ;  /* 0x000002383e007986 */ /* 0x0001e2000c101506 */
[C---:B------:R-:W-:Y:S02]  /*94b0*/  PRMT R55, R52.reuse, 0x7610, R55 ;  /* 0x0000761034377816 */ /* 0x040fe40000000037 */
[----:B------:R-:W-:Y:S01]  /*94c0*/  PRMT R54, R52, 0x7632, R54 ;  /* 0x0000763234367816 */ /* 0x000fe20000000036 */
[----:B------:R1:W-:Y:S01]  /*94d0*/  STG.E.U16 desc[UR6][R62.64+0x4], R57 ;  /* 0x000004393e007986 */ /* 0x0003e2000c101506 */
[----:B------:R-:W-:Y:S02]  /*94e0*/  PRMT R58, R53, 0x7610, R58 ;  /* 0x00007610353a7816 */ /* 0x000fe4000000003a */
[----:B------:R-:W-:Y:S01]  /*94f0*/  F2FP.BF16.F32.PACK_AB R52, R124, R154 ;  /* 0x0000009a7c34723e */ /* 0x000fe200000010ff */
[----:B------:R1:W-:Y:S04]  /*9500*/  STG.E.U16 desc[UR6][R62.64+0x6], R59 ;  /* 0x0000063b3e007986 */ /* 0x0003e8000c101506 */
[----:B------:R4:W-:Y:S01]  /*9510*/  STG.E.U16 desc[UR6][R60.64], R55 ;  /* 0x000000373c007986 */ /* 0x0009e2000c101506 */
[----:B0-----:R-:W-:-:S02]  /*9520*/  PRMT R56, R52, 0x7610, R56 ;  /* 0x0000761034387816 */ /* 0x001fc40000000038 */
[----:B-1----:R-:W-:Y:S02]  /*9530*/  PRMT R57, R52, 0x7632, R57 ;  /* 0x0000763234397816 */ /* 0x002fe40000000039 */
[----:B------:R-:W-:Y:S02]  /*9540*/  PRMT R63, R53, 0x7632, R63 ;  /* 0x00007632353f7816 */ /* 0x000fe4000000003f */
[----:B------:R-:W-:Y:S02]  /*9550*/  F2FP.BF16.F32.PACK_AB R53, R152, R153 ;  /* 0x000000999835723e */ /* 0x000fe400000010ff */
[----:B------:R-:W-:Y:S02]  /*9560*/  F2FP.BF16.F32.PACK_AB R52, R155, R150 ;  /* 0x000000969b34723e */ /* 0x000fe400000010ff */
[C---:B------:R-:W-:Y:S02]  /*9570*/  PRMT R59, R53.reuse, 0x7610, R59 ;  /* 0x00007610353b7816 */ /* 0x040fe4000000003b */
[----:B----4-:R-:W-:-:S02]  /*9580*/  PRMT R55, R53, 0x7632, R55 ;  /* 0x0000763235377816 */ /* 0x010fc40000000037 */
[----:B------:R-:W-:Y:S01]  /*9590*/  F2FP.BF16.F32.PACK_AB R53, R156, R151 ;  /* 0x000000979c35723e */ /* 0x000fe200000010ff */
[----:B------:R0:W-:Y:S04]  /*95a0*/  STG.E.U16 desc[UR6][R60.64+0x2], R54 ;  /* 0x000002363c007986 */ /* 0x0001e8000c101506 */
[----:B------:R1:W-:Y:S04]  /*95b0*/  STG.E.U16 desc[UR6][R60.64+0x4], R58 ;  /* 0x0000043a3c007986 */ /* 0x0003e8000c101506 */
[----:B------:R4:W-:Y:S04]  /*95c0*/  STG.E.U16 desc[UR6][R60.64+0x6], R63 ;  /* 0x0000063f3c007986 */ /* 0x0009e8000c101506 */
[----:B------:R4:W-:Y:S01]  /*95d0*/  STG.E.U16 desc[UR6][R66.64], R56 ;  /* 0x0000003842007986 */ /* 0x0009e2000c101506 */
[----:B0-----:R-:W-:-:S02]  /*95e0*/  PRMT R54, R52, 0x7610, R54 ;  /* 0x0000761034367816 */ /* 0x001fc40000000036 */
[----:B-1----:R-:W-:Y:S02]  /*95f0*/  PRMT R58, R52, 0x7632, R58 ;  /* 0x00007632343a7816 */ /* 0x002fe4000000003a */
[----:B------:R-:W-:Y:S02]  /*9600*/  F2FP.BF16.F32.PACK_AB R52, R157, R160 ;  /* 0x000000a09d34723e */ /* 0x000fe400000010ff */
[C---:B----4-:R-:W-:Y:S01]  /*9610*/  PRMT R60, R53.reuse, 0x7610, R60 ;  /* 0x00007610353c7816 */ /* 0x050fe2000000003c */
[----:B------:R0:W-:Y:S01]  /*9620*/  STG.E.U16 desc[UR6][R66.64+0x2], R57 ;  /* 0x0000023942007986 */ /* 0x0001e2000c101506 */
[----:B------:R-:W-:-:S03]  /*9630*/  PRMT R56, R53, 0x7632, R56 ;  /* 0x0000763235387816 */ /* 0x000fc60000000038 */
[----:B------:R-:W-:Y:S04]  /*9640*/  STG.E.U16 desc[UR6][R66.64+0x4], R59 ;  /* 0x0000043b42007986 */ /* 0x000fe8000c101506 */
[----:B------:R1:W-:Y:S01]  /*9650*/  STG.E.U16 desc[UR6][R66.64+0x6], R55 ;  /* 0x0000063742007986 */ /* 0x0003e2000c101506 */
[----:B------:R-:W-:-:S03]  /*9660*/  F2FP.BF16.F32.PACK_AB R164, R164, R165 ;  /* 0x000000a5a4a4723e */ /* 0x000fc600000010ff */
[----:B------:R-:W-:Y:S01]  /*9670*/  STG.E.U16 desc[UR6][R64.64], R54 ;  /* 0x0000003640007986 */ /* 0x000fe2000c101506 */
[----:B0-----:R-:W-:Y:S02]  /*9680*/  PRMT R57, R52, 0x7610, R57 ;  /* 0x0000761034397816 */ /* 0x001fe40000000039 */
[----:B------:R-:W-:Y:S01]  /*9690*/  F2FP.BF16.F32.PACK_AB R144, R144, R145 ;  /* 0x000000919090723e */ /* 0x000fe200000010ff */
[----:B------:R-:W-:Y:S01]  /*96a0*/  STG.E.U16 desc[UR6][R64.64+0x2], R58 ;  /* 0x0000023a40007986 */ /* 0x000fe2000c101506 */
[----:B-1----:R-:W-:-:S03]  /*96b0*/  PRMT R55, R52, 0x7632, R55 ;  /* 0x0000763234377816 */ /* 0x002fc60000000037 */
[----:B------:R-:W-:Y:S01]  /*96c0*/  STG.E.U16 desc[UR6][R64.64+0x4], R60 ;  /* 0x0000043c40007986 */ /* 0x000fe2000c101506 */
[----:B------:R-:W-:-:S03]  /*96d0*/  F2FP.BF16.F32.PACK_AB R146, R146, R159 ;  /* 0x0000009f9292723e */ /* 0x000fc600000010ff */
[----:B------:R-:W-:Y:S01]  /*96e0*/  STG.E.U16 desc[UR6][R64.64+0x6], R56 ;  /* 0x0000063840007986 */ /* 0x000fe2000c101506 */
[----:B------:R-:W-:-:S03]  /*96f0*/  F2FP.BF16.F32.PACK_AB R142, R142, R143 ;  /* 0x0000008f8e8e723e */ /* 0x000fc600000010ff */
[----:B------:R0:W-:Y:S01]  /*9700*/  STG.E.U16 desc[UR6][R72.64], R57 ;  /* 0x0000003948007986 */ /* 0x0001e2000c101506 */
[----:B------:R-:W-:-:S03]  /*9710*/  F2FP.BF16.F32.PACK_AB R140, R140, R141 ;  /* 0x0000008d8c8c723e */ /* 0x000fc600000010ff */
[----:B------:R1:W-:Y:S01]  /*9720*/  STG.E.U16 desc[UR6][R72.64+0x2], R55 ;  /* 0x0000023748007986 */ /* 0x0003e2000c101506 */
[----:B------:R-:W-:Y:S02]  /*9730*/  F2FP.BF16.F32.PACK_AB R137, R137, R138 ;  /* 0x0000008a8989723e */ /* 0x000fe400000010ff */
[----:B0-----:R-:W-:Y:S02]  /*9740*/  PRMT R57, R164, 0x7632, R57 ;  /* 0x00007632a4397816 */ /* 0x001fe40000000039 */
[----:B------:R-:W-:Y:S02]  /*9750*/  F2FP.BF16.F32.PACK_AB R135, R135, R136 ;  /* 0x000000888787723e */ /* 0x000fe400000010ff */
[----:B-1----:R-:W-:Y:S02]  /*9760*/  PRMT R55, R140, 0x7632, R55 ;  /* 0x000076328c377816 */ /* 0x002fe40000000037 */
        /* <DEDUP_REMOVED lines=10> */
[----:B------:R-:W-:Y:S02]  /*9810*/  PRMT R27, R28, 0x7632, R27 ;  /* 0x000076321c1b7816 */ /* 0x000fe4000000001b */
[----:B------:R-:W-:Y:S02]  /*9820*/  F2FP.BF16.F32.PACK_AB R14, R14, R15 ;  /* 0x0000000f0e0e723e */ /* 0x000fe400000010ff */
[----:B------:R-:W-:Y:S02]  /*9830*/  F2FP.BF16.F32.PACK_AB R12, R12, R13 ;  /* 0x0000000d0c0c723e */ /* 0x000fe400000010ff */
[----:B------:R-:W-:-:S02]  /*9840*/  PRMT R25, R26, 0x7632, R25 ;  /* 0x000076321a197816 */ /* 0x000fc40000000019 */
[----:B------:R-:W-:Y:S02]  /*9850*/  PRMT R23, R24, 0x7632, R23 ;  /* 0x0000763218177816 */ /* 0x000fe40000000017 */
[----:B------:R-:W-:Y:S02]  /*9860*/  F2FP.BF16.F32.PACK_AB R10, R10, R11 ;  /* 0x0000000b0a0a723e */ /* 0x000fe400000010ff */
[----:B------:R-:W-:Y:S02]  /*9870*/  F2FP.BF16.F32.PACK_AB R8, R8, R9 ;  /* 0x000000090808723e */ /* 0x000fe400000010ff */
[----:B------:R-:W-:Y:S02]  /*9880*/  PRMT R19, R20, 0x7632, R19 ;  /* 0x0000763214137816 */ /* 0x000fe40000000013 */
[----:B------:R-:W-:Y:S02]  /*9890*/  F2FP.BF16.F32.PACK_AB R6, R6, R7 ;  /* 0x000000070606723e */ /* 0x000fe400000010ff */
[----:B------:R-:W-:-:S02]  /*98a0*/  F2FP.BF16.F32.PACK_AB R4, R4, R5 ;  /* 0x000000050404723e */ /* 0x000fc400000010ff */
[----:B------:R-:W-:Y:S02]  /*98b0*/  PRMT R15, R16, 0x7632, R15 ;  /* 0x00007632100f7816 */ /* 0x000fe4000000000f */
[----:B------:R-:W-:Y:S02]  /*98c0*/  PRMT R13, R14, 0x7632, R13 ;  /* 0x000076320e0d7816 */ /* 0x000fe4000000000d */
[----:B------:R-:W-:Y:S02]  /*98d0*/  PRMT R11, R12, 0x7632, R11 ;  /* 0x000076320c0b7816 */ /* 0x000fe4000000000b */
[----:B------:R-:W-:Y:S02]  /*98e0*/  PRMT R7, R8, 0x7632, R7 ;  /* 0x0000763208077816 */ /* 0x000fe40000000007 */
        /* <DEDUP_REMOVED lines=13> */
[----:B------:R-:W-:-:S02]  /*99c0*/  PRMT R38, R39, 0x7632, R38 ;  /* 0x0000763227267816 */ /* 0x000fc40000000026 */
        /* <DEDUP_REMOVED lines=9> */
[----:B---3--:R-:W-:-:S04]  /*9a60*/  F2FP.BF16.F32.PACK_AB R53, R161, R158 ;  /* 0x0000009ea135723e */ /* 0x008fc800000010ff */
[----:B------:R-:W-:Y:S01]  /*9a70*/  PRMT R54, R53, 0x7632, R54 ;  /* 0x0000763235367816 */ /* 0x000fe20000000036 */
[----:B------:R0:W-:Y:S04]  /*9a80*/  STG.E.U16 desc[UR6][R72.64+0x4], R53 ;  /* 0x0000043548007986 */ /* 0x0001e8000c101506 */
[----:B------:R1:W-:Y:S01]  /*9a90*/  STG.E.U16 desc[UR6][R72.64+0x6], R54 ;  /* 0x0000063648007986 */ /* 0x0003e2000c101506 */
[----:B--2---:R-:W-:-:S04]  /*9aa0*/  F2FP.BF16.F32.PACK_AB R52, R162, R163 ;  /* 0x000000a3a234723e */ /* 0x004fc800000010ff */
[----:B------:R-:W-:Y:S01]  /*9ab0*/  PRMT R56, R52, 0x7632, R56 ;  /* 0x0000763234387816 */ /* 0x000fe20000000038 */
[----:B------:R2:W-:Y:S01]  /*9ac0*/  STG.E.U16 desc[UR6][R68.64], R52 ;  /* 0x0000003444007986 */ /* 0x0005e2000c101506 */
[----:B0-----:R-:W-:Y:S02]  /*9ad0*/  PRMT R53, R146, 0x7632, R53 ;  /* 0x0000763292357816 */ /* 0x001fe40000000035 */
[----:B-1----:R-:W-:Y:S01]  /*9ae0*/  PRMT R54, R142, 0x7632, R54 ;  /* 0x000076328e367816 */ /* 0x002fe20000000036 */
[----:B------:R-:W-:Y:S04]  /*9af0*/  STG.E.U16 desc[UR6][R68.64+0x2], R56 ;  /* 0x0000023844007986 */ /* 0x000fe8000c101506 */
[----:B------:R-:W-:Y:S01]  /*9b00*/  STG.E.U16 desc[UR6][R68.64+0x4], R164 ;  /* 0x000004a444007986 */ /* 0x000fe2000c101506 */
[----:B--2---:R-:W-:-:S03]  /*9b10*/  PRMT R52, R144, 0x7632, R52 ;  /* 0x0000763290347816 */ /* 0x004fc60000000034 */
[----:B------:R-:W-:Y:S04]  /*9b20*/  STG.E.U16 desc[UR6][R68.64+0x6], R57 ;  /* 0x0000063944007986 */ /* 0x000fe8000c101506 */
[----:B------:R0:W-:Y:S04]  /*9b30*/  STG.E.U16 desc[UR6][R94.64+0x6], R52 ;  /* 0x000006345e007986 */ /* 0x0001e8000c101506 */
[----:B------:R-:W-:Y:S04]  /*9b40*/  STG.E.U16 desc[UR6][R94.64], R146 ;  /* 0x000000925e007986 */ /* 0x000fe8000c101506 */
[----:B------:R1:W-:Y:S01]  /*9b50*/  STG.E.U16 desc[UR6][R94.64+0x2], R53 ;  /* 0x000002355e007986 */ /* 0x0003e2000c101506 */
[----:B0-----:R-:W-:-:S03]  /*9b60*/  PRMT R52, R137, 0x7632, R52 ;  /* 0x0000763289347816 */ /* 0x001fc60000000034 */
[----:B------:R-:W-:Y:S04]  /*9b70*/  STG.E.U16 desc[UR6][R94.64+0x4], R144 ;  /* 0x000004905e007986 */ /* 0x000fe8000c101506 */
[----:B------:R-:W-:Y:S01]  /*9b80*/  STG.E.U16 desc[UR6][R78.64], R142 ;  /* 0x0000008e4e007986 */ /* 0x000fe2000c101506 */
[----:B-1----:R-:W-:-:S03]  /*9b90*/  PRMT R53, R135, 0x7632, R53 ;  /* 0x0000763287357816 */ /* 0x002fc60000000035 */
        /* <DEDUP_REMOVED lines=10> */
[----:B------:R-:W-:Y:S04]  /*9c40*/  STG.E.U16 desc[UR6][R96.64], R133 ;  /* 0x0000008560007986 */ /* 0x000fe8000c101506 */
[----:B------:R1:W-:Y:S04]  /*9c50*/  STG.E.U16 desc[UR6][R96.64+0x2], R54 ;  /* 0x0000023660007986 */ /* 0x0003e8000c101506 */
[----:B------:R-:W-:Y:S01]  /*9c60*/  STG.E.U16 desc[UR6][R96.64+0x4], R130 ;  /* 0x0000048260007986 */ /* 0x000fe2000c101506 */
[----:B0-----:R-:W-:-:S03]  /*9c70*/  PRMT R53, R22, 0x7632, R53 ;  /* 0x0000763216357816 */ /* 0x001fc60000000035 */
[----:B------:R-:W-:Y:S04]  /*9c80*/  STG.E.U16 desc[UR6][R96.64+0x6], R55 ;  /* 0x0000063760007986 */ /* 0x000fe8000c101506 */
[----:B------:R0:W-:Y:S01]  /*9c90*/  STG.E.U16 desc[UR6][R102.64+0x2], R52 ;  /* 0x0000023466007986 */ /* 0x0001e2000c101506 */
[----:B-1----:R-:W-:-:S03]  /*9ca0*/  PRMT R54, R10, 0x7632, R54 ;  /* 0x000076320a367816 */ /* 0x002fc60000000036 */
[----:B------:R-:W-:Y:S04]  /*9cb0*/  STG.E.U16 desc[UR6][R102.64], R128 ;  /* 0x0000008066007986 */ /* 0x000fe8000c101506 */
        /* <DEDUP_REMOVED lines=22> */
[----:B------:R0:W-:Y:S04]  /*9e20*/  STG.E.U16 desc[UR6][R108.64+0x6], R7 ;  /* 0x000006076c007986 */ /* 0x0001e8000c101506 */
[----:B------:R1:W-:Y:S04]  /*9e30*/  STG.E.U16 desc[UR6][R90.64], R6 ;  /* 0x000000065a007986 */ /* 0x0003e8000c101506 */
[----:B------:R-:W-:Y:S04]  /*9e40*/  STG.E.U16 desc[UR6][R90.64+0x2], R5 ;  /* 0x000002055a007986 */ /* 0x000fe8000c101506 */
[----:B------:R2:W-:Y:S01]  /*9e50*/  STG.E.U16 desc[UR6][R90.64+0x4], R4 ;  /* 0x000004045a007986 */ /* 0x0005e2000c101506 */
[----:B0-----:R-:W-:-:S03]  /*9e60*/  PRMT R7, R2, 0x7632, R7 ;  /* 0x0000763202077816 */ /* 0x001fc60000000007 */
[----:B------:R-:W-:Y:S01]  /*9e70*/  STG.E.U16 desc[UR6][R90.64+0x6], R3 ;  /* 0x000006035a007986 */ /* 0x000fe2000c101506 */
[----:B-1----:R-:W-:-:S03]  /*9e80*/  PRMT R6, R29, 0x7632, R6 ;  /* 0x000076321d067816 */ /* 0x002fc60000000006 */
[----:B------:R0:W-:Y:S01]  /*9e90*/  STG.E.U16 desc[UR6][R80.64], R2 ;  /* 0x0000000250007986 */ /* 0x0001e2000c101506 */
[----:B------:R-:W-:-:S03]  /*9ea0*/  PRMT R55, R31, 0x7632, R55 ;  /* 0x000076321f377816 */ /* 0x000fc60000000037 */
[----:B------:R-:W-:Y:S01]  /*9eb0*/  STG.E.U16 desc[UR6][R80.64+0x2], R7 ;  /* 0x0000020750007986 */ /* 0x000fe2000c101506 */
[----:B--2---:R-:W-:-:S03]  /*9ec0*/  PRMT R4, R37, 0x7632, R4 ;  /* 0x0000763225047816 */ /* 0x004fc60000000004 */
        /* <DEDUP_REMOVED lines=8> */
[----:B------:R-:W-:Y:S04]  /*9f50*/  STG.E.U16 desc[UR6][R110.64+0x4], R33 ;  /* 0x000004216e007986 */ /* 0x000fe8000c101506 */
[----:B------:R0:W-:Y:S04]  /*9f60*/  STG.E.U16 desc[UR6][R88.64], R35 ;  /* 0x0000002358007986 */ /* 0x0001e8000c101506 */
[----:B------:R1:W-:Y:S04]  /*9f70*/  STG.E.U16 desc[UR6][R88.64+0x2], R3 ;  /* 0x0000020358007986 */ /* 0x0003e8000c101506 */
[----:B------:R2:W-:Y:S04]  /*9f80*/  STG.E.U16 desc[UR6][R88.64+0x4], R37 ;  /* 0x0000042558007986 */ /* 0x0005e8000c101506 */
[----:B------:R-:W-:Y:S01]  /*9f90*/  STG.E.U16 desc[UR6][R88.64+0x6], R4 ;  /* 0x0000060458007986 */ /* 0x000fe2000c101506 */
[----:B0-----:R-:W-:-:S03]  /*9fa0*/  PRMT R35, R43, 0x7632, R35 ;  /* 0x000076322b237816 */ /* 0x001fc60000000023 */
[----:B------:R0:W-:Y:S01]  /*9fb0*/  STG.E.U16 desc[UR6][R76.64+0x6], R2 ;  /* 0x000006024c007986 */ /* 0x0001e2000c101506 */
[----:B-1----:R-:W-:-:S03]  /*9fc0*/  PRMT R3, R45, 0x7632, R3 ;  /* 0x000076322d037816 */ /* 0x002fc60000000003 */
[----:B------:R-:W-:Y:S01]  /*9fd0*/  STG.E.U16 desc[UR6][R76.64], R39 ;  /* 0x000000274c007986 */ /* 0x000fe2000c101506 */
[----:B--2---:R-:W-:-:S03]  /*9fe0*/  PRMT R37, R47, 0x7632, R37 ;  /* 0x000076322f257816 */ /* 0x004fc60000000025 */
[----:B------:R-:W-:Y:S01]  /*9ff0*/  STG.E.U16 desc[UR6][R76.64+0x2], R38 ;  /* 0x000002264c007986 */ /* 0x000fe2000c101506 */
[----:B0-----:R-:W-:-:S03]  /*a000*/  PRMT R2, R49, 0x7632, R2 ;  /* 0x0000763231027816 */ /* 0x001fc60000000002 */
[----:B------:R-:W-:Y:S04]  /*a010*/  STG.E.U16 desc[UR6][R76.64+0x4], R41 ;  /* 0x000004294c007986 */ /* 0x000fe8000c101506 */
[----:B------:R0:W-:Y:S04]  /*a020*/  STG.E.U16 desc[UR6][R70.64], R43 ;  /* 0x0000002b46007986 */ /* 0x0001e8000c101506 */
[----:B------:R-:W-:Y:S04]  /*a030*/  STG.E.U16 desc[UR6][R70.64+0x2], R35 ;  /* 0x0000022346007986 */ /* 0x000fe8000c101506 */
[----:B------:R-:W-:Y:S04]  /*a040*/  STG.E.U16 desc[UR6][R70.64+0x4], R45 ;  /* 0x0000042d46007986 */ /* 0x000fe8000c101506 */
[----:B------:R1:W-:Y:S01]  /*a050*/  STG.E.U16 desc[UR6][R70.64+0x6], R3 ;  /* 0x0000060346007986 */ /* 0x0003e2000c101506 */
[----:B0-----:R-:W-:-:S03]  /*a060*/  PRMT R43, R51, 0x7632, R43 ;  /* 0x00007632332b7816 */ /* 0x001fc6000000002b */
[----:B------:R0:W-:Y:S01]  /*a070*/  STG.E.U16 desc[UR6][R74.64+0x6], R2 ;  /* 0x000006024a007986 */ /* 0x0001e2000c101506 */
[----:B------:R-:W-:-:S03]  /*a080*/  PRMT R41, R118, 0x7632, R41 ;  /* 0x0000763276297816 */ /* 0x000fc60000000029 */
[----:B------:R-:W-:Y:S01]  /*a090*/  STG.E.U16 desc[UR6][R74.64], R47 ;  /* 0x0000002f4a007986 */ /* 0x000fe2000c101506 */
[----:B-1----:R-:W-:-:S03]  /*a0a0*/  PRMT R3, R116, 0x7632, R3 ;  /* 0x0000763274037816 */ /* 0x002fc60000000003 */
[----:B------:R-:W-:Y:S01]  /*a0b0*/  STG.E.U16 desc[UR6][R74.64+0x2], R37 ;  /* 0x000002254a007986 */ /* 0x000fe2000c101506 */
[----:B0-----:R-:W-:-:S03]  /*a0c0*/  PRMT R2, R120, 0x7632, R2 ;  /* 0x0000763278027816 */ /* 0x001fc60000000002 */
[----:B------:R-:W-:Y:S01]  /*a0d0*/  STG.E.U16 desc[UR6][R74.64+0x4], R49 ;  /* 0x000004314a007986 */ /* 0x000fe2000c101506 */
[----:B------:R-:W-:-:S03]  /*a0e0*/  PRMT R56, R122, 0x7632, R56 ;  /* 0x000076327a387816 */ /* 0x000fc60000000038 */
        /* <DEDUP_REMOVED lines=20> */
[----:B------:R-:W-:Y:S01]  /*a230*/  UCGABAR_WAIT ;  /* 0x0000000000007dc7 */ /* 0x000fe20008000000 */
[----:B------:R-:W-:Y:S01]  /*a240*/  CCTL.IVALL ;  /* 0x00000000ff00798f */ /* 0x000fe20002000000 */
[----:B------:R-:W-:Y:S05]  /*a250*/  EXIT ;  /* 0x000000000000794d */ /* 0x000fea0003800000 */
.L_x_1878:
[----:B------:R-:W-:Y:S06]  /*a260*/  BAR.SYNC.DEFER_BLOCKING 0x0 ;  /* 0x0000000000007b1d */ /* 0x000fec0000010000 */
[----:B------:R-:W-:Y:S05]  /*a270*/  EXIT ;  /* 0x000000000000794d */ /* 0x000fea0003800000 */
.L_x_1879:
        /* <DEDUP_REMOVED lines=16> */
.L_x_3790:


//--------------------- .text._ZN13group_norm_v218gn_bwd_cuda_kernelI6__halfLi320ELi3ELi32ELi40ELi256ELb0ELb1ELi4ELi320ELi320ELi4ELb1ELi5ELb0ELb0ELNS_15WgradSyncMethodE2ENS_16CompileConditionILi900EEEEEvPT_S6_S6_PKS5_S8_S8_S8_PKfflPfPj --------------------------
	.section	.text._ZN13group_norm_v218gn_bwd_cuda_kernelI6__halfLi320ELi3ELi32ELi40ELi256ELb0ELb1ELi4ELi320ELi320ELi4ELb1ELi5ELb0ELb0ELNS_15WgradSyncMethodE2ENS_16CompileConditionILi900EEEEEvPT_S6_S6_PKS5_S8_S8_S8_PKfflPfPj,"ax",@progbits
	.align	128
        .global         _ZN13group_norm_v218gn_bwd_cuda_kernelI6__halfLi320ELi3ELi32ELi40ELi256ELb0ELb1ELi4ELi320ELi320ELi4ELb1ELi5ELb0ELb0ELNS_15WgradSyncMethodE2ENS_16CompileConditionILi900EEEEEvPT_S6_S6_PKS5_S8_S8_S8_PKfflPfPj
        .type           _ZN13group_norm_v218gn_bwd_cuda_kernelI6__halfLi320ELi3ELi32ELi40ELi256ELb0ELb1ELi4ELi320ELi320ELi4ELb1ELi5ELb0ELb0ELNS_15WgradSyncMethodE2ENS_16CompileConditionILi900EEEEEvPT_S6_S6_PKS5_S8_S8_S8_PKfflPfPj,@function
        .size           _ZN13group_norm_v218gn_bwd_cuda_kernelI6__halfLi320ELi3ELi32ELi40ELi256ELb0ELb1ELi4ELi320ELi320ELi4ELb1ELi5ELb0ELb0ELNS_15WgradSyncMethodE2ENS_16CompileConditionILi900EEEEEvPT_S6_S6_PKS5_S8_S8_S8_PKfflPfPj,(.L_x_3791 - _ZN13group_norm_v218gn_bwd_cuda_kernelI6__halfLi320ELi3ELi32ELi40ELi256ELb0ELb1ELi4ELi320ELi320ELi4ELb1ELi5ELb0ELb0ELNS_15WgradSyncMethodE2ENS_16CompileConditionILi900EEEEEvPT_S6_S6_PKS5_S8_S8_S8_PKfflPfPj)
        .other          _ZN13group_norm_v218gn_bwd_cuda_kernelI6__halfLi320ELi3ELi32ELi40ELi256ELb0ELb1ELi4ELi320ELi320ELi4ELb1ELi5ELb0ELb0ELNS_15WgradSyncMethodE2ENS_16CompileConditionILi900EEEEEvPT_S6_S6_PKS5_S8_S8_S8_PKfflPfPj,@"STO_CUDA_ENTRY STV_DEFAULT"
_ZN13group_norm_v218gn_bwd_cuda_kernelI6__halfLi320ELi3ELi32ELi40ELi256ELb0ELb1ELi4ELi320ELi320ELi4ELb1ELi5ELb0ELb0ELNS_15WgradSyncMethodE2ENS_16CompileConditionILi900EEEEEvPT_S6_S6_PKS5_S8_S8_S8_PKfflPfPj:
.text._ZN13group_norm_v218gn_bwd_cuda_kernelI6__halfLi320ELi3ELi32ELi40ELi256ELb0ELb1ELi4ELi320ELi320ELi4ELb1ELi5ELb0ELb0ELNS_15WgradSyncMethodE2ENS_16CompileConditionILi900EEEEEvPT_S6_S6_PKS5_S8_S8_S8_PKfflPfPj:
        /* <DEDUP_REMOVED lines=30> */
.L_x_1882:
[----:B------:R-:W2:Y:S04]  /*01e0*/  LD.E.STRONG.GPU R0, desc[UR10][R2.64] ;  /* 0x0000000a02007980 */ /* 0x000ea8000c10f900 */
[----:B--2---:R-:W-:Y:S01]  /*01f0*/  CCTL.IVALL ;  /* 0x00000000ff00798f */ /* 0x004fe20002000000 */
[----:B------:R-:W-:Y:S05]  /*0200*/  YIELD ;  /* 0x0000000000007946 */ /* 0x000fea0003800000 */
[----:B-----5:R-:W-:-:S04]  /*0210*/  LOP3.LUT R0, R0, R7, RZ, 0x3c, !PT ;  /* 0x0000000700007212 */ /* 0x020fc800078e3cff */
[----:B------:R-:W-:-:S13]  /*0220*/  ISETP.GT.AND P0, PT, R0, -0x1, PT ;  /* 0xffffffff0000780c */ /* 0x000fda0003f04270 */
[----:B------:R-:W-:Y:S05]  /*0230*/  @P0 BRA `(.L_x_1882) ;  /* 0xfffffffc00e80947 */ /* 0x000fea000383ffff */
.L_x_1881:
[----:B------:R-:W-:Y:S05]  /*0240*/  WARPSYNC.ALL ;  /* 0x0000000000007948 */ /* 0x000fea0003800000 */
[----:B------:R-:W-:Y:S06]  /*0250*/  BAR.SYNC.DEFER_BLOCKING 0x0 ;  /* 0x0000000000007b1d */ /* 0x000fec0000010000 */
[----:B------:R-:W-:Y:S05]  /*0260*/  BRA `(.L_x_1883) ;  /* 0x0000001800807947 */ /* 0x000fea0003800000 */
.L_x_1880:
[----:B------:R-:W0:Y:S01]  /*0270*/  S2R R9, SR_TID.X ;  /* 0x0000000000097919 */ /* 0x000e220000002100 */
[----:B------:R-:W-:Y:S01]  /*0280*/  MOV R0, 0x400 ;  /* 0x0000040000007802 */ /* 0x000fe20000000f00 */
[----:B------:R-:W-:Y:S01]  /*0290*/  UMOV UR4, URZ ;  /* 0x0000003f00047c82 */ /* 0x000fe20008000000 */
[----:B------:R-:W1:Y:S03]  /*02a0*/  S2R R4, SR_CgaCtaId ;  /* 0x0000000000047919 */ /* 0x000e660000008800 */
[----:B------:R-:W-:Y:S01]  /*02b0*/  VIADD R11, R0, 0x2800 ;  /* 0x00002800000b7836 */ /* 0x000fe20000000000 */
[----:B------:R-:W-:-:S04]  /*02c0*/  SHF.L.U32 R0, R8, 0x2, RZ ;  /* 0x0000000208007819 */ /* 0x000fc800000006ff */
[----:B------:R-:W-:Y:S01]  /*02d0*/  LOP3.LUT R0, R0, 0xfc, RZ, 0xc0, !PT ;  /* 0x000000fc00007812 */ /* 0x000fe200078ec0ff */
[----:B0-----:R-:W-:Y:S01]  /*02e0*/  IMAD.WIDE.U32 R2, R9, -0x33333333, RZ ;  /* 0xcccccccd09027825 */ /* 0x001fe200078e00ff */
[----:B------:R-:W-:Y:S02]  /*02f0*/  SHF.R.S32.HI R2, RZ, 0x1f, R9 ;  /* 0x0000001fff027819 */ /* 0x000fe40000011409 */
[----:B-1----:R-:W-:Y:S02]  /*0300*/  LEA R11, R4, R11, 0x18 ;  /* 0x0000000b040b7211 */ /* 0x002fe400078ec0ff */
[----:B------:R-:W-:Y:S02]  /*0310*/  SHF.R.U32.HI R17, RZ, 0x6, R3 ;  /* 0x00000006ff117819 */ /* 0x000fe40000011603 */
[----:B------:R-:W-:Y:S02]  /*0320*/  LEA.HI R3, R2, R9, RZ, 0x2 ;  /* 0x0000000902037211 */ /* 0x000fe400078f10ff */
[----:B------:R-:W-:Y:S01]  /*0330*/  IADD3 R0, R0, R17, RZ ;  /* 0x0000001100007210 */ /* 0x000fe20007ffe0ff */
[----:B------:R-:W-:Y:S01]  /*0340*/  IMAD R46, R17, -0x50, R9 ;  /* 0xffffffb0112e7824 */ /* 0x000fe200078e0209 */
[----:B------:R-:W-:-:S03]  /*0350*/  SHF.R.S32.HI R10, RZ, 0x2, R3 ;  /* 0x00000002ff0a7819 */ /* 0x000fc60000011403 */
[----:B------:R-:W-:Y:S01]  /*0360*/  IMAD R12, R46, 0x28, R11 ;  /* 0x000000282e0c7824 */ /* 0x000fe200078e020b */
[C---:B------:R-:W-:Y:S01]  /*0370*/  IADD3 R15, R10.reuse, 0xf0, RZ ;  /* 0x000000f00a0f7810 */ /* 0x040fe20007ffe0ff */
[C---:B------:R-:W-:Y:S02]  /*0380*/  VIADD R4, R10.reuse, 0x50 ;  /* 0x000000500a047836 */ /* 0x040fe40000000000 */
[----:B------:R-:W-:Y:S01]  /*0390*/  VIADD R14, R10, 0xa0 ;  /* 0x000000a00a0e7836 */ /* 0x000fe20000000000 */
[----:B------:R-:W-:Y:S01]  /*03a0*/  SHF.R.S32.HI R16, RZ, 0x1f, R15 ;  /* 0x0000001fff107819 */ /* 0x000fe2000001140f */
[----:B------:R-:W-:Y:S01]  /*03b0*/  IMAD R12, R17, 0x8, R12 ;  /* 0x00000008110c7824 */ /* 0x000fe200078e020c */
[----:B------:R-:W-:Y:S01]  /*03c0*/  SHF.R.S32.HI R13, RZ, 0x1f, R4 ;  /* 0x0000001fff0d7819 */ /* 0x000fe20000011404 */
[----:B------:R-:W-:Y:S01]  /*03d0*/  IMAD R18, R0, 0x500, RZ ;  /* 0x0000050000127824 */ /* 0x000fe200078e02ff */
[----:B------:R-:W-:Y:S02]  /*03e0*/  LEA.HI R16, R16, R15, RZ, 0x2 ;  /* 0x0000000f10107211 */ /* 0x000fe400078f10ff */
[----:B------:R-:W-:-:S02]  /*03f0*/  LEA.HI R6, R13, R4, RZ, 0x2 ;  /* 0x000000040d067211 */ /* 0x000fc400078f10ff */
[----:B------:R-:W-:Y:S02]  /*0400*/  SHF.R.S32.HI R13, RZ, 0x1f, R14 ;  /* 0x0000001fff0d7819 */ /* 0x000fe4000001140e */
[-C--:B------:R-:W-:Y:S02]  /*0410*/  LEA.HI R4, R2, R9.reuse, RZ, 0x4 ;  /* 0x0000000902047211 */ /* 0x080fe400078f20ff */
[----:B------:R-:W-:Y:S02]  /*0420*/  LOP3.LUT R2, R3, 0xfffffffc, RZ, 0xc0, !PT ;  /* 0xfffffffc03027812 */ /* 0x000fe400078ec0ff */
        /* <DEDUP_REMOVED lines=10> */
.L_x_1894:
[C---:B------:R-:W-:Y:S01]  /*04d0*/  LOP3.LUT R30, R7.reuse, 0x3, RZ, 0xc0, !PT ;  /* 0x00000003071e7812 */ /* 0x040fe200078ec0ff */
[----:B------:R-:W-:Y:S01]  /*04e0*/  HFMA2.MMA R19, -RZ, RZ, 0, 0 ;  /* 0x00000000ff137435 */ /* 0x000fe200000001ff */
[--C-:B------:R-:W-:Y:S01]  /*04f0*/  SHF.R.U64 R34, R7, 0x2, R50.reuse ;  /* 0x0000000207227819 */ /* 0x100fe20000001232 */
[----:B-1----:R-:W0:Y:S01]  /*0500*/  LDC.64 R2, c[0x0][0x238] ;  /* 0x00008e00ff027b82 */ /* 0x002e220000000a00 */
[----:B------:R-:W-:Y:S01]  /*0510*/  SHF.R.U32.HI R31, RZ, 0x2, R50 ;  /* 0x00000002ff1f7819 */ /* 0x000fe20000011632 */
[----:B------:R-:W-:Y:S01]  /*0520*/  IMAD R30, R30, 0x140, RZ ;  /* 0x000001401e1e7824 */ /* 0x000fe200078e02ff */
[----:B------:R-:W-:Y:S01]  /*0530*/  ULDC.64 UR8, c[0x0][0x248] ;  /* 0x0000920000087ab9 */ /* 0x000fe20000000a00 */
[----:B------:R-:W-:Y:S01]  /*0540*/  ULDC.64 UR14, c[0x0][0x228] ;  /* 0x00008a00000e7ab9 */ /* 0x000fe20000000a00 */
[----:B------:R-:W-:Y:S01]  /*0550*/  ULDC UR5, c[0x0][0x250] ;  /* 0x0000940000057ab9 */ /* 0x000fe20000000800 */
[----:B------:R-:W-:Y:S02]  /*0560*/  IMAD R25, R46, 0x4, R30 ;  /* 0x000000042e197824 */ /* 0x000fe400078e021e */
[----:B------:R-:W-:-:S03]  /*0570*/  IMAD.WIDE.U32 R22, R34, 0x50000, R18 ;  /* 0x0005000022167825 */ /* 0x000fc600078e0012 */
[----:B------:R-:W-:Y:S01]  /*0580*/  SHF.R.S32.HI R19, RZ, 0x1f, R25 ;  /* 0x0000001fff137819 */ /* 0x000fe20000011419 */
[C---:B------:R-:W-:Y:S01]  /*0590*/  IMAD.WIDE.U32 R20, R25.reuse, -0x33333333, RZ ;  /* 0xcccccccd19147825 */ /* 0x040fe200078e00ff */
[----:B------:R-:W-:-:S03]  /*05a0*/  IADD3 R42, P1, R25, R22, RZ ;  /* 0x00000016192a7210 */ /* 0x000fc60007f3e0ff */
[----:B------:R-:W-:Y:S01]  /*05b0*/  IMAD R4, R31, 0x50000, RZ ;  /* 0x000500001f047824 */ /* 0x000fe200078e02ff */
[----:B------:R-:W-:-:S04]  /*05c0*/  SHF.R.U32.HI R17, RZ, 0x5, R21 ;  /* 0x00000005ff117819 */ /* 0x000fc80000011615 */
[----:B------:R-:W-:Y:S02]  /*05d0*/  LEA R0, P0, R34, R17, 0x5 ;  /* 0x0000001122007211 */ /* 0x000fe400078028ff */
[----:B------:R-:W-:Y:S01]  /*05e0*/  IADD3.X R23, R19, R23, R4, P1, !PT ;  /* 0x0000001713177210 */ /* 0x000fe20000ffe404 */
[----:B------:R-:W-:Y:S01]  /*05f0*/  IMAD.SHL.U32 R19, R42, 0x2, RZ ;  /* 0x000000022a137824 */ /* 0x000fe200078e00ff */
[----:B------:R-:W-:Y:S02]  /*0600*/  LEA.HI.X R21, R34, RZ, R31, 0x5, P0 ;  /* 0x000000ff22157211 */ /* 0x000fe400000f2c1f */
[----:B------:R-:W-:-:S04]  /*0610*/  LEA R20, P0, R0, UR8, 0x3 ;  /* 0x0000000800147c11 */ /* 0x000fc8000f8018ff */
[----:B------:R-:W-:Y:S01]  /*0620*/  LEA.HI.X R21, R0, UR9, R21, 0x3, P0 ;  /* 0x0000000900157c11 */ /* 0x000fe200080f1c15 */
[----:B------:R-:W-:Y:S01]  /*0630*/  ULDC.64 UR8, c[0x0][0x230] ;  /* 0x00008c0000087ab9 */ /* 0x000fe20000000a00 */
[----:B------:R-:W-:Y:S02]  /*0640*/  SHF.L.U64.HI R42, R42, 0x1, R23 ;  /* 0x000000012a2a7819 */ /* 0x000fe40000010217 */
[C---:B------:R-:W-:Y:S02]  /*0650*/  IADD3 R22, P0, R19.reuse, UR8, RZ ;  /* 0x0000000813167c10 */ /* 0x040fe4000ff1e0ff */
[----:B------:R-:W2:Y:S01]  /*0660*/  LDG.E.64.CONSTANT R20, desc[UR10][R20.64] ;  /* 0x0000000a14147981 */ /* 0x000ea2000c1e9b00 */
[----:B------:R-:W-:Y:S01]  /*0670*/  IADD3 R54, P1, R19, UR14, RZ ;  /* 0x0000000e13367c10 */ /* 0x000fe2000ff3e0ff */
[----:B0-----:R-:W-:Y:S01]  /*0680*/  IMAD.WIDE R2, R25, 0x2, R2 ;  /* 0x0000000219027825 */ /* 0x001fe200078e0202 */
[C---:B------:R-:W-:Y:S02]  /*0690*/  IADD3.X R23, R42.reuse, UR9, RZ, P0, !PT ;  /* 0x000000092a177c10 */ /* 0x040fe400087fe4ff */
[----:B------:R-:W-:-:S02]  /*06a0*/  IADD3.X R55, R42, UR15, RZ, P1, !PT ;  /* 0x0000000f2a377c10 */ /* 0x000fc40008ffe4ff */
[----:B------:R-:W3:Y:S04]  /*06b0*/  LDG.E.64.CONSTANT R52, desc[UR10][R2.64] ;  /* 0x0000000a02347981 */ /* 0x000ee8000c1e9b00 */
[----:B------:R-:W4:Y:S04]  /*06c0*/  LDG.E.64.CONSTANT R22, desc[UR10][R22.64] ;  /* 0x0000000a16167981 */ /* 0x000f28000c1e9b00 */
[----:B------:R-:W5:Y:S01]  /*06d0*/  LDG.E.64.CONSTANT R54, desc[UR10][R54.64] ;  /* 0x0000000a36367981 */ /* 0x000f62000c1e9b00 */
[----:B------:R-:W0:Y:S01]  /*06e0*/  S2UR UR7, SR_CgaCtaId ;  /* 0x00000000000779c3 */ /* 0x000e220000008800 */
[----:B------:R-:W-:Y:S01]  /*06f0*/  SHF.L.U32 R48, R9, 0x1, RZ ;  /* 0x0000000109307819 */ /* 0x000fe200000006ff */
[----:B------:R-:W-:Y:S01]  /*0700*/  BSSY B0, `(.L_x_1884) ;  /* 0x00000b2000007945 */ /* 0x000fe20003800000 */
[----:B------:R-:W-:-:S02]  /*0710*/  SHF.L.U32 R39, R34, 0x6, RZ ;  /* 0x0000000622277819 */ /* 0x000fc400000006ff */
[----:B------:R-:W-:Y:S02]  /*0720*/  CS2R R40, SRZ ;  /* 0x0000000000287805 */ /* 0x000fe4000001ff00 */
[----:B------:R-:W-:Y:S02]  /*0730*/  LOP3.LUT R28, R48, 0x18, RZ, 0xc, !PT ;  /* 0x00000018301c7812 */ /* 0x000fe400078e0cff */
[----:B------:R-:W-:-:S05]  /*0740*/  SHF.L.U64.HI R31, R34, 0x6, R31 ;  /* 0x00000006221f7819 */ /* 0x000fca000001021f */
[----:B------:R-:W-:Y:S02]  /*0750*/  IMAD R31, R31, 0x500, RZ ;  /* 0x000005001f1f7824 */ /* 0x000fe400078e02ff */
[----:B--2---:R-:W-:Y:S01]  /*0760*/  FADD.FTZ R21, R21, UR5 ;  /* 0x0000000515157e21 */ /* 0x004fe20008010000 */
[----:B------:R-:W-:Y:S02]  /*0770*/  UMOV UR5, 0x400 ;  /* 0x0000040000057882 */ /* 0x000fe40000000000 */
[----:B0-----:R-:W-:Y:S01]  /*0780*/  ULEA UR8, UR7, UR5, 0x18 ;  /* 0x0000000507087291 */ /* 0x001fe2000f8ec03f */
[----:B------:R0:W1:Y:S01]  /*0790*/  MUFU.RSQ R43, R21 ;  /* 0x00000015002b7308 */ /* 0x0000620000001400 */
[--C-:B---3--:R-:W-:Y:S02]  /*07a0*/  HADD2.F32 R44, -RZ, R52.reuse.H0_H0 ;  /* 0x20000034ff2c7230 */ /* 0x108fe40000004100 */
[----:B------:R-:W-:Y:S02]  /*07b0*/  HADD2.F32 R45, -RZ, R52.H1_H1 ;  /* 0x30000034ff2d7230 */ /* 0x000fe40000004100 */
[----:B------:R-:W-:Y:S01]  /*07c0*/  LEA R52, R10, UR8, 0x5 ;  /* 0x000000080a347c11 */ /* 0x000fe2000f8e28ff */
[----:B----4-:R-:W-:-:S02]  /*07d0*/  HADD2.F32 R25, -RZ, R22.H0_H0 ;  /* 0x20000016ff197230 */ /* 0x010fc40000004100 */
[----:B------:R-:W-:Y:S01]  /*07e0*/  HADD2.F32 R27, -RZ, R22.H1_H1 ;  /* 0x30000016ff1b7230 */ /* 0x000fe20000004100 */
[----:B------:R-:W-:Y:S01]  /*07f0*/  LEA R38, R14, R52, 0x3 ;  /* 0x000000340e267211 */ /* 0x000fe200078e18ff */
[--C-:B-----5:R-:W-:Y:S02]  /*0800*/  HADD2.F32 R3, -RZ, R54.reuse.H0_H0 ;  /* 0x20000036ff037230 */ /* 0x120fe40000004100 */
[C---:B------:R-:W-:Y:S01]  /*0810*/  FADD.FTZ R0, -R20.reuse, R25 ;  /* 0x0000001914007221 */ /* 0x040fe20000010100 */
[----:B------:R-:W-:Y:S02]  /*0820*/  HADD2.F32 R49, -RZ, R54.H1_H1 ;  /* 0x30000036ff317230 */ /* 0x000fe40000004100 */
[----:B------:R-:W-:Y:S01]  /*0830*/  FADD.FTZ R2, -R20, R27 ;  /* 0x0000001b14027221 */ /* 0x000fe20000010100 */
[----:B------:R-:W-:Y:S02]  /*0840*/  HADD2.F32 R25, -RZ, R23.H0_H0 ;  /* 0x20000017ff197230 */ /* 0x000fe40000004100 */
[----:B0-----:R-:W-:Y:S01]  /*0850*/  FMUL.FTZ R21, R3, R44 ;  /* 0x0000002c03157220 */ /* 0x001fe20000410000 */
[----:B-1----:R-:W-:Y:S01]  /*0860*/  FMUL.FTZ R0, R43, R0 ;  /* 0x000000002b007220 */ /* 0x002fe20000410000 */
[----:B------:R-:W-:Y:S01]  /*0870*/  FMUL.FTZ R4, R49, R45 ;  /* 0x0000002d31047220 */ /* 0x000fe20000410000 */
[----:B------:R-:W-:Y:S01]  /*0880*/  FMUL.FTZ R2, R43, R2 ;  /* 0x000000022b027220 */ /* 0x000fe20000410000 */
[----:B------:R-:W-:-:S02]  /*0890*/  HADD2.F32 R47, -RZ, R53.H0_H0 ;  /* 0x20000035ff2f7230 */ /* 0x000fc40000004100 */
[----:B------:R-:W-:Y:S01]  /*08a0*/  FFMA.FTZ R21, R0, R21, RZ ;  /* 0x0000001500157223 */ /* 0x000fe200000100ff */
[----:B------:R-:W-:Y:S02]  /*08b0*/  HADD2.F32 R51, -RZ, R55.H0_H0 ;  /* 0x20000037ff337230 */ /* 0x000fe40000004100 */
[----:B------:R-:W-:Y:S01]  /*08c0*/  FADD.FTZ R6, -R20, R25 ;  /* 0x0000001914067221 */ /* 0x000fe20000010100 */
[----:B------:R-:W-:Y:S02]  /*08d0*/  HADD2.F32 R23, -RZ, R23.H1_H1 ;  /* 0x30000017ff177230 */ /* 0x000fe40000004100 */
[----:B------:R-:W-:Y:S01]  /*08e0*/  FFMA.FTZ R21, R2, R4, R21 ;  /* 0x0000000402157223 */ /* 0x000fe20000010015 */
[----:B------:R-:W-:Y:S02]  /*08f0*/  HADD2.F32 R53, -RZ, R53.H1_H1 ;  /* 0x30000035ff357230 */ /* 0x000fe40000004100 */
[----:B------:R-:W-:Y:S01]  /*0900*/  FMUL.FTZ R4, R43, R6 ;  /* 0x000000062b047220 */ /* 0x000fe20000410000 */
[----:B------:R-:W-:-:S02]  /*0910*/  HADD2.F32 R55, -RZ, R55.H1_H1 ;  /* 0x30000037ff377230 */ /* 0x000fc40000004100 */
[----:B------:R-:W-:Y:S01]  /*0920*/  FMUL.FTZ R22, R51, R47 ;  /* 0x0000002f33167220 */ /* 0x000fe20000410000 */
[----:B------:R-:W-:Y:S01]  /*0930*/  FADD.FTZ R6, -R20, R23 ;  /* 0x0000001714067221 */ /* 0x000fe20000010100 */
[----:B------:R-:W-:Y:S01]  /*0940*/  FFMA.FTZ R20, R3, R44, RZ ;  /* 0x0000002c03147223 */ /* 0x000fe200000100ff */
[----:B------:R-:W-:Y:S01]  /*0950*/  FADD.FTZ R23, RZ, R49 ;  /* 0x00000031ff177221 */ /* 0x000fe20000010000 */
[----:B------:R-:W-:Y:S01]  /*0960*/  FFMA.FTZ R21, R4, R22, R21 ;  /* 0x0000001604157223 */ /* 0x000fe20000010015 */
[----:B------:R-:W-:Y:S01]  /*0970*/  FMUL.FTZ R25, R55, R53 ;  /* 0x0000003537197220 */ /* 0x000fe20000410000 */
[----:B------:R-:W-:Y:S01]  /*0980*/  FMUL.FTZ R6, R43, R6 ;  /* 0x000000062b067220 */ /* 0x000fe20000410000 */
[----:B------:R-:W-:Y:S01]  /*0990*/  LOP3.LUT R22, R48, 0x18, RZ, 0xc0, !PT ;  /* 0x0000001830167812 */ /* 0x000fe200078ec0ff */
[----:B------:R-:W-:Y:S01]  /*09a0*/  FFMA.FTZ R20, R49, R45, R20 ;  /* 0x0000002d31147223 */ /* 0x000fe20000010014 */
[----:B------:R-:W-:Y:S01]  /*09b0*/  FADD.FTZ R27, RZ, R51 ;  /* 0x00000033ff1b7221 */ /* 0x000fe20000010000 */
[----:B------:R-:W-:Y:S01]  /*09c0*/  FFMA.FTZ R25, R6, R25, R21 ;  /* 0x0000001906197223 */ /* 0x000fe20000010015 */
[----:B------:R-:W-:Y:S01]  /*09d0*/  LEA R21, R9, UR8, 0x5 ;  /* 0x0000000809157c11 */ /* 0x000fe2000f8e28ff */
[----:B------:R-:W-:Y:S01]  /*09e0*/  FFMA.FTZ R20, R51, R47, R20 ;  /* 0x0000002f33147223 */ /* 0x000fe20000010014 */
[C---:B------:R-:W-:Y:S01]  /*09f0*/  LOP3.LUT R24, R22.reuse, 0x8, RZ, 0x3c, !PT ;  /* 0x0000000816187812 */ /* 0x040fe200078e3cff */
[----:B------:R-:W-:Y:S01]  /*0a00*/  FADD.FTZ R29, RZ, R55 ;  /* 0x00000037ff1d7221 */ /* 0x000fe20000010000 */
[----:B------:R-:W-:Y:S01]  /*0a10*/  LOP3.LUT R26, R22, 0x10, RZ, 0x3c, !PT ;  /* 0x00000010161a7812 */ /* 0x000fe200078e3cff */
[C---:B------:R-:W-:Y:S01]  /*0a20*/  IMAD.IADD R32, R21.reuse, 0x1, R22 ;  /* 0x0000000115207824 */ /* 0x040fe200078e0216 */
[----:B------:R-:W-:Y:S01]  /*0a30*/  IADD3 R33, R21, R24, RZ ;  /* 0x0000001815217210 */ /* 0x000fe20007ffe0ff */
[----:B------:R-:W-:Y:S01]  /*0a40*/  FFMA.FTZ R24, R55, R53, R20 ;  /* 0x0000003537187223 */ /* 0x000fe20000010014 */
[C---:B------:R-:W-:Y:S01]  /*0a50*/  IADD3 R36, R21.reuse, R28, RZ ;  /* 0x0000001c15247210 */ /* 0x040fe20007ffe0ff */
[----:B------:R-:W-:-:S02]  /*0a60*/  IMAD.IADD R35, R21, 0x1, R26 ;  /* 0x0000000115237824 */ /* 0x000fc400078e021a */
[----:B------:R-:W-:Y:S01]  /*0a70*/  FADD.FTZ R21, RZ, R3 ;  /* 0x00000003ff157221 */ /* 0x000fe20000010000 */
[----:B------:R-:W-:Y:S01]  /*0a80*/  FFMA.FTZ R20, R0, R3, RZ ;  /* 0x0000000300147223 */ /* 0x000fe200000100ff */
[----:B------:R0:W-:Y:S01]  /*0a90*/  STS.64 [R12], R24 ;  /* 0x000000180c007388 */ /* 0x0001e20000000a00 */
[----:B------:R-:W-:Y:S01]  /*0aa0*/  FFMA.FTZ R22, R2, R49, RZ ;  /* 0x0000003102167223 */ /* 0x000fe200000100ff */
[----:B------:R-:W-:Y:S01]  /*0ab0*/  FFMA.FTZ R26, R4, R51, RZ ;  /* 0x00000033041a7223 */ /* 0x000fe200000100ff */
[----:B------:R-:W-:Y:S01]  /*0ac0*/  FFMA.FTZ R28, R6, R55, RZ ;  /* 0x00000037061c7223 */ /* 0x000fe200000100ff */
[----:B------:R-:W-:Y:S01]  /*0ad0*/  BAR.SYNC.DEFER_BLOCKING 0x0 ;  /* 0x0000000000007b1d */ /* 0x000fe20000010000 */
[----:B------:R-:W-:-:S05]  /*0ae0*/  IMAD R37, R13, 0x8, R52 ;  /* 0x000000080d257824 */ /* 0x000fca00078e0234 */
[----:B------:R-:W-:Y:S01]  /*0af0*/  ULDC.64 UR8, c[0x0][0x260] ;  /* 0x0000980000087ab9 */ /* 0x000fe20000000a00 */
[----:B0-----:R-:W-:Y:S01]  /*0b00*/  IMAD R24, R15, 0x8, R52 ;  /* 0x000000080f187824 */ /* 0x001fe200078e0234 */
[----:B------:R-:W-:Y:S01]  /*0b10*/  LEA R52, R16, R52, 0x3 ;  /* 0x0000003410347211 */ /* 0x000fe200078e18ff */
[----:B------:R0:W-:Y:S04]  /*0b20*/  STS.64 [R32], R20 ;  /* 0x0000001420007388 */ /* 0x0001e80000000a00 */
[----:B------:R-:W-:Y:S04]  /*0b30*/  STS.64 [R33], R22 ;  /* 0x0000001621007388 */ /* 0x000fe80000000a00 */
[----:B------:R1:W-:Y:S04]  /*0b40*/  STS.64 [R35], R26 ;  /* 0x0000001a23007388 */ /* 0x0003e80000000a00 */
[----:B------:R2:W-:Y:S01]  /*0b50*/  STS.64 [R36], R28 ;  /* 0x0000001c24007388 */ /* 0x0005e20000000a00 */
[----:B------:R-:W-:Y:S01]  /*0b60*/  BAR.SYNC.DEFER_BLOCKING 0x0 ;  /* 0x0000000000007b1d */ /* 0x000fe20000010000 */
[----:B0-----:R-:W-:-:S02]  /*0b70*/  IADD3 R32, P0, R30, R9, RZ ;  /* 0x000000091e207210 */ /* 0x001fc40007f1e0ff */
[----:B-1----:R-:W-:Y:S02]  /*0b80*/  LOP3.LUT R27, R39, 0x3f, R8, 0xf8, !PT ;  /* 0x0000003f271b7812 */ /* 0x002fe400078ef808 */
[C---:B------:R-:W-:Y:S02]  /*0b90*/  LEA.HI.X.SX32 R33, R9.reuse, RZ, 0x1, P0 ;  /* 0x000000ff09217211 */ /* 0x040fe400000f0eff */
[----:B------:R-:W-:Y:S01]  /*0ba0*/  ISETP.GT.U32.AND P0, PT, R9, 0x1f, PT ;  /* 0x0000001f0900780c */ /* 0x000fe20003f04070 */
[----:B------:R-:W-:-:S04]  /*0bb0*/  IMAD.WIDE.U32 R26, R27, 0x500, R32 ;  /* 0x000005001b1a7825 */ /* 0x000fc800078e0020 */
[----:B------:R-:W-:Y:S01]  /*0bc0*/  IMAD.IADD R27, R27, 0x1, R31 ;  /* 0x000000011b1b7824 */ /* 0x000fe200078e021f */
[----:B------:R-:W-:-:S04]  /*0bd0*/  LEA R56, P1, R26, UR8, 0x3 ;  /* 0x000000081a387c11 */ /* 0x000fc8000f8218ff */
[----:B------:R-:W-:Y:S01]  /*0be0*/  LEA.HI.X R57, R26, UR9, R27, 0x3, P1 ;  /* 0x000000091a397c11 */ /* 0x000fe200088f1c1b */
[----:B------:R2:W0:Y:S04]  /*0bf0*/  LDS.64 R20, [R37] ;  /* 0x0000000025147984 */ /* 0x0004280000000a00 */
[----:B------:R2:W1:Y:S04]  /*0c00*/  LDS.64 R22, [R38+0xa00] ;  /* 0x000a000026167984 */ /* 0x0004680000000a00 */
[----:B------:R-:W3:Y:S01]  /*0c10*/  LDS.64 R24, [R24+0x1400] ;  /* 0x0014000018187984 */ /* 0x000ee20000000a00 */
        /* <DEDUP_REMOVED lines=10> */
[----:B------:R-:W-:Y:S01]  /*0cc0*/  SHF.R.S32.HI R27, RZ, 0x1f, R30 ;  /* 0x0000001fff1b7819 */ /* 0x000fe2000001141e */
[C---:B------:R-:W-:Y:S01]  /*0cd0*/  VIADD R39, R30.reuse, 0x18 ;  /* 0x000000181e277836 */ /* 0x040fe20000000000 */
[----:B--2---:R-:W-:Y:S02]  /*0ce0*/  SHF.R.S32.HI R29, RZ, 0x1f, R26 ;  /* 0x0000001fff1d7819 */ /* 0x004fe4000001141a */
[----:B------:R-:W-:Y:S02]  /*0cf0*/  LEA.HI R28, R27, R30, RZ, 0x2 ;  /* 0x0000001e1b1c7211 */ /* 0x000fe400078f10ff */
[----:B------:R-:W-:Y:S02]  /*0d00*/  SHF.R.S32.HI R32, RZ, 0x1f, R31 ;  /* 0x0000001fff207819 */ /* 0x000fe4000001141f */
[----:B------:R-:W-:-:S02]  /*0d10*/  IADD3 R33, R30, 0xc, RZ ;  /* 0x0000000c1e217810 */ /* 0x000fc40007ffe0ff */
[----:B------:R-:W-:Y:S02]  /*0d20*/  LEA.HI R29, R29, R26, RZ, 0x2 ;  /* 0x0000001a1d1d7211 */ /* 0x000fe400078f10ff */
[----:B------:R-:W-:Y:S02]  /*0d30*/  SHF.R.S32.HI R28, RZ, 0x2, R28 ;  /* 0x00000002ff1c7819 */ /* 0x000fe4000001141c */
[----:B------:R-:W-:Y:S01]  /*0d40*/  LEA.HI R27, R32, R31, RZ, 0x2 ;  /* 0x0000001f201b7211 */ /* 0x000fe200078f10ff */
[----:B------:R-:W-:Y:S01]  /*0d50*/  VIADD R31, R30, 0x10 ;  /* 0x000000101e1f7836 */ /* 0x000fe20000000000 */
[----:B------:R-:W-:Y:S02]  /*0d60*/  SHF.R.S32.HI R34, RZ, 0x1f, R33 ;  /* 0x0000001fff227819 */ /* 0x000fe40000011421 */
[----:B------:R-:W-:Y:S01]  /*0d70*/  SHF.R.S32.HI R32, RZ, 0x2, R29 ;  /* 0x00000002ff207819 */ /* 0x000fe2000001141d */
[----:B------:R-:W-:Y:S01]  /*0d80*/  IMAD R29, R28, 0x28, R11 ;  /* 0x000000281c1d7824 */ /* 0x000fe200078e020b */
[----:B------:R-:W-:-:S02]  /*0d90*/  LEA.HI R26, R34, R33, RZ, 0x2 ;  /* 0x00000021221a7211 */ /* 0x000fc400078f10ff */
[----:B------:R-:W-:Y:S01]  /*0da0*/  SHF.R.S32.HI R34, RZ, 0x1f, R31 ;  /* 0x0000001fff227819 */ /* 0x000fe2000001141f */
[----:B------:R-:W-:Y:S01]  /*0db0*/  IMAD R33, R32, 0x28, R11 ;  /* 0x0000002820217824 */ /* 0x000fe200078e020b */
[----:B------:R-:W-:Y:S02]  /*0dc0*/  IADD3 R32, R29, R40, RZ ;  /* 0x000000281d207210 */ /* 0x000fe40007ffe0ff */
[----:B------:R-:W-:Y:S02]  /*0dd0*/  SHF.R.S32.HI R36, RZ, 0x1f, R35 ;  /* 0x0000001fff247819 */ /* 0x000fe40000011423 */
[----:B------:R-:W-:Y:S01]  /*0de0*/  LEA.HI R28, R34, R31, RZ, 0x2 ;  /* 0x0000001f221c7211 */ /* 0x000fe200078f10ff */
[----:B------:R-:W-:Y:S01]  /*0df0*/  IMAD.IADD R34, R40, 0x1, R33 ;  /* 0x0000000128227824 */ /* 0x000fe200078e0221 */
[----:B------:R-:W-:Y:S01]  /*0e00*/  SHF.R.S32.HI R38, RZ, 0x2, R27 ;  /* 0x00000002ff267819 */ /* 0x000fe2000001141b */
[----:B------:R-:W2:Y:S01]  /*0e10*/  LDS.64 R32, [R32] ;  /* 0x0000000020207984 */ /* 0x000ea20000000a00 */
[----:B------:R-:W-:Y:S01]  /*0e20*/  LEA.HI R29, R36, R35, RZ, 0x2 ;  /* 0x00000023241d7211 */ /* 0x000fe200078f10ff */
[----:B------:R-:W-:Y:S01]  /*0e30*/  VIADD R27, R30, 0x24 ;  /* 0x000000241e1b7836 */ /* 0x000fe20000000000 */
[----:B------:R-:W-:Y:S01]  /*0e40*/  SHF.R.S32.HI R54, RZ, 0x1f, R39 ;  /* 0x0000001fff367819 */ /* 0x000fe20000011427 */
[----:B------:R-:W-:Y:S01]  /*0e50*/  IMAD R37, R38, 0x28, R11 ;  /* 0x0000002826257824 */ /* 0x000fe200078e020b */
[C---:B------:R-:W-:Y:S01]  /*0e60*/  IADD3 R36, R30.reuse, 0x20, RZ ;  /* 0x000000201e247810 */ /* 0x040fe20007ffe0ff */
[----:B------:R-:W4:Y:S01]  /*0e70*/  LDS.64 R34, [R34] ;  /* 0x0000000022227984 */ /* 0x000f220000000a00 */
[----:B------:R-:W-:-:S02]  /*0e80*/  IADD3 R31, R30, 0x1c, RZ ;  /* 0x0000001c1e1f7810 */ /* 0x000fc40007ffe0ff */
[----:B------:R-:W-:Y:S02]  /*0e90*/  LEA.HI R30, R54, R39, RZ, 0x2 ;  /* 0x00000027361e7211 */ /* 0x000fe400078f10ff */
[----:B------:R-:W-:Y:S02]  /*0ea0*/  SHF.R.S32.HI R39, RZ, 0x1f, R36 ;  /* 0x0000001fff277819 */ /* 0x000fe40000011424 */
[----:B------:R-:W-:Y:S02]  /*0eb0*/  SHF.R.S32.HI R38, RZ, 0x1f, R27 ;  /* 0x0000001fff267819 */ /* 0x000fe4000001141b */
[----:B------:R-:W-:Y:S02]  /*0ec0*/  IADD3 R37, R40, R37, RZ ;  /* 0x0000002528257210 */ /* 0x000fe40007ffe0ff */
[----:B------:R-:W-:Y:S02]  /*0ed0*/  LEA.HI R36, R39, R36, RZ, 0x2 ;  /* 0x0000002427247211 */ /* 0x000fe400078f10ff */
[----:B------:R-:W-:-:S02]  /*0ee0*/  LEA.HI R39, R38, R27, RZ, 0x2 ;  /* 0x0000001b26277211 */ /* 0x000fc400078f10ff */
[----:B------:R-:W-:Y:S02]  /*0ef0*/  SHF.R.S32.HI R38, RZ, 0x2, R26 ;  /* 0x00000002ff267819 */ /* 0x000fe4000001141a */
[----:B------:R5:W0:Y:S01]  /*0f00*/  LDS.64 R26, [R37] ;  /* 0x00000000251a7984 */ /* 0x000a220000000a00 */
[----:B------:R-:W-:Y:S02]  /*0f10*/  SHF.R.S32.HI R58, RZ, 0x1f, R31 ;  /* 0x0000001fff3a7819 */ /* 0x000fe4000001141f */
[----:B------:R-:W-:Y:S02]  /*0f20*/  SHF.R.S32.HI R28, RZ, 0x2, R28 ;  /* 0x00000002ff1c7819 */ /* 0x000fe4000001141c */
[----:B------:R-:W-:Y:S02]  /*0f30*/  LEA.HI R31, R58, R31, RZ, 0x2 ;  /* 0x0000001f3a1f7211 */ /* 0x000fe400078f10ff */
[----:B------:R-:W-:Y:S01]  /*0f40*/  SHF.R.S32.HI R54, RZ, 0x2, R29 ;  /* 0x00000002ff367819 */ /* 0x000fe2000001141d */
[----:B------:R-:W-:Y:S01]  /*0f50*/  IMAD R29, R38, 0x28, R11 ;  /* 0x00000028261d7824 */ /* 0x000fe200078e020b */
[----:B------:R-:W-:-:S02]  /*0f60*/  SHF.R.S32.HI R30, RZ, 0x2, R30 ;  /* 0x00000002ff1e7819 */ /* 0x000fc4000001141e */
[----:B------:R-:W-:Y:S01]  /*0f70*/  SHF.R.S32.HI R58, RZ, 0x2, R31 ;  /* 0x00000002ff3a7819 */ /* 0x000fe2000001141f */
[----:B------:R-:W-:Y:S01]  /*0f80*/  IMAD R31, R28, 0x28, R11 ;  /* 0x000000281c1f7824 */ /* 0x000fe200078e020b */
[----:B------:R-:W-:Y:S01]  /*0f90*/  SHF.R.S32.HI R60, RZ, 0x2, R39 ;  /* 0x00000002ff3c7819 */ /* 0x000fe20000011427 */
[----:B------:R-:W-:Y:S01]  /*0fa0*/  IMAD.IADD R29, R40, 0x1, R29 ;  /* 0x00000001281d7824 */ /* 0x000fe200078e021d */
[----:B------:R-:W-:Y:S01]  /*0fb0*/  SHF.R.S32.HI R36, RZ, 0x2, R36 ;  /* 0x00000002ff247819 */ /* 0x000fe20000011424 */
[--C-:B------:R-:W-:Y:S01]  /*0fc0*/  IMAD R39, R30, 0x28, R11.reuse ;  /* 0x000000281e277824 */ /* 0x100fe200078e020b */
[----:B------:R-:W-:Y:S01]  /*0fd0*/  IADD3 R30, R40, R31, RZ ;  /* 0x0000001f281e7210 */ /* 0x000fe20007ffe0ff */
[----:B------:R-:W-:Y:S02]  /*0fe0*/  IMAD R59, R54, 0x28, R11 ;  /* 0x00000028363b7824 */ /* 0x000fe400078e020b */
[----:B--2---:R-:W-:Y:S01]  /*0ff0*/  FADD.FTZ R54, RZ, R33 ;  /* 0x00000021ff367221 */ /* 0x004fe20000010000 */
[----:B------:R-:W2:Y:S01]  /*1000*/  LDS.64 R28, [R29] ;  /* 0x000000001d1c7984 */ /* 0x000ea20000000a00 */
[----:B-----5:R-:W-:Y:S01]  /*1010*/  IMAD R37, R58, 0x28, R11 ;  /* 0x000000283a257824 */ /* 0x020fe200078e020b */
[C---:B------:R-:W-:Y:S01]  /*1020*/  IADD3 R58, R40.reuse, R39, RZ ;  /* 0x00000027283a7210 */ /* 0x040fe20007ffe0ff */
[----:B------:R-:W-:Y:S01]  /*1030*/  IMAD.IADD R59, R40, 0x1, R59 ;  /* 0x00000001283b7824 */ /* 0x000fe200078e023b */
[----:B------:R-:W5:Y:S01]  /*1040*/  LDS.64 R30, [R30] ;  /* 0x000000001e1e7984 */ /* 0x000f620000000a00 */
[----:B------:R-:W-:Y:S01]  /*1050*/  FADD.FTZ R39, RZ, R32 ;  /* 0x00000020ff277221 */ /* 0x000fe20000010000 */
[----:B------:R-:W-:-:S02]  /*1060*/  IMAD R41, R36, 0x28, R11 ;  /* 0x0000002824297824 */ /* 0x000fc400078e020b */
[----:B----4-:R-:W-:Y:S01]  /*1070*/  FADD.FTZ R54, R54, R35 ;  /* 0x0000002336367221 */ /* 0x010fe20000010000 */
[----:B------:R-:W4:Y:S01]  /*1080*/  LDS.64 R32, [R59] ;  /* 0x000000003b207984 */ /* 0x000f220000000a00 */
[----:B------:R-:W-:Y:S02]  /*1090*/  IMAD.IADD R36, R40, 0x1, R37 ;  /* 0x0000000128247824 */ /* 0x000fe400078e0225 */
[----:B------:R-:W-:Y:S01]  /*10a0*/  FADD.FTZ R39, R39, R34 ;  /* 0x0000002227277221 */ /* 0x000fe20000010000 */
[----:B------:R-:W-:Y:S01]  /*10b0*/  IMAD R61, R60, 0x28, R11 ;  /* 0x000000283c3d7824 */ /* 0x000fe200078e020b */
[----:B------:R-:W1:Y:S01]  /*10c0*/  LDS.64 R34, [R58] ;  /* 0x000000003a227984 */ /* 0x000e620000000a00 */
[C---:B------:R-:W-:Y:S02]  /*10d0*/  IADD3 R38, R40.reuse, R41, RZ ;  /* 0x0000002928267210 */ /* 0x040fe40007ffe0ff */
[----:B------:R-:W-:Y:S01]  /*10e0*/  IMAD.IADD R40, R40, 0x1, R61 ;  /* 0x0000000128287824 */ /* 0x000fe200078e023d */
[----:B------:R-:W3:Y:S01]  /*10f0*/  LDS.64 R36, [R36] ;  /* 0x0000000024247984 */ /* 0x000ee20000000a00 */
[----:B0-----:R-:W-:-:S04]  /*1100*/  FADD.FTZ R61, R39, R26 ;  /* 0x0000001a273d7221 */ /* 0x001fc80000010000 */
[----:B------:R-:W-:Y:S01]  /*1110*/  LDS.64 R40, [R40] ;  /* 0x0000000028287984 */ /* 0x000fe20000000a00 */
[----:B------:R-:W-:-:S03]  /*1120*/  FADD.FTZ R54, R54, R27 ;  /* 0x0000001b36367221 */ /* 0x000fc60000010000 */
[----:B------:R-:W0:Y:S01]  /*1130*/  LDS.64 R38, [R38] ;  /* 0x0000000026267984 */ /* 0x000e220000000a00 */
[----:B--2---:R-:W-:Y:S01]  /*1140*/  FADD.FTZ R61, R61, R28 ;  /* 0x0000001c3d3d7221 */ /* 0x004fe20000010000 */
[----:B------:R-:W-:-:S03]  /*1150*/  FADD.FTZ R54, R54, R29 ;  /* 0x0000001d36367221 */ /* 0x000fc60000010000 */
[----:B-----5:R-:W-:Y:S01]  /*1160*/  FADD.FTZ R61, R61, R30 ;  /* 0x0000001e3d3d7221 */ /* 0x020fe20000010000 */
[----:B------:R-:W-:-:S03]  /*1170*/  FADD.FTZ R54, R54, R31 ;  /* 0x0000001f36367221 */ /* 0x000fc60000010000 */
[----:B----4-:R-:W-:Y:S01]  /*1180*/  FADD.FTZ R61, R61, R32 ;  /* 0x000000203d3d7221 */ /* 0x010fe20000010000 */
[----:B------:R-:W-:-:S03]  /*1190*/  FADD.FTZ R54, R54, R33 ;  /* 0x0000002136367221 */ /* 0x000fc60000010000 */
[----:B-1----:R-:W-:Y:S01]  /*11a0*/  FADD.FTZ R61, R61, R34 ;  /* 0x000000223d3d7221 */ /* 0x002fe20000010000 */
[----:B------:R-:W-:-:S03]  /*11b0*/  FADD.FTZ R54, R54, R35 ;  /* 0x0000002336367221 */ /* 0x000fc60000010000 */
[----:B---3--:R-:W-:Y:S01]  /*11c0*/  FADD.FTZ R61, R61, R36 ;  /* 0x000000243d3d7221 */ /* 0x008fe20000010000 */
[----:B------:R-:W-:-:S03]  /*11d0*/  FADD.FTZ R54, R54, R37 ;  /* 0x0000002536367221 */ /* 0x000fc60000010000 */
[----:B0-----:R-:W-:Y:S01]  /*11e0*/  FADD.FTZ R61, R61, R38 ;  /* 0x000000263d3d7221 */ /* 0x001fe20000010000 */
[----:B------:R-:W-:-:S03]  /*11f0*/  FADD.FTZ R54, R54, R39 ;  /* 0x0000002736367221 */ /* 0x000fc60000010000 */
[----:B------:R-:W-:Y:S01]  /*1200*/  FADD.FTZ R40, R61, R40 ;  /* 0x000000283d287221 */ /* 0x000fe20000010000 */
[----:B------:R-:W-:-:S07]  /*1210*/  FADD.FTZ R41, R54, R41 ;  /* 0x0000002936297221 */ /* 0x000fce0000010000 */
.L_x_1885:
[----:B------:R-:W-:Y:S05]  /*1220*/  BSYNC B0 ;  /* 0x0000000000007941 */ /* 0x000fea0003800000 */
.L_x_1884:
[----:B------:R-:W-:Y:S01]  /*1230*/  LDS.64 R26, [R52+0x1e00] ;  /* 0x001e0000341a7984 */ /* 0x000fe20000000a00 */
[----:B------:R-:W-:Y:S01]  /*1240*/  LOP3.LUT P1, RZ, R9, 0xffffffe3, RZ, 0xc0, !PT ;  /* 0xffffffe309ff7812 */ /* 0x000fe2000782c0ff */
[----:B------:R-:W-:Y:S02]  /*1250*/  BSSY B0, `(.L_x_1886) ;  /* 0x0000021000007945 */ /* 0x000fe40003800000 */
[----:B--2---:R-:W2:Y:S04]  /*1260*/  SHFL.BFLY PT, R28, R41, 0x2, 0x1f ;  /* 0x0c401f00291c7f89 */ /* 0x004ea800000e0000 */
[----:B------:R-:W4:Y:S01]  /*1270*/  SHFL.BFLY PT, R29, R40, 0x2, 0x1f ;  /* 0x0c401f00281d7f89 */ /* 0x000f2200000e0000 */
[----:B--2---:R-:W-:Y:S01]  /*1280*/  FADD.FTZ R30, R28, R41 ;  /* 0x000000291c1e7221 */ /* 0x004fe20000010000 */
[----:B0-----:R-:W-:Y:S01]  /*1290*/  FADD.FTZ R28, RZ, R21 ;  /* 0x00000015ff1c7221 */ /* 0x001fe20000010000 */
[----:B------:R-:W-:Y:S01]  /*12a0*/  FADD.FTZ R21, RZ, R20 ;  /* 0x00000014ff157221 */ /* 0x000fe20000010000 */
[----:B----4-:R-:W-:-:S02]  /*12b0*/  FADD.FTZ R29, R29, R40 ;  /* 0x000000281d1d7221 */ /* 0x010fc40000010000 */
[----:B-1----:R-:W-:Y:S01]  /*12c0*/  FADD.FTZ R28, R28, R23 ;  /* 0x000000171c1c7221 */ /* 0x002fe20000010000 */
[----:B------:R-:W-:Y:S01]  /*12d0*/  FADD.FTZ R21, R21, R22 ;  /* 0x0000001615157221 */ /* 0x000fe20000010000 */
[----:B------:R-:W0:Y:S02]  /*12e0*/  SHFL.BFLY PT, R31, R30, 0x1, 0x1f ;  /* 0x0c201f001e1f7f89 */ /* 0x000e2400000e0000 */
[----:B---3--:R-:W-:Y:S01]  /*12f0*/  FADD.FTZ R20, R28, R25 ;  /* 0x000000191c147221 */ /* 0x008fe20000010000 */
[----:B------:R-:W-:Y:S01]  /*1300*/  FADD.FTZ R21, R21, R24 ;  /* 0x0000001815157221 */ /* 0x000fe20000010000 */
[----:B------:R-:W1:Y:S01]  /*1310*/  SHFL.BFLY PT, R32, R29, 0x1, 0x1f ;  /* 0x0c201f001d207f89 */ /* 0x000e6200000e0000 */
[----:B------:R-:W-:Y:S01]  /*1320*/  IADD3 R28, P0, R7, 0x5, RZ ;  /* 0x00000005071c7810 */ /* 0x000fe20007f1e0ff */
[----:B------:R-:W-:Y:S01]  /*1330*/  FADD.FTZ R27, R20, R27 ;  /* 0x0000001b141b7221 */ /* 0x000fe20000010000 */
[----:B------:R-:W-:Y:S02]  /*1340*/  FADD.FTZ R26, R21, R26 ;  /* 0x0000001a151a7221 */ /* 0x000fe40000010000 */
[----:B------:R-:W-:-:S02]  /*1350*/  IADD3.X R50, RZ, R50, RZ, P0, !PT ;  /* 0x00000032ff327210 */ /* 0x000fc400007fe4ff */
[----:B------:R-:W-:Y:S01]  /*1360*/  ISETP.GE.U32.AND P0, PT, R28, UR12, PT ;  /* 0x0000000c1c007c0c */ /* 0x000fe2000bf06070 */
[----:B------:R2:W-:Y:S03]  /*1370*/  STG.E.64 desc[UR10][R56.64+0xa000], R26 ;  /* 0x00a0001a38007986 */ /* 0x0005e6000c101b0a */
[----:B------:R-:W-:Y:S01]  /*1380*/  ISETP.GE.AND.EX P0, PT, R50, UR6, PT, P0 ;  /* 0x0000000632007c0c */ /* 0x000fe2000bf06300 */
[----:B0-----:R-:W-:Y:S01]  /*1390*/  FADD.FTZ R21, R30, R31 ;  /* 0x0000001f1e157221 */ /* 0x001fe20000010000 */
[----:B-1----:R-:W-:Y:S01]  /*13a0*/  FADD.FTZ R20, R29, R32 ;  /* 0x000000201d147221 */ /* 0x002fe20000010000 */
[----:B--2---:R-:W-:Y:S10]  /*13b0*/  @P1 BRA `(.L_x_1887) ;  /* 0x0000000000281947 */ /* 0x004ff40003800000 */
[----:B------:R-:W0:Y:S01]  /*13c0*/  LDC R26, c[0x0][0x10] ;  /* 0x00000400ff1a7b82 */ /* 0x000e220000000800 */
[----:B------:R-:W-:-:S05]  /*13d0*/  SHF.R.U32.HI R24, RZ, 0x2, R9 ;  /* 0x00000002ff187819 */ /* 0x000fca0000011609 */
[----:B------:R-:W-:Y:S02]  /*13e0*/  IMAD.SHL.U32 R25, R24, 0x40, RZ ;  /* 0x0000004018197824 */ /* 0x000fe400078e00ff */
[----:B------:R-:W1:Y:S03]  /*13f0*/  LDC.64 R22, c[0x0][0x260] ;  /* 0x00009800ff167b82 */ /* 0x000e660000000a00 */
[----:B------:R-:W-:Y:S01]  /*1400*/  LOP3.LUT R25, R25, 0xffffffc0, R8, 0xe2, !PT ;  /* 0xffffffc019197812 */ /* 0x000fe200078ee208 */
[----:B0-----:R-:W-:-:S05]  /*1410*/  IMAD R24, R26, UR4, R5 ;  /* 0x000000041a187c24 */ /* 0x001fca000f8e0205 */
[----:B------:R-:W-:-:S05]  /*1420*/  LEA R24, R24, R25, 0x9 ;  /* 0x0000001918187211 */ /* 0x000fca00078e48ff */
[----:B------:R-:W-:-:S04]  /*1430*/  IMAD.SHL.U32 R25, R24, 0x2, RZ ;  /* 0x0000000218197824 */ /* 0x000fc800078e00ff */
[----:B-1----:R-:W-:-:S05]  /*1440*/  IMAD.WIDE.U32 R22, R25, 0x4, R22 ;  /* 0x0000000419167825 */ /* 0x002fca00078e0016 */
[----:B------:R0:W-:Y:S02]  /*1450*/  STG.E.64 desc[UR10][R22.64], R20 ;  /* 0x0000001416007986 */ /* 0x0001e4000c101b0a */
.L_x_1887:
[----:B------:R-:W-:Y:S05]  /*1460*/  BSYNC B0 ;  /* 0x0000000000007941 */ /* 0x000fea0003800000 */
.L_x_1886:
[----:B------:R-:W-:Y:S05]  /*1470*/  @P0 BRA `(.L_x_1888) ;  /* 0x0000000000540947 */ /* 0x000fea0003800000 */
[----:B------:R-:W-:Y:S01]  /*1480*/  BAR.SYNC.DEFER_BLOCKING 0x0 ;  /* 0x0000000000007b1d */ /* 0x000fe20000010000 */
[----:B------:R-:W-:-:S13]  /*1490*/  ISETP.NE.AND P0, PT, R9, RZ, PT ;  /* 0x000000ff0900720c */ /* 0x000fda0003f05270 */
[----:B------:R-:W-:Y:S05]  /*14a0*/  @P0 BRA `(.L_x_1889) ;  /* 0x00000000003c0947 */ /* 0x000fea0003800000 */
        /* <DEDUP_REMOVED lines=9> */
.L_x_1890:
[----:B------:R-:W2:Y:S04]  /*1540*/  LD.E.STRONG.GPU R22, desc[UR10][R20.64] ;  /* 0x0000000a14167980 */ /* 0x000ea8000c10f900 */
[----:B--2---:R-:W-:Y:S01]  /*1550*/  CCTL.IVALL ;  /* 0x00000000ff00798f */ /* 0x004fe20002000000 */
[----:B------:R-:W-:Y:S05]  /*1560*/  YIELD ;  /* 0x0000000000007946 */ /* 0x000fea0003800000 */
[----:B-----5:R-:W-:-:S04]  /*1570*/  LOP3.LUT R22, R22, R23, RZ, 0x3c, !PT ;  /* 0x0000001716167212 */ /* 0x020fc800078e3cff */
[----:B------:R-:W-:-:S13]  /*1580*/  ISETP.GT.AND P0, PT, R22, -0x1, PT ;  /* 0xffffffff1600780c */ /* 0x000fda0003f04270 */
[----:B------:R-:W-:Y:S05]  /*1590*/  @P0 BRA `(.L_x_1890) ;  /* 0xfffffffc00e80947 */ /* 0x000fea000383ffff */
.L_x_1889:
[----:B------:R-:W-:Y:S05]  /*15a0*/  WARPSYNC.ALL ;  /* 0x0000000000007948 */ /* 0x000fea0003800000 */
[----:B------:R-:W-:Y:S06]  /*15b0*/  BAR.SYNC.DEFER_BLOCKING 0x0 ;  /* 0x0000000000007b1d */ /* 0x000fec0000010000 */
[----:B------:R-:W-:Y:S05]  /*15c0*/  BRA `(.L_x_1891) ;  /* 0x0000000000607947 */ /* 0x000fea0003800000 */
.L_x_1888:
[----:B------:R-:W-:Y:S01]  /*15d0*/  BAR.SYNC.DEFER_BLOCKING 0x0 ;  /* 0x0000000000007b1d */ /* 0x000fe20000010000 */
[----:B------:R-:W-:-:S13]  /*15e0*/  ISETP.NE.AND P0, PT, R9, RZ, PT ;  /* 0x000000ff0900720c */ /* 0x000fda0003f05270 */
[----:B------:R-:W-:Y:S05]  /*15f0*/  @P0 BRA `(.L_x_1892) ;  /* 0x00000000004c0947 */ /* 0x000fea0003800000 */
[----:B------:R-:W-:Y:S01]  /*1600*/  ULDC.64 UR8, c[0x0][0x268] ;  /* 0x00009a0000087ab9 */ /* 0x000fe20000000a00 */
[----:B0-----:R-:W-:Y:S01]  /*1610*/  IMAD.MOV R21, RZ, RZ, -R5 ;  /* 0x000000ffff157224 */ /* 0x001fe200078e0a05 */
        /* <DEDUP_REMOVED lines=11> */
.L_x_1893:
[----:B------:R-:W2:Y:S04]  /*16d0*/  LD.E.STRONG.GPU R22, desc[UR10][R20.64] ;  /* 0x0000000a14167980 */ /* 0x000ea8000c10f900 */
[----:B--2---:R-:W-:Y:S01]  /*16e0*/  CCTL.IVALL ;  /* 0x00000000ff00798f */ /* 0x004fe20002000000 */
[----:B------:R-:W-:Y:S05]  /*16f0*/  YIELD ;  /* 0x0000000000007946 */ /* 0x000fea0003800000 */
[----:B-----5:R-:W-:-:S04]  /*1700*/  LOP3.LUT R22, R22, R23, RZ, 0x3c, !PT ;  /* 0x0000001716167212 */ /* 0x020fc800078e3cff */
[----:B------:R-:W-:-:S13]  /*1710*/  ISETP.GT.AND P0, PT, R22, -0x1, PT ;  /* 0xffffffff1600780c */ /* 0x000fda0003f04270 */
[----:B------:R-:W-:Y:S05]  /*1720*/  @P0 BRA `(.L_x_1893) ;  /* 0xfffffffc00e80947 */ /* 0x000fea000383ffff */
.L_x_1892:
[----:B------:R-:W-:Y:S05]  /*1730*/  WARPSYNC.ALL ;  /* 0x0000000000007948 */ /* 0x000fea0003800000 */
[----:B------:R-:W-:Y:S06]  /*1740*/  BAR.SYNC.DEFER_BLOCKING 0x0 ;  /* 0x0000000000007b1d */ /* 0x000fec0000010000 */
.L_x_1891:
[----:B------:R-:W-:Y:S01]  /*1750*/  ISETP.GT.U32.AND P0, PT, R9, 0xff, PT ;  /* 0x000000ff0900780c */ /* 0x000fe20003f04070 */
[----:B------:R-:W-:Y:S02]  /*1760*/  IMAD.MOV.U32 R26, RZ, RZ, RZ ;  /* 0x000000ffff1a7224 */ /* 0x000fe400078e00ff */
[----:B------:R-:W-:Y:S01]  /*1770*/  IMAD.SHL.U32 R7, R7, 0x8, RZ ;  /* 0x0000000807077824 */ /* 0x000fe200078e00ff */
[----:B------:R-:W-:Y:S01]  /*1780*/  UIADD3 UR5, UR5, 0x3480, URZ ;  /* 0x0000348005057890 */ /* 0x000fe2000fffe03f */
[----:B------:R-:W-:-:S08]  /*1790*/  ULDC.64 UR8, c[0x0][0x210] ;  /* 0x0000840000087ab9 */ /* 0x000fd00000000a00 */
[----:B0-----:R-:W0:Y:S01]  /*17a0*/  @!P0 LDC R22, c[0x0][0x10] ;  /* 0x00000400ff168b82 */ /* 0x001e220000000800 */
[----:B------:R-:W-:Y:S02]  /*17b0*/  @!P0 LOP3.LUT R23, R48, 0x7fffffc0, RZ, 0xc0, !PT ;  /* 0x7fffffc030178812 */ /* 0x000fe400078ec0ff */
[----:B------:R-:W-:-:S05]  /*17c0*/  @!P0 LOP3.LUT R25, R9, 0x1f, RZ, 0xc0, !PT ;  /* 0x0000001f09198812 */ /* 0x000fca00078ec0ff */
[----:B------:R-:W1:Y:S01]  /*17d0*/  @!P0 LDC.64 R20, c[0x0][0x260] ;  /* 0x00009800ff148b82 */ /* 0x000e620000000a00 */
[----:B0-----:R-:W-:-:S04]  /*17e0*/  @!P0 IMAD R22, R22, UR4, R5 ;  /* 0x0000000416168c24 */ /* 0x001fc8000f8e0205 */
[----:B------:R-:W-:-:S05]  /*17f0*/  @!P0 IMAD R22, R22, 0x200, R23 ;  /* 0x0000020016168824 */ /* 0x000fca00078e0217 */
[----:B------:R-:W-:-:S05]  /*1800*/  @!P0 IADD3 R22, R22, R25, RZ ;  /* 0x0000001916168210 */ /* 0x000fca0007ffe0ff */
[----:B------:R-:W-:-:S05]  /*1810*/  @!P0 IMAD.SHL.U32 R25, R22, 0x2, RZ ;  /* 0x0000000216198824 */ /* 0x000fca00078e00ff */
[C---:B------:R-:W-:Y:S01]  /*1820*/  @!P0 IADD3 R23, R25.reuse, 0x40, RZ ;  /* 0x0000004019178810 */ /* 0x040fe20007ffe0ff */
[----:B-1----:R-:W-:-:S04]  /*1830*/  @!P0 IMAD.WIDE.U32 R24, R25, 0x4, R20 ;  /* 0x0000000419188825 */ /* 0x002fc800078e0014 */
[----:B------:R-:W-:Y:S02]  /*1840*/  @!P0 IMAD.WIDE.U32 R22, R23, 0x4, R20 ;  /* 0x0000000417168825 */ /* 0x000fe400078e0014 */
[----:B------:R-:W2:Y:S04]  /*1850*/  @!P0 LDG.E.64 R20, desc[UR10][R24.64] ;  /* 0x0000000a18148981 */ /* 0x000ea8000c1e1b00 */
[----:B------:R-:W3:Y:S01]  /*1860*/  @!P0 LDG.E.64 R22, desc[UR10][R22.64] ;  /* 0x0000000a16168981 */ /* 0x000ee2000c1e1b00 */
[----:B------:R-:W-:Y:S02]  /*1870*/  ULEA UR5, UR7, UR5, 0x18 ;  /* 0x0000000507057291 */ /* 0x000fe4000f8ec03f */
[----:B------:R-:W-:Y:S01]  /*1880*/  ULOP3.LUT UR4, UR4, 0x1, URZ, 0x3c, !UPT ;  /* 0x0000000104047892 */ /* 0x000fe2000f8e3c3f */
[----:B--2---:R-:W-:Y:S01]  /*1890*/  @!P0 FADD.FTZ R27, RZ, R20 ;  /* 0x00000014ff1b8221 */ /* 0x004fe20000010000 */
[----:B------:R-:W-:Y:S01]  /*18a0*/  HFMA2.MMA R20, -RZ, RZ, 0, 0 ;  /* 0x00000000ff147435 */ /* 0x000fe200000001ff */
[----:B------:R-:W-:-:S02]  /*18b0*/  @!P0 FADD.FTZ R30, RZ, R21 ;  /* 0x00000015ff1e8221 */ /* 0x000fc40000010000 */
[----:B---3--:R-:W-:-:S03]  /*18c0*/  @!P0 FADD.FTZ R26, R22, R27 ;  /* 0x0000001b161a8221 */ /* 0x008fc60000010000 */
[----:B------:R-:W-:Y:S01]  /*18d0*/  @!P0 FADD.FTZ R20, R23, R30 ;  /* 0x0000001e17148221 */ /* 0x000fe20000010000 */
[----:B------:R-:W-:Y:S01]  /*18e0*/  LOP3.LUT P0, RZ, R9, 0xffffff1f, RZ, 0xc0, !PT ;  /* 0xffffff1f09ff7812 */ /* 0x000fe2000780c0ff */
        /* <DEDUP_REMOVED lines=11> */
[----:B------:R-:W-:Y:S02]  /*19a0*/  LOP3.LUT R22, R7, 0x18, RZ, 0xc0, !PT ;  /* 0x0000001807167812 */ /* 0x000fe400078ec0ff */
[----:B------:R-:W-:Y:S01]  /*19b0*/  @!P0 SHF.R.U32.HI R7, RZ, 0x2, R9 ;  /* 0x00000002ff078819 */ /* 0x000fe20000011609 */
[----:B-1----:R-:W-:Y:S01]  /*19c0*/  FADD.FTZ R25, R24, R25 ;  /* 0x0000001918197221 */ /* 0x002fe20000010000 */
[----:B------:R-:W0:Y:S01]  /*19d0*/  SHFL.BFLY PT, R20, R23, 0x2, 0x1f ;  /* 0x0c401f0017147f89 */ /* 0x000e2200000e0000 */
[----:B------:R-:W-:-:S02]  /*19e0*/  IADD3 R17, -R22, R17, RZ ;  /* 0x0000001116117210 */ /* 0x000fc40007ffe1ff */
[----:B------:R-:W-:Y:S01]  /*19f0*/  @!P0 LOP3.LUT R7, R7, 0x3ffffff8, RZ, 0xc0, !PT ;  /* 0x3ffffff807078812 */ /* 0x000fe200078ec0ff */
[----:B------:R-:W1:Y:S01]  /*1a00*/  SHFL.BFLY PT, R26, R25, 0x2, 0x1f ;  /* 0x0c401f00191a7f89 */ /* 0x000e6200000e0000 */
[----:B------:R-:W-:Y:S01]  /*1a10*/  LEA R17, R17, UR5, 0x3 ;  /* 0x0000000511117c11 */ /* 0x000fe2000f8e18ff */
[----:B0-----:R-:W-:Y:S01]  /*1a20*/  FADD.FTZ R20, R23, R20 ;  /* 0x0000001417147221 */ /* 0x001fe20000010000 */
[----:B-1----:R-:W-:-:S04]  /*1a30*/  FADD.FTZ R26, R25, R26 ;  /* 0x0000001a191a7221 */ /* 0x002fc80000010000 */
[----:B------:R-:W0:Y:S04]  /*1a40*/  SHFL.BFLY PT, R21, R20, 0x1, 0x1f ;  /* 0x0c201f0014157f89 */ /* 0x000e2800000e0000 */
[----:B------:R-:W1:Y:S01]  /*1a50*/  SHFL.BFLY PT, R27, R26, 0x1, 0x1f ;  /* 0x0c201f001a1b7f89 */ /* 0x000e6200000e0000 */
[----:B0-----:R-:W-:Y:S01]  /*1a60*/  FADD.FTZ R21, R20, R21 ;  /* 0x0000001514157221 */ /* 0x001fe20000010000 */
[----:B-1----:R-:W-:-:S03]  /*1a70*/  FADD.FTZ R27, R26, R27 ;  /* 0x0000001b1a1b7221 */ /* 0x002fc60000010000 */
[----:B------:R-:W-:Y:S01]  /*1a80*/  @!P0 FMUL.FTZ R20, R21, 9.7656251455191522837e-05 ;  /* 0x38cccccd15148820 */ /* 0x000fe20000410000 */
[----:B------:R-:W-:-:S05]  /*1a90*/  @!P0 FMUL.FTZ R21, R27, 9.7656251455191522837e-05 ;  /* 0x38cccccd1b158820 */ /* 0x000fca0000410000 */
[----:B------:R0:W-:Y:S01]  /*1aa0*/  @!P0 STS.64 [R7+UR5], R20 ;  /* 0x0000001407008988 */ /* 0x0001e20008000a05 */
[----:B------:R-:W-:Y:S01]  /*1ab0*/  BAR.SYNC.DEFER_BLOCKING 0x0 ;  /* 0x0000000000007b1d */ /* 0x000fe20000010000 */
[----:B0-----:R-:W-:-:S05]  /*1ac0*/  IMAD.MOV.U32 R7, RZ, RZ, R28 ;  /* 0x000000ffff077224 */ /* 0x001fca00078e001c */
[----:B------:R-:W0:Y:S02]  /*1ad0*/  LDS.64 R22, [R17] ;  /* 0x0000000011167984 */ /* 0x000e240000000a00 */
[--C-:B0-----:R-:W-:Y:S01]  /*1ae0*/  FFMA.FTZ R3, R3, R44, -R22.reuse ;  /* 0x0000002c03037223 */ /* 0x101fe20000010816 */
[--C-:B------:R-:W-:Y:S01]  /*1af0*/  FFMA.FTZ R45, R49, R45, -R22.reuse ;  /* 0x0000002d312d7223 */ /* 0x100fe20000010816 */
[--C-:B------:R-:W-:Y:S01]  /*1b00*/  FFMA.FTZ R47, R51, R47, -R22.reuse ;  /* 0x0000002f332f7223 */ /* 0x100fe20000010816 */
[----:B------:R-:W-:Y:S01]  /*1b10*/  FFMA.FTZ R53, R55, R53, -R22 ;  /* 0x0000003537357223 */ /* 0x000fe20000010816 */
[-C--:B------:R-:W-:Y:S01]  /*1b20*/  FFMA.FTZ R0, R0, -R23.reuse, R3 ;  /* 0x8000001700007223 */ /* 0x080fe20000010003 */
[-C--:B------:R-:W-:Y:S01]  /*1b30*/  FFMA.FTZ R2, R2, -R23.reuse, R45 ;  /* 0x8000001702027223 */ /* 0x080fe2000001002d */
[-C--:B------:R-:W-:Y:S01]  /*1b40*/  FFMA.FTZ R4, R4, -R23.reuse, R47 ;  /* 0x8000001704047223 */ /* 0x080fe2000001002f */
[----:B------:R-:W-:Y:S01]  /*1b50*/  FFMA.FTZ R6, R6, -R23, R53 ;  /* 0x8000001706067223 */ /* 0x000fe20000010035 */
[C---:B------:R-:W-:Y:S01]  /*1b60*/  FMUL.FTZ R0, R43.reuse, R0 ;  /* 0x000000002b007220 */ /* 0x040fe20000410000 */
[C---:B------:R-:W-:Y:S01]  /*1b70*/  FMUL.FTZ R3, R43.reuse, R2 ;  /* 0x000000022b037220 */ /* 0x040fe20000410000 */
[C---:B------:R-:W-:Y:S01]  /*1b80*/  FMUL.FTZ R4, R43.reuse, R4 ;  /* 0x000000042b047220 */ /* 0x040fe20000410000 */
[----:B------:R-:W-:Y:S01]  /*1b90*/  FMUL.FTZ R43, R43, R6 ;  /* 0x000000062b2b7220 */ /* 0x000fe20000410000 */
[----:B------:R-:W-:-:S02]  /*1ba0*/  IADD3 R2, P0, R19, UR8, RZ ;  /* 0x0000000813027c10 */ /* 0x000fc4000ff1e0ff */
[----:B------:R-:W-:Y:S02]  /*1bb0*/  F2FP.F16.F32.PACK_AB R0, R3, R0 ;  /* 0x000000000300723e */ /* 0x000fe400000000ff */
[----:B------:R-:W-:Y:S02]  /*1bc0*/  F2FP.F16.F32.PACK_AB R4, R43, R4 ;  /* 0x000000042b04723e */ /* 0x000fe400000000ff */
[----:B------:R-:W-:Y:S02]  /*1bd0*/  IADD3.X R3, R42, UR9, RZ, P0, !PT ;  /* 0x000000092a037c10 */ /* 0x000fe400087fe4ff */
[----:B------:R-:W-:Y:S02]  /*1be0*/  PRMT R6, R0, 0x7632, R6 ;  /* 0x0000763200067816 */ /* 0x000fe40000000006 */
[----:B------:R-:W-:Y:S01]  /*1bf0*/  PRMT R17, R4, 0x7632, R17 ;  /* 0x0000763204117816 */ /* 0x000fe20000000011 */
[----:B------:R1:W-:Y:S01]  /*1c00*/  STG.E.U16 desc[UR10][R2.64], R0 ;  /* 0x0000000002007986 */ /* 0x0003e2000c10150a */
[----:B------:R-:W-:-:S03]  /*1c10*/  ISETP.GE.U32.AND P0, PT, R28, UR12, PT ;  /* 0x0000000c1c007c0c */ /* 0x000fc6000bf06070 */
[----:B------:R1:W-:Y:S01]  /*1c20*/  STG.E.U16 desc[UR10][R2.64+0x2], R6 ;  /* 0x0000020602007986 */ /* 0x0003e2000c10150a */
[----:B------:R-:W-:-:S03]  /*1c30*/  ISETP.GE.AND.EX P0, PT, R50, UR6, PT, P0 ;  /* 0x0000000632007c0c */ /* 0x000fc6000bf06300 */
[----:B------:R1:W-:Y:S04]  /*1c40*/  STG.E.U16 desc[UR10][R2.64+0x4], R4 ;  /* 0x0000040402007986 */ /* 0x0003e8000c10150a */
[----:B------:R1:W-:Y:S06]  /*1c50*/  STG.E.U16 desc[UR10][R2.64+0x6], R17 ;  /* 0x0000061102007986 */ /* 0x0003ec000c10150a */
[----:B------:R-:W-:Y:S05]  /*1c60*/  @!P0 BRA `(.L_x_1894) ;  /* 0xffffffe800188947 */ /* 0x000fea000383ffff */
.L_x_1883:
[----:B------:R-:W-:-:S05]  /*1c70*/  LEA R5, R5, R8, 0x6 ;  /* 0x0000000805057211 */ /* 0x000fca00078e30ff */
[----:B------:R-:W-:-:S05]  /*1c80*/  IMAD.SHL.U32 R16, R5, 0x20, RZ ;  /* 0x0000002005107824 */ /* 0x000fca00078e00ff */
[----:B------:R-:W-:-:S13]  /*1c90*/  ISETP.GT.AND P0, PT, R16, 0x4ff, PT ;  /* 0x000004ff1000780c */ /* 0x000fda0003f04270 */
[----:B------:R-:W-:Y:S05]  /*1ca0*/  @P0 EXIT ;  /* 0x000000000000094d */ /* 0x000fea0003800000 */
[----:B-1----:R-:W1:Y:S01]  /*1cb0*/  S2R R0, SR_TID.X ;  /* 0x0000000000007919 */ /* 0x002e620000002100 */
[----:B------:R-:W0:Y:S01]  /*1cc0*/  LDC.64 R4, c[0x0][0x258] ;  /* 0x00009600ff047b82 */ /* 0x000e220000000a00 */
        /* <DEDUP_REMOVED lines=13> */
[----:B------:R-:W-:Y:S02]  /*1da0*/  MOV R14, R13 ;  /* 0x0000000d000e7202 */ /* 0x000fe40000000f00 */
[----:B------:R-:W-:Y:S01]  /*1db0*/  IADD3 R8, R10, R11, RZ ;  /* 0x0000000b0a087210 */ /* 0x000fe20007ffe0ff */
[----:B------:R-:W-:Y:S01]  /*1dc0*/  IMAD.X R15, RZ, RZ, RZ, P0 ;  /* 0x000000ffff0f7224 */ /* 0x000fe200000e06ff */
[----:B------:R-:W-:Y:S01]  /*1dd0*/  IADD3 RZ, P0, R9, R12, RZ ;  /* 0x0000000c09ff7210 */ /* 0x000fe20007f1e0ff */
[----:B------:R-:W-:Y:S02]  /*1de0*/  IMAD.MOV.U32 R9, RZ, RZ, R16 ;  /* 0x000000ffff097224 */ /* 0x000fe400078e0010 */
        /* <DEDUP_REMOVED lines=8> */
[----:B------:R-:W-:Y:S01]  /*1e70*/  LOP3.LUT R11, R0, 0xf, RZ, 0xc0, !PT ;  /* 0x0000000f000b7812 */ /* 0x000fe200078ec0ff */
[----:B------:R-:W-:Y:S01]  /*1e80*/  IMAD.X R48, RZ, RZ, RZ, P2 ;  /* 0x000000ffff307224 */ /* 0x000fe200010e06ff */
[----:B------:R-:W-:-:S02]  /*1e90*/  IADD3.X R14, RZ, RZ, RZ, P0, !PT ;  /* 0x000000ffff0e7210 */ /* 0x000fc400007fe4ff */
[----:B------:R-:W-:Y:S02]  /*1ea0*/  IADD3.X R15, RZ, RZ, RZ, P1, !PT ;  /* 0x000000ffff0f7210 */ /* 0x000fe40000ffe4ff */
[----:B------:R-:W-:Y:S02]  /*1eb0*/  LOP3.LUT R49, R49, 0x3, RZ, 0xc0, !PT ;  /* 0x0000000331317812 */ /* 0x000fe400078ec0ff */
[----:B------:R-:W-:-:S07]  /*1ec0*/  LOP3.LUT R50, R50, 0x3, RZ, 0xc0, !PT ;  /* 0x0000000332327812 */ /* 0x000fce00078ec0ff */
.L_x_1911:
        /* <DEDUP_REMOVED lines=10> */
[----:B------:R-:W-:Y:S01]  /*1f70*/  ISETP.NE.AND.EX P1, PT, RZ, RZ, PT, P1 ;  /* 0x000000ffff00720c */ /* 0x000fe20003f25310 */
[----:B------:R-:W-:Y:S01]  /*1f80*/  IMAD.MOV.U32 R51, RZ, RZ, RZ ;  /* 0x000000ffff337224 */ /* 0x000fe200078e00ff */
[----:B------:R-:W-:Y:S02]  /*1f90*/  ISETP.GE.U32.AND P0, PT, R5, 0x1e, PT ;  /* 0x0000001e0500780c */ /* 0x000fe40003f06070 */
[----:B------:R-:W-:Y:S02]  /*1fa0*/  IADD3 R16, P2, R16, R9, RZ ;  /* 0x0000000910107210 */ /* 0x000fe40007f5e0ff */
[----:B------:R-:W-:-:S02]  /*1fb0*/  ISETP.GE.U32.AND.EX P0, PT, R6, RZ, PT, P0 ;  /* 0x000000ff0600720c */ /* 0x000fc40003f06100 */
        /* <DEDUP_REMOVED lines=22> */
[----:B------:R-:W-:Y:S01]  /*2120*/  @P1 MOV R52, R13 ;  /* 0x0000000d00341202 */ /* 0x000fe20000000f00 */
[----:B------:R-:W-:Y:S02]  /*2130*/  @P1 IMAD.MOV.U32 R53, RZ, RZ, R48 ;  /* 0x000000ffff351224 */ /* 0x000fe400078e0030 */
[----:B--2---:R-:W-:Y:S01]  /*2140*/  FADD.FTZ R51, R51, R20 ;  /* 0x0000001433337221 */ /* 0x004fe20000010000 */
[----:B------:R-:W-:-:S03]  /*2150*/  FADD.FTZ R54, R54, R21 ;  /* 0x0000001536367221 */ /* 0x000fc60000010000 */
[----:B---3--:R-:W-:Y:S01]  /*2160*/  @P1 FADD.FTZ R51, R51, R22 ;  /* 0x0000001633331221 */ /* 0x008fe20000010000 */
[----:B------:R-:W-:-:S07]  /*2170*/  @P1 FADD.FTZ R54, R54, R23 ;  /* 0x0000001736361221 */ /* 0x000fce0000010000 */
.L_x_1898:
[----:B------:R-:W-:Y:S05]  /*2180*/  BSYNC B1 ;  /* 0x0000000000017941 */ /* 0x000fea0003800000 */
.L_x_1897:
[----:B------:R-:W-:Y:S05]  /*2190*/  @!P0 BRA `(.L_x_1896) ;  /* 0x0000000400fc8947 */ /* 0x000fea0003800000 */
[C---:B------:R-:W-:Y:S01]  /*21a0*/  SHF.L.U64.HI R17, R16.reuse, 0x1, R17 ;  /* 0x0000000110117819 */ /* 0x040fe20000010211 */
[C---:B------:R-:W-:Y:S01]  /*21b0*/  IMAD R19, R53.reuse, 0xa00, RZ ;  /* 0x00000a0035137824 */ /* 0x040fe200078e02ff */
[----:B------:R-:W-:Y:S01]  /*21c0*/  SHF.L.U32 R16, R16, 0x1, RZ ;  /* 0x0000000110107819 */ /* 0x000fe200000006ff */
[----:B------:R-:W-:Y:S01]  /*21d0*/  ULDC.64 UR4, c[0x0][0x260] ;  /* 0x0000980000047ab9 */ /* 0x000fe20000000a00 */
[C---:B------:R-:W-:Y:S01]  /*21e0*/  IADD3 R18, P2, -R52.reuse, R3, RZ ;  /* 0x0000000334127210 */ /* 0x040fe20007f5e1ff */
[----:B------:R-:W-:Y:S02]  /*21f0*/  BSSY B1, `(.L_x_1899) ;  /* 0x0000046000017945 */ /* 0x000fe40003800000 */
[----:B------:R-:W-:Y:S01]  /*2200*/  IMAD.WIDE.U32 R16, R52, 0xa00, R16 ;  /* 0x00000a0034107825 */ /* 0x000fe200078e0010 */
[----:B------:R-:W-:Y:S02]  /*2210*/  ISETP.GT.U32.AND P0, PT, R18, 0x78, PT ;  /* 0x000000781200780c */ /* 0x000fe40003f04070 */
[----:B------:R-:W-:Y:S01]  /*2220*/  IADD3.X R18, ~R53, R4, RZ, P2, !PT ;  /* 0x0000000435127210 */ /* 0x000fe200017fe5ff */
[----:B------:R-:W-:Y:S01]  /*2230*/  IMAD.IADD R17, R17, 0x1, R19 ;  /* 0x0000000111117824 */ /* 0x000fe200078e0213 */
        /* <DEDUP_REMOVED lines=10> */
.L_x_1901:
        /* <DEDUP_REMOVED lines=55> */
.L_x_1900:
[----:B------:R-:W-:Y:S05]  /*2650*/  BSYNC B1 ;  /* 0x0000000000017941 */ /* 0x000fea0003800000 */
.L_x_1899:
        /* <DEDUP_REMOVED lines=35> */
.L_x_1903:
[----:B------:R-:W-:Y:S05]  /*2890*/  BSYNC B1 ;  /* 0x0000000000017941 */ /* 0x000fea0003800000 */
.L_x_1902:
        /* <DEDUP_REMOVED lines=15> */
.L_x_1896:
[----:B------:R-:W-:Y:S05]  /*2990*/  BSYNC B0 ;  /* 0x0000000000007941 */ /* 0x000fea0003800000 */
.L_x_1895:
        /* <DEDUP_REMOVED lines=14> */
[----:B0-----:R-:W-:-:S11]  /*2a80*/  IMAD.MOV.U32 R16, RZ, RZ, R7 ;  /* 0x000000ffff107224 */ /* 0x001fd600078e0007 */
        /* <DEDUP_REMOVED lines=18> */
[----:B------:R-:W-:Y:S01]  /*2bb0*/  IMAD.MOV.U32 R26, RZ, RZ, 0xffff ;  /* 0x0000ffffff1a7424 */ /* 0x000fe200078e00ff */
[----:B------:R-:W-:Y:S02]  /*2bc0*/  MOV R28, 0xffff ;  /* 0x0000ffff001c7802 */ /* 0x000fe40000000f00 */
        /* <DEDUP_REMOVED lines=15> */
.L_x_1920:
[----:B------:R-:W0:Y:S01]  /*2cc0*/  LDC.64 R18, c[0x0][0x218] ;  /* 0x00008600ff127b82 */ /* 0x000e220000000a00 */
[----:B------:R-:W-:Y:S01]  /*2cd0*/  ISETP.NE.AND P1, PT, R11, RZ, PT ;  /* 0x000000ff0b00720c */ /* 0x000fe20003f25270 */
[----:B--2---:R-:W-:Y:S01]  /*2ce0*/  FADD.FTZ R32, R16, R32 ;  /* 0x0000002010207221 */ /* 0x004fe20000010000 */
[----:B------:R-:W-:Y:S02]  /*2cf0*/  LEA.HI R17, R0, R9, RZ, 0x1c ;  /* 0x0000000900117211 */ /* 0x000fe400078fe0ff */
[----:B------:R-:W-:-:S03]  /*2d00*/  ISETP.NE.AND P2, PT, R49, 0x1, PT ;  /* 0x000000013100780c */ /* 0x000fc60003f45270 */
[----:B------:R-:W1:Y:S06]  /*2d10*/  LDC.64 R20, c[0x0][0x220] ;  /* 0x00008800ff147b82 */ /* 0x000e6c0000000a00 */
[----:B------:R-:W-:Y:S02]  /*2d20*/  @!P1 F2FP.F16.F32.PACK_AB R16, RZ, R22 ;  /* 0x00000016ff10923e */ /* 0x000fe400000000ff */
[----:B------:R-:W-:Y:S01]  /*2d30*/  @!P1 F2FP.F16.F32.PACK_AB R22, RZ, R32 ;  /* 0x00000020ff16923e */ /* 0x000fe200000000ff */
        /* <DEDUP_REMOVED lines=39> */
.L_x_1930:
[----:B--2---:R-:W-:Y:S01]  /*2fb0*/  FADD.FTZ R17, R16, R32 ;  /* 0x0000002010117221 */ /* 0x004fe20000010000 */
[----:B------:R-:W-:Y:S02]  /*2fc0*/  @!P1 F2FP.F16.F32.PACK_AB R16, RZ, R26 ;  /* 0x0000001aff10923e */ /* 0x000fe400000000ff */
[----:B------:R-:W-:Y:S02]  /*2fd0*/  ISETP.NE.AND P2, PT, R49, 0x2, PT ;  /* 0x000000023100780c */ /* 0x000fe40003f45270 */
[----:B------:R-:W-:Y:S02]  /*2fe0*/  PRMT R22, R16, 0x7610, R22 ;  /* 0x0000761010167816 */ /* 0x000fe40000000016 */
[----:B------:R-:W-:Y:S02]  /*2ff0*/  @!P1 F2FP.F16.F32.PACK_AB R17, RZ, R17 ;  /* 0x00000011ff11923e */ /* 0x000fe400000000ff */
        /* <DEDUP_REMOVED lines=36> */
.L_x_1940:
[----:B--2---:R-:W-:Y:S01]  /*3240*/  FADD.FTZ R17, R16, R32 ;  /* 0x0000002010117221 */ /* 0x004fe20000010000 */
[----:B------:R-:W-:-:S04]  /*3250*/  @!P1 F2FP.F16.F32.PACK_AB R16, RZ, R26 ;  /* 0x0000001aff10923e */ /* 0x000fc800000000ff */
[----:B------:R-:W-:Y:S02]  /*3260*/  PRMT R22, R16, 0x7610, R22 ;  /* 0x0000761010167816 */ /* 0x000fe40000000016 */
[----:B------:R-:W-:Y:S02]  /*3270*/  @!P1 F2FP.F16.F32.PACK_AB R17, RZ, R17 ;  /* 0x00000011ff11923e */ /* 0x000fe400000000ff */
[----:B------:R-:W-:Y:S01]  /*3280*/  LEA.HI R16, R0, 0x3c, RZ, 0x1c ;  /* 0x0000003c00107811 */ /* 0x000fe200078fe0ff */
[----:B------:R2:W-:Y:S04]  /*3290*/  @!P1 STG.E.U16 desc[UR10][R18.64+0x50], R22 ;  /* 0x0000501612009986 */ /* 0x0005e8000c10150a */
[----:B------:R2:W-:Y:S02]  /*32a0*/  @!P1 STG.E.U16 desc[UR10][R20.64+0x50], R17 ;  /* 0x0000501114009986 */ /* 0x0005e4000c10150a */
.L_x_1906:
[----:B------:R-:W-:Y:S05]  /*32b0*/  BSYNC B0 ;  /* 0x0000000000007941 */ /* 0x000fea0003800000 */
.L_x_1905:
        /* <DEDUP_REMOVED lines=125> */
[----:B------:R-:W-:Y:S01]  /*3a90*/  @!P0 F2FP.F16.F32.PACK_AB R32, RZ, R19 ;  /* 0x00000013ff20823e */ /* 0x000fe200000000ff */
[----:B------:R-:W-:Y:S01]  /*3aa0*/  FADD.FTZ R46, R18, R17 ;  /* 0x00000011122e7221 */ /* 0x000fe20000010000 */
[----:B------:R-:W5:Y:S01]  /*3ab0*/  @!P0 LDC.64 R20, c[0x0][0x220] ;  /* 0x00008800ff148b82 */ /* 0x000f620000000a00 */
[C---:B---3--:R-:W-:Y:S01]  /*3ac0*/  @!P0 IMAD.WIDE R24, R43.reuse, 0x2, R24 ;  /* 0x000000022b188825 */ /* 0x048fe200078e0218 */
[----:B------:R-:W3:Y:S03]  /*3ad0*/  SHFL.BFLY PT, R34, R33, 0x2, 0x101f ;  /* 0x0c501f0021227f89 */ /* 0x000ee600000e0000 */
[----:B--2---:R-:W-:Y:S01]  /*3ae0*/  FADD.FTZ R40, R40, R41 ;  /* 0x0000002928287221 */ /* 0x004fe20000010000 */
[----:B------:R-:W-:Y:S01]  /*3af0*/  @!P0 F2FP.F16.F32.PACK_AB R46, RZ, R46 ;  /* 0x0000002eff2e823e */ /* 0x000fe200000000ff */
[----:B------:R-:W-:Y:S01]  /*3b00*/  @!P0 IMAD.WIDE R22, R43, 0x2, R22 ;  /* 0x000000022b168825 */ /* 0x000fe200078e0216 */
[----:B------:R-:W2:Y:S03]  /*3b10*/  @!P0 LDC.64 R18, c[0x0][0x218] ;  /* 0x00008600ff128b82 */ /* 0x000ea60000000a00 */
[----:B0-----:R-:W-:Y:S01]  /*3b20*/  FADD.FTZ R36, R37, R36 ;  /* 0x0000002425247221 */ /* 0x001fe20000010000 */
[----:B------:R-:W-:Y:S01]  /*3b30*/  MOV R37, 0xffff ;  /* 0x0000ffff00257802 */ /* 0x000fe20000000f00 */
[----:B-1----:R-:W-:Y:S01]  /*3b40*/  FADD.FTZ R35, R38, R35 ;  /* 0x0000002326237221 */ /* 0x002fe20000010000 */
[----:B------:R-:W-:Y:S01]  /*3b50*/  @!P0 F2FP.F16.F32.PACK_AB R28, RZ, R40 ;  /* 0x00000028ff1c823e */ /* 0x000fe200000000ff */
        /* <DEDUP_REMOVED lines=9> */
[----:B-1----:R-:W-:Y:S01]  /*3bf0*/  @!P0 F2FP.F16.F32.PACK_AB R27, RZ, R35 ;  /* 0x00000023ff1b823e */ /* 0x002fe200000000ff */
[C---:B--2---:R-:W-:Y:S01]  /*3c00*/  @!P0 IMAD.WIDE R18, R43.reuse, 0x2, R18 ;  /* 0x000000022b128825 */ /* 0x044fe200078e0212 */
[----:B------:R-:W-:Y:S02]  /*3c10*/  MOV R32, 0xffff ;  /* 0x0000ffff00207802 */ /* 0x000fe40000000f00 */
[----:B----4-:R-:W-:Y:S02]  /*3c20*/  @!P0 F2FP.F16.F32.PACK_AB R25, RZ, R36 ;  /* 0x00000024ff19823e */ /* 0x010fe400000000ff */
[----:B------:R-:W-:Y:S02]  /*3c30*/  @!P0 F2FP.F16.F32.PACK_AB R35, RZ, R39 ;  /* 0x00000027ff23823e */ /* 0x000fe400000000ff */
[----:B------:R1:W2:Y:S01]  /*3c40*/  SHFL.BFLY PT, R32, R33, 0x1, 0x101f ;  /* 0x0c301f0021207f89 */ /* 0x0002a200000e0000 */
[----:B0-----:R-:W-:-:S03]  /*3c50*/  @!P0 IMAD.WIDE R16, R43, 0x2, R16 ;  /* 0x000000022b108825 */ /* 0x001fc600078e0210 */
[----:B------:R1:W-:Y:S04]  /*3c60*/  @!P0 STG.E.U16 desc[UR10][R22.64+0x28], R25 ;  /* 0x0000281916008986 */ /* 0x0003e8000c10150a */
[----:B------:R1:W-:Y:S04]  /*3c70*/  @!P0 STG.E.U16 desc[UR10][R20.64+0x28], R27 ;  /* 0x0000281b14008986 */ /* 0x0003e8000c10150a */
[----:B------:R1:W-:Y:S01]  /*3c80*/  @!P0 STG.E.U16 desc[UR10][R18.64+0x50], R28 ;  /* 0x0000501c12008986 */ /* 0x0003e2000c10150a */
[----:B---3--:R-:W-:-:S03]  /*3c90*/  FADD.FTZ R37, R44, R37 ;  /* 0x000000252c257221 */ /* 0x008fc60000010000 */
[----:B------:R1:W-:Y:S04]  /*3ca0*/  @!P0 STG.E.U16 desc[UR10][R16.64+0x50], R35 ;  /* 0x0000502310008986 */ /* 0x0003e8000c10150a */
.L_x_1974:
[----:B-1----:R-:W0:Y:S01]  /*3cb0*/  @!P0 LDC.64 R16, c[0x0][0x218] ;  /* 0x00008600ff108b82 */ /* 0x002e220000000a00 */
[----:B--2---:R-:W-:Y:S01]  /*3cc0*/  FADD.FTZ R21, R33, R32 ;  /* 0x0000002021157221 */ /* 0x004fe20000010000 */
[----:B------:R-:W-:-:S04]  /*3cd0*/  @!P0 F2FP.F16.F32.PACK_AB R20, RZ, R37 ;  /* 0x00000025ff14823e */ /* 0x000fc800000000ff */
[----:B------:R-:W-:Y:S02]  /*3ce0*/  @!P0 F2FP.F16.F32.PACK_AB R21, RZ, R21 ;  /* 0x00000015ff15823e */ /* 0x000fe400000000ff */
[----:B------:R-:W1:Y:S01]  /*3cf0*/  @!P0 LDC.64 R18, c[0x0][0x220] ;  /* 0x00008800ff128b82 */ /* 0x000e620000000a00 */
[----:B0-----:R-:W-:-:S05]  /*3d00*/  @!P0 IMAD.WIDE R16, R43, 0x2, R16 ;  /* 0x000000022b108825 */ /* 0x001fca00078e0210 */
[----:B------:R3:W-:Y:S01]  /*3d10*/  @!P0 STG.E.U16 desc[UR10][R16.64+0x78], R20 ;  /* 0x0000781410008986 */ /* 0x0007e2000c10150a */
[----:B-1----:R-:W-:-:S05]  /*3d20*/  @!P0 IMAD.WIDE R18, R43, 0x2, R18 ;  /* 0x000000022b128825 */ /* 0x002fca00078e0212 */
[----:B------:R3:W-:Y:S02]  /*3d30*/  @!P0 STG.E.U16 desc[UR10][R18.64+0x78], R21 ;  /* 0x0000781512008986 */ /* 0x0007e4000c10150a */
.L_x_1904:
[----:B------:R-:W-:Y:S05]  /*3d40*/  WARPSYNC.ALL ;  /* 0x0000000000007948 */ /* 0x000fea0003800000 */
[----:B------:R-:W-:Y:S01]  /*3d50*/  BAR.SYNC.DEFER_BLOCKING 0x0 ;  /* 0x0000000000007b1d */ /* 0x000fe20000010000 */
[C---:B------:R-:W-:Y:S01]  /*3d60*/  ISETP.GE.AND P0, PT, R9.reuse, -0x2300, PT ;  /* 0xffffdd000900780c */ /* 0x040fe20003f06270 */
[----:B------:R-:W-:-:S12]  /*3d70*/  VIADD R9, R9, 0x2800 ;  /* 0x0000280009097836 */ /* 0x000fd80000000000 */
[----:B------:R-:W-:Y:S05]  /*3d80*/  @!P0 BRA `(.L_x_1911) ;  /* 0xffffffe000508947 */ /* 0x000fea000383ffff */
[----:B------:R-:W-:Y:S05]  /*3d90*/  EXIT ;  /* 0x000000000000794d */ /* 0x000fea0003800000 */
.L_x_1907:
[----:B------:R-:W-:Y:S01]  /*3da0*/  HFMA2.MMA R30, -RZ, RZ, 0, 4.76837158203125e-07 ;  /* 0x00000008ff1e7435 */ /* 0x000fe200000001ff */
[----:B-1----:R-:W-:Y:S01]  /*3db0*/  MOV R31, R16 ;  /* 0x00000010001f7202 */ /* 0x002fe20000000f00 */
[----:B------:R-:W-:Y:S01]  /*3dc0*/  IMAD.MOV.U32 R29, RZ, RZ, 0x101f ;  /* 0x0000101fff1d7424 */ /* 0x000fe200078e00ff */
[----:B------:R-:W-:-:S08]  /*3dd0*/  MOV R28, 0xffff ;  /* 0x0000ffff001c7802 */ /* 0x000fd00000000f00 */
[----:B0-2---:R-:W-:Y:S05]  /*3de0*/  WARPSYNC.COLLECTIVE R28, `(.L_x_1912) ;  /* 0x000000001c087348 */ /* 0x005fea0003c00000 */
[----:B------:R1:W3:Y:S02]  /*3df0*/  SHFL.BFLY P2, R32, R31, R30, R29 ;  /* 0x0c00001e1f207389 */ /* 0x0002e4000004001d */
[----:B0123--:R-:W-:Y:S01]  /*3e00*/  ENDCOLLECTIVE ;  /* 0x000000000000791b */ /* 0x00ffe20003800000 */
.L_x_1912:
[----:B------:R-:W-:Y:S01]  /*3e10*/  IMAD.MOV.U32 R31, RZ, RZ, R17 ;  /* 0x000000ffff1f7224 */ /* 0x000fe200078e0011 */
[----:B------:R-:W-:-:S07]  /*3e20*/  MOV R19, R32 ;  /* 0x0000002000137202 */ /* 0x000fce0000000f00 */
[----:B------:R-:W-:Y:S05]  /*3e30*/  WARPSYNC.COLLECTIVE R28, `(.L_x_1913) ;  /* 0x000000001c087348 */ /* 0x000fea0003c00000 */
[----:B------:R0:W1:Y:S02]  /*3e40*/  SHFL.BFLY P2, R32, R31, R30, R29 ;  /* 0x0c00001e1f207389 */ /* 0x000064000004001d */
[----:B01----:R-:W-:Y:S01]  /*3e50*/  ENDCOLLECTIVE ;  /* 0x000000000000791b */ /* 0x003fe20003800000 */
.L_x_1913:
[----:B------:R-:W-:-:S05]  /*3e60*/  FADD.FTZ R19, R19, R16 ;  /* 0x0000001013137221 */ /* 0x000fca0000010000 */
[----:B------:R-:W-:Y:S01]  /*3e70*/  MOV R31, R19 ;  /* 0x00000013001f7202 */ /* 0x000fe20000000f00 */
[----:B------:R-:W-:Y:S01]  /*3e80*/  IMAD.MOV.U32 R30, RZ, RZ, 0x4 ;  /* 0x00000004ff1e7424 */ /* 0x000fe200078e00ff */
[----:B------:R-:W-:-:S07]  /*3e90*/  MOV R18, R32 ;  /* 0x0000002000127202 */ /* 0x000fce0000000f00 */
[----:B------:R-:W-:Y:S05]  /*3ea0*/  WARPSYNC.COLLECTIVE R28, `(.L_x_1914) ;  /* 0x000000001c087348 */ /* 0x000fea0003c00000 */
[----:B------:R0:W1:Y:S02]  /*3eb0*/  SHFL.BFLY P2, R32, R31, R30, R29 ;  /* 0x0c00001e1f207389 */ /* 0x000064000004001d */
[----:B01----:R-:W-:Y:S01]  /*3ec0*/  ENDCOLLECTIVE ;  /* 0x000000000000791b */ /* 0x003fe20003800000 */
.L_x_1914:
[----:B------:R-:W-:-:S05]  /*3ed0*/  FADD.FTZ R18, R18, R17 ;  /* 0x0000001112127221 */ /* 0x000fca0000010000 */
[----:B------:R-:W-:Y:S02]  /*3ee0*/  MOV R31, R18 ;  /* 0x00000012001f7202 */ /* 0x000fe40000000f00 */
[----:B------:R-:W-:-:S07]  /*3ef0*/  MOV R20, R32 ;  /* 0x0000002000147202 */ /* 0x000fce0000000f00 */
[----:B------:R-:W-:Y:S05]  /*3f00*/  WARPSYNC.COLLECTIVE R28, `(.L_x_1915) ;  /* 0x000000001c087348 */ /* 0x000fea0003c00000 */
[----:B------:R0:W1:Y:S02]  /*3f10*/  SHFL.BFLY P2, R32, R31, R30, R29 ;  /* 0x0c00001e1f207389 */ /* 0x000064000004001d */
[----:B01----:R-:W-:Y:S01]  /*3f20*/  ENDCOLLECTIVE ;  /* 0x000000000000791b */ /* 0x003fe20003800000 */
.L_x_1915:
[----:B------:R-:W-:Y:S01]  /*3f30*/  FADD.FTZ R20, R19, R20 ;  /* 0x0000001413147221 */ /* 0x000fe20000010000 */
[----:B------:R-:W-:-:S04]  /*3f40*/  HFMA2.MMA R30, -RZ, RZ, 0, 1.1920928955078125e-07 ;  /* 0x00000002ff1e7435 */ /* 0x000fc800000001ff */
[----:B------:R-:W-:Y:S01]  /*3f50*/  MOV R31, R20 ;  /* 0x00000014001f7202 */ /* 0x000fe20000000f00 */
[----:B------:R-:W-:-:S07]  /*3f60*/  IMAD.MOV.U32 R21, RZ, RZ, R32 ;  /* 0x000000ffff157224 */ /* 0x000fce00078e0020 */
[----:B------:R-:W-:Y:S05]  /*3f70*/  WARPSYNC.COLLECTIVE R28, `(.L_x_1916) ;  /* 0x000000001c087348 */ /* 0x000fea0003c00000 */
[----:B------:R0:W1:Y:S02]  /*3f80*/  SHFL.BFLY P2, R32, R31, R30, R29 ;  /* 0x0c00001e1f207389 */ /* 0x000064000004001d */
[----:B01----:R-:W-:Y:S01]  /*3f90*/  ENDCOLLECTIVE ;  /* 0x000000000000791b */ /* 0x003fe20003800000 */
.L_x_1916:
[----:B------:R-:W-:-:S05]  /*3fa0*/  FADD.FTZ R21, R18, R21 ;  /* 0x0000001512157221 */ /* 0x000fca0000010000 */
[----:B------:R-:W-:Y:S01]  /*3fb0*/  MOV R31, R21 ;  /* 0x00000015001f7202 */ /* 0x000fe20000000f00 */
[----:B------:R-:W-:-:S07]  /*3fc0*/  IMAD.MOV.U32 R23, RZ, RZ, R32 ;  /* 0x000000ffff177224 */ /* 0x000fce00078e0020 */
[----:B------:R-:W-:Y:S05]  /*3fd0*/  WARPSYNC.COLLECTIVE R28, `(.L_x_1917) ;  /* 0x000000001c087348 */ /* 0x000fea0003c00000 */
[----:B------:R0:W1:Y:S02]  /*3fe0*/  SHFL.BFLY P2, R32, R31, R30, R29 ;  /* 0x0c00001e1f207389 */ /* 0x000064000004001d */
[----:B01----:R-:W-:Y:S01]  /*3ff0*/  ENDCOLLECTIVE ;  /* 0x000000000000791b */ /* 0x003fe20003800000 */
.L_x_1917:
[----:B------:R-:W-:Y:S01]  /*4000*/  FADD.FTZ R23, R20, R23 ;  /* 0x0000001714177221 */ /* 0x000fe20000010000 */
[----:B------:R-:W-:-:S03]  /*4010*/  HFMA2.MMA R30, -RZ, RZ, 0, 5.9604644775390625e-08 ;  /* 0x00000001ff1e7435 */ /* 0x000fc600000001ff */
[----:B------:R-:W-:Y:S01]  /*4020*/  IMAD.MOV.U32 R31, RZ, RZ, R23 ;  /* 0x000000ffff1f7224 */ /* 0x000fe200078e0017 */
[----:B------:R-:W-:-:S07]  /*4030*/  MOV R16, R32 ;  /* 0x0000002000107202 */ /* 0x000fce0000000f00 */
[----:B------:R-:W-:Y:S05]  /*4040*/  WARPSYNC.COLLECTIVE R28, `(.L_x_1918) ;  /* 0x000000001c087348 */ /* 0x000fea0003c00000 */
[----:B------:R0:W1:Y:S02]  /*4050*/  SHFL.BFLY P2, R32, R31, R30, R29 ;  /* 0x0c00001e1f207389 */ /* 0x000064000004001d */
[----:B01----:R-:W-:Y:S01]  /*4060*/  ENDCOLLECTIVE ;  /* 0x000000000000791b */ /* 0x003fe20003800000 */
.L_x_1918:
[----:B------:R-:W-:-:S04]  /*4070*/  FADD.FTZ R16, R21, R16 ;  /* 0x0000001015107221 */ /* 0x000fc80000010000 */
[----:B------:R-:W-:Y:S01]  /*4080*/  IMAD.MOV.U32 R31, RZ, RZ, R16 ;  /* 0x000000ffff1f7224 */ /* 0x000fe200078e0010 */
[----:B------:R-:W-:-:S07]  /*4090*/  MOV R22, R32 ;  /* 0x0000002000167202 */ /* 0x000fce0000000f00 */
[----:B------:R-:W-:Y:S05]  /*40a0*/  WARPSYNC.COLLECTIVE R28, `(.L_x_1919) ;  /* 0x000000001c087348 */ /* 0x000fea0003c00000 */
[----:B------:R0:W1:Y:S02]  /*40b0*/  SHFL.BFLY P2, R32, R31, R30, R29 ;  /* 0x0c00001e1f207389 */ /* 0x000064000004001d */
[----:B01----:R-:W-:Y:S01]  /*40c0*/  ENDCOLLECTIVE ;  /* 0x000000000000791b */ /* 0x003fe20003800000 */
.L_x_1919:
[----:B------:R-:W-:Y:S01]  /*40d0*/  FADD.FTZ R22, R23, R22 ;  /* 0x0000001617167221 */ /* 0x000fe20000010000 */
[----:B------:R-:W-:Y:S06]  /*40e0*/  BRA `(.L_x_1920) ;  /* 0xffffffe800f47947 */ /* 0x000fec000383ffff */
.L_x_1908:
        /* <DEDUP_REMOVED lines=8> */
.L_x_1922:
[----:B------:R-:W-:Y:S05]  /*4170*/  BSYNC B1 ;  /* 0x0000000000017941 */ /* 0x000fea0003800000 */
.L_x_1921:
        /* <DEDUP_REMOVED lines=8> */
.L_x_1923:
[----:B------:R-:W-:-:S05]  /*4200*/  FADD.FTZ R23, R23, R16 ;  /* 0x0000001017177221 */ /* 0x000fca0000010000 */
[----:B------:R-:W-:Y:S01]  /*4210*/  MOV R31, R23 ;  /* 0x00000017001f7202 */ /* 0x000fe20000000f00 */
[----:B------:R-:W-:Y:S01]  /*4220*/  IMAD.MOV.U32 R30, RZ, RZ, 0x4 ;  /* 0x00000004ff1e7424 */ /* 0x000fe200078e00ff */
[----:B------:R-:W-:-:S07]  /*4230*/  MOV R22, R32 ;  /* 0x0000002000167202 */ /* 0x000fce0000000f00 */
[----:B------:R-:W-:Y:S05]  /*4240*/  WARPSYNC.COLLECTIVE R28, `(.L_x_1924) ;  /* 0x000000001c087348 */ /* 0x000fea0003c00000 */
[----:B------:R0:W1:Y:S02]  /*4250*/  SHFL.BFLY P2, R32, R31, R30, R29 ;  /* 0x0c00001e1f207389 */ /* 0x000064000004001d */
[----:B01----:R-:W-:Y:S01]  /*4260*/  ENDCOLLECTIVE ;  /* 0x000000000000791b */ /* 0x003fe20003800000 */
.L_x_1924:
[----:B------:R-:W-:-:S05]  /*4270*/  FADD.FTZ R22, R22, R17 ;  /* 0x0000001116167221 */ /* 0x000fca0000010000 */
[----:B------:R-:W-:Y:S02]  /*4280*/  MOV R31, R22 ;  /* 0x00000016001f7202 */ /* 0x000fe40000000f00 */
[----:B------:R-:W-:-:S07]  /*4290*/  MOV R24, R32 ;  /* 0x0000002000187202 */ /* 0x000fce0000000f00 */
[----:B------:R-:W-:Y:S05]  /*42a0*/  WARPSYNC.COLLECTIVE R28, `(.L_x_1925) ;  /* 0x000000001c087348 */ /* 0x000fea0003c00000 */
[----:B------:R0:W1:Y:S02]  /*42b0*/  SHFL.BFLY P2, R32, R31, R30, R29 ;  /* 0x0c00001e1f207389 */ /* 0x000064000004001d */
[----:B01----:R-:W-:Y:S01]  /*42c0*/  ENDCOLLECTIVE ;  /* 0x000000000000791b */ /* 0x003fe20003800000 */
.L_x_1925:
[----:B------:R-:W-:Y:S01]  /*42d0*/  FADD.FTZ R24, R23, R24 ;  /* 0x0000001817187221 */ /* 0x000fe20000010000 */
[----:B------:R-:W-:-:S04]  /*42e0*/  HFMA2.MMA R30, -RZ, RZ, 0, 1.1920928955078125e-07 ;  /* 0x00000002ff1e7435 */ /* 0x000fc800000001ff */
[----:B------:R-:W-:Y:S01]  /*42f0*/  MOV R31, R24 ;  /* 0x00000018001f7202 */ /* 0x000fe20000000f00 */
[----:B------:R-:W-:-:S07]  /*4300*/  IMAD.MOV.U32 R25, RZ, RZ, R32 ;  /* 0x000000ffff197224 */ /* 0x000fce00078e0020 */
[----:B------:R-:W-:Y:S05]  /*4310*/  WARPSYNC.COLLECTIVE R28, `(.L_x_1926) ;  /* 0x000000001c087348 */ /* 0x000fea0003c00000 */
[----:B------:R0:W1:Y:S02]  /*4320*/  SHFL.BFLY P2, R32, R31, R30, R29 ;  /* 0x0c00001e1f207389 */ /* 0x000064000004001d */
[----:B01----:R-:W-:Y:S01]  /*4330*/  ENDCOLLECTIVE ;  /* 0x000000000000791b */ /* 0x003fe20003800000 */
.L_x_1926:
[----:B------:R-:W-:-:S05]  /*4340*/  FADD.FTZ R25, R22, R25 ;  /* 0x0000001916197221 */ /* 0x000fca0000010000 */
[----:B------:R-:W-:Y:S01]  /*4350*/  MOV R31, R25 ;  /* 0x00000019001f7202 */ /* 0x000fe20000000f00 */
[----:B------:R-:W-:-:S07]  /*4360*/  IMAD.MOV.U32 R27, RZ, RZ, R32 ;  /* 0x000000ffff1b7224 */ /* 0x000fce00078e0020 */
[----:B------:R-:W-:Y:S05]  /*4370*/  WARPSYNC.COLLECTIVE R28, `(.L_x_1927) ;  /* 0x000000001c087348 */ /* 0x000fea0003c00000 */
[----:B------:R0:W1:Y:S02]  /*4380*/  SHFL.BFLY P2, R32, R31, R30, R29 ;  /* 0x0c00001e1f207389 */ /* 0x000064000004001d */
[----:B01----:R-:W-:Y:S01]  /*4390*/  ENDCOLLECTIVE ;  /* 0x000000000000791b */ /* 0x003fe20003800000 */
.L_x_1927:
[----:B------:R-:W-:Y:S01]  /*43a0*/  FADD.FTZ R27, R24, R27 ;  /* 0x0000001b181b7221 */ /* 0x000fe20000010000 */
[----:B------:R-:W-:-:S03]  /*43b0*/  HFMA2.MMA R30, -RZ, RZ, 0, 5.9604644775390625e-08 ;  /* 0x00000001ff1e7435 */ /* 0x000fc600000001ff */
[----:B------:R-:W-:Y:S01]  /*43c0*/  IMAD.MOV.U32 R31, RZ, RZ, R27 ;  /* 0x000000ffff1f7224 */ /* 0x000fe200078e001b */
[----:B------:R-:W-:-:S07]  /*43d0*/  MOV R16, R32 ;  /* 0x0000002000107202 */ /* 0x000fce0000000f00 */
[----:B------:R-:W-:Y:S05]  /*43e0*/  WARPSYNC.COLLECTIVE R28, `(.L_x_1928) ;  /* 0x000000001c087348 */ /* 0x000fea0003c00000 */
[----:B------:R0:W1:Y:S02]  /*43f0*/  SHFL.BFLY P2, R32, R31, R30, R29 ;  /* 0x0c00001e1f207389 */ /* 0x000064000004001d */
[----:B01----:R-:W-:Y:S01]  /*4400*/  ENDCOLLECTIVE ;  /* 0x000000000000791b */ /* 0x003fe20003800000 */
.L_x_1928:
[----:B------:R-:W-:-:S04]  /*4410*/  FADD.FTZ R16, R25, R16 ;  /* 0x0000001019107221 */ /* 0x000fc80000010000 */
[----:B------:R-:W-:Y:S01]  /*4420*/  IMAD.MOV.U32 R31, RZ, RZ, R16 ;  /* 0x000000ffff1f7224 */ /* 0x000fe200078e0010 */
[----:B------:R-:W-:-:S07]  /*4430*/  MOV R26, R32 ;  /* 0x00000020001a7202 */ /* 0x000fce0000000f00 */
[----:B------:R-:W-:Y:S05]  /*4440*/  WARPSYNC.COLLECTIVE R28, `(.L_x_1929) ;  /* 0x000000001c087348 */ /* 0x000fea0003c00000 */
[----:B------:R0:W1:Y:S02]  /*4450*/  SHFL.BFLY P2, R32, R31, R30, R29 ;  /* 0x0c00001e1f207389 */ /* 0x000064000004001d */
[----:B01----:R-:W-:Y:S01]  /*4460*/  ENDCOLLECTIVE ;  /* 0x000000000000791b */ /* 0x003fe20003800000 */
.L_x_1929:
[----:B------:R-:W-:Y:S01]  /*4470*/  FADD.FTZ R26, R27, R26 ;  /* 0x0000001a1b1a7221 */ /* 0x000fe20000010000 */
[----:B------:R-:W-:Y:S06]  /*4480*/  BRA `(.L_x_1930) ;  /* 0xffffffe800c87947 */ /* 0x000fec000383ffff */
.L_x_1909:
        /* <DEDUP_REMOVED lines=8> */
.L_x_1932:
[----:B------:R-:W-:Y:S05]  /*4510*/  BSYNC B1 ;  /* 0x0000000000017941 */ /* 0x000fea0003800000 */
.L_x_1931:
        /* <DEDUP_REMOVED lines=8> */
.L_x_1933:
[----:B------:R-:W-:-:S05]  /*45a0*/  FADD.FTZ R23, R23, R16 ;  /* 0x0000001017177221 */ /* 0x000fca0000010000 */
[----:B------:R-:W-:Y:S01]  /*45b0*/  MOV R31, R23 ;  /* 0x00000017001f7202 */ /* 0x000fe20000000f00 */
[----:B------:R-:W-:Y:S01]  /*45c0*/  IMAD.MOV.U32 R30, RZ, RZ, 0x4 ;  /* 0x00000004ff1e7424 */ /* 0x000fe200078e00ff */
[----:B------:R-:W-:-:S07]  /*45d0*/  MOV R22, R32 ;  /* 0x0000002000167202 */ /* 0x000fce0000000f00 */
[----:B------:R-:W-:Y:S05]  /*45e0*/  WARPSYNC.COLLECTIVE R28, `(.L_x_1934) ;  /* 0x000000001c087348 */ /* 0x000fea0003c00000 */
[----:B------:R0:W1:Y:S02]  /*45f0*/  SHFL.BFLY P2, R32, R31, R30, R29 ;  /* 0x0c00001e1f207389 */ /* 0x000064000004001d */
[----:B01----:R-:W-:Y:S01]  /*4600*/  ENDCOLLECTIVE ;  /* 0x000000000000791b */ /* 0x003fe20003800000 */
.L_x_1934:
[----:B------:R-:W-:-:S05]  /*4610*/  FADD.FTZ R22, R22, R17 ;  /* 0x0000001116167221 */ /* 0x000fca0000010000 */
[----:B------:R-:W-:Y:S02]  /*4620*/  MOV R31, R22 ;  /* 0x00000016001f7202 */ /* 0x000fe40000000f00 */
[----:B------:R-:W-:-:S07]  /*4630*/  MOV R24, R32 ;  /* 0x0000002000187202 */ /* 0x000fce0000000f00 */
[----:B------:R-:W-:Y:S05]  /*4640*/  WARPSYNC.COLLECTIVE R28, `(.L_x_1935) ;  /* 0x000000001c087348 */ /* 0x000fea0003c00000 */
[----:B------:R0:W1:Y:S02]  /*4650*/  SHFL.BFLY P2, R32, R31, R30, R29 ;  /* 0x0c00001e1f207389 */ /* 0x000064000004001d */
[----:B01----:R-:W-:Y:S01]  /*4660*/  ENDCOLLECTIVE ;  /* 0x000000000000791b */ /* 0x003fe20003800000 */
.L_x_1935:
[----:B------:R-:W-:Y:S01]  /*4670*/  FADD.FTZ R24, R23, R24 ;  /* 0x0000001817187221 */ /* 0x000fe20000010000 */
[----:B------:R-:W-:-:S04]  /*4680*/  HFMA2.MMA R30, -RZ, RZ, 0, 1.1920928955078125e-07 ;  /* 0x00000002ff1e7435 */ /* 0x000fc800000001ff */
[----:B------:R-:W-:Y:S01]  /*4690*/  MOV R31, R24 ;  /* 0x00000018001f7202 */ /* 0x000fe20000000f00 */
[----:B------:R-:W-:-:S07]  /*46a0*/  IMAD.MOV.U32 R25, RZ, RZ, R32 ;  /* 0x000000ffff197224 */ /* 0x000fce00078e0020 */
[----:B------:R-:W-:Y:S05]  /*46b0*/  WARPSYNC.COLLECTIVE R28, `(.L_x_1936) ;  /* 0x000000001c087348 */ /* 0x000fea0003c00000 */
[----:B------:R0:W1:Y:S02]  /*46c0*/  SHFL.BFLY P2, R32, R31, R30, R29 ;  /* 0x0c00001e1f207389 */ /* 0x000064000004001d */
[----:B01----:R-:W-:Y:S01]  /*46d0*/  ENDCOLLECTIVE ;  /* 0x000000000000791b */ /* 0x003fe20003800000 */
.L_x_1936:
[----:B------:R-:W-:-:S05]  /*46e0*/  FADD.FTZ R25, R22, R25 ;  /* 0x0000001916197221 */ /* 0x000fca0000010000 */
[----:B------:R-:W-:Y:S01]  /*46f0*/  MOV R31, R25 ;  /* 0x00000019001f7202 */ /* 0x000fe20000000f00 */
[----:B------:R-:W-:-:S07]  /*4700*/  IMAD.MOV.U32 R27, RZ, RZ, R32 ;  /* 0x000000ffff1b7224 */ /* 0x000fce00078e0020 */
[----:B------:R-:W-:Y:S05]  /*4710*/  WARPSYNC.COLLECTIVE R28, `(.L_x_1937) ;  /* 0x000000001c087348 */ /* 0x000fea0003c00000 */
[----:B------:R0:W1:Y:S02]  /*4720*/  SHFL.BFLY P2, R32, R31, R30, R29 ;  /* 0x0c00001e1f207389 */ /* 0x000064000004001d */
[----:B01----:R-:W-:Y:S01]  /*4730*/  ENDCOLLECTIVE ;  /* 0x000000000000791b */ /* 0x003fe20003800000 */
.L_x_1937:
[----:B------:R-:W-:Y:S01]  /*4740*/  FADD.FTZ R27, R24, R27 ;  /* 0x0000001b181b7221 */ /* 0x000fe20000010000 */
[----:B------:R-:W-:-:S03]  /*4750*/  HFMA2.MMA R30, -RZ, RZ, 0, 5.9604644775390625e-08 ;  /* 0x00000001ff1e7435 */ /* 0x000fc600000001ff */
[----:B------:R-:W-:Y:S01]  /*4760*/  IMAD.MOV.U32 R31, RZ, RZ, R27 ;  /* 0x000000ffff1f7224 */ /* 0x000fe200078e001b */
[----:B------:R-:W-:-:S07]  /*4770*/  MOV R16, R32 ;  /* 0x0000002000107202 */ /* 0x000fce0000000f00 */
[----:B------:R-:W-:Y:S05]  /*4780*/  WARPSYNC.COLLECTIVE R28, `(.L_x_1938) ;  /* 0x000000001c087348 */ /* 0x000fea0003c00000 */
[----:B------:R0:W1:Y:S02]  /*4790*/  SHFL.BFLY P2, R32, R31, R30, R29 ;  /* 0x0c00001e1f207389 */ /* 0x000064000004001d */
[----:B01----:R-:W-:Y:S01]  /*47a0*/  ENDCOLLECTIVE ;  /* 0x000000000000791b */ /* 0x003fe20003800000 */
.L_x_1938:
[----:B------:R-:W-:-:S04]  /*47b0*/  FADD.FTZ R16, R25, R16 ;  /* 0x0000001019107221 */ /* 0x000fc80000010000 */
[----:B------:R-:W-:Y:S01]  /*47c0*/  IMAD.MOV.U32 R31, RZ, RZ, R16 ;  /* 0x000000ffff1f7224 */ /* 0x000fe200078e0010 */
[----:B------:R-:W-:-:S07]  /*47d0*/  MOV R26, R32 ;  /* 0x00000020001a7202 */ /* 0x000fce0000000f00 */
[----:B------:R-:W-:Y:S05]  /*47e0*/  WARPSYNC.COLLECTIVE R28, `(.L_x_1939) ;  /* 0x000000001c087348 */ /* 0x000fea0003c00000 */
[----:B------:R0:W1:Y:S02]  /*47f0*/  SHFL.BFLY P2, R32, R31, R30, R29 ;  /* 0x0c00001e1f207389 */ /* 0x000064000004001d */
[----:B01----:R-:W-:Y:S01]  /*4800*/  ENDCOLLECTIVE ;  /* 0x000000000000791b */ /* 0x003fe20003800000 */
.L_x_1939:
[----:B------:R-:W-:Y:S01]  /*4810*/  FADD.FTZ R26, R27, R26 ;  /* 0x0000001a1b1a7221 */ /* 0x000fe20000010000 */
[----:B------:R-:W-:Y:S06]  /*4820*/  BRA `(.L_x_1940) ;  /* 0xffffffe800847947 */ /* 0x000fec000383ffff */
.L_x_1910:
        /* <DEDUP_REMOVED lines=8> */
.L_x_1942:
[----:B------:R-:W-:Y:S05]  /*48b0*/  BSYNC B0 ;  /* 0x0000000000007941 */ /* 0x000fea0003800000 */
.L_x_1941:
        /* <DEDUP_REMOVED lines=11> */
.L_x_1943:
        /* <DEDUP_REMOVED lines=16> */
.L_x_1944:
[----:B------:R-:W-:Y:S02]  /*4a70*/  MOV R31, R18 ;  /* 0x00000012001f7202 */ /* 0x000fe40000000f00 */
[----:B------:R-:W-:-:S07]  /*4a80*/  MOV R20, R32 ;  /* 0x0000002000147202 */ /* 0x000fce0000000f00 */
[----:B------:R-:W-:Y:S05]  /*4a90*/  WARPSYNC.COLLECTIVE R28, `(.L_x_1945) ;  /* 0x000000001c087348 */ /* 0x000fea0003c00000 */
[----:B------:R0:W1:Y:S02]  /*4aa0*/  SHFL.BFLY P2, R32, R31, R30, R29 ;  /* 0x0c00001e1f207389 */ /* 0x000064000004001d */
[----:B01----:R-:W-:Y:S01]  /*4ab0*/  ENDCOLLECTIVE ;  /* 0x000000000000791b */ /* 0x003fe20003800000 */
.L_x_1945:
        /* <DEDUP_REMOVED lines=12> */
.L_x_1946:
[----:B------:R-:W-:Y:S02]  /*4b80*/  MOV R31, R17 ;  /* 0x00000011001f7202 */ /* 0x000fe40000000f00 */
[----:B------:R-:W-:-:S07]  /*4b90*/  MOV R19, R32 ;  /* 0x0000002000137202 */ /* 0x000fce0000000f00 */
[----:B------:R-:W-:Y:S05]  /*4ba0*/  WARPSYNC.COLLECTIVE R28, `(.L_x_1947) ;  /* 0x000000001c087348 */ /* 0x000fea0003c00000 */
[----:B------:R0:W1:Y:S02]  /*4bb0*/  SHFL.BFLY P2, R32, R31, R30, R29 ;  /* 0x0c00001e1f207389 */ /* 0x000064000004001d */
[----:B01----:R-:W-:Y:S01]  /*4bc0*/  ENDCOLLECTIVE ;  /* 0x000000000000791b */ /* 0x003fe20003800000 */
.L_x_1947:
[----:B------:R-:W-:Y:S01]  /*4bd0*/  FADD.FTZ R19, R20, R19 ;  /* 0x0000001314137221 */ /* 0x000fe20000010000 */
[----:B------:R-:W-:-:S04]  /*4be0*/  HFMA2.MMA R30, -RZ, RZ, 0, 5.9604644775390625e-08 ;  /* 0x00000001ff1e7435 */ /* 0x000fc800000001ff */
[----:B------:R-:W-:Y:S01]  /*4bf0*/  MOV R31, R19 ;  /* 0x00000013001f7202 */ /* 0x000fe20000000f00 */
[----:B------:R-:W-:-:S07]  /*4c00*/  FADD.FTZ R18, R17, R32 ;  /* 0x0000002011127221 */ /* 0x000fce0000010000 */
[----:B------:R-:W-:Y:S05]  /*4c10*/  WARPSYNC.COLLECTIVE R28, `(.L_x_1948) ;  /* 0x000000001c087348 */ /* 0x000fea0003c00000 */
[----:B------:R0:W1:Y:S02]  /*4c20*/  SHFL.BFLY P2, R32, R31, R30, R29 ;  /* 0x0c00001e1f207389 */ /* 0x000064000004001d */
[----:B01----:R-:W-:Y:S01]  /*4c30*/  ENDCOLLECTIVE ;  /* 0x000000000000791b */ /* 0x003fe20003800000 */
.L_x_1948:
[----:B------:R-:W-:Y:S01]  /*4c40*/  MOV R31, R18 ;  /* 0x00000012001f7202 */ /* 0x000fe20000000f00 */
[----:B------:R-:W-:-:S07]  /*4c50*/  IMAD.MOV.U32 R20, RZ, RZ, R32 ;  /* 0x000000ffff147224 */ /* 0x000fce00078e0020 */
[----:B------:R-:W-:Y:S05]  /*4c60*/  WARPSYNC.COLLECTIVE R28, `(.L_x_1949) ;  /* 0x000000001c087348 */ /* 0x000fea0003c00000 */
[----:B------:R0:W1:Y:S02]  /*4c70*/  SHFL.BFLY P2, R32, R31, R30, R29 ;  /* 0x0c00001e1f207389 */ /* 0x000064000004001d */
[----:B01----:R-:W-:Y:S01]  /*4c80*/  ENDCOLLECTIVE ;  /* 0x000000000000791b */ /* 0x003fe20003800000 */
.L_x_1949:
[----:B------:R-:W-:Y:S01]  /*4c90*/  FADD.FTZ R19, R19, R20 ;  /* 0x0000001413137221 */ /* 0x000fe20000010000 */
[----:B------:R-:W-:Y:S01]  /*4ca0*/  HFMA2.MMA R30, -RZ, RZ, 0, 4.76837158203125e-07 ;  /* 0x00000008ff1e7435 */ /* 0x000fe200000001ff */
[----:B------:R-:W-:Y:S01]  /*4cb0*/  IMAD.MOV.U32 R31, RZ, RZ, R34 ;  /* 0x000000ffff1f7224 */ /* 0x000fe200078e0022 */
[----:B------:R-:W-:-:S09]  /*4cc0*/  MOV R17, R32 ;  /* 0x0000002000117202 */ /* 0x000fd20000000f00 */
[----:B------:R-:W-:Y:S05]  /*4cd0*/  WARPSYNC.COLLECTIVE R28, `(.L_x_1950) ;  /* 0x000000001c087348 */ /* 0x000fea0003c00000 */
[----:B------:R0:W1:Y:S02]  /*4ce0*/  SHFL.BFLY P2, R32, R31, R30, R29 ;  /* 0x0c00001e1f207389 */ /* 0x000064000004001d */
[----:B01----:R-:W-:Y:S01]  /*4cf0*/  ENDCOLLECTIVE ;  /* 0x000000000000791b */ /* 0x003fe20003800000 */
.L_x_1950:
[----:B------:R-:W-:Y:S01]  /*4d00*/  FADD.FTZ R46, R18, R17 ;  /* 0x00000011122e7221 */ /* 0x000fe20000010000 */
[----:B------:R-:W-:Y:S01]  /*4d10*/  IMAD.MOV.U32 R31, RZ, RZ, R36 ;  /* 0x000000ffff1f7224 */ /* 0x000fe200078e0024 */
[----:B------:R-:W-:-:S07]  /*4d20*/  MOV R33, R32 ;  /* 0x0000002000217202 */ /* 0x000fce0000000f00 */
[----:B------:R-:W-:Y:S05]  /*4d30*/  WARPSYNC.COLLECTIVE R28, `(.L_x_1951) ;  /* 0x000000001c087348 */ /* 0x000fea0003c00000 */
[----:B------:R0:W1:Y:S02]  /*4d40*/  SHFL.BFLY P2, R32, R31, R30, R29 ;  /* 0x0c00001e1f207389 */ /* 0x000064000004001d */
[----:B01----:R-:W-:Y:S01]  /*4d50*/  ENDCOLLECTIVE ;  /* 0x000000000000791b */ /* 0x003fe20003800000 */
.L_x_1951:
[----:B------:R-:W-:Y:S01]  /*4d60*/  FADD.FTZ R33, R33, R34 ;  /* 0x0000002221217221 */ /* 0x000fe20000010000 */
[----:B------:R-:W-:-:S03]  /*4d70*/  HFMA2.MMA R30, -RZ, RZ, 0, 2.384185791015625e-07 ;  /* 0x00000004ff1e7435 */ /* 0x000fc600000001ff */
[----:B------:R-:W-:Y:S01]  /*4d80*/  IMAD.MOV.U32 R31, RZ, RZ, R33 ;  /* 0x000000ffff1f7224 */ /* 0x000fe200078e0021 */
[----:B------:R-:W-:-:S07]  /*4d90*/  MOV R35, R32 ;  /* 0x0000002000237202 */ /* 0x000fce0000000f00 */
[----:B------:R-:W-:Y:S05]  /*4da0*/  WARPSYNC.COLLECTIVE R28, `(.L_x_1952) ;  /* 0x000000001c087348 */ /* 0x000fea0003c00000 */
[----:B------:R0:W1:Y:S02]  /*4db0*/  SHFL.BFLY P2, R32, R31, R30, R29 ;  /* 0x0c00001e1f207389 */ /* 0x000064000004001d */
[----:B01----:R-:W-:Y:S01]  /*4dc0*/  ENDCOLLECTIVE ;  /* 0x000000000000791b */ /* 0x003fe20003800000 */
.L_x_1952:
[----:B------:R-:W-:-:S04]  /*4dd0*/  FADD.FTZ R35, R35, R36 ;  /* 0x0000002423237221 */ /* 0x000fc80000010000 */
[----:B------:R-:W-:Y:S01]  /*4de0*/  IMAD.MOV.U32 R31, RZ, RZ, R35 ;  /* 0x000000ffff1f7224 */ /* 0x000fe200078e0023 */
[----:B------:R-:W-:-:S07]  /*4df0*/  MOV R22, R32 ;  /* 0x0000002000167202 */ /* 0x000fce0000000f00 */
[----:B------:R-:W-:Y:S05]  /*4e00*/  WARPSYNC.COLLECTIVE R28, `(.L_x_1953) ;  /* 0x000000001c087348 */ /* 0x000fea0003c00000 */
[----:B------:R0:W1:Y:S02]  /*4e10*/  SHFL.BFLY P2, R32, R31, R30, R29 ;  /* 0x0c00001e1f207389 */ /* 0x000064000004001d */
[----:B01----:R-:W-:Y:S01]  /*4e20*/  ENDCOLLECTIVE ;  /* 0x000000000000791b */ /* 0x003fe20003800000 */
.L_x_1953:
        /* <DEDUP_REMOVED lines=10> */
.L_x_1954:
        /* <DEDUP_REMOVED lines=8> */
.L_x_1955:
        /* <DEDUP_REMOVED lines=9> */
.L_x_1956:
[----:B------:R-:W-:Y:S01]  /*4fe0*/  FADD.FTZ R38, R38, R21 ;  /* 0x0000001526267221 */ /* 0x000fe20000010000 */
[----:B------:R-:W-:-:S04]  /*4ff0*/  HFMA2.MMA R21, -RZ, RZ, 0, 0 ;  /* 0x00000000ff157435 */ /* 0x000fc800000001ff */
[----:B------:R-:W-:Y:S01]  /*5000*/  MOV R31, R38 ;  /* 0x00000026001f7202 */ /* 0x000fe20000000f00 */
[----:B------:R-:W-:-:S07]  /*5010*/  IMAD.MOV.U32 R36, RZ, RZ, R32 ;  /* 0x000000ffff247224 */ /* 0x000fce00078e0020 */
[----:B------:R-:W-:Y:S05]  /*5020*/  WARPSYNC.COLLECTIVE R28, `(.L_x_1957) ;  /* 0x000000001c087348 */ /* 0x000fea0003c00000 */
[----:B------:R0:W1:Y:S02]  /*5030*/  SHFL.BFLY P2, R32, R31, R30, R29 ;  /* 0x0c00001e1f207389 */ /* 0x000064000004001d */
[----:B01----:R-:W-:Y:S01]  /*5040*/  ENDCOLLECTIVE ;  /* 0x000000000000791b */ /* 0x003fe20003800000 */
.L_x_1957:
[----:B------:R-:W-:Y:S01]  /*5050*/  FADD.FTZ R36, R37, R36 ;  /* 0x0000002425247221 */ /* 0x000fe20000010000 */
[----:B------:R-:W-:Y:S01]  /*5060*/  HFMA2.MMA R30, -RZ, RZ, 0, 4.76837158203125e-07 ;  /* 0x00000008ff1e7435 */ /* 0x000fe200000001ff */
[----:B------:R-:W-:Y:S01]  /*5070*/  IMAD.MOV.U32 R31, RZ, RZ, R26 ;  /* 0x000000ffff1f7224 */ /* 0x000fe200078e001a */
[----:B------:R-:W-:-:S09]  /*5080*/  MOV R35, R32 ;  /* 0x0000002000237202 */ /* 0x000fd20000000f00 */
[----:B------:R-:W-:Y:S05]  /*5090*/  WARPSYNC.COLLECTIVE R28, `(.L_x_1958) ;  /* 0x000000001c087348 */ /* 0x000fea0003c00000 */
[----:B------:R0:W1:Y:S02]  /*50a0*/  SHFL.BFLY P2, R32, R31, R30, R29 ;  /* 0x0c00001e1f207389 */ /* 0x000064000004001d */
[----:B01----:R-:W-:Y:S01]  /*50b0*/  ENDCOLLECTIVE ;  /* 0x000000000000791b */ /* 0x003fe20003800000 */
.L_x_1958:
[----:B------:R-:W-:Y:S01]  /*50c0*/  FADD.FTZ R35, R38, R35 ;  /* 0x0000002326237221 */ /* 0x000fe20000010000 */
[----:B------:R-:W-:Y:S01]  /*50d0*/  IMAD.MOV.U32 R31, RZ, RZ, R25 ;  /* 0x000000ffff1f7224 */ /* 0x000fe200078e0019 */
[----:B------:R-:W-:-:S07]  /*50e0*/  MOV R27, R32 ;  /* 0x00000020001b7202 */ /* 0x000fce0000000f00 */
[----:B------:R-:W-:Y:S05]  /*50f0*/  WARPSYNC.COLLECTIVE R28, `(.L_x_1959) ;  /* 0x000000001c087348 */ /* 0x000fea0003c00000 */
[----:B------:R0:W1:Y:S02]  /*5100*/  SHFL.BFLY P2, R32, R31, R30, R29 ;  /* 0x0c00001e1f207389 */ /* 0x000064000004001d */
[----:B01----:R-:W-:Y:S01]  /*5110*/  ENDCOLLECTIVE ;  /* 0x000000000000791b */ /* 0x003fe20003800000 */
.L_x_1959:
        /* <DEDUP_REMOVED lines=8> */
.L_x_1960:
        /* <DEDUP_REMOVED lines=8> */
.L_x_1961:
        /* <DEDUP_REMOVED lines=10> */
.L_x_1962:
[----:B------:R0:W1:Y:S04]  /*52c0*/  @!P0 LDS R24, [R41] ;  /* 0x0000000029188984 */ /* 0x0000680000000800 */
[----:B------:R0:W2:Y:S01]  /*52d0*/  @!P0 LDS R22, [R41+0x500] ;  /* 0x0005000029168984 */ /* 0x0000a20000000800 */
[----:B------:R-:W-:Y:S01]  /*52e0*/  MOV R31, R39 ;  /* 0x00000027001f7202 */ /* 0x000fe20000000f00 */
[----:B------:R-:W-:-:S07]  /*52f0*/  IMAD.MOV.U32 R25, RZ, RZ, R32 ;  /* 0x000000ffff197224 */ /* 0x000fce00078e0020 */
[----:B012---:R-:W-:Y:S05]  /*5300*/  WARPSYNC.COLLECTIVE R28, `(.L_x_1963) ;  /* 0x000000001c087348 */ /* 0x007fea0003c00000 */
[----:B------:R3:W4:Y:S02]  /*5310*/  SHFL.BFLY P2, R32, R31, R30, R29 ;  /* 0x0c00001e1f207389 */ /* 0x000724000004001d */
[----:B01234-:R-:W-:Y:S01]  /*5320*/  ENDCOLLECTIVE ;  /* 0x000000000000791b */ /* 0x01ffe20003800000 */
.L_x_1963:
        /* <DEDUP_REMOVED lines=9> */
.L_x_1964:
[----:B------:R-:W-:Y:S01]  /*53c0*/  ISETP.NE.AND P0, PT, R11, RZ, PT ;  /* 0x000000ff0b00720c */ /* 0x000fe20003f05270 */
[----:B------:R-:W-:-:S04]  /*53d0*/  FADD.FTZ R39, R39, R26 ;  /* 0x0000001a27277221 */ /* 0x000fc80000010000 */
[----:B------:R-:W-:-:S08]  /*53e0*/  IMAD.MOV.U32 R31, RZ, RZ, R39 ;  /* 0x000000ffff1f7224 */ /* 0x000fd000078e0027 */
[----:B------:R-:W0:Y:S01]  /*53f0*/  @!P0 LDC.64 R26, c[0x0][0x218] ;  /* 0x00008600ff1a8b82 */ /* 0x000e220000000a00 */
[----:B------:R-:W-:-:S07]  /*5400*/  @!P0 F2FP.F16.F32.PACK_AB R46, RZ, R46 ;  /* 0x0000002eff2e823e */ /* 0x000fce00000000ff */
[----:B------:R-:W1:Y:S01]  /*5410*/  @!P0 LDC.64 R16, c[0x0][0x220] ;  /* 0x00008800ff108b82 */ /* 0x000e620000000a00 */
[----:B------:R-:W-:-:S07]  /*5420*/  MOV R41, R32 ;  /* 0x0000002000297202 */ /* 0x000fce0000000f00 */
[----:B01----:R-:W-:Y:S05]  /*5430*/  WARPSYNC.COLLECTIVE R28, `(.L_x_1965) ;  /* 0x000000001c087348 */ /* 0x003fea0003c00000 */
[----:B------:R2:W3:Y:S02]  /*5440*/  SHFL.BFLY P2, R32, R31, R30, R29 ;  /* 0x0c00001e1f207389 */ /* 0x0004e4000004001d */
[----:B0123--:R-:W-:Y:S01]  /*5450*/  ENDCOLLECTIVE ;  /* 0x000000000000791b */ /* 0x00ffe20003800000 */
.L_x_1965:
        /* <DEDUP_REMOVED lines=9> */
.L_x_1966:
[----:B------:R-:W-:Y:S01]  /*54f0*/  FADD.FTZ R39, R39, R42 ;  /* 0x0000002a27277221 */ /* 0x000fe20000010000 */
[----:B------:R-:W-:Y:S01]  /*5500*/  IMAD.MOV.U32 R31, RZ, RZ, R21 ;  /* 0x000000ffff1f7224 */ /* 0x000fe200078e0015 */
[----:B------:R-:W-:-:S07]  /*5510*/  MOV R44, R32 ;  /* 0x00000020002c7202 */ /* 0x000fce0000000f00 */
[----:B------:R-:W-:Y:S05]  /*5520*/  WARPSYNC.COLLECTIVE R28, `(.L_x_1967) ;  /* 0x000000001c087348 */ /* 0x000fea0003c00000 */
[----:B------:R0:W1:Y:S02]  /*5530*/  SHFL.BFLY P2, R32, R31, R30, R29 ;  /* 0x0c00001e1f207389 */ /* 0x000064000004001d */
[----:B01----:R-:W-:Y:S01]  /*5540*/  ENDCOLLECTIVE ;  /* 0x000000000000791b */ /* 0x003fe20003800000 */
.L_x_1967:
[----:B------:R-:W-:-:S05]  /*5550*/  FADD.FTZ R44, R44, R23 ;  /* 0x000000172c2c7221 */ /* 0x000fca0000010000 */
[----:B------:R-:W-:Y:S01]  /*5560*/  MOV R31, R44 ;  /* 0x0000002c001f7202 */ /* 0x000fe20000000f00 */
[----:B------:R-:W-:Y:S01]  /*5570*/  IMAD.MOV.U32 R30, RZ, RZ, 0x4 ;  /* 0x00000004ff1e7424 */ /* 0x000fe200078e00ff */
[----:B------:R-:W-:-:S07]  /*5580*/  MOV R24, R32 ;  /* 0x0000002000187202 */ /* 0x000fce0000000f00 */
[----:B------:R-:W-:Y:S05]  /*5590*/  WARPSYNC.COLLECTIVE R28, `(.L_x_1968) ;  /* 0x000000001c087348 */ /* 0x000fea0003c00000 */
[----:B------:R0:W1:Y:S02]  /*55a0*/  SHFL.BFLY P2, R32, R31, R30, R29 ;  /* 0x0c00001e1f207389 */ /* 0x000064000004001d */
[----:B01----:R-:W-:Y:S01]  /*55b0*/  ENDCOLLECTIVE ;  /* 0x000000000000791b */ /* 0x003fe20003800000 */
.L_x_1968:
        /* <DEDUP_REMOVED lines=8> */
.L_x_1969:
        /* <DEDUP_REMOVED lines=10> */
.L_x_1970:
[----:B------:R-:W-:Y:S01]  /*56e0*/  FADD.FTZ R33, R33, R34 ;  /* 0x0000002221217221 */ /* 0x000fe20000010000 */
[----:B------:R-:W-:-:S04]  /*56f0*/  @!P0 IMAD.WIDE R22, R43, 0x2, R22 ;  /* 0x000000022b168825 */ /* 0x000fc800078e0216 */
[----:B------:R-:W-:Y:S01]  /*5700*/  MOV R31, R33 ;  /* 0x00000021001f7202 */ /* 0x000fe20000000f00 */
[----:B------:R-:W-:Y:S01]  /*5710*/  IMAD.MOV.U32 R45, RZ, RZ, R32 ;  /* 0x000000ffff2d7224 */ /* 0x000fe200078e0020 */
[----:B------:R-:W-:Y:S02]  /*5720*/  @!P0 F2FP.F16.F32.PACK_AB R32, RZ, R19 ;  /* 0x00000013ff20823e */ /* 0x000fe400000000ff */
[----:B------:R-:W0:Y:S01]  /*5730*/  @!P0 LDC.64 R18, c[0x0][0x218] ;  /* 0x00008600ff128b82 */ /* 0x000e220000000a00 */
[----:B------:R-:W-:Y:S01]  /*5740*/  FADD.FTZ R44, R44, R45 ;  /* 0x0000002d2c2c7221 */ /* 0x000fe20000010000 */
[----:B------:R-:W-:-:S07]  /*5750*/  PRMT R47, R32, 0x7610, R47 ;  /* 0x00007610202f7816 */ /* 0x000fce000000002f */
[----:B0-----:R-:W-:Y:S05]  /*5760*/  WARPSYNC.COLLECTIVE R28, `(.L_x_1971) ;  /* 0x000000001c087348 */ /* 0x001fea0003c00000 */
[----:B------:R1:W2:Y:S02]  /*5770*/  SHFL.BFLY P2, R32, R31, R30, R29 ;  /* 0x0c00001e1f207389 */ /* 0x0002a4000004001d */
[----:B012---:R-:W-:Y:S01]  /*5780*/  ENDCOLLECTIVE ;  /* 0x000000000000791b */ /* 0x007fe20003800000 */
.L_x_1971:
[----:B------:R0:W-:Y:S04]  /*5790*/  @!P0 STG.E.U16 desc[UR10][R26.64], R47 ;  /* 0x0000002f1a008986 */ /* 0x0001e8000c10150a */
[----:B------:R1:W-:Y:S01]  /*57a0*/  @!P0 STG.E.U16 desc[UR10][R24.64], R46 ;  /* 0x0000002e18008986 */ /* 0x0003e2000c10150a */
[----:B------:R-:W-:Y:S01]  /*57b0*/  @!P0 F2FP.F16.F32.PACK_AB R28, RZ, R40 ;  /* 0x00000028ff1c823e */ /* 0x000fe200000000ff */
[----:B------:R-:W-:Y:S01]  /*57c0*/  HFMA2.MMA R30, -RZ, RZ, 0, 5.9604644775390625e-08 ;  /* 0x00000001ff1e7435 */ /* 0x000fe200000001ff */
[----:B------:R-:W-:Y:S02]  /*57d0*/  MOV R31, R44 ;  /* 0x0000002c001f7202 */ /* 0x000fe40000000f00 */
[----:B0-----:R-:W-:Y:S02]  /*57e0*/  @!P0 F2FP.F16.F32.PACK_AB R27, RZ, R35 ;  /* 0x00000023ff1b823e */ /* 0x001fe400000000ff */
[----:B-1----:R-:W-:Y:S01]  /*57f0*/  PRMT R24, R28, 0x7610, R24 ;  /* 0x000076101c187816 */ /* 0x002fe20000000018 */
[----:B------:R-:W-:Y:S01]  /*5800*/  IMAD.MOV.U32 R28, RZ, RZ, 0xffff ;  /* 0x0000ffffff1c7424 */ /* 0x000fe200078e00ff */
[----:B------:R-:W-:Y:S01]  /*5810*/  @!P0 F2FP.F16.F32.PACK_AB R25, RZ, R36 ;  /* 0x00000024ff19823e */ /* 0x000fe200000000ff */
[----:B------:R-:W-:Y:S01]  /*5820*/  @!P0 IMAD.WIDE R18, R43, 0x2, R18 ;  /* 0x000000022b128825 */ /* 0x000fe200078e0212 */
[----:B------:R-:W-:-:S03]  /*5830*/  @!P0 F2FP.F16.F32.PACK_AB R35, RZ, R39 ;  /* 0x00000027ff23823e */ /* 0x000fc600000000ff */
[----:B------:R-:W-:Y:S01]  /*5840*/  IMAD.MOV.U32 R34, RZ, RZ, R32 ;  /* 0x000000ffff227224 */ /* 0x000fe200078e0020 */
[----:B------:R0:W-:Y:S03]  /*5850*/  @!P0 STG.E.U16 desc[UR10][R22.64+0x28], R25 ;  /* 0x0000281916008986 */ /* 0x0001e6000c10150a */
[----:B------:R-:W-:-:S07]  /*5860*/  FADD.FTZ R33, R33, R34 ;  /* 0x0000002221217221 */ /* 0x000fce0000010000 */
[----:B0-----:R-:W-:Y:S05]  /*5870*/  WARPSYNC.COLLECTIVE R28, `(.L_x_1972) ;  /* 0x000000001c087348 */ /* 0x001fea0003c00000 */
[----:B------:R1:W2:Y:S02]  /*5880*/  SHFL.BFLY P2, R32, R31, R30, R29 ;  /* 0x0c00001e1f207389 */ /* 0x0002a4000004001d */
[----:B012---:R-:W-:Y:S01]  /*5890*/  ENDCOLLECTIVE ;  /* 0x000000000000791b */ /* 0x007fe20003800000 */
.L_x_1972:
        /* <DEDUP_REMOVED lines=8> */
.L_x_1973:
[----:B------:R-:W-:Y:S01]  /*5920*/  FADD.FTZ R37, R44, R37 ;  /* 0x000000252c257221 */ /* 0x000fe20000010000 */
[----:B------:R-:W-:Y:S06]  /*5930*/  BRA `(.L_x_1974) ;  /* 0xffffffe000dc7947 */ /* 0x000fec000383ffff */
.L_x_1975:
        /* <DEDUP_REMOVED lines=12> */
.L_x_3791:


//--------------------- .text._ZN13group_norm_v218gn_bwd_cuda_kernelI6__halfLi320ELi1ELi32ELi40ELi256ELb0ELb1ELi8ELi320ELi320ELi4ELb1ELi4ELb0ELb0ELNS_15WgradSyncMethodE3ENS_16CompileConditionILi900EEEEEvPT_S6_S6_PKS5_S8_S8_S8_PKfflPfPj --------------------------
	.section	.text._ZN13group_norm_v218gn_bwd_cuda_kernelI6__halfLi320ELi1ELi32ELi40ELi256ELb0ELb1ELi8ELi320ELi320ELi4ELb1ELi4ELb0ELb0ELNS_15WgradSyncMethodE3ENS_16CompileConditionILi900EEEEEvPT_S6_S6_PKS5_S8_S8_S8_PKfflPfPj,"ax",@progbits
	.align	128
        .global         _ZN13group_norm_v218gn_bwd_cuda_kernelI6__halfLi320ELi1ELi32ELi40ELi256ELb0ELb1ELi8ELi320ELi320ELi4ELb1ELi4ELb0ELb0ELNS_15WgradSyncMethodE3ENS_16CompileConditionILi900EEEEEvPT_S6_S6_PKS5_S8_S8_S8_PKfflPfPj
        .type           _ZN13group_norm_v218gn_bwd_cuda_kernelI6__halfLi320ELi1ELi32ELi40ELi256ELb0ELb1ELi8ELi320ELi320ELi4ELb1ELi4ELb0ELb0ELNS_15WgradSyncMethodE3ENS_16CompileConditionILi900EEEEEvPT_S6_S6_PKS5_S8_S8_S8_PKfflPfPj,@function
        .size           _ZN13group_norm_v218gn_bwd_cuda_kernelI6__halfLi320ELi1ELi32ELi40ELi256ELb0ELb1ELi8ELi320ELi320ELi4ELb1ELi4ELb0ELb0ELNS_15WgradSyncMethodE3ENS_16CompileConditionILi900EEEEEvPT_S6_S6_PKS5_S8_S8_S8_PKfflPfPj,(.L_x_3792 - _ZN13group_norm_v218gn_bwd_cuda_kernelI6__halfLi320ELi1ELi32ELi40ELi256ELb0ELb1ELi8ELi320ELi320ELi4ELb1ELi4ELb0ELb0ELNS_15WgradSyncMethodE3ENS_16CompileConditionILi900EEEEEvPT_S6_S6_PKS5_S8_S8_S8_PKfflPfPj)
        .other          _ZN13group_norm_v218gn_bwd_cuda_kernelI6__halfLi320ELi1ELi32ELi40ELi256ELb0ELb1ELi8ELi320ELi320ELi4ELb1ELi4ELb0ELb0ELNS_15WgradSyncMethodE3ENS_16CompileConditionILi900EEEEEvPT_S6_S6_PKS5_S8_S8_S8_PKfflPfPj,@"STO_CUDA_ENTRY STV_DEFAULT"
_ZN13group_norm_v218gn_bwd_cuda_kernelI6__halfLi320ELi1ELi32ELi40ELi256ELb0ELb1ELi8ELi320ELi320ELi4ELb1ELi4ELb0ELb0ELNS_15WgradSyncMethodE3ENS_16CompileConditionILi900EEEEEvPT_S6_S6_PKS5_S8_S8_S8_PKfflPfPj:
.text._ZN13group_norm_v218gn_bwd_cuda_kernelI6__halfLi320ELi1ELi32ELi40ELi256ELb0ELb1ELi8ELi320ELi320ELi4ELb1ELi4ELb0ELb0ELNS_15WgradSyncMethodE3ENS_16CompileConditionILi900EEEEEvPT_S6_S6_PKS5_S8_S8_S8_PKfflPfPj:
        /* <DEDUP_REMOVED lines=30> */
.L_x_1978:
[----:B------:R-:W2:Y:S04]  /*01e0*/  LD.E.STRONG.GPU R0, desc[UR8][R4.64] ;  /* 0x0000000804007980 */ /* 0x000ea8000c10f900 */
[----:B--2---:R-:W-:Y:S01]  /*01f0*/  CCTL.IVALL ;  /* 0x00000000ff00798f */ /* 0x004fe20002000000 */
[----:B------:R-:W-:Y:S05]  /*0200*/  YIELD ;  /* 0x0000000000007946 */ /* 0x000fea0003800000 */
[----:B-----5:R-:W-:-:S04]  /*0210*/  LOP3.LUT R0, R0, R3, RZ, 0x3c, !PT ;  /* 0x0000000300007212 */ /* 0x020fc800078e3cff */
[----:B------:R-:W-:-:S13]  /*0220*/  ISETP.GT.AND P0, PT, R0, -0x1, PT ;  /* 0xffffffff0000780c */ /* 0x000fda0003f04270 */
[----:B------:R-:W-:Y:S05]  /*0230*/  @P0 BRA `(.L_x_1978) ;  /* 0xfffffffc00e80947 */ /* 0x000fea000383ffff */
.L_x_1977:
[----:B------:R-:W-:Y:S05]  /*0240*/  WARPSYNC.ALL ;  /* 0x0000000000007948 */ /* 0x000fea0003800000 */
[----:B------:R-:W-:Y:S06]  /*0250*/  BAR.SYNC.DEFER_BLOCKING 0x0 ;  /* 0x0000000000007b1d */ /* 0x000fec0000010000 */
[----:B------:R-:W-:Y:S05]  /*0260*/  BRA `(.L_x_1979) ;  /* 0x0000001c00787947 */ /* 0x000fea0003800000 */
.L_x_1976:
[----:B------:R-:W0:Y:S01]  /*0270*/  S2R R4, SR_CgaCtaId ;  /* 0x0000000000047919 */ /* 0x000e220000008800 */
[----:B------:R-:W-:Y:S01]  /*0280*/  MOV R7, 0x400 ;  /* 0x0000040000077802 */ /* 0x000fe20000000f00 */
[----:B------:R-:W1:Y:S01]  /*0290*/  LDC.64 R80, c[0x0][0x268] ;  /* 0x00009a00ff507b82 */ /* 0x000e620000000a00 */
[----:B------:R-:W-:Y:S01]  /*02a0*/  SHF.R.U32.HI R11, RZ, 0x2, R72 ;  /* 0x00000002ff0b7819 */ /* 0x000fe20000011648 */
[----:B------:R-:W2:Y:S01]  /*02b0*/  S2R R6, SR_TID.X ;  /* 0x0000000000067919 */ /* 0x000ea20000002100 */
[C---:B------:R-:W-:Y:S01]  /*02c0*/  LOP3.LUT R10, R2.reuse, 0x1f, RZ, 0xc0, !PT ;  /* 0x0000001f020a7812 */ /* 0x040fe200078ec0ff */
[----:B------:R-:W-:Y:S01]  /*02d0*/  VIADD R8, R7, 0x2800 ;  /* 0x0000280007087836 */ /* 0x000fe20000000000 */
[C---:B------:R-:W-:Y:S01]  /*02e0*/  IADD3 R13, -R11.reuse, RZ, RZ ;  /* 0x000000ff0b0d7210 */ /* 0x040fe20007ffe1ff */
[----:B------:R-:W-:Y:S01]  /*02f0*/  IMAD.SHL.U32 R23, R11, 0x20, RZ ;  /* 0x000000200b177824 */ /* 0x000fe200078e00ff */
[----:B------:R-:W-:Y:S01]  /*0300*/  LOP3.LUT R3, R3, 0x4, RZ, 0xfc, !PT ;  /* 0x0000000403037812 */ /* 0x000fe200078efcff */
[----:B------:R-:W3:Y:S01]  /*0310*/  LDC.64 R82, c[0x0][0x268] ;  /* 0x00009a00ff527b82 */ /* 0x000ee20000000a00 */
[----:B------:R-:W-:-:S02]  /*0320*/  ISETP.NE.AND P1, PT, R2, R13, PT ;  /* 0x0000000d0200720c */ /* 0x000fc40003f25270 */
[----:B------:R-:W-:Y:S02]  /*0330*/  CS2R R42, SRZ ;  /* 0x00000000002a7805 */ /* 0x000fe4000001ff00 */
[----:B------:R-:W-:Y:S02]  /*0340*/  LOP3.LUT R23, R23, 0xffffffe0, R10, 0xe2, !PT ;  /* 0xffffffe017177812 */ /* 0x000fe400078ee20a */
[----:B------:R-:W-:Y:S02]  /*0350*/  CS2R R40, SRZ ;  /* 0x0000000000287805 */ /* 0x000fe4000001ff00 */
[----:B------:R-:W-:Y:S02]  /*0360*/  CS2R R38, SRZ ;  /* 0x0000000000267805 */ /* 0x000fe4000001ff00 */
[----:B------:R-:W-:Y:S01]  /*0370*/  CS2R R36, SRZ ;  /* 0x0000000000247805 */ /* 0x000fe2000001ff00 */
[----:B------:R-:W-:Y:S01]  /*0380*/  UMOV UR4, URZ ;  /* 0x0000003f00047c82 */ /* 0x000fe20008000000 */
[----:B-1----:R-:W-:Y:S01]  /*0390*/  IMAD.WIDE.U32 R80, R3, 0x4, R80 ;  /* 0x0000000403507825 */ /* 0x002fe200078e0050 */
[----:B------:R-:W-:-:S02]  /*03a0*/  MOV R3, 0x7fffffe1 ;  /* 0x7fffffe100037802 */ /* 0x000fc40000000f00 */
[C---:B0-----:R-:W-:Y:S02]  /*03b0*/  LEA R7, R4.reuse, R7, 0x18 ;  /* 0x0000000704077211 */ /* 0x041fe400078ec0ff */
[----:B------:R-:W-:Y:S01]  /*03c0*/  LEA R8, R4, R8, 0x18 ;  /* 0x0000000804087211 */ /* 0x000fe200078ec0ff */
[----:B--2---:R-:W-:Y:S01]  /*03d0*/  IMAD.WIDE.U32 R4, R6, -0x33333333, RZ ;  /* 0xcccccccd06047825 */ /* 0x004fe200078e00ff */
[--C-:B------:R-:W-:Y:S02]  /*03e0*/  SHF.R.U32.HI R9, RZ, 0x2, R6.reuse ;  /* 0x00000002ff097819 */ /* 0x100fe40000011606 */
[----:B------:R-:W-:Y:S01]  /*03f0*/  SHF.L.U32 R4, R2, 0x3, RZ ;  /* 0x0000000302047819 */ /* 0x000fe200000006ff */
[----:B------:R-:W-:Y:S01]  /*0400*/  IMAD R14, R6, 0x20, R7 ;  /* 0x00000020060e7824 */ /* 0x000fe200078e0207 */
[----:B------:R-:W-:Y:S02]  /*0410*/  SHF.R.U32.HI R27, RZ, 0x6, R5 ;  /* 0x00000006ff1b7819 */ /* 0x000fe40000011605 */
[----:B------:R-:W-:-:S02]  /*0420*/  SHF.R.S32.HI R5, RZ, 0x1f, R6 ;  /* 0x0000001fff057819 */ /* 0x000fc40000011406 */
[----:B------:R-:W-:Y:S02]  /*0430*/  SHF.L.U32 R11, R9, 0x5, RZ ;  /* 0x00000005090b7819 */ /* 0x000fe400000006ff */
[----:B------:R-:W-:Y:S02]  /*0440*/  LEA.HI R18, R5, R6, RZ, 0x2 ;  /* 0x0000000605127211 */ /* 0x000fe400078f10ff */
[----:B------:R-:W-:Y:S01]  /*0450*/  LOP3.LUT R10, R11, 0xffffffe0, R10, 0xe2, !PT ;  /* 0xffffffe00b0a7812 */ /* 0x000fe200078ee20a */
[----:B------:R-:W-:Y:S01]  /*0460*/  IMAD.SHL.U32 R11, R6, 0x2, RZ ;  /* 0x00000002060b7824 */ /* 0x000fe200078e00ff */
[----:B------:R-:W-:Y:S02]  /*0470*/  SHF.R.S32.HI R16, RZ, 0x2, R18 ;  /* 0x00000002ff107819 */ /* 0x000fe40000011412 */
[----:B------:R-:W-:Y:S02]  /*0480*/  LOP3.LUT R4, R4, 0xf8, RZ, 0xc0, !PT ;  /* 0x000000f804047812 */ /* 0x000fe400078ec0ff */
[C---:B------:R-:W-:Y:S01]  /*0490*/  IADD3 R19, R16.reuse, 0x50, RZ ;  /* 0x0000005010137810 */ /* 0x040fe20007ffe0ff */
[----:B------:R-:W-:Y:S01]  /*04a0*/  VIADD R21, R16, 0xa0 ;  /* 0x000000a010157836 */ /* 0x000fe20000000000 */
[----:B------:R-:W-:Y:S01]  /*04b0*/  LOP3.LUT R13, R11, 0x18, RZ, 0xc0, !PT ;  /* 0x000000180b0d7812 */ /* 0x000fe200078ec0ff */
[----:B------:R-:W-:Y:S01]  /*04c0*/  IMAD.IADD R4, R4, 0x1, R27 ;  /* 0x0000000104047824 */ /* 0x000fe200078e021b */
[----:B------:R-:W-:-:S02]  /*04d0*/  SHF.R.S32.HI R20, RZ, 0x1f, R19 ;  /* 0x0000001fff147819 */ /* 0x000fc40000011413 */
[----:B------:R-:W-:Y:S01]  /*04e0*/  IADD3 R24, R16, 0xf0, RZ ;  /* 0x000000f010187810 */ /* 0x000fe20007ffe0ff */
[----:B------:R-:W-:Y:S01]  /*04f0*/  IMAD.IADD R12, R14, 0x1, R13 ;  /* 0x000000010e0c7824 */ /* 0x000fe200078e020d */
[----:B------:R-:W-:Y:S01]  /*0500*/  LEA.HI R20, R20, R19, RZ, 0x2 ;  /* 0x0000001314147211 */ /* 0x000fe200078f10ff */
[----:B------:R-:W-:Y:S01]  /*0510*/  IMAD R4, R4, 0x500, RZ ;  /* 0x0000050004047824 */ /* 0x000fe200078e02ff */
[----:B------:R-:W-:Y:S02]  /*0520*/  LOP3.LUT R15, R13, 0x8, RZ, 0x3c, !PT ;  /* 0x000000080d0f7812 */ /* 0x000fe400078e3cff */
[----:B------:R-:W-:Y:S02]  /*0530*/  SHF.R.S32.HI R22, RZ, 0x1f, R21 ;  /* 0x0000001fff167819 */ /* 0x000fe40000011415 */
[----:B------:R-:W-:Y:S02]  /*0540*/  LEA.HI R19, R5, R6, RZ, 0x4 ;  /* 0x0000000605137211 */ /* 0x000fe400078f20ff */
[----:B------:R-:W-:-:S02]  /*0550*/  LOP3.LUT R5, R18, 0xfffffffc, RZ, 0xc0, !PT ;  /* 0xfffffffc12057812 */ /* 0x000fc400078ec0ff */
[----:B------:R-:W-:Y:S02]  /*0560*/  SHF.R.S32.HI R25, RZ, 0x1f, R24 ;  /* 0x0000001fff197819 */ /* 0x000fe40000011418 */
[----:B------:R-:W-:Y:S01]  /*0570*/  LOP3.LUT R11, R11, 0x18, RZ, 0xc, !PT ;  /* 0x000000180b0b7812 */ /* 0x000fe200078e0cff */
[----:B------:R-:W-:Y:S01]  /*0580*/  IMAD.IADD R5, R6, 0x1, -R5 ;  /* 0x0000000106057824 */ /* 0x000fe200078e0a05 */
[----:B------:R-:W-:Y:S02]  /*0590*/  LOP3.LUT R17, R13, 0x10, RZ, 0x3c, !PT ;  /* 0x000000100d117812 */ /* 0x000fe400078e3cff */
[----:B------:R-:W-:Y:S01]  /*05a0*/  IADD3 R13, R14, R15, RZ ;  /* 0x0000000f0e0d7210 */ /* 0x000fe20007ffe0ff */
[----:B------:R-:W-:Y:S01]  /*05b0*/  IMAD R15, R27, -0x50, R6 ;  /* 0xffffffb01b0f7824 */ /* 0x000fe200078e0206 */
[----:B------:R-:W-:Y:S02]  /*05c0*/  LEA.HI R22, R22, R21, RZ, 0x2 ;  /* 0x0000001516167211 */ /* 0x000fe400078f10ff */
[----:B------:R-:W-:-:S02]  /*05d0*/  LEA.HI R25, R25, R24, RZ, 0x2 ;  /* 0x0000001819197211 */ /* 0x000fc400078f10ff */
[C---:B------:R-:W-:Y:S01]  /*05e0*/  IADD3 R11, R14.reuse, R11, RZ ;  /* 0x0000000b0e0b7210 */ /* 0x040fe20007ffe0ff */
[----:B------:R-:W-:Y:S01]  /*05f0*/  IMAD.IADD R14, R14, 0x1, R17 ;  /* 0x000000010e0e7824 */ /* 0x000fe200078e0211 */
[----:B------:R-:W-:Y:S01]  /*0600*/  SHF.R.U32.HI R20, RZ, 0x2, R20 ;  /* 0x00000002ff147819 */ /* 0x000fe20000011614 */
[----:B------:R-:W-:Y:S01]  /*0610*/  IMAD R17, R15, 0x28, R8 ;  /* 0x000000280f117824 */ /* 0x000fe200078e0208 */
[----:B------:R-:W-:Y:S02]  /*0620*/  SHF.R.U32.HI R22, RZ, 0x2, R22 ;  /* 0x00000002ff167819 */ /* 0x000fe40000011616 */
[----:B---3--:R-:W-:Y:S02]  /*0630*/  LEA R82, P0, R72, R82, 0x2 ;  /* 0x0000005248527211 */ /* 0x008fe400078010ff */
[----:B------:R-:W-:Y:S02]  /*0640*/  SHF.R.U32.HI R18, RZ, 0x4, R19 ;  /* 0x00000004ff127819 */ /* 0x000fe40000011613 */
[----:B------:R-:W-:-:S02]  /*0650*/  SHF.R.U32.HI R24, RZ, 0x2, R25 ;  /* 0x00000002ff187819 */ /* 0x000fc40000011619 */
[C---:B------:R-:W-:Y:S02]  /*0660*/  LOP3.LUT R19, R5.reuse, 0x3, R20, 0x78, !PT ;  /* 0x0000000305137812 */ /* 0x040fe400078e7814 */
[----:B------:R-:W-:Y:S01]  /*0670*/  LOP3.LUT R20, R5, 0x3, R22, 0x78, !PT ;  /* 0x0000000305147812 */ /* 0x000fe200078e7816 */
[----:B------:R-:W-:Y:S01]  /*0680*/  IMAD R22, R23, 0x500, R6 ;  /* 0x0000050017167824 */ /* 0x000fe200078e0206 */
[----:B------:R-:W-:Y:S02]  /*0690*/  LEA R17, R27, R17, 0x3 ;  /* 0x000000111b117211 */ /* 0x000fe400078e18ff */
[C---:B------:R-:W-:Y:S02]  /*06a0*/  LOP3.LUT R18, R5.reuse, 0x3, R18, 0x78, !PT ;  /* 0x0000000305127812 */ /* 0x040fe400078e7812 */
[----:B------:R-:W-:Y:S02]  /*06b0*/  LOP3.LUT R21, R5, 0x3, R24, 0x78, !PT ;  /* 0x0000000305157812 */ /* 0x000fe400078e7818 */
[----:B------:R-:W-:-:S02]  /*06c0*/  LEA.HI.X R83, R72, R83, R55, 0x2, P0 ;  /* 0x0000005348537211 */ /* 0x000fc400000f1437 */
[----:B------:R-:W-:-:S07]  /*06d0*/  SEL R23, R3, 0x1, !P1 ;  /* 0x0000000103177807 */ /* 0x000fce0004800000 */
.L_x_1989:
[C---:B------:R-:W-:Y:S01]  /*06e0*/  LOP3.LUT R54, R72.reuse, 0x3, RZ, 0xc0, !PT ;  /* 0x0000000348367812 */ /* 0x040fe200078ec0ff */
[----:B------:R-:W-:Y:S01]  /*06f0*/  ULDC.64 UR12, c[0x0][0x248] ;  /* 0x00009200000c7ab9 */ /* 0x000fe20000000a00 */
[--C-:B---3--:R-:W-:Y:S01]  /*0700*/  SHF.R.U64 R5, R72, 0x2, R55.reuse ;  /* 0x0000000248057819 */ /* 0x108fe20000001237 */
[----:B0-----:R-:W0:Y:S01]  /*0710*/  LDC.64 R30, c[0x0][0x238] ;  /* 0x00008e00ff1e7b82 */ /* 0x001e220000000a00 */
[----:B------:R-:W-:Y:S01]  /*0720*/  SHF.R.U32.HI R34, RZ, 0x2, R55 ;  /* 0x00000002ff227819 */ /* 0x000fe20000011637 */
[----:B------:R-:W-:Y:S01]  /*0730*/  IMAD R54, R54, 0x140, RZ ;  /* 0x0000014036367824 */ /* 0x000fe200078e02ff */
[----:B------:R-:W-:Y:S01]  /*0740*/  ULDC.64 UR14, c[0x0][0x228] ;  /* 0x00008a00000e7ab9 */ /* 0x000fe20000000a00 */
[----:B------:R-:W-:Y:S02]  /*0750*/  ULDC UR5, c[0x0][0x250] ;  /* 0x0000940000057ab9 */ /* 0x000fe40000000800 */
[----:B------:R-:W-:Y:S02]  /*0760*/  IMAD R28, R15, 0x4, R54 ;  /* 0x000000040f1c7824 */ /* 0x000fe400078e0236 */
[----:B------:R-:W-:-:S02]  /*0770*/  IMAD R25, R34, 0x50000, RZ ;  /* 0x0005000022197824 */ /* 0x000fc400078e02ff */
[----:B------:R-:W-:Y:S01]  /*0780*/  IMAD.WIDE.U32 R70, R28, -0x33333333, RZ ;  /* 0xcccccccd1c467825 */ /* 0x000fe200078e00ff */
[----:B------:R-:W-:-:S04]  /*0790*/  SHF.R.S32.HI R29, RZ, 0x1f, R28 ;  /* 0x0000001fff1d7819 */ /* 0x000fc8000001141c */
[----:B------:R-:W-:Y:S01]  /*07a0*/  SHF.R.U32.HI R70, RZ, 0x5, R71 ;  /* 0x00000005ff467819 */ /* 0x000fe20000011647 */
[----:B------:R-:W-:-:S03]  /*07b0*/  IMAD.WIDE.U32 R26, R5, 0x50000, R28 ;  /* 0x00050000051a7825 */ /* 0x000fc600078e001c */
[C---:B------:R-:W-:Y:S02]  /*07c0*/  LEA R3, P0, R5.reuse, R70, 0x5 ;  /* 0x0000004605037211 */ /* 0x040fe400078028ff */
[----:B------:R-:W-:Y:S02]  /*07d0*/  IADD3 R24, P1, R4, R26, RZ ;  /* 0x0000001a04187210 */ /* 0x000fe40007f3e0ff */
[----:B------:R-:W-:Y:S02]  /*07e0*/  LEA.HI.X R34, R5, RZ, R34, 0x5, P0 ;  /* 0x000000ff05227211 */ /* 0x000fe400000f2c22 */
[----:B------:R-:W-:Y:S02]  /*07f0*/  LEA R32, P0, R3, UR12, 0x3 ;  /* 0x0000000c03207c11 */ /* 0x000fe4000f8018ff */
[----:B------:R-:W-:Y:S02]  /*0800*/  IADD3 R5, R27, R25, RZ ;  /* 0x000000191b057210 */ /* 0x000fe40007ffe0ff */
[----:B------:R-:W-:Y:S01]  /*0810*/  LEA.HI.X R33, R3, UR13, R34, 0x3, P0 ;  /* 0x0000000d03217c11 */ /* 0x000fe200080f1c22 */
[----:B------:R-:W-:Y:S01]  /*0820*/  ULDC.64 UR12, c[0x0][0x230] ;  /* 0x00008c00000c7ab9 */ /* 0x000fe20000000a00 */
[----:B------:R-:W-:Y:S01]  /*0830*/  SHF.L.U32 R25, R24, 0x1, RZ ;  /* 0x0000000118197819 */ /* 0x000fe200000006ff */
[----:B------:R-:W-:-:S03]  /*0840*/  IMAD.X R3, RZ, RZ, R5, P1 ;  /* 0x000000ffff037224 */ /* 0x000fc600008e0605 */
[----:B------:R-:W2:Y:S01]  /*0850*/  LDG.E.64.CONSTANT R32, desc[UR8][R32.64] ;  /* 0x0000000820207981 */ /* 0x000ea2000c1e9b00 */
[C---:B------:R-:W-:Y:S01]  /*0860*/  IADD3 R50, P0, R25.reuse, UR12, RZ ;  /* 0x0000000c19327c10 */ /* 0x040fe2000ff1e0ff */
[----:B0-----:R-:W-:Y:S01]  /*0870*/  IMAD.WIDE R30, R28, 0x2, R30 ;  /* 0x000000021c1e7825 */ /* 0x001fe200078e021e */
[----:B------:R-:W-:Y:S02]  /*0880*/  SHF.L.U64.HI R24, R24, 0x1, R3 ;  /* 0x0000000118187819 */ /* 0x000fe40000010203 */
[----:B------:R-:W-:Y:S01]  /*0890*/  IADD3 R48, P1, R25, UR14, RZ ;  /* 0x0000000e19307c10 */ /* 0x000fe2000ff3e0ff */
[----:B------:R-:W-:Y:S01]  /*08a0*/  VIADD R3, R4, 0x1400 ;  /* 0x0000140004037836 */ /* 0x000fe20000000000 */
[C---:B------:R-:W-:Y:S01]  /*08b0*/  IADD3.X R51, R24.reuse, UR13, RZ, P0, !PT ;  /* 0x0000000d18337c10 */ /* 0x040fe200087fe4ff */
[----:B------:R-:W3:Y:S01]  /*08c0*/  LDG.E.64.CONSTANT R52, desc[UR8][R30.64] ;  /* 0x000000081e347981 */ /* 0x000ee2000c1e9b00 */
[----:B------:R-:W-:Y:S02]  /*08d0*/  IADD3.X R49, R24, UR15, RZ, P1, !PT ;  /* 0x0000000f18317c10 */ /* 0x000fe40008ffe4ff */
[----:B------:R-:W-:-:S02]  /*08e0*/  IADD3 R3, P0, R3, R26, RZ ;  /* 0x0000001a03037210 */ /* 0x000fc40007f1e0ff */
[----:B------:R-:W4:Y:S02]  /*08f0*/  LDG.E.64.CONSTANT R50, desc[UR8][R50.64] ;  /* 0x0000000832327981 */ /* 0x000f24000c1e9b00 */
[----:B------:R-:W-:Y:S01]  /*0900*/  IADD3.X R26, RZ, R5, RZ, P0, !PT ;  /* 0x00000005ff1a7210 */ /* 0x000fe200007fe4ff */
[C---:B------:R-:W-:Y:S01]  /*0910*/  IMAD.SHL.U32 R27, R3.reuse, 0x2, RZ ;  /* 0x00000002031b7824 */ /* 0x040fe200078e00ff */
[----:B------:R-:W5:Y:S02]  /*0920*/  LDG.E.64.CONSTANT R48, desc[UR8][R48.64] ;  /* 0x0000000830307981 */ /* 0x000f64000c1e9b00 */
[----:B------:R-:W-:Y:S02]  /*0930*/  SHF.L.U64.HI R26, R3, 0x1, R26 ;  /* 0x00000001031a7819 */ /* 0x000fe4000001021a */
[----:B------:R-:W-:-:S04]  /*0940*/  IADD3 R44, P0, R27, UR12, RZ ;  /* 0x0000000c1b2c7c10 */ /* 0x000fc8000ff1e0ff */
[----:B------:R-:W-:Y:S02]  /*0950*/  IADD3.X R45, R26, UR13, RZ, P0, !PT ;  /* 0x0000000d1a2d7c10 */ /* 0x000fe400087fe4ff */
[----:B------:R-:W-:-:S04]  /*0960*/  IADD3 R46, P0, R27, UR14, RZ ;  /* 0x0000000e1b2e7c10 */ /* 0x000fc8000ff1e0ff */
[----:B------:R-:W-:Y:S01]  /*0970*/  IADD3.X R47, R26, UR15, RZ, P0, !PT ;  /* 0x0000000f1a2f7c10 */ /* 0x000fe200087fe4ff */
[----:B------:R-:W5:Y:S05]  /*0980*/  LDG.E.64.CONSTANT R44, desc[UR8][R44.64] ;  /* 0x000000082c2c7981 */ /* 0x000f6a000c1e9b00 */
[----:B------:R-:W5:Y:S01]  /*0990*/  LDG.E.64.CONSTANT R46, desc[UR8][R46.64] ;  /* 0x000000082e2e7981 */ /* 0x000f62000c1e9b00 */
[----:B------:R-:W-:Y:S02]  /*09a0*/  IADD3 R77, P0, R72, 0x4, RZ ;  /* 0x00000004484d7810 */ /* 0x000fe40007f1e0ff */
[----:B------:R-:W-:Y:S02]  /*09b0*/  CS2R R62, SRZ ;  /* 0x00000000003e7805 */ /* 0x000fe4000001ff00 */
[----:B------:R-:W-:-:S02]  /*09c0*/  ISETP.GT.U32.AND P2, PT, R6, 0x1f, PT ;  /* 0x0000001f0600780c */ /* 0x000fc40003f44070 */
[----:B------:R-:W-:Y:S01]  /*09d0*/  LOP3.LUT P1, RZ, R6, 0xffffffe3, RZ, 0xc0, !PT ;  /* 0xffffffe306ff7812 */ /* 0x000fe2000782c0ff */
[----:B--2---:R-:W-:-:S06]  /*09e0*/  FADD.FTZ R28, R33, UR5 ;  /* 0x00000005211c7e21 */ /* 0x004fcc0008010000 */
[----:B------:R-:W0:Y:S01]  /*09f0*/  MUFU.RSQ R28, R28 ;  /* 0x0000001c001c7308 */ /* 0x000e220000001400 */
[----:B---3--:R-:W-:Y:S02]  /*0a00*/  HADD2.F32 R30, -RZ, R52.H0_H0 ;  /* 0x20000034ff1e7230 */ /* 0x008fe40000004100 */
[--C-:B----4-:R-:W-:Y:S02]  /*0a10*/  HADD2.F32 R3, -RZ, R50.reuse.H0_H0 ;  /* 0x20000032ff037230 */ /* 0x110fe40000004100 */
[----:B------:R-:W-:Y:S02]  /*0a20*/  HADD2.F32 R29, -RZ, R50.H1_H1 ;  /* 0x30000032ff1d7230 */ /* 0x000fe40000004100 */
[----:B-----5:R-:W-:Y:S02]  /*0a30*/  HADD2.F32 R5, -RZ, R48.H0_H0 ;  /* 0x20000030ff057230 */ /* 0x020fe40000004100 */
[----:B------:R-:W-:Y:S01]  /*0a40*/  FADD.FTZ R3, -R32, R3 ;  /* 0x0000000320037221 */ /* 0x000fe20000010100 */
[----:B------:R-:W-:-:S02]  /*0a50*/  HADD2.F32 R75, -RZ, R52.H1_H1 ;  /* 0x30000034ff4b7230 */ /* 0x000fc40000004100 */
[----:B------:R-:W-:Y:S01]  /*0a60*/  FADD.FTZ R29, -R32, R29 ;  /* 0x0000001d201d7221 */ /* 0x000fe20000010100 */
[----:B------:R-:W-:Y:S02]  /*0a70*/  HADD2.F32 R33, -RZ, R48.H1_H1 ;  /* 0x30000030ff217230 */ /* 0x000fe40000004100 */
[----:B------:R-:W-:Y:S01]  /*0a80*/  FMUL.FTZ R34, R5, R30 ;  /* 0x0000001e05227220 */ /* 0x000fe20000410000 */
[C---:B0-----:R-:W-:Y:S01]  /*0a90*/  FMUL.FTZ R3, R28.reuse, R3 ;  /* 0x000000031c037220 */ /* 0x041fe20000410000 */
[----:B------:R-:W-:Y:S02]  /*0aa0*/  HADD2.F32 R57, -RZ, R51.H0_H0 ;  /* 0x20000033ff397230 */ /* 0x000fe40000004100 */
[----:B------:R-:W-:Y:S01]  /*0ab0*/  FMUL.FTZ R69, R28, R29 ;  /* 0x0000001d1c457220 */ /* 0x000fe20000410000 */
[----:B------:R-:W-:Y:S01]  /*0ac0*/  FMUL.FTZ R31, R33, R75 ;  /* 0x0000004b211f7220 */ /* 0x000fe20000410000 */
[----:B------:R-:W-:Y:S01]  /*0ad0*/  FFMA.FTZ R34, R3, R34, RZ ;  /* 0x0000002203227223 */ /* 0x000fe200000100ff */
[----:B------:R-:W-:-:S02]  /*0ae0*/  HADD2.F32 R73, -RZ, R53.H0_H0 ;  /* 0x20000035ff497230 */ /* 0x000fc40000004100 */
[----:B------:R-:W-:Y:S01]  /*0af0*/  FADD.FTZ R57, -R32, R57 ;  /* 0x0000003920397221 */ /* 0x000fe20000010100 */
[----:B------:R-:W-:Y:S02]  /*0b00*/  HADD2.F32 R35, -RZ, R49.H0_H0 ;  /* 0x20000031ff237230 */ /* 0x000fe40000004100 */
[----:B------:R-:W-:Y:S02]  /*0b10*/  HADD2.F32 R51, -RZ, R51.H1_H1 ;  /* 0x30000033ff337230 */ /* 0x000fe40000004100 */
[----:B------:R-:W-:Y:S01]  /*0b20*/  FFMA.FTZ R34, R69, R31, R34 ;  /* 0x0000001f45227223 */ /* 0x000fe20000010022 */
[----:B------:R-:W-:Y:S02]  /*0b30*/  HADD2.F32 R71, -RZ, R53.H1_H1 ;  /* 0x30000035ff477230 */ /* 0x000fe40000004100 */
[----:B------:R-:W-:Y:S01]  /*0b40*/  FMUL.FTZ R29, R35, R73 ;  /* 0x00000049231d7220 */ /* 0x000fe20000410000 */
[----:B------:R-:W-:Y:S02]  /*0b50*/  HADD2.F32 R31, -RZ, R49.H1_H1 ;  /* 0x30000031ff1f7230 */ /* 0x000fe40000004100 */
[----:B------:R-:W-:Y:S01]  /*0b60*/  FMUL.FTZ R67, R28, R57 ;  /* 0x000000391c437220 */ /* 0x000fe20000410000 */
[----:B------:R-:W-:Y:S01]  /*0b70*/  FADD.FTZ R51, -R32, R51 ;  /* 0x0000003320337221 */ /* 0x000fe20000010100 */
[----:B------:R-:W-:-:S02]  /*0b80*/  HADD2.F32 R53, -RZ, R44.H1_H1 ;  /* 0x3000002cff357230 */ /* 0x000fc40000004100 */
[----:B------:R-:W-:Y:S02]  /*0b90*/  HADD2.F32 R49, -RZ, R44.H0_H0 ;  /* 0x2000002cff317230 */ /* 0x000fe40000004100 */
[----:B------:R-:W-:Y:S01]  /*0ba0*/  FFMA.FTZ R34, R67, R29, R34 ;  /* 0x0000001d43227223 */ /* 0x000fe20000010022 */
[----:B------:R-:W-:Y:S01]  /*0bb0*/  FMUL.FTZ R48, R31, R71 ;  /* 0x000000471f307220 */ /* 0x000fe20000410000 */
[----:B------:R-:W-:Y:S01]  /*0bc0*/  FMUL.FTZ R65, R28, R51 ;  /* 0x000000331c417220 */ /* 0x000fe20000410000 */
[--C-:B------:R-:W-:Y:S02]  /*0bd0*/  HADD2.F32 R29, -RZ, R46.reuse.H0_H0 ;  /* 0x2000002eff1d7230 */ /* 0x100fe40000004100 */
[C---:B------:R-:W-:Y:S01]  /*0be0*/  FADD.FTZ R53, -R32.reuse, R53 ;  /* 0x0000003520357221 */ /* 0x040fe20000010100 */
[----:B------:R-:W-:Y:S01]  /*0bf0*/  FADD.FTZ R51, -R32, R49 ;  /* 0x0000003120337221 */ /* 0x000fe20000010100 */
[----:B------:R-:W-:Y:S01]  /*0c00*/  FFMA.FTZ R49, R65, R48, R34 ;  /* 0x0000003041317223 */ /* 0x000fe20000010022 */
[----:B------:R-:W-:-:S02]  /*0c10*/  HADD2.F32 R34, -RZ, R46.H1_H1 ;  /* 0x3000002eff227230 */ /* 0x000fc40000004100 */
[----:B------:R-:W-:Y:S01]  /*0c20*/  FMUL.FTZ R64, R28, R53 ;  /* 0x000000351c407220 */ /* 0x000fe20000410000 */
[----:B------:R-:W-:Y:S01]  /*0c30*/  FMUL.FTZ R46, R30, R29 ;  /* 0x0000001d1e2e7220 */ /* 0x000fe20000410000 */
[----:B------:R-:W-:Y:S01]  /*0c40*/  FMUL.FTZ R68, R28, R51 ;  /* 0x000000331c447220 */ /* 0x000fe20000410000 */
[----:B------:R-:W-:Y:S01]  /*0c50*/  FFMA.FTZ R44, R5, R30, RZ ;  /* 0x0000001e052c7223 */ /* 0x000fe200000100ff */
[----:B------:R-:W-:Y:S02]  /*0c60*/  HADD2.F32 R53, -RZ, R45.H0_H0 ;  /* 0x2000002dff357230 */ /* 0x000fe40000004100 */
[----:B------:R-:W-:Y:S01]  /*0c70*/  FFMA.FTZ R49, R68, R46, R49 ;  /* 0x0000002e44317223 */ /* 0x000fe20000010031 */
[----:B------:R-:W-:Y:S01]  /*0c80*/  FFMA.FTZ R44, R33, R75, R44 ;  /* 0x0000004b212c7223 */ /* 0x000fe2000001002c */
[----:B------:R-:W-:Y:S02]  /*0c90*/  HADD2.F32 R66, -RZ, R47.H0_H0 ;  /* 0x2000002fff427230 */ /* 0x000fe40000004100 */
[----:B------:R-:W-:Y:S01]  /*0ca0*/  FMUL.FTZ R46, R75, R34 ;  /* 0x000000224b2e7220 */ /* 0x000fe20000410000 */
[----:B------:R-:W-:-:S02]  /*0cb0*/  HADD2.F32 R57, -RZ, R45.H1_H1 ;  /* 0x3000002dff397230 */ /* 0x000fc40000004100 */
[----:B------:R-:W-:Y:S01]  /*0cc0*/  FADD.FTZ R53, -R32, R53 ;  /* 0x0000003520357221 */ /* 0x000fe20000010100 */
[----:B------:R-:W-:Y:S01]  /*0cd0*/  FFMA.FTZ R44, R35, R73, R44 ;  /* 0x00000049232c7223 */ /* 0x000fe2000001002c */
[----:B------:R-:W-:Y:S02]  /*0ce0*/  HADD2.F32 R74, -RZ, R47.H1_H1 ;  /* 0x3000002fff4a7230 */ /* 0x000fe40000004100 */
[----:B------:R-:W-:Y:S01]  /*0cf0*/  FFMA.FTZ R51, R64, R46, R49 ;  /* 0x0000002e40337223 */ /* 0x000fe20000010031 */
[----:B------:R-:W-:Y:S01]  /*0d00*/  FMUL.FTZ R45, R73, R66 ;  /* 0x00000042492d7220 */ /* 0x000fe20000410000 */
[----:B------:R-:W-:Y:S01]  /*0d10*/  FMUL.FTZ R76, R28, R53 ;  /* 0x000000351c4c7220 */ /* 0x000fe20000410000 */
[----:B------:R-:W-:Y:S01]  /*0d20*/  FADD.FTZ R57, -R32, R57 ;  /* 0x0000003920397221 */ /* 0x000fe20000010100 */
[----:B------:R-:W-:Y:S01]  /*0d30*/  FFMA.FTZ R49, R31, R71, R44 ;  /* 0x000000471f317223 */ /* 0x000fe2000001002c */
[----:B------:R-:W-:Y:S01]  /*0d40*/  FMUL.FTZ R32, R71, R74 ;  /* 0x0000004a47207220 */ /* 0x000fe20000410000 */
[----:B------:R-:W-:Y:S01]  /*0d50*/  FFMA.FTZ R45, R76, R45, R51 ;  /* 0x0000002d4c2d7223 */ /* 0x000fe20000010033 */
[----:B------:R-:W-:Y:S01]  /*0d60*/  FMUL.FTZ R78, R28, R57 ;  /* 0x000000391c4e7220 */ /* 0x000fe20000410000 */
[----:B------:R-:W-:-:S03]  /*0d70*/  FFMA.FTZ R44, R30, R29, R49 ;  /* 0x0000001d1e2c7223 */ /* 0x000fc60000010031 */
[----:B------:R-:W-:Y:S01]  /*0d80*/  FFMA.FTZ R45, R78, R32, R45 ;  /* 0x000000204e2d7223 */ /* 0x000fe2000001002d */
[----:B------:R-:W-:Y:S01]  /*0d90*/  IADD3.X R32, RZ, R55, RZ, P0, !PT ;  /* 0x00000037ff207210 */ /* 0x000fe200007fe4ff */
[----:B------:R-:W-:Y:S01]  /*0da0*/  FFMA.FTZ R44, R75, R34, R44 ;  /* 0x000000224b2c7223 */ /* 0x000fe2000001002c */
[----:B------:R-:W-:-:S03]  /*0db0*/  ISETP.GE.U32.AND P0, PT, R77, UR11, PT ;  /* 0x0000000b4d007c0c */ /* 0x000fc6000bf06070 */
[----:B------:R-:W-:Y:S01]  /*0dc0*/  FFMA.FTZ R44, R73, R66, R44 ;  /* 0x00000042492c7223 */ /* 0x000fe2000001002c */
[----:B------:R-:W-:-:S03]  /*0dd0*/  ISETP.GE.AND.EX P0, PT, R32, UR7, PT, P0 ;  /* 0x0000000720007c0c */ /* 0x000fc6000bf06300 */
[----:B------:R-:W-:Y:S01]  /*0de0*/  FFMA.FTZ R44, R71, R74, R44 ;  /* 0x0000004a472c7223 */ /* 0x000fe2000001002c */
[----:B------:R-:W-:Y:S01]  /*0df0*/  FADD.FTZ R46, R5, R43 ;  /* 0x0000002b052e7221 */ /* 0x000fe20000010000 */
[----:B------:R-:W-:Y:S01]  /*0e00*/  FADD.FTZ R41, R33, R41 ;  /* 0x0000002921297221 */ /* 0x000fe20000010000 */
[----:B------:R-:W-:Y:S01]  /*0e10*/  FADD.FTZ R39, R35, R39 ;  /* 0x0000002723277221 */ /* 0x000fe20000010000 */
[----:B------:R-:W-:Y:S01]  /*0e20*/  FADD.FTZ R37, R31, R37 ;  /* 0x000000251f257221 */ /* 0x000fe20000010000 */
[----:B------:R0:W-:Y:S01]  /*0e30*/  STS.64 [R17], R44 ;  /* 0x0000002c11007388 */ /* 0x0001e20000000a00 */
[----:B------:R-:W-:Y:S01]  /*0e40*/  FFMA.FTZ R47, R69, R33, R40 ;  /* 0x00000021452f7223 */ /* 0x000fe20000010028 */
[----:B------:R-:W-:Y:S01]  /*0e50*/  FFMA.FTZ R49, R67, R35, R38 ;  /* 0x0000002343317223 */ /* 0x000fe20000010026 */
[----:B------:R-:W-:Y:S01]  /*0e60*/  FFMA.FTZ R51, R65, R31, R36 ;  /* 0x0000001f41337223 */ /* 0x000fe20000010024 */
[----:B------:R-:W-:Y:S01]  /*0e70*/  FADD.FTZ R43, R46, R29 ;  /* 0x0000001d2e2b7221 */ /* 0x000fe20000010000 */
[----:B------:R-:W-:Y:S01]  /*0e80*/  FADD.FTZ R41, R41, R34 ;  /* 0x0000002229297221 */ /* 0x000fe20000010000 */
[----:B------:R-:W-:Y:S01]  /*0e90*/  FADD.FTZ R39, R39, R66 ;  /* 0x0000004227277221 */ /* 0x000fe20000010000 */
[----:B------:R-:W-:Y:S01]  /*0ea0*/  FADD.FTZ R37, R37, R74 ;  /* 0x0000004a25257221 */ /* 0x000fe20000010000 */
[----:B------:R-:W-:Y:S01]  /*0eb0*/  FFMA.FTZ R40, R64, R34, R47 ;  /* 0x0000002240287223 */ /* 0x000fe2000001002f */
[----:B0-----:R-:W-:Y:S01]  /*0ec0*/  FFMA.FTZ R45, R3, R5, R42 ;  /* 0x00000005032d7223 */ /* 0x001fe2000001002a */
[----:B------:R-:W-:Y:S01]  /*0ed0*/  FFMA.FTZ R38, R76, R66, R49 ;  /* 0x000000424c267223 */ /* 0x000fe20000010031 */
[----:B------:R-:W-:-:S02]  /*0ee0*/  FFMA.FTZ R36, R78, R74, R51 ;  /* 0x0000004a4e247223 */ /* 0x000fc40000010033 */
[----:B------:R-:W-:Y:S01]  /*0ef0*/  FFMA.FTZ R42, R68, R29, R45 ;  /* 0x0000001d442a7223 */ /* 0x000fe2000001002d */
[----:B------:R-:W-:Y:S06]  /*0f00*/  BAR.SYNC.DEFER_BLOCKING 0x0 ;  /* 0x0000000000007b1d */ /* 0x000fec0000010000 */
[----:B------:R-:W-:Y:S05]  /*0f10*/  @!P0 BRA `(.L_x_1980) ;  /* 0x00000000006c8947 */ /* 0x000fea0003800000 */
        /* <DEDUP_REMOVED lines=9> */
[----:B------:R-:W-:Y:S01]  /*0fb0*/  LEA R49, R20, R48, 0x3 ;  /* 0x0000003014317211 */ /* 0x000fe200078e18ff */
[----:B------:R-:W-:-:S02]  /*0fc0*/  IMAD.SHL.U32 R55, R55, 0x2, RZ ;  /* 0x0000000237377824 */ /* 0x000fc400078e00ff */
[----:B------:R-:W-:Y:S01]  /*0fd0*/  STS.64 [R11], R36 ;  /* 0x000000240b007388 */ /* 0x000fe20000000a00 */
[----:B------:R-:W-:Y:S01]  /*0fe0*/  BAR.SYNC.DEFER_BLOCKING 0x0 ;  /* 0x0000000000007b1d */ /* 0x000fe20000010000 */
[----:B0-----:R-:W-:-:S05]  /*0ff0*/  IMAD.WIDE.U32 R52, R55, 0x4, R52 ;  /* 0x0000000437347825 */ /* 0x001fca00078e0034 */
        /* <DEDUP_REMOVED lines=13> */
.L_x_1980:
        /* <DEDUP_REMOVED lines=11> */
[C---:B------:R-:W-:Y:S01]  /*1180*/  IADD3 R48, R45.reuse, 0xc, RZ ;  /* 0x0000000c2d307810 */ /* 0x040fe20007ffe0ff */
[C---:B------:R-:W-:Y:S01]  /*1190*/  VIADD R56, R45.reuse, 0x20 ;  /* 0x000000202d387836 */ /* 0x040fe20000000000 */
[----:B------:R-:W-:Y:S02]  /*11a0*/  SHF.R.S32.HI R47, RZ, 0x1f, R44 ;  /* 0x0000001fff2f7819 */ /* 0x000fe4000001142c */
[----:B------:R-:W-:Y:S02]  /*11b0*/  IADD3 R52, R45, 0x14, RZ ;  /* 0x000000142d347810 */ /* 0x000fe40007ffe0ff */
[----:B------:R-:W-:Y:S02]  /*11c0*/  LEA.HI R49, R47, R44, RZ, 0x2 ;  /* 0x0000002c2f317211 */ /* 0x000fe400078f10ff */
[----:B------:R-:W-:-:S02]  /*11d0*/  SHF.R.S32.HI R47, RZ, 0x1f, R46 ;  /* 0x0000001fff2f7819 */ /* 0x000fc4000001142e */
[----:B------:R-:W-:Y:S02]  /*11e0*/  SHF.R.S32.HI R53, RZ, 0x1f, R48 ;  /* 0x0000001fff357819 */ /* 0x000fe40000011430 */
[----:B------:R-:W-:Y:S02]  /*11f0*/  SHF.R.S32.HI R55, RZ, 0x1f, R50 ;  /* 0x0000001fff377819 */ /* 0x000fe40000011432 */
[----:B------:R-:W-:Y:S02]  /*1200*/  SHF.R.S32.HI R57, RZ, 0x1f, R52 ;  /* 0x0000001fff397819 */ /* 0x000fe40000011434 */
[----:B------:R-:W-:Y:S02]  /*1210*/  LEA.HI R51, R47, R46, RZ, 0x2 ;  /* 0x0000002e2f337211 */ /* 0x000fe400078f10ff */
[----:B------:R-:W-:Y:S02]  /*1220*/  LEA.HI R44, R53, R48, RZ, 0x2 ;  /* 0x00000030352c7211 */ /* 0x000fe400078f10ff */
[----:B------:R-:W-:-:S02]  /*1230*/  LEA.HI R46, R55, R50, RZ, 0x2 ;  /* 0x00000032372e7211 */ /* 0x000fc400078f10ff */
[----:B------:R-:W-:Y:S01]  /*1240*/  LEA.HI R48, R57, R52, RZ, 0x2 ;  /* 0x0000003439307211 */ /* 0x000fe200078f10ff */
[C---:B------:R-:W-:Y:S01]  /*1250*/  VIADD R52, R45.reuse, 0x18 ;  /* 0x000000182d347836 */ /* 0x040fe20000000000 */
[----:B------:R-:W-:Y:S02]  /*1260*/  SHF.R.S32.HI R50, RZ, 0x1f, R45 ;  /* 0x0000001fff327819 */ /* 0x000fe4000001142d */
[----:B------:R-:W-:Y:S02]  /*1270*/  IADD3 R54, R45, 0x1c, RZ ;  /* 0x0000001c2d367810 */ /* 0x000fe40007ffe0ff */
[----:B------:R-:W-:Y:S02]  /*1280*/  LEA.HI R47, R50, R45, RZ, 0x2 ;  /* 0x0000002d322f7211 */ /* 0x000fe400078f10ff */
[----:B------:R-:W-:Y:S02]  /*1290*/  SHF.R.S32.HI R53, RZ, 0x1f, R52 ;  /* 0x0000001fff357819 */ /* 0x000fe40000011434 */
[----:B------:R-:W-:-:S02]  /*12a0*/  SHF.R.S32.HI R55, RZ, 0x1f, R54 ;  /* 0x0000001fff377819 */ /* 0x000fc40000011436 */
[----:B------:R-:W-:Y:S02]  /*12b0*/  SHF.R.S32.HI R57, RZ, 0x1f, R56 ;  /* 0x0000001fff397819 */ /* 0x000fe40000011438 */
[----:B------:R-:W-:Y:S02]  /*12c0*/  SHF.R.S32.HI R47, RZ, 0x2, R47 ;  /* 0x00000002ff2f7819 */ /* 0x000fe4000001142f */
[----:B------:R-:W-:Y:S02]  /*12d0*/  LEA.HI R50, R53, R52, RZ, 0x2 ;  /* 0x0000003435327211 */ /* 0x000fe400078f10ff */
[----:B------:R-:W-:Y:S01]  /*12e0*/  LEA.HI R52, R55, R54, RZ, 0x2 ;  /* 0x0000003637347211 */ /* 0x000fe200078f10ff */
[----:B------:R-:W-:Y:S01]  /*12f0*/  IMAD R47, R47, 0x28, R8 ;  /* 0x000000282f2f7824 */ /* 0x000fe200078e0208 */
[----:B------:R-:W-:Y:S01]  /*1300*/  LEA.HI R54, R57, R56, RZ, 0x2 ;  /* 0x0000003839367211 */ /* 0x000fe200078f10ff */
[----:B------:R-:W-:Y:S01]  /*1310*/  VIADD R56, R45, 0x24 ;  /* 0x000000242d387836 */ /* 0x000fe20000000000 */
[----:B------:R-:W-:-:S02]  /*1320*/  SHF.R.S32.HI R49, RZ, 0x2, R49 ;  /* 0x00000002ff317819 */ /* 0x000fc40000011431 */
[----:B------:R-:W-:Y:S02]  /*1330*/  SHF.R.S32.HI R51, RZ, 0x2, R51 ;  /* 0x00000002ff337819 */ /* 0x000fe40000011433 */
[----:B------:R-:W-:Y:S01]  /*1340*/  SHF.R.S32.HI R53, RZ, 0x1f, R56 ;  /* 0x0000001fff357819 */ /* 0x000fe20000011438 */
[--C-:B------:R-:W-:Y:S01]  /*1350*/  IMAD R49, R49, 0x28, R8.reuse ;  /* 0x0000002831317824 */ /* 0x100fe200078e0208 */
[----:B------:R-:W-:Y:S01]  /*1360*/  IADD3 R45, R47, R60, RZ ;  /* 0x0000003c2f2d7210 */ /* 0x000fe20007ffe0ff */
[----:B------:R-:W-:Y:S01]  /*1370*/  IMAD R51, R51, 0x28, R8 ;  /* 0x0000002833337824 */ /* 0x000fe200078e0208 */
[----:B------:R-:W-:Y:S01]  /*1380*/  LEA.HI R56, R53, R56, RZ, 0x2 ;  /* 0x0000003835387211 */ /* 0x000fe200078f10ff */
[----:B------:R-:W-:Y:S01]  /*1390*/  IMAD.IADD R47, R60, 0x1, R49 ;  /* 0x000000013c2f7824 */ /* 0x000fe200078e0231 */
[----:B------:R-:W-:Y:S02]  /*13a0*/  SHF.R.S32.HI R53, RZ, 0x2, R44 ;  /* 0x00000002ff357819 */ /* 0x000fe4000001142c */
[----:B------:R-:W0:Y:S01]  /*13b0*/  LDS.64 R44, [R45] ;  /* 0x000000002d2c7984 */ /* 0x000e220000000a00 */
[----:B------:R-:W-:-:S02]  /*13c0*/  SHF.R.S32.HI R55, RZ, 0x2, R46 ;  /* 0x00000002ff377819 */ /* 0x000fc4000001142e */
[----:B------:R-:W-:Y:S01]  /*13d0*/  IMAD R53, R53, 0x28, R8 ;  /* 0x0000002835357824 */ /* 0x000fe200078e0208 */
[C---:B------:R-:W-:Y:S01]  /*13e0*/  IADD3 R49, R60.reuse, R51, RZ ;  /* 0x000000333c317210 */ /* 0x040fe20007ffe0ff */
[----:B------:R-:W1:Y:S01]  /*13f0*/  LDS.64 R46, [R47] ;  /* 0x000000002f2e7984 */ /* 0x000e620000000a00 */
[----:B------:R-:W-:Y:S01]  /*1400*/  SHF.R.S32.HI R57, RZ, 0x2, R48 ;  /* 0x00000002ff397819 */ /* 0x000fe20000011430 */
[----:B------:R-:W-:Y:S01]  /*1410*/  IMAD R55, R55, 0x28, R8 ;  /* 0x0000002837377824 */ /* 0x000fe200078e0208 */
[----:B------:R-:W-:Y:S01]  /*1420*/  SHF.R.S32.HI R59, RZ, 0x2, R50 ;  /* 0x00000002ff3b7819 */ /* 0x000fe20000011432 */
[C---:B------:R-:W-:Y:S01]  /*1430*/  IMAD.IADD R51, R60.reuse, 0x1, R53 ;  /* 0x000000013c337824 */ /* 0x040fe200078e0235 */
[----:B------:R-:W2:Y:S01]  /*1440*/  LDS.64 R48, [R49] ;  /* 0x0000000031307984 */ /* 0x000ea20000000a00 */
[--C-:B------:R-:W-:Y:S01]  /*1450*/  IMAD R57, R57, 0x28, R8.reuse ;  /* 0x0000002839397824 */ /* 0x100fe200078e0208 */
[C---:B------:R-:W-:Y:S01]  /*1460*/  IADD3 R53, R60.reuse, R55, RZ ;  /* 0x000000373c357210 */ /* 0x040fe20007ffe0ff */
[----:B------:R-:W-:Y:S01]  /*1470*/  IMAD R59, R59, 0x28, R8 ;  /* 0x000000283b3b7824 */ /* 0x000fe200078e0208 */
[----:B------:R-:W-:Y:S01]  /*1480*/  SHF.R.S32.HI R61, RZ, 0x2, R52 ;  /* 0x00000002ff3d7819 */ /* 0x000fe20000011434 */
[----:B------:R-:W3:Y:S01]  /*1490*/  LDS.64 R50, [R51] ;  /* 0x0000000033327984 */ /* 0x000ee20000000a00 */
[----:B------:R-:W-:Y:S01]  /*14a0*/  IMAD.IADD R55, R60, 0x1, R57 ;  /* 0x000000013c377824 */ /* 0x000fe200078e0239 */
[----:B------:R-:W-:-:S02]  /*14b0*/  SHF.R.S32.HI R63, RZ, 0x2, R54 ;  /* 0x00000002ff3f7819 */ /* 0x000fc40000011436 */
[----:B------:R-:W4:Y:S01]  /*14c0*/  LDS.64 R52, [R53] ;  /* 0x0000000035347984 */ /* 0x000f220000000a00 */
[--C-:B------:R-:W-:Y:S01]  /*14d0*/  IMAD R61, R61, 0x28, R8.reuse ;  /* 0x000000283d3d7824 */ /* 0x100fe200078e0208 */
[C---:B------:R-:W-:Y:S01]  /*14e0*/  IADD3 R57, R60.reuse, R59, RZ ;  /* 0x0000003b3c397210 */ /* 0x040fe20007ffe0ff */
        /* <DEDUP_REMOVED lines=31> */
.L_x_1982:
[----:B------:R-:W-:Y:S05]  /*16e0*/  BSYNC B0 ;  /* 0x0000000000007941 */ /* 0x000fea0003800000 */
.L_x_1981:
[----:B------:R-:W1:Y:S01]  /*16f0*/  SHFL.BFLY PT, R45, R62, 0x2, 0x1f ;  /* 0x0c401f003e2d7f89 */ /* 0x000e6200000e0000 */
[----:B0-----:R-:W0:Y:S03]  /*1700*/  @!P1 LDC R51, c[0x0][0x10] ;  /* 0x00000400ff339b82 */ /* 0x001e260000000800 */
[----:B------:R-:W2:Y:S05]  /*1710*/  SHFL.BFLY PT, R44, R63, 0x2, 0x1f ;  /* 0x0c401f003f2c7f89 */ /* 0x000eaa00000e0000 */
[----:B------:R-:W3:Y:S01]  /*1720*/  @!P1 LDC.64 R46, c[0x0][0x260] ;  /* 0x00009800ff2e9b82 */ /* 0x000ee20000000a00 */
[----:B-1----:R-:W-:Y:S01]  /*1730*/  FADD.FTZ R48, R45, R62 ;  /* 0x0000003e2d307221 */ /* 0x002fe20000010000 */
[----:B0-----:R-:W-:-:S02]  /*1740*/  @!P1 IMAD R51, R51, UR4, R0 ;  /* 0x0000000433339c24 */ /* 0x001fc4000f8e0200 */
[----:B--2---:R-:W-:Y:S02]  /*1750*/  FADD.FTZ R49, R44, R63 ;  /* 0x0000003f2c317221 */ /* 0x004fe40000010000 */
[----:B------:R-:W0:Y:S01]  /*1760*/  SHFL.BFLY PT, R45, R48, 0x1, 0x1f ;  /* 0x0c201f00302d7f89 */ /* 0x000e2200000e0000 */
[----:B------:R-:W-:-:S03]  /*1770*/  @!P1 LEA R51, R51, R10, 0x8 ;  /* 0x0000000a33339211 */ /* 0x000fc600078e40ff */
[----:B------:R-:W1:Y:S02]  /*1780*/  SHFL.BFLY PT, R50, R49, 0x1, 0x1f ;  /* 0x0c201f0031327f89 */ /* 0x000e6400000e0000 */
[----:B------:R-:W-:-:S04]  /*1790*/  @!P1 IMAD.SHL.U32 R51, R51, 0x2, RZ ;  /* 0x0000000233339824 */ /* 0x000fc800078e00ff */
[----:B---3--:R-:W-:-:S04]  /*17a0*/  @!P1 IMAD.WIDE.U32 R46, R51, 0x4, R46 ;  /* 0x00000004332e9825 */ /* 0x008fc800078e002e */
        /* <DEDUP_REMOVED lines=16> */
.L_x_1985:
[----:B------:R-:W2:Y:S04]  /*18b0*/  LD.E.STRONG.GPU R44, desc[UR8][R82.64] ;  /* 0x00000008522c7980 */ /* 0x000ea8000c10f900 */
[----:B--2---:R-:W-:Y:S01]  /*18c0*/  CCTL.IVALL ;  /* 0x00000000ff00798f */ /* 0x004fe20002000000 */
[----:B------:R-:W-:Y:S05]  /*18d0*/  YIELD ;  /* 0x0000000000007946 */ /* 0x000fea0003800000 */
[----:B-----5:R-:W-:-:S04]  /*18e0*/  LOP3.LUT R44, R44, R45, RZ, 0x3c, !PT ;  /* 0x0000002d2c2c7212 */ /* 0x020fc800078e3cff */
[----:B------:R-:W-:-:S13]  /*18f0*/  ISETP.GT.AND P1, PT, R44, -0x1, PT ;  /* 0xffffffff2c00780c */ /* 0x000fda0003f24270 */
[----:B------:R-:W-:Y:S05]  /*1900*/  @P1 BRA `(.L_x_1985) ;  /* 0xfffffffc00e81947 */ /* 0x000fea000383ffff */
.L_x_1984:
[----:B------:R-:W-:Y:S05]  /*1910*/  WARPSYNC.ALL ;  /* 0x0000000000007948 */ /* 0x000fea0003800000 */
[----:B------:R-:W-:Y:S06]  /*1920*/  BAR.SYNC.DEFER_BLOCKING 0x0 ;  /* 0x0000000000007b1d */ /* 0x000fec0000010000 */
[----:B------:R-:W-:Y:S05]  /*1930*/  BRA `(.L_x_1986) ;  /* 0x00000000003c7947 */ /* 0x000fea0003800000 */
.L_x_1983:
[----:B------:R-:W-:Y:S01]  /*1940*/  BAR.SYNC.DEFER_BLOCKING 0x0 ;  /* 0x0000000000007b1d */ /* 0x000fe20000010000 */
[----:B------:R-:W-:-:S13]  /*1950*/  ISETP.NE.AND P1, PT, R6, RZ, PT ;  /* 0x000000ff0600720c */ /* 0x000fda0003f25270 */
[----:B------:R-:W-:Y:S05]  /*1960*/  @P1 BRA `(.L_x_1987) ;  /* 0x0000000000281947 */ /* 0x000fea0003800000 */
[----:B------:R-:W-:Y:S06]  /*1970*/  MEMBAR.ALL.GPU ;  /* 0x0000000000007992 */ /* 0x000fec000000a000 */
[----:B------:R-:W-:-:S00]  /*1980*/  ERRBAR ;  /* 0x00000000000079ab */ /* 0x000fc00000000000 */
[----:B------:R-:W-:Y:S06]  /*1990*/  CGAERRBAR ;  /* 0x00000000000075ab */ /* 0x000fec0000000000 */
[----:B------:R0:W5:Y:S02]  /*19a0*/  ATOM.E.ADD.STRONG.GPU PT, R44, desc[UR8][R80.64], R23 ;  /* 0x00000017502c798a */ /* 0x00016400081ee1c8 */
.L_x_1988:
[----:B------:R-:W2:Y:S04]  /*19b0*/  LD.E.STRONG.GPU R45, desc[UR8][R80.64] ;  /* 0x00000008502d7980 */ /* 0x000ea8000c10f900 */
[----:B--2---:R-:W-:Y:S01]  /*19c0*/  CCTL.IVALL ;  /* 0x00000000ff00798f */ /* 0x004fe20002000000 */
[----:B------:R-:W-:Y:S05]  /*19d0*/  YIELD ;  /* 0x0000000000007946 */ /* 0x000fea0003800000 */
[----:B-----5:R-:W-:-:S04]  /*19e0*/  LOP3.LUT R45, R45, R44, RZ, 0x3c, !PT ;  /* 0x0000002c2d2d7212 */ /* 0x020fc800078e3cff */
[----:B------:R-:W-:-:S13]  /*19f0*/  ISETP.GT.AND P1, PT, R45, -0x1, PT ;  /* 0xffffffff2d00780c */ /* 0x000fda0003f24270 */
[----:B------:R-:W-:Y:S05]  /*1a00*/  @P1 BRA `(.L_x_1988) ;  /* 0xfffffffc00e81947 */ /* 0x000fea000383ffff */
.L_x_1987:
[----:B------:R-:W-:Y:S05]  /*1a10*/  WARPSYNC.ALL ;  /* 0x0000000000007948 */ /* 0x000fea0003800000 */
[----:B------:R-:W-:Y:S06]  /*1a20*/  BAR.SYNC.DEFER_BLOCKING 0x0 ;  /* 0x0000000000007b1d */ /* 0x000fec0000010000 */
.L_x_1986:
[----:B------:R-:W-:Y:S01]  /*1a30*/  ISETP.GT.U32.AND P1, PT, R6, 0xff, PT ;  /* 0x000000ff0600780c */ /* 0x000fe20003f24070 */
[----:B------:R-:W1:Y:S01]  /*1a40*/  S2UR UR6, SR_CgaCtaId ;  /* 0x00000000000679c3 */ /* 0x000e620000008800 */
[----:B------:R-:W-:Y:S01]  /*1a50*/  UMOV UR5, 0x400 ;  /* 0x0000040000057882 */ /* 0x000fe20000000000 */
[----:B------:R-:W-:-:S10]  /*1a60*/  ULDC.64 UR12, c[0x0][0x210] ;  /* 0x00008400000c7ab9 */ /* 0x000fd40000000a00 */
[----:B------:R-:W2:Y:S01]  /*1a70*/  @!P1 LDC R47, c[0x0][0x10] ;  /* 0x00000400ff2f9b82 */ /* 0x000ea20000000800 */
[----:B------:R-:W-:-:S07]  /*1a80*/  @!P1 LOP3.LUT R49, R6, 0x1f, RZ, 0xc0, !PT ;  /* 0x0000001f06319812 */ /* 0x000fce00078ec0ff */
[----:B------:R-:W3:Y:S01]  /*1a90*/  @!P1 LDC.64 R44, c[0x0][0x260] ;  /* 0x00009800ff2c9b82 */ /* 0x000ee20000000a00 */
[----:B--2---:R-:W-:Y:S01]  /*1aa0*/  @!P1 IMAD R46, R47, UR4, R0 ;  /* 0x000000042f2e9c24 */ /* 0x004fe2000f8e0200 */
[----:B------:R-:W-:-:S05]  /*1ab0*/  @!P1 LOP3.LUT R47, R6, 0x7fffffe0, RZ, 0xc0, !PT ;  /* 0x7fffffe0062f9812 */ /* 0x000fca00078ec0ff */
[----:B------:R-:W-:-:S05]  /*1ac0*/  @!P1 IMAD R46, R46, 0x100, R47 ;  /* 0x000001002e2e9824 */ /* 0x000fca00078e022f */
[----:B------:R-:W-:-:S05]  /*1ad0*/  @!P1 IADD3 R46, R46, R49, RZ ;  /* 0x000000312e2e9210 */ /* 0x000fca0007ffe0ff */
[----:B------:R-:W-:-:S04]  /*1ae0*/  @!P1 IMAD.SHL.U32 R47, R46, 0x2, RZ ;  /* 0x000000022e2f9824 */ /* 0x000fc800078e00ff */
[----:B---3--:R-:W-:-:S06]  /*1af0*/  @!P1 IMAD.WIDE.U32 R44, R47, 0x4, R44 ;  /* 0x000000042f2c9825 */ /* 0x008fcc00078e002c */
[----:B------:R-:W2:Y:S01]  /*1b00*/  @!P1 LDG.E.64 R44, desc[UR8][R44.64] ;  /* 0x000000082c2c9981 */ /* 0x000ea2000c1e1b00 */
[----:B------:R-:W-:Y:S01]  /*1b10*/  CS2R R46, SRZ ;  /* 0x00000000002e7805 */ /* 0x000fe2000001ff00 */
[----:B------:R-:W-:Y:S01]  /*1b20*/  UIADD3 UR5, UR5, 0x3480, URZ ;  /* 0x0000348005057890 */ /* 0x000fe2000fffe03f */
[----:B------:R-:W-:Y:S01]  /*1b30*/  MOV R55, R32 ;  /* 0x0000002000377202 */ /* 0x000fe20000000f00 */
[----:B------:R-:W-:Y:S02]  /*1b40*/  ULOP3.LUT UR4, UR4, 0x1, URZ, 0x3c, !UPT ;  /* 0x0000000104047892 */ /* 0x000fe4000f8e3c3f */
[----:B-1----:R-:W-:Y:S01]  /*1b50*/  ULEA UR5, UR6, UR5, 0x18 ;  /* 0x0000000506057291 */ /* 0x002fe2000f8ec03f */
[----:B--2---:R-:W-:Y:S01]  /*1b60*/  @!P1 FADD.FTZ R47, RZ, R44 ;  /* 0x0000002cff2f9221 */ /* 0x004fe20000010000 */
[----:B------:R-:W-:Y:S01]  /*1b70*/  @!P1 FADD.FTZ R46, RZ, R45 ;  /* 0x0000002dff2e9221 */ /* 0x000fe20000010000 */
[----:B------:R-:W-:-:S03]  /*1b80*/  LOP3.LUT P1, RZ, R6, 0xffffff1f, RZ, 0xc0, !PT ;  /* 0xffffff1f06ff7812 */ /* 0x000fc6000782c0ff */
        /* <DEDUP_REMOVED lines=12> */
[----:B------:R-:W1:Y:S01]  /*1c50*/  SHFL.BFLY PT, R47, R44, 0x2, 0x1f ;  /* 0x0c401f002c2f7f89 */ /* 0x000e6200000e0000 */
[----:B------:R-:W-:Y:S01]  /*1c60*/  SHF.L.U32 R50, R72, 0x3, RZ ;  /* 0x0000000348327819 */ /* 0x000fe200000006ff */
[----:B------:R-:W-:Y:S02]  /*1c70*/  IMAD.MOV.U32 R72, RZ, RZ, R77 ;  /* 0x000000ffff487224 */ /* 0x000fe400078e004d */
[----:B------:R-:W2:Y:S01]  /*1c80*/  SHFL.BFLY PT, R46, R45, 0x2, 0x1f ;  /* 0x0c401f002d2e7f89 */ /* 0x000ea200000e0000 */
[----:B------:R-:W-:-:S05]  /*1c90*/  LOP3.LUT R51, R50, 0x18, RZ, 0xc0, !PT ;  /* 0x0000001832337812 */ /* 0x000fca00078ec0ff */
[----:B------:R-:W-:Y:S02]  /*1ca0*/  IMAD.IADD R70, R70, 0x1, -R51 ;  /* 0x0000000146467824 */ /* 0x000fe400078e0a33 */
[----:B-1----:R-:W-:Y:S01]  /*1cb0*/  FADD.FTZ R47, R44, R47 ;  /* 0x0000002f2c2f7221 */ /* 0x002fe20000010000 */
[----:B--2---:R-:W-:-:S04]  /*1cc0*/  FADD.FTZ R46, R45, R46 ;  /* 0x0000002e2d2e7221 */ /* 0x004fc80000010000 */
[----:B------:R-:W1:Y:S04]  /*1cd0*/  SHFL.BFLY PT, R48, R47, 0x1, 0x1f ;  /* 0x0c201f002f307f89 */ /* 0x000e6800000e0000 */
[----:B------:R-:W2:Y:S01]  /*1ce0*/  SHFL.BFLY PT, R49, R46, 0x1, 0x1f ;  /* 0x0c201f002e317f89 */ /* 0x000ea200000e0000 */
[----:B-1----:R-:W-:Y:S01]  /*1cf0*/  FADD.FTZ R44, R47, R48 ;  /* 0x000000302f2c7221 */ /* 0x002fe20000010000 */
[----:B------:R-:W-:Y:S01]  /*1d00*/  @!P1 LOP3.LUT R48, R9, 0x3ffffff8, RZ, 0xc0, !PT ;  /* 0x3ffffff809309812 */ /* 0x000fe200078ec0ff */
[----:B--2---:R-:W-:Y:S02]  /*1d10*/  FADD.FTZ R45, R46, R49 ;  /* 0x000000312e2d7221 */ /* 0x004fe40000010000 */
[----:B------:R-:W-:Y:S01]  /*1d20*/  @!P1 FMUL.FTZ R44, R44, 9.7656251455191522837e-05 ;  /* 0x38cccccd2c2c9820 */ /* 0x000fe20000410000 */
[----:B------:R-:W-:Y:S01]  /*1d30*/  LEA R46, R70, UR5, 0x3 ;  /* 0x00000005462e7c11 */ /* 0x000fe2000f8e18ff */
[----:B------:R-:W-:-:S05]  /*1d40*/  @!P1 FMUL.FTZ R45, R45, 9.7656251455191522837e-05 ;  /* 0x38cccccd2d2d9820 */ /* 0x000fca0000410000 */
[----:B------:R-:W-:Y:S01]  /*1d50*/  @!P1 STS.64 [R48+UR5], R44 ;  /* 0x0000002c30009988 */ /* 0x000fe20008000a05 */
[----:B------:R-:W-:Y:S06]  /*1d60*/  BAR.SYNC.DEFER_BLOCKING 0x0 ;  /* 0x0000000000007b1d */ /* 0x000fec0000010000 */
[----:B------:R-:W1:Y:S02]  /*1d70*/  LDS.64 R46, [R46] ;  /* 0x000000002e2e7984 */ /* 0x000e640000000a00 */
[--C-:B-1----:R-:W-:Y:S01]  /*1d80*/  FFMA.FTZ R50, R5, R30, -R46.reuse ;  /* 0x0000001e05327223 */ /* 0x102fe2000001082e */
[--C-:B------:R-:W-:Y:S01]  /*1d90*/  FFMA.FTZ R29, R30, R29, -R46.reuse ;  /* 0x0000001d1e1d7223 */ /* 0x100fe2000001082e */
[--C-:B------:R-:W-:Y:S01]  /*1da0*/  FFMA.FTZ R30, R33, R75, -R46.reuse ;  /* 0x0000004b211e7223 */ /* 0x100fe2000001082e */
[--C-:B------:R-:W-:Y:S01]  /*1db0*/  FFMA.FTZ R75, R75, R34, -R46.reuse ;  /* 0x000000224b4b7223 */ /* 0x100fe2000001082e */
[--C-:B------:R-:W-:Y:S01]  /*1dc0*/  FFMA.FTZ R34, R35, R73, -R46.reuse ;  /* 0x0000004923227223 */ /* 0x100fe2000001082e */
[----:B------:R-:W-:Y:S01]  /*1dd0*/  FFMA.FTZ R52, R31, R71, -R46 ;  /* 0x000000471f347223 */ /* 0x000fe2000001082e */
[-C--:B------:R-:W-:Y:S01]  /*1de0*/  FFMA.FTZ R3, R3, -R47.reuse, R50 ;  /* 0x8000002f03037223 */ /* 0x080fe20000010032 */
[-C--:B------:R-:W-:Y:S01]  /*1df0*/  FFMA.FTZ R69, R69, -R47.reuse, R30 ;  /* 0x8000002f45457223 */ /* 0x080fe2000001001e */
[-C--:B------:R-:W-:Y:S01]  /*1e00*/  FFMA.FTZ R67, R67, -R47.reuse, R34 ;  /* 0x8000002f43437223 */ /* 0x080fe20000010022 */
[----:B------:R-:W-:Y:S01]  /*1e10*/  FFMA.FTZ R65, R65, -R47, R52 ;  /* 0x8000002f41417223 */ /* 0x000fe20000010034 */
        /* <DEDUP_REMOVED lines=10> */
[----:B------:R-:W-:Y:S01]  /*1ec0*/  IADD3 R30, P1, R25, UR12, RZ ;  /* 0x0000000c191e7c10 */ /* 0x000fe2000ff3e0ff */
[----:B------:R-:W-:Y:S01]  /*1ed0*/  FMUL.FTZ R29, R28, R29 ;  /* 0x0000001d1c1d7220 */ /* 0x000fe20000410000 */
[----:B------:R-:W-:Y:S01]  /*1ee0*/  F2FP.F16.F32.PACK_AB R3, R34, R3 ;  /* 0x000000032203723e */ /* 0x000fe200000000ff */
[----:B------:R-:W-:Y:S01]  /*1ef0*/  FMUL.FTZ R34, R28, R75 ;  /* 0x0000004b1c227220 */ /* 0x000fe20000410000 */
[----:B------:R-:W-:Y:S01]  /*1f00*/  F2FP.F16.F32.PACK_AB R67, R44, R67 ;  /* 0x000000432c43723e */ /* 0x000fe200000000ff */
[C---:B------:R-:W-:Y:S01]  /*1f10*/  FMUL.FTZ R73, R28.reuse, R73 ;  /* 0x000000491c497220 */ /* 0x040fe20000410000 */
[----:B------:R-:W-:Y:S01]  /*1f20*/  FMUL.FTZ R28, R28, R71 ;  /* 0x000000471c1c7220 */ /* 0x000fe20000410000 */
[----:B------:R-:W-:-:S02]  /*1f30*/  IADD3.X R31, R24, UR13, RZ, P1, !PT ;  /* 0x0000000d181f7c10 */ /* 0x000fc40008ffe4ff */
[----:B------:R-:W-:Y:S02]  /*1f40*/  PRMT R25, R67, 0x7632, R25 ;  /* 0x0000763243197816 */ /* 0x000fe40000000019 */
[----:B------:R-:W-:Y:S01]  /*1f50*/  IADD3 R24, P1, R27, UR12, RZ ;  /* 0x0000000c1b187c10 */ /* 0x000fe2000ff3e0ff */
[----:B------:R1:W-:Y:S01]  /*1f60*/  STG.E.U16 desc[UR8][R30.64], R3 ;  /* 0x000000031e007986 */ /* 0x0003e2000c101508 */
[----:B------:R-:W-:Y:S02]  /*1f70*/  F2FP.F16.F32.PACK_AB R29, R34, R29 ;  /* 0x0000001d221d723e */ /* 0x000fe400000000ff */
[----:B------:R-:W-:Y:S01]  /*1f80*/  F2FP.F16.F32.PACK_AB R73, R28, R73 ;  /* 0x000000491c49723e */ /* 0x000fe200000000ff */
[----:B------:R2:W-:Y:S01]  /*1f90*/  STG.E.U16 desc[UR8][R30.64+0x6], R25 ;  /* 0x000006191e007986 */ /* 0x0005e2000c101508 */
[----:B------:R-:W-:-:S03]  /*1fa0*/  PRMT R5, R3, 0x7632, R5 ;  /* 0x0000763203057816 */ /* 0x000fc60000000005 */
[----:B------:R3:W-:Y:S01]  /*1fb0*/  STG.E.U16 desc[UR8][R30.64+0x4], R67 ;  /* 0x000004431e007986 */ /* 0x0007e2000c101508 */
[----:B-1----:R-:W-:-:S03]  /*1fc0*/  PRMT R3, R73, 0x7632, R3 ;  /* 0x0000763249037816 */ /* 0x002fc60000000003 */
[----:B------:R3:W-:Y:S01]  /*1fd0*/  STG.E.U16 desc[UR8][R30.64+0x2], R5 ;  /* 0x000002051e007986 */ /* 0x0007e2000c101508 */
[----:B--2---:R-:W-:Y:S02]  /*1fe0*/  IADD3.X R25, R26, UR13, RZ, P1, !PT ;  /* 0x0000000d1a197c10 */ /* 0x004fe40008ffe4ff */
[----:B------:R-:W-:-:S03]  /*1ff0*/  PRMT R26, R29, 0x7632, R26 ;  /* 0x000076321d1a7816 */ /* 0x000fc6000000001a */
[----:B------:R3:W-:Y:S04]  /*2000*/  STG.E.U16 desc[UR8][R24.64], R29 ;  /* 0x0000001d18007986 */ /* 0x0007e8000c101508 */
[----:B------:R3:W-:Y:S04]  /*2010*/  STG.E.U16 desc[UR8][R24.64+0x2], R26 ;  /* 0x0000021a18007986 */ /* 0x0007e8000c101508 */
[----:B------:R3:W-:Y:S04]  /*2020*/  STG.E.U16 desc[UR8][R24.64+0x4], R73 ;  /* 0x0000044918007986 */ /* 0x0007e8000c101508 */
[----:B------:R3:W-:Y:S01]  /*2030*/  STG.E.U16 desc[UR8][R24.64+0x6], R3 ;  /* 0x0000060318007986 */ /* 0x0007e2000c101508 */
[----:B------:R-:W-:Y:S05]  /*2040*/  @!P0 BRA `(.L_x_1989) ;  /* 0xffffffe400a48947 */ /* 0x000fea000383ffff */
.L_x_1979:
[----:B------:R-:W1:Y:S02]  /*2050*/  S2UR UR6, SR_CTAID.Y ;  /* 0x00000000000679c3 */ /* 0x000e640000002600 */
[----:B-1----:R-:W-:Y:S02]  /*2060*/  USHF.L.U32 UR5, UR6, 0x3, URZ ;  /* 0x0000000306057899 */ /* 0x002fe4000800063f */
[----:B------:R-:W-:Y:S02]  /*2070*/  ULOP3.LUT UR6, UR6, 0x3, URZ, 0xc0, !UPT ;  /* 0x0000000306067892 */ /* 0x000fe4000f8ec03f */
[----:B------:R-:W-:Y:S02]  /*2080*/  ULOP3.LUT UR5, UR5, 0x7ffffe0, URZ, 0xc0, !UPT ;  /* 0x07ffffe005057892 */ /* 0x000fe4000f8ec03f */
[----:B------:R-:W-:-:S04]  /*2090*/  UIMAD UR6, UR6, 0x140, URZ ;  /* 0x00000140060678a4 */ /* 0x000fc8000f8e023f */
[----:B------:R-:W-:Y:S01]  /*20a0*/  IADD3 R2, R2, UR5, RZ ;  /* 0x0000000502027c10 */ /* 0x000fe2000fffe0ff */
[----:B------:R-:W-:-:S03]  /*20b0*/  UIADD3 UR10, UR6, 0x140, URZ ;  /* 0x00000140060a7890 */ /* 0x000fc6000fffe03f */
[----:B------:R-:W-:-:S04]  /*20c0*/  LEA R48, R2, UR6, 0x5 ;  /* 0x0000000602307c11 */ /* 0x000fc8000f8e28ff */
[----:B------:R-:W-:-:S13]  /*20d0*/  ISETP.GE.AND P0, PT, R48, UR10, PT ;  /* 0x0000000a30007c0c */ /* 0x000fda000bf06270 */
[----:B------:R-:W-:Y:S05]  /*20e0*/  @P0 EXIT ;  /* 0x000000000000094d */ /* 0x000fea0003800000 */
[----:B------:R-:W1:Y:S01]  /*20f0*/  LDC.64 R10, c[0x0][0x258] ;  /* 0x00009600ff0a7b82 */ /* 0x000e620000000a00 */
[----:B------:R-:W2:Y:S01]  /*2100*/  S2R R0, SR_TID.X ;  /* 0x0000000000007919 */ /* 0x000ea20000002100 */
[----:B------:R-:W-:-:S06]  /*2110*/  UMOV UR4, 0x400 ;  /* 0x0000040000047882 */ /* 0x000fcc0000000000 */
[----:B------:R-:W4:Y:S01]  /*2120*/  S2UR UR5, SR_CgaCtaId ;  /* 0x00000000000579c3 */ /* 0x000f220000008800 */
[----:B-1----:R-:W-:Y:S02]  /*2130*/  LOP3.LUT R38, RZ, R10, RZ, 0x33, !PT ;  /* 0x0000000aff267212 */ /* 0x002fe400078e33ff */
[----:B---3--:R-:W-:Y:S02]  /*2140*/  LOP3.LUT R3, RZ, R11, RZ, 0x33, !PT ;  /* 0x0000000bff037212 */ /* 0x008fe400078e33ff */
[----:B------:R-:W-:-:S04]  /*2150*/  ISETP.GT.U32.AND P0, PT, R38, -0x2, PT ;  /* 0xfffffffe2600780c */ /* 0x000fc80003f04070 */
[C---:B------:R-:W-:Y:S01]  /*2160*/  ISETP.GT.AND.EX P0, PT, R3.reuse, -0x1, PT, P0 ;  /* 0xffffffff0300780c */ /* 0x040fe20003f04300 */
[----:B----4-:R-:W-:Y:S01]  /*2170*/  ULEA UR6, UR5, UR4, 0x18 ;  /* 0x0000000405067291 */ /* 0x010fe2000f8ec03f */
[--C-:B--2---:R-:W-:Y:S01]  /*2180*/  SHF.R.U32.HI R36, RZ, 0x5, R0.reuse ;  /* 0x00000005ff247819 */ /* 0x104fe20000011600 */
[----:B------:R-:W-:Y:S01]  /*2190*/  IMAD.SHL.U32 R43, R0, 0x2, RZ ;  /* 0x00000002002b7824 */ /* 0x000fe200078e00ff */
[----:B------:R-:W-:Y:S01]  /*21a0*/  SEL R38, R38, 0xfffffffe, P0 ;  /* 0xfffffffe26267807 */ /* 0x000fe20000000000 */
[----:B------:R-:W-:Y:S01]  /*21b0*/  ULDC.64 UR4, c[0x0][0x260] ;  /* 0x0000980000047ab9 */ /* 0x000fe20000000a00 */
[----:B------:R-:W-:Y:S01]  /*21c0*/  SEL R3, R3, 0xffffffff, P0 ;  /* 0xffffffff03037807 */ /* 0x000fe20000000000 */
[----:B0-----:R-:W-:Y:S01]  /*21d0*/  IMAD.SHL.U32 R5, R36, 0x2, RZ ;  /* 0x0000000224057824 */ /* 0x001fe200078e00ff */
[----:B------:R-:W-:Y:S01]  /*21e0*/  SHF.R.U32.HI R39, RZ, 0x4, R0 ;  /* 0x00000004ff277819 */ /* 0x000fe20000011600 */
[C---:B------:R-:W-:Y:S01]  /*21f0*/  IMAD.SHL.U32 R37, R38.reuse, 0x20, RZ ;  /* 0x0000002026257824 */ /* 0x040fe200078e00ff */
[----:B------:R-:W-:Y:S01]  /*2200*/  SHF.L.U64.HI R38, R38, 0x5, R3 ;  /* 0x0000000526267819 */ /* 0x000fe20000010203 */
[----:B------:R-:W-:Y:S01]  /*2210*/  UIADD3 UR4, UP0, UR4, 0x36000, URZ ;  /* 0x0003600004047890 */ /* 0x000fe2000ff1e03f */
[----:B------:R-:W-:Y:S01]  /*2220*/  MOV R3, 0xffffffff ;  /* 0xffffffff00037802 */ /* 0x000fe20000000f00 */
[----:B------:R-:W-:Y:S01]  /*2230*/  VIADD R44, R39, 0x28 ;  /* 0x00000028272c7836 */ /* 0x000fe20000000000 */
[----:B------:R-:W-:Y:S01]  /*2240*/  IADD3 R37, P0, P1, -R37, -0x21, -R36 ;  /* 0xffffffdf25257810 */ /* 0x000fe2000791e924 */
[----:B------:R-:W-:Y:S01]  /*2250*/  UIADD3.X UR5, URZ, UR5, URZ, UP0, !UPT ;  /* 0x000000053f057290 */ /* 0x000fe200087fe43f */
[----:B------:R-:W-:-:S02]  /*2260*/  LOP3.LUT R41, R5, 0x1f, R0, 0x78, !PT ;  /* 0x0000001f05297812 */ /* 0x000fc400078e7800 */
[----:B------:R-:W-:Y:S02]  /*2270*/  IADD3.X R38, ~R38, -0x1, R3, P0, P1 ;  /* 0xffffffff26267810 */ /* 0x000fe400007e2503 */
[----:B------:R-:W-:Y:S02]  /*2280*/  LEA R6, R36, UR6, 0x7 ;  /* 0x0000000624067c11 */ /* 0x000fe4000f8e38ff */
[----:B------:R-:W-:Y:S01]  /*2290*/  IADD3 R40, R39, 0x14, RZ ;  /* 0x0000001427287810 */ /* 0x000fe20007ffe0ff */
[----:B------:R-:W-:Y:S01]  /*22a0*/  IMAD.WIDE.U32 R2, R38, -0x33333333, RZ ;  /* 0xcccccccd26027825 */ /* 0x000fe200078e00ff */
[----:B------:R-:W-:Y:S02]  /*22b0*/  LOP3.LUT R9, RZ, R39, RZ, 0x33, !PT ;  /* 0x00000027ff097212 */ /* 0x000fe400078e33ff */
[----:B------:R-:W-:Y:S01]  /*22c0*/  VIMNMX.U32 R42, R40, 0x20, !PT ;  /* 0x00000020282a7848 */ /* 0x000fe20007fe0000 */
[----:B------:R-:W-:Y:S01]  /*22d0*/  IMAD R41, R41, 0x4, R6 ;  /* 0x0000000429297824 */ /* 0x000fe200078e0206 */
[----:B------:R-:W-:Y:S01]  /*22e0*/  LOP3.LUT R43, R43, 0x1e, RZ, 0xc0, !PT ;  /* 0x0000001e2b2b7812 */ /* 0x000fe200078ec0ff */
[----:B------:R-:W-:Y:S01]  /*22f0*/  IMAD.WIDE.U32 R4, P0, R37, -0x33333334, R2 ;  /* 0xcccccccc25047825 */ /* 0x000fe20007800002 */
[----:B------:R-:W-:-:S02]  /*2300*/  IADD3 R66, P2, R36, 0x1e, RZ ;  /* 0x0000001e24427810 */ /* 0x000fc40007f5e0ff */
[----:B------:R-:W-:Y:S01]  /*2310*/  LOP3.LUT R45, R39, R43, RZ, 0x3c, !PT ;  /* 0x0000002b272d7212 */ /* 0x000fe200078e3cff */
[----:B------:R-:W-:Y:S01]  /*2320*/  IMAD.WIDE.U32 R2, R37, -0x33333333, RZ ;  /* 0xcccccccd25027825 */ /* 0x000fe200078e00ff */
[----:B------:R-:W-:Y:S02]  /*2330*/  SHF.L.U32 R2, R0, 0x7, RZ ;  /* 0x0000000700027819 */ /* 0x000fe400000006ff */
[----:B------:R-:W-:Y:S01]  /*2340*/  IADD3.X R7, RZ, RZ, RZ, P0, !PT ;  /* 0x000000ffff077210 */ /* 0x000fe200007fe4ff */
[----:B------:R-:W-:Y:S01]  /*2350*/  IMAD.IADD R42, R42, 0x1, R9 ;  /* 0x000000012a2a7824 */ /* 0x000fe200078e0209 */
[----:B------:R-:W-:Y:S02]  /*2360*/  IADD3 RZ, P1, R3, R4, RZ ;  /* 0x0000000403ff7210 */ /* 0x000fe40007f3e0ff */
[----:B------:R-:W-:Y:S02]  /*2370*/  MOV R6, R5 ;  /* 0x0000000500067202 */ /* 0x000fe40000000f00 */
[----:B------:R-:W-:-:S02]  /*2380*/  LOP3.LUT R2, R2, 0x780, RZ, 0xc0, !PT ;  /* 0x0000078002027812 */ /* 0x000fc400078ec0ff */
[-C--:B------:R-:W-:Y:S01]  /*2390*/  LOP3.LUT R3, R40, R43.reuse, RZ, 0x3c, !PT ;  /* 0x0000002b28037212 */ /* 0x080fe200078e3cff */
[----:B------:R-:W-:Y:S01]  /*23a0*/  IMAD.WIDE.U32.X R4, R38, -0x33333334, R6, P1 ;  /* 0xcccccccc26047825 */ /* 0x000fe200008e0406 */
[----:B------:R-:W-:Y:S02]  /*23b0*/  IADD3 R8, R2, UR6, RZ ;  /* 0x0000000602087c10 */ /* 0x000fe4000fffe0ff */
[----:B------:R-:W-:Y:S02]  /*23c0*/  ISETP.LT.U32.AND P0, PT, R10, 0x1, PT ;  /* 0x000000010a00780c */ /* 0x000fe40003f01070 */
[----:B------:R-:W-:Y:S01]  /*23d0*/  LEA R46, R3, R8, 0x2 ;  /* 0x00000008032e7211 */ /* 0x000fe200078e10ff */
[----:B------:R-:W-:Y:S01]  /*23e0*/  IMAD.WIDE.U32 R2, R42, -0x33333333, RZ ;  /* 0xcccccccd2a027825 */ /* 0x000fe200078e00ff */
[----:B------:R-:W-:Y:S02]  /*23f0*/  ISETP.LT.AND.EX P0, PT, R11, RZ, PT, P0 ;  /* 0x000000ff0b00720c */ /* 0x000fe40003f01300 */
[----:B------:R-:W-:Y:S01]  /*2400*/  SHF.R.U64 R58, R4, 0x3, R5 ;  /* 0x00000003043a7819 */ /* 0x000fe20000001205 */
[----:B------:R-:W-:Y:S01]  /*2410*/  IMAD R45, R45, 0x4, R8 ;  /* 0x000000042d2d7824 */ /* 0x000fe200078e0208 */
[----:B------:R-:W-:-:S02]  /*2420*/  LOP3.LUT R47, R44, R43, RZ, 0x3c, !PT ;  /* 0x0000002b2c2f7212 */ /* 0x000fc400078e3cff */
[----:B------:R-:W-:Y:S02]  /*2430*/  SEL R57, R10, 0x1, P0 ;  /* 0x000000010a397807 */ /* 0x000fe40000000000 */
[----:B------:R-:W-:Y:S01]  /*2440*/  SEL R4, R11, RZ, P0 ;  /* 0x000000ff0b047207 */ /* 0x000fe20000000000 */
[----:B------:R-:W-:Y:S01]  /*2450*/  IMAD R47, R47, 0x4, R8 ;  /* 0x000000042f2f7824 */ /* 0x000fe200078e0208 */
[C---:B------:R-:W-:Y:S02]  /*2460*/  IADD3 R51, P1, R36.reuse, 0x14, RZ ;  /* 0x0000001424337810 */ /* 0x040fe40007f3e0ff */
[----:B------:R-:W-:Y:S02]  /*2470*/  LEA.HI R2, R3, 0x1, RZ, 0x1c ;  /* 0x0000000103027811 */ /* 0x000fe400078fe0ff */
[----:B------:R-:W-:Y:S01]  /*2480*/  IADD3 R50, P0, R36, 0xa, RZ ;  /* 0x0000000a24327810 */ /* 0x000fe20007f1e0ff */
[----:B------:R-:W-:Y:S01]  /*2490*/  IMAD.X R54, RZ, RZ, RZ, P1 ;  /* 0x000000ffff367224 */ /* 0x000fe200008e06ff */
[----:B------:R-:W-:-:S02]  /*24a0*/  IADD3 R58, R58, 0x1, RZ ;  /* 0x000000013a3a7810 */ /* 0x000fc40007ffe0ff */
[C---:B------:R-:W-:Y:S01]  /*24b0*/  SHF.L.U64.HI R55, R57.reuse, 0x5, R4 ;  /* 0x0000000539377819 */ /* 0x040fe20000010204 */
[----:B------:R-:W-:Y:S01]  /*24c0*/  IMAD.SHL.U32 R57, R57, 0x20, RZ ;  /* 0x0000002039397824 */ /* 0x000fe200078e00ff */
[C---:B------:R-:W-:Y:S02]  /*24d0*/  LOP3.LUT R49, R0.reuse, 0x1f, RZ, 0xc0, !PT ;  /* 0x0000001f00317812 */ /* 0x040fe400078ec0ff */
[----:B------:R-:W-:Y:S02]  /*24e0*/  LOP3.LUT R65, R0, 0xf, RZ, 0xc0, !PT ;  /* 0x0000000f00417812 */ /* 0x000fe400078ec0ff */
[----:B------:R-:W-:Y:S02]  /*24f0*/  IADD3 R52, R39, 0x3c, RZ ;  /* 0x0000003c27347810 */ /* 0x000fe40007ffe0ff */
[----:B------:R-:W-:Y:S02]  /*2500*/  IADD3.X R53, RZ, RZ, RZ, P0, !PT ;  /* 0x000000ffff357210 */ /* 0x000fe400007fe4ff */
[----:B------:R-:W-:-:S02]  /*2510*/  IADD3.X R67, RZ, RZ, RZ, P2, !PT ;  /* 0x000000ffff437210 */ /* 0x000fc400017fe4ff */
[----:B------:R-:W-:Y:S02]  /*2520*/  LOP3.LUT R56, R2, 0x3, RZ, 0xc0, !PT ;  /* 0x0000000302387812 */ /* 0x000fe400078ec0ff */
[----:B------:R-:W-:-:S07]  /*2530*/  LOP3.LUT R58, R58, 0x3, RZ, 0xc0, !PT ;  /* 0x000000033a3a7812 */ /* 0x000fce00078ec0ff */
.L_x_2006:
[----:B------:R-:W-:Y:S01]  /*2540*/  ISETP.GT.U32.AND P0, PT, R57, R36, PT ;  /* 0x000000243900720c */ /* 0x000fe20003f04070 */
[----:B------:R-:W-:Y:S01]  /*2550*/  BSSY B0, `(.L_x_1990) ;  /* 0x00000a7000007945 */ /* 0x000fe20003800000 */
[----:B0-----:R-:W-:Y:S01]  /*2560*/  HFMA2.MMA R59, -RZ, RZ, 0, 0 ;  /* 0x00000000ff3b7435 */ /* 0x001fe200000001ff */
[----:B------:R-:W-:Y:S02]  /*2570*/  MOV R60, RZ ;  /* 0x000000ff003c7202 */ /* 0x000fe40000000f00 */
        /* <DEDUP_REMOVED lines=38> */
.L_x_1993:
[----:B------:R-:W-:Y:S05]  /*27e0*/  BSYNC B1 ;  /* 0x0000000000017941 */ /* 0x000fea0003800000 */
.L_x_1992:
        /* <DEDUP_REMOVED lines=18> */
.L_x_1996:
        /* <DEDUP_REMOVED lines=55> */
.L_x_1995:
[----:B------:R-:W-:Y:S05]  /*2c80*/  BSYNC B1 ;  /* 0x0000000000017941 */ /* 0x000fea0003800000 */
.L_x_1994:
        /* <DEDUP_REMOVED lines=35> */
.L_x_1998:
[----:B------:R-:W-:Y:S05]  /*2ec0*/  BSYNC B1 ;  /* 0x0000000000017941 */ /* 0x000fea0003800000 */
.L_x_1997:
        /* <DEDUP_REMOVED lines=15> */
.L_x_1991:
[----:B------:R-:W-:Y:S05]  /*2fc0*/  BSYNC B0 ;  /* 0x0000000000007941 */ /* 0x000fea0003800000 */
.L_x_1990:
        /* <DEDUP_REMOVED lines=17> */
[----:B------:R-:W-:Y:S02]  /*30e0*/  MOV R6, 0xffff ;  /* 0x0000ffff00067802 */ /* 0x000fe40000000f00 */
[----:B------:R-:W-:Y:S01]  /*30f0*/  MOV R9, 0xffff ;  /* 0x0000ffff00097802 */ /* 0x000fe20000000f00 */
[----:B--2---:R-:W2:Y:S01]  /*3100*/  SHFL.BFLY PT, R5, R2, 0x8, 0x101f ;  /* 0x0d101f0002057f89 */ /* 0x004ea200000e0000 */
[----:B------:R-:W-:-:S03]  /*3110*/  MOV R15, 0xffff ;  /* 0x0000ffff000f7802 */ /* 0x000fc60000000f00 */
[----:B---3--:R-:W3:Y:S01]  /*3120*/  SHFL.BFLY PT, R4, R3, 0x8, 0x101f ;  /* 0x0d101f0003047f89 */ /* 0x008ee200000e0000 */
[----:B--2---:R-:W-:Y:S01]  /*3130*/  FADD.FTZ R5, R5, R2 ;  /* 0x0000000205057221 */ /* 0x004fe20000010000 */
[----:B------:R-:W-:Y:S02]  /*3140*/  IMAD.MOV.U32 R2, RZ, RZ, 0xffff ;  /* 0x0000ffffff027424 */ /* 0x000fe400078e00ff */
        /* <DEDUP_REMOVED lines=13> */
.L_x_2015:
[----:B------:R-:W2:Y:S01]  /*3220*/  LDC.64 R2, c[0x0][0x218] ;  /* 0x00008600ff027b82 */ /* 0x000ea20000000a00 */
[----:B------:R-:W-:Y:S01]  /*3230*/  ISETP.NE.AND P1, PT, R65, RZ, PT ;  /* 0x000000ff4100720c */ /* 0x000fe20003f25270 */
[----:B----4-:R-:W-:Y:S01]  /*3240*/  FADD.FTZ R8, R14, R10 ;  /* 0x0000000a0e087221 */ /* 0x010fe20000010000 */
[----:B------:R-:W-:Y:S01]  /*3250*/  IADD3 R7, R39, R48, RZ ;  /* 0x0000003027077210 */ /* 0x000fe20007ffe0ff */
[----:B------:R-:W-:Y:S01]  /*3260*/  IMAD.MOV.U32 R11, RZ, RZ, R40 ;  /* 0x000000ffff0b7224 */ /* 0x000fe200078e0028 */
[----:B------:R-:W-:-:S03]  /*3270*/  ISETP.NE.AND P2, PT, R56, 0x1, PT ;  /* 0x000000013800780c */ /* 0x000fc60003f45270 */
[----:B------:R-:W3:Y:S06]  /*3280*/  LDC.64 R4, c[0x0][0x220] ;  /* 0x00008800ff047b82 */ /* 0x000eec0000000a00 */
[----:B------:R-:W-:Y:S02]  /*3290*/  @!P1 F2FP.F16.F32.PACK_AB R6, RZ, R16 ;  /* 0x00000010ff06923e */ /* 0x000fe400000000ff */
[----:B------:R-:W-:Y:S01]  /*32a0*/  @!P1 F2FP.F16.F32.PACK_AB R8, RZ, R8 ;  /* 0x00000008ff08923e */ /* 0x000fe200000000ff */
[----:B--2---:R-:W-:-:S05]  /*32b0*/  IMAD.WIDE R2, R7, 0x2, R2 ;  /* 0x0000000207027825 */ /* 0x004fca00078e0202 */
[----:B------:R2:W-:Y:S01]  /*32c0*/  @!P1 STG.E.U16 desc[UR8][R2.64], R6 ;  /* 0x0000000602009986 */ /* 0x0005e2000c101508 */
[----:B---3--:R-:W-:-:S05]  /*32d0*/  IMAD.WIDE R4, R7, 0x2, R4 ;  /* 0x0000000207047825 */ /* 0x008fca00078e0204 */
[----:B------:R2:W-:Y:S01]  /*32e0*/  @!P1 STG.E.U16 desc[UR8][R4.64], R8 ;  /* 0x0000000804009986 */ /* 0x0005e2000c101508 */
[----:B------:R-:W-:Y:S05]  /*32f0*/  @!P2 BRA `(.L_x_2001) ;  /* 0x000000040018a947 */ /* 0x000fea0003800000 */
[----:B------:R-:W-:Y:S01]  /*3300*/  HFMA2.MMA R11, -RZ, RZ, 0, 0 ;  /* 0x00000000ff0b7435 */ /* 0x000fe200000001ff */
[----:B------:R-:W-:Y:S01]  /*3310*/  MOV R12, RZ ;  /* 0x000000ff000c7202 */ /* 0x000fe20000000f00 */
[----:B------:R-:W-:-:S05]  /*3320*/  UMOV UR7, 0xffff ;  /* 0x0000ffff00077882 */ /* 0x000fca0000000000 */
[----:B------:R3:W4:Y:S04]  /*3330*/  @!P0 LDS R12, [R46+0x500] ;  /* 0x000500002e0c8984 */ /* 0x0007280000000800 */
[----:B------:R3:W0:Y:S01]  /*3340*/  @!P0 LDS R11, [R46] ;  /* 0x000000002e0b8984 */ /* 0x0006220000000800 */
[----:B------:R-:W-:Y:S05]  /*3350*/  BRA.DIV UR7, `(.L_x_2003) ;  /* 0x0000001207507947 */ /* 0x000fea000b800000 */
[----:B--2---:R-:W-:Y:S01]  /*3360*/  IMAD.MOV.U32 R6, RZ, RZ, 0xffff ;  /* 0x0000ffffff067424 */ /* 0x004fe200078e00ff */
[----:B------:R-:W-:Y:S01]  /*3370*/  MOV R7, 0xffff ;  /* 0x0000ffff00077802 */ /* 0x000fe20000000f00 */
[----:B------:R-:W-:Y:S01]  /*3380*/  IMAD.MOV.U32 R8, RZ, RZ, 0xffff ;  /* 0x0000ffffff087424 */ /* 0x000fe200078e00ff */
[----:B------:R-:W-:Y:S01]  /*3390*/  MOV R9, 0xffff ;  /* 0x0000ffff00097802 */ /* 0x000fe20000000f00 */
[----:B------:R-:W-:Y:S01]  /*33a0*/  IMAD.MOV.U32 R10, RZ, RZ, 0xffff ;  /* 0x0000ffffff0a7424 */ /* 0x000fe200078e00ff */
[----:B0-----:R-:W0:Y:S01]  /*33b0*/  SHFL.BFLY PT, R14, R11, 0x8, 0x101f ;  /* 0x0d101f000b0e7f89 */ /* 0x001e2200000e0000 */
[----:B------:R-:W-:Y:S02]  /*33c0*/  MOV R20, 0xffff ;  /* 0x0000ffff00147802 */ /* 0x000fe40000000f00 */
[----:B------:R-:W-:Y:S01]  /*33d0*/  MOV R19, 0xffff ;  /* 0x0000ffff00137802 */ /* 0x000fe20000000f00 */
[----:B----4-:R-:W2:Y:S01]  /*33e0*/  SHFL.BFLY PT, R13, R12, 0x8, 0x101f ;  /* 0x0d101f000c0d7f89 */ /* 0x010ea200000e0000 */
        /* <DEDUP_REMOVED lines=13> */
.L_x_2025:
[----:B----4-:R-:W-:Y:S01]  /*34c0*/  FADD.FTZ R7, R11, R10 ;  /* 0x0000000a0b077221 */ /* 0x010fe20000010000 */
[----:B------:R-:W-:Y:S02]  /*34d0*/  @!P1 F2FP.F16.F32.PACK_AB R6, RZ, R17 ;  /* 0x00000011ff06923e */ /* 0x000fe400000000ff */
[----:B------:R-:W-:Y:S02]  /*34e0*/  ISETP.NE.AND P2, PT, R56, 0x2, PT ;  /* 0x000000023800780c */ /* 0x000fe40003f45270 */
[----:B------:R-:W-:Y:S01]  /*34f0*/  @!P1 F2FP.F16.F32.PACK_AB R7, RZ, R7 ;  /* 0x00000007ff07923e */ /* 0x000fe200000000ff */
[----:B------:R4:W-:Y:S01]  /*3500*/  @!P1 STG.E.U16 desc[UR8][R2.64+0x28], R6 ;  /* 0x0000280602009986 */ /* 0x0009e2000c101508 */
[----:B------:R-:W-:-:S03]  /*3510*/  MOV R11, R44 ;  /* 0x0000002c000b7202 */ /* 0x000fc60000000f00 */
[----:B------:R4:W-:Y:S06]  /*3520*/  @!P1 STG.E.U16 desc[UR8][R4.64+0x28], R7 ;  /* 0x0000280704009986 */ /* 0x0009ec000c101508 */
[----:B------:R-:W-:Y:S05]  /*3530*/  @!P2 BRA `(.L_x_2001) ;  /* 0x000000000088a947 */ /* 0x000fea0003800000 */
[----:B------:R-:W-:Y:S01]  /*3540*/  HFMA2.MMA R11, -RZ, RZ, 0, 0 ;  /* 0x00000000ff0b7435 */ /* 0x000fe200000001ff */
[----:B------:R-:W-:Y:S01]  /*3550*/  IMAD.MOV.U32 R12, RZ, RZ, RZ ;  /* 0x000000ffff0c7224 */ /* 0x000fe200078e00ff */
[----:B------:R-:W-:-:S05]  /*3560*/  UMOV UR7, 0xffff ;  /* 0x0000ffff00077882 */ /* 0x000fca0000000000 */
[----:B------:R0:W2:Y:S04]  /*3570*/  @!P0 LDS R12, [R47+0x500] ;  /* 0x000500002f0c8984 */ /* 0x0000a80000000800 */
[----:B------:R0:W0:Y:S01]  /*3580*/  @!P0 LDS R11, [R47] ;  /* 0x000000002f0b8984 */ /* 0x0000220000000800 */
[----:B------:R-:W-:Y:S05]  /*3590*/  BRA.DIV UR7, `(.L_x_2004) ;  /* 0x0000001207a87947 */ /* 0x000fea000b800000 */
[----:B----4-:R-:W-:Y:S01]  /*35a0*/  MOV R6, 0xffff ;  /* 0x0000ffff00067802 */ /* 0x010fe20000000f00 */
[----:B------:R-:W-:Y:S01]  /*35b0*/  IMAD.MOV.U32 R9, RZ, RZ, 0xffff ;  /* 0x0000ffffff097424 */ /* 0x000fe200078e00ff */
[----:B------:R-:W-:Y:S01]  /*35c0*/  MOV R7, 0xffff ;  /* 0x0000ffff00077802 */ /* 0x000fe20000000f00 */
[----:B------:R-:W-:Y:S01]  /*35d0*/  IMAD.MOV.U32 R19, RZ, RZ, 0xffff ;  /* 0x0000ffffff137424 */ /* 0x000fe200078e00ff */
[----:B------:R-:W-:Y:S01]  /*35e0*/  MOV R8, 0xffff ;  /* 0x0000ffff00087802 */ /* 0x000fe20000000f00 */
[----:B0-----:R-:W0:Y:S01]  /*35f0*/  SHFL.BFLY PT, R14, R11, 0x8, 0x101f ;  /* 0x0d101f000b0e7f89 */ /* 0x001e2200000e0000 */
[----:B------:R-:W-:Y:S02]  /*3600*/  MOV R20, 0xffff ;  /* 0x0000ffff00147802 */ /* 0x000fe40000000f00 */
[----:B------:R-:W-:Y:S01]  /*3610*/  MOV R10, 0xffff ;  /* 0x0000ffff000a7802 */ /* 0x000fe20000000f00 */
[----:B--2---:R-:W2:Y:S01]  /*3620*/  SHFL.BFLY PT, R13, R12, 0x8, 0x101f ;  /* 0x0d101f000c0d7f89 */ /* 0x004ea200000e0000 */
        /* <DEDUP_REMOVED lines=13> */
.L_x_2035:
[----:B----4-:R-:W-:Y:S01]  /*3700*/  FADD.FTZ R7, R11, R10 ;  /* 0x0000000a0b077221 */ /* 0x010fe20000010000 */
[----:B------:R-:W-:Y:S02]  /*3710*/  @!P1 F2FP.F16.F32.PACK_AB R6, RZ, R17 ;  /* 0x00000011ff06923e */ /* 0x000fe400000000ff */
[----:B------:R-:W-:Y:S02]  /*3720*/  MOV R11, R52 ;  /* 0x00000034000b7202 */ /* 0x000fe40000000f00 */
[----:B------:R-:W-:Y:S01]  /*3730*/  @!P1 F2FP.F16.F32.PACK_AB R7, RZ, R7 ;  /* 0x00000007ff07923e */ /* 0x000fe200000000ff */
[----:B------:R0:W-:Y:S04]  /*3740*/  @!P1 STG.E.U16 desc[UR8][R2.64+0x50], R6 ;  /* 0x0000500602009986 */ /* 0x0001e8000c101508 */
[----:B------:R0:W-:Y:S02]  /*3750*/  @!P1 STG.E.U16 desc[UR8][R4.64+0x50], R7 ;  /* 0x0000500704009986 */ /* 0x0001e4000c101508 */
.L_x_2001:
[----:B------:R-:W-:Y:S05]  /*3760*/  BSYNC B0 ;  /* 0x0000000000007941 */ /* 0x000fea0003800000 */
.L_x_2000:
        /* <DEDUP_REMOVED lines=11> */
[C---:B0-----:R-:W-:Y:S01]  /*3820*/  @!P0 IADD3 R4, R11.reuse, 0x28, RZ ;  /* 0x000000280b048810 */ /* 0x041fe20007ffe0ff */
[----:B------:R-:W-:Y:S01]  /*3830*/  HFMA2.MMA R20, -RZ, RZ, 0, 0 ;  /* 0x00000000ff147435 */ /* 0x000fe200000001ff */
[----:B------:R-:W-:Y:S02]  /*3840*/  @!P0 IADD3 R12, R11, 0x14, RZ ;  /* 0x000000140b0c8810 */ /* 0x000fe40007ffe0ff */
[----:B------:R-:W-:Y:S02]  /*3850*/  CS2R R16, SRZ ;  /* 0x0000000000107805 */ /* 0x000fe4000001ff00 */
[----:B------:R-:W-:Y:S01]  /*3860*/  @!P0 LEA R5, R65, UR6, 0x7 ;  /* 0x0000000641058c11 */ /* 0x000fe2000f8e38ff */
[----:B------:R-:W-:Y:S01]  /*3870*/  IMAD.MOV.U32 R9, RZ, RZ, 0xffff ;  /* 0x0000ffffff097424 */ /* 0x000fe200078e00ff */
[----:B------:R-:W-:Y:S02]  /*3880*/  @!P0 LOP3.LUT R4, R4, R43, RZ, 0x3c, !PT ;  /* 0x0000002b04048212 */ /* 0x000fe400078e3cff */
[----:B------:R-:W-:-:S02]  /*3890*/  CS2R R26, SRZ ;  /* 0x00000000001a7805 */ /* 0x000fc4000001ff00 */
[----:B------:R-:W-:Y:S02]  /*38a0*/  @!P0 LEA R13, R65, UR6, 0x7 ;  /* 0x00000006410d8c11 */ /* 0x000fe4000f8e38ff */
[----:B------:R-:W-:Y:S02]  /*38b0*/  @!P0 LOP3.LUT R12, R12, R43, RZ, 0x3c, !PT ;  /* 0x0000002b0c0c8212 */ /* 0x000fe400078e3cff */
[----:B------:R-:W-:Y:S02]  /*38c0*/  @!P0 LEA R4, R4, R5, 0x2 ;  /* 0x0000000504048211 */ /* 0x000fe400078e10ff */
[----:B------:R-:W-:Y:S01]  /*38d0*/  @!P0 IADD3 R10, R11, 0x3c, RZ ;  /* 0x0000003c0b0a8810 */ /* 0x000fe20007ffe0ff */
[----:B------:R-:W-:Y:S01]  /*38e0*/  @!P0 IMAD R12, R12, 0x4, R13 ;  /* 0x000000040c0c8824 */ /* 0x000fe200078e020d */
[----:B------:R-:W-:Y:S01]  /*38f0*/  @!P0 LEA R21, R65, UR6, 0x7 ;  /* 0x0000000641158c11 */ /* 0x000fe2000f8e38ff */
[----:B------:R-:W0:Y:S01]  /*3900*/  @!P0 LDS R5, [R4] ;  /* 0x0000000004058984 */ /* 0x000e220000000800 */
[----:B------:R-:W-:-:S02]  /*3910*/  @!P0 LOP3.LUT R10, R10, R43, RZ, 0x3c, !PT ;  /* 0x0000002b0a0a8212 */ /* 0x000fc400078e3cff */
[----:B------:R-:W-:Y:S01]  /*3920*/  MOV R7, 0xffff ;  /* 0x0000ffff00077802 */ /* 0x000fe20000000f00 */
[----:B------:R-:W5:Y:S01]  /*3930*/  @!P0 LDS R14, [R12] ;  /* 0x000000000c0e8984 */ /* 0x000f620000000800 */
[----:B------:R-:W-:Y:S01]  /*3940*/  MOV R13, 0xffff ;  /* 0x0000ffff000d7802 */ /* 0x000fe20000000f00 */
[----:B------:R-:W-:Y:S01]  /*3950*/  @!P0 IMAD R21, R10, 0x4, R21 ;  /* 0x000000040a158824 */ /* 0x000fe200078e0215 */
[----:B------:R-:W-:Y:S01]  /*3960*/  MOV R10, 0xffff ;  /* 0x0000ffff000a7802 */ /* 0x000fe20000000f00 */
[----:B------:R1:W3:Y:S01]  /*3970*/  @!P0 LDS R15, [R12+0x500] ;  /* 0x000500000c0f8984 */ /* 0x0002e20000000800 */
[----:B------:R-:W-:Y:S02]  /*3980*/  MOV R22, RZ ;  /* 0x000000ff00167202 */ /* 0x000fe40000000f00 */
[----:B------:R-:W-:Y:S01]  /*3990*/  MOV R6, 0xffff ;  /* 0x0000ffff00067802 */ /* 0x000fe20000000f00 */
        /* <DEDUP_REMOVED lines=8> */
[----:B-----5:R-:W-:Y:S01]  /*3a20*/  @!P0 IMAD.MOV.U32 R16, RZ, RZ, R14 ;  /* 0x000000ffff108224 */ /* 0x020fe200078e000e */
[----:B------:R-:W-:Y:S02]  /*3a30*/  MOV R14, 0xffff ;  /* 0x0000ffff000e7802 */ /* 0x000fe40000000f00 */
[----:B------:R-:W2:Y:S01]  /*3a40*/  SHFL.BFLY PT, R21, R20, 0x8, 0x101f ;  /* 0x0d101f0014157f89 */ /* 0x000ea200000e0000 */
[----:B---3--:R-:W-:Y:S01]  /*3a50*/  @!P0 MOV R17, R15 ;  /* 0x0000000f00118202 */ /* 0x008fe20000000f00 */
[----:B------:R-:W-:Y:S02]  /*3a60*/  IMAD.MOV.U32 R15, RZ, RZ, 0xffff ;  /* 0x0000ffffff0f7424 */ /* 0x000fe400078e00ff */
[----:B------:R-:W3:Y:S01]  /*3a70*/  SHFL.BFLY PT, R19, R16, 0x8, 0x101f ;  /* 0x0d101f0010137f89 */ /* 0x000ee200000e0000 */
[----:B-1----:R-:W-:Y:S01]  /*3a80*/  FADD.FTZ R4, R10, R3 ;  /* 0x000000030a047221 */ /* 0x002fe20000010000 */
[----:B------:R-:W-:-:S02]  /*3a90*/  @!P0 IMAD.MOV.U32 R22, RZ, RZ, R23 ;  /* 0x000000ffff168224 */ /* 0x000fc400078e0017 */
[----:B------:R-:W1:Y:S01]  /*3aa0*/  SHFL.BFLY PT, R18, R17, 0x8, 0x101f ;  /* 0x0d101f0011127f89 */ /* 0x000e6200000e0000 */
[----:B------:R-:W-:-:S03]  /*3ab0*/  @!P0 MOV R26, R28 ;  /* 0x0000001c001a8202 */ /* 0x000fc60000000f00 */
[----:B------:R-:W4:Y:S01]  /*3ac0*/  SHFL.BFLY PT, R25, R22, 0x8, 0x101f ;  /* 0x0d101f0016197f89 */ /* 0x000f2200000e0000 */
[----:B------:R-:W-:-:S03]  /*3ad0*/  @!P0 MOV R27, R29 ;  /* 0x0000001d001b8202 */ /* 0x000fc60000000f00 */
[----:B------:R-:W5:Y:S01]  /*3ae0*/  SHFL.BFLY PT, R10, R4, 0x4, 0x101f ;  /* 0x0c901f00040a7f89 */ /* 0x000f6200000e0000 */
[----:B------:R-:W-:Y:S02]  /*3af0*/  MOV R29, 0xffff ;  /* 0x0000ffff001d7802 */ /* 0x000fe40000000f00 */
[----:B------:R-:W-:Y:S01]  /*3b00*/  ISETP.NE.AND P0, PT, R65, RZ, PT ;  /* 0x000000ff4100720c */ /* 0x000fe20003f05270 */
[----:B0-----:R-:W-:Y:S01]  /*3b10*/  FADD.FTZ R5, R5, R2 ;  /* 0x0000000205057221 */ /* 0x001fe20000010000 */
[----:B------:R-:W0:Y:S01]  /*3b20*/  SHFL.BFLY PT, R31, R26, 0x8, 0x101f ;  /* 0x0d101f001a1f7f89 */ /* 0x000e2200000e0000 */
[----:B--2---:R-:W-:Y:S01]  /*3b30*/  FADD.FTZ R23, R21, R20 ;  /* 0x0000001415177221 */ /* 0x004fe20000010000 */
[----:B------:R-:W-:Y:S02]  /*3b40*/  MOV R20, 0xffff ;  /* 0x0000ffff00147802 */ /* 0x000fe40000000f00 */
[----:B------:R-:W2:Y:S01]  /*3b50*/  SHFL.BFLY PT, R2, R5, 0x4, 0x101f ;  /* 0x0c901f0005027f89 */ /* 0x000ea200000e0000 */
[----:B------:R-:W-:-:S02]  /*3b60*/  IMAD.IADD R7, R11, 0x1, R48 ;  /* 0x000000010b077824 */ /* 0x000fc400078e0230 */
[----:B---3--:R-:W-:Y:S01]  /*3b70*/  FADD.FTZ R19, R19, R16 ;  /* 0x0000001013137221 */ /* 0x008fe20000010000 */
[----:B------:R-:W-:Y:S01]  /*3b80*/  IMAD.MOV.U32 R16, RZ, RZ, 0xffff ;  /* 0x0000ffffff107424 */ /* 0x000fe200078e00ff */
[----:B------:R-:W3:Y:S01]  /*3b90*/  SHFL.BFLY PT, R28, R27, 0x8, 0x101f ;  /* 0x0d101f001b1c7f89 */ /* 0x000ee200000e0000 */
[----:B-1----:R-:W-:-:S03]  /*3ba0*/  FADD.FTZ R18, R18, R17 ;  /* 0x0000001112127221 */ /* 0x002fc60000010000 */
[----:B------:R-:W1:Y:S01]  /*3bb0*/  SHFL.BFLY PT, R20, R23, 0x4, 0x101f ;  /* 0x0c901f0017147f89 */ /* 0x000e6200000e0000 */
[----:B----4-:R-:W-:-:S03]  /*3bc0*/  FADD.FTZ R25, R25, R22 ;  /* 0x0000001619197221 */ /* 0x010fc60000010000 */
[----:B------:R-:W4:Y:S01]  /*3bd0*/  SHFL.BFLY PT, R16, R19, 0x4, 0x101f ;  /* 0x0c901f0013107f89 */ /* 0x000f2200000e0000 */
[----:B-----5:R-:W-:Y:S01]  /*3be0*/  FADD.FTZ R3, R4, R10 ;  /* 0x0000000a04037221 */ /* 0x020fe20000010000 */
[----:B------:R-:W-:Y:S02]  /*3bf0*/  MOV R10, 0xffff ;  /* 0x0000ffff000a7802 */ /* 0x000fe40000000f00 */
[----:B------:R-:W5:Y:S01]  /*3c00*/  SHFL.BFLY PT, R24, R25, 0x4, 0x101f ;  /* 0x0c901f0019187f89 */ /* 0x000f6200000e0000 */
[----:B------:R-:W-:Y:S02]  /*3c10*/  IMAD.MOV.U32 R4, RZ, RZ, 0xffff ;  /* 0x0000ffffff047424 */ /* 0x000fe400078e00ff */
[----:B0-----:R-:W-:Y:S01]  /*3c20*/  FADD.FTZ R31, R31, R26 ;  /* 0x0000001a1f1f7221 */ /* 0x001fe20000010000 */
[----:B------:R-:W0:Y:S01]  /*3c30*/  SHFL.BFLY PT, R21, R18, 0x4, 0x101f ;  /* 0x0c901f0012157f89 */ /* 0x000e2200000e0000 */
[----:B------:R-:W-:Y:S02]  /*3c40*/  IMAD.MOV.U32 R26, RZ, RZ, 0xffff ;  /* 0x0000ffffff1a7424 */ /* 0x000fe400078e00ff */
[----:B--2---:R-:W-:Y:S01]  /*3c50*/  FADD.FTZ R2, R5, R2 ;  /* 0x0000000205027221 */ /* 0x004fe20000010000 */
[----:B------:R-:W-:Y:S01]  /*3c60*/  MOV R5, 0xffff ;  /* 0x0000ffff00057802 */ /* 0x000fe20000000f00 */
[----:B------:R-:W2:Y:S01]  /*3c70*/  SHFL.BFLY PT, R10, R3, 0x2, 0x101f ;  /* 0x0c501f00030a7f89 */ /* 0x000ea200000e0000 */
[----:B---3--:R-:W-:Y:S01]  /*3c80*/  FADD.FTZ R28, R28, R27 ;  /* 0x0000001b1c1c7221 */ /* 0x008fe20000010000 */
[----:B------:R-:W-:-:S02]  /*3c90*/  MOV R27, 0xffff ;  /* 0x0000ffff001b7802 */ /* 0x000fc40000000f00 */
[----:B------:R-:W3:Y:S01]  /*3ca0*/  SHFL.BFLY PT, R26, R31, 0x4, 0x101f ;  /* 0x0c901f001f1a7f89 */ /* 0x000ee200000e0000 */
[----:B-1----:R-:W-:Y:S01]  /*3cb0*/  FADD.FTZ R22, R23, R20 ;  /* 0x0000001417167221 */ /* 0x002fe20000010000 */
[----:B------:R-:W-:Y:S02]  /*3cc0*/  MOV R23, 0xffff ;  /* 0x0000ffff00177802 */ /* 0x000fe40000000f00 */
[----:B------:R-:W1:Y:S01]  /*3cd0*/  SHFL.BFLY PT, R5, R2, 0x2, 0x101f ;  /* 0x0c501f0002057f89 */ /* 0x000e6200000e0000 */
[----:B----4-:R-:W-:Y:S01]  /*3ce0*/  FADD.FTZ R17, R19, R16 ;  /* 0x0000001013117221 */ /* 0x010fe20000010000 */
[----:B------:R-:W-:Y:S02]  /*3cf0*/  IMAD.MOV.U32 R19, RZ, RZ, 0xffff ;  /* 0x0000ffffff137424 */ /* 0x000fe400078e00ff */
[----:B------:R-:W-:Y:S01]  /*3d00*/  SHFL.BFLY PT, R27, R28, 0x4, 0x101f ;  /* 0x0c901f001c1b7f89 */ /* 0x000fe200000e0000 */
[----:B-----5:R-:W-:Y:S01]  /*3d10*/  FADD.FTZ R24, R25, R24 ;  /* 0x0000001819187221 */ /* 0x020fe20000010000 */
[----:B------:R-:W-:-:S02]  /*3d20*/  MOV R25, 0xffff ;  /* 0x0000ffff00197802 */ /* 0x000fc40000000f00 */
[----:B------:R-:W4:Y:S01]  /*3d30*/  SHFL.BFLY PT, R16, R17, 0x2, 0x101f ;  /* 0x0c501f0011107f89 */ /* 0x000f2200000e0000 */
[----:B0-----:R-:W-:Y:S01]  /*3d40*/  FADD.FTZ R21, R18, R21 ;  /* 0x0000001512157221 */ /* 0x001fe20000010000 */
[----:B------:R-:W-:Y:S02]  /*3d50*/  MOV R18, 0xffff ;  /* 0x0000ffff00127802 */ /* 0x000fe40000000f00 */
[----:B------:R-:W0:Y:S04]  /*3d60*/  SHFL.BFLY PT, R23, R22, 0x2, 0x101f ;  /* 0x0c501f0016177f89 */ /* 0x000e2800000e0000 */
[----:B------:R-:W5:Y:S01]  /*3d70*/  SHFL.BFLY PT, R4, R21, 0x2, 0x101f ;  /* 0x0c501f0015047f89 */ /* 0x000f6200000e0000 */
[----:B--2---:R-:W-:-:S03]  /*3d80*/  FADD.FTZ R13, R3, R10 ;  /* 0x0000000a030d7221 */ /* 0x004fc60000010000 */
[----:B------:R-:W2:Y:S01]  /*3d90*/  SHFL.BFLY PT, R25, R24, 0x2, 0x101f ;  /* 0x0c501f0018197f89 */ /* 0x000ea200000e0000 */
[----:B---3--:R-:W-:Y:S01]  /*3da0*/  FADD.FTZ R26, R31, R26 ;  /* 0x0000001a1f1a7221 */ /* 0x008fe20000010000 */
[----:B-1----:R-:W-:Y:S02]  /*3db0*/  FADD.FTZ R12, R2, R5 ;  /* 0x00000005020c7221 */ /* 0x002fe40000010000 */
[----:B------:R-:W1:Y:S01]  /*3dc0*/  SHFL.BFLY PT, R14, R13, 0x1, 0x101f ;  /* 0x0c301f000d0e7f89 */ /* 0x000e6200000e0000 */
[----:B------:R-:W3:Y:S03]  /*3dd0*/  LDC.64 R2, c[0x0][0x220] ;  /* 0x00008800ff027b82 */ /* 0x000ee60000000a00 */
[----:B------:R-:W3:Y:S01]  /*3de0*/  SHFL.BFLY PT, R15, R12, 0x1, 0x101f ;  /* 0x0c301f000c0f7f89 */ /* 0x000ee200000e0000 */
[----:B----4-:R-:W-:-:S03]  /*3df0*/  FADD.FTZ R16, R17, R16 ;  /* 0x0000001011107221 */ /* 0x010fc60000010000 */
[----:B------:R-:W4:Y:S01]  /*3e00*/  SHFL.BFLY PT, R29, R26, 0x2, 0x101f ;  /* 0x0c501f001a1d7f89 */ /* 0x000f2200000e0000 */
[----:B0-----:R-:W-:Y:S01]  /*3e10*/  FADD.FTZ R20, R22, R23 ;  /* 0x0000001716147221 */ /* 0x001fe20000010000 */
[----:B------:R-:W-:Y:S02]  /*3e20*/  MOV R23, 0xffff ;  /* 0x0000ffff00177802 */ /* 0x000fe40000000f00 */
[----:B------:R-:W0:Y:S01]  /*3e30*/  SHFL.BFLY PT, R19, R16, 0x1, 0x101f ;  /* 0x0c301f0010137f89 */ /* 0x000e2200000e0000 */
[----:B------:R-:W-:Y:S01]  /*3e40*/  MOV R22, 0xffff ;  /* 0x0000ffff00167802 */ /* 0x000fe20000000f00 */
[----:B-----5:R-:W-:Y:S01]  /*3e50*/  FADD.FTZ R17, R21, R4 ;  /* 0x0000000415117221 */ /* 0x020fe20000010000 */
[----:B------:R-:W-:Y:S01]  /*3e60*/  FADD.FTZ R21, R28, R27 ;  /* 0x0000001b1c157221 */ /* 0x000fe20000010000 */
[----:B------:R-:W5:Y:S01]  /*3e70*/  LDC.64 R4, c[0x0][0x218] ;  /* 0x00008600ff047b82 */ /* 0x000f620000000a00 */
[----:B------:R-:W5:Y:S01]  /*3e80*/  SHFL.BFLY PT, R23, R20, 0x1, 0x101f ;  /* 0x0c301f0014177f89 */ /* 0x000f6200000e0000 */
[----:B--2---:R-:W-:Y:S01]  /*3e90*/  FADD.FTZ R24, R24, R25 ;  /* 0x0000001918187221 */ /* 0x004fe20000010000 */
[----:B------:R-:W-:-:S02]  /*3ea0*/  IMAD.MOV.U32 R25, RZ, RZ, 0xffff ;  /* 0x0000ffffff197424 */ /* 0x000fc400078e00ff */
[----:B------:R-:W2:Y:S01]  /*3eb0*/  SHFL.BFLY PT, R18, R17, 0x1, 0x101f ;  /* 0x0c301f0011127f89 */ /* 0x000ea200000e0000 */
[----:B-1----:R-:W-:Y:S01]  /*3ec0*/  FADD.FTZ R13, R13, R14 ;  /* 0x0000000e0d0d7221 */ /* 0x002fe20000010000 */
[----:B---3--:R-:W-:Y:S02]  /*3ed0*/  IMAD.WIDE R2, R7, 0x2, R2 ;  /* 0x0000000207027825 */ /* 0x008fe400078e0202 */
[----:B------:R-:W1:Y:S02]  /*3ee0*/  SHFL.BFLY PT, R25, R24, 0x1, 0x101f ;  /* 0x0c301f0018197f89 */ /* 0x000e6400000e0000 */
[----:B------:R-:W-:Y:S01]  /*3ef0*/  FADD.FTZ R12, R12, R15 ;  /* 0x0000000f0c0c7221 */ /* 0x000fe20000010000 */
[----:B------:R-:W-:Y:S01]  /*3f00*/  @!P0 F2FP.F16.F32.PACK_AB R11, RZ, R13 ;  /* 0x0000000dff0b823e */ /* 0x000fe200000000ff */
[----:B------:R-:W3:Y:S01]  /*3f10*/  SHFL.BFLY PT, R22, R21, 0x2, 0x101f ;  /* 0x0c501f0015167f89 */ /* 0x000ee200000e0000 */
[----:B------:R-:W-:Y:S01]  /*3f20*/  MOV R13, 0xffff ;  /* 0x0000ffff000d7802 */ /* 0x000fe20000000f00 */
[----:B----4-:R-:W-:Y:S01]  /*3f30*/  FADD.FTZ R26, R26, R29 ;  /* 0x0000001d1a1a7221 */ /* 0x010fe20000010000 */
[----:B------:R-:W-:-:S02]  /*3f40*/  @!P0 F2FP.F16.F32.PACK_AB R10, RZ, R12 ;  /* 0x0000000cff0a823e */ /* 0x000fc400000000ff */
[----:B------:R-:W-:Y:S01]  /*3f50*/  PRMT R9, R11, 0x7610, R9 ;  /* 0x000076100b097816 */ /* 0x000fe20000000009 */
[----:B0-----:R-:W-:Y:S01]  /*3f60*/  FADD.FTZ R16, R16, R19 ;  /* 0x0000001310107221 */ /* 0x001fe20000010000 */
[----:B------:R-:W0:Y:S01]  /*3f70*/  SHFL.BFLY PT, R13, R26, 0x1, 0x101f ;  /* 0x0c301f001a0d7f89 */ /* 0x000e2200000e0000 */
[----:B-----5:R-:W-:-:S04]  /*3f80*/  IMAD.WIDE R4, R7, 0x2, R4 ;  /* 0x0000000207047825 */ /* 0x020fc800078e0204 */
[----:B------:R-:W-:Y:S01]  /*3f90*/  FADD.FTZ R8, R20, R23 ;  /* 0x0000001714087221 */ /* 0x000fe20000010000 */
[----:B------:R-:W-:Y:S01]  /*3fa0*/  @!P0 F2FP.F16.F32.PACK_AB R6, RZ, R16 ;  /* 0x00000010ff06823e */ /* 0x000fe200000000ff */
[----:B--2---:R-:W-:Y:S01]  /*3fb0*/  FADD.FTZ R7, R17, R18 ;  /* 0x0000001211077221 */ /* 0x004fe20000010000 */
[----:B------:R2:W-:Y:S02]  /*3fc0*/  @!P0 STG.E.U16 desc[UR8][R4.64], R10 ;  /* 0x0000000a04008986 */ /* 0x0005e4000c101508 */
[----:B------:R-:W-:Y:S01]  /*3fd0*/  @!P0 F2FP.F16.F32.PACK_AB R8, RZ, R8 ;  /* 0x00000008ff08823e */ /* 0x000fe200000000ff */
[----:B-1----:R-:W-:Y:S01]  /*3fe0*/  FADD.FTZ R11, R24, R25 ;  /* 0x00000019180b7221 */ /* 0x002fe20000010000 */
[----:B------:R-:W-:Y:S01]  /*3ff0*/  @!P0 F2FP.F16.F32.PACK_AB R7, RZ, R7 ;  /* 0x00000007ff07823e */ /* 0x000fe200000000ff */
[----:B------:R1:W-:Y:S01]  /*4000*/  @!P0 STG.E.U16 desc[UR8][R2.64], R9 ;  /* 0x0000000902008986 */ /* 0x0003e2000c101508 */
[----:B---3--:R-:W-:Y:S02]  /*4010*/  FADD.FTZ R21, R21, R22 ;  /* 0x0000001615157221 */ /* 0x008fe40000010000 */
[----:B------:R-:W-:Y:S01]  /*4020*/  @!P0 F2FP.F16.F32.PACK_AB R11, RZ, R11 ;  /* 0x0000000bff0b823e */ /* 0x000fe200000000ff */
[----:B------:R1:W-:Y:S01]  /*4030*/  @!P0 STG.E.U16 desc[UR8][R4.64+0x28], R6 ;  /* 0x0000280604008986 */ /* 0x0003e2000c101508 */
[----:B--2---:R-:W-:-:S03]  /*4040*/  MOV R10, 0xffff ;  /* 0x0000ffff000a7802 */ /* 0x004fc60000000f00 */
[----:B------:R1:W-:Y:S01]  /*4050*/  @!P0 STG.E.U16 desc[UR8][R2.64+0x28], R7 ;  /* 0x0000280702008986 */ /* 0x0003e2000c101508 */
[----:B0-----:R-:W-:-:S03]  /*4060*/  FADD.FTZ R13, R26, R13 ;  /* 0x0000000d1a0d7221 */ /* 0x001fc60000010000 */
[----:B------:R1:W-:Y:S04]  /*4070*/  @!P0 STG.E.U16 desc[UR8][R4.64+0x50], R8 ;  /* 0x0000500804008986 */ /* 0x0003e8000c101508 */
[----:B------:R1:W0:Y:S04]  /*4080*/  SHFL.BFLY PT, R10, R21, 0x1, 0x101f ;  /* 0x0c301f00150a7f89 */ /* 0x00022800000e0000 */
[----:B------:R1:W-:Y:S02]  /*4090*/  @!P0 STG.E.U16 desc[UR8][R2.64+0x50], R11 ;  /* 0x0000500b02008986 */ /* 0x0003e4000c101508 */
.L_x_2069:
[----:B01----:R-:W-:Y:S01]  /*40a0*/  FADD.FTZ R7, R21, R10 ;  /* 0x0000000a15077221 */ /* 0x003fe20000010000 */
[----:B------:R-:W-:-:S04]  /*40b0*/  @!P0 F2FP.F16.F32.PACK_AB R6, RZ, R13 ;  /* 0x0000000dff06823e */ /* 0x000fc800000000ff */
[----:B------:R-:W-:Y:S01]  /*40c0*/  @!P0 F2FP.F16.F32.PACK_AB R7, RZ, R7 ;  /* 0x00000007ff07823e */ /* 0x000fe200000000ff */
[----:B------:R0:W-:Y:S04]  /*40d0*/  @!P0 STG.E.U16 desc[UR8][R4.64+0x78], R6 ;  /* 0x0000780604008986 */ /* 0x0001e8000c101508 */
[----:B------:R0:W-:Y:S02]  /*40e0*/  @!P0 STG.E.U16 desc[UR8][R2.64+0x78], R7 ;  /* 0x0000780702008986 */ /* 0x0001e4000c101508 */
.L_x_1999:
[----:B------:R-:W-:Y:S05]  /*40f0*/  WARPSYNC.ALL ;  /* 0x0000000000007948 */ /* 0x000fea0003800000 */
[----:B------:R-:W-:Y:S01]  /*4100*/  VIADD R48, R48, 0x400 ;  /* 0x0000040030307836 */ /* 0x000fe20000000000 */
[----:B------:R-:W-:Y:S04]  /*4110*/  BAR.SYNC.DEFER_BLOCKING 0x0 ;  /* 0x0000000000007b1d */ /* 0x000fe80000010000 */
[----:B------:R-:W-:-:S13]  /*4120*/  ISETP.GE.AND P0, PT, R48, UR10, PT ;  /* 0x0000000a30007c0c */ /* 0x000fda000bf06270 */
[----:B------:R-:W-:Y:S05]  /*4130*/  @!P0 BRA `(.L_x_2006) ;  /* 0xffffffe400008947 */ /* 0x000fea000383ffff */
[----:B------:R-:W-:Y:S05]  /*4140*/  EXIT ;  /* 0x000000000000794d */ /* 0x000fea0003800000 */
.L_x_2002:
[----:B------:R-:W-:Y:S01]  /*4150*/  HFMA2.MMA R8, -RZ, RZ, 0, 4.76837158203125e-07 ;  /* 0x00000008ff087435 */ /* 0x000fe200000001ff */
[----:B--2---:R-:W-:Y:S01]  /*4160*/  MOV R9, R2 ;  /* 0x0000000200097202 */ /* 0x004fe20000000f00 */
[----:B------:R-:W-:Y:S01]  /*4170*/  IMAD.MOV.U32 R7, RZ, RZ, 0x101f ;  /* 0x0000101fff077424 */ /* 0x000fe200078e00ff */
[----:B------:R-:W-:-:S08]  /*4180*/  MOV R6, 0xffff ;  /* 0x0000ffff00067802 */ /* 0x000fd00000000f00 */
[----:B01-3--:R-:W-:Y:S05]  /*4190*/  WARPSYNC.COLLECTIVE R6, `(.L_x_2007) ;  /* 0x0000000006087348 */ /* 0x00bfea0003c00000 */
[----:B------:R2:W4:Y:S02]  /*41a0*/  SHFL.BFLY P2, R10, R9, R8, R7 ;  /* 0x0c000008090a7389 */ /* 0x0005240000040007 */
[----:B01234-:R-:W-:Y:S01]  /*41b0*/  ENDCOLLECTIVE ;  /* 0x000000000000791b */ /* 0x01ffe20003800000 */
.L_x_2007:
[----:B------:R-:W-:Y:S01]  /*41c0*/  IMAD.MOV.U32 R9, RZ, RZ, R3 ;  /* 0x000000ffff097224 */ /* 0x000fe200078e0003 */
[----:B------:R-:W-:-:S07]  /*41d0*/  MOV R5, R10 ;  /* 0x0000000a00057202 */ /* 0x000fce0000000f00 */
[----:B------:R-:W-:Y:S05]  /*41e0*/  WARPSYNC.COLLECTIVE R6, `(.L_x_2008) ;  /* 0x0000000006087348 */ /* 0x000fea0003c00000 */
[----:B------:R0:W1:Y:S02]  /*41f0*/  SHFL.BFLY P2, R10, R9, R8, R7 ;  /* 0x0c000008090a7389 */ /* 0x0000640000040007 */
[----:B01----:R-:W-:Y:S01]  /*4200*/  ENDCOLLECTIVE ;  /* 0x000000000000791b */ /* 0x003fe20003800000 */
.L_x_2008:
[----:B------:R-:W-:-:S05]  /*4210*/  FADD.FTZ R5, R5, R2 ;  /* 0x0000000205057221 */ /* 0x000fca0000010000 */
[----:B------:R-:W-:Y:S01]  /*4220*/  MOV R9, R5 ;  /* 0x0000000500097202 */ /* 0x000fe20000000f00 */
[----:B------:R-:W-:Y:S01]  /*4230*/  IMAD.MOV.U32 R8, RZ, RZ, 0x4 ;  /* 0x00000004ff087424 */ /* 0x000fe200078e00ff */
[----:B------:R-:W-:-:S07]  /*4240*/  MOV R4, R10 ;  /* 0x0000000a00047202 */ /* 0x000fce0000000f00 */
[----:B------:R-:W-:Y:S05]  /*4250*/  WARPSYNC.COLLECTIVE R6, `(.L_x_2009) ;  /* 0x0000000006087348 */ /* 0x000fea0003c00000 */
[----:B------:R0:W1:Y:S02]  /*4260*/  SHFL.BFLY P2, R10, R9, R8, R7 ;  /* 0x0c000008090a7389 */ /* 0x0000640000040007 */
[----:B01----:R-:W-:Y:S01]  /*4270*/  ENDCOLLECTIVE ;  /* 0x000000000000791b */ /* 0x003fe20003800000 */
.L_x_2009:
[----:B------:R-:W-:-:S05]  /*4280*/  FADD.FTZ R4, R4, R3 ;  /* 0x0000000304047221 */ /* 0x000fca0000010000 */
[----:B------:R-:W-:Y:S02]  /*4290*/  MOV R9, R4 ;  /* 0x0000000400097202 */ /* 0x000fe40000000f00 */
[----:B------:R-:W-:-:S07]  /*42a0*/  MOV R12, R10 ;  /* 0x0000000a000c7202 */ /* 0x000fce0000000f00 */
[----:B------:R-:W-:Y:S05]  /*42b0*/  WARPSYNC.COLLECTIVE R6, `(.L_x_2010) ;  /* 0x0000000006087348 */ /* 0x000fea0003c00000 */
[----:B------:R0:W1:Y:S02]  /*42c0*/  SHFL.BFLY P2, R10, R9, R8, R7 ;  /* 0x0c000008090a7389 */ /* 0x0000640000040007 */
[----:B01----:R-:W-:Y:S01]  /*42d0*/  ENDCOLLECTIVE ;  /* 0x000000000000791b */ /* 0x003fe20003800000 */
.L_x_2010:
[----:B------:R-:W-:Y:S01]  /*42e0*/  FADD.FTZ R12, R5, R12 ;  /* 0x0000000c050c7221 */ /* 0x000fe20000010000 */
[----:B------:R-:W-:-:S04]  /*42f0*/  HFMA2.MMA R8, -RZ, RZ, 0, 1.1920928955078125e-07 ;  /* 0x00000002ff087435 */ /* 0x000fc800000001ff */
[----:B------:R-:W-:Y:S01]  /*4300*/  MOV R9, R12 ;  /* 0x0000000c00097202 */ /* 0x000fe20000000f00 */
[----:B------:R-:W-:-:S07]  /*4310*/  IMAD.MOV.U32 R11, RZ, RZ, R10 ;  /* 0x000000ffff0b7224 */ /* 0x000fce00078e000a */
[----:B------:R-:W-:Y:S05]  /*4320*/  WARPSYNC.COLLECTIVE R6, `(.L_x_2011) ;  /* 0x0000000006087348 */ /* 0x000fea0003c00000 */
[----:B------:R0:W1:Y:S02]  /*4330*/  SHFL.BFLY P2, R10, R9, R8, R7 ;  /* 0x0c000008090a7389 */ /* 0x0000640000040007 */
[----:B01----:R-:W-:Y:S01]  /*4340*/  ENDCOLLECTIVE ;  /* 0x000000000000791b */ /* 0x003fe20003800000 */
.L_x_2011:
[----:B------:R-:W-:-:S05]  /*4350*/  FADD.FTZ R11, R4, R11 ;  /* 0x0000000b040b7221 */ /* 0x000fca0000010000 */
[----:B------:R-:W-:Y:S01]  /*4360*/  MOV R9, R11 ;  /* 0x0000000b00097202 */ /* 0x000fe20000000f00 */
[----:B------:R-:W-:-:S07]  /*4370*/  IMAD.MOV.U32 R13, RZ, RZ, R10 ;  /* 0x000000ffff0d7224 */ /* 0x000fce00078e000a */
[----:B------:R-:W-:Y:S05]  /*4380*/  WARPSYNC.COLLECTIVE R6, `(.L_x_2012) ;  /* 0x0000000006087348 */ /* 0x000fea0003c00000 */
[----:B------:R0:W1:Y:S02]  /*4390*/  SHFL.BFLY P2, R10, R9, R8, R7 ;  /* 0x0c000008090a7389 */ /* 0x0000640000040007 */
[----:B01----:R-:W-:Y:S01]  /*43a0*/  ENDCOLLECTIVE ;  /* 0x000000000000791b */ /* 0x003fe20003800000 */
.L_x_2012:
[----:B------:R-:W-:Y:S01]  /*43b0*/  FADD.FTZ R13, R12, R13 ;  /* 0x0000000d0c0d7221 */ /* 0x000fe20000010000 */
[----:B------:R-:W-:-:S03]  /*43c0*/  HFMA2.MMA R8, -RZ, RZ, 0, 5.9604644775390625e-08 ;  /* 0x00000001ff087435 */ /* 0x000fc600000001ff */
[----:B------:R-:W-:Y:S01]  /*43d0*/  IMAD.MOV.U32 R9, RZ, RZ, R13 ;  /* 0x000000ffff097224 */ /* 0x000fe200078e000d */
[----:B------:R-:W-:-:S07]  /*43e0*/  MOV R2, R10 ;  /* 0x0000000a00027202 */ /* 0x000fce0000000f00 */
[----:B------:R-:W-:Y:S05]  /*43f0*/  WARPSYNC.COLLECTIVE R6, `(.L_x_2013) ;  /* 0x0000000006087348 */ /* 0x000fea0003c00000 */
[----:B------:R0:W1:Y:S02]  /*4400*/  SHFL.BFLY P2, R10, R9, R8, R7 ;  /* 0x0c000008090a7389 */ /* 0x0000640000040007 */
[----:B01----:R-:W-:Y:S01]  /*4410*/  ENDCOLLECTIVE ;  /* 0x000000000000791b */ /* 0x003fe20003800000 */
.L_x_2013:
[----:B------:R-:W-:-:S04]  /*4420*/  FADD.FTZ R14, R11, R2 ;  /* 0x000000020b0e7221 */ /* 0x000fc80000010000 */
[----:B------:R-:W-:Y:S01]  /*4430*/  IMAD.MOV.U32 R9, RZ, RZ, R14 ;  /* 0x000000ffff097224 */ /* 0x000fe200078e000e */
[----:B------:R-:W-:-:S07]  /*4440*/  MOV R16, R10 ;  /* 0x0000000a00107202 */ /* 0x000fce0000000f00 */
[----:B------:R-:W-:Y:S05]  /*4450*/  WARPSYNC.COLLECTIVE R6, `(.L_x_2014) ;  /* 0x0000000006087348 */ /* 0x000fea0003c00000 */
[----:B------:R0:W1:Y:S02]  /*4460*/  SHFL.BFLY P2, R10, R9, R8, R7 ;  /* 0x0c000008090a7389 */ /* 0x0000640000040007 */
[----:B01----:R-:W-:Y:S01]  /*4470*/  ENDCOLLECTIVE ;  /* 0x000000000000791b */ /* 0x003fe20003800000 */
.L_x_2014:
[----:B------:R-:W-:Y:S01]  /*4480*/  FADD.FTZ R16, R13, R16 ;  /* 0x000000100d107221 */ /* 0x000fe20000010000 */
[----:B------:R-:W-:Y:S06]  /*4490*/  BRA `(.L_x_2015) ;  /* 0xffffffec00607947 */ /* 0x000fec000383ffff */
.L_x_2003:
[----:B------:R-:W-:Y:S01]  /*44a0*/  BSSY B1, `(.L_x_2016) ;  /* 0x0000008000017945 */ /* 0x000fe20003800000 */
[----:B0-----:R-:W-:Y:S01]  /*44b0*/  MOV R9, R11 ;  /* 0x0000000b00097202 */ /* 0x001fe20000000f00 */
[----:B------:R-:W-:Y:S01]  /*44c0*/  IMAD.MOV.U32 R7, RZ, RZ, 0x101f ;  /* 0x0000101fff077424 */ /* 0x000fe200078e00ff */
[----:B--2---:R-:W-:Y:S02]  /*44d0*/  MOV R8, 0x8 ;  /* 0x0000000800087802 */ /* 0x004fe40000000f00 */
[----:B------:R-:W-:-:S07]  /*44e0*/  MOV R6, 0xffff ;  /* 0x0000ffff00067802 */ /* 0x000fce0000000f00 */
[----:B-1-34-:R-:W-:Y:S05]  /*44f0*/  WARPSYNC.COLLECTIVE R6, `(.L_x_2017) ;  /* 0x0000000006087348 */ /* 0x01afea0003c00000 */
[----:B------:R0:W2:Y:S02]  /*4500*/  SHFL.BFLY P2, R10, R9, R8, R7 ;  /* 0x0c000008090a7389 */ /* 0x0000a40000040007 */
[----:B01234-:R-:W-:Y:S01]  /*4510*/  ENDCOLLECTIVE ;  /* 0x000000000000791b */ /* 0x01ffe20003800000 */
.L_x_2017:
[----:B------:R-:W-:Y:S05]  /*4520*/  BSYNC B1 ;  /* 0x0000000000017941 */ /* 0x000fea0003800000 */
.L_x_2016:
        /* <DEDUP_REMOVED lines=8> */
.L_x_2018:
[----:B------:R-:W-:-:S05]  /*45b0*/  FADD.FTZ R14, R14, R11 ;  /* 0x0000000b0e0e7221 */ /* 0x000fca0000010000 */
[----:B------:R-:W-:Y:S01]  /*45c0*/  MOV R9, R14 ;  /* 0x0000000e00097202 */ /* 0x000fe20000000f00 */
[----:B------:R-:W-:Y:S01]  /*45d0*/  IMAD.MOV.U32 R8, RZ, RZ, 0x4 ;  /* 0x00000004ff087424 */ /* 0x000fe200078e00ff */
[----:B------:R-:W-:-:S07]  /*45e0*/  MOV R13, R10 ;  /* 0x0000000a000d7202 */ /* 0x000fce0000000f00 */
[----:B------:R-:W-:Y:S05]  /*45f0*/  WARPSYNC.COLLECTIVE R6, `(.L_x_2019) ;  /* 0x0000000006087348 */ /* 0x000fea0003c00000 */
[----:B------:R0:W1:Y:S02]  /*4600*/  SHFL.BFLY P2, R10, R9, R8, R7 ;  /* 0x0c000008090a7389 */ /* 0x0000640000040007 */
[----:B01----:R-:W-:Y:S01]  /*4610*/  ENDCOLLECTIVE ;  /* 0x000000000000791b */ /* 0x003fe20003800000 */
.L_x_2019:
[----:B------:R-:W-:-:S05]  /*4620*/  FADD.FTZ R13, R13, R12 ;  /* 0x0000000c0d0d7221 */ /* 0x000fca0000010000 */
[----:B------:R-:W-:Y:S02]  /*4630*/  MOV R9, R13 ;  /* 0x0000000d00097202 */ /* 0x000fe40000000f00 */
[----:B------:R-:W-:-:S07]  /*4640*/  MOV R15, R10 ;  /* 0x0000000a000f7202 */ /* 0x000fce0000000f00 */
[----:B------:R-:W-:Y:S05]  /*4650*/  WARPSYNC.COLLECTIVE R6, `(.L_x_2020) ;  /* 0x0000000006087348 */ /* 0x000fea0003c00000 */
[----:B------:R0:W1:Y:S02]  /*4660*/  SHFL.BFLY P2, R10, R9, R8, R7 ;  /* 0x0c000008090a7389 */ /* 0x0000640000040007 */
[----:B01----:R-:W-:Y:S01]  /*4670*/  ENDCOLLECTIVE ;  /* 0x000000000000791b */ /* 0x003fe20003800000 */
.L_x_2020:
[----:B------:R-:W-:Y:S01]  /*4680*/  FADD.FTZ R15, R14, R15 ;  /* 0x0000000f0e0f7221 */ /* 0x000fe20000010000 */
[----:B------:R-:W-:-:S04]  /*4690*/  HFMA2.MMA R8, -RZ, RZ, 0, 1.1920928955078125e-07 ;  /* 0x00000002ff087435 */ /* 0x000fc800000001ff */
[----:B------:R-:W-:Y:S01]  /*46a0*/  MOV R9, R15 ;  /* 0x0000000f00097202 */ /* 0x000fe20000000f00 */
[----:B------:R-:W-:-:S07]  /*46b0*/  IMAD.MOV.U32 R16, RZ, RZ, R10 ;  /* 0x000000ffff107224 */ /* 0x000fce00078e000a */
[----:B------:R-:W-:Y:S05]  /*46c0*/  WARPSYNC.COLLECTIVE R6, `(.L_x_2021) ;  /* 0x0000000006087348 */ /* 0x000fea0003c00000 */
[----:B------:R0:W1:Y:S02]  /*46d0*/  SHFL.BFLY P2, R10, R9, R8, R7 ;  /* 0x0c000008090a7389 */ /* 0x0000640000040007 */
[----:B01----:R-:W-:Y:S01]  /*46e0*/  ENDCOLLECTIVE ;  /* 0x000000000000791b */ /* 0x003fe20003800000 */
.L_x_2021:
[----:B------:R-:W-:-:S05]  /*46f0*/  FADD.FTZ R16, R13, R16 ;  /* 0x000000100d107221 */ /* 0x000fca0000010000 */
[----:B------:R-:W-:Y:S01]  /*4700*/  MOV R9, R16 ;  /* 0x0000001000097202 */ /* 0x000fe20000000f00 */
[----:B------:R-:W-:-:S07]  /*4710*/  IMAD.MOV.U32 R18, RZ, RZ, R10 ;  /* 0x000000ffff127224 */ /* 0x000fce00078e000a */
[----:B------:R-:W-:Y:S05]  /*4720*/  WARPSYNC.COLLECTIVE R6, `(.L_x_2022) ;  /* 0x0000000006087348 */ /* 0x000fea0003c00000 */
[----:B------:R0:W1:Y:S02]  /*4730*/  SHFL.BFLY P2, R10, R9, R8, R7 ;  /* 0x0c000008090a7389 */ /* 0x0000640000040007 */
[----:B01----:R-:W-:Y:S01]  /*4740*/  ENDCOLLECTIVE ;  /* 0x000000000000791b */ /* 0x003fe20003800000 */
.L_x_2022:
[----:B------:R-:W-:Y:S01]  /*4750*/  FADD.FTZ R18, R15, R18 ;  /* 0x000000120f127221 */ /* 0x000fe20000010000 */
[----:B------:R-:W-:-:S03]  /*4760*/  HFMA2.MMA R8, -RZ, RZ, 0, 5.9604644775390625e-08 ;  /* 0x00000001ff087435 */ /* 0x000fc600000001ff */
[----:B------:R-:W-:Y:S01]  /*4770*/  IMAD.MOV.U32 R9, RZ, RZ, R18 ;  /* 0x000000ffff097224 */ /* 0x000fe200078e0012 */
[----:B------:R-:W-:-:S07]  /*4780*/  MOV R11, R10 ;  /* 0x0000000a000b7202 */ /* 0x000fce0000000f00 */
[----:B------:R-:W-:Y:S05]  /*4790*/  WARPSYNC.COLLECTIVE R6, `(.L_x_2023) ;  /* 0x0000000006087348 */ /* 0x000fea0003c00000 */
[----:B------:R0:W1:Y:S02]  /*47a0*/  SHFL.BFLY P2, R10, R9, R8, R7 ;  /* 0x0c000008090a7389 */ /* 0x0000640000040007 */
[----:B01----:R-:W-:Y:S01]  /*47b0*/  ENDCOLLECTIVE ;  /* 0x000000000000791b */ /* 0x003fe20003800000 */
.L_x_2023:
[----:B------:R-:W-:-:S04]  /*47c0*/  FADD.FTZ R11, R16, R11 ;  /* 0x0000000b100b7221 */ /* 0x000fc80000010000 */
[----:B------:R-:W-:Y:S01]  /*47d0*/  IMAD.MOV.U32 R9, RZ, RZ, R11 ;  /* 0x000000ffff097224 */ /* 0x000fe200078e000b */
[----:B------:R-:W-:-:S07]  /*47e0*/  MOV R17, R10 ;  /* 0x0000000a00117202 */ /* 0x000fce0000000f00 */
[----:B------:R-:W-:Y:S05]  /*47f0*/  WARPSYNC.COLLECTIVE R6, `(.L_x_2024) ;  /* 0x0000000006087348 */ /* 0x000fea0003c00000 */
[----:B------:R0:W1:Y:S02]  /*4800*/  SHFL.BFLY P2, R10, R9, R8, R7 ;  /* 0x0c000008090a7389 */ /* 0x0000640000040007 */
[----:B01----:R-:W-:Y:S01]  /*4810*/  ENDCOLLECTIVE ;  /* 0x000000000000791b */ /* 0x003fe20003800000 */
.L_x_2024:
[----:B------:R-:W-:Y:S01]  /*4820*/  FADD.FTZ R17, R18, R17 ;  /* 0x0000001112117221 */ /* 0x000fe20000010000 */
[----:B------:R-:W-:Y:S06]  /*4830*/  BRA `(.L_x_2025) ;  /* 0xffffffec00207947 */ /* 0x000fec000383ffff */
.L_x_2004:
[----:B------:R-:W-:Y:S01]  /*4840*/  BSSY B1, `(.L_x_2026) ;  /* 0x0000008000017945 */ /* 0x000fe20003800000 */
[----:B0-----:R-:W-:Y:S01]  /*4850*/  MOV R9, R11 ;  /* 0x0000000b00097202 */ /* 0x001fe20000000f00 */
[----:B----4-:R-:W-:Y:S01]  /*4860*/  IMAD.MOV.U32 R7, RZ, RZ, 0x101f ;  /* 0x0000101fff077424 */ /* 0x010fe200078e00ff */
[----:B------:R-:W-:Y:S02]  /*4870*/  MOV R8, 0x8 ;  /* 0x0000000800087802 */ /* 0x000fe40000000f00 */
[----:B------:R-:W-:-:S07]  /*4880*/  MOV R6, 0xffff ;  /* 0x0000ffff00067802 */ /* 0x000fce0000000f00 */
[----:B-123--:R-:W-:Y:S05]  /*4890*/  WARPSYNC.COLLECTIVE R6, `(.L_x_2027) ;  /* 0x0000000006087348 */ /* 0x00efea0003c00000 */
[----:B------:R0:W4:Y:S02]  /*48a0*/  SHFL.BFLY P2, R10, R9, R8, R7 ;  /* 0x0c000008090a7389 */ /* 0x0001240000040007 */
[----:B01234-:R-:W-:Y:S01]  /*48b0*/  ENDCOLLECTIVE ;  /* 0x000000000000791b */ /* 0x01ffe20003800000 */
.L_x_2027:
[----:B------:R-:W-:Y:S05]  /*48c0*/  BSYNC B1 ;  /* 0x0000000000017941 */ /* 0x000fea0003800000 */
.L_x_2026:
        /* <DEDUP_REMOVED lines=8> */
.L_x_2028:
[----:B------:R-:W-:-:S05]  /*4950*/  FADD.FTZ R14, R14, R11 ;  /* 0x0000000b0e0e7221 */ /* 0x000fca0000010000 */
[----:B------:R-:W-:Y:S01]  /*4960*/  MOV R9, R14 ;  /* 0x0000000e00097202 */ /* 0x000fe20000000f00 */
[----:B------:R-:W-:Y:S01]  /*4970*/  IMAD.MOV.U32 R8, RZ, RZ, 0x4 ;  /* 0x00000004ff087424 */ /* 0x000fe200078e00ff */
[----:B------:R-:W-:-:S07]  /*4980*/  MOV R13, R10 ;  /* 0x0000000a000d7202 */ /* 0x000fce0000000f00 */
[----:B------:R-:W-:Y:S05]  /*4990*/  WARPSYNC.COLLECTIVE R6, `(.L_x_2029) ;  /* 0x0000000006087348 */ /* 0x000fea0003c00000 */
[----:B------:R0:W1:Y:S02]  /*49a0*/  SHFL.BFLY P2, R10, R9, R8, R7 ;  /* 0x0c000008090a7389 */ /* 0x0000640000040007 */
[----:B01----:R-:W-:Y:S01]  /*49b0*/  ENDCOLLECTIVE ;  /* 0x000000000000791b */ /* 0x003fe20003800000 */
.L_x_2029:
[----:B------:R-:W-:-:S05]  /*49c0*/  FADD.FTZ R13, R13, R12 ;  /* 0x0000000c0d0d7221 */ /* 0x000fca0000010000 */
[----:B------:R-:W-:Y:S02]  /*49d0*/  MOV R9, R13 ;  /* 0x0000000d00097202 */ /* 0x000fe40000000f00 */
[----:B------:R-:W-:-:S07]  /*49e0*/  MOV R15, R10 ;  /* 0x0000000a000f7202 */ /* 0x000fce0000000f00 */
[----:B------:R-:W-:Y:S05]  /*49f0*/  WARPSYNC.COLLECTIVE R6, `(.L_x_2030) ;  /* 0x0000000006087348 */ /* 0x000fea0003c00000 */
[----:B------:R0:W1:Y:S02]  /*4a00*/  SHFL.BFLY P2, R10, R9, R8, R7 ;  /* 0x0c000008090a7389 */ /* 0x0000640000040007 */
[----:B01----:R-:W-:Y:S01]  /*4a10*/  ENDCOLLECTIVE ;  /* 0x000000000000791b */ /* 0x003fe20003800000 */
.L_x_2030:
[----:B------:R-:W-:Y:S01]  /*4a20*/  FADD.FTZ R15, R14, R15 ;  /* 0x0000000f0e0f7221 */ /* 0x000fe20000010000 */
[----:B------:R-:W-:-:S04]  /*4a30*/  HFMA2.MMA R8, -RZ, RZ, 0, 1.1920928955078125e-07 ;  /* 0x00000002ff087435 */ /* 0x000fc800000001ff */
[----:B------:R-:W-:Y:S01]  /*4a40*/  MOV R9, R15 ;  /* 0x0000000f00097202 */ /* 0x000fe20000000f00 */
[----:B------:R-:W-:-:S07]  /*4a50*/  IMAD.MOV.U32 R16, RZ, RZ, R10 ;  /* 0x000000ffff107224 */ /* 0x000fce00078e000a */
[----:B------:R-:W-:Y:S05]  /*4a60*/  WARPSYNC.COLLECTIVE R6, `(.L_x_2031) ;  /* 0x0000000006087348 */ /* 0x000fea0003c00000 */
[----:B------:R0:W1:Y:S02]  /*4a70*/  SHFL.BFLY P2, R10, R9, R8, R7 ;  /* 0x0c000008090a7389 */ /* 0x0000640000040007 */
[----:B01----:R-:W-:Y:S01]  /*4a80*/  ENDCOLLECTIVE ;  /* 0x000000000000791b */ /* 0x003fe20003800000 */
.L_x_2031:
[----:B------:R-:W-:-:S05]  /*4a90*/  FADD.FTZ R16, R13, R16 ;  /* 0x000000100d107221 */ /* 0x000fca0000010000 */
[----:B------:R-:W-:Y:S01]  /*4aa0*/  MOV R9, R16 ;  /* 0x0000001000097202 */ /* 0x000fe20000000f00 */
[----:B------:R-:W-:-:S07]  /*4ab0*/  IMAD.MOV.U32 R18, RZ, RZ, R10 ;  /* 0x000000ffff127224 */ /* 0x000fce00078e000a */
[----:B------:R-:W-:Y:S05]  /*4ac0*/  WARPSYNC.COLLECTIVE R6, `(.L_x_2032) ;  /* 0x0000000006087348 */ /* 0x000fea0003c00000 */
[----:B------:R0:W1:Y:S02]  /*4ad0*/  SHFL.BFLY P2, R10, R9, R8, R7 ;  /* 0x0c000008090a7389 */ /* 0x0000640000040007 */
[----:B01----:R-:W-:Y:S01]  /*4ae0*/  ENDCOLLECTIVE ;  /* 0x000000000000791b */ /* 0x003fe20003800000 */
.L_x_2032:
[----:B------:R-:W-:Y:S01]  /*4af0*/  FADD.FTZ R18, R15, R18 ;  /* 0x000000120f127221 */ /* 0x000fe20000010000 */
[----:B------:R-:W-:-:S03]  /*4b00*/  HFMA2.MMA R8, -RZ, RZ, 0, 5.9604644775390625e-08 ;  /* 0x00000001ff087435 */ /* 0x000fc600000001ff */
[----:B------:R-:W-:Y:S01]  /*4b10*/  IMAD.MOV.U32 R9, RZ, RZ, R18 ;  /* 0x000000ffff097224 */ /* 0x000fe200078e0012 */
[----:B------:R-:W-:-:S07]  /*4b20*/  MOV R11, R10 ;  /* 0x0000000a000b7202 */ /* 0x000fce0000000f00 */
[----:B------:R-:W-:Y:S05]  /*4b30*/  WARPSYNC.COLLECTIVE R6, `(.L_x_2033) ;  /* 0x0000000006087348 */ /* 0x000fea0003c00000 */
[----:B------:R0:W1:Y:S02]  /*4b40*/  SHFL.BFLY P2, R10, R9, R8, R7 ;  /* 0x0c000008090a7389 */ /* 0x0000640000040007 */
[----:B01----:R-:W-:Y:S01]  /*4b50*/  ENDCOLLECTIVE ;  /* 0x000000000000791b */ /* 0x003fe20003800000 */
.L_x_2033:
[----:B------:R-:W-:-:S04]  /*4b60*/  FADD.FTZ R11, R16, R11 ;  /* 0x0000000b100b7221 */ /* 0x000fc80000010000 */
[----:B------:R-:W-:Y:S01]  /*4b70*/  IMAD.MOV.U32 R9, RZ, RZ, R11 ;  /* 0x000000ffff097224 */ /* 0x000fe200078e000b */
[----:B------:R-:W-:-:S07]  /*4b80*/  MOV R17, R10 ;  /* 0x0000000a00117202 */ /* 0x000fce0000000f00 */
[----:B------:R-:W-:Y:S05]  /*4b90*/  WARPSYNC.COLLECTIVE R6, `(.L_x_2034) ;  /* 0x0000000006087348 */ /* 0x000fea0003c00000 */
[----:B------:R0:W1:Y:S02]  /*4ba0*/  SHFL.BFLY P2, R10, R9, R8, R7 ;  /* 0x0c000008090a7389 */ /* 0x0000640000040007 */
[----:B01----:R-:W-:Y:S01]  /*4bb0*/  ENDCOLLECTIVE ;  /* 0x000000000000791b */ /* 0x003fe20003800000 */
.L_x_2034:
[----:B------:R-:W-:Y:S01]  /*4bc0*/  FADD.FTZ R17, R18, R17 ;  /* 0x0000001112117221 */ /* 0x000fe20000010000 */
[----:B------:R-:W-:Y:S06]  /*4bd0*/  BRA `(.L_x_2035) ;  /* 0xffffffe800c87947 */ /* 0x000fec000383ffff */
.L_x_2005:
        /* <DEDUP_REMOVED lines=8> */
.L_x_2037:
[----:B------:R-:W-:Y:S05]  /*4c60*/  BSYNC B0 ;  /* 0x0000000000007941 */ /* 0x000fea0003800000 */
.L_x_2036:
        /* <DEDUP_REMOVED lines=11> */
.L_x_2038:
        /* <DEDUP_REMOVED lines=14> */
.L_x_2039:
[----:B------:R-:W-:Y:S01]  /*4e00*/  MOV R9, R4 ;  /* 0x0000000400097202 */ /* 0x000fe20000000f00 */
[----:B------:R-:W-:-:S07]  /*4e10*/  IMAD.MOV.U32 R2, RZ, RZ, R10 ;  /* 0x000000ffff027224 */ /* 0x000fce00078e000a */
[----:B------:R-:W-:Y:S05]  /*4e20*/  WARPSYNC.COLLECTIVE R6, `(.L_x_2040) ;  /* 0x0000000006087348 */ /* 0x000fea0003c00000 */
[----:B------:R0:W1:Y:S02]  /*4e30*/  SHFL.BFLY P2, R10, R9, R8, R7 ;  /* 0x0c000008090a7389 */ /* 0x0000640000040007 */
[----:B01----:R-:W-:Y:S01]  /*4e40*/  ENDCOLLECTIVE ;  /* 0x000000000000791b */ /* 0x003fe20003800000 */
.L_x_2040:
        /* <DEDUP_REMOVED lines=10> */
.L_x_2041:
[----:B------:R-:W-:Y:S02]  /*4ef0*/  @!P0 LOP3.LUT R4, R4, R43, RZ, 0x3c, !PT ;  /* 0x0000002b04048212 */ /* 0x000fe400078e3cff */
[----:B------:R-:W-:Y:S01]  /*4f00*/  MOV R9, R3 ;  /* 0x0000000300097202 */ /* 0x000fe20000000f00 */
[----:B------:R-:W-:-:S07]  /*4f10*/  IMAD.MOV.U32 R5, RZ, RZ, R10 ;  /* 0x000000ffff057224 */ /* 0x000fce00078e000a */
[----:B------:R-:W-:Y:S05]  /*4f20*/  WARPSYNC.COLLECTIVE R6, `(.L_x_2042) ;  /* 0x0000000006087348 */ /* 0x000fea0003c00000 */
[----:B------:R0:W1:Y:S02]  /*4f30*/  SHFL.BFLY P2, R10, R9, R8, R7 ;  /* 0x0c000008090a7389 */ /* 0x0000640000040007 */
[----:B01----:R-:W-:Y:S01]  /*4f40*/  ENDCOLLECTIVE ;  /* 0x000000000000791b */ /* 0x003fe20003800000 */
.L_x_2042:
        /* <DEDUP_REMOVED lines=11> */
.L_x_2043:
[----:B------:R-:W0:Y:S01]  /*5000*/  LDC.64 R2, c[0x0][0x220] ;  /* 0x00008800ff027b82 */ /* 0x000e220000000a00 */
[----:B------:R-:W-:Y:S01]  /*5010*/  MOV R9, R13 ;  /* 0x0000000d00097202 */ /* 0x000fe20000000f00 */
[----:B------:R-:W-:-:S07]  /*5020*/  IMAD.MOV.U32 R15, RZ, RZ, R10 ;  /* 0x000000ffff0f7224 */ /* 0x000fce00078e000a */
[----:B0-----:R-:W-:Y:S05]  /*5030*/  WARPSYNC.COLLECTIVE R6, `(.L_x_2044) ;  /* 0x0000000006087348 */ /* 0x001fea0003c00000 */
[----:B------:R1:W2:Y:S02]  /*5040*/  SHFL.BFLY P2, R10, R9, R8, R7 ;  /* 0x0c000008090a7389 */ /* 0x0002a40000040007 */
[----:B012---:R-:W-:Y:S01]  /*5050*/  ENDCOLLECTIVE ;  /* 0x000000000000791b */ /* 0x007fe20003800000 */
.L_x_2044:
        /* <DEDUP_REMOVED lines=11> */
.L_x_2045:
[----:B------:R-:W-:Y:S01]  /*5110*/  FADD.FTZ R13, R13, R14 ;  /* 0x0000000e0d0d7221 */ /* 0x000fe20000010000 */
[----:B------:R-:W-:Y:S01]  /*5120*/  IMAD.MOV.U32 R9, RZ, RZ, R17 ;  /* 0x000000ffff097224 */ /* 0x000fe200078e0011 */
[----:B------:R-:W-:-:S07]  /*5130*/  MOV R19, R10 ;  /* 0x0000000a00137202 */ /* 0x000fce0000000f00 */
[----:B------:R-:W-:Y:S05]  /*5140*/  WARPSYNC.COLLECTIVE R6, `(.L_x_2046) ;  /* 0x0000000006087348 */ /* 0x000fea0003c00000 */
[----:B------:R0:W1:Y:S02]  /*5150*/  SHFL.BFLY P2, R10, R9, R8, R7 ;  /* 0x0c000008090a7389 */ /* 0x0000640000040007 */
[----:B01----:R-:W-:Y:S01]  /*5160*/  ENDCOLLECTIVE ;  /* 0x000000000000791b */ /* 0x003fe20003800000 */
.L_x_2046:
[----:B------:R-:W-:-:S05]  /*5170*/  FADD.FTZ R19, R19, R16 ;  /* 0x0000001013137221 */ /* 0x000fca0000010000 */
[----:B------:R-:W-:Y:S01]  /*5180*/  MOV R9, R19 ;  /* 0x0000001300097202 */ /* 0x000fe20000000f00 */
[----:B------:R-:W-:Y:S01]  /*5190*/  IMAD.MOV.U32 R8, RZ, RZ, 0x4 ;  /* 0x00000004ff087424 */ /* 0x000fe200078e00ff */
[----:B------:R-:W-:-:S07]  /*51a0*/  MOV R18, R10 ;  /* 0x0000000a00127202 */ /* 0x000fce0000000f00 */
[----:B------:R-:W-:Y:S05]  /*51b0*/  WARPSYNC.COLLECTIVE R6, `(.L_x_2047) ;  /* 0x0000000006087348 */ /* 0x000fea0003c00000 */
[----:B------:R0:W1:Y:S02]  /*51c0*/  SHFL.BFLY P2, R10, R9, R8, R7 ;  /* 0x0c000008090a7389 */ /* 0x0000640000040007 */
[----:B01----:R-:W-:Y:S01]  /*51d0*/  ENDCOLLECTIVE ;  /* 0x000000000000791b */ /* 0x003fe20003800000 */
.L_x_2047:
[----:B------:R-:W-:-:S05]  /*51e0*/  FADD.FTZ R18, R18, R17 ;  /* 0x0000001112127221 */ /* 0x000fca0000010000 */
[----:B------:R-:W-:Y:S02]  /*51f0*/  MOV R9, R18 ;  /* 0x0000001200097202 */ /* 0x000fe40000000f00 */
[----:B------:R-:W-:-:S07]  /*5200*/  MOV R16, R10 ;  /* 0x0000000a00107202 */ /* 0x000fce0000000f00 */
[----:B------:R-:W-:Y:S05]  /*5210*/  WARPSYNC.COLLECTIVE R6, `(.L_x_2048) ;  /* 0x0000000006087348 */ /* 0x000fea0003c00000 */
[----:B------:R0:W1:Y:S02]  /*5220*/  SHFL.BFLY P2, R10, R9, R8, R7 ;  /* 0x0c000008090a7389 */ /* 0x0000640000040007 */
[----:B01----:R-:W-:Y:S01]  /*5230*/  ENDCOLLECTIVE ;  /* 0x000000000000791b */ /* 0x003fe20003800000 */
.L_x_2048:
[----:B------:R-:W-:Y:S01]  /*5240*/  FADD.FTZ R17, R19, R16 ;  /* 0x0000001013117221 */ /* 0x000fe20000010000 */
[----:B------:R-:W-:-:S03]  /*5250*/  HFMA2.MMA R8, -RZ, RZ, 0, 1.1920928955078125e-07 ;  /* 0x00000002ff087435 */ /* 0x000fc600000001ff */
[----:B------:R-:W-:Y:S02]  /*5260*/  IMAD.MOV.U32 R9, RZ, RZ, R17 ;  /* 0x000000ffff097224 */ /* 0x000fe400078e0011 */
[----:B------:R-:W-:-:S07]  /*5270*/  IMAD.MOV.U32 R21, RZ, RZ, R10 ;  /* 0x000000ffff157224 */ /* 0x000fce00078e000a */
[----:B------:R-:W-:Y:S05]  /*5280*/  WARPSYNC.COLLECTIVE R6, `(.L_x_2049) ;  /* 0x0000000006087348 */ /* 0x000fea0003c00000 */
[----:B------:R0:W1:Y:S02]  /*5290*/  SHFL.BFLY P2, R10, R9, R8, R7 ;  /* 0x0c000008090a7389 */ /* 0x0000640000040007 */
[----:B01----:R-:W-:Y:S01]  /*52a0*/  ENDCOLLECTIVE ;  /* 0x000000000000791b */ /* 0x003fe20003800000 */
.L_x_2049:
[----:B------:R-:W-:-:S04]  /*52b0*/  FADD.FTZ R21, R18, R21 ;  /* 0x0000001512157221 */ /* 0x000fc80000010000 */
[----:B------:R-:W-:Y:S01]  /*52c0*/  IMAD.MOV.U32 R9, RZ, RZ, R21 ;  /* 0x000000ffff097224 */ /* 0x000fe200078e0015 */
[----:B------:R-:W-:-:S07]  /*52d0*/  MOV R16, R10 ;  /* 0x0000000a00107202 */ /* 0x000fce0000000f00 */
[----:B------:R-:W-:Y:S05]  /*52e0*/  WARPSYNC.COLLECTIVE R6, `(.L_x_2050) ;  /* 0x0000000006087348 */ /* 0x000fea0003c00000 */
[----:B------:R0:W1:Y:S02]  /*52f0*/  SHFL.BFLY P2, R10, R9, R8, R7 ;  /* 0x0c000008090a7389 */ /* 0x0000640000040007 */
[----:B01----:R-:W-:Y:S01]  /*5300*/  ENDCOLLECTIVE ;  /* 0x000000000000791b */ /* 0x003fe20003800000 */
.L_x_2050:
[----:B------:R-:W-:Y:S01]  /*5310*/  FADD.FTZ R16, R17, R16 ;  /* 0x0000001011107221 */ /* 0x000fe20000010000 */
[----:B------:R-:W-:-:S03]  /*5320*/  HFMA2.MMA R8, -RZ, RZ, 0, 5.9604644775390625e-08 ;  /* 0x00000001ff087435 */ /* 0x000fc600000001ff */
[----:B------:R-:W-:Y:S01]  /*5330*/  IMAD.MOV.U32 R9, RZ, RZ, R16 ;  /* 0x000000ffff097224 */ /* 0x000fe200078e0010 */
[----:B------:R-:W-:-:S07]  /*5340*/  MOV R4, R10 ;  /* 0x0000000a00047202 */ /* 0x000fce0000000f00 */
[----:B------:R-:W-:Y:S05]  /*5350*/  WARPSYNC.COLLECTIVE R6, `(.L_x_2051) ;  /* 0x0000000006087348 */ /* 0x000fea0003c00000 */
[----:B------:R0:W1:Y:S02]  /*5360*/  SHFL.BFLY P2, R10, R9, R8, R7 ;  /* 0x0c000008090a7389 */ /* 0x0000640000040007 */
[----:B01----:R-:W-:Y:S01]  /*5370*/  ENDCOLLECTIVE ;  /* 0x000000000000791b */ /* 0x003fe20003800000 */
.L_x_2051:
[----:B------:R-:W-:Y:S02]  /*5380*/  FADD.FTZ R17, R21, R4 ;  /* 0x0000000415117221 */ /* 0x000fe40000010000 */
[----:B------:R-:W0:Y:S02]  /*5390*/  LDC.64 R4, c[0x0][0x218] ;  /* 0x00008600ff047b82 */ /* 0x000e240000000a00 */
[----:B------:R-:W-:Y:S01]  /*53a0*/  IMAD.MOV.U32 R9, RZ, RZ, R17 ;  /* 0x000000ffff097224 */ /* 0x000fe200078e0011 */
[----:B------:R-:W-:-:S07]  /*53b0*/  MOV R19, R10 ;  /* 0x0000000a00137202 */ /* 0x000fce0000000f00 */
[----:B0-----:R-:W-:Y:S05]  /*53c0*/  WARPSYNC.COLLECTIVE R6, `(.L_x_2052) ;  /* 0x0000000006087348 */ /* 0x001fea0003c00000 */
[----:B------:R1:W2:Y:S02]  /*53d0*/  SHFL.BFLY P2, R10, R9, R8, R7 ;  /* 0x0c000008090a7389 */ /* 0x0002a40000040007 */
[----:B012---:R-:W-:Y:S01]  /*53e0*/  ENDCOLLECTIVE ;  /* 0x000000000000791b */ /* 0x007fe20003800000 */
.L_x_2052:
        /* <DEDUP_REMOVED lines=8> */
.L_x_2053:
[----:B------:R-:W-:Y:S01]  /*5470*/  FADD.FTZ R17, R17, R18 ;  /* 0x0000001211117221 */ /* 0x000fe20000010000 */
[----:B------:R-:W-:Y:S02]  /*5480*/  MOV R9, R22 ;  /* 0x0000001600097202 */ /* 0x000fe40000000f00 */
[----:B------:R-:W-:-:S07]  /*5490*/  MOV R21, R10 ;  /* 0x0000000a00157202 */ /* 0x000fce0000000f00 */
[----:B------:R-:W-:Y:S05]  /*54a0*/  WARPSYNC.COLLECTIVE R6, `(.L_x_2054) ;  /* 0x0000000006087348 */ /* 0x000fea0003c00000 */
[----:B------:R0:W1:Y:S02]  /*54b0*/  SHFL.BFLY P2, R10, R9, R8, R7 ;  /* 0x0c000008090a7389 */ /* 0x0000640000040007 */
[----:B01----:R-:W-:Y:S01]  /*54c0*/  ENDCOLLECTIVE ;  /* 0x000000000000791b */ /* 0x003fe20003800000 */
.L_x_2054:
        /* <DEDUP_REMOVED lines=8> */
.L_x_2055:
[----:B------:R-:W-:-:S05]  /*5550*/  FADD.FTZ R25, R25, R22 ;  /* 0x0000001619197221 */ /* 0x000fca0000010000 */
[----:B------:R-:W-:Y:S01]  /*5560*/  MOV R9, R25 ;  /* 0x0000001900097202 */ /* 0x000fe20000000f00 */
[----:B------:R-:W-:-:S07]  /*5570*/  IMAD.MOV.U32 R20, RZ, RZ, R10 ;  /* 0x000000ffff147224 */ /* 0x000fce00078e000a */
[----:B------:R-:W-:Y:S05]  /*5580*/  WARPSYNC.COLLECTIVE R6, `(.L_x_2056) ;  /* 0x0000000006087348 */ /* 0x000fea0003c00000 */
[----:B------:R0:W1:Y:S02]  /*5590*/  SHFL.BFLY P2, R10, R9, R8, R7 ;  /* 0x0c000008090a7389 */ /* 0x0000640000040007 */
[----:B01----:R-:W-:Y:S01]  /*55a0*/  ENDCOLLECTIVE ;  /* 0x000000000000791b */ /* 0x003fe20003800000 */
.L_x_2056:
        /* <DEDUP_REMOVED lines=11> */
.L_x_2057:
[----:B------:R0:W1:Y:S04]  /*5660*/  @!P0 LDS R28, [R21] ;  /* 0x00000000151c8984 */ /* 0x0000680000000800 */
[----:B------:R0:W2:Y:S01]  /*5670*/  @!P0 LDS R29, [R21+0x500] ;  /* 0x00050000151d8984 */ /* 0x0000a20000000800 */
[----:B------:R-:W-:Y:S02]  /*5680*/  MOV R9, R24 ;  /* 0x0000001800097202 */ /* 0x000fe40000000f00 */
[----:B------:R-:W-:-:S07]  /*5690*/  MOV R23, R10 ;  /* 0x0000000a00177202 */ /* 0x000fce0000000f00 */
[----:B012---:R-:W-:Y:S05]  /*56a0*/  WARPSYNC.COLLECTIVE R6, `(.L_x_2058) ;  /* 0x0000000006087348 */ /* 0x007fea0003c00000 */
[----:B------:R3:W4:Y:S02]  /*56b0*/  SHFL.BFLY P2, R10, R9, R8, R7 ;  /* 0x0c000008090a7389 */ /* 0x0007240000040007 */
[----:B01234-:R-:W-:Y:S01]  /*56c0*/  ENDCOLLECTIVE ;  /* 0x000000000000791b */ /* 0x01ffe20003800000 */
.L_x_2058:
        /* <DEDUP_REMOVED lines=10> */
.L_x_2059:
[----:B------:R-:W-:Y:S01]  /*5770*/  FADD.FTZ R24, R24, R25 ;  /* 0x0000001918187221 */ /* 0x000fe20000010000 */
[----:B------:R-:W-:-:S04]  /*5780*/  @!P0 F2FP.F16.F32.PACK_AB R11, RZ, R13 ;  /* 0x0000000dff0b823e */ /* 0x000fc800000000ff */
[----:B------:R-:W-:Y:S02]  /*5790*/  MOV R9, R24 ;  /* 0x0000001800097202 */ /* 0x000fe40000000f00 */
[----:B------:R-:W-:-:S07]  /*57a0*/  MOV R23, R10 ;  /* 0x0000000a00177202 */ /* 0x000fce0000000f00 */
[----:B------:R-:W-:Y:S05]  /*57b0*/  WARPSYNC.COLLECTIVE R6, `(.L_x_2060) ;  /* 0x0000000006087348 */ /* 0x000fea0003c00000 */
[----:B------:R0:W1:Y:S02]  /*57c0*/  SHFL.BFLY P2, R10, R9, R8, R7 ;  /* 0x0c000008090a7389 */ /* 0x0000640000040007 */
[----:B01----:R-:W-:Y:S01]  /*57d0*/  ENDCOLLECTIVE ;  /* 0x000000000000791b */ /* 0x003fe20003800000 */
.L_x_2060:
[----:B------:R-:W-:Y:S01]  /*57e0*/  HFMA2.MMA R8, -RZ, RZ, 0, 4.76837158203125e-07 ;  /* 0x00000008ff087435 */ /* 0x000fe200000001ff */
[----:B------:R-:W-:Y:S01]  /*57f0*/  MOV R9, R26 ;  /* 0x0000001a00097202 */ /* 0x000fe20000000f00 */
[----:B------:R-:W-:-:S09]  /*5800*/  IMAD.MOV.U32 R25, RZ, RZ, R10 ;  /* 0x000000ffff197224 */ /* 0x000fd200078e000a */
[----:B------:R-:W-:Y:S05]  /*5810*/  WARPSYNC.COLLECTIVE R6, `(.L_x_2061) ;  /* 0x0000000006087348 */ /* 0x000fea0003c00000 */
[----:B------:R0:W1:Y:S02]  /*5820*/  SHFL.BFLY P2, R10, R9, R8, R7 ;  /* 0x0c000008090a7389 */ /* 0x0000640000040007 */
[----:B01----:R-:W-:Y:S01]  /*5830*/  ENDCOLLECTIVE ;  /* 0x000000000000791b */ /* 0x003fe20003800000 */
.L_x_2061:
[----:B------:R-:W-:Y:S01]  /*5840*/  MOV R9, R27 ;  /* 0x0000001b00097202 */ /* 0x000fe20000000f00 */
[----:B------:R-:W-:-:S07]  /*5850*/  IMAD.MOV.U32 R31, RZ, RZ, R10 ;  /* 0x000000ffff1f7224 */ /* 0x000fce00078e000a */
[----:B------:R-:W-:Y:S05]  /*5860*/  WARPSYNC.COLLECTIVE R6, `(.L_x_2062) ;  /* 0x0000000006087348 */ /* 0x000fea0003c00000 */
[----:B------:R0:W1:Y:S02]  /*5870*/  SHFL.BFLY P2, R10, R9, R8, R7 ;  /* 0x0c000008090a7389 */ /* 0x0000640000040007 */
[----:B01----:R-:W-:Y:S01]  /*5880*/  ENDCOLLECTIVE ;  /* 0x000000000000791b */ /* 0x003fe20003800000 */
.L_x_2062:
[----:B------:R-:W-:Y:S01]  /*5890*/  FADD.FTZ R31, R31, R26 ;  /* 0x0000001a1f1f7221 */ /* 0x000fe20000010000 */
[----:B------:R-:W-:-:S04]  /*58a0*/  HFMA2.MMA R8, -RZ, RZ, 0, 2.384185791015625e-07 ;  /* 0x00000004ff087435 */ /* 0x000fc800000001ff */
[----:B------:R-:W-:Y:S01]  /*58b0*/  MOV R9, R31 ;  /* 0x0000001f00097202 */ /* 0x000fe20000000f00 */
[----:B------:R-:W-:-:S07]  /*58c0*/  IMAD.MOV.U32 R28, RZ, RZ, R10 ;  /* 0x000000ffff1c7224 */ /* 0x000fce00078e000a */
[----:B------:R-:W-:Y:S05]  /*58d0*/  WARPSYNC.COLLECTIVE R6, `(.L_x_2063) ;  /* 0x0000000006087348 */ /* 0x000fea0003c00000 */
[----:B------:R0:W1:Y:S02]  /*58e0*/  SHFL.BFLY P2, R10, R9, R8, R7 ;  /* 0x0c000008090a7389 */ /* 0x0000640000040007 */
[----:B01----:R-:W-:Y:S01]  /*58f0*/  ENDCOLLECTIVE ;  /* 0x000000000000791b */ /* 0x003fe20003800000 */
.L_x_2063:
[----:B------:R-:W-:-:S05]  /*5900*/  FADD.FTZ R28, R28, R27 ;  /* 0x0000001b1c1c7221 */ /* 0x000fca0000010000 */
[----:B------:R-:W-:Y:S01]  /*5910*/  MOV R9, R28 ;  /* 0x0000001c00097202 */ /* 0x000fe20000000f00 */
[----:B------:R-:W-:-:S07]  /*5920*/  IMAD.MOV.U32 R26, RZ, RZ, R10 ;  /* 0x000000ffff1a7224 */ /* 0x000fce00078e000a */
[----:B------:R-:W-:Y:S05]  /*5930*/  WARPSYNC.COLLECTIVE R6, `(.L_x_2064) ;  /* 0x0000000006087348 */ /* 0x000fea0003c00000 */
[----:B------:R0:W1:Y:S02]  /*5940*/  SHFL.BFLY P2, R10, R9, R8, R7 ;  /* 0x0c000008090a7389 */ /* 0x0000640000040007 */
[----:B01----:R-:W-:Y:S01]  /*5950*/  ENDCOLLECTIVE ;  /* 0x000000000000791b */ /* 0x003fe20003800000 */
.L_x_2064:
[----:B------:R-:W-:Y:S01]  /*5960*/  FADD.FTZ R26, R31, R26 ;  /* 0x0000001a1f1a7221 */ /* 0x000fe20000010000 */
[----:B------:R-:W-:-:S03]  /*5970*/  HFMA2.MMA R8, -RZ, RZ, 0, 1.1920928955078125e-07 ;  /* 0x00000002ff087435 */ /* 0x000fc600000001ff */
[----:B------:R-:W-:Y:S01]  /*5980*/  IMAD.MOV.U32 R9, RZ, RZ, R26 ;  /* 0x000000ffff097224 */ /* 0x000fe200078e001a */
[----:B------:R-:W-:-:S07]  /*5990*/  MOV R27, R10 ;  /* 0x0000000a001b7202 */ /* 0x000fce0000000f00 */
[----:B------:R-:W-:Y:S05]  /*59a0*/  WARPSYNC.COLLECTIVE R6, `(.L_x_2065) ;  /* 0x0000000006087348 */ /* 0x000fea0003c00000 */
[----:B------:R0:W1:Y:S02]  /*59b0*/  SHFL.BFLY P2, R10, R9, R8, R7 ;  /* 0x0c000008090a7389 */ /* 0x0000640000040007 */
[----:B01----:R-:W-:Y:S01]  /*59c0*/  ENDCOLLECTIVE ;  /* 0x000000000000791b */ /* 0x003fe20003800000 */
.L_x_2065:
[----:B------:R-:W-:-:S05]  /*59d0*/  FADD.FTZ R21, R28, R27 ;  /* 0x0000001b1c157221 */ /* 0x000fca0000010000 */
[----:B------:R-:W-:Y:S02]  /*59e0*/  MOV R9, R21 ;  /* 0x0000001500097202 */ /* 0x000fe40000000f00 */
[----:B------:R-:W-:-:S07]  /*59f0*/  MOV R29, R10 ;  /* 0x0000000a001d7202 */ /* 0x000fce0000000f00 */
[----:B------:R-:W-:Y:S05]  /*5a00*/  WARPSYNC.COLLECTIVE R6, `(.L_x_2066) ;  /* 0x0000000006087348 */ /* 0x000fea0003c00000 */
[----:B------:R0:W1:Y:S02]  /*5a10*/  SHFL.BFLY P2, R10, R9, R8, R7 ;  /* 0x0c000008090a7389 */ /* 0x0000640000040007 */
[----:B01----:R-:W-:Y:S01]  /*5a20*/  ENDCOLLECTIVE ;  /* 0x000000000000791b */ /* 0x003fe20003800000 */
.L_x_2066:
[----:B------:R-:W-:Y:S01]  /*5a30*/  FADD.FTZ R26, R26, R29 ;  /* 0x0000001d1a1a7221 */ /* 0x000fe20000010000 */
[----:B------:R-:W-:Y:S01]  /*5a40*/  FADD.FTZ R8, R20, R23 ;  /* 0x0000001714087221 */ /* 0x000fe20000010000 */
[----:B------:R-:W-:Y:S02]  /*5a50*/  @!P0 F2FP.F16.F32.PACK_AB R6, RZ, R16 ;  /* 0x00000010ff06823e */ /* 0x000fe400000000ff */
[----:B------:R-:W-:Y:S01]  /*5a60*/  IMAD.MOV.U32 R9, RZ, RZ, R26 ;  /* 0x000000ffff097224 */ /* 0x000fe200078e001a */
[----:B------:R-:W-:Y:S02]  /*5a70*/  @!P0 F2FP.F16.F32.PACK_AB R7, RZ, R17 ;  /* 0x00000011ff07823e */ /* 0x000fe400000000ff */
[----:B------:R-:W-:Y:S02]  /*5a80*/  @!P0 F2FP.F16.F32.PACK_AB R8, RZ, R8 ;  /* 0x00000008ff08823e */ /* 0x000fe400000000ff */
[----:B------:R-:W-:Y:S01]  /*5a90*/  PRMT R14, R6, 0x7610, R14 ;  /* 0x00007610060e7816 */ /* 0x000fe2000000000e */
[----:B------:R-:W-:Y:S01]  /*5aa0*/  IMAD.MOV.U32 R6, RZ, RZ, 0xffff ;  /* 0x0000ffffff067424 */ /* 0x000fe200078e00ff */
[----:B------:R-:W-:Y:S01]  /*5ab0*/  PRMT R16, R8, 0x7610, R16 ;  /* 0x0000761008107816 */ /* 0x000fe20000000010 */
[----:B------:R-:W-:Y:S01]  /*5ac0*/  HFMA2.MMA R8, -RZ, RZ, 0, 5.9604644775390625e-08 ;  /* 0x00000001ff087435 */ /* 0x000fe200000001ff */
[----:B------:R-:W-:-:S02]  /*5ad0*/  MOV R22, R10 ;  /* 0x0000000a00167202 */ /* 0x000fc40000000f00 */
[----:B------:R-:W-:Y:S02]  /*5ae0*/  @!P0 F2FP.F16.F32.PACK_AB R10, RZ, R12 ;  /* 0x0000000cff0a823e */ /* 0x000fe400000000ff */
        /* <DEDUP_REMOVED lines=9> */
.L_x_2067:
[----:B------:R-:W-:Y:S01]  /*5b80*/  @!P0 F2FP.F16.F32.PACK_AB R11, RZ, R11 ;  /* 0x0000000bff0b823e */ /* 0x000fe200000000ff */
        /* <DEDUP_REMOVED lines=10> */
.L_x_2068:
[----:B------:R-:W-:Y:S01]  /*5c30*/  FADD.FTZ R13, R26, R13 ;  /* 0x0000000d1a0d7221 */ /* 0x000fe20000010000 */
[----:B------:R-:W-:Y:S06]  /*5c40*/  BRA `(.L_x_2069) ;  /* 0xffffffe400147947 */ /* 0x000fec000383ffff */
.L_x_2070:
        /* <DEDUP_REMOVED lines=11> */
.L_x_3792:


//--------------------- .text._ZN13group_norm_v218gn_bwd_cuda_kernelI6__halfLi320ELi3ELi32ELi40ELi256ELb0ELb1ELi8ELi320ELi320ELi4ELb1ELi8ELb0ELb0ELNS_15WgradSyncMethodE3ENS_16CompileConditionILi900EEEEEvPT_S6_S6_PKS5_S8_S8_S8_PKfflPfPj --------------------------
	.section	.text._ZN13group_norm_v218gn_bwd_cuda_kernelI6__halfLi320ELi3ELi32ELi40ELi256ELb0ELb1ELi8ELi320ELi320ELi4ELb1ELi8ELb0ELb0ELNS_15WgradSyncMethodE3ENS_16CompileConditionILi900EEEEEvPT_S6_S6_PKS5_S8_S8_S8_PKfflPfPj,"ax",@progbits
	.align	128
        .global         _ZN13group_norm_v218gn_bwd_cuda_kernelI6__halfLi320ELi3ELi32ELi40ELi256ELb0ELb1ELi8ELi320ELi320ELi4ELb1ELi8ELb0ELb0ELNS_15WgradSyncMethodE3ENS_16CompileConditionILi900EEEEEvPT_S6_S6_PKS5_S8_S8_S8_PKfflPfPj
        .type           _ZN13group_norm_v218gn_bwd_cuda_kernelI6__halfLi320ELi3ELi32ELi40ELi256ELb0ELb1ELi8ELi320ELi320ELi4ELb1ELi8ELb0ELb0ELNS_15WgradSyncMethodE3ENS_16CompileConditionILi900EEEEEvPT_S6_S6_PKS5_S8_S8_S8_PKfflPfPj,@function
        .size           _ZN13group_norm_v218gn_bwd_cuda_kernelI6__halfLi320ELi3ELi32ELi40ELi256ELb0ELb1ELi8ELi320ELi320ELi4ELb1ELi8ELb0ELb0ELNS_15WgradSyncMethodE3ENS_16CompileConditionILi900EEEEEvPT_S6_S6_PKS5_S8_S8_S8_PKfflPfPj,(.L_x_3793 - _ZN13group_norm_v218gn_bwd_cuda_kernelI6__halfLi320ELi3ELi32ELi40ELi256ELb0ELb1ELi8ELi320ELi320ELi4ELb1ELi8ELb0ELb0ELNS_15WgradSyncMethodE3ENS_16CompileConditionILi900EEEEEvPT_S6_S6_PKS5_S8_S8_S8_PKfflPfPj)
        .other          _ZN13group_norm_v218gn_bwd_cuda_kernelI6__halfLi320ELi3ELi32ELi40ELi256ELb0ELb1ELi8ELi320ELi320ELi4ELb1ELi8ELb0ELb0ELNS_15WgradSyncMethodE3ENS_16CompileConditionILi900EEEEEvPT_S6_S6_PKS5_S8_S8_S8_PKfflPfPj,@"STO_CUDA_ENTRY STV_DEFAULT"
_ZN13group_norm_v218gn_bwd_cuda_kernelI6__halfLi320ELi3ELi32ELi40ELi256ELb0ELb1ELi8ELi320ELi320ELi4ELb1ELi8ELb0ELb0ELNS_15WgradSyncMethodE3ENS_16CompileConditionILi900EEEEEvPT_S6_S6_PKS5_S8_S8_S8_PKfflPfPj:
.text._ZN13group_norm_v218gn_bwd_cuda_kernelI6__halfLi320ELi3ELi32ELi40ELi256ELb0ELb1ELi8ELi320ELi320ELi4ELb1ELi8ELb0ELb0ELNS_15WgradSyncMethodE3ENS_16CompileConditionILi900EEEEEvPT_S6_S6_PKS5_S8_S8_S8_PKfflPfPj:
        /* <DEDUP_REMOVED lines=31> */
.L_x_2073:
[----:B------:R-:W2:Y:S04]  /*01f0*/  LD.E.STRONG.GPU R0, desc[UR12][R2.64] ;  /* 0x0000000c02007980 */ /* 0x000ea8000c10f900 */
[----:B--2---:R-:W-:Y:S01]  /*0200*/  CCTL.IVALL ;  /* 0x00000000ff00798f */ /* 0x004fe20002000000 */
[----:B------:R-:W-:Y:S05]  /*0210*/  YIELD ;  /* 0x0000000000007946 */ /* 0x000fea0003800000 */
[----:B-----5:R-:W-:-:S04]  /*0220*/  LOP3.LUT R0, R0, R5, RZ, 0x3c, !PT ;  /* 0x0000000500007212 */ /* 0x020fc800078e3cff */
[----:B------:R-:W-:-:S13]  /*0230*/  ISETP.GT.AND P0, PT, R0, -0x1, PT ;  /* 0xffffffff0000780c */ /* 0x000fda0003f04270 */
[----:B------:R-:W-:Y:S05]  /*0240*/  @P0 BRA `(.L_x_2073) ;  /* 0xfffffffc00e80947 */ /* 0x000fea000383ffff */
.L_x_2072:
[----:B------:R-:W-:Y:S05]  /*0250*/  WARPSYNC.ALL ;  /* 0x0000000000007948 */ /* 0x000fea0003800000 */
[----:B------:R-:W-:Y:S06]  /*0260*/  BAR.SYNC.DEFER_BLOCKING 0x0 ;  /* 0x0000000000007b1d */ /* 0x000fec0000010000 */
[----:B------:R-:W-:Y:S05]  /*0270*/  BRA `(.L_x_2074) ;  /* 0x0000001c00c07947 */ /* 0x000fea0003800000 */
.L_x_2071:
        /* <DEDUP_REMOVED lines=18> */
[----:B------:R-:W-:Y:S01]  /*03a0*/  IADD3 R11, R2, 0xf0, RZ ;  /* 0x000000f0020b7810 */ /* 0x000fe20007ffe0ff */
[----:B------:R-:W-:Y:S01]  /*03b0*/  IMAD R5, R13, -0x50, R0 ;  /* 0xffffffb00d057824 */ /* 0x000fe200078e0200 */
[----:B------:R-:W-:-:S02]  /*03c0*/  SHF.R.S32.HI R3, RZ, 0x1f, R8 ;  /* 0x0000001fff037819 */ /* 0x000fc40000011408 */
[----:B------:R-:W-:Y:S02]  /*03d0*/  SHF.R.S32.HI R10, RZ, 0x1f, R9 ;  /* 0x0000001fff0a7819 */ /* 0x000fe40000011409 */
[----:B------:R-:W-:Y:S02]  /*03e0*/  LEA.HI R8, R3, R8, RZ, 0x2 ;  /* 0x0000000803087211 */ /* 0x000fe400078f10ff */
[----:B------:R-:W-:Y:S02]  /*03f0*/  LOP3.LUT R3, R6, 0xfffffffc, RZ, 0xc0, !PT ;  /* 0xfffffffc06037812 */ /* 0x000fe400078ec0ff */
[----:B------:R-:W-:Y:S02]  /*0400*/  LEA.HI R10, R10, R9, RZ, 0x2 ;  /* 0x000000090a0a7211 */ /* 0x000fe400078f10ff */
[----:B------:R-:W-:Y:S01]  /*0410*/  SHF.R.S32.HI R12, RZ, 0x1f, R11 ;  /* 0x0000001fff0c7819 */ /* 0x000fe2000001140b */
[----:B------:R-:W-:Y:S01]  /*0420*/  IMAD.IADD R3, R0, 0x1, -R3 ;  /* 0x0000000100037824 */ /* 0x000fe200078e0a03 */
[----:B------:R-:W-:-:S02]  /*0430*/  LEA.HI R7, R7, R0, RZ, 0x4 ;  /* 0x0000000007077211 */ /* 0x000fc400078f20ff */
[----:B------:R-:W-:Y:S02]  /*0440*/  SHF.R.U32.HI R8, RZ, 0x2, R8 ;  /* 0x00000002ff087819 */ /* 0x000fe40000011608 */
[----:B------:R-:W-:Y:S02]  /*0450*/  SHF.R.U32.HI R10, RZ, 0x2, R10 ;  /* 0x00000002ff0a7819 */ /* 0x000fe4000001160a */
[----:B------:R-:W-:Y:S01]  /*0460*/  LEA.HI R12, R12, R11, RZ, 0x2 ;  /* 0x0000000b0c0c7211 */ /* 0x000fe200078f10ff */
[----:B------:R-:W-:Y:S01]  /*0470*/  VIADD R11, R13, UR4 ;  /* 0x000000040d0b7c36 */ /* 0x000fe20008000000 */
[----:B------:R-:W-:Y:S01]  /*0480*/  SHF.R.U32.HI R6, RZ, 0x4, R7 ;  /* 0x00000004ff067819 */ /* 0x000fe20000011607 */
[----:B------:R-:W-:Y:S01]  /*0490*/  UMOV UR4, URZ ;  /* 0x0000003f00047c82 */ /* 0x000fe20008000000 */
[----:B------:R-:W-:Y:S01]  /*04a0*/  LOP3.LUT R7, R3, 0x3, R8, 0x78, !PT ;  /* 0x0000000303077812 */ /* 0x000fe200078e7808 */
[----:B------:R-:W-:Y:S01]  /*04b0*/  IMAD R11, R11, 0x500, RZ ;  /* 0x000005000b0b7824 */ /* 0x000fe200078e02ff */
[----:B------:R-:W-:Y:S01]  /*04c0*/  LOP3.LUT R8, R3, 0x3, R10, 0x78, !PT ;  /* 0x0000000303087812 */ /* 0x000fe200078e780a */
[----:B------:R-:W-:Y:S01]  /*04d0*/  IMAD R10, R5, 0x28, R4 ;  /* 0x00000028050a7824 */ /* 0x000fe200078e0204 */
[----:B------:R-:W-:-:S02]  /*04e0*/  SHF.R.U32.HI R12, RZ, 0x2, R12 ;  /* 0x00000002ff0c7819 */ /* 0x000fc4000001160c */
[C---:B------:R-:W-:Y:S02]  /*04f0*/  LOP3.LUT R6, R3.reuse, 0x3, R6, 0x78, !PT ;  /* 0x0000000303067812 */ /* 0x040fe400078e7806 */
[----:B------:R-:W-:Y:S02]  /*0500*/  LOP3.LUT R9, R3, 0x3, R12, 0x78, !PT ;  /* 0x0000000303097812 */ /* 0x000fe400078e780c */
[----:B------:R-:W-:-:S07]  /*0510*/  LEA R10, R13, R10, 0x3 ;  /* 0x0000000a0d0a7211 */ /* 0x000fce00078e18ff */
.L_x_2086:
[----:B------:R-:W-:Y:S01]  /*0520*/  ULOP3.LUT UR7, UR9, 0x3, URZ, 0xc0, !UPT ;  /* 0x0000000309077892 */ /* 0x000fe2000f8ec03f */
[----:B------:R-:W0:Y:S01]  /*0530*/  LDC.64 R20, c[0x0][0x238] ;  /* 0x00008e00ff147b82 */ /* 0x000e220000000a00 */
[----:B------:R-:W-:Y:S02]  /*0540*/  USHF.R.U32.HI UR8, URZ, 0x2, UR5 ;  /* 0x000000023f087899 */ /* 0x000fe40008011605 */
[----:B------:R-:W-:Y:S02]  /*0550*/  UIMAD UR11, UR7, 0x140, URZ ;  /* 0x00000140070b78a4 */ /* 0x000fe4000f8e023f */
[----:B------:R-:W-:Y:S02]  /*0560*/  USHF.R.U64 UR7, UR9, 0x2, UR5 ;  /* 0x0000000209077899 */ /* 0x000fe40008001205 */
[----:B------:R-:W-:Y:S01]  /*0570*/  IMAD.U32 R32, RZ, RZ, UR8 ;  /* 0x00000008ff207e24 */ /* 0x000fe2000f8e00ff */
[----:B------:R-:W-:Y:S01]  /*0580*/  ULDC.64 UR18, c[0x0][0x248] ;  /* 0x0000920000127ab9 */ /* 0x000fe20000000a00 */
[----:B------:R-:W-:Y:S01]  /*0590*/  LEA R18, R5, UR11, 0x2 ;  /* 0x0000000b05127c11 */ /* 0x000fe2000f8e10ff */
[----:B------:R-:W-:Y:S01]  /*05a0*/  ULDC.64 UR20, c[0x0][0x228] ;  /* 0x00008a0000147ab9 */ /* 0x000fe20000000a00 */
[----:B-1----:R-:W-:Y:S01]  /*05b0*/  MOV R15, UR7 ;  /* 0x00000007000f7c02 */ /* 0x002fe20008000f00 */
[----:B------:R-:W-:Y:S01]  /*05c0*/  UIMAD UR7, UR8, 0x50000, URZ ;  /* 0x00050000080778a4 */ /* 0x000fe2000f8e023f */
[----:B------:R-:W-:Y:S01]  /*05d0*/  SHF.R.S32.HI R19, RZ, 0x1f, R18 ;  /* 0x0000001fff137819 */ /* 0x000fe20000011412 */
[----:B------:R-:W-:-:S04]  /*05e0*/  IMAD.WIDE.U32 R12, R18, -0x33333333, RZ ;  /* 0xcccccccd120c7825 */ /* 0x000fc800078e00ff */
[----:B------:R-:W-:Y:S01]  /*05f0*/  IMAD.WIDE.U32 R16, R15, 0x50000, R18 ;  /* 0x000500000f107825 */ /* 0x000fe200078e0012 */
[----:B------:R-:W-:-:S04]  /*0600*/  SHF.R.U32.HI R12, RZ, 0x5, R13 ;  /* 0x00000005ff0c7819 */ /* 0x000fc8000001160d */
[----:B------:R-:W-:Y:S02]  /*0610*/  LEA R3, P0, R15, R12, 0x5 ;  /* 0x0000000c0f037211 */ /* 0x000fe400078028ff */
[----:B------:R-:W-:Y:S02]  /*0620*/  IADD3 R14, P1, R11, R16, RZ ;  /* 0x000000100b0e7210 */ /* 0x000fe40007f3e0ff */
[----:B------:R-:W-:Y:S02]  /*0630*/  LEA.HI.X R32, R15, RZ, R32, 0x5, P0 ;  /* 0x000000ff0f207211 */ /* 0x000fe400000f2c20 */
[----:B------:R-:W-:Y:S02]  /*0640*/  LEA R30, P0, R3, UR18, 0x3 ;  /* 0x00000012031e7c11 */ /* 0x000fe4000f8018ff */
[----:B------:R-:W-:Y:S01]  /*0650*/  IADD3 R15, R17, UR7, RZ ;  /* 0x00000007110f7c10 */ /* 0x000fe2000fffe0ff */
[----:B------:R-:W-:Y:S01]  /*0660*/  ULDC UR7, c[0x0][0x250] ;  /* 0x0000940000077ab9 */ /* 0x000fe20000000800 */
        /* <DEDUP_REMOVED lines=13> */
[----:B------:R-:W-:Y:S01]  /*0740*/  IADD3 R3, P0, R3, R16, RZ ;  /* 0x0000001003037210 */ /* 0x000fe20007f1e0ff */
[----:B------:R-:W4:Y:S03]  /*0750*/  LDG.E.64.CONSTANT R20, desc[UR12][R36.64] ;  /* 0x0000000c24147981 */ /* 0x000f26000c1e9b00 */
[----:B------:R-:W-:Y:S01]  /*0760*/  IADD3.X R16, RZ, R15, RZ, P0, !PT ;  /* 0x0000000fff107210 */ /* 0x000fe200007fe4ff */
[----:B------:R-:W5:Y:S01]  /*0770*/  LDG.E.64.CONSTANT R34, desc[UR12][R34.64] ;  /* 0x0000000c22227981 */ /* 0x000f62000c1e9b00 */
[----:B------:R-:W-:-:S02]  /*0780*/  IMAD.SHL.U32 R15, R3, 0x2, RZ ;  /* 0x00000002030f7824 */ /* 0x000fc400078e00ff */
[----:B------:R-:W-:-:S03]  /*0790*/  SHF.L.U64.HI R16, R3, 0x1, R16 ;  /* 0x0000000103107819 */ /* 0x000fc60000010210 */
[----:B------:R-:W-:-:S04]  /*07a0*/  IADD3 R40, P0, R15, UR18, RZ ;  /* 0x000000120f287c10 */ /* 0x000fc8000ff1e0ff */
[----:B------:R-:W-:Y:S02]  /*07b0*/  IADD3.X R41, R16, UR19, RZ, P0, !PT ;  /* 0x0000001310297c10 */ /* 0x000fe400087fe4ff */
[----:B------:R-:W-:-:S03]  /*07c0*/  IADD3 R38, P0, R15, UR20, RZ ;  /* 0x000000140f267c10 */ /* 0x000fc6000ff1e0ff */
[----:B------:R0:W5:Y:S01]  /*07d0*/  LDG.E.64.CONSTANT R36, desc[UR12][R40.64] ;  /* 0x0000000c28247981 */ /* 0x000162000c1e9b00 */
[----:B------:R-:W-:-:S06]  /*07e0*/  IADD3.X R39, R16, UR21, RZ, P0, !PT ;  /* 0x0000001510277c10 */ /* 0x000fcc00087fe4ff */
[----:B------:R-:W5:Y:S01]  /*07f0*/  LDG.E.64.CONSTANT R38, desc[UR12][R38.64] ;  /* 0x0000000c26267981 */ /* 0x000f62000c1e9b00 */
[----:B------:R-:W-:Y:S01]  /*0800*/  ISETP.GT.U32.AND P1, PT, R0, 0x1f, PT ;  /* 0x0000001f0000780c */ /* 0x000fe20003f24070 */
[----:B--2---:R-:W-:-:S06]  /*0810*/  FADD.FTZ R18, R31, UR7 ;  /* 0x000000071f127e21 */ /* 0x004fcc0008010000 */
[----:B------:R-:W1:Y:S01]  /*0820*/  MUFU.RSQ R18, R18 ;  /* 0x0000001200127308 */ /* 0x000e620000001400 */
        /* <DEDUP_REMOVED lines=9> */
[----:B0-----:R-:W-:Y:S02]  /*08c0*/  HADD2.F32 R41, -RZ, R21.H0_H0 ;  /* 0x20000015ff297230 */ /* 0x001fe40000004100 */
[C---:B-1----:R-:W-:Y:S01]  /*08d0*/  FMUL.FTZ R47, R18.reuse, R31 ;  /* 0x0000001f122f7220 */ /* 0x042fe20000410000 */
[----:B------:R-:W-:Y:S01]  /*08e0*/  FMUL.FTZ R43, R18, R43 ;  /* 0x0000002b122b7220 */ /* 0x000fe20000410000 */
[----:B------:R-:W-:Y:S01]  /*08f0*/  FMUL.FTZ R31, R20, R19 ;  /* 0x00000013141f7220 */ /* 0x000fe20000410000 */
[----:B------:R-:W-:Y:S02]  /*0900*/  HADD2.F32 R45, -RZ, R33.H0_H0 ;  /* 0x20000021ff2d7230 */ /* 0x000fe40000004100 */
[----:B------:R-:W-:Y:S01]  /*0910*/  FFMA.FTZ R32, R47, R32, RZ ;  /* 0x000000202f207223 */ /* 0x000fe200000100ff */
[----:B------:R-:W-:-:S02]  /*0920*/  HADD2.F32 R42, -RZ, R35.H0_H0 ;  /* 0x20000023ff2a7230 */ /* 0x000fc40000004100 */
[----:B------:R-:W-:Y:S01]  /*0930*/  FADD.FTZ R41, -R30, R41 ;  /* 0x000000291e297221 */ /* 0x000fe20000010100 */
[----:B------:R-:W-:Y:S02]  /*0940*/  HADD2.F32 R49, -RZ, R33.H1_H1 ;  /* 0x30000021ff317230 */ /* 0x000fe40000004100 */
[----:B------:R-:W-:Y:S02]  /*0950*/  HADD2.F32 R33, -RZ, R21.H1_H1 ;  /* 0x30000015ff217230 */ /* 0x000fe40000004100 */
[----:B------:R-:W-:Y:S01]  /*0960*/  FFMA.FTZ R32, R43, R31, R32 ;  /* 0x0000001f2b207223 */ /* 0x000fe20000010020 */
[----:B------:R-:W-:Y:S01]  /*0970*/  FMUL.FTZ R31, R42, R45 ;  /* 0x0000002d2a1f7220 */ /* 0x000fe20000410000 */
[----:B------:R-:W-:Y:S01]  /*0980*/  FMUL.FTZ R21, R18, R41 ;  /* 0x0000002912157220 */ /* 0x000fe20000410000 */
[----:B------:R-:W-:Y:S02]  /*0990*/  HADD2.F32 R46, -RZ, R35.H1_H1 ;  /* 0x30000023ff2e7230 */ /* 0x000fe40000004100 */
[----:B------:R-:W-:Y:S01]  /*09a0*/  FADD.FTZ R33, -R30, R33 ;  /* 0x000000211e217221 */ /* 0x000fe20000010100 */
[----:B------:R-:W-:-:S02]  /*09b0*/  HADD2.F32 R35, -RZ, R36.H0_H0 ;  /* 0x20000024ff237230 */ /* 0x000fc40000004100 */
[----:B------:R-:W-:Y:S01]  /*09c0*/  FFMA.FTZ R32, R21, R31, R32 ;  /* 0x0000001f15207223 */ /* 0x000fe20000010020 */
[----:B------:R-:W-:Y:S01]  /*09d0*/  FMUL.FTZ R31, R46, R49 ;  /* 0x000000312e1f7220 */ /* 0x000fe20000410000 */
[----:B------:R-:W-:Y:S01]  /*09e0*/  FMUL.FTZ R51, R18, R33 ;  /* 0x0000002112337220 */ /* 0x000fe20000410000 */
[----:B------:R-:W-:Y:S02]  /*09f0*/  HADD2.F32 R44, -RZ, R38.H0_H0 ;  /* 0x20000026ff2c7230 */ /* 0x000fe40000004100 */
[----:B------:R-:W-:Y:S01]  /*0a00*/  FADD.FTZ R35, -R30, R35 ;  /* 0x000000231e237221 */ /* 0x000fe20000010100 */
[----:B------:R-:W-:Y:S02]  /*0a10*/  HADD2.F32 R41, -RZ, R36.H1_H1 ;  /* 0x30000024ff297230 */ /* 0x000fe40000004100 */
[----:B------:R-:W-:Y:S01]  /*0a20*/  FFMA.FTZ R32, R51, R31, R32 ;  /* 0x0000001f33207223 */ /* 0x000fe20000010020 */
[----:B------:R-:W-:Y:S01]  /*0a30*/  FFMA.FTZ R31, R3, R17, RZ ;  /* 0x00000011031f7223 */ /* 0x000fe200000100ff */
[----:B------:R-:W-:-:S02]  /*0a40*/  HADD2.F32 R50, -RZ, R38.H1_H1 ;  /* 0x30000026ff327230 */ /* 0x000fc40000004100 */
[----:B------:R-:W-:Y:S01]  /*0a50*/  FMUL.FTZ R33, R17, R44 ;  /* 0x0000002c11217220 */ /* 0x000fe20000410000 */
[----:B------:R-:W-:Y:S01]  /*0a60*/  FMUL.FTZ R53, R18, R35 ;  /* 0x0000002312357220 */ /* 0x000fe20000410000 */
[----:B------:R-:W-:Y:S01]  /*0a70*/  FADD.FTZ R41, -R30, R41 ;  /* 0x000000291e297221 */ /* 0x000fe20000010100 */
[----:B------:R-:W-:Y:S02]  /*0a80*/  FFMA.FTZ R31, R20, R19, R31 ;  /* 0x00000013141f7223 */ /* 0x000fe4000001001f */
[----:B------:R-:W-:Y:S01]  /*0a90*/  FFMA.FTZ R33, R53, R33, R32 ;  /* 0x0000002135217223 */ /* 0x000fe20000010020 */
[----:B------:R-:W-:Y:S01]  /*0aa0*/  FMUL.FTZ R32, R19, R50 ;  /* 0x0000003213207220 */ /* 0x000fe20000410000 */
[----:B------:R-:W-:Y:S01]  /*0ab0*/  FMUL.FTZ R52, R18, R41 ;  /* 0x0000002912347220 */ /* 0x000fe20000410000 */
[----:B------:R-:W-:Y:S01]  /*0ac0*/  FFMA.FTZ R31, R42, R45, R31 ;  /* 0x0000002d2a1f7223 */ /* 0x000fe2000001001f */
[----:B------:R-:W-:Y:S01]  /*0ad0*/  UIADD3 UR7, UP0, UR9, 0x8, URZ ;  /* 0x0000000809077890 */ /* 0x000fe2000ff1e03f */
[----:B------:R-:W-:-:S02]  /*0ae0*/  HADD2.F32 R35, -RZ, R37.H0_H0 ;  /* 0x20000025ff237230 */ /* 0x000fc40000004100 */
[----:B------:R-:W-:Y:S01]  /*0af0*/  FFMA.FTZ R34, R52, R32, R33 ;  /* 0x0000002034227223 */ /* 0x000fe20000010021 */
[----:B------:R-:W-:Y:S01]  /*0b00*/  FFMA.FTZ R32, R46, R49, R31 ;  /* 0x000000312e207223 */ /* 0x000fe2000001001f */
[----:B------:R-:W-:Y:S02]  /*0b10*/  UIADD3.X UR8, URZ, UR5, URZ, UP0, !UPT ;  /* 0x000000053f087290 */ /* 0x000fe400087fe43f */
[----:B------:R-:W-:Y:S01]  /*0b20*/  UISETP.GE.U32.AND UP0, UPT, UR7, UR15, UPT ;  /* 0x0000000f0700728c */ /* 0x000fe2000bf06070 */
[----:B------:R-:W-:Y:S02]  /*0b30*/  HADD2.F32 R48, -RZ, R39.H0_H0 ;  /* 0x20000027ff307230 */ /* 0x000fe40000004100 */
[----:B------:R-:W-:Y:S01]  /*0b40*/  FADD.FTZ R35, -R30, R35 ;  /* 0x000000231e237221 */ /* 0x000fe20000010100 */
[----:B------:R-:W-:Y:S02]  /*0b50*/  HADD2.F32 R37, -RZ, R37.H1_H1 ;  /* 0x30000025ff257230 */ /* 0x000fe40000004100 */
[----:B------:R-:W-:Y:S01]  /*0b60*/  FFMA.FTZ R32, R17, R44, R32 ;  /* 0x0000002c11207223 */ /* 0x000fe20000010020 */
[----:B------:R-:W-:Y:S01]  /*0b70*/  UISETP.GE.AND.EX UP0, UPT, UR8, UR10, UPT, UP0 ;  /* 0x0000000a0800728c */ /* 0x000fe2000bf06300 */
[----:B------:R-:W-:-:S02]  /*0b80*/  HADD2.F32 R54, -RZ, R39.H1_H1 ;  /* 0x30000027ff367230 */ /* 0x000fc40000004100 */
[----:B------:R-:W-:Y:S01]  /*0b90*/  FMUL.FTZ R31, R45, R48 ;  /* 0x000000302d1f7220 */ /* 0x000fe20000410000 */
[----:B------:R-:W-:Y:S01]  /*0ba0*/  FMUL.FTZ R55, R18, R35 ;  /* 0x0000002312377220 */ /* 0x000fe20000410000 */
[----:B------:R-:W-:Y:S01]  /*0bb0*/  FADD.FTZ R37, -R30, R37 ;  /* 0x000000251e257221 */ /* 0x000fe20000010100 */
[----:B------:R-:W-:Y:S01]  /*0bc0*/  FFMA.FTZ R32, R19, R50, R32 ;  /* 0x0000003213207223 */ /* 0x000fe20000010020 */
[----:B------:R-:W-:Y:S01]  /*0bd0*/  PLOP3.LUT P0, PT, PT, PT, UP0, 0x80, 0x0 ;  /* 0x000000000000781c */ /* 0x000fe20003f0f008 */
[----:B------:R-:W-:Y:S01]  /*0be0*/  FFMA.FTZ R31, R55, R31, R34 ;  /* 0x0000001f371f7223 */ /* 0x000fe20000010022 */
[----:B------:R-:W-:Y:S01]  /*0bf0*/  FMUL.FTZ R33, R49, R54 ;  /* 0x0000003631217220 */ /* 0x000fe20000410000 */
[----:B------:R-:W-:Y:S01]  /*0c00*/  FMUL.FTZ R56, R18, R37 ;  /* 0x0000002512387220 */ /* 0x000fe20000410000 */
[----:B------:R-:W-:-:S03]  /*0c10*/  FFMA.FTZ R30, R45, R48, R32 ;  /* 0x000000302d1e7223 */ /* 0x000fc60000010020 */
[----:B------:R-:W-:Y:S01]  /*0c20*/  FFMA.FTZ R31, R56, R33, R31 ;  /* 0x00000021381f7223 */ /* 0x000fe2000001001f */
        /* <DEDUP_REMOVED lines=65> */
.L_x_2075:
[----:B------:R-:W-:Y:S01]  /*1040*/  BSSY B0, `(.L_x_2076) ;  /* 0x0000064000007945 */ /* 0x000fe20003800000 */
[----:B------:R-:W-:Y:S01]  /*1050*/  HFMA2.MMA R32, -RZ, RZ, 0, 0 ;  /* 0x00000000ff207435 */ /* 0x000fe200000001ff */
[----:B------:R-:W-:Y:S02]  /*1060*/  IMAD.MOV.U32 R41, RZ, RZ, RZ ;  /* 0x000000ffff297224 */ /* 0x000fe400078e00ff */
[----:B------:R-:W-:Y:S08]  /*1070*/  @P1 BRA `(.L_x_2077) ;  /* 0x0000000400801947 */ /* 0x000ff00003800000 */
[----:B------:R-:W-:Y:S01]  /*1080*/  USHF.L.U32 UR5, UR9, 0x3, URZ ;  /* 0x0000000309057899 */ /* 0x000fe2000800063f */
[----:B------:R-:W-:Y:S02]  /*1090*/  MOV R30, 0x28 ;  /* 0x00000028001e7802 */ /* 0x000fe40000000f00 */
[----:B------:R-:W-:Y:S01]  /*10a0*/  SHF.L.U32 R40, R0, 0x3, RZ ;  /* 0x0000000300287819 */ /* 0x000fe200000006ff */
[----:B------:R-:W-:-:S03]  /*10b0*/  ULOP3.LUT UR5, UR5, 0x18, URZ, 0xc0, !UPT ;  /* 0x0000001805057892 */ /* 0x000fc6000f8ec03f */
[----:B------:R-:W-:-:S03]  /*10c0*/  LOP3.LUT R40, R40, 0x18, RZ, 0xc0, !PT ;  /* 0x0000001828287812 */ /* 0x000fc600078ec0ff */
[----:B0-----:R-:W-:-:S05]  /*10d0*/  LEA.HI R37, R0, UR5, RZ, 0x1e ;  /* 0x0000000500257c11 */ /* 0x001fca000f8ff0ff */
        /* <DEDUP_REMOVED lines=10> */
[----:B------:R-:W-:Y:S01]  /*1180*/  SHF.R.S32.HI R33, RZ, 0x2, R32 ;  /* 0x00000002ff217819 */ /* 0x000fe20000011420 */
[----:B------:R-:W-:Y:S01]  /*1190*/  VIADD R32, R37, 0x8 ;  /* 0x0000000825207836 */ /* 0x000fe20000000000 */
[----:B------:R-:W-:Y:S01]  /*11a0*/  SHF.R.S32.HI R39, RZ, 0x1f, R36 ;  /* 0x0000001fff277819 */ /* 0x000fe20000011424 */
[--C-:B------:R-:W-:Y:S01]  /*11b0*/  IMAD R31, R31, 0x28, R4.reuse ;  /* 0x000000281f1f7824 */ /* 0x100fe200078e0204 */
[----:B------:R-:W-:Y:S01]  /*11c0*/  SHF.R.S32.HI R58, RZ, 0x1f, R41 ;  /* 0x0000001fff3a7819 */ /* 0x000fe20000011429 */
[----:B------:R-:W-:Y:S01]  /*11d0*/  IMAD R33, R33, 0x28, R4 ;  /* 0x0000002821217824 */ /* 0x000fe200078e0204 */
[----:B------:R-:W-:Y:S02]  /*11e0*/  LEA.HI R38, R39, R36, RZ, 0x2 ;  /* 0x0000002427267211 */ /* 0x000fe400078f10ff */
[----:B------:R-:W-:Y:S02]  /*11f0*/  IADD3 R31, R31, R40, RZ ;  /* 0x000000281f1f7210 */ /* 0x000fe40007ffe0ff */
[----:B------:R-:W-:-:S02]  /*1200*/  IADD3 R34, R40, R33, RZ ;  /* 0x0000002128227210 */ /* 0x000fc40007ffe0ff */
[----:B------:R-:W-:Y:S02]  /*1210*/  SHF.R.S32.HI R33, RZ, 0x1f, R32 ;  /* 0x0000001fff217819 */ /* 0x000fe40000011420 */
[----:B------:R-:W0:Y:S01]  /*1220*/  LDS.64 R30, [R31] ;  /* 0x000000001f1e7984 */ /* 0x000e220000000a00 */
[----:B------:R-:W-:Y:S02]  /*1230*/  LEA.HI R41, R58, R41, RZ, 0x2 ;  /* 0x000000293a297211 */ /* 0x000fe400078f10ff */
[----:B------:R-:W-:Y:S01]  /*1240*/  LEA.HI R33, R33, R32, RZ, 0x2 ;  /* 0x0000002021217211 */ /* 0x000fe200078f10ff */
[----:B------:R-:W1:Y:S01]  /*1250*/  LDS.64 R34, [R34] ;  /* 0x0000000022227984 */ /* 0x000e620000000a00 */
[----:B------:R-:W-:Y:S02]  /*1260*/  IADD3 R58, R37, 0x24, RZ ;  /* 0x00000024253a7810 */ /* 0x000fe40007ffe0ff */
[----:B------:R-:W-:-:S05]  /*1270*/  SHF.R.S32.HI R33, RZ, 0x2, R33 ;  /* 0x00000002ff217819 */ /* 0x000fca0000011421 */
[----:B------:R-:W-:-:S05]  /*1280*/  IMAD R33, R33, 0x28, R4 ;  /* 0x0000002821217824 */ /* 0x000fca00078e0204 */
[----:B------:R-:W-:-:S06]  /*1290*/  IADD3 R33, R40, R33, RZ ;  /* 0x0000002128217210 */ /* 0x000fcc0007ffe0ff */
[----:B------:R-:W2:Y:S01]  /*12a0*/  LDS.64 R32, [R33] ;  /* 0x0000000021207984 */ /* 0x000ea20000000a00 */
[----:B0-----:R-:W-:Y:S01]  /*12b0*/  FADD.FTZ R39, RZ, R30 ;  /* 0x0000001eff277221 */ /* 0x001fe20000010000 */
[----:B------:R-:W-:Y:S01]  /*12c0*/  FADD.FTZ R36, RZ, R31 ;  /* 0x0000001fff247221 */ /* 0x000fe20000010000 */
[----:B------:R-:W-:Y:S02]  /*12d0*/  IADD3 R30, R37, 0x14, RZ ;  /* 0x00000014251e7810 */ /* 0x000fe40007ffe0ff */
[----:B------:R-:W-:Y:S01]  /*12e0*/  SHF.R.S32.HI R31, RZ, 0x2, R38 ;  /* 0x00000002ff1f7819 */ /* 0x000fe20000011426 */
[----:B-1----:R-:W-:Y:S01]  /*12f0*/  FADD.FTZ R36, R36, R35 ;  /* 0x0000002324247221 */ /* 0x002fe20000010000 */
[----:B------:R-:W-:Y:S01]  /*1300*/  SHF.R.S32.HI R35, RZ, 0x1f, R30 ;  /* 0x0000001fff237819 */ /* 0x000fe2000001141e */
[----:B------:R-:W-:Y:S02]  /*1310*/  FADD.FTZ R39, R39, R34 ;  /* 0x0000002227277221 */ /* 0x000fe40000010000 */
[----:B------:R-:W-:Y:S01]  /*1320*/  IMAD R31, R31, 0x28, R4 ;  /* 0x000000281f1f7824 */ /* 0x000fe200078e0204 */
[----:B------:R-:W-:-:S02]  /*1330*/  LEA.HI R38, R35, R30, RZ, 0x2 ;  /* 0x0000001e23267211 */ /* 0x000fc400078f10ff */
[----:B------:R-:W-:Y:S02]  /*1340*/  SHF.R.S32.HI R30, RZ, 0x1f, R57 ;  /* 0x0000001fff1e7819 */ /* 0x000fe40000011439 */
[----:B------:R-:W-:Y:S02]  /*1350*/  SHF.R.S32.HI R35, RZ, 0x2, R41 ;  /* 0x00000002ff237819 */ /* 0x000fe40000011429 */
[----:B------:R-:W-:Y:S02]  /*1360*/  IADD3 R34, R40, R31, RZ ;  /* 0x0000001f28227210 */ /* 0x000fe40007ffe0ff */
[----:B------:R-:W-:Y:S01]  /*1370*/  LEA.HI R41, R30, R57, RZ, 0x2 ;  /* 0x000000391e297211 */ /* 0x000fe200078f10ff */
[----:B------:R-:W-:Y:S01]  /*1380*/  IMAD R31, R35, 0x28, R4 ;  /* 0x00000028231f7824 */ /* 0x000fe200078e0204 */
[----:B------:R-:W-:Y:S02]  /*1390*/  IADD3 R57, R37, 0x1c, RZ ;  /* 0x0000001c25397810 */ /* 0x000fe40007ffe0ff */
[----:B------:R-:W0:Y:S01]  /*13a0*/  LDS.64 R34, [R34] ;  /* 0x0000000022227984 */ /* 0x000e220000000a00 */
[----:B------:R-:W-:Y:S01]  /*13b0*/  IMAD.IADD R31, R40, 0x1, R31 ;  /* 0x00000001281f7824 */ /* 0x000fe200078e021f */
[----:B------:R-:W-:Y:S01]  /*13c0*/  SHF.R.S32.HI R30, RZ, 0x1f, R57 ;  /* 0x0000001fff1e7819 */ /* 0x000fe20000011439 */
[----:B--2---:R-:W-:Y:S01]  /*13d0*/  FADD.FTZ R39, R39, R32 ;  /* 0x0000002027277221 */ /* 0x004fe20000010000 */
[----:B------:R-:W-:Y:S01]  /*13e0*/  IADD3 R32, R37, 0x20, RZ ;  /* 0x0000002025207810 */ /* 0x000fe20007ffe0ff */
[----:B------:R-:W-:Y:S01]  /*13f0*/  FADD.FTZ R36, R36, R33 ;  /* 0x0000002124247221 */ /* 0x000fe20000010000 */
[----:B------:R-:W-:-:S02]  /*1400*/  LEA.HI R57, R30, R57, RZ, 0x2 ;  /* 0x000000391e397211 */ /* 0x000fc400078f10ff */
[----:B------:R-:W1:Y:S01]  /*1410*/  LDS.64 R30, [R31] ;  /* 0x000000001f1e7984 */ /* 0x000e620000000a00 */
[----:B------:R-:W-:Y:S02]  /*1420*/  SHF.R.S32.HI R37, RZ, 0x1f, R32 ;  /* 0x0000001fff257819 */ /* 0x000fe40000011420 */
[----:B------:R-:W-:Y:S02]  /*1430*/  SHF.R.S32.HI R41, RZ, 0x2, R41 ;  /* 0x00000002ff297819 */ /* 0x000fe40000011429 */
[----:B------:R-:W-:Y:S02]  /*1440*/  LEA.HI R32, R37, R32, RZ, 0x2 ;  /* 0x0000002025207211 */ /* 0x000fe400078f10ff */
[----:B------:R-:W-:Y:S01]  /*1450*/  SHF.R.S32.HI R37, RZ, 0x1f, R58 ;  /* 0x0000001fff257819 */ /* 0x000fe2000001143a */
[----:B------:R-:W-:Y:S01]  /*1460*/  IMAD R41, R41, 0x28, R4 ;  /* 0x0000002829297824 */ /* 0x000fe200078e0204 */
[----:B------:R-:W-:Y:S02]  /*1470*/  SHF.R.S32.HI R57, RZ, 0x2, R57 ;  /* 0x00000002ff397819 */ /* 0x000fe40000011439 */
[----:B------:R-:W-:-:S02]  /*1480*/  LEA.HI R58, R37, R58, RZ, 0x2 ;  /* 0x0000003a253a7211 */ /* 0x000fc400078f10ff */
[----:B------:R-:W-:Y:S01]  /*1490*/  SHF.R.S32.HI R37, RZ, 0x2, R38 ;  /* 0x00000002ff257819 */ /* 0x000fe20000011426 */
[----:B------:R-:W-:Y:S01]  /*14a0*/  IMAD R59, R57, 0x28, R4 ;  /* 0x00000028393b7824 */ /* 0x000fe200078e0204 */
[----:B------:R-:W-:Y:S02]  /*14b0*/  SHF.R.S32.HI R61, RZ, 0x2, R32 ;  /* 0x00000002ff3d7819 */ /* 0x000fe40000011420 */
[----:B------:R-:W-:Y:S01]  /*14c0*/  SHF.R.S32.HI R58, RZ, 0x2, R58 ;  /* 0x00000002ff3a7819 */ /* 0x000fe2000001143a */
[--C-:B------:R-:W-:Y:S01]  /*14d0*/  IMAD R37, R37, 0x28, R4.reuse ;  /* 0x0000002825257824 */ /* 0x100fe200078e0204 */
[C---:B------:R-:W-:Y:S01]  /*14e0*/  IADD3 R57, R40.reuse, R41, RZ ;  /* 0x0000002928397210 */ /* 0x040fe20007ffe0ff */
[--C-:B------:R-:W-:Y:S02]  /*14f0*/  IMAD R61, R61, 0x28, R4.reuse ;  /* 0x000000283d3d7824 */ /* 0x100fe400078e0204 */
[C---:B------:R-:W-:Y:S01]  /*1500*/  IMAD.IADD R32, R40.reuse, 0x1, R37 ;  /* 0x0000000128207824 */ /* 0x040fe200078e0225 */
[----:B------:R-:W-:Y:S01]  /*1510*/  IADD3 R37, R40, R59, RZ ;  /* 0x0000003b28257210 */ /* 0x000fe20007ffe0ff */
[----:B------:R-:W-:-:S02]  /*1520*/  IMAD R58, R58, 0x28, R4 ;  /* 0x000000283a3a7824 */ /* 0x000fc400078e0204 */
[C---:B------:R-:W-:Y:S02]  /*1530*/  IMAD.IADD R38, R40.reuse, 0x1, R61 ;  /* 0x0000000128267824 */ /* 0x040fe400078e023d */
[----:B------:R-:W2:Y:S01]  /*1540*/  LDS.64 R32, [R32] ;  /* 0x0000000020207984 */ /* 0x000ea20000000a00 */
[----:B------:R-:W-:Y:S01]  /*1550*/  IADD3 R40, R40, R58, RZ ;  /* 0x0000003a28287210 */ /* 0x000fe20007ffe0ff */
[----:B0-----:R-:W-:Y:S01]  /*1560*/  FADD.FTZ R39, R39, R34 ;  /* 0x0000002227277221 */ /* 0x001fe20000010000 */
[----:B------:R-:W-:Y:S02]  /*1570*/  FADD.FTZ R58, R36, R35 ;  /* 0x00000023243a7221 */ /* 0x000fe40000010000 */
[----:B------:R-:W0:Y:S04]  /*1580*/  LDS.64 R34, [R57] ;  /* 0x0000000039227984 */ /* 0x000e280000000a00 */
[----:B------:R-:W3:Y:S01]  /*1590*/  LDS.64 R36, [R37] ;  /* 0x0000000025247984 */ /* 0x000ee20000000a00 */
[----:B-1----:R-:W-:Y:S01]  /*15a0*/  FADD.FTZ R59, R39, R30 ;  /* 0x0000001e273b7221 */ /* 0x002fe20000010000 */
[----:B------:R-:W-:-:S02]  /*15b0*/  FADD.FTZ R58, R58, R31 ;  /* 0x0000001f3a3a7221 */ /* 0x000fc40000010000 */
[----:B------:R-:W1:Y:S04]  /*15c0*/  LDS.64 R38, [R38] ;  /* 0x0000000026267984 */ /* 0x000e680000000a00 */
[----:B------:R-:W4:Y:S01]  /*15d0*/  LDS.64 R40, [R40] ;  /* 0x0000000028287984 */ /* 0x000f220000000a00 */
[----:B--2---:R-:W-:Y:S01]  /*15e0*/  FADD.FTZ R59, R59, R32 ;  /* 0x000000203b3b7221 */ /* 0x004fe20000010000 */
[----:B------:R-:W-:-:S03]  /*15f0*/  FADD.FTZ R58, R58, R33 ;  /* 0x000000213a3a7221 */ /* 0x000fc60000010000 */
[----:B0-----:R-:W-:Y:S01]  /*1600*/  FADD.FTZ R59, R59, R34 ;  /* 0x000000223b3b7221 */ /* 0x001fe20000010000 */
[----:B------:R-:W-:-:S03]  /*1610*/  FADD.FTZ R58, R58, R35 ;  /* 0x000000233a3a7221 */ /* 0x000fc60000010000 */
[----:B---3--:R-:W-:Y:S01]  /*1620*/  FADD.FTZ R59, R59, R36 ;  /* 0x000000243b3b7221 */ /* 0x008fe20000010000 */
[----:B------:R-:W-:-:S03]  /*1630*/  FADD.FTZ R58, R58, R37 ;  /* 0x000000253a3a7221 */ /* 0x000fc60000010000 */
[----:B-1----:R-:W-:Y:S01]  /*1640*/  FADD.FTZ R59, R59, R38 ;  /* 0x000000263b3b7221 */ /* 0x002fe20000010000 */
[----:B------:R-:W-:-:S03]  /*1650*/  FADD.FTZ R58, R58, R39 ;  /* 0x000000273a3a7221 */ /* 0x000fc60000010000 */
[----:B----4-:R-:W-:Y:S01]  /*1660*/  FADD.FTZ R32, R59, R40 ;  /* 0x000000283b207221 */ /* 0x010fe20000010000 */
[----:B------:R-:W-:-:S07]  /*1670*/  FADD.FTZ R41, R58, R41 ;  /* 0x000000293a297221 */ /* 0x000fce0000010000 */
.L_x_2077:
[----:B------:R-:W-:Y:S05]  /*1680*/  BSYNC B0 ;  /* 0x0000000000007941 */ /* 0x000fea0003800000 */
.L_x_2076:
[----:B------:R-:W1:Y:S01]  /*1690*/  SHFL.BFLY PT, R31, R32, 0x2, 0x1f ;  /* 0x0c401f00201f7f89 */ /* 0x000e6200000e0000 */
[----:B------:R-:W-:Y:S01]  /*16a0*/  LOP3.LUT P1, RZ, R0, 0xffffffe3, RZ, 0xc0, !PT ;  /* 0xffffffe300ff7812 */ /* 0x000fe2000782c0ff */
[----:B------:R-:W-:Y:S02]  /*16b0*/  BSSY B0, `(.L_x_2078) ;  /* 0x0000015000007945 */ /* 0x000fe40003800000 */
        /* <DEDUP_REMOVED lines=12> */
[----:B------:R-:W-:Y:S02]  /*1780*/  UIMAD UR5, UR5, UR4, UR6 ;  /* 0x00000004050572a4 */ /* 0x000fe4000f8e0206 */
[----:B------:R-:W-:-:S05]  /*1790*/  IMAD.SHL.U32 R34, R34, 0x20, RZ ;  /* 0x0000002022227824 */ /* 0x000fca00078e00ff */
[----:B------:R-:W-:Y:S02]  /*17a0*/  LOP3.LUT R34, R34, 0xffffffe0, R35, 0xe2, !PT ;  /* 0xffffffe022227812 */ /* 0x000fe400078ee223 */
[----:B------:R-:W-:-:S04]  /*17b0*/  MOV R35, UR5 ;  /* 0x0000000500237c02 */ /* 0x000fc80008000f00 */
[----:B------:R-:W-:-:S05]  /*17c0*/  LEA R34, R35, R34, 0x8 ;  /* 0x0000002223227211 */ /* 0x000fca00078e40ff */
[----:B------:R-:W-:-:S04]  /*17d0*/  IMAD.SHL.U32 R35, R34, 0x2, RZ ;  /* 0x0000000222237824 */ /* 0x000fc800078e00ff */
[----:B-1----:R-:W-:-:S05]  /*17e0*/  IMAD.WIDE.U32 R32, R35, 0x4, R32 ;  /* 0x0000000423207825 */ /* 0x002fca00078e0020 */
[----:B------:R1:W-:Y:S02]  /*17f0*/  STG.E.64 desc[UR12][R32.64], R30 ;  /* 0x0000001e20007986 */ /* 0x0003e4000c101b0c */
.L_x_2079:
[----:B------:R-:W-:Y:S05]  /*1800*/  BSYNC B0 ;  /* 0x0000000000007941 */ /* 0x000fea0003800000 */
.L_x_2078:
[----:B------:R-:W-:-:S04]  /*1810*/  UISETP.GE.U32.AND UP0, UPT, UR7, UR15, UPT ;  /* 0x0000000f0700728c */ /* 0x000fc8000bf06070 */
[----:B------:R-:W-:-:S06]  /*1820*/  UISETP.GE.AND.EX UP0, UPT, UR8, UR10, UPT, UP0 ;  /* 0x0000000a0800728c */ /* 0x000fcc000bf06300 */
[----:B------:R-:W-:-:S13]  /*1830*/  PLOP3.LUT P1, PT, PT, PT, UP0, 0x80, 0x0 ;  /* 0x000000000000781c */ /* 0x000fda0003f2f008 */
[----:B------:R-:W-:Y:S05]  /*1840*/  @P1 BRA `(.L_x_2080) ;  /* 0x0000000000581947 */ /* 0x000fea0003800000 */
[----:B------:R-:W-:Y:S01]  /*1850*/  BAR.SYNC.DEFER_BLOCKING 0x0 ;  /* 0x0000000000007b1d */ /* 0x000fe20000010000 */
[----:B------:R-:W-:-:S13]  /*1860*/  ISETP.NE.AND P1, PT, R0, RZ, PT ;  /* 0x000000ff0000720c */ /* 0x000fda0003f25270 */
[----:B------:R-:W-:Y:S05]  /*1870*/  @P1 BRA `(.L_x_2081) ;  /* 0x0000000000401947 */ /* 0x000fea0003800000 */
[----:B-1----:R-:W1:Y:S01]  /*1880*/  LDC.64 R30, c[0x0][0x268] ;  /* 0x00009a00ff1e7b82 */ /* 0x002e620000000a00 */
[----:B------:R-:W-:Y:S02]  /*1890*/  MOV R35, UR6 ;  /* 0x0000000600237c02 */ /* 0x000fe40008000f00 */
[----:B------:R-:W-:Y:S02]  /*18a0*/  ISETP.NE.AND P1, PT, RZ, UR16, PT ;  /* 0x00000010ff007c0c */ /* 0x000fe4000bf25270 */
[----:B------:R-:W-:-:S04]  /*18b0*/  MOV R33, 0x7fffffe1 ;  /* 0x7fffffe100217802 */ /* 0x000fc80000000f00 */
[----:B------:R-:W-:Y:S01]  /*18c0*/  SEL R33, R33, 0x1, !P1 ;  /* 0x0000000121217807 */ /* 0x000fe20004800000 */
[----:B-1----:R-:W-:Y:S01]  /*18d0*/  IMAD.WIDE.U32 R30, R35, 0x4, R30 ;  /* 0x00000004231e7825 */ /* 0x002fe200078e001e */
[----:B------:R-:W-:Y:S06]  /*18e0*/  MEMBAR.ALL.GPU ;  /* 0x0000000000007992 */ /* 0x000fec000000a000 */
[----:B------:R-:W-:-:S00]  /*18f0*/  ERRBAR ;  /* 0x00000000000079ab */ /* 0x000fc00000000000 */
[----:B------:R-:W-:Y:S06]  /*1900*/  CGAERRBAR ;  /* 0x00000000000075ab */ /* 0x000fec0000000000 */
[----:B------:R1:W5:Y:S02]  /*1910*/  ATOM.E.ADD.STRONG.GPU PT, R33, desc[UR12][R30.64], R33 ;  /* 0x000000211e21798a */ /* 0x00036400081ee1cc */
.L_x_2082:
[----:B------:R-:W2:Y:S04]  /*1920*/  LD.E.STRONG.GPU R32, desc[UR12][R30.64] ;  /* 0x0000000c1e207980 */ /* 0x000ea8000c10f900 */
[----:B--2---:R-:W-:Y:S01]  /*1930*/  CCTL.IVALL ;  /* 0x00000000ff00798f */ /* 0x004fe20002000000 */
[----:B------:R-:W-:Y:S05]  /*1940*/  YIELD ;  /* 0x0000000000007946 */ /* 0x000fea0003800000 */
[----:B-----5:R-:W-:-:S04]  /*1950*/  LOP3.LUT R32, R32, R33, RZ, 0x3c, !PT ;  /* 0x0000002120207212 */ /* 0x020fc800078e3cff */
[----:B------:R-:W-:-:S13]  /*1960*/  ISETP.GT.AND P1, PT, R32, -0x1, PT ;  /* 0xffffffff2000780c */ /* 0x000fda0003f24270 */
[----:B------:R-:W-:Y:S05]  /*1970*/  @P1 BRA `(.L_x_2082) ;  /* 0xfffffffc00e81947 */ /* 0x000fea000383ffff */
.L_x_2081:
[----:B------:R-:W-:Y:S05]  /*1980*/  WARPSYNC.ALL ;  /* 0x0000000000007948 */ /* 0x000fea0003800000 */
[----:B------:R-:W-:Y:S06]  /*1990*/  BAR.SYNC.DEFER_BLOCKING 0x0 ;  /* 0x0000000000007b1d */ /* 0x000fec0000010000 */
[----:B------:R-:W-:Y:S05]  /*19a0*/  BRA `(.L_x_2083) ;  /* 0x0000000000647947 */ /* 0x000fea0003800000 */
.L_x_2080:
[----:B------:R-:W-:Y:S01]  /*19b0*/  BAR.SYNC.DEFER_BLOCKING 0x0 ;  /* 0x0000000000007b1d */ /* 0x000fe20000010000 */
[----:B------:R-:W-:-:S13]  /*19c0*/  ISETP.NE.AND P1, PT, R0, RZ, PT ;  /* 0x000000ff0000720c */ /* 0x000fda0003f25270 */
[----:B------:R-:W-:Y:S05]  /*19d0*/  @P1 BRA `(.L_x_2084) ;  /* 0x0000000000501947 */ /* 0x000fea0003800000 */
[----:B-1----:R-:W1:Y:S01]  /*19e0*/  LDC.64 R30, c[0x0][0x268] ;  /* 0x00009a00ff1e7b82 */ /* 0x002e620000000a00 */
[----:B------:R-:W-:Y:S01]  /*19f0*/  USHF.R.U32.HI UR11, URZ, 0x2, UR6 ;  /* 0x000000023f0b7899 */ /* 0x000fe20008011606 */
[----:B------:R-:W-:Y:S01]  /*1a00*/  MOV R33, 0x7fffffc1 ;  /* 0x7fffffc100217802 */ /* 0x000fe20000000f00 */
[----:B------:R-:W-:-:S04]  /*1a10*/  ULOP3.LUT UR5, UR6, 0x3, URZ, 0xc0, !UPT ;  /* 0x0000000306057892 */ /* 0x000fc8000f8ec03f */
[----:B------:R-:W-:Y:S01]  /*1a20*/  ULOP3.LUT UR5, UR5, 0x8, URZ, 0xfc, !UPT ;  /* 0x0000000805057892 */ /* 0x000fe2000f8efc3f */
[----:B------:R-:W-:-:S05]  /*1a30*/  IMAD R32, RZ, RZ, -UR11 ;  /* 0x8000000bff207e24 */ /* 0x000fca000f8e02ff */
[----:B------:R-:W-:Y:S02]  /*1a40*/  MOV R35, UR5 ;  /* 0x0000000500237c02 */ /* 0x000fe40008000f00 */
[----:B------:R-:W-:-:S04]  /*1a50*/  ISETP.NE.AND P1, PT, R32, UR16, PT ;  /* 0x0000001020007c0c */ /* 0x000fc8000bf25270 */
[----:B------:R-:W-:Y:S01]  /*1a60*/  SEL R33, R33, 0x1, !P1 ;  /* 0x0000000121217807 */ /* 0x000fe20004800000 */
[----:B-1----:R-:W-:Y:S01]  /*1a70*/  IMAD.WIDE.U32 R30, R35, 0x4, R30 ;  /* 0x00000004231e7825 */ /* 0x002fe200078e001e */
[----:B------:R-:W-:Y:S06]  /*1a80*/  MEMBAR.ALL.GPU ;  /* 0x0000000000007992 */ /* 0x000fec000000a000 */
[----:B------:R-:W-:-:S00]  /*1a90*/  ERRBAR ;  /* 0x00000000000079ab */ /* 0x000fc00000000000 */
[----:B------:R-:W-:Y:S06]  /*1aa0*/  CGAERRBAR ;  /* 0x00000000000075ab */ /* 0x000fec0000000000 */
[----:B------:R1:W5:Y:S02]  /*1ab0*/  ATOM.E.ADD.STRONG.GPU PT, R33, desc[UR12][R30.64], R33 ;  /* 0x000000211e21798a */ /* 0x00036400081ee1cc */
.L_x_2085:
[----:B------:R-:W2:Y:S04]  /*1ac0*/  LD.E.STRONG.GPU R32, desc[UR12][R30.64] ;  /* 0x0000000c1e207980 */ /* 0x000ea8000c10f900 */
[----:B--2---:R-:W-:Y:S01]  /*1ad0*/  CCTL.IVALL ;  /* 0x00000000ff00798f */ /* 0x004fe20002000000 */
[----:B------:R-:W-:Y:S05]  /*1ae0*/  YIELD ;  /* 0x0000000000007946 */ /* 0x000fea0003800000 */
[----:B-----5:R-:W-:-:S04]  /*1af0*/  LOP3.LUT R32, R32, R33, RZ, 0x3c, !PT ;  /* 0x0000002120207212 */ /* 0x020fc800078e3cff */
[----:B------:R-:W-:-:S13]  /*1b00*/  ISETP.GT.AND P1, PT, R32, -0x1, PT ;  /* 0xffffffff2000780c */ /* 0x000fda0003f24270 */
[----:B------:R-:W-:Y:S05]  /*1b10*/  @P1 BRA `(.L_x_2085) ;  /* 0xfffffffc00e81947 */ /* 0x000fea000383ffff */
.L_x_2084:
[----:B------:R-:W-:Y:S05]  /*1b20*/  WARPSYNC.ALL ;  /* 0x0000000000007948 */ /* 0x000fea0003800000 */
[----:B------:R-:W-:Y:S06]  /*1b30*/  BAR.SYNC.DEFER_BLOCKING 0x0 ;  /* 0x0000000000007b1d */ /* 0x000fec0000010000 */
.L_x_2083:
[----:B------:R-:W-:Y:S01]  /*1b40*/  ISETP.GT.U32.AND P1, PT, R0, 0xff, PT ;  /* 0x000000ff0000780c */ /* 0x000fe20003f24070 */
[----:B-1----:R-:W-:Y:S01]  /*1b50*/  IMAD.U32 R33, RZ, RZ, UR4 ;  /* 0x00000004ff217e24 */ /* 0x002fe2000f8e00ff */
[----:B------:R-:W1:Y:S01]  /*1b60*/  S2UR UR11, SR_CgaCtaId ;  /* 0x00000000000b79c3 */ /* 0x000e620000008800 */
[----:B------:R-:W-:Y:S01]  /*1b70*/  UMOV UR5, 0x400 ;  /* 0x0000040000057882 */ /* 0x000fe20000000000 */
[----:B------:R-:W-:Y:S01]  /*1b80*/  USHF.L.U32 UR9, UR9, 0x3, URZ ;  /* 0x0000000309097899 */ /* 0x000fe2000800063f */
[----:B------:R-:W-:-:S08]  /*1b90*/  ULDC.64 UR18, c[0x0][0x210] ;  /* 0x0000840000127ab9 */ /* 0x000fd00000000a00 */
[----:B------:R-:W2:Y:S01]  /*1ba0*/  @!P1 LDC R32, c[0x0][0x10] ;  /* 0x00000400ff209b82 */ /* 0x000ea20000000800 */
[----:B------:R-:W-:-:S07]  /*1bb0*/  @!P1 LOP3.LUT R35, R0, 0x1f, RZ, 0xc0, !PT ;  /* 0x0000001f00239812 */ /* 0x000fce00078ec0ff */
[----:B------:R-:W3:Y:S01]  /*1bc0*/  @!P1 LDC.64 R30, c[0x0][0x260] ;  /* 0x00009800ff1e9b82 */ /* 0x000ee20000000a00 */
[----:B--2---:R-:W-:Y:S01]  /*1bd0*/  @!P1 IMAD R32, R32, R33, UR6 ;  /* 0x0000000620209e24 */ /* 0x004fe2000f8e0221 */
[----:B------:R-:W-:-:S04]  /*1be0*/  @!P1 LOP3.LUT R33, R0, 0x7fffffe0, RZ, 0xc0, !PT ;  /* 0x7fffffe000219812 */ /* 0x000fc800078ec0ff */
[----:B------:R-:W-:-:S04]  /*1bf0*/  @!P1 LEA R32, R32, R33, 0x8 ;  /* 0x0000002120209211 */ /* 0x000fc800078e40ff */
[----:B------:R-:W-:-:S05]  /*1c00*/  @!P1 IADD3 R32, R32, R35, RZ ;  /* 0x0000002320209210 */ /* 0x000fca0007ffe0ff */
[----:B------:R-:W-:-:S04]  /*1c10*/  @!P1 IMAD.SHL.U32 R33, R32, 0x2, RZ ;  /* 0x0000000220219824 */ /* 0x000fc800078e00ff */
[----:B---3--:R-:W-:-:S06]  /*1c20*/  @!P1 IMAD.WIDE.U32 R30, R33, 0x4, R30 ;  /* 0x00000004211e9825 */ /* 0x008fcc00078e001e */
[----:B------:R-:W2:Y:S01]  /*1c30*/  @!P1 LDG.E.64 R30, desc[UR12][R30.64] ;  /* 0x0000000c1e1e9981 */ /* 0x000ea2000c1e1b00 */
[----:B------:R-:W-:Y:S01]  /*1c40*/  CS2R R32, SRZ ;  /* 0x0000000000207805 */ /* 0x000fe2000001ff00 */
[----:B------:R-:W-:Y:S02]  /*1c50*/  UIADD3 UR5, UR5, 0x3480, URZ ;  /* 0x0000348005057890 */ /* 0x000fe4000fffe03f */
[----:B------:R-:W-:Y:S02]  /*1c60*/  ULOP3.LUT UR9, UR9, 0x18, URZ, 0xc0, !UPT ;  /* 0x0000001809097892 */ /* 0x000fe4000f8ec03f */
[----:B-1----:R-:W-:Y:S02]  /*1c70*/  ULEA UR5, UR11, UR5, 0x18 ;  /* 0x000000050b057291 */ /* 0x002fe4000f8ec03f */
[----:B------:R-:W-:Y:S02]  /*1c80*/  ULOP3.LUT UR4, UR4, 0x1, URZ, 0x3c, !UPT ;  /* 0x0000000104047892 */ /* 0x000fe4000f8e3c3f */
[----:B------:R-:W-:Y:S01]  /*1c90*/  IADD3 R12, R12, -UR9, RZ ;  /* 0x800000090c0c7c10 */ /* 0x000fe2000fffe0ff */
[----:B------:R-:W-:-:S03]  /*1ca0*/  UMOV UR9, UR7 ;  /* 0x0000000700097c82 */ /* 0x000fc60008000000 */
[----:B------:R-:W-:Y:S01]  /*1cb0*/  LEA R12, R12, UR5, 0x3 ;  /* 0x000000050c0c7c11 */ /* 0x000fe2000f8e18ff */
[----:B--2---:R-:W-:Y:S01]  /*1cc0*/  @!P1 FADD.FTZ R33, RZ, R30 ;  /* 0x0000001eff219221 */ /* 0x004fe20000010000 */
[----:B------:R-:W-:Y:S01]  /*1cd0*/  @!P1 FADD.FTZ R32, RZ, R31 ;  /* 0x0000001fff209221 */ /* 0x000fe20000010000 */
[----:B------:R-:W-:-:S03]  /*1ce0*/  LOP3.LUT P1, RZ, R0, 0xffffff1f, RZ, 0xc0, !PT ;  /* 0xffffff1f00ff7812 */ /* 0x000fc6000782c0ff */
[----:B------:R-:W1:Y:S04]  /*1cf0*/  SHFL.BFLY PT, R34, R33, 0x10, 0x1f ;  /* 0x0e001f0021227f89 */ /* 0x000e6800000e0000 */
[----:B------:R-:W2:Y:S01]  /*1d00*/  SHFL.BFLY PT, R35, R32, 0x10, 0x1f ;  /* 0x0e001f0020237f89 */ /* 0x000ea200000e0000 */
[----:B-1----:R-:W-:Y:S01]  /*1d10*/  FADD.FTZ R34, R34, R33 ;  /* 0x0000002122227221 */ /* 0x002fe20000010000 */
[----:B--2---:R-:W-:-:S04]  /*1d20*/  FADD.FTZ R35, R35, R32 ;  /* 0x0000002023237221 */ /* 0x004fc80000010000 */
[----:B0-----:R-:W0:Y:S04]  /*1d30*/  SHFL.BFLY PT, R37, R34, 0x8, 0x1f ;  /* 0x0d001f0022257f89 */ /* 0x001e2800000e0000 */
[----:B------:R-:W1:Y:S01]  /*1d40*/  SHFL.BFLY PT, R36, R35, 0x8, 0x1f ;  /* 0x0d001f0023247f89 */ /* 0x000e6200000e0000 */
[----:B0-----:R-:W-:Y:S01]  /*1d50*/  FADD.FTZ R37, R34, R37 ;  /* 0x0000002522257221 */ /* 0x001fe20000010000 */
[----:B-1----:R-:W-:-:S04]  /*1d60*/  FADD.FTZ R36, R35, R36 ;  /* 0x0000002423247221 */ /* 0x002fc80000010000 */
[----:B------:R-:W0:Y:S04]  /*1d70*/  SHFL.BFLY PT, R30, R37, 0x4, 0x1f ;  /* 0x0c801f00251e7f89 */ /* 0x000e2800000e0000 */
[----:B------:R-:W1:Y:S01]  /*1d80*/  SHFL.BFLY PT, R31, R36, 0x4, 0x1f ;  /* 0x0c801f00241f7f89 */ /* 0x000e6200000e0000 */
[----:B0-----:R-:W-:Y:S01]  /*1d90*/  FADD.FTZ R30, R37, R30 ;  /* 0x0000001e251e7221 */ /* 0x001fe20000010000 */
[----:B-1----:R-:W-:-:S04]  /*1da0*/  FADD.FTZ R31, R36, R31 ;  /* 0x0000001f241f7221 */ /* 0x002fc80000010000 */
[----:B------:R-:W0:Y:S01]  /*1db0*/  SHFL.BFLY PT, R33, R30, 0x2, 0x1f ;  /* 0x0c401f001e217f89 */ /* 0x000e2200000e0000 */
[----:B------:R-:W-:-:S03]  /*1dc0*/  @!P1 SHF.R.U32.HI R36, RZ, 0x2, R0 ;  /* 0x00000002ff249819 */ /* 0x000fc60000011600 */
        /* <DEDUP_REMOVED lines=8> */
[----:B------:R-:W-:Y:S02]  /*1e50*/  @!P1 FMUL.FTZ R30, R30, 9.7656251455191522837e-05 ;  /* 0x38cccccd1e1e9820 */ /* 0x000fe40000410000 */
[----:B------:R-:W-:-:S05]  /*1e60*/  @!P1 FMUL.FTZ R31, R31, 9.7656251455191522837e-05 ;  /* 0x38cccccd1f1f9820 */ /* 0x000fca0000410000 */
[----:B------:R-:W-:Y:S01]  /*1e70*/  @!P1 STS.64 [R34+UR5], R30 ;  /* 0x0000001e22009988 */ /* 0x000fe20008000a05 */
[----:B------:R-:W-:Y:S01]  /*1e80*/  UMOV UR5, UR8 ;  /* 0x0000000800057c82 */ /* 0x000fe20008000000 */
[----:B------:R-:W-:Y:S06]  /*1e90*/  BAR.SYNC.DEFER_BLOCKING 0x0 ;  /* 0x0000000000007b1d */ /* 0x000fec0000010000 */
[----:B------:R0:W1:Y:S02]  /*1ea0*/  LDS.64 R32, [R12] ;  /* 0x000000000c207984 */ /* 0x0000640000000a00 */
[----:B0-----:R-:W-:-:S04]  /*1eb0*/  IADD3 R12, P1, R13, UR18, RZ ;  /* 0x000000120d0c7c10 */ /* 0x001fc8000ff3e0ff */
[----:B------:R-:W-:Y:S02]  /*1ec0*/  IADD3.X R13, R14, UR19, RZ, P1, !PT ;  /* 0x000000130e0d7c10 */ /* 0x000fe40008ffe4ff */
[----:B------:R-:W-:-:S04]  /*1ed0*/  IADD3 R14, P1, R15, UR18, RZ ;  /* 0x000000120f0e7c10 */ /* 0x000fc8000ff3e0ff */
[----:B------:R-:W-:Y:S01]  /*1ee0*/  IADD3.X R15, R16, UR19, RZ, P1, !PT ;  /* 0x00000013100f7c10 */ /* 0x000fe20008ffe4ff */
[--C-:B-1----:R-:W-:Y:S01]  /*1ef0*/  FFMA.FTZ R36, R3, R17, -R32.reuse ;  /* 0x0000001103247223 */ /* 0x102fe20000010820 */
        /* <DEDUP_REMOVED lines=19> */
[----:B------:R-:W-:Y:S01]  /*2030*/  F2FP.F16.F32.PACK_AB R47, R20, R47 ;  /* 0x0000002f142f723e */ /* 0x000fe200000000ff */
[----:B------:R-:W-:Y:S01]  /*2040*/  FMUL.FTZ R53, R18, R53 ;  /* 0x0000003512357220 */ /* 0x000fe20000410000 */
[----:B------:R-:W-:Y:S01]  /*2050*/  F2FP.F16.F32.PACK_AB R21, R30, R21 ;  /* 0x000000151e15723e */ /* 0x000fe200000000ff */
[C---:B------:R-:W-:Y:S01]  /*2060*/  FMUL.FTZ R20, R18.reuse, R19 ;  /* 0x0000001312147220 */ /* 0x040fe20000410000 */
[C---:B------:R-:W-:Y:S01]  /*2070*/  FMUL.FTZ R55, R18.reuse, R55 ;  /* 0x0000003712377220 */ /* 0x040fe20000410000 */
[----:B------:R-:W-:Y:S01]  /*2080*/  FMUL.FTZ R18, R18, R49 ;  /* 0x0000003112127220 */ /* 0x000fe20000410000 */
[----:B------:R-:W-:Y:S01]  /*2090*/  PRMT R3, R47, 0x7632, R3 ;  /* 0x000076322f037816 */ /* 0x000fe20000000003 */
[----:B------:R-:W-:Y:S01]  /*20a0*/  STG.E.U16 desc[UR12][R12.64], R47 ;  /* 0x0000002f0c007986 */ /* 0x000fe2000c10150c */
[----:B------:R-:W-:-:S02]  /*20b0*/  PRMT R17, R21, 0x7632, R17 ;  /* 0x0000763215117816 */ /* 0x000fc40000000011 */
[----:B------:R-:W-:Y:S01]  /*20c0*/  F2FP.F16.F32.PACK_AB R53, R20, R53 ;  /* 0x000000351435723e */ /* 0x000fe200000000ff */
[----:B------:R-:W-:Y:S01]  /*20d0*/  STG.E.U16 desc[UR12][R12.64+0x2], R3 ;  /* 0x000002030c007986 */ /* 0x000fe2000c10150c */
[----:B------:R-:W-:-:S03]  /*20e0*/  F2FP.F16.F32.PACK_AB R55, R18, R55 ;  /* 0x000000371237723e */ /* 0x000fc600000000ff */
        /* <DEDUP_REMOVED lines=9> */
.L_x_2074:
        /* <DEDUP_REMOVED lines=32> */
[----:B------:R-:W-:Y:S01]  /*2380*/  ISETP.LT.U32.AND P0, PT, R16, 0x2, PT ;  /* 0x000000021000780c */ /* 0x000fe20003f01070 */
        /* <DEDUP_REMOVED lines=8> */
[----:B------:R-:W-:Y:S02]  /*2410*/  SEL R16, R17, RZ, P0 ;  /* 0x000000ff11107207 */ /* 0x000fe40000000000 */
[----:B------:R-:W-:Y:S02]  /*2420*/  SHF.R.U64 R50, R10, 0x3, R11 ;  /* 0x000000030a327819 */ /* 0x000fe4000000120b */
[----:B------:R-:W-:Y:S02]  /*2430*/  LEA.HI R48, R9, 0x1, RZ, 0x1c ;  /* 0x0000000109307811 */ /* 0x000fe400078fe0ff */
[----:B------:R-:W-:Y:S01]  /*2440*/  IADD3 R8, P0, R2, 0xa, RZ ;  /* 0x0000000a02087810 */ /* 0x000fe20007f1e0ff */
        /* <DEDUP_REMOVED lines=11> */
.L_x_2103:
        /* <DEDUP_REMOVED lines=8> */
[--C-:B------:R-:W-:Y:S01]  /*2580*/  IADD3 R16, P2, P3, -R3, -0x21, -R2.reuse ;  /* 0xffffffdf03107810 */ /* 0x100fe20007b5e902 */
[----:B------:R-:W-:Y:S01]  /*2590*/  HFMA2.MMA R56, -RZ, RZ, 0, 0 ;  /* 0x00000000ff387435 */ /* 0x000fe200000001ff */
[----:B------:R-:W-:Y:S01]  /*25a0*/  ISETP.NE.AND.EX P1, PT, RZ, RZ, PT, P1 ;  /* 0x000000ffff00720c */ /* 0x000fe20003f25310 */
[----:B------:R-:W-:Y:S01]  /*25b0*/  HFMA2.MMA R51, -RZ, RZ, 0, 0 ;  /* 0x00000000ff337435 */ /* 0x000fe200000001ff */
[----:B------:R-:W-:Y:S01]  /*25c0*/  MOV R17, 0xffffffff ;  /* 0xffffffff00117802 */ /* 0x000fe20000000f00 */
[----:B------:R-:W-:Y:S01]  /*25d0*/  IMAD.MOV.U32 R54, RZ, RZ, R2 ;  /* 0x000000ffff367224 */ /* 0x000fe200078e0002 */
[----:B------:R-:W-:Y:S02]  /*25e0*/  ISETP.GE.U32.AND P0, PT, R16, 0x1e, PT ;  /* 0x0000001e1000780c */ /* 0x000fe40003f06070 */
[----:B------:R-:W-:-:S02]  /*25f0*/  LOP3.LUT R16, R0, 0x1f, RZ, 0xc0, !PT ;  /* 0x0000001f00107812 */ /* 0x000fc400078ec0ff */
[----:B------:R-:W-:Y:S02]  /*2600*/  IADD3.X R17, ~R4, -0x1, R17, P2, P3 ;  /* 0xffffffff04117810 */ /* 0x000fe400017e6511 */
[----:B------:R-:W-:Y:S02]  /*2610*/  IADD3 R16, P2, R16, R7, RZ ;  /* 0x0000000710107210 */ /* 0x000fe40007f5e0ff */
[----:B------:R-:W-:Y:S02]  /*2620*/  ISETP.GE.U32.AND.EX P0, PT, R17, RZ, PT, P0 ;  /* 0x000000ff1100720c */ /* 0x000fe40003f06100 */
[----:B------:R-:W-:Y:S02]  /*2630*/  MOV R52, RZ ;  /* 0x000000ff00347202 */ /* 0x000fe40000000f00 */
        /* <DEDUP_REMOVED lines=26> */
.L_x_2090:
[----:B------:R-:W-:Y:S05]  /*27e0*/  BSYNC B1 ;  /* 0x0000000000017941 */ /* 0x000fea0003800000 */
.L_x_2089:
[----:B------:R-:W-:Y:S05]  /*27f0*/  @!P0 BRA `(.L_x_2088) ;  /* 0x0000000400fc8947 */ /* 0x000fea0003800000 */
[----:B------:R-:W-:Y:S01]  /*2800*/  IADD3 R18, P2, -R54, R49, RZ ;  /* 0x0000003136127210 */ /* 0x000fe20007f5e1ff */
[----:B------:R-:W-:Y:S01]  /*2810*/  IMAD R19, R52, 0xa00, RZ ;  /* 0x00000a0034137824 */ /* 0x000fe200078e02ff */
        /* <DEDUP_REMOVED lines=11> */
[----:B------:R-:W-:-:S05]  /*28d0*/  IADD3 R58, P0, R58, 0x3a000, RZ ;  /* 0x0003a0003a3a7810 */ /* 0x000fca0007f1e0ff */
[----:B------:R-:W-:Y:S01]  /*28e0*/  IMAD.X R59, RZ, RZ, R16, P0 ;  /* 0x000000ffff3b7224 */ /* 0x000fe200000e0610 */
[----:B------:R-:W-:Y:S01]  /*28f0*/  PLOP3.LUT P0, PT, PT, PT, PT, 0x80, 0x0 ;  /* 0x000000000000781c */ /* 0x000fe20003f0f070 */
[----:B------:R-:W-:-:S12]  /*2900*/  @!P1 BRA `(.L_x_2092) ;  /* 0x0000000000e89947 */ /* 0x000fd80003800000 */
[----:B------:R-:W-:Y:S02]  /*2910*/  IADD3 R55, P1, R49, -0x78, RZ ;  /* 0xffffff8831377810 */ /* 0x000fe40007f3e0ff */
[----:B------:R-:W-:Y:S02]  /*2920*/  PLOP3.LUT P0, PT, PT, PT, PT, 0x8, 0x0 ;  /* 0x000000000000781c */ /* 0x000fe40003f0e170 */
[----:B------:R-:W-:-:S11]  /*2930*/  IADD3.X R53, R15, -0x1, RZ, P1, !PT ;  /* 0xffffffff0f357810 */ /* 0x000fd60000ffe4ff */
.L_x_2093:
        /* <DEDUP_REMOVED lines=55> */
.L_x_2092:
[----:B------:R-:W-:Y:S05]  /*2cb0*/  BSYNC B1 ;  /* 0x0000000000017941 */ /* 0x000fea0003800000 */
.L_x_2091:
        /* <DEDUP_REMOVED lines=35> */
.L_x_2095:
[----:B------:R-:W-:Y:S05]  /*2ef0*/  BSYNC B1 ;  /* 0x0000000000017941 */ /* 0x000fea0003800000 */
.L_x_2094:
        /* <DEDUP_REMOVED lines=15> */
.L_x_2088:
[----:B------:R-:W-:Y:S05]  /*2ff0*/  BSYNC B0 ;  /* 0x0000000000007941 */ /* 0x000fea0003800000 */
.L_x_2087:
        /* <DEDUP_REMOVED lines=50> */
.L_x_2112:
        /* <DEDUP_REMOVED lines=47> */
.L_x_2122:
        /* <DEDUP_REMOVED lines=41> */
.L_x_2132:
[----:B--2---:R-:W-:Y:S01]  /*38a0*/  FADD.FTZ R17, R16, R32 ;  /* 0x0000002010117221 */ /* 0x004fe20000010000 */
[----:B------:R-:W-:-:S04]  /*38b0*/  @!P1 F2FP.F16.F32.PACK_AB R16, RZ, R26 ;  /* 0x0000001aff10923e */ /* 0x000fc800000000ff */
[----:B------:R-:W-:Y:S02]  /*38c0*/  PRMT R22, R16, 0x7610, R22 ;  /* 0x0000761010167816 */ /* 0x000fe40000000016 */
[----:B------:R-:W-:Y:S02]  /*38d0*/  @!P1 F2FP.F16.F32.PACK_AB R17, RZ, R17 ;  /* 0x00000011ff11923e */ /* 0x000fe400000000ff */
[----:B------:R-:W-:Y:S01]  /*38e0*/  LEA.HI R16, R0, 0x3c, RZ, 0x1c ;  /* 0x0000003c00107811 */ /* 0x000fe200078fe0ff */
[----:B------:R2:W-:Y:S04]  /*38f0*/  @!P1 STG.E.U16 desc[UR12][R18.64+0x50], R22 ;  /* 0x0000501612009986 */ /* 0x0005e8000c10150c */
[----:B------:R2:W-:Y:S02]  /*3900*/  @!P1 STG.E.U16 desc[UR12][R20.64+0x50], R17 ;  /* 0x0000501114009986 */ /* 0x0005e4000c10150c */
.L_x_2098:
[----:B------:R-:W-:Y:S05]  /*3910*/  BSYNC B0 ;  /* 0x0000000000007941 */ /* 0x000fea0003800000 */
.L_x_2097:
        /* <DEDUP_REMOVED lines=159> */
.L_x_2166:
        /* <DEDUP_REMOVED lines=9> */
.L_x_2096:
        /* <DEDUP_REMOVED lines=8> */
.L_x_2099:
[----:B------:R-:W-:Y:S01]  /*4420*/  HFMA2.MMA R30, -RZ, RZ, 0, 4.76837158203125e-07 ;  /* 0x00000008ff1e7435 */ /* 0x000fe200000001ff */
[----:B-1----:R-:W-:Y:S01]  /*4430*/  MOV R31, R16 ;  /* 0x00000010001f7202 */ /* 0x002fe20000000f00 */
[----:B------:R-:W-:Y:S01]  /*4440*/  IMAD.MOV.U32 R29, RZ, RZ, 0x101f ;  /* 0x0000101fff1d7424 */ /* 0x000fe200078e00ff */
[----:B------:R-:W-:-:S08]  /*4450*/  MOV R28, 0xffff ;  /* 0x0000ffff001c7802 */ /* 0x000fd00000000f00 */
[----:B0-2---:R-:W-:Y:S05]  /*4460*/  WARPSYNC.COLLECTIVE R28, `(.L_x_2104) ;  /* 0x000000001c087348 */ /* 0x005fea0003c00000 */
[----:B------:R1:W3:Y:S02]  /*4470*/  SHFL.BFLY P2, R32, R31, R30, R29 ;  /* 0x0c00001e1f207389 */ /* 0x0002e4000004001d */
[----:B0123--:R-:W-:Y:S01]  /*4480*/  ENDCOLLECTIVE ;  /* 0x000000000000791b */ /* 0x00ffe20003800000 */
.L_x_2104:
[----:B------:R-:W-:Y:S01]  /*4490*/  IMAD.MOV.U32 R31, RZ, RZ, R17 ;  /* 0x000000ffff1f7224 */ /* 0x000fe200078e0011 */
[----:B------:R-:W-:-:S07]  /*44a0*/  MOV R19, R32 ;  /* 0x0000002000137202 */ /* 0x000fce0000000f00 */
[----:B------:R-:W-:Y:S05]  /*44b0*/  WARPSYNC.COLLECTIVE R28, `(.L_x_2105) ;  /* 0x000000001c087348 */ /* 0x000fea0003c00000 */
[----:B------:R0:W1:Y:S02]  /*44c0*/  SHFL.BFLY P2, R32, R31, R30, R29 ;  /* 0x0c00001e1f207389 */ /* 0x000064000004001d */
[----:B01----:R-:W-:Y:S01]  /*44d0*/  ENDCOLLECTIVE ;  /* 0x000000000000791b */ /* 0x003fe20003800000 */
.L_x_2105:
[----:B------:R-:W-:-:S05]  /*44e0*/  FADD.FTZ R19, R19, R16 ;  /* 0x0000001013137221 */ /* 0x000fca0000010000 */
[----:B------:R-:W-:Y:S01]  /*44f0*/  MOV R31, R19 ;  /* 0x00000013001f7202 */ /* 0x000fe20000000f00 */
[----:B------:R-:W-:Y:S01]  /*4500*/  IMAD.MOV.U32 R30, RZ, RZ, 0x4 ;  /* 0x00000004ff1e7424 */ /* 0x000fe200078e00ff */
[----:B------:R-:W-:-:S07]  /*4510*/  MOV R18, R32 ;  /* 0x0000002000127202 */ /* 0x000fce0000000f00 */
[----:B------:R-:W-:Y:S05]  /*4520*/  WARPSYNC.COLLECTIVE R28, `(.L_x_2106) ;  /* 0x000000001c087348 */ /* 0x000fea0003c00000 */
[----:B------:R0:W1:Y:S02]  /*4530*/  SHFL.BFLY P2, R32, R31, R30, R29 ;  /* 0x0c00001e1f207389 */ /* 0x000064000004001d */
[----:B01----:R-:W-:Y:S01]  /*4540*/  ENDCOLLECTIVE ;  /* 0x000000000000791b */ /* 0x003fe20003800000 */
.L_x_2106:
[----:B------:R-:W-:-:S05]  /*4550*/  FADD.FTZ R18, R18, R17 ;  /* 0x0000001112127221 */ /* 0x000fca0000010000 */
[----:B------:R-:W-:Y:S02]  /*4560*/  MOV R31, R18 ;  /* 0x00000012001f7202 */ /* 0x000fe40000000f00 */
[----:B------:R-:W-:-:S07]  /*4570*/  MOV R20, R32 ;  /* 0x0000002000147202 */ /* 0x000fce0000000f00 */
[----:B------:R-:W-:Y:S05]  /*4580*/  WARPSYNC.COLLECTIVE R28, `(.L_x_2107) ;  /* 0x000000001c087348 */ /* 0x000fea0003c00000 */
[----:B------:R0:W1:Y:S02]  /*4590*/  SHFL.BFLY P2, R32, R31, R30, R29 ;  /* 0x0c00001e1f207389 */ /* 0x000064000004001d */
[----:B01----:R-:W-:Y:S01]  /*45a0*/  ENDCOLLECTIVE ;  /* 0x000000000000791b */ /* 0x003fe20003800000 */
.L_x_2107:
[----:B------:R-:W-:Y:S01]  /*45b0*/  FADD.FTZ R20, R19, R20 ;  /* 0x0000001413147221 */ /* 0x000fe20000010000 */
[----:B------:R-:W-:-:S04]  /*45c0*/  HFMA2.MMA R30, -RZ, RZ, 0, 1.1920928955078125e-07 ;  /* 0x00000002ff1e7435 */ /* 0x000fc800000001ff */
[----:B------:R-:W-:Y:S01]  /*45d0*/  MOV R31, R20 ;  /* 0x00000014001f7202 */ /* 0x000fe20000000f00 */
[----:B------:R-:W-:-:S07]  /*45e0*/  IMAD.MOV.U32 R21, RZ, RZ, R32 ;  /* 0x000000ffff157224 */ /* 0x000fce00078e0020 */
[----:B------:R-:W-:Y:S05]  /*45f0*/  WARPSYNC.COLLECTIVE R28, `(.L_x_2108) ;  /* 0x000000001c087348 */ /* 0x000fea0003c00000 */
[----:B------:R0:W1:Y:S02]  /*4600*/  SHFL.BFLY P2, R32, R31, R30, R29 ;  /* 0x0c00001e1f207389 */ /* 0x000064000004001d */
[----:B01----:R-:W-:Y:S01]  /*4610*/  ENDCOLLECTIVE ;  /* 0x000000000000791b */ /* 0x003fe20003800000 */
.L_x_2108:
[----:B------:R-:W-:-:S05]  /*4620*/  FADD.FTZ R21, R18, R21 ;  /* 0x0000001512157221 */ /* 0x000fca0000010000 */
[----:B------:R-:W-:Y:S01]  /*4630*/  MOV R31, R21 ;  /* 0x00000015001f7202 */ /* 0x000fe20000000f00 */
[----:B------:R-:W-:-:S07]  /*4640*/  IMAD.MOV.U32 R23, RZ, RZ, R32 ;  /* 0x000000ffff177224 */ /* 0x000fce00078e0020 */
[----:B------:R-:W-:Y:S05]  /*4650*/  WARPSYNC.COLLECTIVE R28, `(.L_x_2109) ;  /* 0x000000001c087348 */ /* 0x000fea0003c00000 */
[----:B------:R0:W1:Y:S02]  /*4660*/  SHFL.BFLY P2, R32, R31, R30, R29 ;  /* 0x0c00001e1f207389 */ /* 0x000064000004001d */
[----:B01----:R-:W-:Y:S01]  /*4670*/  ENDCOLLECTIVE ;  /* 0x000000000000791b */ /* 0x003fe20003800000 */
.L_x_2109:
[----:B------:R-:W-:Y:S01]  /*4680*/  FADD.FTZ R23, R20, R23 ;  /* 0x0000001714177221 */ /* 0x000fe20000010000 */
[----:B------:R-:W-:-:S03]  /*4690*/  HFMA2.MMA R30, -RZ, RZ, 0, 5.9604644775390625e-08 ;  /* 0x00000001ff1e7435 */ /* 0x000fc600000001ff */
[----:B------:R-:W-:Y:S01]  /*46a0*/  IMAD.MOV.U32 R31, RZ, RZ, R23 ;  /* 0x000000ffff1f7224 */ /* 0x000fe200078e0017 */
[----:B------:R-:W-:-:S07]  /*46b0*/  MOV R16, R32 ;  /* 0x0000002000107202 */ /* 0x000fce0000000f00 */
[----:B------:R-:W-:Y:S05]  /*46c0*/  WARPSYNC.COLLECTIVE R28, `(.L_x_2110) ;  /* 0x000000001c087348 */ /* 0x000fea0003c00000 */
[----:B------:R0:W1:Y:S02]  /*46d0*/  SHFL.BFLY P2, R32, R31, R30, R29 ;  /* 0x0c00001e1f207389 */ /* 0x000064000004001d */
[----:B01----:R-:W-:Y:S01]  /*46e0*/  ENDCOLLECTIVE ;  /* 0x000000000000791b */ /* 0x003fe20003800000 */
.L_x_2110:
[----:B------:R-:W-:-:S04]  /*46f0*/  FADD.FTZ R16, R21, R16 ;  /* 0x0000001015107221 */ /* 0x000fc80000010000 */
[----:B------:R-:W-:Y:S01]  /*4700*/  IMAD.MOV.U32 R31, RZ, RZ, R16 ;  /* 0x000000ffff1f7224 */ /* 0x000fe200078e0010 */
[----:B------:R-:W-:-:S07]  /*4710*/  MOV R22, R32 ;  /* 0x0000002000167202 */ /* 0x000fce0000000f00 */
[----:B------:R-:W-:Y:S05]  /*4720*/  WARPSYNC.COLLECTIVE R28, `(.L_x_2111) ;  /* 0x000000001c087348 */ /* 0x000fea0003c00000 */
[----:B------:R0:W1:Y:S02]  /*4730*/  SHFL.BFLY P2, R32, R31, R30, R29 ;  /* 0x0c00001e1f207389 */ /* 0x000064000004001d */
[----:B01----:R-:W-:Y:S01]  /*4740*/  ENDCOLLECTIVE ;  /* 0x000000000000791b */ /* 0x003fe20003800000 */
.L_x_2111:
[----:B------:R-:W-:Y:S01]  /*4750*/  FADD.FTZ R22, R23, R22 ;  /* 0x0000001617167221 */ /* 0x000fe20000010000 */
[----:B------:R-:W-:Y:S06]  /*4760*/  BRA `(.L_x_2112) ;  /* 0xffffffe800ec7947 */ /* 0x000fec000383ffff */
.L_x_2100:
        /* <DEDUP_REMOVED lines=8> */
.L_x_2114:
[----:B------:R-:W-:Y:S05]  /*47f0*/  BSYNC B1 ;  /* 0x0000000000017941 */ /* 0x000fea0003800000 */
.L_x_2113:
        /* <DEDUP_REMOVED lines=8> */
.L_x_2115:
[----:B------:R-:W-:-:S05]  /*4880*/  FADD.FTZ R23, R23, R16 ;  /* 0x0000001017177221 */ /* 0x000fca0000010000 */
[----:B------:R-:W-:Y:S01]  /*4890*/  MOV R31, R23 ;  /* 0x00000017001f7202 */ /* 0x000fe20000000f00 */
[----:B------:R-:W-:Y:S01]  /*48a0*/  IMAD.MOV.U32 R30, RZ, RZ, 0x4 ;  /* 0x00000004ff1e7424 */ /* 0x000fe200078e00ff */
[----:B------:R-:W-:-:S07]  /*48b0*/  MOV R22, R32 ;  /* 0x0000002000167202 */ /* 0x000fce0000000f00 */
[----:B------:R-:W-:Y:S05]  /*48c0*/  WARPSYNC.COLLECTIVE R28, `(.L_x_2116) ;  /* 0x000000001c087348 */ /* 0x000fea0003c00000 */
[----:B------:R0:W1:Y:S02]  /*48d0*/  SHFL.BFLY P2, R32, R31, R30, R29 ;  /* 0x0c00001e1f207389 */ /* 0x000064000004001d */
[----:B01----:R-:W-:Y:S01]  /*48e0*/  ENDCOLLECTIVE ;  /* 0x000000000000791b */ /* 0x003fe20003800000 */
.L_x_2116:
[----:B------:R-:W-:-:S05]  /*48f0*/  FADD.FTZ R22, R22, R17 ;  /* 0x0000001116167221 */ /* 0x000fca0000010000 */
[----:B------:R-:W-:Y:S02]  /*4900*/  MOV R31, R22 ;  /* 0x00000016001f7202 */ /* 0x000fe40000000f00 */
[----:B------:R-:W-:-:S07]  /*4910*/  MOV R24, R32 ;  /* 0x0000002000187202 */ /* 0x000fce0000000f00 */
[----:B------:R-:W-:Y:S05]  /*4920*/  WARPSYNC.COLLECTIVE R28, `(.L_x_2117) ;  /* 0x000000001c087348 */ /* 0x000fea0003c00000 */
[----:B------:R0:W1:Y:S02]  /*4930*/  SHFL.BFLY P2, R32, R31, R30, R29 ;  /* 0x0c00001e1f207389 */ /* 0x000064000004001d */
[----:B01----:R-:W-:Y:S01]  /*4940*/  ENDCOLLECTIVE ;  /* 0x000000000000791b */ /* 0x003fe20003800000 */
.L_x_2117:
[----:B------:R-:W-:Y:S01]  /*4950*/  FADD.FTZ R24, R23, R24 ;  /* 0x0000001817187221 */ /* 0x000fe20000010000 */
[----:B------:R-:W-:-:S04]  /*4960*/  HFMA2.MMA R30, -RZ, RZ, 0, 1.1920928955078125e-07 ;  /* 0x00000002ff1e7435 */ /* 0x000fc800000001ff */
[----:B------:R-:W-:Y:S01]  /*4970*/  MOV R31, R24 ;  /* 0x00000018001f7202 */ /* 0x000fe20000000f00 */
[----:B------:R-:W-:-:S07]  /*4980*/  IMAD.MOV.U32 R25, RZ, RZ, R32 ;  /* 0x000000ffff197224 */ /* 0x000fce00078e0020 */
[----:B------:R-:W-:Y:S05]  /*4990*/  WARPSYNC.COLLECTIVE R28, `(.L_x_2118) ;  /* 0x000000001c087348 */ /* 0x000fea0003c00000 */
[----:B------:R0:W1:Y:S02]  /*49a0*/  SHFL.BFLY P2, R32, R31, R30, R29 ;  /* 0x0c00001e1f207389 */ /* 0x000064000004001d */
[----:B01----:R-:W-:Y:S01]  /*49b0*/  ENDCOLLECTIVE ;  /* 0x000000000000791b */ /* 0x003fe20003800000 */
.L_x_2118:
[----:B------:R-:W-:-:S05]  /*49c0*/  FADD.FTZ R25, R22, R25 ;  /* 0x0000001916197221 */ /* 0x000fca0000010000 */
[----:B------:R-:W-:Y:S01]  /*49d0*/  MOV R31, R25 ;  /* 0x00000019001f7202 */ /* 0x000fe20000000f00 */
[----:B------:R-:W-:-:S07]  /*49e0*/  IMAD.MOV.U32 R27, RZ, RZ, R32 ;  /* 0x000000ffff1b7224 */ /* 0x000fce00078e0020 */
[----:B------:R-:W-:Y:S05]  /*49f0*/  WARPSYNC.COLLECTIVE R28, `(.L_x_2119) ;  /* 0x000000001c087348 */ /* 0x000fea0003c00000 */
[----:B------:R0:W1:Y:S02]  /*4a00*/  SHFL.BFLY P2, R32, R31, R30, R29 ;  /* 0x0c00001e1f207389 */ /* 0x000064000004001d */
[----:B01----:R-:W-:Y:S01]  /*4a10*/  ENDCOLLECTIVE ;  /* 0x000000000000791b */ /* 0x003fe20003800000 */
.L_x_2119:
[----:B------:R-:W-:Y:S01]  /*4a20*/  FADD.FTZ R27, R24, R27 ;  /* 0x0000001b181b7221 */ /* 0x000fe20000010000 */
[----:B------:R-:W-:-:S03]  /*4a30*/  HFMA2.MMA R30, -RZ, RZ, 0, 5.9604644775390625e-08 ;  /* 0x00000001ff1e7435 */ /* 0x000fc600000001ff */
[----:B------:R-:W-:Y:S01]  /*4a40*/  IMAD.MOV.U32 R31, RZ, RZ, R27 ;  /* 0x000000ffff1f7224 */ /* 0x000fe200078e001b */
[----:B------:R-:W-:-:S07]  /*4a50*/  MOV R16, R32 ;  /* 0x0000002000107202 */ /* 0x000fce0000000f00 */
[----:B------:R-:W-:Y:S05]  /*4a60*/  WARPSYNC.COLLECTIVE R28, `(.L_x_2120) ;  /* 0x000000001c087348 */ /* 0x000fea0003c00000 */
[----:B------:R0:W1:Y:S02]  /*4a70*/  SHFL.BFLY P2, R32, R31, R30, R29 ;  /* 0x0c00001e1f207389 */ /* 0x000064000004001d */
[----:B01----:R-:W-:Y:S01]  /*4a80*/  ENDCOLLECTIVE ;  /* 0x000000000000791b */ /* 0x003fe20003800000 */
.L_x_2120:
[----:B------:R-:W-:-:S04]  /*4a90*/  FADD.FTZ R16, R25, R16 ;  /* 0x0000001019107221 */ /* 0x000fc80000010000 */
[----:B------:R-:W-:Y:S01]  /*4aa0*/  IMAD.MOV.U32 R31, RZ, RZ, R16 ;  /* 0x000000ffff1f7224 */ /* 0x000fe200078e0010 */
[----:B------:R-:W-:-:S07]  /*4ab0*/  MOV R26, R32 ;  /* 0x00000020001a7202 */ /* 0x000fce0000000f00 */
[----:B------:R-:W-:Y:S05]  /*4ac0*/  WARPSYNC.COLLECTIVE R28, `(.L_x_2121) ;  /* 0x000000001c087348 */ /* 0x000fea0003c00000 */
[----:B------:R0:W1:Y:S02]  /*4ad0*/  SHFL.BFLY P2, R32, R31, R30, R29 ;  /* 0x0c00001e1f207389 */ /* 0x000064000004001d */
[----:B01----:R-:W-:Y:S01]  /*4ae0*/  ENDCOLLECTIVE ;  /* 0x000000000000791b */ /* 0x003fe20003800000 */
.L_x_2121:
[----:B------:R-:W-:Y:S01]  /*4af0*/  FADD.FTZ R26, R27, R26 ;  /* 0x0000001a1b1a7221 */ /* 0x000fe20000010000 */
[----:B------:R-:W-:Y:S06]  /*4b00*/  BRA `(.L_x_2122) ;  /* 0xffffffe800c07947 */ /* 0x000fec000383ffff */
.L_x_2101:
        /* <DEDUP_REMOVED lines=8> */
.L_x_2124:
[----:B------:R-:W-:Y:S05]  /*4b90*/  BSYNC B1 ;  /* 0x0000000000017941 */ /* 0x000fea0003800000 */
.L_x_2123:
        /* <DEDUP_REMOVED lines=8> */
.L_x_2125:
[----:B------:R-:W-:-:S05]  /*4c20*/  FADD.FTZ R23, R23, R16 ;  /* 0x0000001017177221 */ /* 0x000fca0000010000 */
[----:B------:R-:W-:Y:S01]  /*4c30*/  MOV R31, R23 ;  /* 0x00000017001f7202 */ /* 0x000fe20000000f00 */
[----:B------:R-:W-:Y:S01]  /*4c40*/  IMAD.MOV.U32 R30, RZ, RZ, 0x4 ;  /* 0x00000004ff1e7424 */ /* 0x000fe200078e00ff */
[----:B------:R-:W-:-:S07]  /*4c50*/  MOV R22, R32 ;  /* 0x0000002000167202 */ /* 0x000fce0000000f00 */
[----:B------:R-:W-:Y:S05]  /*4c60*/  WARPSYNC.COLLECTIVE R28, `(.L_x_2126) ;  /* 0x000000001c087348 */ /* 0x000fea0003c00000 */
[----:B------:R0:W1:Y:S02]  /*4c70*/  SHFL.BFLY P2, R32, R31, R30, R29 ;  /* 0x0c00001e1f207389 */ /* 0x000064000004001d */
[----:B01----:R-:W-:Y:S01]  /*4c80*/  ENDCOLLECTIVE ;  /* 0x000000000000791b */ /* 0x003fe20003800000 */
.L_x_2126:
[----:B------:R-:W-:-:S05]  /*4c90*/  FADD.FTZ R22, R22, R17 ;  /* 0x0000001116167221 */ /* 0x000fca0000010000 */
[----:B------:R-:W-:Y:S02]  /*4ca0*/  MOV R31, R22 ;  /* 0x00000016001f7202 */ /* 0x000fe40000000f00 */
[----:B------:R-:W-:-:S07]  /*4cb0*/  MOV R24, R32 ;  /* 0x0000002000187202 */ /* 0x000fce0000000f00 */
[----:B------:R-:W-:Y:S05]  /*4cc0*/  WARPSYNC.COLLECTIVE R28, `(.L_x_2127) ;  /* 0x000000001c087348 */ /* 0x000fea0003c00000 */
[----:B------:R0:W1:Y:S02]  /*4cd0*/  SHFL.BFLY P2, R32, R31, R30, R29 ;  /* 0x0c00001e1f207389 */ /* 0x000064000004001d */
[----:B01----:R-:W-:Y:S01]  /*4ce0*/  ENDCOLLECTIVE ;  /* 0x000000000000791b */ /* 0x003fe20003800000 */
.L_x_2127:
[----:B------:R-:W-:Y:S01]  /*4cf0*/  FADD.FTZ R24, R23, R24 ;  /* 0x0000001817187221 */ /* 0x000fe20000010000 */
[----:B------:R-:W-:-:S04]  /*4d00*/  HFMA2.MMA R30, -RZ, RZ, 0, 1.1920928955078125e-07 ;  /* 0x00000002ff1e7435 */ /* 0x000fc800000001ff */
[----:B------:R-:W-:Y:S01]  /*4d10*/  MOV R31, R24 ;  /* 0x00000018001f7202 */ /* 0x000fe20000000f00 */
[----:B------:R-:W-:-:S07]  /*4d20*/  IMAD.MOV.U32 R25, RZ, RZ, R32 ;  /* 0x000000ffff197224 */ /* 0x000fce00078e0020 */
[----:B------:R-:W-:Y:S05]  /*4d30*/  WARPSYNC.COLLECTIVE R28, `(.L_x_2128) ;  /* 0x000000001c087348 */ /* 0x000fea0003c00000 */
[----:B------:R0:W1:Y:S02]  /*4d40*/  SHFL.BFLY P2, R32, R31, R30, R29 ;  /* 0x0c00001e1f207389 */ /* 0x000064000004001d */
[----:B01----:R-:W-:Y:S01]  /*4d50*/  ENDCOLLECTIVE ;  /* 0x000000000000791b */ /* 0x003fe20003800000 */
.L_x_2128:
[----:B------:R-:W-:-:S05]  /*4d60*/  FADD.FTZ R25, R22, R25 ;  /* 0x0000001916197221 */ /* 0x000fca0000010000 */
[----:B------:R-:W-:Y:S01]  /*4d70*/  MOV R31, R25 ;  /* 0x00000019001f7202 */ /* 0x000fe20000000f00 */
[----:B------:R-:W-:-:S07]  /*4d80*/  IMAD.MOV.U32 R27, RZ, RZ, R32 ;  /* 0x000000ffff1b7224 */ /* 0x000fce00078e0020 */
[----:B------:R-:W-:Y:S05]  /*4d90*/  WARPSYNC.COLLECTIVE R28, `(.L_x_2129) ;  /* 0x000000001c087348 */ /* 0x000fea0003c00000 */
[----:B------:R0:W1:Y:S02]  /*4da0*/  SHFL.BFLY P2, R32, R31, R30, R29 ;  /* 0x0c00001e1f207389 */ /* 0x000064000004001d */
[----:B01----:R-:W-:Y:S01]  /*4db0*/  ENDCOLLECTIVE ;  /* 0x000000000000791b */ /* 0x003fe20003800000 */
.L_x_2129:
[----:B------:R-:W-:Y:S01]  /*4dc0*/  FADD.FTZ R27, R24, R27 ;  /* 0x0000001b181b7221 */ /* 0x000fe20000010000 */
[----:B------:R-:W-:-:S03]  /*4dd0*/  HFMA2.MMA R30, -RZ, RZ, 0, 5.9604644775390625e-08 ;  /* 0x00000001ff1e7435 */ /* 0x000fc600000001ff */
[----:B------:R-:W-:Y:S01]  /*4de0*/  IMAD.MOV.U32 R31, RZ, RZ, R27 ;  /* 0x000000ffff1f7224 */ /* 0x000fe200078e001b */
[----:B------:R-:W-:-:S07]  /*4df0*/  MOV R16, R32 ;  /* 0x0000002000107202 */ /* 0x000fce0000000f00 */
[----:B------:R-:W-:Y:S05]  /*4e00*/  WARPSYNC.COLLECTIVE R28, `(.L_x_2130) ;  /* 0x000000001c087348 */ /* 0x000fea0003c00000 */
[----:B------:R0:W1:Y:S02]  /*4e10*/  SHFL.BFLY P2, R32, R31, R30, R29 ;  /* 0x0c00001e1f207389 */ /* 0x000064000004001d */
[----:B01----:R-:W-:Y:S01]  /*4e20*/  ENDCOLLECTIVE ;  /* 0x000000000000791b */ /* 0x003fe20003800000 */
.L_x_2130:
[----:B------:R-:W-:-:S04]  /*4e30*/  FADD.FTZ R16, R25, R16 ;  /* 0x0000001019107221 */ /* 0x000fc80000010000 */
[----:B------:R-:W-:Y:S01]  /*4e40*/  IMAD.MOV.U32 R31, RZ, RZ, R16 ;  /* 0x000000ffff1f7224 */ /* 0x000fe200078e0010 */
[----:B------:R-:W-:-:S07]  /*4e50*/  MOV R26, R32 ;  /* 0x00000020001a7202 */ /* 0x000fce0000000f00 */
[----:B------:R-:W-:Y:S05]  /*4e60*/  WARPSYNC.COLLECTIVE R28, `(.L_x_2131) ;  /* 0x000000001c087348 */ /* 0x000fea0003c00000 */
[----:B------:R0:W1:Y:S02]  /*4e70*/  SHFL.BFLY P2, R32, R31, R30, R29 ;  /* 0x0c00001e1f207389 */ /* 0x000064000004001d */
[----:B01----:R-:W-:Y:S01]  /*4e80*/  ENDCOLLECTIVE ;  /* 0x000000000000791b */ /* 0x003fe20003800000 */
.L_x_2131:
[----:B------:R-:W-:Y:S01]  /*4e90*/  FADD.FTZ R26, R27, R26 ;  /* 0x0000001a1b1a7221 */ /* 0x000fe20000010000 */
[----:B------:R-:W-:Y:S06]  /*4ea0*/  BRA `(.L_x_2132) ;  /* 0xffffffe8007c7947 */ /* 0x000fec000383ffff */
.L_x_2102:
        /* <DEDUP_REMOVED lines=8> */
.L_x_2134:
[----:B------:R-:W-:Y:S05]  /*4f30*/  BSYNC B0 ;  /* 0x0000000000007941 */ /* 0x000fea0003800000 */
.L_x_2133:
        /* <DEDUP_REMOVED lines=11> */
.L_x_2135:
        /* <DEDUP_REMOVED lines=16> */
.L_x_2136:
[----:B------:R-:W-:Y:S02]  /*50f0*/  MOV R31, R18 ;  /* 0x00000012001f7202 */ /* 0x000fe40000000f00 */
[----:B------:R-:W-:-:S07]  /*5100*/  MOV R20, R32 ;  /* 0x0000002000147202 */ /* 0x000fce0000000f00 */
[----:B------:R-:W-:Y:S05]  /*5110*/  WARPSYNC.COLLECTIVE R28, `(.L_x_2137) ;  /* 0x000000001c087348 */ /* 0x000fea0003c00000 */
[----:B------:R0:W1:Y:S02]  /*5120*/  SHFL.BFLY P2, R32, R31, R30, R29 ;  /* 0x0c00001e1f207389 */ /* 0x000064000004001d */
[----:B01----:R-:W-:Y:S01]  /*5130*/  ENDCOLLECTIVE ;  /* 0x000000000000791b */ /* 0x003fe20003800000 */
.L_x_2137:
        /* <DEDUP_REMOVED lines=12> */
.L_x_2138:
[----:B------:R-:W-:Y:S02]  /*5200*/  MOV R31, R17 ;  /* 0x00000011001f7202 */ /* 0x000fe40000000f00 */
[----:B------:R-:W-:-:S07]  /*5210*/  MOV R19, R32 ;  /* 0x0000002000137202 */ /* 0x000fce0000000f00 */
[----:B------:R-:W-:Y:S05]  /*5220*/  WARPSYNC.COLLECTIVE R28, `(.L_x_2139) ;  /* 0x000000001c087348 */ /* 0x000fea0003c00000 */
[----:B------:R0:W1:Y:S02]  /*5230*/  SHFL.BFLY P2, R32, R31, R30, R29 ;  /* 0x0c00001e1f207389 */ /* 0x000064000004001d */
[----:B01----:R-:W-:Y:S01]  /*5240*/  ENDCOLLECTIVE ;  /* 0x000000000000791b */ /* 0x003fe20003800000 */
.L_x_2139:
[----:B------:R-:W-:Y:S01]  /*5250*/  FADD.FTZ R19, R20, R19 ;  /* 0x0000001314137221 */ /* 0x000fe20000010000 */
[----:B------:R-:W-:-:S04]  /*5260*/  HFMA2.MMA R30, -RZ, RZ, 0, 5.9604644775390625e-08 ;  /* 0x00000001ff1e7435 */ /* 0x000fc800000001ff */
[----:B------:R-:W-:Y:S01]  /*5270*/  MOV R31, R19 ;  /* 0x00000013001f7202 */ /* 0x000fe20000000f00 */
[----:B------:R-:W-:-:S07]  /*5280*/  FADD.FTZ R18, R17, R32 ;  /* 0x0000002011127221 */ /* 0x000fce0000010000 */
[----:B------:R-:W-:Y:S05]  /*5290*/  WARPSYNC.COLLECTIVE R28, `(.L_x_2140) ;  /* 0x000000001c087348 */ /* 0x000fea0003c00000 */
[----:B------:R0:W1:Y:S02]  /*52a0*/  SHFL.BFLY P2, R32, R31, R30, R29 ;  /* 0x0c00001e1f207389 */ /* 0x000064000004001d */
[----:B01----:R-:W-:Y:S01]  /*52b0*/  ENDCOLLECTIVE ;  /* 0x000000000000791b */ /* 0x003fe20003800000 */
.L_x_2140:
[----:B------:R-:W-:Y:S01]  /*52c0*/  MOV R31, R18 ;  /* 0x00000012001f7202 */ /* 0x000fe20000000f00 */
[----:B------:R-:W-:-:S07]  /*52d0*/  IMAD.MOV.U32 R20, RZ, RZ, R32 ;  /* 0x000000ffff147224 */ /* 0x000fce00078e0020 */
[----:B------:R-:W-:Y:S05]  /*52e0*/  WARPSYNC.COLLECTIVE R28, `(.L_x_2141) ;  /* 0x000000001c087348 */ /* 0x000fea0003c00000 */
[----:B------:R0:W1:Y:S02]  /*52f0*/  SHFL.BFLY P2, R32, R31, R30, R29 ;  /* 0x0c00001e1f207389 */ /* 0x000064000004001d */
[----:B01----:R-:W-:Y:S01]  /*5300*/  ENDCOLLECTIVE ;  /* 0x000000000000791b */ /* 0x003fe20003800000 */
.L_x_2141:
[----:B------:R-:W-:Y:S01]  /*5310*/  FADD.FTZ R19, R19, R20 ;  /* 0x0000001413137221 */ /* 0x000fe20000010000 */
[----:B------:R-:W-:Y:S01]  /*5320*/  HFMA2.MMA R30, -RZ, RZ, 0, 4.76837158203125e-07 ;  /* 0x00000008ff1e7435 */ /* 0x000fe200000001ff */
[----:B------:R-:W-:Y:S01]  /*5330*/  IMAD.MOV.U32 R31, RZ, RZ, R34 ;  /* 0x000000ffff1f7224 */ /* 0x000fe200078e0022 */
[----:B------:R-:W-:-:S09]  /*5340*/  MOV R17, R32 ;  /* 0x0000002000117202 */ /* 0x000fd20000000f00 */
[----:B------:R-:W-:Y:S05]  /*5350*/  WARPSYNC.COLLECTIVE R28, `(.L_x_2142) ;  /* 0x000000001c087348 */ /* 0x000fea0003c00000 */
[----:B------:R0:W1:Y:S02]  /*5360*/  SHFL.BFLY P2, R32, R31, R30, R29 ;  /* 0x0c00001e1f207389 */ /* 0x000064000004001d */
[----:B01----:R-:W-:Y:S01]  /*5370*/  ENDCOLLECTIVE ;  /* 0x000000000000791b */ /* 0x003fe20003800000 */
.L_x_2142:
[----:B------:R-:W-:Y:S01]  /*5380*/  FADD.FTZ R46, R18, R17 ;  /* 0x00000011122e7221 */ /* 0x000fe20000010000 */
[----:B------:R-:W-:Y:S01]  /*5390*/  IMAD.MOV.U32 R31, RZ, RZ, R36 ;  /* 0x000000ffff1f7224 */ /* 0x000fe200078e0024 */
[----:B------:R-:W-:-:S07]  /*53a0*/  MOV R33, R32 ;  /* 0x0000002000217202 */ /* 0x000fce0000000f00 */
[----:B------:R-:W-:Y:S05]  /*53b0*/  WARPSYNC.COLLECTIVE R28, `(.L_x_2143) ;  /* 0x000000001c087348 */ /* 0x000fea0003c00000 */
[----:B------:R0:W1:Y:S02]  /*53c0*/  SHFL.BFLY P2, R32, R31, R30, R29 ;  /* 0x0c00001e1f207389 */ /* 0x000064000004001d */
[----:B01----:R-:W-:Y:S01]  /*53d0*/  ENDCOLLECTIVE ;  /* 0x000000000000791b */ /* 0x003fe20003800000 */
.L_x_2143:
[----:B------:R-:W-:Y:S01]  /*53e0*/  FADD.FTZ R33, R33, R34 ;  /* 0x0000002221217221 */ /* 0x000fe20000010000 */
[----:B------:R-:W-:-:S03]  /*53f0*/  HFMA2.MMA R30, -RZ, RZ, 0, 2.384185791015625e-07 ;  /* 0x00000004ff1e7435 */ /* 0x000fc600000001ff */
[----:B------:R-:W-:Y:S01]  /*5400*/  IMAD.MOV.U32 R31, RZ, RZ, R33 ;  /* 0x000000ffff1f7224 */ /* 0x000fe200078e0021 */
[----:B------:R-:W-:-:S07]  /*5410*/  MOV R35, R32 ;  /* 0x0000002000237202 */ /* 0x000fce0000000f00 */
[----:B------:R-:W-:Y:S05]  /*5420*/  WARPSYNC.COLLECTIVE R28, `(.L_x_2144) ;  /* 0x000000001c087348 */ /* 0x000fea0003c00000 */
[----:B------:R0:W1:Y:S02]  /*5430*/  SHFL.BFLY P2, R32, R31, R30, R29 ;  /* 0x0c00001e1f207389 */ /* 0x000064000004001d */
[----:B01----:R-:W-:Y:S01]  /*5440*/  ENDCOLLECTIVE ;  /* 0x000000000000791b */ /* 0x003fe20003800000 */
.L_x_2144:
[----:B------:R-:W-:-:S04]  /*5450*/  FADD.FTZ R35, R35, R36 ;  /* 0x0000002423237221 */ /* 0x000fc80000010000 */
[----:B------:R-:W-:Y:S01]  /*5460*/  IMAD.MOV.U32 R31, RZ, RZ, R35 ;  /* 0x000000ffff1f7224 */ /* 0x000fe200078e0023 */
[----:B------:R-:W-:-:S07]  /*5470*/  MOV R22, R32 ;  /* 0x0000002000167202 */ /* 0x000fce0000000f00 */
[----:B------:R-:W-:Y:S05]  /*5480*/  WARPSYNC.COLLECTIVE R28, `(.L_x_2145) ;  /* 0x000000001c087348 */ /* 0x000fea0003c00000 */
[----:B------:R0:W1:Y:S02]  /*5490*/  SHFL.BFLY P2, R32, R31, R30, R29 ;  /* 0x0c00001e1f207389 */ /* 0x000064000004001d */
[----:B01----:R-:W-:Y:S01]  /*54a0*/  ENDCOLLECTIVE ;  /* 0x000000000000791b */ /* 0x003fe20003800000 */
.L_x_2145:
        /* <DEDUP_REMOVED lines=10> */
.L_x_2146:
        /* <DEDUP_REMOVED lines=8> */
.L_x_2147:
        /* <DEDUP_REMOVED lines=9> */
.L_x_2148:
[----:B------:R-:W-:Y:S01]  /*5660*/  FADD.FTZ R38, R38, R21 ;  /* 0x0000001526267221 */ /* 0x000fe20000010000 */
[----:B------:R-:W-:-:S04]  /*5670*/  HFMA2.MMA R21, -RZ, RZ, 0, 0 ;  /* 0x00000000ff157435 */ /* 0x000fc800000001ff */
[----:B------:R-:W-:Y:S01]  /*5680*/  MOV R31, R38 ;  /* 0x00000026001f7202 */ /* 0x000fe20000000f00 */
[----:B------:R-:W-:-:S07]  /*5690*/  IMAD.MOV.U32 R36, RZ, RZ, R32 ;  /* 0x000000ffff247224 */ /* 0x000fce00078e0020 */
[----:B------:R-:W-:Y:S05]  /*56a0*/  WARPSYNC.COLLECTIVE R28, `(.L_x_2149) ;  /* 0x000000001c087348 */ /* 0x000fea0003c00000 */
[----:B------:R0:W1:Y:S02]  /*56b0*/  SHFL.BFLY P2, R32, R31, R30, R29 ;  /* 0x0c00001e1f207389 */ /* 0x000064000004001d */
[----:B01----:R-:W-:Y:S01]  /*56c0*/  ENDCOLLECTIVE ;  /* 0x000000000000791b */ /* 0x003fe20003800000 */
.L_x_2149:
[----:B------:R-:W-:Y:S01]  /*56d0*/  FADD.FTZ R36, R37, R36 ;  /* 0x0000002425247221 */ /* 0x000fe20000010000 */
[----:B------:R-:W-:Y:S01]  /*56e0*/  HFMA2.MMA R30, -RZ, RZ, 0, 4.76837158203125e-07 ;  /* 0x00000008ff1e7435 */ /* 0x000fe200000001ff */
[----:B------:R-:W-:Y:S01]  /*56f0*/  IMAD.MOV.U32 R31, RZ, RZ, R26 ;  /* 0x000000ffff1f7224 */ /* 0x000fe200078e001a */
[----:B------:R-:W-:-:S09]  /*5700*/  MOV R35, R32 ;  /* 0x0000002000237202 */ /* 0x000fd20000000f00 */
[----:B------:R-:W-:Y:S05]  /*5710*/  WARPSYNC.COLLECTIVE R28, `(.L_x_2150) ;  /* 0x000000001c087348 */ /* 0x000fea0003c00000 */
[----:B------:R0:W1:Y:S02]  /*5720*/  SHFL.BFLY P2, R32, R31, R30, R29 ;  /* 0x0c00001e1f207389 */ /* 0x000064000004001d */
[----:B01----:R-:W-:Y:S01]  /*5730*/  ENDCOLLECTIVE ;  /* 0x000000000000791b */ /* 0x003fe20003800000 */
.L_x_2150:
[----:B------:R-:W-:Y:S01]  /*5740*/  FADD.FTZ R35, R38, R35 ;  /* 0x0000002326237221 */ /* 0x000fe20000010000 */
[----:B------:R-:W-:Y:S01]  /*5750*/  IMAD.MOV.U32 R31, RZ, RZ, R25 ;  /* 0x000000ffff1f7224 */ /* 0x000fe200078e0019 */
[----:B------:R-:W-:-:S07]  /*5760*/  MOV R27, R32 ;  /* 0x00000020001b7202 */ /* 0x000fce0000000f00 */
[----:B------:R-:W-:Y:S05]  /*5770*/  WARPSYNC.COLLECTIVE R28, `(.L_x_2151) ;  /* 0x000000001c087348 */ /* 0x000fea0003c00000 */
[----:B------:R0:W1:Y:S02]  /*5780*/  SHFL.BFLY P2, R32, R31, R30, R29 ;  /* 0x0c00001e1f207389 */ /* 0x000064000004001d */
[----:B01----:R-:W-:Y:S01]  /*5790*/  ENDCOLLECTIVE ;  /* 0x000000000000791b */ /* 0x003fe20003800000 */
.L_x_2151:
        /* <DEDUP_REMOVED lines=8> */
.L_x_2152:
        /* <DEDUP_REMOVED lines=8> */
.L_x_2153:
        /* <DEDUP_REMOVED lines=10> */
.L_x_2154:
[----:B------:R0:W1:Y:S04]  /*5940*/  @!P0 LDS R24, [R41] ;  /* 0x0000000029188984 */ /* 0x0000680000000800 */
[----:B------:R0:W2:Y:S01]  /*5950*/  @!P0 LDS R22, [R41+0x500] ;  /* 0x0005000029168984 */ /* 0x0000a20000000800 */
[----:B------:R-:W-:Y:S01]  /*5960*/  MOV R31, R39 ;  /* 0x00000027001f7202 */ /* 0x000fe20000000f00 */
[----:B------:R-:W-:-:S07]  /*5970*/  IMAD.MOV.U32 R25, RZ, RZ, R32 ;  /* 0x000000ffff197224 */ /* 0x000fce00078e0020 */
[----:B012---:R-:W-:Y:S05]  /*5980*/  WARPSYNC.COLLECTIVE R28, `(.L_x_2155) ;  /* 0x000000001c087348 */ /* 0x007fea0003c00000 */
[----:B------:R3:W4:Y:S02]  /*5990*/  SHFL.BFLY P2, R32, R31, R30, R29 ;  /* 0x0c00001e1f207389 */ /* 0x000724000004001d */
[----:B01234-:R-:W-:Y:S01]  /*59a0*/  ENDCOLLECTIVE ;  /* 0x000000000000791b */ /* 0x01ffe20003800000 */
.L_x_2155:
        /* <DEDUP_REMOVED lines=9> */
.L_x_2156:
        /* <DEDUP_REMOVED lines=10> */
.L_x_2157:
        /* <DEDUP_REMOVED lines=9> */
.L_x_2158:
[----:B------:R-:W-:Y:S01]  /*5b70*/  FADD.FTZ R39, R39, R42 ;  /* 0x0000002a27277221 */ /* 0x000fe20000010000 */
[----:B------:R-:W-:Y:S01]  /*5b80*/  IMAD.MOV.U32 R31, RZ, RZ, R21 ;  /* 0x000000ffff1f7224 */ /* 0x000fe200078e0015 */
[----:B------:R-:W-:-:S07]  /*5b90*/  MOV R44, R32 ;  /* 0x00000020002c7202 */ /* 0x000fce0000000f00 */
[----:B------:R-:W-:Y:S05]  /*5ba0*/  WARPSYNC.COLLECTIVE R28, `(.L_x_2159) ;  /* 0x000000001c087348 */ /* 0x000fea0003c00000 */
[----:B------:R0:W1:Y:S02]  /*5bb0*/  SHFL.BFLY P2, R32, R31, R30, R29 ;  /* 0x0c00001e1f207389 */ /* 0x000064000004001d */
[----:B01----:R-:W-:Y:S01]  /*5bc0*/  ENDCOLLECTIVE ;  /* 0x000000000000791b */ /* 0x003fe20003800000 */
.L_x_2159:
[----:B------:R-:W-:-:S05]  /*5bd0*/  FADD.FTZ R44, R44, R23 ;  /* 0x000000172c2c7221 */ /* 0x000fca0000010000 */
[----:B------:R-:W-:Y:S01]  /*5be0*/  MOV R31, R44 ;  /* 0x0000002c001f7202 */ /* 0x000fe20000000f00 */
[----:B------:R-:W-:Y:S01]  /*5bf0*/  IMAD.MOV.U32 R30, RZ, RZ, 0x4 ;  /* 0x00000004ff1e7424 */ /* 0x000fe200078e00ff */
[----:B------:R-:W-:-:S07]  /*5c00*/  MOV R24, R32 ;  /* 0x0000002000187202 */ /* 0x000fce0000000f00 */
[----:B------:R-:W-:Y:S05]  /*5c10*/  WARPSYNC.COLLECTIVE R28, `(.L_x_2160) ;  /* 0x000000001c087348 */ /* 0x000fea0003c00000 */
[----:B------:R0:W1:Y:S02]  /*5c20*/  SHFL.BFLY P2, R32, R31, R30, R29 ;  /* 0x0c00001e1f207389 */ /* 0x000064000004001d */
[----:B01----:R-:W-:Y:S01]  /*5c30*/  ENDCOLLECTIVE ;  /* 0x000000000000791b */ /* 0x003fe20003800000 */
.L_x_2160:
        /* <DEDUP_REMOVED lines=8> */
.L_x_2161:
        /* <DEDUP_REMOVED lines=10> */
.L_x_2162:
        /* <DEDUP_REMOVED lines=11> */
.L_x_2163:
        /* <DEDUP_REMOVED lines=17> */
.L_x_2164:
        /* <DEDUP_REMOVED lines=8> */
.L_x_2165:
[----:B------:R-:W-:Y:S01]  /*5fa0*/  FADD.FTZ R37, R44, R37 ;  /* 0x000000252c257221 */ /* 0x000fe20000010000 */
[----:B------:R-:W-:Y:S06]  /*5fb0*/  BRA `(.L_x_2166) ;  /* 0xffffffe000d47947 */ /* 0x000fec000383ffff */
.L_x_2167:
        /* <DEDUP_REMOVED lines=12> */
.L_x_3793:


//--------------------- .text._ZN13group_norm_v218gn_bwd_cuda_kernelI6__halfLi320ELi1ELi32ELi40ELi256ELb0ELb1ELi16ELi320ELi320ELi4ELb1ELi8ELb0ELb0ELNS_15WgradSyncMethodE3ENS_16CompileConditionILi900EEEEEvPT_S6_S6_PKS5_S8_S8_S8_PKfflPfPj --------------------------
	.section	.text._ZN13group_norm_v218gn_bwd_cuda_kernelI6__halfLi320ELi1ELi32ELi40ELi256ELb0ELb1ELi16ELi320ELi320ELi4ELb1ELi8ELb0ELb0ELNS_15WgradSyncMethodE3ENS_16CompileConditionILi900EEEEEvPT_S6_S6_PKS5_S8_S8_S8_PKfflPfPj,"ax",@progbits
	.align	128
        .global         _ZN13group_norm_v218gn_bwd_cuda_kernelI6__halfLi320ELi1ELi32ELi40ELi256ELb0ELb1ELi16ELi320ELi320ELi4ELb1ELi8ELb0ELb0ELNS_15WgradSyncMethodE3ENS_16CompileConditionILi900EEEEEvPT_S6_S6_PKS5_S8_S8_S8_PKfflPfPj
        .type           _ZN13group_norm_v218gn_bwd_cuda_kernelI6__halfLi320ELi1ELi32ELi40ELi256ELb0ELb1ELi16ELi320ELi320ELi4ELb1ELi8ELb0ELb0ELNS_15WgradSyncMethodE3ENS_16CompileConditionILi900EEEEEvPT_S6_S6_PKS5_S8_S8_S8_PKfflPfPj,@function
        .size           _ZN13group_norm_v218gn_bwd_cuda_kernelI6__halfLi320ELi1ELi32ELi40ELi256ELb0ELb1ELi16ELi320ELi320ELi4ELb1ELi8ELb0ELb0ELNS_15WgradSyncMethodE3ENS_16CompileConditionILi900EEEEEvPT_S6_S6_PKS5_S8_S8_S8_PKfflPfPj,(.L_x_3794 - _ZN13group_norm_v218gn_bwd_cuda_kernelI6__halfLi320ELi1ELi32ELi40ELi256ELb0ELb1ELi16ELi320ELi320ELi4ELb1ELi8ELb0ELb0ELNS_15WgradSyncMethodE3ENS_16CompileConditionILi900EEEEEvPT_S6_S6_PKS5_S8_S8_S8_PKfflPfPj)
        .other          _ZN13group_norm_v218gn_bwd_cuda_kernelI6__halfLi320ELi1ELi32ELi40ELi256ELb0ELb1ELi16ELi320ELi320ELi4ELb1ELi8ELb0ELb0ELNS_15WgradSyncMethodE3ENS_16CompileConditionILi900EEEEEvPT_S6_S6_PKS5_S8_S8_S8_PKfflPfPj,@"STO_CUDA_ENTRY STV_DEFAULT"
_ZN13group_norm_v218gn_bwd_cuda_kernelI6__halfLi320ELi1ELi32ELi40ELi256ELb0ELb1ELi16ELi320ELi320ELi4ELb1ELi8ELb0ELb0ELNS_15WgradSyncMethodE3ENS_16CompileConditionILi900EEEEEvPT_S6_S6_PKS5_S8_S8_S8_PKfflPfPj:
.text._ZN13group_norm_v218gn_bwd_cuda_kernelI6__halfLi320ELi1ELi32ELi40ELi256ELb0ELb1ELi16ELi320ELi320ELi4ELb1ELi8ELb0ELb0ELNS_15WgradSyncMethodE3ENS_16CompileConditionILi900EEEEEvPT_S6_S6_PKS5_S8_S8_S8_PKfflPfPj:
        /* <DEDUP_REMOVED lines=30> */
.L_x_2170:
[----:B------:R-:W2:Y:S04]  /*01e0*/  LD.E.STRONG.GPU R6, desc[UR8][R4.64] ;  /* 0x0000000804067980 */ /* 0x000ea8000c10f900 */
[----:B--2---:R-:W-:Y:S01]  /*01f0*/  CCTL.IVALL ;  /* 0x00000000ff00798f */ /* 0x004fe20002000000 */
[----:B------:R-:W-:Y:S05]  /*0200*/  YIELD ;  /* 0x0000000000007946 */ /* 0x000fea0003800000 */
[----:B-----5:R-:W-:-:S04]  /*0210*/  LOP3.LUT R6, R6, R3, RZ, 0x3c, !PT ;  /* 0x0000000306067212 */ /* 0x020fc800078e3cff */
[----:B------:R-:W-:-:S13]  /*0220*/  ISETP.GT.AND P0, PT, R6, -0x1, PT ;  /* 0xffffffff0600780c */ /* 0x000fda0003f04270 */
[----:B------:R-:W-:Y:S05]  /*0230*/  @P0 BRA `(.L_x_2170) ;  /* 0xfffffffc00e80947 */ /* 0x000fea000383ffff */
.L_x_2169:
[----:B------:R-:W-:Y:S05]  /*0240*/  WARPSYNC.ALL ;  /* 0x0000000000007948 */ /* 0x000fea0003800000 */
[----:B------:R-:W-:Y:S06]  /*0250*/  BAR.SYNC.DEFER_BLOCKING 0x0 ;  /* 0x0000000000007b1d */ /* 0x000fec0000010000 */
[----:B------:R-:W-:Y:S05]  /*0260*/  BRA `(.L_x_2171) ;  /* 0x0000002400a47947 */ /* 0x000fea0003800000 */
.L_x_2168:
[----:B------:R-:W0:Y:S01]  /*0270*/  S2R R6, SR_TID.X ;  /* 0x0000000000067919 */ /* 0x000e220000002100 */
[----:B------:R-:W-:Y:S02]  /*0280*/  MOV R3, 0x400 ;  /* 0x0000040000037802 */ /* 0x000fe40000000f00 */
[----:B------:R-:W-:Y:S02]  /*0290*/  CS2R R42, SRZ ;  /* 0x00000000002a7805 */ /* 0x000fe4000001ff00 */
[----:B------:R-:W-:Y:S01]  /*02a0*/  CS2R R40, SRZ ;  /* 0x0000000000287805 */ /* 0x000fe2000001ff00 */
[----:B------:R-:W1:Y:S01]  /*02b0*/  S2R R13, SR_CgaCtaId ;  /* 0x00000000000d7919 */ /* 0x000e620000008800 */
[----:B------:R-:W-:Y:S02]  /*02c0*/  CS2R R38, SRZ ;  /* 0x0000000000267805 */ /* 0x000fe4000001ff00 */
[----:B------:R-:W-:Y:S01]  /*02d0*/  CS2R R36, SRZ ;  /* 0x0000000000247805 */ /* 0x000fe2000001ff00 */
[----:B------:R-:W-:Y:S01]  /*02e0*/  UMOV UR4, URZ ;  /* 0x0000003f00047c82 */ /* 0x000fe20008000000 */
[----:B0-----:R-:W-:Y:S01]  /*02f0*/  IMAD.WIDE.U32 R8, R6, -0x33333333, RZ ;  /* 0xcccccccd06087825 */ /* 0x001fe200078e00ff */
[----:B------:R-:W-:-:S03]  /*0300*/  SHF.R.S32.HI R5, RZ, 0x1f, R6 ;  /* 0x0000001fff057819 */ /* 0x000fc60000011406 */
[----:B------:R-:W-:Y:S01]  /*0310*/  VIADD R8, R3, 0x2800 ;  /* 0x0000280003087836 */ /* 0x000fe20000000000 */
[----:B------:R-:W-:Y:S02]  /*0320*/  SHF.R.U32.HI R15, RZ, 0x6, R9 ;  /* 0x00000006ff0f7819 */ /* 0x000fe40000011609 */
[----:B------:R-:W-:Y:S02]  /*0330*/  LEA.HI R11, R5, R6, RZ, 0x2 ;  /* 0x00000006050b7211 */ /* 0x000fe400078f10ff */
[----:B------:R-:W-:Y:S01]  /*0340*/  SHF.L.U32 R3, R2, 0x4, RZ ;  /* 0x0000000402037819 */ /* 0x000fe200000006ff */
[----:B------:R-:W-:Y:S01]  /*0350*/  IMAD R9, R15, -0x50, R6 ;  /* 0xffffffb00f097824 */ /* 0x000fe200078e0206 */
[----:B-1----:R-:W-:Y:S02]  /*0360*/  LEA R8, R13, R8, 0x18 ;  /* 0x000000080d087211 */ /* 0x002fe400078ec0ff */
[----:B------:R-:W-:Y:S02]  /*0370*/  SHF.R.S32.HI R7, RZ, 0x2, R11 ;  /* 0x00000002ff077819 */ /* 0x000fe4000001140b */
[----:B------:R-:W-:Y:S01]  /*0380*/  LOP3.LUT R3, R3, 0xf0, RZ, 0xc0, !PT ;  /* 0x000000f003037812 */ /* 0x000fe200078ec0ff */
[----:B------:R-:W-:Y:S01]  /*0390*/  IMAD R10, R9, 0x28, R8 ;  /* 0x00000028090a7824 */ /* 0x000fe200078e0208 */
[----:B------:R-:W-:-:S02]  /*03a0*/  IADD3 R12, R7, 0x50, RZ ;  /* 0x00000050070c7810 */ /* 0x000fc40007ffe0ff */
[----:B------:R-:W-:Y:S01]  /*03b0*/  IADD3 R14, R7, 0xa0, RZ ;  /* 0x000000a0070e7810 */ /* 0x000fe20007ffe0ff */
[----:B------:R-:W-:Y:S01]  /*03c0*/  IMAD.IADD R3, R3, 0x1, R15 ;  /* 0x0000000103037824 */ /* 0x000fe200078e020f */
[----:B------:R-:W-:Y:S01]  /*03d0*/  IADD3 R16, R7, 0xf0, RZ ;  /* 0x000000f007107810 */ /* 0x000fe20007ffe0ff */
[----:B------:R-:W-:Y:S01]  /*03e0*/  IMAD R10, R15, 0x8, R10 ;  /* 0x000000080f0a7824 */ /* 0x000fe200078e020a */
[----:B------:R-:W-:Y:S02]  /*03f0*/  SHF.R.S32.HI R13, RZ, 0x1f, R12 ;  /* 0x0000001fff0d7819 */ /* 0x000fe4000001140c */
[----:B------:R-:W-:Y:S02]  /*0400*/  SHF.R.S32.HI R15, RZ, 0x1f, R14 ;  /* 0x0000001fff0f7819 */ /* 0x000fe4000001140e */
[----:B------:R-:W-:Y:S02]  /*0410*/  SHF.R.S32.HI R17, RZ, 0x1f, R16 ;  /* 0x0000001fff117819 */ /* 0x000fe40000011410 */
[----:B------:R-:W-:-:S02]  /*0420*/  LEA.HI R13, R13, R12, RZ, 0x2 ;  /* 0x0000000c0d0d7211 */ /* 0x000fc400078f10ff */
[----:B------:R-:W-:Y:S02]  /*0430*/  LOP3.LUT R11, R11, 0xfffffffc, RZ, 0xc0, !PT ;  /* 0xfffffffc0b0b7812 */ /* 0x000fe400078ec0ff */
[----:B------:R-:W-:Y:S02]  /*0440*/  LEA.HI R5, R5, R6, RZ, 0x4 ;  /* 0x0000000605057211 */ /* 0x000fe400078f20ff */
[----:B------:R-:W-:Y:S02]  /*0450*/  LEA.HI R15, R15, R14, RZ, 0x2 ;  /* 0x0000000e0f0f7211 */ /* 0x000fe400078f10ff */
[----:B------:R-:W-:Y:S02]  /*0460*/  LEA.HI R17, R17, R16, RZ, 0x2 ;  /* 0x0000001011117211 */ /* 0x000fe400078f10ff */
[----:B------:R-:W-:Y:S02]  /*0470*/  IADD3 R14, -R11, R6, RZ ;  /* 0x000000060b0e7210 */ /* 0x000fe40007ffe1ff */
[----:B------:R-:W-:-:S02]  /*0480*/  SHF.R.U32.HI R13, RZ, 0x2, R13 ;  /* 0x00000002ff0d7819 */ /* 0x000fc4000001160d */
[----:B------:R-:W-:Y:S02]  /*0490*/  SHF.R.U32.HI R5, RZ, 0x4, R5 ;  /* 0x00000004ff057819 */ /* 0x000fe40000011605 */
[----:B------:R-:W-:Y:S02]  /*04a0*/  SHF.R.U32.HI R15, RZ, 0x2, R15 ;  /* 0x00000002ff0f7819 */ /* 0x000fe4000001160f */
[----:B------:R-:W-:Y:S02]  /*04b0*/  SHF.R.U32.HI R17, RZ, 0x2, R17 ;  /* 0x00000002ff117819 */ /* 0x000fe40000011611 */
[C---:B------:R-:W-:Y:S02]  /*04c0*/  LOP3.LUT R12, R14.reuse, 0x3, R13, 0x78, !PT ;  /* 0x000000030e0c7812 */ /* 0x040fe400078e780d */
[C---:B------:R-:W-:Y:S02]  /*04d0*/  LOP3.LUT R11, R14.reuse, 0x3, R5, 0x78, !PT ;  /* 0x000000030e0b7812 */ /* 0x040fe400078e7805 */
[C---:B------:R-:W-:Y:S01]  /*04e0*/  LOP3.LUT R13, R14.reuse, 0x3, R15, 0x78, !PT ;  /* 0x000000030e0d7812 */ /* 0x040fe200078e780f */
[----:B------:R-:W-:Y:S01]  /*04f0*/  IMAD R15, R3, 0x500, RZ ;  /* 0x00000500030f7824 */ /* 0x000fe200078e02ff */
[----:B------:R-:W-:-:S07]  /*0500*/  LOP3.LUT R14, R14, 0x3, R17, 0x78, !PT ;  /* 0x000000030e0e7812 */ /* 0x000fce00078e7811 */
.L_x_2183:
[C---:B------:R-:W-:Y:S01]  /*0510*/  LOP3.LUT R56, R4.reuse, 0x3, RZ, 0xc0, !PT ;  /* 0x0000000304387812 */ /* 0x040fe200078ec0ff */
[----:B-1----:R-:W0:Y:S01]  /*0520*/  LDC.64 R20, c[0x0][0x238] ;  /* 0x00008e00ff147b82 */ /* 0x002e220000000a00 */
[--C-:B------:R-:W-:Y:S01]  /*0530*/  SHF.R.U64 R5, R4, 0x2, R87.reuse ;  /* 0x0000000204057819 */ /* 0x100fe20000001257 */
[----:B------:R-:W-:Y:S01]  /*0540*/  ULDC.64 UR12, c[0x0][0x248] ;  /* 0x00009200000c7ab9 */ /* 0x000fe20000000a00 */
[----:B------:R-:W-:Y:S01]  /*0550*/  SHF.R.U32.HI R22, RZ, 0x2, R87 ;  /* 0x00000002ff167819 */ /* 0x000fe20000011657 */
[----:B------:R-:W-:Y:S01]  /*0560*/  IMAD R56, R56, 0x140, RZ ;  /* 0x0000014038387824 */ /* 0x000fe200078e02ff */
[----:B------:R-:W-:Y:S01]  /*0570*/  ULDC.64 UR14, c[0x0][0x228] ;  /* 0x00008a00000e7ab9 */ /* 0x000fe20000000a00 */
[----:B------:R-:W-:-:S03]  /*0580*/  ULDC UR5, c[0x0][0x250] ;  /* 0x0000940000057ab9 */ /* 0x000fc60000000800 */
[----:B------:R-:W-:-:S04]  /*0590*/  LEA R34, R9, R56, 0x2 ;  /* 0x0000003809227211 */ /* 0x000fc800078e10ff */
[----:B------:R-:W-:Y:S01]  /*05a0*/  SHF.R.S32.HI R35, RZ, 0x1f, R34 ;  /* 0x0000001fff237819 */ /* 0x000fe20000011422 */
[----:B------:R-:W-:-:S04]  /*05b0*/  IMAD.WIDE.U32 R16, R34, -0x33333333, RZ ;  /* 0xcccccccd22107825 */ /* 0x000fc800078e00ff */
[----:B------:R-:W-:Y:S01]  /*05c0*/  IMAD.WIDE.U32 R24, R5, 0x50000, R34 ;  /* 0x0005000005187825 */ /* 0x000fe200078e0022 */
[----:B------:R-:W-:-:S03]  /*05d0*/  SHF.R.U32.HI R16, RZ, 0x5, R17 ;  /* 0x00000005ff107819 */ /* 0x000fc60000011611 */
[----:B------:R-:W-:Y:S01]  /*05e0*/  IMAD R17, R22, 0x50000, RZ ;  /* 0x0005000016117824 */ /* 0x000fe200078e02ff */
[----:B------:R-:W-:Y:S02]  /*05f0*/  LEA R3, P0, R5, R16, 0x5 ;  /* 0x0000001005037211 */ /* 0x000fe400078028ff */
[----:B------:R-:W-:Y:S02]  /*0600*/  IADD3 R18, P1, R15, R24, RZ ;  /* 0x000000180f127210 */ /* 0x000fe40007f3e0ff */
[----:B------:R-:W-:Y:S01]  /*0610*/  LEA.HI.X R22, R5, RZ, R22, 0x5, P0 ;  /* 0x000000ff05167211 */ /* 0x000fe200000f2c16 */
[----:B------:R-:W-:Y:S01]  /*0620*/  IMAD.IADD R5, R25, 0x1, R17 ;  /* 0x0000000119057824 */ /* 0x000fe200078e0211 */
[C---:B------:R-:W-:Y:S02]  /*0630*/  LEA R32, P0, R3.reuse, UR12, 0x3 ;  /* 0x0000000c03207c11 */ /* 0x040fe4000f8018ff */
[----:B------:R-:W-:Y:S02]  /*0640*/  SHF.L.U32 R17, R18, 0x1, RZ ;  /* 0x0000000112117819 */ /* 0x000fe400000006ff */
[----:B------:R-:W-:Y:S01]  /*0650*/  LEA.HI.X R33, R3, UR13, R22, 0x3, P0 ;  /* 0x0000000d03217c11 */ /* 0x000fe200080f1c16 */
[----:B------:R-:W-:Y:S01]  /*0660*/  ULDC.64 UR12, c[0x0][0x230] ;  /* 0x00008c00000c7ab9 */ /* 0x000fe20000000a00 */
[----:B------:R-:W-:-:S04]  /*0670*/  IADD3.X R3, RZ, R5, RZ, P1, !PT ;  /* 0x00000005ff037210 */ /* 0x000fc80000ffe4ff */
[----:B------:R-:W2:Y:S01]  /*0680*/  LDG.E.64.CONSTANT R32, desc[UR8][R32.64] ;  /* 0x0000000820207981 */ /* 0x000ea2000c1e9b00 */
[----:B------:R-:W-:Y:S01]  /*0690*/  SHF.L.U64.HI R18, R18, 0x1, R3 ;  /* 0x0000000112127819 */ /* 0x000fe20000010203 */
[----:B0-----:R-:W-:Y:S01]  /*06a0*/  IMAD.WIDE R34, R34, 0x2, R20 ;  /* 0x0000000222227825 */ /* 0x001fe200078e0214 */
[C---:B------:R-:W-:Y:S02]  /*06b0*/  IADD3 R60, P0, R17.reuse, UR12, RZ ;  /* 0x0000000c113c7c10 */ /* 0x040fe4000ff1e0ff */
[----:B------:R-:W-:Y:S02]  /*06c0*/  IADD3 R58, P1, R17, UR14, RZ ;  /* 0x0000000e113a7c10 */ /* 0x000fe4000ff3e0ff */
[C---:B------:R-:W-:Y:S01]  /*06d0*/  IADD3.X R61, R18.reuse, UR13, RZ, P0, !PT ;  /* 0x0000000d123d7c10 */ /* 0x040fe200087fe4ff */
[----:B------:R-:W-:Y:S01]  /*06e0*/  VIADD R3, R15, 0x1400 ;  /* 0x000014000f037836 */ /* 0x000fe20000000000 */
[----:B------:R-:W-:Y:S01]  /*06f0*/  IADD3.X R59, R18, UR15, RZ, P1, !PT ;  /* 0x0000000f123b7c10 */ /* 0x000fe20008ffe4ff */
[----:B------:R-:W3:Y:S04]  /*0700*/  LDG.E.64.CONSTANT R34, desc[UR8][R34.64] ;  /* 0x0000000822227981 */ /* 0x000ee8000c1e9b00 */
[----:B------:R-:W4:Y:S01]  /*0710*/  LDG.E.64.CONSTANT R60, desc[UR8][R60.64] ;  /* 0x000000083c3c7981 */ /* 0x000f22000c1e9b00 */
        /* <DEDUP_REMOVED lines=10> */
[----:B------:R-:W5:Y:S02]  /*07c0*/  LDG.E.64.CONSTANT R44, desc[UR8][R44.64] ;  /* 0x000000082c2c7981 */ /* 0x000f64000c1e9b00 */
[----:B------:R-:W-:Y:S02]  /*07d0*/  IADD3 R3, P0, R3, R24, RZ ;  /* 0x0000001803037210 */ /* 0x000fe40007f1e0ff */
[----:B------:R-:W5:Y:S02]  /*07e0*/  LDG.E.64.CONSTANT R46, desc[UR8][R46.64] ;  /* 0x000000082e2e7981 */ /* 0x000f64000c1e9b00 */
[----:B------:R-:W-:Y:S02]  /*07f0*/  IADD3.X R22, RZ, R5, RZ, P0, !PT ;  /* 0x00000005ff167210 */ /* 0x000fe400007fe4ff */
[C---:B------:R-:W-:Y:S02]  /*0800*/  SHF.L.U32 R21, R3.reuse, 0x1, RZ ;  /* 0x0000000103157819 */ /* 0x040fe400000006ff */
[----:B------:R-:W-:-:S02]  /*0810*/  SHF.L.U64.HI R22, R3, 0x1, R22 ;  /* 0x0000000103167819 */ /* 0x000fc40000010216 */
[C---:B------:R-:W-:Y:S02]  /*0820*/  IADD3 R48, P0, R21.reuse, UR12, RZ ;  /* 0x0000000c15307c10 */ /* 0x040fe4000ff1e0ff */
[----:B------:R-:W-:Y:S02]  /*0830*/  IADD3 R50, P1, R21, UR14, RZ ;  /* 0x0000000e15327c10 */ /* 0x000fe4000ff3e0ff */
[C---:B------:R-:W-:Y:S02]  /*0840*/  IADD3.X R49, R22.reuse, UR13, RZ, P0, !PT ;  /* 0x0000000d16317c10 */ /* 0x040fe400087fe4ff */
[----:B------:R-:W-:-:S04]  /*0850*/  IADD3.X R51, R22, UR15, RZ, P1, !PT ;  /* 0x0000000f16337c10 */ /* 0x000fc80008ffe4ff */
[----:B------:R-:W5:Y:S04]  /*0860*/  LDG.E.64.CONSTANT R48, desc[UR8][R48.64] ;  /* 0x0000000830307981 */ /* 0x000f68000c1e9b00 */
        /* <DEDUP_REMOVED lines=12> */
[----:B------:R-:W-:-:S05]  /*0930*/  IADD3 R89, P0, R4, 0x8, RZ ;  /* 0x0000000804597810 */ /* 0x000fca0007f1e0ff */
[----:B------:R-:W-:Y:S01]  /*0940*/  IMAD.X R87, RZ, RZ, R87, P0 ;  /* 0x000000ffff577224 */ /* 0x000fe200000e0657 */
[----:B------:R-:W-:-:S04]  /*0950*/  ISETP.GE.U32.AND P0, PT, R89, UR10, PT ;  /* 0x0000000a59007c0c */ /* 0x000fc8000bf06070 */
[----:B------:R-:W-:Y:S02]  /*0960*/  ISETP.GE.AND.EX P0, PT, R87, UR6, PT, P0 ;  /* 0x0000000657007c0c */ /* 0x000fe4000bf06300 */
[----:B------:R-:W-:Y:S01]  /*0970*/  ISETP.GT.U32.AND P1, PT, R6, 0x1f, PT ;  /* 0x0000001f0600780c */ /* 0x000fe20003f24070 */
        /* <DEDUP_REMOVED lines=16> */
[----:B------:R-:W-:-:S03]  /*0a80*/  HADD2.F32 R33, -RZ, R35.H0_H0 ;  /* 0x20000023ff217230 */ /* 0x000fc60000004100 */
[----:B------:R-:W-:Y:S01]  /*0a90*/  FFMA.FTZ R34, R31, R57, R30 ;  /* 0x000000391f227223 */ /* 0x000fe2000001001e */
[----:B------:R-:W-:Y:S01]  /*0aa0*/  FADD.FTZ R30, -R32, R63 ;  /* 0x0000003f201e7221 */ /* 0x000fe20000010100 */
[----:B------:R-:W-:Y:S02]  /*0ab0*/  HADD2.F32 R28, -RZ, R59.H0_H0 ;  /* 0x2000003bff1c7230 */ /* 0x000fe40000004100 */
[----:B------:R-:W-:Y:S02]  /*0ac0*/  HADD2.F32 R61, -RZ, R61.H1_H1 ;  /* 0x3000003dff3d7230 */ /* 0x000fe40000004100 */
[----:B------:R-:W-:Y:S01]  /*0ad0*/  FMUL.FTZ R65, R25, R30 ;  /* 0x0000001e19417220 */ /* 0x000fe20000410000 */
[----:B------:R-:W-:Y:S02]  /*0ae0*/  HADD2.F32 R30, -RZ, R59.H1_H1 ;  /* 0x3000003bff1e7230 */ /* 0x000fe40000004100 */
[----:B------:R-:W-:Y:S01]  /*0af0*/  FMUL.FTZ R57, R28, R33 ;  /* 0x000000211c397220 */ /* 0x000fe20000410000 */
[----:B------:R-:W-:-:S02]  /*0b00*/  HADD2.F32 R59, -RZ, R44.H0_H0 ;  /* 0x2000002cff3b7230 */ /* 0x000fc40000004100 */
[C---:B------:R-:W-:Y:S01]  /*0b10*/  FADD.FTZ R60, -R32.reuse, R61 ;  /* 0x0000003d203c7221 */ /* 0x040fe20000010100 */
[----:B------:R-:W-:Y:S02]  /*0b20*/  HADD2.F32 R35, -RZ, R35.H1_H1 ;  /* 0x30000023ff237230 */ /* 0x000fe40000004100 */
[----:B------:R-:W-:Y:S01]  /*0b30*/  FFMA.FTZ R58, R65, R57, R34 ;  /* 0x00000039413a7223 */ /* 0x000fe20000010022 */
[----:B------:R-:W-:Y:S02]  /*0b40*/  HADD2.F32 R34, -RZ, R46.H0_H0 ;  /* 0x2000002eff227230 */ /* 0x000fe40000004100 */
[----:B------:R-:W-:Y:S01]  /*0b50*/  FADD.FTZ R64, -R32, R59 ;  /* 0x0000003b20407221 */ /* 0x000fe20000010100 */
[----:B------:R-:W-:Y:S01]  /*0b60*/  FMUL.FTZ R67, R25, R60 ;  /* 0x0000003c19437220 */ /* 0x000fe20000410000 */
[----:B------:R-:W-:Y:S01]  /*0b70*/  FMUL.FTZ R57, R30, R35 ;  /* 0x000000231e397220 */ /* 0x000fe20000410000 */
[----:B------:R-:W-:Y:S02]  /*0b80*/  HADD2.F32 R59, -RZ, R44.H1_H1 ;  /* 0x3000002cff3b7230 */ /* 0x000fe40000004100 */
[----:B------:R-:W-:Y:S01]  /*0b90*/  FMUL.FTZ R44, R27, R34 ;  /* 0x000000221b2c7220 */ /* 0x000fe20000410000 */
[----:B------:R-:W-:Y:S01]  /*0ba0*/  FMUL.FTZ R64, R25, R64 ;  /* 0x0000004019407220 */ /* 0x000fe20000410000 */
[----:B------:R-:W-:Y:S01]  /*0bb0*/  FFMA.FTZ R57, R67, R57, R58 ;  /* 0x0000003943397223 */ /* 0x000fe2000001003a */
[----:B------:R-:W-:-:S02]  /*0bc0*/  HADD2.F32 R66, -RZ, R46.H1_H1 ;  /* 0x3000002eff427230 */ /* 0x000fc40000004100 */
[----:B------:R-:W-:Y:S01]  /*0bd0*/  FADD.FTZ R68, -R32, R59 ;  /* 0x0000003b20447221 */ /* 0x000fe20000010100 */
[----:B------:R-:W-:Y:S02]  /*0be0*/  HADD2.F32 R59, -RZ, R45.H0_H0 ;  /* 0x2000002dff3b7230 */ /* 0x000fe40000004100 */
[----:B------:R-:W-:Y:S01]  /*0bf0*/  FFMA.FTZ R57, R64, R44, R57 ;  /* 0x0000002c40397223 */ /* 0x000fe20000010039 */
[----:B------:R-:W-:Y:S01]  /*0c00*/  FMUL.FTZ R44, R29, R66 ;  /* 0x000000421d2c7220 */ /* 0x000fe20000410000 */
[----:B------:R-:W-:Y:S01]  /*0c10*/  FMUL.FTZ R68, R25, R68 ;  /* 0x0000004419447220 */ /* 0x000fe20000410000 */
[----:B------:R-:W-:Y:S02]  /*0c20*/  HADD2.F32 R70, -RZ, R47.H0_H0 ;  /* 0x2000002fff467230 */ /* 0x000fe40000004100 */
[----:B------:R-:W-:Y:S01]  /*0c30*/  FADD.FTZ R46, -R32, R59 ;  /* 0x0000003b202e7221 */ /* 0x000fe20000010100 */
[----:B------:R-:W-:Y:S01]  /*0c40*/  FFMA.FTZ R44, R68, R44, R57 ;  /* 0x0000002c442c7223 */ /* 0x000fe20000010039 */
[----:B------:R-:W-:-:S02]  /*0c50*/  HADD2.F32 R57, -RZ, R45.H1_H1 ;  /* 0x3000002dff397230 */ /* 0x000fc40000004100 */
[----:B------:R-:W-:Y:S01]  /*0c60*/  FMUL.FTZ R45, R33, R70 ;  /* 0x00000046212d7220 */ /* 0x000fe20000410000 */
[----:B------:R-:W-:Y:S01]  /*0c70*/  FMUL.FTZ R69, R25, R46 ;  /* 0x0000002e19457220 */ /* 0x000fe20000410000 */
[----:B------:R-:W-:Y:S02]  /*0c80*/  HADD2.F32 R72, -RZ, R47.H1_H1 ;  /* 0x3000002fff487230 */ /* 0x000fe40000004100 */
[----:B------:R-:W-:Y:S01]  /*0c90*/  FADD.FTZ R46, -R32, R57 ;  /* 0x00000039202e7221 */ /* 0x000fe20000010100 */
[----:B------:R-:W-:Y:S02]  /*0ca0*/  HADD2.F32 R47, -RZ, R48.H0_H0 ;  /* 0x20000030ff2f7230 */ /* 0x000fe40000004100 */
[----:B------:R-:W-:Y:S01]  /*0cb0*/  FFMA.FTZ R44, R69, R45, R44 ;  /* 0x0000002d452c7223 */ /* 0x000fe2000001002c */
[----:B------:R-:W-:Y:S01]  /*0cc0*/  FMUL.FTZ R45, R35, R72 ;  /* 0x00000048232d7220 */ /* 0x000fe20000410000 */
[----:B------:R-:W-:Y:S01]  /*0cd0*/  FMUL.FTZ R73, R25, R46 ;  /* 0x0000002e19497220 */ /* 0x000fe20000410000 */
[----:B------:R-:W-:-:S02]  /*0ce0*/  HADD2.F32 R71, -RZ, R50.H0_H0 ;  /* 0x20000032ff477230 */ /* 0x000fc40000004100 */
[----:B------:R-:W-:Y:S01]  /*0cf0*/  FADD.FTZ R74, -R32, R47 ;  /* 0x0000002f204a7221 */ /* 0x000fe20000010100 */
[----:B------:R-:W-:Y:S02]  /*0d00*/  FFMA.FTZ R45, R73, R45, R44 ;  /* 0x0000002d492d7223 */ /* 0x000fe4000001002c */
[----:B------:R-:W-:Y:S01]  /*0d10*/  FMUL.FTZ R44, R27, R71 ;  /* 0x000000471b2c7220 */ /* 0x000fe20000410000 */
[----:B------:R-:W-:Y:S01]  /*0d20*/  FMUL.FTZ R74, R25, R74 ;  /* 0x0000004a194a7220 */ /* 0x000fe20000410000 */
[----:B------:R-:W-:-:S03]  /*0d30*/  HADD2.F32 R47, -RZ, R48.H1_H1 ;  /* 0x30000030ff2f7230 */ /* 0x000fc60000004100 */
[----:B------:R-:W-:Y:S01]  /*0d40*/  FFMA.FTZ R44, R74, R44, R45 ;  /* 0x0000002c4a2c7223 */ /* 0x000fe2000001002d */
[----:B------:R-:W-:Y:S01]  /*0d50*/  FFMA.FTZ R45, R3, R27, RZ ;  /* 0x0000001b032d7223 */ /* 0x000fe200000100ff */
[----:B------:R-:W-:Y:S02]  /*0d60*/  HADD2.F32 R76, -RZ, R50.H1_H1 ;  /* 0x30000032ff4c7230 */ /* 0x000fe40000004100 */
[----:B------:R-:W-:Y:S01]  /*0d70*/  FADD.FTZ R46, -R32, R47 ;  /* 0x0000002f202e7221 */ /* 0x000fe20000010100 */
[----:B------:R-:W-:Y:S02]  /*0d80*/  FFMA.FTZ R45, R26, R29, R45 ;  /* 0x0000001d1a2d7223 */ /* 0x000fe4000001002d */
[----:B------:R-:W-:Y:S01]  /*0d90*/  FMUL.FTZ R47, R29, R76 ;  /* 0x0000004c1d2f7220 */ /* 0x000fe20000410000 */
[----:B------:R-:W-:Y:S01]  /*0da0*/  FMUL.FTZ R77, R25, R46 ;  /* 0x0000002e194d7220 */ /* 0x000fe20000410000 */
[----:B------:R-:W-:-:S03]  /*0db0*/  FFMA.FTZ R45, R28, R33, R45 ;  /* 0x000000211c2d7223 */ /* 0x000fc6000001002d */
[----:B------:R-:W-:Y:S01]  /*0dc0*/  FFMA.FTZ R47, R77, R47, R44 ;  /* 0x0000002f4d2f7223 */ /* 0x000fe2000001002c */
[----:B------:R-:W-:Y:S01]  /*0dd0*/  FFMA.FTZ R44, R30, R35, R45 ;  /* 0x000000231e2c7223 */ /* 0x000fe2000001002d */
[----:B------:R-:W-:-:S03]  /*0de0*/  HADD2.F32 R57, -RZ, R49.H0_H0 ;  /* 0x20000031ff397230 */ /* 0x000fc60000004100 */
[----:B------:R-:W-:Y:S01]  /*0df0*/  FFMA.FTZ R44, R27, R34, R44 ;  /* 0x000000221b2c7223 */ /* 0x000fe2000001002c */
[----:B------:R-:W-:-:S03]  /*0e00*/  HADD2.F32 R75, -RZ, R51.H0_H0 ;  /* 0x20000033ff4b7230 */ /* 0x000fc60000004100 */
[----:B------:R-:W-:Y:S01]  /*0e10*/  FFMA.FTZ R44, R29, R66, R44 ;  /* 0x000000421d2c7223 */ /* 0x000fe2000001002c */
[----:B------:R-:W-:Y:S02]  /*0e20*/  HADD2.F32 R49, -RZ, R49.H1_H1 ;  /* 0x30000031ff317230 */ /* 0x000fe40000004100 */
[C---:B------:R-:W-:Y:S01]  /*0e30*/  FADD.FTZ R82, -R32.reuse, R57 ;  /* 0x0000003920527221 */ /* 0x040fe20000010100 */
[C---:B------:R-:W-:Y:S01]  /*0e40*/  FFMA.FTZ R44, R33.reuse, R70, R44 ;  /* 0x00000046212c7223 */ /* 0x040fe2000001002c */
[----:B------:R-:W-:Y:S02]  /*0e50*/  HADD2.F32 R79, -RZ, R51.H1_H1 ;  /* 0x30000033ff4f7230 */ /* 0x000fe40000004100 */
[----:B------:R-:W-:Y:S01]  /*0e60*/  FMUL.FTZ R46, R33, R75 ;  /* 0x0000004b212e7220 */ /* 0x000fe20000410000 */
[----:B------:R-:W-:Y:S01]  /*0e70*/  FMUL.FTZ R82, R25, R82 ;  /* 0x0000005219527220 */ /* 0x000fe20000410000 */
[----:B------:R-:W-:Y:S01]  /*0e80*/  FADD.FTZ R80, -R32, R49 ;  /* 0x0000003120507221 */ /* 0x000fe20000010100 */
[C---:B------:R-:W-:Y:S01]  /*0e90*/  FFMA.FTZ R44, R35.reuse, R72, R44 ;  /* 0x00000048232c7223 */ /* 0x040fe2000001002c */
[----:B------:R-:W-:Y:S01]  /*0ea0*/  FMUL.FTZ R45, R35, R79 ;  /* 0x0000004f232d7220 */ /* 0x000fe20000410000 */
[----:B------:R-:W-:Y:S01]  /*0eb0*/  FFMA.FTZ R47, R82, R46, R47 ;  /* 0x0000002e522f7223 */ /* 0x000fe2000001002f */
[----:B------:R-:W-:Y:S01]  /*0ec0*/  FMUL.FTZ R80, R25, R80 ;  /* 0x0000005019507220 */ /* 0x000fe20000410000 */
[----:B------:R-:W-:-:S02]  /*0ed0*/  HADD2.F32 R49, -RZ, R52.H0_H0 ;  /* 0x20000034ff317230 */ /* 0x000fc40000004100 */
[----:B------:R-:W-:Y:S01]  /*0ee0*/  FFMA.FTZ R44, R27, R71, R44 ;  /* 0x000000471b2c7223 */ /* 0x000fe2000001002c */
[----:B------:R-:W-:Y:S02]  /*0ef0*/  HADD2.F32 R78, -RZ, R54.H0_H0 ;  /* 0x20000036ff4e7230 */ /* 0x000fe40000004100 */
[----:B------:R-:W-:Y:S01]  /*0f00*/  FFMA.FTZ R46, R80, R45, R47 ;  /* 0x0000002d502e7223 */ /* 0x000fe2000001002f */
[----:B------:R-:W-:Y:S02]  /*0f10*/  HADD2.F32 R47, -RZ, R52.H1_H1 ;  /* 0x30000034ff2f7230 */ /* 0x000fe40000004100 */
[----:B------:R-:W-:Y:S01]  /*0f20*/  FFMA.FTZ R44, R29, R76, R44 ;  /* 0x0000004c1d2c7223 */ /* 0x000fe2000001002c */
[C---:B------:R-:W-:Y:S01]  /*0f30*/  FADD.FTZ R48, -R32.reuse, R49 ;  /* 0x0000003120307221 */ /* 0x040fe20000010100 */
[----:B------:R-:W-:Y:S02]  /*0f40*/  HADD2.F32 R83, -RZ, R54.H1_H1 ;  /* 0x30000036ff537230 */ /* 0x000fe40000004100 */
[----:B------:R-:W-:Y:S01]  /*0f50*/  FMUL.FTZ R45, R27, R78 ;  /* 0x0000004e1b2d7220 */ /* 0x000fe20000410000 */
[----:B------:R-:W-:Y:S01]  /*0f60*/  FFMA.FTZ R44, R33, R75, R44 ;  /* 0x0000004b212c7223 */ /* 0x000fe2000001002c */
[----:B------:R-:W-:Y:S01]  /*0f70*/  FMUL.FTZ R85, R25, R48 ;  /* 0x0000003019557220 */ /* 0x000fe20000410000 */
[----:B------:R-:W-:Y:S01]  /*0f80*/  FADD.FTZ R84, -R32, R47 ;  /* 0x0000002f20547221 */ /* 0x000fe20000010100 */
[----:B------:R-:W-:-:S02]  /*0f90*/  HADD2.F32 R47, -RZ, R53.H0_H0 ;  /* 0x20000035ff2f7230 */ /* 0x000fc40000004100 */
[----:B------:R-:W-:Y:S01]  /*0fa0*/  FFMA.FTZ R44, R35, R79, R44 ;  /* 0x0000004f232c7223 */ /* 0x000fe2000001002c */
[----:B------:R-:W-:Y:S01]  /*0fb0*/  FFMA.FTZ R45, R85, R45, R46 ;  /* 0x0000002d552d7223 */ /* 0x000fe2000001002e */
[----:B------:R-:W-:Y:S01]  /*0fc0*/  FMUL.FTZ R46, R29, R83 ;  /* 0x000000531d2e7220 */ /* 0x000fe20000410000 */
[----:B------:R-:W-:Y:S01]  /*0fd0*/  FMUL.FTZ R84, R25, R84 ;  /* 0x0000005419547220 */ /* 0x000fe20000410000 */
[----:B------:R-:W-:Y:S02]  /*0fe0*/  HADD2.F32 R81, -RZ, R55.H0_H0 ;  /* 0x20000037ff517230 */ /* 0x000fe40000004100 */
[----:B------:R-:W-:Y:S01]  /*0ff0*/  FADD.FTZ R88, -R32, R47 ;  /* 0x0000002f20587221 */ /* 0x000fe20000010100 */
[----:B------:R-:W-:Y:S02]  /*1000*/  HADD2.F32 R53, -RZ, R53.H1_H1 ;  /* 0x30000035ff357230 */ /* 0x000fe40000004100 */
[----:B------:R-:W-:Y:S01]  /*1010*/  FFMA.FTZ R44, R27, R78, R44 ;  /* 0x0000004e1b2c7223 */ /* 0x000fe2000001002c */
[----:B------:R-:W-:Y:S01]  /*1020*/  FFMA.FTZ R45, R84, R46, R45 ;  /* 0x0000002e542d7223 */ /* 0x000fe2000001002d */
[----:B------:R-:W-:-:S02]  /*1030*/  HADD2.F32 R86, -RZ, R55.H1_H1 ;  /* 0x30000037ff567230 */ /* 0x000fc40000004100 */
[----:B------:R-:W-:Y:S01]  /*1040*/  FMUL.FTZ R46, R33, R81 ;  /* 0x00000051212e7220 */ /* 0x000fe20000410000 */
[----:B------:R-:W-:Y:S01]  /*1050*/  FMUL.FTZ R88, R25, R88 ;  /* 0x0000005819587220 */ /* 0x000fe20000410000 */
[----:B------:R-:W-:Y:S01]  /*1060*/  FFMA.FTZ R44, R29, R83, R44 ;  /* 0x000000531d2c7223 */ /* 0x000fe2000001002c */
[----:B------:R-:W-:Y:S02]  /*1070*/  FADD.FTZ R32, -R32, R53 ;  /* 0x0000003520207221 */ /* 0x000fe40000010100 */
[----:B------:R-:W-:Y:S01]  /*1080*/  FFMA.FTZ R45, R88, R46, R45 ;  /* 0x0000002e582d7223 */ /* 0x000fe2000001002d */
[----:B------:R-:W-:Y:S01]  /*1090*/  FMUL.FTZ R46, R35, R86 ;  /* 0x00000056232e7220 */ /* 0x000fe20000410000 */
[----:B------:R-:W-:Y:S01]  /*10a0*/  FFMA.FTZ R44, R33, R81, R44 ;  /* 0x00000051212c7223 */ /* 0x000fe2000001002c */
[----:B------:R-:W-:Y:S01]  /*10b0*/  FMUL.FTZ R32, R25, R32 ;  /* 0x0000002019207220 */ /* 0x000fe20000410000 */
[----:B------:R-:W-:Y:S01]  /*10c0*/  FADD.FTZ R39, R28, R39 ;  /* 0x000000271c277221 */ /* 0x000fe20000010000 */
        /* <DEDUP_REMOVED lines=16> */
[----:B------:R-:W-:Y:S01]  /*11d0*/  FFMA.FTZ R49, R73, R72, R36 ;  /* 0x0000004849317223 */ /* 0x000fe20000010024 */
[----:B------:R-:W-:Y:S01]  /*11e0*/  FADD.FTZ R39, R42, R81 ;  /* 0x000000512a277221 */ /* 0x000fe20000010000 */
[----:B0-----:R-:W-:Y:S01]  /*11f0*/  FADD.FTZ R44, R37, R72 ;  /* 0x00000048252c7221 */ /* 0x001fe20000010000 */
[----:B------:R-:W-:Y:S01]  /*1200*/  FADD.FTZ R37, R40, R71 ;  /* 0x0000004728257221 */ /* 0x000fe20000010000 */
[----:B------:R-:W-:Y:S01]  /*1210*/  FFMA.FTZ R45, R64, R34, R43 ;  /* 0x00000022402d7223 */ /* 0x000fe2000001002b */
[----:B------:R-:W-:Y:S01]  /*1220*/  FFMA.FTZ R40, R68, R66, R41 ;  /* 0x0000004244287223 */ /* 0x000fe20000010029 */
[----:B------:R-:W-:Y:S01]  /*1230*/  FADD.FTZ R51, R44, R79 ;  /* 0x0000004f2c337221 */ /* 0x000fe20000010000 */
[----:B------:R-:W-:Y:S01]  /*1240*/  FFMA.FTZ R47, R82, R75, R47 ;  /* 0x0000004b522f7223 */ /* 0x000fe2000001002f */
[----:B------:R-:W-:Y:S01]  /*1250*/  FFMA.FTZ R42, R74, R71, R45 ;  /* 0x000000474a2a7223 */ /* 0x000fe2000001002d */
[----:B------:R-:W-:Y:S01]  /*1260*/  FFMA.FTZ R45, R77, R76, R40 ;  /* 0x0000004c4d2d7223 */ /* 0x000fe20000010028 */
[----:B------:R-:W-:Y:S01]  /*1270*/  FFMA.FTZ R49, R80, R79, R49 ;  /* 0x0000004f50317223 */ /* 0x000fe20000010031 */
[----:B------:R-:W-:Y:S01]  /*1280*/  FADD.FTZ R43, R37, R78 ;  /* 0x0000004e252b7221 */ /* 0x000fe20000010000 */
[----:B------:R-:W-:Y:S01]  /*1290*/  CS2R R62, SRZ ;  /* 0x00000000003e7805 */ /* 0x000fe2000001ff00 */
[----:B------:R-:W-:Y:S01]  /*12a0*/  FADD.FTZ R41, R46, R83 ;  /* 0x000000532e297221 */ /* 0x000fe20000010000 */
[----:B------:R-:W-:Y:S01]  /*12b0*/  FADD.FTZ R37, R51, R86 ;  /* 0x0000005633257221 */ /* 0x000fe20000010000 */
[----:B------:R-:W-:Y:S01]  /*12c0*/  FFMA.FTZ R42, R85, R78, R42 ;  /* 0x0000004e552a7223 */ /* 0x000fe2000001002a */
[----:B------:R-:W-:Y:S01]  /*12d0*/  FFMA.FTZ R40, R84, R83, R45 ;  /* 0x0000005354287223 */ /* 0x000fe2000001002d */
[----:B------:R-:W-:Y:S01]  /*12e0*/  FFMA.FTZ R38, R88, R81, R47 ;  /* 0x0000005158267223 */ /* 0x000fe2000001002f */
[----:B------:R-:W-:Y:S01]  /*12f0*/  FFMA.FTZ R36, R32, R86, R49 ;  /* 0x0000005620247223 */ /* 0x000fe20000010031 */
[----:B------:R-:W-:Y:S06]  /*1300*/  BAR.SYNC.DEFER_BLOCKING 0x0 ;  /* 0x0000000000007b1d */ /* 0x000fec0000010000 */
[----:B------:R-:W-:Y:S05]  /*1310*/  @!P0 BRA `(.L_x_2172) ;  /* 0x0000000000b08947 */ /* 0x000fea0003800000 */
        /* <DEDUP_REMOVED lines=13> */
[----:B------:R-:W-:-:S03]  /*13f0*/  LEA R44, R6, UR5, 0x5 ;  /* 0x00000005062c7c11 */ /* 0x000fc6000f8e28ff */
[----:B------:R-:W-:Y:S01]  /*1400*/  IMAD.SHL.U32 R55, R55, 0x2, RZ ;  /* 0x0000000237377824 */ /* 0x000fe200078e00ff */
[----:B------:R-:W-:Y:S02]  /*1410*/  LEA R53, R7, UR5, 0x5 ;  /* 0x0000000507357c11 */ /* 0x000fe4000f8e28ff */
[C---:B------:R-:W-:Y:S01]  /*1420*/  IADD3 R48, R44.reuse, R45, RZ ;  /* 0x0000002d2c307210 */ /* 0x040fe20007ffe0ff */
[C---:B------:R-:W-:Y:S01]  /*1430*/  IMAD.IADD R50, R44.reuse, 0x1, R47 ;  /* 0x000000012c327824 */ /* 0x040fe200078e022f */
[C---:B------:R-:W-:Y:S02]  /*1440*/  IADD3 R52, R44.reuse, R49, RZ ;  /* 0x000000312c347210 */ /* 0x040fe40007ffe0ff */
[----:B------:R-:W-:Y:S01]  /*1450*/  IADD3 R54, R44, R51, RZ ;  /* 0x000000332c367210 */ /* 0x000fe20007ffe0ff */
[----:B------:R-:W-:Y:S01]  /*1460*/  STS.64 [R48], R42 ;  /* 0x0000002a30007388 */ /* 0x000fe20000000a00 */
[--C-:B------:R-:W-:Y:S01]  /*1470*/  IMAD R44, R11, 0x8, R53.reuse ;  /* 0x000000080b2c7824 */ /* 0x100fe200078e0235 */
[-C--:B------:R-:W-:Y:S01]  /*1480*/  LEA R46, R12, R53.reuse, 0x3 ;  /* 0x000000350c2e7211 */ /* 0x080fe200078e18ff */
[----:B------:R-:W-:Y:S01]  /*1490*/  IMAD R51, R14, 0x8, R53 ;  /* 0x000000080e337824 */ /* 0x000fe200078e0235 */
[----:B------:R-:W-:Y:S01]  /*14a0*/  STS.64 [R50], R40 ;  /* 0x0000002832007388 */ /* 0x000fe20000000a00 */
[----:B------:R-:W-:-:S03]  /*14b0*/  LEA R49, R13, R53, 0x3 ;  /* 0x000000350d317211 */ /* 0x000fc600078e18ff */
[----:B------:R0:W-:Y:S04]  /*14c0*/  STS.64 [R52], R38 ;  /* 0x0000002634007388 */ /* 0x0001e80000000a00 */
[----:B------:R-:W-:Y:S01]  /*14d0*/  STS.64 [R54], R36 ;  /* 0x0000002436007388 */ /* 0x000fe20000000a00 */
[----:B------:R-:W-:Y:S08]  /*14e0*/  BAR.SYNC.DEFER_BLOCKING 0x0 ;  /* 0x0000000000007b1d */ /* 0x000ff00000010000 */
[----:B0-----:R-:W0:Y:S01]  /*14f0*/  LDC.64 R52, c[0x0][0x260] ;  /* 0x00009800ff347b82 */ /* 0x001e220000000a00 */
        /* <DEDUP_REMOVED lines=14> */
.L_x_2172:
[----:B------:R-:W-:Y:S04]  /*15e0*/  BSSY B0, `(.L_x_2173) ;  /* 0x0000061000007945 */ /* 0x000fe80003800000 */
[----:B------:R-:W-:Y:S05]  /*15f0*/  @P1 BRA `(.L_x_2174) ;  /* 0x00000004007c1947 */ /* 0x000fea0003800000 */
        /* <DEDUP_REMOVED lines=8> */
[C---:B0-----:R-:W-:Y:S01]  /*1680*/  VIADD R50, R56.reuse, 0x14 ;  /* 0x0000001438327836 */ /* 0x041fe20000000000 */
[C---:B------:R-:W-:Y:S01]  /*1690*/  IADD3 R46, R56.reuse, 0xc, RZ ;  /* 0x0000000c382e7810 */ /* 0x040fe20007ffe0ff */
[----:B------:R-:W-:Y:S01]  /*16a0*/  VIADD R54, R56, 0x20 ;  /* 0x0000002038367836 */ /* 0x000fe20000000000 */
[----:B------:R-:W-:Y:S02]  /*16b0*/  SHF.R.S32.HI R44, RZ, 0x1f, R47 ;  /* 0x0000001fff2c7819 */ /* 0x000fe4000001142f */
[----:B------:R-:W-:Y:S02]  /*16c0*/  SHF.R.S32.HI R49, RZ, 0x1f, R46 ;  /* 0x0000001fff317819 */ /* 0x000fe4000001142e */
[----:B------:R-:W-:Y:S02]  /*16d0*/  LEA.HI R47, R44, R47, RZ, 0x2 ;  /* 0x0000002f2c2f7211 */ /* 0x000fe400078f10ff */
[----:B------:R-:W-:-:S02]  /*16e0*/  SHF.R.S32.HI R44, RZ, 0x1f, R45 ;  /* 0x0000001fff2c7819 */ /* 0x000fc4000001142d */
[----:B------:R-:W-:Y:S02]  /*16f0*/  IADD3 R48, R56, 0x10, RZ ;  /* 0x0000001038307810 */ /* 0x000fe40007ffe0ff */
[----:B------:R-:W-:Y:S02]  /*1700*/  LEA.HI R45, R44, R45, RZ, 0x2 ;  /* 0x0000002d2c2d7211 */ /* 0x000fe400078f10ff */
[----:B------:R-:W-:Y:S02]  /*1710*/  LEA.HI R44, R49, R46, RZ, 0x2 ;  /* 0x0000002e312c7211 */ /* 0x000fe400078f10ff */
[----:B------:R-:W-:Y:S02]  /*1720*/  SHF.R.S32.HI R49, RZ, 0x1f, R56 ;  /* 0x0000001fff317819 */ /* 0x000fe40000011438 */
[----:B------:R-:W-:Y:S02]  /*1730*/  SHF.R.S32.HI R51, RZ, 0x1f, R48 ;  /* 0x0000001fff337819 */ /* 0x000fe40000011430 */
[----:B------:R-:W-:-:S02]  /*1740*/  SHF.R.S32.HI R53, RZ, 0x1f, R50 ;  /* 0x0000001fff357819 */ /* 0x000fc40000011432 */
[----:B------:R-:W-:Y:S02]  /*1750*/  LEA.HI R49, R49, R56, RZ, 0x2 ;  /* 0x0000003831317211 */ /* 0x000fe400078f10ff */
[----:B------:R-:W-:Y:S02]  /*1760*/  LEA.HI R46, R51, R48, RZ, 0x2 ;  /* 0x00000030332e7211 */ /* 0x000fe400078f10ff */
[----:B------:R-:W-:Y:S02]  /*1770*/  LEA.HI R48, R53, R50, RZ, 0x2 ;  /* 0x0000003235307211 */ /* 0x000fe400078f10ff */
[C---:B------:R-:W-:Y:S02]  /*1780*/  IADD3 R50, R56.reuse, 0x18, RZ ;  /* 0x0000001838327810 */ /* 0x040fe40007ffe0ff */
[----:B------:R-:W-:Y:S02]  /*1790*/  SHF.R.S32.HI R49, RZ, 0x2, R49 ;  /* 0x00000002ff317819 */ /* 0x000fe40000011431 */
[----:B------:R-:W-:-:S02]  /*17a0*/  IADD3 R52, R56, 0x1c, RZ ;  /* 0x0000001c38347810 */ /* 0x000fc40007ffe0ff */
[----:B------:R-:W-:Y:S01]  /*17b0*/  SHF.R.S32.HI R51, RZ, 0x1f, R50 ;  /* 0x0000001fff337819 */ /* 0x000fe20000011432 */
[----:B------:R-:W-:Y:S01]  /*17c0*/  IMAD R49, R49, 0x28, R8 ;  /* 0x0000002831317824 */ /* 0x000fe200078e0208 */
[----:B------:R-:W-:Y:S02]  /*17d0*/  SHF.R.S32.HI R47, RZ, 0x2, R47 ;  /* 0x00000002ff2f7819 */ /* 0x000fe4000001142f */
[----:B------:R-:W-:Y:S02]  /*17e0*/  SHF.R.S32.HI R53, RZ, 0x1f, R52 ;  /* 0x0000001fff357819 */ /* 0x000fe40000011434 */
[----:B------:R-:W-:Y:S01]  /*17f0*/  LEA.HI R50, R51, R50, RZ, 0x2 ;  /* 0x0000003233327211 */ /* 0x000fe200078f10ff */
[----:B------:R-:W-:Y:S01]  /*1800*/  IMAD R47, R47, 0x28, R8 ;  /* 0x000000282f2f7824 */ /* 0x000fe200078e0208 */
[----:B------:R-:W-:Y:S02]  /*1810*/  IADD3 R56, R56, 0x24, RZ ;  /* 0x0000002438387810 */ /* 0x000fe40007ffe0ff */
[----:B------:R-:W-:Y:S01]  /*1820*/  SHF.R.S32.HI R51, RZ, 0x2, R45 ;  /* 0x00000002ff337819 */ /* 0x000fe2000001142d */
[----:B------:R-:W-:Y:S01]  /*1830*/  IMAD.IADD R45, R49, 0x1, R60 ;  /* 0x00000001312d7824 */ /* 0x000fe200078e023c */
[----:B------:R-:W-:-:S02]  /*1840*/  SHF.R.S32.HI R55, RZ, 0x1f, R54 ;  /* 0x0000001fff377819 */ /* 0x000fc40000011436 */
[----:B------:R-:W-:Y:S01]  /*1850*/  LEA.HI R52, R53, R52, RZ, 0x2 ;  /* 0x0000003435347211 */ /* 0x000fe200078f10ff */
[----:B------:R-:W-:Y:S01]  /*1860*/  IMAD R51, R51, 0x28, R8 ;  /* 0x0000002833337824 */ /* 0x000fe200078e0208 */
[----:B------:R-:W-:Y:S02]  /*1870*/  SHF.R.S32.HI R53, RZ, 0x1f, R56 ;  /* 0x0000001fff357819 */ /* 0x000fe40000011438 */
[----:B------:R-:W-:Y:S02]  /*1880*/  SHF.R.S32.HI R49, RZ, 0x2, R44 ;  /* 0x00000002ff317819 */ /* 0x000fe4000001142c */
[----:B------:R-:W-:Y:S01]  /*1890*/  IADD3 R47, R60, R47, RZ ;  /* 0x0000002f3c2f7210 */ /* 0x000fe20007ffe0ff */
[----:B------:R-:W0:Y:S01]  /*18a0*/  LDS.64 R44, [R45] ;  /* 0x000000002d2c7984 */ /* 0x000e220000000a00 */
[----:B------:R-:W-:Y:S02]  /*18b0*/  LEA.HI R54, R55, R54, RZ, 0x2 ;  /* 0x0000003637367211 */ /* 0x000fe400078f10ff */
[----:B------:R-:W-:Y:S01]  /*18c0*/  LEA.HI R56, R53, R56, RZ, 0x2 ;  /* 0x0000003835387211 */ /* 0x000fe200078f10ff */
[----:B------:R-:W-:Y:S01]  /*18d0*/  IMAD R53, R49, 0x28, R8 ;  /* 0x0000002831357824 */ /* 0x000fe200078e0208 */
[----:B------:R-:W-:-:S02]  /*18e0*/  SHF.R.S32.HI R55, RZ, 0x2, R46 ;  /* 0x00000002ff377819 */ /* 0x000fc4000001142e */
        /* <DEDUP_REMOVED lines=12> */
[C---:B------:R-:W-:Y:S01]  /*19b0*/  IADD3 R55, R60.reuse, R57, RZ ;  /* 0x000000393c377210 */ /* 0x040fe20007ffe0ff */
[----:B------:R-:W-:Y:S01]  /*19c0*/  IMAD.IADD R57, R60, 0x1, R59 ;  /* 0x000000013c397824 */ /* 0x000fe200078e023b */
[----:B------:R-:W-:Y:S01]  /*19d0*/  SHF.R.S32.HI R63, RZ, 0x2, R54 ;  /* 0x00000002ff3f7819 */ /* 0x000fe20000011436 */
[----:B------:R-:W4:Y:S01]  /*19e0*/  LDS.64 R52, [R53] ;  /* 0x0000000035347984 */ /* 0x000f220000000a00 */
[----:B------:R-:W-:Y:S01]  /*19f0*/  IMAD R61, R61, 0x28, R8 ;  /* 0x000000283d3d7824 */ /* 0x000fe200078e0208 */
[----:B------:R-:W-:-:S02]  /*1a00*/  SHF.R.S32.HI R59, RZ, 0x2, R56 ;  /* 0x00000002ff3b7819 */ /* 0x000fc40000011438 */
[----:B------:R-:W5:Y:S01]  /*1a10*/  LDS.64 R54, [R55] ;  /* 0x0000000037367984 */ /* 0x000f620000000a00 */
[--C-:B------:R-:W-:Y:S01]  /*1a20*/  IMAD R63, R63, 0x28, R8.reuse ;  /* 0x000000283f3f7824 */ /* 0x100fe200078e0208 */
[C---:B------:R-:W-:Y:S01]  /*1a30*/  IADD3 R58, R60.reuse, R61, RZ ;  /* 0x0000003d3c3a7210 */ /* 0x040fe20007ffe0ff */
[----:B------:R-:W-:Y:S01]  /*1a40*/  IMAD R91, R59, 0x28, R8 ;  /* 0x000000283b5b7824 */ /* 0x000fe200078e0208 */
[----:B------:R-:W5:Y:S02]  /*1a50*/  LDS.64 R56, [R57] ;  /* 0x0000000039387984 */ /* 0x000f640000000a00 */
[C---:B------:R-:W-:Y:S01]  /*1a60*/  IADD3 R61, R60.reuse, R63, RZ ;  /* 0x0000003f3c3d7210 */ /* 0x040fe20007ffe0ff */
[----:B------:R-:W-:Y:S01]  /*1a70*/  IMAD.IADD R62, R60, 0x1, R91 ;  /* 0x000000013c3e7824 */ /* 0x000fe200078e025b */
[----:B------:R-:W5:Y:S04]  /*1a80*/  LDS.64 R58, [R58] ;  /* 0x000000003a3a7984 */ /* 0x000f680000000a00 */
[----:B------:R-:W5:Y:S01]  /*1a90*/  LDS.64 R60, [R61] ;  /* 0x000000003d3c7984 */ /* 0x000f620000000a00 */
[----:B0-----:R-:W-:Y:S01]  /*1aa0*/  FADD.FTZ R91, RZ, R44 ;  /* 0x0000002cff5b7221 */ /* 0x001fe20000010000 */
[----:B------:R-:W-:-:S02]  /*1ab0*/  FADD.FTZ R44, RZ, R45 ;  /* 0x0000002dff2c7221 */ /* 0x000fc40000010000 */
[----:B------:R-:W0:Y:S01]  /*1ac0*/  LDS.64 R62, [R62] ;  /* 0x000000003e3e7984 */ /* 0x000e220000000a00 */
        /* <DEDUP_REMOVED lines=16> */
[----:B0-----:R-:W-:Y:S01]  /*1bd0*/  FADD.FTZ R62, R91, R62 ;  /* 0x0000003e5b3e7221 */ /* 0x001fe20000010000 */
[----:B------:R-:W-:-:S07]  /*1be0*/  FADD.FTZ R63, R44, R63 ;  /* 0x0000003f2c3f7221 */ /* 0x000fce0000010000 */
.L_x_2174:
[----:B------:R-:W-:Y:S05]  /*1bf0*/  BSYNC B0 ;  /* 0x0000000000007941 */ /* 0x000fea0003800000 */
.L_x_2173:
[----:B------:R-:W1:Y:S01]  /*1c00*/  SHFL.BFLY PT, R45, R62, 0x2, 0x1f ;  /* 0x0c401f003e2d7f89 */ /* 0x000e6200000e0000 */
[----:B------:R-:W-:Y:S01]  /*1c10*/  LOP3.LUT P2, RZ, R6, 0xffffffe3, RZ, 0xc0, !PT ;  /* 0xffffffe306ff7812 */ /* 0x000fe2000784c0ff */
[----:B------:R-:W-:Y:S01]  /*1c20*/  BSSY B0, `(.L_x_2175) ;  /* 0x0000015000007945 */ /* 0x000fe20003800000 */
[----:B------:R-:W-:Y:S01]  /*1c30*/  ISETP.GE.U32.AND P1, PT, R89, UR10, PT ;  /* 0x0000000a59007c0c */ /* 0x000fe2000bf26070 */
[----:B------:R-:W2:Y:S03]  /*1c40*/  SHFL.BFLY PT, R44, R63, 0x2, 0x1f ;  /* 0x0c401f003f2c7f89 */ /* 0x000ea600000e0000 */
[----:B------:R-:W-:Y:S01]  /*1c50*/  ISETP.GE.AND.EX P1, PT, R87, UR6, PT, P1 ;  /* 0x0000000657007c0c */ /* 0x000fe2000bf26310 */
        /* <DEDUP_REMOVED lines=12> */
[----:B------:R-:W-:-:S04]  /*1d20*/  LOP3.LUT R49, R51, 0xfffffff0, R2, 0xe2, !PT ;  /* 0xfffffff033317812 */ /* 0x000fc800078ee202 */
[----:B------:R-:W-:-:S05]  /*1d30*/  LEA R48, R48, R49, 0x7 ;  /* 0x0000003130307211 */ /* 0x000fca00078e38ff */
[----:B------:R-:W-:-:S04]  /*1d40*/  IMAD.SHL.U32 R49, R48, 0x2, RZ ;  /* 0x0000000230317824 */ /* 0x000fc800078e00ff */
[----:B0-----:R-:W-:-:S05]  /*1d50*/  IMAD.WIDE.U32 R46, R49, 0x4, R46 ;  /* 0x00000004312e7825 */ /* 0x001fca00078e002e */
[----:B------:R1:W-:Y:S02]  /*1d60*/  STG.E.64 desc[UR8][R46.64], R44 ;  /* 0x0000002c2e007986 */ /* 0x0003e4000c101b08 */
.L_x_2176:
[----:B------:R-:W-:Y:S05]  /*1d70*/  BSYNC B0 ;  /* 0x0000000000007941 */ /* 0x000fea0003800000 */
.L_x_2175:
[----:B------:R-:W-:Y:S05]  /*1d80*/  @P1 BRA `(.L_x_2177) ;  /* 0x0000000000541947 */ /* 0x000fea0003800000 */
[----:B------:R-:W-:Y:S01]  /*1d90*/  BAR.SYNC.DEFER_BLOCKING 0x0 ;  /* 0x0000000000007b1d */ /* 0x000fe20000010000 */
[----:B------:R-:W-:-:S13]  /*1da0*/  ISETP.NE.AND P1, PT, R6, RZ, PT ;  /* 0x000000ff0600720c */ /* 0x000fda0003f25270 */
[----:B------:R-:W-:Y:S05]  /*1db0*/  @P1 BRA `(.L_x_2178) ;  /* 0x00000000003c1947 */ /* 0x000fea0003800000 */
[----:B-1----:R-:W1:Y:S01]  /*1dc0*/  LDC.64 R44, c[0x0][0x268] ;  /* 0x00009a00ff2c7b82 */ /* 0x002e620000000a00 */
[----:B------:R-:W-:Y:S02]  /*1dd0*/  ISETP.NE.AND P1, PT, R2, RZ, PT ;  /* 0x000000ff0200720c */ /* 0x000fe40003f25270 */
[----:B------:R-:W-:-:S04]  /*1de0*/  MOV R47, 0x7ffffff1 ;  /* 0x7ffffff1002f7802 */ /* 0x000fc80000000f00 */
[----:B------:R-:W-:Y:S01]  /*1df0*/  SEL R47, R47, 0x1, !P1 ;  /* 0x000000012f2f7807 */ /* 0x000fe20004800000 */
[----:B-1----:R-:W-:Y:S01]  /*1e00*/  IMAD.WIDE.U32 R44, R0, 0x4, R44 ;  /* 0x00000004002c7825 */ /* 0x002fe200078e002c */
[----:B------:R-:W-:Y:S06]  /*1e10*/  MEMBAR.ALL.GPU ;  /* 0x0000000000007992 */ /* 0x000fec000000a000 */
[----:B------:R-:W-:-:S00]  /*1e20*/  ERRBAR ;  /* 0x00000000000079ab */ /* 0x000fc00000000000 */
[----:B------:R-:W-:Y:S06]  /*1e30*/  CGAERRBAR ;  /* 0x00000000000075ab */ /* 0x000fec0000000000 */
[----:B------:R1:W5:Y:S02]  /*1e40*/  ATOM.E.ADD.STRONG.GPU PT, R47, desc[UR8][R44.64], R47 ;  /* 0x0000002f2c2f798a */ /* 0x00036400081ee1c8 */
.L_x_2179:
[----:B------:R-:W2:Y:S04]  /*1e50*/  LD.E.STRONG.GPU R46, desc[UR8][R44.64] ;  /* 0x000000082c2e7980 */ /* 0x000ea8000c10f900 */
[----:B--2---:R-:W-:Y:S01]  /*1e60*/  CCTL.IVALL ;  /* 0x00000000ff00798f */ /* 0x004fe20002000000 */
[----:B------:R-:W-:Y:S05]  /*1e70*/  YIELD ;  /* 0x0000000000007946 */ /* 0x000fea0003800000 */
[----:B-----5:R-:W-:-:S04]  /*1e80*/  LOP3.LUT R46, R46, R47, RZ, 0x3c, !PT ;  /* 0x0000002f2e2e7212 */ /* 0x020fc800078e3cff */
[----:B------:R-:W-:-:S13]  /*1e90*/  ISETP.GT.AND P1, PT, R46, -0x1, PT ;  /* 0xffffffff2e00780c */ /* 0x000fda0003f24270 */
[----:B------:R-:W-:Y:S05]  /*1ea0*/  @P1 BRA `(.L_x_2179) ;  /* 0xfffffffc00e81947 */ /* 0x000fea000383ffff */
.L_x_2178:
[----:B------:R-:W-:Y:S05]  /*1eb0*/  WARPSYNC.ALL ;  /* 0x0000000000007948 */ /* 0x000fea0003800000 */
[----:B------:R-:W-:Y:S06]  /*1ec0*/  BAR.SYNC.DEFER_BLOCKING 0x0 ;  /* 0x0000000000007b1d */ /* 0x000fec0000010000 */
[----:B------:R-:W-:Y:S05]  /*1ed0*/  BRA `(.L_x_2180) ;  /* 0x0000000000607947 */ /* 0x000fea0003800000 */
.L_x_2177:
[----:B------:R-:W-:Y:S01]  /*1ee0*/  BAR.SYNC.DEFER_BLOCKING 0x0 ;  /* 0x0000000000007b1d */ /* 0x000fe20000010000 */
[----:B------:R-:W-:-:S13]  /*1ef0*/  ISETP.NE.AND P1, PT, R6, RZ, PT ;  /* 0x000000ff0600720c */ /* 0x000fda0003f25270 */
[----:B------:R-:W-:Y:S05]  /*1f00*/  @P1 BRA `(.L_x_2181) ;  /* 0x00000000004c1947 */ /* 0x000fea0003800000 */
[----:B-1----:R-:W1:Y:S01]  /*1f10*/  LDC.64 R44, c[0x0][0x268] ;  /* 0x00009a00ff2c7b82 */ /* 0x002e620000000a00 */
[----:B------:R-:W-:Y:S02]  /*1f20*/  SHF.R.U32.HI R47, RZ, 0x2, R0 ;  /* 0x00000002ff2f7819 */ /* 0x000fe40000011600 */
[----:B------:R-:W-:Y:S02]  /*1f30*/  LOP3.LUT R46, R0, 0x3, RZ, 0xc0, !PT ;  /* 0x00000003002e7812 */ /* 0x000fe400078ec0ff */
[----:B------:R-:W-:Y:S02]  /*1f40*/  IADD3 R47, -R47, RZ, RZ ;  /* 0x000000ff2f2f7210 */ /* 0x000fe40007ffe1ff */
[----:B------:R-:W-:Y:S02]  /*1f50*/  LOP3.LUT R49, R46, 0x8, RZ, 0xfc, !PT ;  /* 0x000000082e317812 */ /* 0x000fe400078efcff */
[----:B------:R-:W-:Y:S01]  /*1f60*/  ISETP.NE.AND P1, PT, R2, R47, PT ;  /* 0x0000002f0200720c */ /* 0x000fe20003f25270 */
[----:B------:R-:W-:-:S05]  /*1f70*/  IMAD.MOV.U32 R47, RZ, RZ, 0x7fffffe1 ;  /* 0x7fffffe1ff2f7424 */ /* 0x000fca00078e00ff */
[----:B------:R-:W-:Y:S01]  /*1f80*/  SEL R47, R47, 0x1, !P1 ;  /* 0x000000012f2f7807 */ /* 0x000fe20004800000 */
[----:B-1----:R-:W-:Y:S01]  /*1f90*/  IMAD.WIDE.U32 R44, R49, 0x4, R44 ;  /* 0x00000004312c7825 */ /* 0x002fe200078e002c */
[----:B------:R-:W-:Y:S06]  /*1fa0*/  MEMBAR.ALL.GPU ;  /* 0x0000000000007992 */ /* 0x000fec000000a000 */
[----:B------:R-:W-:-:S00]  /*1fb0*/  ERRBAR ;  /* 0x00000000000079ab */ /* 0x000fc00000000000 */
[----:B------:R-:W-:Y:S06]  /*1fc0*/  CGAERRBAR ;  /* 0x00000000000075ab */ /* 0x000fec0000000000 */
[----:B------:R1:W5:Y:S02]  /*1fd0*/  ATOM.E.ADD.STRONG.GPU PT, R47, desc[UR8][R44.64], R47 ;  /* 0x0000002f2c2f798a */ /* 0x00036400081ee1c8 */
.L_x_2182:
[----:B------:R-:W2:Y:S04]  /*1fe0*/  LD.E.STRONG.GPU R46, desc[UR8][R44.64] ;  /* 0x000000082c2e7980 */ /* 0x000ea8000c10f900 */
[----:B--2---:R-:W-:Y:S01]  /*1ff0*/  CCTL.IVALL ;  /* 0x00000000ff00798f */ /* 0x004fe20002000000 */
[----:B------:R-:W-:Y:S05]  /*2000*/  YIELD ;  /* 0x0000000000007946 */ /* 0x000fea0003800000 */
[----:B-----5:R-:W-:-:S04]  /*2010*/  LOP3.LUT R46, R46, R47, RZ, 0x3c, !PT ;  /* 0x0000002f2e2e7212 */ /* 0x020fc800078e3cff */
[----:B------:R-:W-:-:S13]  /*2020*/  ISETP.GT.AND P1, PT, R46, -0x1, PT ;  /* 0xffffffff2e00780c */ /* 0x000fda0003f24270 */
[----:B------:R-:W-:Y:S05]  /*2030*/  @P1 BRA `(.L_x_2182) ;  /* 0xfffffffc00e81947 */ /* 0x000fea000383ffff */
.L_x_2181:
[----:B------:R-:W-:Y:S05]  /*2040*/  WARPSYNC.ALL ;  /* 0x0000000000007948 */ /* 0x000fea0003800000 */
[----:B------:R-:W-:Y:S06]  /*2050*/  BAR.SYNC.DEFER_BLOCKING 0x0 ;  /* 0x0000000000007b1d */ /* 0x000fec0000010000 */
.L_x_2180:
[----:B------:R-:W-:Y:S01]  /*2060*/  ISETP.GT.U32.AND P1, PT, R6, 0x7f, PT ;  /* 0x0000007f0600780c */ /* 0x000fe20003f24070 */
[----:B------:R-:W2:Y:S01]  /*2070*/  S2UR UR7, SR_CgaCtaId ;  /* 0x00000000000779c3 */ /* 0x000ea20000008800 */
[----:B------:R-:W-:Y:S01]  /*2080*/  UMOV UR5, 0x400 ;  /* 0x0000040000057882 */ /* 0x000fe20000000000 */
[----:B------:R-:W-:Y:S01]  /*2090*/  SHF.L.U32 R4, R4, 0x3, RZ ;  /* 0x0000000304047819 */ /* 0x000fe200000006ff */
[----:B------:R-:W-:-:S09]  /*20a0*/  ULDC.64 UR12, c[0x0][0x210] ;  /* 0x00008400000c7ab9 */ /* 0x000fd20000000a00 */
[----:B-1----:R-:W1:Y:S01]  /*20b0*/  @!P1 LDC R47, c[0x0][0x10] ;  /* 0x00000400ff2f9b82 */ /* 0x002e620000000800 */
[----:B------:R-:W-:-:S07]  /*20c0*/  @!P1 LOP3.LUT R49, R6, 0xf, RZ, 0xc0, !PT ;  /* 0x0000000f06319812 */ /* 0x000fce00078ec0ff */
[----:B------:R-:W3:Y:S01]  /*20d0*/  @!P1 LDC.64 R44, c[0x0][0x260] ;  /* 0x00009800ff2c9b82 */ /* 0x000ee20000000a00 */
[----:B-1----:R-:W-:Y:S01]  /*20e0*/  @!P1 IMAD R46, R47, UR4, R0 ;  /* 0x000000042f2e9c24 */ /* 0x002fe2000f8e0200 */
[----:B------:R-:W-:-:S04]  /*20f0*/  @!P1 LOP3.LUT R47, R6, 0x7ffffff0, RZ, 0xc0, !PT ;  /* 0x7ffffff0062f9812 */ /* 0x000fc800078ec0ff */
[----:B------:R-:W-:-:S04]  /*2100*/  @!P1 LEA R46, R46, R47, 0x7 ;  /* 0x0000002f2e2e9211 */ /* 0x000fc800078e38ff */
[----:B------:R-:W-:-:S05]  /*2110*/  @!P1 IADD3 R46, R46, R49, RZ ;  /* 0x000000312e2e9210 */ /* 0x000fca0007ffe0ff */
[----:B------:R-:W-:-:S04]  /*2120*/  @!P1 IMAD.SHL.U32 R47, R46, 0x2, RZ ;  /* 0x000000022e2f9824 */ /* 0x000fc800078e00ff */
[----:B---3--:R-:W-:-:S06]  /*2130*/  @!P1 IMAD.WIDE.U32 R44, R47, 0x4, R44 ;  /* 0x000000042f2c9825 */ /* 0x008fcc00078e002c */
[----:B------:R-:W3:Y:S01]  /*2140*/  @!P1 LDG.E.64 R44, desc[UR8][R44.64] ;  /* 0x000000082c2c9981 */ /* 0x000ee2000c1e1b00 */
[----:B------:R-:W-:Y:S01]  /*2150*/  CS2R R46, SRZ ;  /* 0x00000000002e7805 */ /* 0x000fe2000001ff00 */
[----:B------:R-:W-:Y:S02]  /*2160*/  UIADD3 UR5, UR5, 0x3480, URZ ;  /* 0x0000348005057890 */ /* 0x000fe4000fffe03f */
[----:B------:R-:W-:Y:S02]  /*2170*/  ULOP3.LUT UR4, UR4, 0x1, URZ, 0x3c, !UPT ;  /* 0x0000000104047892 */ /* 0x000fe4000f8e3c3f */
[----:B--2---:R-:W-:Y:S01]  /*2180*/  ULEA UR5, UR7, UR5, 0x18 ;  /* 0x0000000507057291 */ /* 0x004fe2000f8ec03f */
[----:B---3--:R-:W-:Y:S01]  /*2190*/  @!P1 FADD.FTZ R47, RZ, R44 ;  /* 0x0000002cff2f9221 */ /* 0x008fe20000010000 */
        /* <DEDUP_REMOVED lines=10> */
[----:B------:R-:W0:Y:S01]  /*2240*/  SHFL.BFLY PT, R44, R51, 0x2, 0x1f ;  /* 0x0c401f00332c7f89 */ /* 0x000e2200000e0000 */
[----:B------:R-:W-:Y:S02]  /*2250*/  LOP3.LUT R49, R4, 0x18, RZ, 0xc0, !PT ;  /* 0x0000001804317812 */ /* 0x000fe400078ec0ff */
[----:B------:R-:W-:Y:S01]  /*2260*/  @!P1 SHF.R.U32.HI R4, RZ, 0x1, R6 ;  /* 0x00000001ff049819 */ /* 0x000fe20000011606 */
[----:B------:R-:W1:Y:S01]  /*2270*/  SHFL.BFLY PT, R45, R50, 0x2, 0x1f ;  /* 0x0c401f00322d7f89 */ /* 0x000e6200000e0000 */
[----:B------:R-:W-:Y:S02]  /*2280*/  IADD3 R16, -R49, R16, RZ ;  /* 0x0000001031107210 */ /* 0x000fe40007ffe1ff */
[----:B------:R-:W-:Y:S02]  /*2290*/  @!P1 LOP3.LUT R4, R4, 0x7ffffff8, RZ, 0xc0, !PT ;  /* 0x7ffffff804049812 */ /* 0x000fe400078ec0ff */
        /* <DEDUP_REMOVED lines=11> */
[----:B0-----:R-:W-:-:S05]  /*2350*/  IADD3 R4, P1, R17, UR12, RZ ;  /* 0x0000000c11047c10 */ /* 0x001fca000ff3e0ff */
[----:B------:R-:W0:Y:S02]  /*2360*/  LDS.64 R46, [R16] ;  /* 0x00000000102e7984 */ /* 0x000e240000000a00 */
[--C-:B0-----:R-:W-:Y:S01]  /*2370*/  FFMA.FTZ R48, R3, R27, -R46.reuse ;  /* 0x0000001b03307223 */ /* 0x101fe2000001082e */
[--C-:B------:R-:W-:Y:S01]  /*2380*/  FFMA.FTZ R26, R26, R29, -R46.reuse ;  /* 0x0000001d1a1a7223 */ /* 0x100fe2000001082e */
[--C-:B------:R-:W-:Y:S01]  /*2390*/  FFMA.FTZ R3, R27, R34, -R46.reuse ;  /* 0x000000221b037223 */ /* 0x100fe2000001082e */
[--C-:B------:R-:W-:Y:S01]  /*23a0*/  FFMA.FTZ R28, R28, R33, -R46.reuse ;  /* 0x000000211c1c7223 */ /* 0x100fe2000001082e */
[----:B------:R-:W-:Y:S01]  /*23b0*/  FFMA.FTZ R30, R30, R35, -R46 ;  /* 0x000000231e1e7223 */ /* 0x000fe2000001082e */
[-C--:B------:R-:W-:Y:S01]  /*23c0*/  FFMA.FTZ R48, R5, -R47.reuse, R48 ;  /* 0x8000002f05307223 */ /* 0x080fe20000010030 */
[----:B------:R-:W-:Y:S01]  /*23d0*/  FFMA.FTZ R26, R31, -R47, R26 ;  /* 0x8000002f1f1a7223 */ /* 0x000fe2000001001a */
[C-C-:B------:R-:W-:Y:S01]  /*23e0*/  FFMA.FTZ R71, R27.reuse, R71, -R46.reuse ;  /* 0x000000471b477223 */ /* 0x140fe2000001082e */
[--C-:B------:R-:W-:Y:S01]  /*23f0*/  FFMA.FTZ R78, R27, R78, -R46.reuse ;  /* 0x0000004e1b4e7223 */ /* 0x100fe2000001082e */
[----:B------:R-:W-:Y:S01]  /*2400*/  FFMA.FTZ R27, R29, R66, -R46 ;  /* 0x000000421d1b7223 */ /* 0x000fe2000001082e */
[-C--:B------:R-:W-:Y:S01]  /*2410*/  FFMA.FTZ R28, R65, -R47.reuse, R28 ;  /* 0x8000002f411c7223 */ /* 0x080fe2000001001c */
[-C--:B------:R-:W-:Y:S01]  /*2420*/  FFMA.FTZ R30, R67, -R47.reuse, R30 ;  /* 0x8000002f431e7223 */ /* 0x080fe2000001001e */
[-C--:B------:R-:W-:Y:S01]  /*2430*/  FFMA.FTZ R64, R64, -R47.reuse, R3 ;  /* 0x8000002f40407223 */ /* 0x080fe20000010003 */
[C---:B------:R-:W-:Y:S01]  /*2440*/  FMUL.FTZ R48, R25.reuse, R48 ;  /* 0x0000003019307220 */ /* 0x040fe20000410000 */
[----:B------:R-:W-:Y:S01]  /*2450*/  FMUL.FTZ R3, R25, R26 ;  /* 0x0000001a19037220 */ /* 0x000fe20000410000 */
[----:B------:R-:W-:Y:S01]  /*2460*/  FFMA.FTZ R68, R68, -R47, R27 ;  /* 0x8000002f44447223 */ /* 0x000fe2000001001b */
[--C-:B------:R-:W-:Y:S01]  /*2470*/  FFMA.FTZ R70, R33, R70, -R46.reuse ;  /* 0x0000004621467223 */ /* 0x100fe2000001082e */
[--C-:B------:R-:W-:Y:S01]  /*2480*/  FFMA.FTZ R72, R35, R72, -R46.reuse ;  /* 0x0000004823487223 */ /* 0x100fe2000001082e */
[C---:B------:R-:W-:Y:S01]  /*2490*/  FMUL.FTZ R28, R25.reuse, R28 ;  /* 0x0000001c191c7220 */ /* 0x040fe20000410000 */
[----:B------:R-:W-:Y:S01]  /*24a0*/  FMUL.FTZ R5, R25, R30 ;  /* 0x0000001e19057220 */ /* 0x000fe20000410000 */
[----:B------:R-:W-:Y:S01]  /*24b0*/  F2FP.F16.F32.PACK_AB R48, R3, R48 ;  /* 0x000000300330723e */ /* 0x000fe200000000ff */
[C---:B------:R-:W-:Y:S01]  /*24c0*/  FMUL.FTZ R64, R25.reuse, R64 ;  /* 0x0000004019407220 */ /* 0x040fe20000410000 */
[----:B------:R-:W-:Y:S01]  /*24d0*/  FMUL.FTZ R3, R25, R68 ;  /* 0x0000004419037220 */ /* 0x000fe20000410000 */
[--C-:B------:R-:W-:Y:S01]  /*24e0*/  FFMA.FTZ R76, R29, R76, -R46.reuse ;  /* 0x0000004c1d4c7223 */ /* 0x100fe2000001082e */
[----:B------:R-:W-:Y:S01]  /*24f0*/  FFMA.FTZ R75, R33, R75, -R46 ;  /* 0x0000004b214b7223 */ /* 0x000fe2000001082e */
[-C--:B------:R-:W-:Y:S01]  /*2500*/  FFMA.FTZ R70, R69, -R47.reuse, R70 ;  /* 0x8000002f45467223 */ /* 0x080fe20000010046 */
[----:B------:R-:W-:Y:S01]  /*2510*/  FFMA.FTZ R72, R73, -R47, R72 ;  /* 0x8000002f49487223 */ /* 0x000fe20000010048 */
[--C-:B------:R-:W-:Y:S01]  /*2520*/  FFMA.FTZ R29, R29, R83, -R46.reuse ;  /* 0x000000531d1d7223 */ /* 0x100fe2000001082e */
[--C-:B------:R-:W-:Y:S01]  /*2530*/  FFMA.FTZ R33, R33, R81, -R46.reuse ;  /* 0x0000005121217223 */ /* 0x100fe2000001082e */
[--C-:B------:R-:W-:Y:S01]  /*2540*/  FFMA.FTZ R79, R35, R79, -R46.reuse ;  /* 0x0000004f234f7223 */ /* 0x100fe2000001082e */
[----:B------:R-:W-:Y:S01]  /*2550*/  F2FP.F16.F32.PACK_AB R28, R5, R28 ;  /* 0x0000001c051c723e */ /* 0x000fe200000000ff */
[----:B------:R-:W-:Y:S01]  /*2560*/  FFMA.FTZ R35, R35, R86, -R46 ;  /* 0x0000005623237223 */ /* 0x000fe2000001082e */
[----:B------:R-:W-:Y:S01]  /*2570*/  IADD3.X R5, R18, UR13, RZ, P1, !PT ;  /* 0x0000000d12057c10 */ /* 0x000fe20008ffe4ff */
[C---:B------:R-:W-:Y:S01]  /*2580*/  FMUL.FTZ R70, R25.reuse, R70 ;  /* 0x0000004619467220 */ /* 0x040fe20000410000 */
[----:B------:R-:W-:Y:S01]  /*2590*/  PRMT R17, R48, 0x7632, R17 ;  /* 0x0000763230117816 */ /* 0x000fe20000000011 */
[----:B------:R-:W-:Y:S01]  /*25a0*/  FMUL.FTZ R27, R25, R72 ;  /* 0x00000048191b7220 */ /* 0x000fe20000410000 */
[----:B------:R-:W-:Y:S01]  /*25b0*/  IADD3 R16, P1, R19, UR12, RZ ;  /* 0x0000000c13107c10 */ /* 0x000fe2000ff3e0ff */
[-C--:B------:R-:W-:Y:S01]  /*25c0*/  FFMA.FTZ R74, R74, -R47.reuse, R71 ;  /* 0x8000002f4a4a7223 */ /* 0x080fe20000010047 */
[----:B------:R-:W-:Y:S01]  /*25d0*/  F2FP.F16.F32.PACK_AB R64, R3, R64 ;  /* 0x000000400340723e */ /* 0x000fe200000000ff */
[-C--:B------:R-:W-:Y:S01]  /*25e0*/  FFMA.FTZ R76, R77, -R47.reuse, R76 ;  /* 0x8000002f4d4c7223 */ /* 0x080fe2000001004c */
[-C--:B------:R-:W-:Y:S01]  /*25f0*/  FFMA.FTZ R82, R82, -R47.reuse, R75 ;  /* 0x8000002f52527223 */ /* 0x080fe2000001004b */
[-C--:B------:R-:W-:Y:S01]  /*2600*/  FFMA.FTZ R80, R80, -R47.reuse, R79 ;  /* 0x8000002f50507223 */ /* 0x080fe2000001004f */
[-C--:B------:R-:W-:Y:S01]  /*2610*/  FFMA.FTZ R78, R85, -R47.reuse, R78 ;  /* 0x8000002f554e7223 */ /* 0x080fe2000001004e */
[-C--:B------:R-:W-:Y:S01]  /*2620*/  FFMA.FTZ R84, R84, -R47.reuse, R29 ;  /* 0x8000002f54547223 */ /* 0x080fe2000001001d */
[-C--:B------:R-:W-:Y:S01]  /*2630*/  FFMA.FTZ R88, R88, -R47.reuse, R33 ;  /* 0x8000002f58587223 */ /* 0x080fe20000010021 */
[----:B------:R-:W-:Y:S01]  /*2640*/  FFMA.FTZ R32, R32, -R47, R35 ;  /* 0x8000002f20207223 */ /* 0x000fe20000010023 */
[----:B------:R0:W-:Y:S01]  /*2650*/  STG.E.U16 desc[UR8][R4.64+0x2], R17 ;  /* 0x0000021104007986 */ /* 0x0001e2000c101508 */
[----:B------:R-:W-:Y:S01]  /*2660*/  PRMT R3, R28, 0x7632, R3 ;  /* 0x000076321c037816 */ /* 0x000fe20000000003 */
[C---:B------:R-:W-:Y:S01]  /*2670*/  FMUL.FTZ R74, R25.reuse, R74 ;  /* 0x0000004a194a7220 */ /* 0x040fe20000410000 */
[----:B------:R-:W-:Y:S01]  /*2680*/  PRMT R19, R64, 0x7632, R19 ;  /* 0x0000763240137816 */ /* 0x000fe20000000013 */
[C---:B------:R-:W-:Y:S01]  /*2690*/  FMUL.FTZ R29, R25.reuse, R76 ;  /* 0x0000004c191d7220 */ /* 0x040fe20000410000 */
[C---:B------:R-:W-:Y:S01]  /*26a0*/  FMUL.FTZ R82, R25.reuse, R82 ;  /* 0x0000005219527220 */ /* 0x040fe20000410000 */
[C---:B------:R-:W-:Y:S01]  /*26b0*/  FMUL.FTZ R31, R25.reuse, R80 ;  /* 0x00000050191f7220 */ /* 0x040fe20000410000 */
[C---:B------:R-:W-:Y:S01]  /*26c0*/  FMUL.FTZ R78, R25.reuse, R78 ;  /* 0x0000004e194e7220 */ /* 0x040fe20000410000 */
[C---:B------:R-:W-:Y:S01]  /*26d0*/  FMUL.FTZ R33, R25.reuse, R84 ;  /* 0x0000005419217220 */ /* 0x040fe20000410000 */
[----:B------:R-:W-:Y:S01]  /*26e0*/  FMUL.FTZ R88, R25, R88 ;  /* 0x0000005819587220 */ /* 0x000fe20000410000 */
[----:B------:R-:W-:Y:S01]  /*26f0*/  F2FP.F16.F32.PACK_AB R70, R27, R70 ;  /* 0x000000461b46723e */ /* 0x000fe200000000ff */
[----:B------:R-:W-:Y:S01]  /*2700*/  FMUL.FTZ R25, R25, R32 ;  /* 0x0000002019197220 */ /* 0x000fe20000410000 */
[----:B0-----:R-:W-:Y:S01]  /*2710*/  IADD3.X R17, R20, UR13, RZ, P1, !PT ;  /* 0x0000000d14117c10 */ /* 0x001fe20008ffe4ff */
[----:B------:R-:W-:Y:S01]  /*2720*/  STG.E.U16 desc[UR8][R4.64], R48 ;  /* 0x0000003004007986 */ /* 0x000fe2000c101508 */
[----:B------:R-:W-:-:S02]  /*2730*/  IADD3 R18, P1, R21, UR12, RZ ;  /* 0x0000000c15127c10 */ /* 0x000fc4000ff3e0ff */
[----:B------:R-:W-:Y:S01]  /*2740*/  F2FP.F16.F32.PACK_AB R74, R29, R74 ;  /* 0x0000004a1d4a723e */ /* 0x000fe200000000ff */
[----:B------:R-:W-:Y:S01]  /*2750*/  STG.E.U16 desc[UR8][R4.64+0x4], R28 ;  /* 0x0000041c04007986 */ /* 0x000fe2000c101508 */
[----:B------:R-:W-:Y:S02]  /*2760*/  F2FP.F16.F32.PACK_AB R82, R31, R82 ;  /* 0x000000521f52723e */ /* 0x000fe400000000ff */
[----:B------:R-:W-:Y:S01]  /*2770*/  F2FP.F16.F32.PACK_AB R78, R33, R78 ;  /* 0x0000004e214e723e */ /* 0x000fe200000000ff */
[----:B------:R0:W-:Y:S01]  /*2780*/  STG.E.U16 desc[UR8][R4.64+0x6], R3 ;  /* 0x0000060304007986 */ /* 0x0001e2000c101508 */
[----:B------:R-:W-:-:S03]  /*2790*/  F2FP.F16.F32.PACK_AB R88, R25, R88 ;  /* 0x000000581958723e */ /* 0x000fc600000000ff */
[----:B------:R1:W-:Y:S04]  /*27a0*/  STG.E.U16 desc[UR8][R16.64+0x2], R19 ;  /* 0x0000021310007986 */ /* 0x0003e8000c101508 */
[----:B------:R-:W-:Y:S01]  /*27b0*/  STG.E.U16 desc[UR8][R16.64], R64 ;  /* 0x0000004010007986 */ /* 0x000fe2000c101508 */
[----:B0-----:R-:W-:-:S03]  /*27c0*/  PRMT R5, R70, 0x7632, R5 ;  /* 0x0000763246057816 */ /* 0x001fc60000000005 */
[----:B------:R-:W-:Y:S01]  /*27d0*/  STG.E.U16 desc[UR8][R16.64+0x4], R70 ;  /* 0x0000044610007986 */ /* 0x000fe2000c101508 */
[----:B------:R-:W-:Y:S02]  /*27e0*/  PRMT R3, R74, 0x7632, R3 ;  /* 0x000076324a037816 */ /* 0x000fe40000000003 */
[----:B-1----:R-:W-:Y:S01]  /*27f0*/  IADD3.X R19, R22, UR13, RZ, P1, !PT ;  /* 0x0000000d16137c10 */ /* 0x002fe20008ffe4ff */
[----:B------:R0:W-:Y:S01]  /*2800*/  STG.E.U16 desc[UR8][R16.64+0x6], R5 ;  /* 0x0000060510007986 */ /* 0x0001e2000c101508 */
[----:B------:R-:W-:Y:S02]  /*2810*/  IADD3 R20, P1, R23, UR12, RZ ;  /* 0x0000000c17147c10 */ /* 0x000fe4000ff3e0ff */
[----:B------:R-:W-:Y:S01]  /*2820*/  PRMT R4, R82, 0x7632, R4 ;  /* 0x0000763252047816 */ /* 0x000fe20000000004 */
[----:B------:R-:W-:Y:S01]  /*2830*/  STG.E.U16 desc[UR8][R18.64], R74 ;  /* 0x0000004a12007986 */ /* 0x000fe2000c101508 */
[----:B------:R-:W-:-:S03]  /*2840*/  IADD3.X R21, R24, UR13, RZ, P1, !PT ;  /* 0x0000000d18157c10 */ /* 0x000fc60008ffe4ff */
[----:B------:R-:W-:Y:S01]  /*2850*/  STG.E.U16 desc[UR8][R18.64+0x2], R3 ;  /* 0x0000020312007986 */ /* 0x000fe2000c101508 */
[----:B0-----:R-:W-:-:S03]  /*2860*/  PRMT R5, R78, 0x7632, R5 ;  /* 0x000076324e057816 */ /* 0x001fc60000000005 */
[----:B------:R-:W-:Y:S01]  /*2870*/  STG.E.U16 desc[UR8][R18.64+0x4], R82 ;  /* 0x0000045212007986 */ /* 0x000fe2000c101508 */
[----:B------:R-:W-:-:S03]  /*2880*/  PRMT R16, R88, 0x7632, R16 ;  /* 0x0000763258107816 */ /* 0x000fc60000000010 */
[----:B------:R0:W-:Y:S04]  /*2890*/  STG.E.U16 desc[UR8][R18.64+0x6], R4 ;  /* 0x0000060412007986 */ /* 0x0001e8000c101508 */
[----:B------:R1:W-:Y:S04]  /*28a0*/  STG.E.U16 desc[UR8][R20.64], R78 ;  /* 0x0000004e14007986 */ /* 0x0003e8000c101508 */
[----:B------:R1:W-:Y:S04]  /*28b0*/  STG.E.U16 desc[UR8][R20.64+0x2], R5 ;  /* 0x0000020514007986 */ /* 0x0003e8000c101508 */
[----:B------:R1:W-:Y:S01]  /*28c0*/  STG.E.U16 desc[UR8][R20.64+0x4], R88 ;  /* 0x0000045814007986 */ /* 0x0003e2000c101508 */
[----:B0-----:R-:W-:-:S03]  /*28d0*/  IMAD.MOV.U32 R4, RZ, RZ, R89 ;  /* 0x000000ffff047224 */ /* 0x001fc600078e0059 */
[----:B------:R1:W-:Y:S01]  /*28e0*/  STG.E.U16 desc[UR8][R20.64+0x6], R16 ;  /* 0x0000061014007986 */ /* 0x0003e2000c101508 */
[----:B------:R-:W-:Y:S05]  /*28f0*/  @!P0 BRA `(.L_x_2183) ;  /* 0xffffffdc00048947 */ /* 0x000fea000383ffff */
.L_x_2171:
[C---:B------:R-:W-:Y:S02]  /*2900*/  SHF.L.U32 R3, R0.reuse, 0x2, RZ ;  /* 0x0000000200037819 */ /* 0x040fe400000006ff */
[----:B------:R-:W-:Y:S02]  /*2910*/  LOP3.LUT R0, R0, 0x3, RZ, 0xc0, !PT ;  /* 0x0000000300007812 */ /* 0x000fe400078ec0ff */
[----:B------:R-:W-:-:S03]  /*2920*/  LOP3.LUT R3, R3, 0x7fffff0, RZ, 0xc0, !PT ;  /* 0x07fffff003037812 */ /* 0x000fc600078ec0ff */
[----:B0-----:R-:W-:Y:S01]  /*2930*/  IMAD R4, R0, 0x140, RZ ;  /* 0x0000014000047824 */ /* 0x001fe200078e02ff */
[----:B------:R-:W-:-:S03]  /*2940*/  IADD3 R3, R3, R2, RZ ;  /* 0x0000000203037210 */ /* 0x000fc60007ffe0ff */
[----:B-1----:R-:W-:Y:S01]  /*2950*/  VIADD R5, R4, 0x140 ;  /* 0x0000014004057836 */ /* 0x002fe20000000000 */
[----:B------:R-:W-:-:S04]  /*2960*/  LEA R10, R3, R4, 0x5 ;  /* 0x00000004030a7211 */ /* 0x000fc800078e28ff */
[----:B------:R-:W-:-:S13]  /*2970*/  ISETP.GE.AND P0, PT, R10, R5, PT ;  /* 0x000000050a00720c */ /* 0x000fda0003f06270 */
[----:B------:R-:W-:Y:S05]  /*2980*/  @P0 EXIT ;  /* 0x000000000000094d */ /* 0x000fea0003800000 */
[----:B------:R-:W0:Y:S01]  /*2990*/  LDC.64 R18, c[0x0][0x258] ;  /* 0x00009600ff127b82 */ /* 0x000e220000000a00 */
        /* <DEDUP_REMOVED lines=12> */
[----:B------:R-:W-:-:S02]  /*2a60*/  IADD3 R7, P0, P1, -R14, -0x11, -R15 ;  /* 0xffffffef0e077810 */ /* 0x000fc4000791e90f */
[----:B------:R-:W-:Y:S02]  /*2a70*/  SHF.R.U32.HI R12, RZ, 0x4, R17 ;  /* 0x00000004ff0c7819 */ /* 0x000fe40000011611 */
[----:B------:R-:W-:Y:S02]  /*2a80*/  IADD3.X R9, ~R13, -0x1, R2, P0, P1 ;  /* 0xffffffff0d097810 */ /* 0x000fe400007e2502 */
[----:B------:R-:W-:Y:S02]  /*2a90*/  VIADDMNMX.U32 R11, R12, R11, 0x20, !PT ;  /* 0x000000200c0b7446 */ /* 0x000fe4000780000b */
[----:B------:R-:W-:Y:S01]  /*2aa0*/  LOP3.LUT R6, RZ, R12, RZ, 0x33, !PT ;  /* 0x0000000cff067212 */ /* 0x000fe200078e33ff */
[----:B------:R-:W-:Y:S01]  /*2ab0*/  IMAD.WIDE.U32 R2, R9, -0x33333333, RZ ;  /* 0xcccccccd09027825 */ /* 0x000fe200078e00ff */
[----:B------:R-:W-:Y:S02]  /*2ac0*/  IADD3 R53, P2, R15, 0x1e, RZ ;  /* 0x0000001e0f357810 */ /* 0x000fe40007f5e0ff */
[----:B------:R-:W-:Y:S01]  /*2ad0*/  LOP3.LUT R52, R17, 0xf, RZ, 0xc0, !PT ;  /* 0x0000000f11347812 */ /* 0x000fe200078ec0ff */
[----:B------:R-:W-:Y:S01]  /*2ae0*/  IMAD.IADD R11, R11, 0x1, R6 ;  /* 0x000000010b0b7824 */ /* 0x000fe200078e0206 */
[----:B------:R-:W-:Y:S01]  /*2af0*/  IADD3.X R48, RZ, RZ, RZ, P2, !PT ;  /* 0x000000ffff307210 */ /* 0x000fe200017fe4ff */
[----:B------:R-:W-:-:S04]  /*2b00*/  IMAD.WIDE.U32 R4, P0, R7, -0x33333334, R2 ;  /* 0xcccccccc07047825 */ /* 0x000fc80007800002 */
[----:B------:R-:W-:Y:S01]  /*2b10*/  IMAD.WIDE.U32 R2, R7, -0x33333333, RZ ;  /* 0xcccccccd07027825 */ /* 0x000fe200078e00ff */
[----:B------:R-:W-:Y:S02]  /*2b20*/  IADD3.X R7, RZ, RZ, RZ, P0, !PT ;  /* 0x000000ffff077210 */ /* 0x000fe400007fe4ff */
[----:B------:R-:W-:Y:S02]  /*2b30*/  MOV R6, R5 ;  /* 0x0000000500067202 */ /* 0x000fe40000000f00 */
[----:B------:R-:W-:Y:S01]  /*2b40*/  IADD3 RZ, P1, R3, R4, RZ ;  /* 0x0000000403ff7210 */ /* 0x000fe20007f3e0ff */
[----:B------:R-:W-:Y:S01]  /*2b50*/  IMAD.WIDE.U32 R2, R11, -0x33333333, RZ ;  /* 0xcccccccd0b027825 */ /* 0x000fe200078e00ff */
[----:B------:R-:W-:-:S03]  /*2b60*/  ISETP.LT.U32.AND P0, PT, R18, 0x2, PT ;  /* 0x000000021200780c */ /* 0x000fc60003f01070 */
[----:B------:R-:W-:Y:S01]  /*2b70*/  IMAD.WIDE.U32.X R4, R9, -0x33333334, R6, P1 ;  /* 0xcccccccc09047825 */ /* 0x000fe200008e0406 */
[----:B------:R-:W-:Y:S02]  /*2b80*/  ISETP.LT.AND.EX P0, PT, R19, RZ, PT, P0 ;  /* 0x000000ff1300720c */ /* 0x000fe40003f01300 */
[----:B------:R-:W-:Y:S02]  /*2b90*/  IADD3 R8, P1, R15, 0x14, RZ ;  /* 0x000000140f087810 */ /* 0x000fe40007f3e0ff */
[----:B------:R-:W-:Y:S02]  /*2ba0*/  SHF.R.U64 R2, R4, 0x3, R5 ;  /* 0x0000000304027819 */ /* 0x000fe40000001205 */
[----:B------:R-:W-:Y:S01]  /*2bb0*/  SEL R16, R18, 0x2, P0 ;  /* 0x0000000212107807 */ /* 0x000fe20000000000 */
[----:B------:R-:W-:Y:S01]  /*2bc0*/  IMAD.X R6, RZ, RZ, RZ, P1 ;  /* 0x000000ffff067224 */ /* 0x000fe200008e06ff */
[----:B------:R-:W-:Y:S02]  /*2bd0*/  SEL R5, R19, RZ, P0 ;  /* 0x000000ff13057207 */ /* 0x000fe40000000000 */
[----:B------:R-:W-:Y:S01]  /*2be0*/  LEA.HI R3, R3, 0x1, RZ, 0x1c ;  /* 0x0000000103037811 */ /* 0x000fe200078fe0ff */
[----:B------:R-:W-:Y:S01]  /*2bf0*/  IMAD.SHL.U32 R4, R16, 0x10, RZ ;  /* 0x0000001010047824 */ /* 0x000fe200078e00ff */
[----:B------:R-:W-:-:S02]  /*2c00*/  IADD3 R9, P0, R15, 0xa, RZ ;  /* 0x0000000a0f097810 */ /* 0x000fc40007f1e0ff */
[----:B------:R-:W-:Y:S02]  /*2c10*/  IADD3 R2, R2, 0x1, RZ ;  /* 0x0000000102027810 */ /* 0x000fe40007ffe0ff */
[----:B------:R-:W-:Y:S02]  /*2c20*/  IADD3.X R7, RZ, RZ, RZ, P0, !PT ;  /* 0x000000ffff077210 */ /* 0x000fe400007fe4ff */
[----:B------:R-:W-:Y:S02]  /*2c30*/  SHF.L.U64.HI R5, R16, 0x4, R5 ;  /* 0x0000000410057819 */ /* 0x000fe40000010205 */
[----:B------:R-:W-:Y:S02]  /*2c40*/  LOP3.LUT R3, R3, 0x3, RZ, 0xc0, !PT ;  /* 0x0000000303037812 */ /* 0x000fe400078ec0ff */
[----:B------:R-:W-:-:S07]  /*2c50*/  LOP3.LUT R2, R2, 0x3, RZ, 0xc0, !PT ;  /* 0x0000000302027812 */ /* 0x000fce00078ec0ff */
.L_x_2200:
[----:B------:R-:W-:Y:S01]  /*2c60*/  ISETP.GT.U32.AND P0, PT, R4, R15, PT ;  /* 0x0000000f0400720c */ /* 0x000fe20003f04070 */
[----:B------:R-:W-:Y:S01]  /*2c70*/  BSSY B0, `(.L_x_2184) ;  /* 0x00000ae000007945 */ /* 0x000fe20003800000 */
[----:B0-----:R-:W-:Y:S02]  /*2c80*/  MOV R49, RZ ;  /* 0x000000ff00317202 */ /* 0x001fe40000000f00 */
[----:B------:R-:W-:Y:S02]  /*2c90*/  ISETP.GT.AND.EX P0, PT, R5, RZ, PT, P0 ;  /* 0x000000ff0500720c */ /* 0x000fe40003f04300 */
[----:B------:R-:W-:-:S11]  /*2ca0*/  MOV R46, RZ ;  /* 0x000000ff002e7202 */ /* 0x000fd60000000f00 */
[----:B------:R-:W-:Y:S05]  /*2cb0*/  @!P0 BRA `(.L_x_2185) ;  /* 0x0000000800a48947 */ /* 0x000fea0003800000 */
[----:B------:R-:W-:Y:S01]  /*2cc0*/  ISETP.NE.U32.AND P1, PT, R2, RZ, PT ;  /* 0x000000ff0200720c */ /* 0x000fe20003f25070 */
[----:B------:R-:W-:Y:S01]  /*2cd0*/  IMAD.MOV.U32 R16, RZ, RZ, -0x1 ;  /* 0xffffffffff107424 */ /* 0x000fe200078e00ff */
[----:B------:R-:W-:Y:S01]  /*2ce0*/  IADD3 R18, P2, P3, -R14, -0x11, -R15 ;  /* 0xffffffef0e127810 */ /* 0x000fe20007b5e90f */
[----:B------:R-:W-:Y:S01]  /*2cf0*/  BSSY B1, `(.L_x_2186) ;  /* 0x0000025000017945 */ /* 0x000fe20003800000 */
[----:B------:R-:W-:Y:S01]  /*2d00*/  ISETP.NE.AND.EX P1, PT, RZ, RZ, PT, P1 ;  /* 0x000000ffff00720c */ /* 0x000fe20003f25310 */
[----:B------:R-:W-:Y:S01]  /*2d10*/  HFMA2.MMA R46, -RZ, RZ, 0, 0 ;  /* 0x00000000ff2e7435 */ /* 0x000fe200000001ff */
[----:B------:R-:W-:Y:S01]  /*2d20*/  LOP3.LUT R19, R17, 0x1f, RZ, 0xc0, !PT ;  /* 0x0000001f11137812 */ /* 0x000fe200078ec0ff */
[----:B------:R-:W-:Y:S01]  /*2d30*/  HFMA2.MMA R49, -RZ, RZ, 0, 0 ;  /* 0x00000000ff317435 */ /* 0x000fe200000001ff */
[----:B------:R-:W-:Y:S02]  /*2d40*/  ISETP.GE.U32.AND P0, PT, R18, 0x1e, PT ;  /* 0x0000001e1200780c */ /* 0x000fe40003f06070 */
        /* <DEDUP_REMOVED lines=31> */
.L_x_2187:
[----:B------:R-:W-:Y:S05]  /*2f40*/  BSYNC B1 ;  /* 0x0000000000017941 */ /* 0x000fea0003800000 */
.L_x_2186:
[----:B------:R-:W-:Y:S05]  /*2f50*/  @!P0 BRA `(.L_x_2185) ;  /* 0x0000000400fc8947 */ /* 0x000fea0003800000 */
[C---:B------:R-:W-:Y:S01]  /*2f60*/  IADD3 R20, P2, -R47.reuse, R4, RZ ;  /* 0x000000042f147210 */ /* 0x040fe20007f5e1ff */
        /* <DEDUP_REMOVED lines=19> */
.L_x_2190:
        /* <DEDUP_REMOVED lines=55> */
.L_x_2189:
[----:B------:R-:W-:Y:S05]  /*3410*/  BSYNC B1 ;  /* 0x0000000000017941 */ /* 0x000fea0003800000 */
.L_x_2188:
        /* <DEDUP_REMOVED lines=35> */
.L_x_2192:
[----:B------:R-:W-:Y:S05]  /*3650*/  BSYNC B1 ;  /* 0x0000000000017941 */ /* 0x000fea0003800000 */
.L_x_2191:
        /* <DEDUP_REMOVED lines=15> */
.L_x_2185:
[----:B------:R-:W-:Y:S05]  /*3750*/  BSYNC B0 ;  /* 0x0000000000007941 */ /* 0x000fea0003800000 */
.L_x_2184:
        /* <DEDUP_REMOVED lines=49> */
.L_x_2209:
[----:B------:R-:W0:Y:S01]  /*3a70*/  LDC.64 R18, c[0x0][0x218] ;  /* 0x00008600ff127b82 */ /* 0x000e220000000a00 */
[----:B------:R-:W-:Y:S01]  /*3a80*/  ISETP.NE.AND P1, PT, R52, RZ, PT ;  /* 0x000000ff3400720c */ /* 0x000fe20003f25270 */
[----:B--2---:R-:W-:Y:S01]  /*3a90*/  FADD.FTZ R22, R28, R24 ;  /* 0x000000181c167221 */ /* 0x004fe20000010000 */
[----:B------:R-:W-:Y:S02]  /*3aa0*/  LEA.HI R23, R17, R10, RZ, 0x1c ;  /* 0x0000000a11177211 */ /* 0x000fe400078fe0ff */
[----:B------:R-:W-:Y:S02]  /*3ab0*/  ISETP.NE.AND P2, PT, R3, 0x1, PT ;  /* 0x000000010300780c */ /* 0x000fe40003f45270 */
[----:B------:R-:W-:Y:S01]  /*3ac0*/  LEA.HI R27, R17, 0x14, RZ, 0x1c ;  /* 0x00000014111b7811 */ /* 0x000fe200078fe0ff */
[----:B------:R-:W1:Y:S06]  /*3ad0*/  LDC.64 R20, c[0x0][0x220] ;  /* 0x00008800ff147b82 */ /* 0x000e6c0000000a00 */
[----:B------:R-:W-:-:S02]  /*3ae0*/  @!P1 F2FP.F16.F32.PACK_AB R16, RZ, R30 ;  /* 0x0000001eff10923e */ /* 0x000fc400000000ff */
[----:B------:R-:W-:Y:S01]  /*3af0*/  @!P1 F2FP.F16.F32.PACK_AB R22, RZ, R22 ;  /* 0x00000016ff16923e */ /* 0x000fe200000000ff */
        /* <DEDUP_REMOVED lines=35> */
.L_x_2219:
[----:B--2---:R-:W-:Y:S01]  /*3d30*/  FADD.FTZ R22, R26, R24 ;  /* 0x000000181a167221 */ /* 0x004fe20000010000 */
[----:B------:R-:W-:Y:S02]  /*3d40*/  @!P1 F2FP.F16.F32.PACK_AB R16, RZ, R32 ;  /* 0x00000020ff10923e */ /* 0x000fe400000000ff */
[----:B------:R-:W-:Y:S02]  /*3d50*/  ISETP.NE.AND P2, PT, R3, 0x2, PT ;  /* 0x000000020300780c */ /* 0x000fe40003f45270 */
[----:B------:R-:W-:Y:S01]  /*3d60*/  @!P1 F2FP.F16.F32.PACK_AB R22, RZ, R22 ;  /* 0x00000016ff16923e */ /* 0x000fe200000000ff */
[----:B------:R1:W-:Y:S01]  /*3d70*/  @!P1 STG.E.U16 desc[UR8][R18.64+0x28], R16 ;  /* 0x0000281012009986 */ /* 0x0003e2000c101508 */
[----:B------:R-:W-:-:S03]  /*3d80*/  LEA.HI R27, R17, 0x28, RZ, 0x1c ;  /* 0x00000028111b7811 */ /* 0x000fc600078fe0ff */
[----:B------:R1:W-:Y:S06]  /*3d90*/  @!P1 STG.E.U16 desc[UR8][R20.64+0x28], R22 ;  /* 0x0000281614009986 */ /* 0x0003ec000c101508 */
        /* <DEDUP_REMOVED lines=31> */
.L_x_2229:
[----:B--2---:R-:W-:Y:S01]  /*3f90*/  FADD.FTZ R22, R26, R24 ;  /* 0x000000181a167221 */ /* 0x004fe20000010000 */
[----:B------:R-:W-:Y:S02]  /*3fa0*/  @!P1 F2FP.F16.F32.PACK_AB R16, RZ, R32 ;  /* 0x00000020ff10923e */ /* 0x000fe400000000ff */
[----:B------:R-:W-:Y:S02]  /*3fb0*/  LEA.HI R27, R17, 0x3c, RZ, 0x1c ;  /* 0x0000003c111b7811 */ /* 0x000fe400078fe0ff */
[----:B------:R-:W-:Y:S01]  /*3fc0*/  @!P1 F2FP.F16.F32.PACK_AB R22, RZ, R22 ;  /* 0x00000016ff16923e */ /* 0x000fe200000000ff */
[----:B------:R3:W-:Y:S04]  /*3fd0*/  @!P1 STG.E.U16 desc[UR8][R18.64+0x50], R16 ;  /* 0x0000501012009986 */ /* 0x0007e8000c101508 */
[----:B------:R3:W-:Y:S02]  /*3fe0*/  @!P1 STG.E.U16 desc[UR8][R20.64+0x50], R22 ;  /* 0x0000501614009986 */ /* 0x0007e4000c101508 */
.L_x_2195:
[----:B------:R-:W-:Y:S05]  /*3ff0*/  BSYNC B0 ;  /* 0x0000000000007941 */ /* 0x000fea0003800000 */
.L_x_2194:
        /* <DEDUP_REMOVED lines=13> */
[C---:B------:R-:W-:Y:S01]  /*40d0*/  @!P0 VIADD R20, R27.reuse, 0x28 ;  /* 0x000000281b148836 */ /* 0x040fe20000000000 */
[C---:B------:R-:W-:Y:S01]  /*40e0*/  @!P0 IADD3 R26, R27.reuse, 0x14, RZ ;  /* 0x000000141b1a8810 */ /* 0x040fe20007ffe0ff */
[----:B------:R-:W-:Y:S01]  /*40f0*/  @!P0 VIADD R28, R27, 0x3c ;  /* 0x0000003c1b1c8836 */ /* 0x000fe20000000000 */
[----:B------:R-:W-:Y:S01]  /*4100*/  @!P0 SHF.L.U32 R21, R52, 0x1, RZ ;  /* 0x0000000134158819 */ /* 0x000fe200000006ff */
[----:B------:R-:W-:Y:S01]  /*4110*/  HFMA2.MMA R32, -RZ, RZ, 0, 0 ;  /* 0x00000000ff207435 */ /* 0x000fe200000001ff */
[----:B------:R-:W-:Y:S01]  /*4120*/  @!P0 LOP3.LUT R26, R26, R29, RZ, 0x3c, !PT ;  /* 0x0000001d1a1a8212 */ /* 0x000fe200078e3cff */
[----:B0-----:R-:W-:Y:S01]  /*4130*/  IMAD.MOV.U32 R16, RZ, RZ, 0xffff ;  /* 0x0000ffffff107424 */ /* 0x001fe200078e00ff */
[----:B------:R-:W-:Y:S01]  /*4140*/  @!P0 LEA R31, R52, UR4, 0x7 ;  /* 0x00000004341f8c11 */ /* 0x000fe2000f8e38ff */
[----:B------:R-:W-:Y:S01]  /*4150*/  IMAD.MOV.U32 R43, RZ, RZ, 0xffff ;  /* 0x0000ffffff2b7424 */ /* 0x000fe200078e00ff */
[----:B------:R-:W-:-:S02]  /*4160*/  @!P0 LOP3.LUT R20, R20, R21, RZ, 0x3c, !PT ;  /* 0x0000001514148212 */ /* 0x000fc400078e3cff */
[----:B------:R-:W-:Y:S02]  /*4170*/  @!P0 LEA R35, R52, UR4, 0x7 ;  /* 0x0000000434238c11 */ /* 0x000fe4000f8e38ff */
[----:B------:R-:W-:Y:S02]  /*4180*/  @!P0 LEA R26, R26, R31, 0x2 ;  /* 0x0000001f1a1a8211 */ /* 0x000fe400078e10ff */
[----:B------:R-:W-:Y:S02]  /*4190*/  @!P0 LEA R20, R20, R35, 0x2 ;  /* 0x0000002314148211 */ /* 0x000fe400078e10ff */
[----:B------:R-:W-:Y:S01]  /*41a0*/  MOV R23, 0xffff ;  /* 0x0000ffff00177802 */ /* 0x000fe20000000f00 */
[----:B------:R-:W-:Y:S01]  /*41b0*/  @!P0 LDS R31, [R26+0x500] ;  /* 0x000500001a1f8984 */ /* 0x000fe20000000800 */
[----:B------:R-:W-:Y:S02]  /*41c0*/  MOV R24, 0xffff ;  /* 0x0000ffff00187802 */ /* 0x000fe40000000f00 */
[----:B------:R-:W-:Y:S01]  /*41d0*/  @!P0 LOP3.LUT R28, R28, R29, RZ, 0x3c, !PT ;  /* 0x0000001d1c1c8212 */ /* 0x000fe200078e3cff */
[----:B------:R0:W-:Y:S01]  /*41e0*/  @!P0 LDS R30, [R26] ;  /* 0x000000001a1e8984 */ /* 0x0001e20000000800 */
[----:B------:R-:W-:-:S02]  /*41f0*/  @!P0 LEA R33, R52, UR4, 0x7 ;  /* 0x0000000434218c11 */ /* 0x000fc4000f8e38ff */
[----:B------:R-:W-:Y:S01]  /*4200*/  MOV R22, 0xffff ;  /* 0x0000ffff00167802 */ /* 0x000fe20000000f00 */
[----:B------:R-:W-:Y:S01]  /*4210*/  @!P0 LDS R36, [R20] ;  /* 0x0000000014248984 */ /* 0x000fe20000000800 */
[----:B------:R-:W-:Y:S02]  /*4220*/  @!P0 LEA R40, R28, R33, 0x2 ;  /* 0x000000211c288211 */ /* 0x000fe400078e10ff */
[----:B------:R-:W-:Y:S02]  /*4230*/  CS2R R28, SRZ ;  /* 0x00000000001c7805 */ /* 0x000fe4000001ff00 */
[----:B------:R-:W-:Y:S01]  /*4240*/  MOV R25, 0xffff ;  /* 0x0000ffff00197802 */ /* 0x000fe20000000f00 */
[----:B------:R-:W-:Y:S01]  /*4250*/  @!P0 LDS R37, [R20+0x500] ;  /* 0x0005000014258984 */ /* 0x000fe20000000800 */
[----:B------:R-:W-:Y:S02]  /*4260*/  MOV R38, RZ ;  /* 0x000000ff00267202 */ /* 0x000fe40000000f00 */
[----:B------:R-:W-:Y:S01]  /*4270*/  MOV R45, RZ ;  /* 0x000000ff002d7202 */ /* 0x000fe20000000f00 */
[----:B-1----:R-:W1:Y:S01]  /*4280*/  SHFL.BFLY PT, R21, R18, 0x8, 0x101f ;  /* 0x0d101f0012157f89 */ /* 0x002e6200000e0000 */
[----:B0-----:R-:W-:-:S02]  /*4290*/  MOV R26, 0xffff ;  /* 0x0000ffff001a7802 */ /* 0x001fc40000000f00 */
[----:B------:R-:W-:Y:S01]  /*42a0*/  MOV R35, 0xffff ;  /* 0x0000ffff00237802 */ /* 0x000fe20000000f00 */
[----:B--2---:R-:W0:Y:S01]  /*42b0*/  SHFL.BFLY PT, R24, R19, 0x8, 0x101f ;  /* 0x0d101f0013187f89 */ /* 0x004e2200000e0000 */
[----:B------:R-:W-:Y:S02]  /*42c0*/  MOV R34, 0xffff ;  /* 0x0000ffff00227802 */ /* 0x000fe40000000f00 */
[----:B------:R-:W-:Y:S01]  /*42d0*/  MOV R44, 0xffff ;  /* 0x0000ffff002c7802 */ /* 0x000fe20000000f00 */
[----:B------:R-:W2:Y:S01]  /*42e0*/  @!P0 LDS R42, [R40] ;  /* 0x00000000282a8984 */ /* 0x000ea20000000800 */
[----:B------:R-:W-:-:S03]  /*42f0*/  MOV R50, 0xffff ;  /* 0x0000ffff00327802 */ /* 0x000fc60000000f00 */
[----:B------:R3:W4:Y:S02]  /*4300*/  @!P0 LDS R46, [R40+0x500] ;  /* 0x00050000282e8984 */ /* 0x0007240000000800 */
[----:B---3--:R-:W-:Y:S01]  /*4310*/  HFMA2.MMA R40, -RZ, RZ, 0, 0 ;  /* 0x00000000ff287435 */ /* 0x008fe200000001ff */
[----:B-1----:R-:W-:Y:S01]  /*4320*/  FADD.FTZ R21, R21, R18 ;  /* 0x0000001215157221 */ /* 0x002fe20000010000 */
[----:B------:R-:W-:Y:S01]  /*4330*/  @!P0 MOV R29, R31 ;  /* 0x0000001f001d8202 */ /* 0x000fe20000000f00 */
[----:B------:R-:W-:Y:S02]  /*4340*/  IMAD.MOV.U32 R31, RZ, RZ, 0xffff ;  /* 0x0000ffffff1f7424 */ /* 0x000fe400078e00ff */
[----:B------:R-:W-:Y:S01]  /*4350*/  @!P0 IMAD.MOV.U32 R28, RZ, RZ, R30 ;  /* 0x000000ffff1c8224 */ /* 0x000fe200078e001e */
[----:B------:R-:W1:Y:S01]  /*4360*/  SHFL.BFLY PT, R20, R21, 0x4, 0x101f ;  /* 0x0c901f0015147f89 */ /* 0x000e6200000e0000 */
[----:B0-----:R-:W-:Y:S01]  /*4370*/  FADD.FTZ R18, R24, R19 ;  /* 0x0000001318127221 */ /* 0x001fe20000010000 */
[----:B------:R-:W-:-:S02]  /*4380*/  @!P0 MOV R32, R36 ;  /* 0x0000002400208202 */ /* 0x000fc40000000f00 */
[----:B------:R-:W0:Y:S01]  /*4390*/  SHFL.BFLY PT, R30, R29, 0x8, 0x101f ;  /* 0x0d101f001d1e7f89 */ /* 0x000e2200000e0000 */
[----:B------:R-:W-:Y:S01]  /*43a0*/  IMAD.MOV.U32 R36, RZ, RZ, 0xffff ;  /* 0x0000ffffff247424 */ /* 0x000fe200078e00ff */
[----:B------:R-:W-:Y:S02]  /*43b0*/  @!P0 MOV R38, R37 ;  /* 0x0000002500268202 */ /* 0x000fe40000000f00 */
        /* <DEDUP_REMOVED lines=8> */
[----:B-1----:R-:W-:Y:S01]  /*4440*/  FADD.FTZ R20, R21, R20 ;  /* 0x0000001415147221 */ /* 0x002fe20000010000 */
[----:B------:R-:W1:Y:S01]  /*4450*/  SHFL.BFLY PT, R47, R40, 0x8, 0x101f ;  /* 0x0d101f00282f7f89 */ /* 0x000e6200000e0000 */
[----:B------:R-:W-:Y:S01]  /*4460*/  ISETP.NE.AND P0, PT, R52, RZ, PT ;  /* 0x000000ff3400720c */ /* 0x000fe20003f05270 */
[----:B0-----:R-:W-:Y:S02]  /*4470*/  FADD.FTZ R30, R30, R29 ;  /* 0x0000001d1e1e7221 */ /* 0x001fe40000010000 */
[----:B------:R-:W0:Y:S01]  /*4480*/  SHFL.BFLY PT, R19, R20, 0x2, 0x101f ;  /* 0x0c501f0014137f89 */ /* 0x000e2200000e0000 */
        /* <DEDUP_REMOVED lines=8> */
[----:B------:R-:W-:-:S03]  /*4510*/  IMAD.MOV.U32 R24, RZ, RZ, 0xffff ;  /* 0x0000ffffff187424 */ /* 0x000fc600078e00ff */
[----:B------:R-:W2:Y:S01]  /*4520*/  SHFL.BFLY PT, R46, R45, 0x8, 0x101f ;  /* 0x0d101f002d2e7f89 */ /* 0x000ea200000e0000 */
[----:B-1----:R-:W-:-:S03]  /*4530*/  FADD.FTZ R47, R47, R40 ;  /* 0x000000282f2f7221 */ /* 0x002fc60000010000 */
[----:B------:R-:W1:Y:S01]  /*4540*/  SHFL.BFLY PT, R24, R21, 0x2, 0x101f ;  /* 0x0c501f0015187f89 */ /* 0x000e6200000e0000 */
[----:B0-----:R-:W-:Y:S01]  /*4550*/  FADD.FTZ R19, R20, R19 ;  /* 0x0000001314137221 */ /* 0x001fe20000010000 */
[----:B------:R-:W-:Y:S01]  /*4560*/  MOV R20, 0xffff ;  /* 0x0000ffff00147802 */ /* 0x000fe20000000f00 */
[----:B---3--:R-:W-:Y:S01]  /*4570*/  FADD.FTZ R29, R30, R29 ;  /* 0x0000001d1e1d7221 */ /* 0x008fe20000010000 */
[----:B------:R-:W-:Y:S02]  /*4580*/  MOV R30, 0xffff ;  /* 0x0000ffff001e7802 */ /* 0x000fe40000000f00 */
[----:B------:R-:W0:Y:S01]  /*4590*/  SHFL.BFLY PT, R26, R19, 0x1, 0x101f ;  /* 0x0c301f00131a7f89 */ /* 0x000e2200000e0000 */
        /* <DEDUP_REMOVED lines=11> */
[----:B-1----:R-:W-:-:S03]  /*4650*/  FADD.FTZ R18, R21, R24 ;  /* 0x0000001815127221 */ /* 0x002fc60000010000 */
[----:B------:R-:W1:Y:S04]  /*4660*/  SHFL.BFLY PT, R43, R38, 0x2, 0x101f ;  /* 0x0c501f00262b7f89 */ /* 0x000e6800000e0000 */
[----:B------:R-:W1:Y:S01]  /*4670*/  SHFL.BFLY PT, R45, R46, 0x4, 0x101f ;  /* 0x0c901f002e2d7f89 */ /* 0x000e6200000e0000 */
[----:B0-----:R-:W-:-:S03]  /*4680*/  FADD.FTZ R19, R19, R26 ;  /* 0x0000001a13137221 */ /* 0x001fc60000010000 */
[----:B------:R-:W0:Y:S01]  /*4690*/  SHFL.BFLY PT, R31, R18, 0x1, 0x101f ;  /* 0x0c301f00121f7f89 */ /* 0x000e2200000e0000 */
[----:B---3--:R-:W-:Y:S01]  /*46a0*/  FADD.FTZ R35, R29, R20 ;  /* 0x000000141d237221 */ /* 0x008fe20000010000 */
[----:B------:R-:W-:Y:S01]  /*46b0*/  @!P0 F2FP.F16.F32.PACK_AB R24, RZ, R19 ;  /* 0x00000013ff18823e */ /* 0x000fe200000000ff */
        /* <DEDUP_REMOVED lines=10> */
[----:B-1----:R-:W-:-:S03]  /*4760*/  FADD.FTZ R43, R38, R43 ;  /* 0x0000002b262b7221 */ /* 0x002fc60000010000 */
[----:B------:R-:W1:Y:S01]  /*4770*/  SHFL.BFLY PT, R42, R41, 0x1, 0x101f ;  /* 0x0c301f00292a7f89 */ /* 0x000e6200000e0000 */
[----:B------:R-:W1:Y:S01]  /*4780*/  @!P0 LDC.64 R32, c[0x0][0x218] ;  /* 0x00008600ff208b82 */ /* 0x000e620000000a00 */
[----:B------:R-:W-:Y:S01]  /*4790*/  FADD.FTZ R38, R46, R45 ;  /* 0x0000002d2e267221 */ /* 0x000fe20000010000 */
[----:B------:R-:W-:Y:S01]  /*47a0*/  IMAD.MOV.U32 R45, RZ, RZ, 0xffff ;  /* 0x0000ffffff2d7424 */ /* 0x000fe200078e00ff */
[----:B------:R-:W1:Y:S01]  /*47b0*/  SHFL.BFLY PT, R44, R43, 0x1, 0x101f ;  /* 0x0c301f002b2c7f89 */ /* 0x000e6200000e0000 */
[----:B0-----:R-:W-:-:S04]  /*47c0*/  FADD.FTZ R40, R18, R31 ;  /* 0x0000001f12287221 */ /* 0x001fc80000010000 */
[----:B------:R-:W0:Y:S01]  /*47d0*/  @!P0 LDC.64 R30, c[0x0][0x220] ;  /* 0x00008800ff1e8b82 */ /* 0x000e220000000a00 */
[----:B------:R-:W0:Y:S01]  /*47e0*/  SHFL.BFLY PT, R45, R38, 0x2, 0x101f ;  /* 0x0c501f00262d7f89 */ /* 0x000e2200000e0000 */
[----:B------:R-:W-:Y:S01]  /*47f0*/  @!P0 F2FP.F16.F32.PACK_AB R40, RZ, R40 ;  /* 0x00000028ff28823e */ /* 0x000fe200000000ff */
[----:B---3--:R-:W-:-:S04]  /*4800*/  @!P0 IMAD.WIDE R20, R39, 0x2, R20 ;  /* 0x0000000227148825 */ /* 0x008fc800078e0214 */
[----:B----4-:R-:W-:Y:S01]  /*4810*/  FADD.FTZ R24, R35, R36 ;  /* 0x0000002423187221 */ /* 0x010fe20000010000 */
[----:B--2---:R-:W-:Y:S01]  /*4820*/  FADD.FTZ R47, R47, R50 ;  /* 0x000000322f2f7221 */ /* 0x004fe20000010000 */
[----:B------:R-:W2:Y:S01]  /*4830*/  @!P0 LDC.64 R26, c[0x0][0x218] ;  /* 0x00008600ff1a8b82 */ /* 0x000ea20000000a00 */
[----:B------:R-:W-:Y:S02]  /*4840*/  @!P0 IMAD.WIDE R28, R39, 0x2, R28 ;  /* 0x00000002271c8825 */ /* 0x000fe400078e021c */
[----:B------:R-:W-:Y:S02]  /*4850*/  @!P0 F2FP.F16.F32.PACK_AB R24, RZ, R24 ;  /* 0x00000018ff18823e */ /* 0x000fe400000000ff */
[----:B-----5:R-:W-:Y:S01]  /*4860*/  FADD.FTZ R34, R34, R37 ;  /* 0x0000002522227221 */ /* 0x020fe20000010000 */
[----:B------:R3:W-:Y:S01]  /*4870*/  @!P0 STG.E.U16 desc[UR8][R28.64], R22 ;  /* 0x000000161c008986 */ /* 0x0007e2000c101508 */
[----:B-1----:R-:W-:Y:S01]  /*4880*/  FADD.FTZ R41, R41, R42 ;  /* 0x0000002a29297221 */ /* 0x002fe20000010000 */
[----:B------:R-:W1:Y:S01]  /*4890*/  @!P0 LDC.64 R18, c[0x0][0x220] ;  /* 0x00008800ff128b82 */ /* 0x000e620000000a00 */
[----:B------:R-:W-:Y:S01]  /*48a0*/  @!P0 IMAD.WIDE R32, R39, 0x2, R32 ;  /* 0x0000000227208825 */ /* 0x000fe200078e0220 */
[----:B------:R4:W-:Y:S03]  /*48b0*/  @!P0 STG.E.U16 desc[UR8][R20.64], R40 ;  /* 0x0000002814008986 */ /* 0x0009e6000c101508 */
[----:B------:R-:W-:Y:S01]  /*48c0*/  FADD.FTZ R43, R43, R44 ;  /* 0x0000002c2b2b7221 */ /* 0x000fe20000010000 */
[----:B------:R-:W-:Y:S01]  /*48d0*/  @!P0 F2FP.F16.F32.PACK_AB R16, RZ, R41 ;  /* 0x00000029ff10823e */ /* 0x000fe200000000ff */
[----:B0-----:R-:W-:-:S04]  /*48e0*/  @!P0 IMAD.WIDE R30, R39, 0x2, R30 ;  /* 0x00000002271e8825 */ /* 0x001fc800078e021e */
[----:B------:R-:W-:Y:S01]  /*48f0*/  FADD.FTZ R38, R38, R45 ;  /* 0x0000002d26267221 */ /* 0x000fe20000010000 */
[----:B---3--:R-:W-:Y:S02]  /*4900*/  PRMT R22, R24, 0x7610, R22 ;  /* 0x0000761018167816 */ /* 0x008fe40000000016 */
[----:B------:R-:W-:Y:S02]  /*4910*/  @!P0 F2FP.F16.F32.PACK_AB R29, RZ, R43 ;  /* 0x0000002bff1d823e */ /* 0x000fe400000000ff */
[----:B----4-:R-:W-:Y:S01]  /*4920*/  MOV R20, 0xffff ;  /* 0x0000ffff00147802 */ /* 0x010fe20000000f00 */
[----:B------:R-:W-:Y:S01]  /*4930*/  SHFL.BFLY PT, R24, R38, 0x1, 0x101f ;  /* 0x0c301f0026187f89 */ /* 0x000fe200000e0000 */
[----:B------:R-:W-:Y:S01]  /*4940*/  @!P0 F2FP.F16.F32.PACK_AB R21, RZ, R34 ;  /* 0x00000022ff15823e */ /* 0x000fe200000000ff */
[----:B--2---:R-:W-:-:S03]  /*4950*/  @!P0 IMAD.WIDE R26, R39, 0x2, R26 ;  /* 0x00000002271a8825 */ /* 0x004fc600078e021a */
[----:B------:R-:W0:Y:S01]  /*4960*/  SHFL.BFLY PT, R20, R47, 0x1, 0x101f ;  /* 0x0c301f002f147f89 */ /* 0x000e2200000e0000 */
[----:B-1----:R-:W-:-:S03]  /*4970*/  @!P0 IMAD.WIDE R18, R39, 0x2, R18 ;  /* 0x0000000227128825 */ /* 0x002fc600078e0212 */
[----:B------:R1:W-:Y:S04]  /*4980*/  @!P0 STG.E.U16 desc[UR8][R32.64+0x28], R21 ;  /* 0x0000281520008986 */ /* 0x0003e8000c101508 */
[----:B------:R1:W-:Y:S04]  /*4990*/  @!P0 STG.E.U16 desc[UR8][R30.64+0x28], R22 ;  /* 0x000028161e008986 */ /* 0x0003e8000c101508 */
[----:B------:R1:W-:Y:S04]  /*49a0*/  @!P0 STG.E.U16 desc[UR8][R26.64+0x50], R16 ;  /* 0x000050101a008986 */ /* 0x0003e8000c101508 */
[----:B------:R1:W-:Y:S01]  /*49b0*/  @!P0 STG.E.U16 desc[UR8][R18.64+0x50], R29 ;  /* 0x0000501d12008986 */ /* 0x0003e2000c101508 */
[----:B0-----:R-:W-:-:S07]  /*49c0*/  FADD.FTZ R47, R47, R20 ;  /* 0x000000142f2f7221 */ /* 0x001fce0000010000 */
.L_x_2263:
[----:B-1----:R-:W0:Y:S01]  /*49d0*/  @!P0 LDC.64 R18, c[0x0][0x218] ;  /* 0x00008600ff128b82 */ /* 0x002e220000000a00 */
[----:B------:R-:W-:Y:S01]  /*49e0*/  FADD.FTZ R22, R38, R24 ;  /* 0x0000001826167221 */ /* 0x000fe20000010000 */
[----:B------:R-:W-:-:S04]  /*49f0*/  @!P0 F2FP.F16.F32.PACK_AB R16, RZ, R47 ;  /* 0x0000002fff10823e */ /* 0x000fc800000000ff */
[----:B------:R-:W-:Y:S02]  /*4a00*/  @!P0 F2FP.F16.F32.PACK_AB R22, RZ, R22 ;  /* 0x00000016ff16823e */ /* 0x000fe400000000ff */
[----:B------:R-:W1:Y:S01]  /*4a10*/  @!P0 LDC.64 R20, c[0x0][0x220] ;  /* 0x00008800ff148b82 */ /* 0x000e620000000a00 */
[----:B0-----:R-:W-:-:S05]  /*4a20*/  @!P0 IMAD.WIDE R18, R39, 0x2, R18 ;  /* 0x0000000227128825 */ /* 0x001fca00078e0212 */
[----:B------:R4:W-:Y:S01]  /*4a30*/  @!P0 STG.E.U16 desc[UR8][R18.64+0x78], R16 ;  /* 0x0000781012008986 */ /* 0x0009e2000c101508 */
[----:B-1----:R-:W-:-:S05]  /*4a40*/  @!P0 IMAD.WIDE R20, R39, 0x2, R20 ;  /* 0x0000000227148825 */ /* 0x002fca00078e0214 */
[----:B------:R4:W-:Y:S02]  /*4a50*/  @!P0 STG.E.U16 desc[UR8][R20.64+0x78], R22 ;  /* 0x0000781614008986 */ /* 0x0009e4000c101508 */
.L_x_2193:
[----:B------:R-:W-:Y:S05]  /*4a60*/  WARPSYNC.ALL ;  /* 0x0000000000007948 */ /* 0x000fea0003800000 */
[----:B-1234-:R-:W-:Y:S01]  /*4a70*/  HFMA2.MMA R19, -RZ, RZ, 0, 1.9073486328125e-05 ;  /* 0x00000140ff137435 */ /* 0x01efe200000001ff */
[----:B------:R-:W-:Y:S01]  /*4a80*/  VIADD R10, R10, 0x400 ;  /* 0x000004000a0a7836 */ /* 0x000fe20000000000 */
[----:B------:R-:W-:Y:S08]  /*4a90*/  BAR.SYNC.DEFER_BLOCKING 0x0 ;  /* 0x0000000000007b1d */ /* 0x000ff00000010000 */
[----:B------:R-:W-:-:S05]  /*4aa0*/  IMAD R19, R0, R19, 0x140 ;  /* 0x0000014000137424 */ /* 0x000fca00078e0213 */
[----:B------:R-:W-:-:S13]  /*4ab0*/  ISETP.GE.AND P0, PT, R10, R19, PT ;  /* 0x000000130a00720c */ /* 0x000fda0003f06270 */
[----:B------:R-:W-:Y:S05]  /*4ac0*/  @!P0 BRA `(.L_x_2200) ;  /* 0xffffffe000648947 */ /* 0x000fea000383ffff */
[----:B------:R-:W-:Y:S05]  /*4ad0*/  EXIT ;  /* 0x000000000000794d */ /* 0x000fea0003800000 */
.L_x_2196:
[----:B------:R-:W-:Y:S01]  /*4ae0*/  HFMA2.MMA R22, -RZ, RZ, 0, 4.76837158203125e-07 ;  /* 0x00000008ff167435 */ /* 0x000fe200000001ff */
[----:B-1----:R-:W-:Y:S01]  /*4af0*/  MOV R25, R18 ;  /* 0x0000001200197202 */ /* 0x002fe20000000f00 */
[----:B0-----:R-:W-:Y:S01]  /*4b00*/  IMAD.MOV.U32 R16, RZ, RZ, 0xffff ;  /* 0x0000ffffff107424 */ /* 0x001fe200078e00ff */
[----:B------:R-:W-:-:S08]  /*4b10*/  MOV R23, 0x101f ;  /* 0x0000101f00177802 */ /* 0x000fd00000000f00 */
[----:B--2---:R-:W-:Y:S05]  /*4b20*/  WARPSYNC.COLLECTIVE R16, `(.L_x_2201) ;  /* 0x0000000010087348 */ /* 0x004fea0003c00000 */
[----:B------:R0:W1:Y:S02]  /*4b30*/  SHFL.BFLY P2, R24, R25, R22, R23 ;  /* 0x0c00001619187389 */ /* 0x0000640000040017 */
[----:B012---:R-:W-:Y:S01]  /*4b40*/  ENDCOLLECTIVE ;  /* 0x000000000000791b */ /* 0x007fe20003800000 */
.L_x_2201:
[----:B------:R-:W-:Y:S02]  /*4b50*/  MOV R25, R19 ;  /* 0x0000001300197202 */ /* 0x000fe40000000f00 */
[----:B------:R-:W-:-:S07]  /*4b60*/  MOV R21, R24 ;  /* 0x0000001800157202 */ /* 0x000fce0000000f00 */
[----:B------:R-:W-:Y:S05]  /*4b70*/  WARPSYNC.COLLECTIVE R16, `(.L_x_2202) ;  /* 0x0000000010087348 */ /* 0x000fea0003c00000 */
[----:B------:R0:W1:Y:S02]  /*4b80*/  SHFL.BFLY P2, R24, R25, R22, R23 ;  /* 0x0c00001619187389 */ /* 0x0000640000040017 */
[----:B01----:R-:W-:Y:S01]  /*4b90*/  ENDCOLLECTIVE ;  /* 0x000000000000791b */ /* 0x003fe20003800000 */
.L_x_2202:
[----:B------:R-:W-:Y:S01]  /*4ba0*/  FADD.FTZ R21, R21, R18 ;  /* 0x0000001215157221 */ /* 0x000fe20000010000 */
[----:B------:R-:W-:-:S03]  /*4bb0*/  HFMA2.MMA R22, -RZ, RZ, 0, 2.384185791015625e-07 ;  /* 0x00000004ff167435 */ /* 0x000fc600000001ff */
[----:B------:R-:W-:Y:S01]  /*4bc0*/  IMAD.MOV.U32 R25, RZ, RZ, R21 ;  /* 0x000000ffff197224 */ /* 0x000fe200078e0015 */
[----:B------:R-:W-:-:S07]  /*4bd0*/  MOV R20, R24 ;  /* 0x0000001800147202 */ /* 0x000fce0000000f00 */
[----:B------:R-:W-:Y:S05]  /*4be0*/  WARPSYNC.COLLECTIVE R16, `(.L_x_2203) ;  /* 0x0000000010087348 */ /* 0x000fea0003c00000 */
[----:B------:R0:W1:Y:S02]  /*4bf0*/  SHFL.BFLY P2, R24, R25, R22, R23 ;  /* 0x0c00001619187389 */ /* 0x0000640000040017 */
[----:B01----:R-:W-:Y:S01]  /*4c00*/  ENDCOLLECTIVE ;  /* 0x000000000000791b */ /* 0x003fe20003800000 */
.L_x_2203:
[----:B------:R-:W-:-:S05]  /*4c10*/  FADD.FTZ R20, R20, R19 ;  /* 0x0000001314147221 */ /* 0x000fca0000010000 */
[----:B------:R-:W-:Y:S02]  /*4c20*/  MOV R25, R20 ;  /* 0x0000001400197202 */ /* 0x000fe40000000f00 */
[----:B------:R-:W-:-:S07]  /*4c30*/  MOV R26, R24 ;  /* 0x00000018001a7202 */ /* 0x000fce0000000f00 */
[----:B------:R-:W-:Y:S05]  /*4c40*/  WARPSYNC.COLLECTIVE R16, `(.L_x_2204) ;  /* 0x0000000010087348 */ /* 0x000fea0003c00000 */
[----:B------:R0:W1:Y:S02]  /*4c50*/  SHFL.BFLY P2, R24, R25, R22, R23 ;  /* 0x0c00001619187389 */ /* 0x0000640000040017 */
[----:B01----:R-:W-:Y:S01]  /*4c60*/  ENDCOLLECTIVE ;  /* 0x000000000000791b */ /* 0x003fe20003800000 */
.L_x_2204:
[----:B------:R-:W-:Y:S01]  /*4c70*/  FADD.FTZ R26, R21, R26 ;  /* 0x0000001a151a7221 */ /* 0x000fe20000010000 */
[----:B------:R-:W-:-:S04]  /*4c80*/  HFMA2.MMA R22, -RZ, RZ, 0, 1.1920928955078125e-07 ;  /* 0x00000002ff167435 */ /* 0x000fc800000001ff */
[----:B------:R-:W-:Y:S01]  /*4c90*/  MOV R25, R26 ;  /* 0x0000001a00197202 */ /* 0x000fe20000000f00 */
[----:B------:R-:W-:-:S07]  /*4ca0*/  IMAD.MOV.U32 R27, RZ, RZ, R24 ;  /* 0x000000ffff1b7224 */ /* 0x000fce00078e0018 */
[----:B------:R-:W-:Y:S05]  /*4cb0*/  WARPSYNC.COLLECTIVE R16, `(.L_x_2205) ;  /* 0x0000000010087348 */ /* 0x000fea0003c00000 */
[----:B------:R0:W1:Y:S02]  /*4cc0*/  SHFL.BFLY P2, R24, R25, R22, R23 ;  /* 0x0c00001619187389 */ /* 0x0000640000040017 */
[----:B01----:R-:W-:Y:S01]  /*4cd0*/  ENDCOLLECTIVE ;  /* 0x000000000000791b */ /* 0x003fe20003800000 */
.L_x_2205:
[----:B------:R-:W-:-:S04]  /*4ce0*/  FADD.FTZ R27, R20, R27 ;  /* 0x0000001b141b7221 */ /* 0x000fc80000010000 */
[----:B------:R-:W-:Y:S01]  /*4cf0*/  IMAD.MOV.U32 R25, RZ, RZ, R27 ;  /* 0x000000ffff197224 */ /* 0x000fe200078e001b */
[----:B------:R-:W-:-:S07]  /*4d00*/  MOV R29, R24 ;  /* 0x00000018001d7202 */ /* 0x000fce0000000f00 */
[----:B------:R-:W-:Y:S05]  /*4d10*/  WARPSYNC.COLLECTIVE R16, `(.L_x_2206) ;  /* 0x0000000010087348 */ /* 0x000fea0003c00000 */
[----:B------:R0:W1:Y:S02]  /*4d20*/  SHFL.BFLY P2, R24, R25, R22, R23 ;  /* 0x0c00001619187389 */ /* 0x0000640000040017 */
[----:B01----:R-:W-:Y:S01]  /*4d30*/  ENDCOLLECTIVE ;  /* 0x000000000000791b */ /* 0x003fe20003800000 */
.L_x_2206:
[----:B------:R-:W-:Y:S01]  /*4d40*/  FADD.FTZ R29, R26, R29 ;  /* 0x0000001d1a1d7221 */ /* 0x000fe20000010000 */
[----:B------:R-:W-:-:S04]  /*4d50*/  HFMA2.MMA R22, -RZ, RZ, 0, 5.9604644775390625e-08 ;  /* 0x00000001ff167435 */ /* 0x000fc800000001ff */
[----:B------:R-:W-:Y:S02]  /*4d60*/  MOV R25, R29 ;  /* 0x0000001d00197202 */ /* 0x000fe40000000f00 */
[----:B------:R-:W-:-:S07]  /*4d70*/  MOV R18, R24 ;  /* 0x0000001800127202 */ /* 0x000fce0000000f00 */
[----:B------:R-:W-:Y:S05]  /*4d80*/  WARPSYNC.COLLECTIVE R16, `(.L_x_2207) ;  /* 0x0000000010087348 */ /* 0x000fea0003c00000 */
[----:B------:R0:W1:Y:S02]  /*4d90*/  SHFL.BFLY P2, R24, R25, R22, R23 ;  /* 0x0c00001619187389 */ /* 0x0000640000040017 */
[----:B01----:R-:W-:Y:S01]  /*4da0*/  ENDCOLLECTIVE ;  /* 0x000000000000791b */ /* 0x003fe20003800000 */
.L_x_2207:
[----:B------:R-:W-:-:S05]  /*4db0*/  FADD.FTZ R28, R27, R18 ;  /* 0x000000121b1c7221 */ /* 0x000fca0000010000 */
[----:B------:R-:W-:Y:S01]  /*4dc0*/  MOV R25, R28 ;  /* 0x0000001c00197202 */ /* 0x000fe20000000f00 */
[----:B------:R-:W-:-:S07]  /*4dd0*/  IMAD.MOV.U32 R30, RZ, RZ, R24 ;  /* 0x000000ffff1e7224 */ /* 0x000fce00078e0018 */
[----:B------:R-:W-:Y:S05]  /*4de0*/  WARPSYNC.COLLECTIVE R16, `(.L_x_2208) ;  /* 0x0000000010087348 */ /* 0x000fea0003c00000 */
[----:B------:R0:W1:Y:S02]  /*4df0*/  SHFL.BFLY P2, R24, R25, R22, R23 ;  /* 0x0c00001619187389 */ /* 0x0000640000040017 */
[----:B01----:R-:W-:Y:S01]  /*4e00*/  ENDCOLLECTIVE ;  /* 0x000000000000791b */ /* 0x003fe20003800000 */
.L_x_2208:
[----:B------:R-:W-:Y:S01]  /*4e10*/  FADD.FTZ R30, R29, R30 ;  /* 0x0000001e1d1e7221 */ /* 0x000fe20000010000 */
[----:B------:R-:W-:Y:S06]  /*4e20*/  BRA `(.L_x_2209) ;  /* 0xffffffec00107947 */ /* 0x000fec000383ffff */
.L_x_2197:
[----:B------:R-:W-:Y:S01]  /*4e30*/  HFMA2.MMA R22, -RZ, RZ, 0, 4.76837158203125e-07 ;  /* 0x00000008ff167435 */ /* 0x000fe200000001ff */
[----:B------:R-:W-:Y:S01]  /*4e40*/  BSSY B1, `(.L_x_2210) ;  /* 0x0000007000017945 */ /* 0x000fe20003800000 */
[----:B-1----:R-:W-:Y:S01]  /*4e50*/  MOV R25, R26 ;  /* 0x0000001a00197202 */ /* 0x002fe20000000f00 */
[----:B------:R-:W-:Y:S01]  /*4e60*/  IMAD.MOV.U32 R23, RZ, RZ, 0x101f ;  /* 0x0000101fff177424 */ /* 0x000fe200078e00ff */
[----:B0-----:R-:W-:-:S07]  /*4e70*/  MOV R16, 0xffff ;  /* 0x0000ffff00107802 */ /* 0x001fce0000000f00 */
[----:B--2---:R-:W-:Y:S05]  /*4e80*/  WARPSYNC.COLLECTIVE R16, `(.L_x_2211) ;  /* 0x0000000010087348 */ /* 0x004fea0003c00000 */
[----:B------:R0:W1:Y:S02]  /*4e90*/  SHFL.BFLY P2, R24, R25, R22, R23 ;  /* 0x0c00001619187389 */ /* 0x0000640000040017 */
[----:B012---:R-:W-:Y:S01]  /*4ea0*/  ENDCOLLECTIVE ;  /* 0x000000000000791b */ /* 0x007fe20003800000 */
.L_x_2211:
[----:B------:R-:W-:Y:S05]  /*4eb0*/  BSYNC B1 ;  /* 0x0000000000017941 */ /* 0x000fea0003800000 */
.L_x_2210:
        /* <DEDUP_REMOVED lines=8> */
.L_x_2212:
[----:B------:R-:W-:Y:S01]  /*4f40*/  FADD.FTZ R29, R29, R26 ;  /* 0x0000001a1d1d7221 */ /* 0x000fe20000010000 */
[----:B------:R-:W-:-:S03]  /*4f50*/  HFMA2.MMA R22, -RZ, RZ, 0, 2.384185791015625e-07 ;  /* 0x00000004ff167435 */ /* 0x000fc600000001ff */
[----:B------:R-:W-:Y:S01]  /*4f60*/  IMAD.MOV.U32 R25, RZ, RZ, R29 ;  /* 0x000000ffff197224 */ /* 0x000fe200078e001d */
[----:B------:R-:W-:-:S07]  /*4f70*/  MOV R28, R24 ;  /* 0x00000018001c7202 */ /* 0x000fce0000000f00 */
[----:B------:R-:W-:Y:S05]  /*4f80*/  WARPSYNC.COLLECTIVE R16, `(.L_x_2213) ;  /* 0x0000000010087348 */ /* 0x000fea0003c00000 */
[----:B------:R0:W1:Y:S02]  /*4f90*/  SHFL.BFLY P2, R24, R25, R22, R23 ;  /* 0x0c00001619187389 */ /* 0x0000640000040017 */
[----:B01----:R-:W-:Y:S01]  /*4fa0*/  ENDCOLLECTIVE ;  /* 0x000000000000791b */ /* 0x003fe20003800000 */
.L_x_2213:
[----:B------:R-:W-:-:S05]  /*4fb0*/  FADD.FTZ R28, R28, R27 ;  /* 0x0000001b1c1c7221 */ /* 0x000fca0000010000 */
[----:B------:R-:W-:Y:S02]  /*4fc0*/  MOV R25, R28 ;  /* 0x0000001c00197202 */ /* 0x000fe40000000f00 */
[----:B------:R-:W-:-:S07]  /*4fd0*/  MOV R30, R24 ;  /* 0x00000018001e7202 */ /* 0x000fce0000000f00 */
[----:B------:R-:W-:Y:S05]  /*4fe0*/  WARPSYNC.COLLECTIVE R16, `(.L_x_2214) ;  /* 0x0000000010087348 */ /* 0x000fea0003c00000 */
[----:B------:R0:W1:Y:S02]  /*4ff0*/  SHFL.BFLY P2, R24, R25, R22, R23 ;  /* 0x0c00001619187389 */ /* 0x0000640000040017 */
[----:B01----:R-:W-:Y:S01]  /*5000*/  ENDCOLLECTIVE ;  /* 0x000000000000791b */ /* 0x003fe20003800000 */
.L_x_2214:
[----:B------:R-:W-:Y:S01]  /*5010*/  FADD.FTZ R30, R29, R30 ;  /* 0x0000001e1d1e7221 */ /* 0x000fe20000010000 */
[----:B------:R-:W-:-:S04]  /*5020*/  HFMA2.MMA R22, -RZ, RZ, 0, 1.1920928955078125e-07 ;  /* 0x00000002ff167435 */ /* 0x000fc800000001ff */
[----:B------:R-:W-:Y:S01]  /*5030*/  MOV R25, R30 ;  /* 0x0000001e00197202 */ /* 0x000fe20000000f00 */
[----:B------:R-:W-:-:S07]  /*5040*/  IMAD.MOV.U32 R31, RZ, RZ, R24 ;  /* 0x000000ffff1f7224 */ /* 0x000fce00078e0018 */
[----:B------:R-:W-:Y:S05]  /*5050*/  WARPSYNC.COLLECTIVE R16, `(.L_x_2215) ;  /* 0x0000000010087348 */ /* 0x000fea0003c00000 */
[----:B------:R0:W1:Y:S02]  /*5060*/  SHFL.BFLY P2, R24, R25, R22, R23 ;  /* 0x0c00001619187389 */ /* 0x0000640000040017 */
[----:B01----:R-:W-:Y:S01]  /*5070*/  ENDCOLLECTIVE ;  /* 0x000000000000791b */ /* 0x003fe20003800000 */
.L_x_2215:
[----:B------:R-:W-:-:S04]  /*5080*/  FADD.FTZ R31, R28, R31 ;  /* 0x0000001f1c1f7221 */ /* 0x000fc80000010000 */
[----:B------:R-:W-:Y:S01]  /*5090*/  IMAD.MOV.U32 R25, RZ, RZ, R31 ;  /* 0x000000ffff197224 */ /* 0x000fe200078e001f */
[----:B------:R-:W-:-:S07]  /*50a0*/  MOV R33, R24 ;  /* 0x0000001800217202 */ /* 0x000fce0000000f00 */
[----:B------:R-:W-:Y:S05]  /*50b0*/  WARPSYNC.COLLECTIVE R16, `(.L_x_2216) ;  /* 0x0000000010087348 */ /* 0x000fea0003c00000 */
[----:B------:R0:W1:Y:S02]  /*50c0*/  SHFL.BFLY P2, R24, R25, R22, R23 ;  /* 0x0c00001619187389 */ /* 0x0000640000040017 */
[----:B01----:R-:W-:Y:S01]  /*50d0*/  ENDCOLLECTIVE ;  /* 0x000000000000791b */ /* 0x003fe20003800000 */
.L_x_2216:
[----:B------:R-:W-:Y:S01]  /*50e0*/  FADD.FTZ R33, R30, R33 ;  /* 0x000000211e217221 */ /* 0x000fe20000010000 */
[----:B------:R-:W-:-:S04]  /*50f0*/  HFMA2.MMA R22, -RZ, RZ, 0, 5.9604644775390625e-08 ;  /* 0x00000001ff167435 */ /* 0x000fc800000001ff */
[----:B------:R-:W-:Y:S02]  /*5100*/  MOV R25, R33 ;  /* 0x0000002100197202 */ /* 0x000fe40000000f00 */
[----:B------:R-:W-:-:S07]  /*5110*/  MOV R26, R24 ;  /* 0x00000018001a7202 */ /* 0x000fce0000000f00 */
[----:B------:R-:W-:Y:S05]  /*5120*/  WARPSYNC.COLLECTIVE R16, `(.L_x_2217) ;  /* 0x0000000010087348 */ /* 0x000fea0003c00000 */
[----:B------:R0:W1:Y:S02]  /*5130*/  SHFL.BFLY P2, R24, R25, R22, R23 ;  /* 0x0c00001619187389 */ /* 0x0000640000040017 */
[----:B01----:R-:W-:Y:S01]  /*5140*/  ENDCOLLECTIVE ;  /* 0x000000000000791b */ /* 0x003fe20003800000 */
.L_x_2217:
[----:B------:R-:W-:-:S05]  /*5150*/  FADD.FTZ R26, R31, R26 ;  /* 0x0000001a1f1a7221 */ /* 0x000fca0000010000 */
[----:B------:R-:W-:Y:S01]  /*5160*/  MOV R25, R26 ;  /* 0x0000001a00197202 */ /* 0x000fe20000000f00 */
[----:B------:R-:W-:-:S07]  /*5170*/  IMAD.MOV.U32 R32, RZ, RZ, R24 ;  /* 0x000000ffff207224 */ /* 0x000fce00078e0018 */
[----:B------:R-:W-:Y:S05]  /*5180*/  WARPSYNC.COLLECTIVE R16, `(.L_x_2218) ;  /* 0x0000000010087348 */ /* 0x000fea0003c00000 */
[----:B------:R0:W1:Y:S02]  /*5190*/  SHFL.BFLY P2, R24, R25, R22, R23 ;  /* 0x0c00001619187389 */ /* 0x0000640000040017 */
[----:B01----:R-:W-:Y:S01]  /*51a0*/  ENDCOLLECTIVE ;  /* 0x000000000000791b */ /* 0x003fe20003800000 */
.L_x_2218:
[----:B------:R-:W-:Y:S01]  /*51b0*/  FADD.FTZ R32, R33, R32 ;  /* 0x0000002021207221 */ /* 0x000fe20000010000 */
[----:B------:R-:W-:Y:S06]  /*51c0*/  BRA `(.L_x_2219) ;  /* 0xffffffe800d87947 */ /* 0x000fec000383ffff */
.L_x_2198:
        /* <DEDUP_REMOVED lines=8> */
.L_x_2221:
[----:B------:R-:W-:Y:S05]  /*5250*/  BSYNC B1 ;  /* 0x0000000000017941 */ /* 0x000fea0003800000 */
.L_x_2220:
        /* <DEDUP_REMOVED lines=8> */
.L_x_2222:
[----:B------:R-:W-:Y:S01]  /*52e0*/  FADD.FTZ R29, R29, R26 ;  /* 0x0000001a1d1d7221 */ /* 0x000fe20000010000 */
[----:B------:R-:W-:-:S03]  /*52f0*/  HFMA2.MMA R22, -RZ, RZ, 0, 2.384185791015625e-07 ;  /* 0x00000004ff167435 */ /* 0x000fc600000001ff */
[----:B------:R-:W-:Y:S01]  /*5300*/  IMAD.MOV.U32 R25, RZ, RZ, R29 ;  /* 0x000000ffff197224 */ /* 0x000fe200078e001d */
[----:B------:R-:W-:-:S07]  /*5310*/  MOV R28, R24 ;  /* 0x00000018001c7202 */ /* 0x000fce0000000f00 */
[----:B------:R-:W-:Y:S05]  /*5320*/  WARPSYNC.COLLECTIVE R16, `(.L_x_2223) ;  /* 0x0000000010087348 */ /* 0x000fea0003c00000 */
[----:B------:R0:W1:Y:S02]  /*5330*/  SHFL.BFLY P2, R24, R25, R22, R23 ;  /* 0x0c00001619187389 */ /* 0x0000640000040017 */
[----:B01----:R-:W-:Y:S01]  /*5340*/  ENDCOLLECTIVE ;  /* 0x000000000000791b */ /* 0x003fe20003800000 */
.L_x_2223:
[----:B------:R-:W-:-:S05]  /*5350*/  FADD.FTZ R28, R28, R27 ;  /* 0x0000001b1c1c7221 */ /* 0x000fca0000010000 */
[----:B------:R-:W-:Y:S02]  /*5360*/  MOV R25, R28 ;  /* 0x0000001c00197202 */ /* 0x000fe40000000f00 */
[----:B------:R-:W-:-:S07]  /*5370*/  MOV R30, R24 ;  /* 0x00000018001e7202 */ /* 0x000fce0000000f00 */
[----:B------:R-:W-:Y:S05]  /*5380*/  WARPSYNC.COLLECTIVE R16, `(.L_x_2224) ;  /* 0x0000000010087348 */ /* 0x000fea0003c00000 */
[----:B------:R0:W1:Y:S02]  /*5390*/  SHFL.BFLY P2, R24, R25, R22, R23 ;  /* 0x0c00001619187389 */ /* 0x0000640000040017 */
[----:B01----:R-:W-:Y:S01]  /*53a0*/  ENDCOLLECTIVE ;  /* 0x000000000000791b */ /* 0x003fe20003800000 */
.L_x_2224:
[----:B------:R-:W-:Y:S01]  /*53b0*/  FADD.FTZ R30, R29, R30 ;  /* 0x0000001e1d1e7221 */ /* 0x000fe20000010000 */
[----:B------:R-:W-:-:S04]  /*53c0*/  HFMA2.MMA R22, -RZ, RZ, 0, 1.1920928955078125e-07 ;  /* 0x00000002ff167435 */ /* 0x000fc800000001ff */
[----:B------:R-:W-:Y:S01]  /*53d0*/  MOV R25, R30 ;  /* 0x0000001e00197202 */ /* 0x000fe20000000f00 */
[----:B------:R-:W-:-:S07]  /*53e0*/  IMAD.MOV.U32 R31, RZ, RZ, R24 ;  /* 0x000000ffff1f7224 */ /* 0x000fce00078e0018 */
[----:B------:R-:W-:Y:S05]  /*53f0*/  WARPSYNC.COLLECTIVE R16, `(.L_x_2225) ;  /* 0x0000000010087348 */ /* 0x000fea0003c00000 */
[----:B------:R0:W1:Y:S02]  /*5400*/  SHFL.BFLY P2, R24, R25, R22, R23 ;  /* 0x0c00001619187389 */ /* 0x0000640000040017 */
[----:B01----:R-:W-:Y:S01]  /*5410*/  ENDCOLLECTIVE ;  /* 0x000000000000791b */ /* 0x003fe20003800000 */
.L_x_2225:
[----:B------:R-:W-:-:S04]  /*5420*/  FADD.FTZ R31, R28, R31 ;  /* 0x0000001f1c1f7221 */ /* 0x000fc80000010000 */
[----:B------:R-:W-:Y:S01]  /*5430*/  IMAD.MOV.U32 R25, RZ, RZ, R31 ;  /* 0x000000ffff197224 */ /* 0x000fe200078e001f */
[----:B------:R-:W-:-:S07]  /*5440*/  MOV R33, R24 ;  /* 0x0000001800217202 */ /* 0x000fce0000000f00 */
[----:B------:R-:W-:Y:S05]  /*5450*/  WARPSYNC.COLLECTIVE R16, `(.L_x_2226) ;  /* 0x0000000010087348 */ /* 0x000fea0003c00000 */
[----:B------:R0:W1:Y:S02]  /*5460*/  SHFL.BFLY P2, R24, R25, R22, R23 ;  /* 0x0c00001619187389 */ /* 0x0000640000040017 */
[----:B01----:R-:W-:Y:S01]  /*5470*/  ENDCOLLECTIVE ;  /* 0x000000000000791b */ /* 0x003fe20003800000 */
.L_x_2226:
[----:B------:R-:W-:Y:S01]  /*5480*/  FADD.FTZ R33, R30, R33 ;  /* 0x000000211e217221 */ /* 0x000fe20000010000 */
[----:B------:R-:W-:-:S04]  /*5490*/  HFMA2.MMA R22, -RZ, RZ, 0, 5.9604644775390625e-08 ;  /* 0x00000001ff167435 */ /* 0x000fc800000001ff */
[----:B------:R-:W-:Y:S02]  /*54a0*/  MOV R25, R33 ;  /* 0x0000002100197202 */ /* 0x000fe40000000f00 */
[----:B------:R-:W-:-:S07]  /*54b0*/  MOV R26, R24 ;  /* 0x00000018001a7202 */ /* 0x000fce0000000f00 */
[----:B------:R-:W-:Y:S05]  /*54c0*/  WARPSYNC.COLLECTIVE R16, `(.L_x_2227) ;  /* 0x0000000010087348 */ /* 0x000fea0003c00000 */
[----:B------:R0:W1:Y:S02]  /*54d0*/  SHFL.BFLY P2, R24, R25, R22, R23 ;  /* 0x0c00001619187389 */ /* 0x0000640000040017 */
[----:B01----:R-:W-:Y:S01]  /*54e0*/  ENDCOLLECTIVE ;  /* 0x000000000000791b */ /* 0x003fe20003800000 */
.L_x_2227:
[----:B------:R-:W-:-:S05]  /*54f0*/  FADD.FTZ R26, R31, R26 ;  /* 0x0000001a1f1a7221 */ /* 0x000fca0000010000 */
[----:B------:R-:W-:Y:S01]  /*5500*/  MOV R25, R26 ;  /* 0x0000001a00197202 */ /* 0x000fe20000000f00 */
[----:B------:R-:W-:-:S07]  /*5510*/  IMAD.MOV.U32 R32, RZ, RZ, R24 ;  /* 0x000000ffff207224 */ /* 0x000fce00078e0018 */
[----:B------:R-:W-:Y:S05]  /*5520*/  WARPSYNC.COLLECTIVE R16, `(.L_x_2228) ;  /* 0x0000000010087348 */ /* 0x000fea0003c00000 */
[----:B------:R0:W1:Y:S02]  /*5530*/  SHFL.BFLY P2, R24, R25, R22, R23 ;  /* 0x0c00001619187389 */ /* 0x0000640000040017 */
[----:B01----:R-:W-:Y:S01]  /*5540*/  ENDCOLLECTIVE ;  /* 0x000000000000791b */ /* 0x003fe20003800000 */
.L_x_2228:
[----:B------:R-:W-:Y:S01]  /*5550*/  FADD.FTZ R32, R33, R32 ;  /* 0x0000002021207221 */ /* 0x000fe20000010000 */
[----:B------:R-:W-:Y:S06]  /*5560*/  BRA `(.L_x_2229) ;  /* 0xffffffe800887947 */ /* 0x000fec000383ffff */
.L_x_2199:
        /* <DEDUP_REMOVED lines=8> */
.L_x_2231:
[----:B------:R-:W-:Y:S05]  /*55f0*/  BSYNC B0 ;  /* 0x0000000000007941 */ /* 0x000fea0003800000 */
.L_x_2230:
[----:B------:R-:W-:Y:S01]  /*5600*/  HFMA2.MMA R23, -RZ, RZ, 0, 0.000503063201904296875 ;  /* 0x0000101fff177435 */ /* 0x000fe200000001ff */
[----:B------:R-:W-:Y:S01]  /*5610*/  MOV R25, R19 ;  /* 0x0000001300197202 */ /* 0x000fe20000000f00 */
[----:B------:R-:W-:Y:S01]  /*5620*/  IMAD.MOV.U32 R22, RZ, RZ, 0x8 ;  /* 0x00000008ff167424 */ /* 0x000fe200078e00ff */
[----:B------:R-:W-:Y:S01]  /*5630*/  MOV R16, 0xffff ;  /* 0x0000ffff00107802 */ /* 0x000fe20000000f00 */
[----:B------:R-:W-:Y:S01]  /*5640*/  @!P0 VIADD R26, R27, 0x14 ;  /* 0x000000141b1a8836 */ /* 0x000fe20000000000 */
[----:B------:R-:W-:Y:S01]  /*5650*/  MOV R21, R24 ;  /* 0x0000001800157202 */ /* 0x000fe20000000f00 */
[----:B------:R-:W-:Y:S01]  /*5660*/  IMAD.MOV.U32 R38, RZ, RZ, RZ ;  /* 0x000000ffff267224 */ /* 0x000fe200078e00ff */
[----:B------:R-:W-:-:S07]  /*5670*/  @!P0 SHF.L.U32 R29, R52, 0x1, RZ ;  /* 0x00000001341d8819 */ /* 0x000fce00000006ff */
[----:B------:R-:W-:Y:S05]  /*5680*/  WARPSYNC.COLLECTIVE R16, `(.L_x_2232) ;  /* 0x0000000010087348 */ /* 0x000fea0003c00000 */
[----:B------:R0:W1:Y:S02]  /*5690*/  SHFL.BFLY P2, R24, R25, R22, R23 ;  /* 0x0c00001619187389 */ /* 0x0000640000040017 */
[----:B01----:R-:W-:Y:S01]  /*56a0*/  ENDCOLLECTIVE ;  /* 0x000000000000791b */ /* 0x003fe20003800000 */
.L_x_2232:
[----:B------:R-:W-:Y:S01]  /*56b0*/  @!P0 LEA R31, R52, UR4, 0x7 ;  /* 0x00000004341f8c11 */ /* 0x000fe2000f8e38ff */
[----:B------:R-:W-:Y:S01]  /*56c0*/  FADD.FTZ R21, R21, R18 ;  /* 0x0000001215157221 */ /* 0x000fe20000010000 */
[----:B------:R-:W-:Y:S02]  /*56d0*/  @!P0 LOP3.LUT R26, R26, R29, RZ, 0x3c, !PT ;  /* 0x0000001d1a1a8212 */ /* 0x000fe400078e3cff */
[----:B------:R-:W-:Y:S02]  /*56e0*/  CS2R R28, SRZ ;  /* 0x00000000001c7805 */ /* 0x000fe4000001ff00 */
[----:B------:R-:W-:Y:S01]  /*56f0*/  @!P0 LEA R35, R52, UR4, 0x7 ;  /* 0x0000000434238c11 */ /* 0x000fe2000f8e38ff */
[----:B------:R-:W-:Y:S01]  /*5700*/  HFMA2.MMA R32, -RZ, RZ, 0, 0 ;  /* 0x00000000ff207435 */ /* 0x000fe200000001ff */
[----:B------:R-:W-:Y:S01]  /*5710*/  @!P0 LEA R26, R26, R31, 0x2 ;  /* 0x0000001f1a1a8211 */ /* 0x000fe200078e10ff */
[----:B------:R-:W-:-:S04]  /*5720*/  IMAD.MOV.U32 R45, RZ, RZ, RZ ;  /* 0x000000ffff2d7224 */ /* 0x000fc800078e00ff */
[----:B------:R0:W1:Y:S01]  /*5730*/  @!P0 LDS R30, [R26] ;  /* 0x000000001a1e8984 */ /* 0x0000620000000800 */
[----:B------:R-:W-:Y:S01]  /*5740*/  HFMA2.MMA R22, -RZ, RZ, 0, 2.384185791015625e-07 ;  /* 0x00000004ff167435 */ /* 0x000fe200000001ff */
[----:B------:R-:W-:Y:S02]  /*5750*/  IMAD.MOV.U32 R25, RZ, RZ, R21 ;  /* 0x000000ffff197224 */ /* 0x000fe400078e0015 */
[----:B------:R0:W2:Y:S01]  /*5760*/  @!P0 LDS R31, [R26+0x500] ;  /* 0x000500001a1f8984 */ /* 0x0000a20000000800 */
[----:B------:R-:W-:-:S07]  /*5770*/  FADD.FTZ R18, R24, R19 ;  /* 0x0000001318127221 */ /* 0x000fce0000010000 */
[----:B012---:R-:W-:Y:S05]  /*5780*/  WARPSYNC.COLLECTIVE R16, `(.L_x_2233) ;  /* 0x0000000010087348 */ /* 0x007fea0003c00000 */
[----:B------:R3:W4:Y:S02]  /*5790*/  SHFL.BFLY P2, R24, R25, R22, R23 ;  /* 0x0c00001619187389 */ /* 0x0007240000040017 */
[----:B01234-:R-:W-:Y:S01]  /*57a0*/  ENDCOLLECTIVE ;  /* 0x000000000000791b */ /* 0x01ffe20003800000 */
.L_x_2233:
[----:B------:R-:W-:Y:S02]  /*57b0*/  MOV R25, R18 ;  /* 0x0000001200197202 */ /* 0x000fe40000000f00 */
[----:B------:R-:W-:-:S07]  /*57c0*/  MOV R20, R24 ;  /* 0x0000001800147202 */ /* 0x000fce0000000f00 */
[----:B------:R-:W-:Y:S05]  /*57d0*/  WARPSYNC.COLLECTIVE R16, `(.L_x_2234) ;  /* 0x0000000010087348 */ /* 0x000fea0003c00000 */
[----:B------:R0:W1:Y:S02]  /*57e0*/  SHFL.BFLY P2, R24, R25, R22, R23 ;  /* 0x0c00001619187389 */ /* 0x0000640000040017 */
[----:B01----:R-:W-:Y:S01]  /*57f0*/  ENDCOLLECTIVE ;  /* 0x000000000000791b */ /* 0x003fe20003800000 */
.L_x_2234:
[----:B------:R-:W-:Y:S01]  /*5800*/  @!P0 MOV R28, R30 ;  /* 0x0000001e001c8202 */ /* 0x000fe20000000f00 */
[----:B------:R-:W-:Y:S01]  /*5810*/  FADD.FTZ R20, R21, R20 ;  /* 0x0000001415147221 */ /* 0x000fe20000010000 */
[----:B------:R-:W-:Y:S01]  /*5820*/  @!P0 MOV R29, R31 ;  /* 0x0000001f001d8202 */ /* 0x000fe20000000f00 */
[----:B------:R-:W-:-:S03]  /*5830*/  HFMA2.MMA R22, -RZ, RZ, 0, 1.1920928955078125e-07 ;  /* 0x00000002ff167435 */ /* 0x000fc600000001ff */
[----:B------:R-:W-:Y:S01]  /*5840*/  MOV R25, R20 ;  /* 0x0000001400197202 */ /* 0x000fe20000000f00 */
[----:B------:R-:W-:-:S07]  /*5850*/  FADD.FTZ R21, R18, R24 ;  /* 0x0000001812157221 */ /* 0x000fce0000010000 */
[----:B------:R-:W-:Y:S05]  /*5860*/  WARPSYNC.COLLECTIVE R16, `(.L_x_2235) ;  /* 0x0000000010087348 */ /* 0x000fea0003c00000 */
[----:B------:R0:W1:Y:S02]  /*5870*/  SHFL.BFLY P2, R24, R25, R22, R23 ;  /* 0x0c00001619187389 */ /* 0x0000640000040017 */
[----:B01----:R-:W-:Y:S01]  /*5880*/  ENDCOLLECTIVE ;  /* 0x000000000000791b */ /* 0x003fe20003800000 */
.L_x_2235:
[----:B------:R-:W-:Y:S01]  /*5890*/  MOV R25, R21 ;  /* 0x0000001500197202 */ /* 0x000fe20000000f00 */
[----:B------:R-:W-:-:S07]  /*58a0*/  IMAD.MOV.U32 R19, RZ, RZ, R24 ;  /* 0x000000ffff137224 */ /* 0x000fce00078e0018 */
[----:B------:R-:W-:Y:S05]  /*58b0*/  WARPSYNC.COLLECTIVE R16, `(.L_x_2236) ;  /* 0x0000000010087348 */ /* 0x000fea0003c00000 */
[----:B------:R0:W1:Y:S02]  /*58c0*/  SHFL.BFLY P2, R24, R25, R22, R23 ;  /* 0x0c00001619187389 */ /* 0x0000640000040017 */
[----:B01----:R-:W-:Y:S01]  /*58d0*/  ENDCOLLECTIVE ;  /* 0x000000000000791b */ /* 0x003fe20003800000 */
.L_x_2236:
        /* <DEDUP_REMOVED lines=9> */
.L_x_2237:
[----:B------:R-:W-:-:S04]  /*5970*/  @!P0 LOP3.LUT R20, R20, R21, RZ, 0x3c, !PT ;  /* 0x0000001514148212 */ /* 0x000fc800078e3cff */
[----:B------:R-:W-:-:S05]  /*5980*/  @!P0 LEA R20, R20, R35, 0x2 ;  /* 0x0000002314148211 */ /* 0x000fca00078e10ff */
[----:B------:R0:W1:Y:S01]  /*5990*/  @!P0 LDS R37, [R20+0x500] ;  /* 0x0005000014258984 */ /* 0x0000620000000800 */
[----:B------:R-:W-:-:S03]  /*59a0*/  MOV R25, R18 ;  /* 0x0000001200197202 */ /* 0x000fc60000000f00 */
[----:B------:R0:W2:Y:S01]  /*59b0*/  @!P0 LDS R36, [R20] ;  /* 0x0000000014248984 */ /* 0x0000a20000000800 */
[----:B------:R-:W-:-:S07]  /*59c0*/  MOV R26, R24 ;  /* 0x00000018001a7202 */ /* 0x000fce0000000f00 */
[----:B012---:R-:W-:Y:S05]  /*59d0*/  WARPSYNC.COLLECTIVE R16, `(.L_x_2238) ;  /* 0x0000000010087348 */ /* 0x007fea0003c00000 */
[----:B------:R3:W4:Y:S02]  /*59e0*/  SHFL.BFLY P2, R24, R25, R22, R23 ;  /* 0x0c00001619187389 */ /* 0x0007240000040017 */
[----:B01234-:R-:W-:Y:S01]  /*59f0*/  ENDCOLLECTIVE ;  /* 0x000000000000791b */ /* 0x01ffe20003800000 */
.L_x_2238:
[----:B------:R-:W-:Y:S01]  /*5a00*/  FADD.FTZ R19, R19, R26 ;  /* 0x0000001a13137221 */ /* 0x000fe20000010000 */
[----:B------:R-:W-:Y:S01]  /*5a10*/  HFMA2.MMA R22, -RZ, RZ, 0, 4.76837158203125e-07 ;  /* 0x00000008ff167435 */ /* 0x000fe200000001ff */
[----:B------:R-:W-:Y:S01]  /*5a20*/  MOV R25, R28 ;  /* 0x0000001c00197202 */ /* 0x000fe20000000f00 */
[----:B------:R-:W-:-:S09]  /*5a30*/  IMAD.MOV.U32 R31, RZ, RZ, R24 ;  /* 0x000000ffff1f7224 */ /* 0x000fd200078e0018 */
[----:B------:R-:W-:Y:S05]  /*5a40*/  WARPSYNC.COLLECTIVE R16, `(.L_x_2239) ;  /* 0x0000000010087348 */ /* 0x000fea0003c00000 */
[----:B------:R0:W1:Y:S02]  /*5a50*/  SHFL.BFLY P2, R24, R25, R22, R23 ;  /* 0x0c00001619187389 */ /* 0x0000640000040017 */
[----:B01----:R-:W-:Y:S01]  /*5a60*/  ENDCOLLECTIVE ;  /* 0x000000000000791b */ /* 0x003fe20003800000 */
.L_x_2239:
[----:B------:R-:W-:Y:S02]  /*5a70*/  @!P0 MOV R38, R37 ;  /* 0x0000002500268202 */ /* 0x000fe40000000f00 */
[----:B------:R-:W-:Y:S01]  /*5a80*/  @!P0 MOV R32, R36 ;  /* 0x0000002400208202 */ /* 0x000fe20000000f00 */
[----:B------:R-:W-:Y:S01]  /*5a90*/  IMAD.MOV.U32 R25, RZ, RZ, R29 ;  /* 0x000000ffff197224 */ /* 0x000fe200078e001d */
[----:B------:R-:W-:-:S07]  /*5aa0*/  MOV R33, R24 ;  /* 0x0000001800217202 */ /* 0x000fce0000000f00 */
[----:B------:R-:W-:Y:S05]  /*5ab0*/  WARPSYNC.COLLECTIVE R16, `(.L_x_2240) ;  /* 0x0000000010087348 */ /* 0x000fea0003c00000 */
[----:B------:R0:W1:Y:S02]  /*5ac0*/  SHFL.BFLY P2, R24, R25, R22, R23 ;  /* 0x0c00001619187389 */ /* 0x0000640000040017 */
[----:B01----:R-:W-:Y:S01]  /*5ad0*/  ENDCOLLECTIVE ;  /* 0x000000000000791b */ /* 0x003fe20003800000 */
.L_x_2240:
[----:B------:R-:W-:-:S05]  /*5ae0*/  FADD.FTZ R33, R33, R28 ;  /* 0x0000001c21217221 */ /* 0x000fca0000010000 */
[----:B------:R-:W-:Y:S01]  /*5af0*/  MOV R25, R33 ;  /* 0x0000002100197202 */ /* 0x000fe20000000f00 */
[----:B------:R-:W-:Y:S01]  /*5b00*/  IMAD.MOV.U32 R22, RZ, RZ, 0x4 ;  /* 0x00000004ff167424 */ /* 0x000fe200078e00ff */
[----:B------:R-:W-:-:S07]  /*5b10*/  MOV R30, R24 ;  /* 0x00000018001e7202 */ /* 0x000fce0000000f00 */
[----:B------:R-:W-:Y:S05]  /*5b20*/  WARPSYNC.COLLECTIVE R16, `(.L_x_2241) ;  /* 0x0000000010087348 */ /* 0x000fea0003c00000 */
[----:B------:R0:W1:Y:S02]  /*5b30*/  SHFL.BFLY P2, R24, R25, R22, R23 ;  /* 0x0c00001619187389 */ /* 0x0000640000040017 */
[----:B01----:R-:W-:Y:S01]  /*5b40*/  ENDCOLLECTIVE ;  /* 0x000000000000791b */ /* 0x003fe20003800000 */
.L_x_2241:
[----:B------:R-:W-:-:S05]  /*5b50*/  FADD.FTZ R30, R30, R29 ;  /* 0x0000001d1e1e7221 */ /* 0x000fca0000010000 */
[----:B------:R-:W-:Y:S02]  /*5b60*/  MOV R25, R30 ;  /* 0x0000001e00197202 */ /* 0x000fe40000000f00 */
[----:B------:R-:W-:-:S07]  /*5b70*/  MOV R28, R24 ;  /* 0x00000018001c7202 */ /* 0x000fce0000000f00 */
[----:B------:R-:W-:Y:S05]  /*5b80*/  WARPSYNC.COLLECTIVE R16, `(.L_x_2242) ;  /* 0x0000000010087348 */ /* 0x000fea0003c00000 */
[----:B------:R0:W1:Y:S02]  /*5b90*/  SHFL.BFLY P2, R24, R25, R22, R23 ;  /* 0x0c00001619187389 */ /* 0x0000640000040017 */
[----:B01----:R-:W-:Y:S01]  /*5ba0*/  ENDCOLLECTIVE ;  /* 0x000000000000791b */ /* 0x003fe20003800000 */
.L_x_2242:
[----:B------:R-:W-:Y:S01]  /*5bb0*/  FADD.FTZ R28, R33, R28 ;  /* 0x0000001c211c7221 */ /* 0x000fe20000010000 */
[----:B------:R-:W-:-:S04]  /*5bc0*/  HFMA2.MMA R22, -RZ, RZ, 0, 1.1920928955078125e-07 ;  /* 0x00000002ff167435 */ /* 0x000fc800000001ff */
[----:B------:R-:W-:Y:S02]  /*5bd0*/  MOV R25, R28 ;  /* 0x0000001c00197202 */ /* 0x000fe40000000f00 */
[----:B------:R-:W-:-:S07]  /*5be0*/  MOV R29, R24 ;  /* 0x00000018001d7202 */ /* 0x000fce0000000f00 */
[----:B------:R-:W-:Y:S05]  /*5bf0*/  WARPSYNC.COLLECTIVE R16, `(.L_x_2243) ;  /* 0x0000000010087348 */ /* 0x000fea0003c00000 */
[----:B------:R0:W1:Y:S02]  /*5c00*/  SHFL.BFLY P2, R24, R25, R22, R23 ;  /* 0x0c00001619187389 */ /* 0x0000640000040017 */
[----:B01----:R-:W-:Y:S01]  /*5c10*/  ENDCOLLECTIVE ;  /* 0x000000000000791b */ /* 0x003fe20003800000 */
.L_x_2243:
[----:B------:R-:W-:-:S05]  /*5c20*/  FADD.FTZ R29, R30, R29 ;  /* 0x0000001d1e1d7221 */ /* 0x000fca0000010000 */
[----:B------:R-:W-:Y:S01]  /*5c30*/  MOV R25, R29 ;  /* 0x0000001d00197202 */ /* 0x000fe20000000f00 */
[----:B------:R-:W-:-:S07]  /*5c40*/  IMAD.MOV.U32 R33, RZ, RZ, R24 ;  /* 0x000000ffff217224 */ /* 0x000fce00078e0018 */
[----:B------:R-:W-:Y:S05]  /*5c50*/  WARPSYNC.COLLECTIVE R16, `(.L_x_2244) ;  /* 0x0000000010087348 */ /* 0x000fea0003c00000 */
[----:B------:R0:W1:Y:S02]  /*5c60*/  SHFL.BFLY P2, R24, R25, R22, R23 ;  /* 0x0c00001619187389 */ /* 0x0000640000040017 */
[----:B01----:R-:W-:Y:S01]  /*5c70*/  ENDCOLLECTIVE ;  /* 0x000000000000791b */ /* 0x003fe20003800000 */
.L_x_2244:
[----:B------:R-:W-:Y:S01]  /*5c80*/  FADD.FTZ R34, R28, R33 ;  /* 0x000000211c227221 */ /* 0x000fe20000010000 */
[----:B------:R-:W-:Y:S02]  /*5c90*/  @!P0 IADD3 R28, R27, 0x3c, RZ ;  /* 0x0000003c1b1c8810 */ /* 0x000fe40007ffe0ff */
[----:B------:R-:W-:Y:S02]  /*5ca0*/  @!P0 LEA R33, R52, UR4, 0x7 ;  /* 0x0000000434218c11 */ /* 0x000fe4000f8e38ff */
[----:B------:R-:W-:Y:S01]  /*5cb0*/  MOV R25, R34 ;  /* 0x0000002200197202 */ /* 0x000fe20000000f00 */
[----:B------:R-:W-:Y:S01]  /*5cc0*/  IMAD.MOV.U32 R22, RZ, RZ, 0x1 ;  /* 0x00000001ff167424 */ /* 0x000fe200078e00ff */
[----:B------:R-:W-:-:S07]  /*5cd0*/  MOV R20, R24 ;  /* 0x0000001800147202 */ /* 0x000fce0000000f00 */
[----:B------:R-:W-:Y:S05]  /*5ce0*/  WARPSYNC.COLLECTIVE R16, `(.L_x_2245) ;  /* 0x0000000010087348 */ /* 0x000fea0003c00000 */
[----:B------:R0:W1:Y:S02]  /*5cf0*/  SHFL.BFLY P2, R24, R25, R22, R23 ;  /* 0x0c00001619187389 */ /* 0x0000640000040017 */
[----:B01----:R-:W-:Y:S01]  /*5d00*/  ENDCOLLECTIVE ;  /* 0x000000000000791b */ /* 0x003fe20003800000 */
.L_x_2245:
[----:B------:R-:W-:Y:S01]  /*5d10*/  FADD.FTZ R35, R29, R20 ;  /* 0x000000141d237221 */ /* 0x000fe20000010000 */
[----:B------:R-:W-:-:S04]  /*5d20*/  @!P0 SHF.L.U32 R29, R52, 0x1, RZ ;  /* 0x00000001341d8819 */ /* 0x000fc800000006ff */
[----:B------:R-:W-:-:S05]  /*5d30*/  @!P0 LOP3.LUT R28, R28, R29, RZ, 0x3c, !PT ;  /* 0x0000001d1c1c8212 */ /* 0x000fca00078e3cff */
[----:B------:R-:W-:Y:S01]  /*5d40*/  @!P0 IMAD R40, R28, 0x4, R33 ;  /* 0x000000041c288824 */ /* 0x000fe200078e0221 */
[----:B------:R-:W-:-:S04]  /*5d50*/  MOV R25, R35 ;  /* 0x0000002300197202 */ /* 0x000fc80000000f00 */
[----:B------:R0:W1:Y:S04]  /*5d60*/  @!P0 LDS R42, [R40] ;  /* 0x00000000282a8984 */ /* 0x0000680000000800 */
[----:B------:R0:W2:Y:S01]  /*5d70*/  @!P0 LDS R46, [R40+0x500] ;  /* 0x00050000282e8984 */ /* 0x0000a20000000800 */
[----:B------:R-:W-:-:S07]  /*5d80*/  MOV R37, R24 ;  /* 0x0000001800257202 */ /* 0x000fce0000000f00 */
[----:B012---:R-:W-:Y:S05]  /*5d90*/  WARPSYNC.COLLECTIVE R16, `(.L_x_2246) ;  /* 0x0000000010087348 */ /* 0x007fea0003c00000 */
[----:B------:R3:W4:Y:S02]  /*5da0*/  SHFL.BFLY P2, R24, R25, R22, R23 ;  /* 0x0c00001619187389 */ /* 0x0007240000040017 */
[----:B01234-:R-:W-:Y:S01]  /*5db0*/  ENDCOLLECTIVE ;  /* 0x000000000000791b */ /* 0x01ffe20003800000 */
.L_x_2246:
[----:B------:R-:W-:Y:S01]  /*5dc0*/  FADD.FTZ R34, R34, R37 ;  /* 0x0000002522227221 */ /* 0x000fe20000010000 */
[----:B------:R-:W-:Y:S02]  /*5dd0*/  HFMA2.MMA R40, -RZ, RZ, 0, 0 ;  /* 0x00000000ff287435 */ /* 0x000fe400000001ff */
[----:B------:R-:W-:Y:S01]  /*5de0*/  HFMA2.MMA R22, -RZ, RZ, 0, 4.76837158203125e-07 ;  /* 0x00000008ff167435 */ /* 0x000fe200000001ff */
[----:B------:R-:W-:Y:S01]  /*5df0*/  IMAD.MOV.U32 R25, RZ, RZ, R32 ;  /* 0x000000ffff197224 */ /* 0x000fe200078e0020 */
[----:B------:R-:W-:-:S09]  /*5e00*/  MOV R36, R24 ;  /* 0x0000001800247202 */ /* 0x000fd20000000f00 */
[----:B------:R-:W-:Y:S05]  /*5e10*/  WARPSYNC.COLLECTIVE R16, `(.L_x_2247) ;  /* 0x0000000010087348 */ /* 0x000fea0003c00000 */
[----:B------:R0:W1:Y:S02]  /*5e20*/  SHFL.BFLY P2, R24, R25, R22, R23 ;  /* 0x0c00001619187389 */ /* 0x0000640000040017 */
[----:B01----:R-:W-:Y:S01]  /*5e30*/  ENDCOLLECTIVE ;  /* 0x000000000000791b */ /* 0x003fe20003800000 */
.L_x_2247:
[----:B------:R-:W-:Y:S02]  /*5e40*/  @!P0 MOV R40, R42 ;  /* 0x0000002a00288202 */ /* 0x000fe40000000f00 */
[----:B------:R-:W-:Y:S02]  /*5e50*/  @!P0 MOV R45, R46 ;  /* 0x0000002e002d8202 */ /* 0x000fe40000000f00 */
[----:B------:R-:W-:Y:S02]  /*5e60*/  ISETP.NE.AND P0, PT, R52, RZ, PT ;  /* 0x000000ff3400720c */ /* 0x000fe40003f05270 */
[----:B------:R-:W-:Y:S02]  /*5e70*/  MOV R25, R38 ;  /* 0x0000002600197202 */ /* 0x000fe40000000f00 */
[----:B------:R-:W-:-:S09]  /*5e80*/  MOV R39, R24 ;  /* 0x0000001800277202 */ /* 0x000fd20000000f00 */
[----:B------:R-:W0:Y:S02]  /*5e90*/  @!P0 LDC.64 R28, c[0x0][0x218] ;  /* 0x00008600ff1c8b82 */ /* 0x000e240000000a00 */
[----:B0-----:R-:W-:Y:S05]  /*5ea0*/  WARPSYNC.COLLECTIVE R16, `(.L_x_2248) ;  /* 0x0000000010087348 */ /* 0x001fea0003c00000 */
[----:B------:R1:W2:Y:S02]  /*5eb0*/  SHFL.BFLY P2, R24, R25, R22, R23 ;  /* 0x0c00001619187389 */ /* 0x0002a40000040017 */
[----:B012---:R-:W-:Y:S01]  /*5ec0*/  ENDCOLLECTIVE ;  /* 0x000000000000791b */ /* 0x007fe20003800000 */
.L_x_2248:
[----:B------:R-:W-:Y:S01]  /*5ed0*/  FADD.FTZ R39, R39, R32 ;  /* 0x0000002027277221 */ /* 0x000fe20000010000 */
[----:B------:R-:W0:Y:S01]  /*5ee0*/  @!P0 LDC.64 R20, c[0x0][0x220] ;  /* 0x00008800ff148b82 */ /* 0x000e220000000a00 */
[----:B------:R-:W-:-:S03]  /*5ef0*/  HFMA2.MMA R22, -RZ, RZ, 0, 2.384185791015625e-07 ;  /* 0x00000004ff167435 */ /* 0x000fc600000001ff */
[----:B------:R-:W-:Y:S01]  /*5f00*/  MOV R25, R39 ;  /* 0x0000002700197202 */ /* 0x000fe20000000f00 */
[----:B------:R-:W-:-:S07]  /*5f10*/  IMAD.MOV.U32 R41, RZ, RZ, R24 ;  /* 0x000000ffff297224 */ /* 0x000fce00078e0018 */
[----:B0-----:R-:W-:Y:S05]  /*5f20*/  WARPSYNC.COLLECTIVE R16, `(.L_x_2249) ;  /* 0x0000000010087348 */ /* 0x001fea0003c00000 */
[----:B------:R1:W2:Y:S02]  /*5f30*/  SHFL.BFLY P2, R24, R25, R22, R23 ;  /* 0x0c00001619187389 */ /* 0x0002a40000040017 */
[----:B012---:R-:W-:Y:S01]  /*5f40*/  ENDCOLLECTIVE ;  /* 0x000000000000791b */ /* 0x007fe20003800000 */
.L_x_2249:
[----:B------:R-:W-:-:S05]  /*5f50*/  FADD.FTZ R41, R41, R38 ;  /* 0x0000002629297221 */ /* 0x000fca0000010000 */
[----:B------:R-:W-:Y:S01]  /*5f60*/  MOV R25, R41 ;  /* 0x0000002900197202 */ /* 0x000fe20000000f00 */
[----:B------:R-:W-:-:S07]  /*5f70*/  IMAD.MOV.U32 R32, RZ, RZ, R24 ;  /* 0x000000ffff207224 */ /* 0x000fce00078e0018 */
[----:B------:R-:W-:Y:S05]  /*5f80*/  WARPSYNC.COLLECTIVE R16, `(.L_x_2250) ;  /* 0x0000000010087348 */ /* 0x000fea0003c00000 */
[----:B------:R0:W1:Y:S02]  /*5f90*/  SHFL.BFLY P2, R24, R25, R22, R23 ;  /* 0x0c00001619187389 */ /* 0x0000640000040017 */
[----:B01----:R-:W-:Y:S01]  /*5fa0*/  ENDCOLLECTIVE ;  /* 0x000000000000791b */ /* 0x003fe20003800000 */
.L_x_2250:
[----:B------:R-:W-:Y:S01]  /*5fb0*/  FADD.FTZ R32, R39, R32 ;  /* 0x0000002027207221 */ /* 0x000fe20000010000 */
[----:B------:R-:W-:-:S04]  /*5fc0*/  HFMA2.MMA R22, -RZ, RZ, 0, 1.1920928955078125e-07 ;  /* 0x00000002ff167435 */ /* 0x000fc800000001ff */
[----:B------:R-:W-:Y:S02]  /*5fd0*/  MOV R25, R32 ;  /* 0x0000002000197202 */ /* 0x000fe40000000f00 */
[----:B------:R-:W-:-:S07]  /*5fe0*/  MOV R38, R24 ;  /* 0x0000001800267202 */ /* 0x000fce0000000f00 */
[----:B------:R-:W-:Y:S05]  /*5ff0*/  WARPSYNC.COLLECTIVE R16, `(.L_x_2251) ;  /* 0x0000000010087348 */ /* 0x000fea0003c00000 */
[----:B------:R0:W1:Y:S02]  /*6000*/  SHFL.BFLY P2, R24, R25, R22, R23 ;  /* 0x0c00001619187389 */ /* 0x0000640000040017 */
[----:B01----:R-:W-:Y:S01]  /*6010*/  ENDCOLLECTIVE ;  /* 0x000000000000791b */ /* 0x003fe20003800000 */
.L_x_2251:
[----:B------:R-:W-:-:S04]  /*6020*/  FADD.FTZ R38, R41, R38 ;  /* 0x0000002629267221 */ /* 0x000fc80000010000 */
[----:B------:R-:W-:Y:S01]  /*6030*/  IMAD.MOV.U32 R25, RZ, RZ, R38 ;  /* 0x000000ffff197224 */ /* 0x000fe200078e0026 */
[----:B------:R-:W-:-:S07]  /*6040*/  MOV R39, R24 ;  /* 0x0000001800277202 */ /* 0x000fce0000000f00 */
[----:B------:R-:W-:Y:S05]  /*6050*/  WARPSYNC.COLLECTIVE R16, `(.L_x_2252) ;  /* 0x0000000010087348 */ /* 0x000fea0003c00000 */
[----:B------:R0:W1:Y:S02]  /*6060*/  SHFL.BFLY P2, R24, R25, R22, R23 ;  /* 0x0c00001619187389 */ /* 0x0000640000040017 */
[----:B01----:R-:W-:Y:S01]  /*6070*/  ENDCOLLECTIVE ;  /* 0x000000000000791b */ /* 0x003fe20003800000 */
.L_x_2252:
[----:B------:R-:W-:Y:S01]  /*6080*/  FADD.FTZ R41, R32, R39 ;  /* 0x0000002720297221 */ /* 0x000fe20000010000 */
[----:B------:R-:W-:Y:S01]  /*6090*/  IMAD.IADD R39, R27, 0x1, R10 ;  /* 0x000000011b277824 */ /* 0x000fe200078e020a */
[----:B------:R-:W0:Y:S03]  /*60a0*/  @!P0 LDC.64 R32, c[0x0][0x218] ;  /* 0x00008600ff208b82 */ /* 0x000e260000000a00 */
[----:B------:R-:W-:-:S04]  /*60b0*/  @!P0 IMAD.WIDE R28, R39, 0x2, R28 ;  /* 0x00000002271c8825 */ /* 0x000fc800078e021c */
[----:B------:R-:W-:Y:S01]  /*60c0*/  @!P0 IMAD.WIDE R20, R39, 0x2, R20 ;  /* 0x0000000227148825 */ /* 0x000fe200078e0214 */
[----:B------:R-:W1:Y:S01]  /*60d0*/  @!P0 LDC.64 R26, c[0x0][0x218] ;  /* 0x00008600ff1a8b82 */ /* 0x000e620000000a00 */
[----:B------:R-:W-:Y:S01]  /*60e0*/  HFMA2.MMA R22, -RZ, RZ, 0, 5.9604644775390625e-08 ;  /* 0x00000001ff167435 */ /* 0x000fe200000001ff */
[----:B------:R-:W-:Y:S02]  /*60f0*/  MOV R25, R41 ;  /* 0x0000002900197202 */ /* 0x000fe40000000f00 */
[----:B------:R-:W-:-:S08]  /*6100*/  MOV R43, R24 ;  /* 0x00000018002b7202 */ /* 0x000fd00000000f00 */
[----:B01----:R-:W-:Y:S05]  /*6110*/  WARPSYNC.COLLECTIVE R16, `(.L_x_2253) ;  /* 0x0000000010087348 */ /* 0x003fea0003c00000 */
[----:B------:R2:W3:Y:S02]  /*6120*/  SHFL.BFLY P2, R24, R25, R22, R23 ;  /* 0x0c00001619187389 */ /* 0x0004e40000040017 */
[----:B0123--:R-:W-:Y:S01]  /*6130*/  ENDCOLLECTIVE ;  /* 0x000000000000791b */ /* 0x00ffe20003800000 */
.L_x_2253:
[----:B------:R-:W-:Y:S01]  /*6140*/  FADD.FTZ R43, R38, R43 ;  /* 0x0000002b262b7221 */ /* 0x000fe20000010000 */
[----:B------:R-:W-:-:S04]  /*6150*/  @!P0 IMAD.WIDE R32, R39, 0x2, R32 ;  /* 0x0000000227208825 */ /* 0x000fc800078e0220 */
[----:B------:R-:W-:-:S04]  /*6160*/  @!P0 IMAD.WIDE R26, R39, 0x2, R26 ;  /* 0x00000002271a8825 */ /* 0x000fc800078e021a */
[----:B------:R-:W-:Y:S01]  /*6170*/  IMAD.MOV.U32 R25, RZ, RZ, R43 ;  /* 0x000000ffff197224 */ /* 0x000fe200078e002b */
[----:B------:R-:W-:-:S07]  /*6180*/  MOV R42, R24 ;  /* 0x00000018002a7202 */ /* 0x000fce0000000f00 */
[----:B------:R-:W-:Y:S05]  /*6190*/  WARPSYNC.COLLECTIVE R16, `(.L_x_2254) ;  /* 0x0000000010087348 */ /* 0x000fea0003c00000 */
[----:B------:R0:W1:Y:S02]  /*61a0*/  SHFL.BFLY P2, R24, R25, R22, R23 ;  /* 0x0c00001619187389 */ /* 0x0000640000040017 */
[----:B01----:R-:W-:Y:S01]  /*61b0*/  ENDCOLLECTIVE ;  /* 0x000000000000791b */ /* 0x003fe20003800000 */
.L_x_2254:
[----:B------:R-:W-:Y:S01]  /*61c0*/  FADD.FTZ R41, R41, R42 ;  /* 0x0000002a29297221 */ /* 0x000fe20000010000 */
[----:B------:R-:W-:Y:S01]  /*61d0*/  HFMA2.MMA R22, -RZ, RZ, 0, 4.76837158203125e-07 ;  /* 0x00000008ff167435 */ /* 0x000fe200000001ff */
[----:B------:R-:W-:Y:S02]  /*61e0*/  MOV R25, R40 ;  /* 0x0000002800197202 */ /* 0x000fe40000000f00 */
[----:B------:R-:W-:-:S08]  /*61f0*/  MOV R44, R24 ;  /* 0x00000018002c7202 */ /* 0x000fd00000000f00 */
[----:B------:R-:W-:Y:S05]  /*6200*/  WARPSYNC.COLLECTIVE R16, `(.L_x_2255) ;  /* 0x0000000010087348 */ /* 0x000fea0003c00000 */
[----:B------:R0:W1:Y:S02]  /*6210*/  SHFL.BFLY P2, R24, R25, R22, R23 ;  /* 0x0c00001619187389 */ /* 0x0000640000040017 */
[----:B01----:R-:W-:Y:S01]  /*6220*/  ENDCOLLECTIVE ;  /* 0x000000000000791b */ /* 0x003fe20003800000 */
.L_x_2255:
[----:B------:R-:W-:Y:S01]  /*6230*/  FADD.FTZ R43, R43, R44 ;  /* 0x0000002c2b2b7221 */ /* 0x000fe20000010000 */
[----:B------:R-:W-:Y:S01]  /*6240*/  MOV R25, R45 ;  /* 0x0000002d00197202 */ /* 0x000fe20000000f00 */
[----:B------:R-:W-:-:S07]  /*6250*/  IMAD.MOV.U32 R47, RZ, RZ, R24 ;  /* 0x000000ffff2f7224 */ /* 0x000fce00078e0018 */
[----:B------:R-:W-:Y:S05]  /*6260*/  WARPSYNC.COLLECTIVE R16, `(.L_x_2256) ;  /* 0x0000000010087348 */ /* 0x000fea0003c00000 */
[----:B------:R0:W1:Y:S02]  /*6270*/  SHFL.BFLY P2, R24, R25, R22, R23 ;  /* 0x0c00001619187389 */ /* 0x0000640000040017 */
[----:B01----:R-:W-:Y:S01]  /*6280*/  ENDCOLLECTIVE ;  /* 0x000000000000791b */ /* 0x003fe20003800000 */
.L_x_2256:
[----:B------:R-:W-:Y:S01]  /*6290*/  FADD.FTZ R47, R47, R40 ;  /* 0x000000282f2f7221 */ /* 0x000fe20000010000 */
[----:B------:R-:W-:-:S05]  /*62a0*/  FADD.FTZ R40, R18, R31 ;  /* 0x0000001f12287221 */ /* 0x000fca0000010000 */
[----:B------:R-:W-:Y:S01]  /*62b0*/  @!P0 F2FP.F16.F32.PACK_AB R40, RZ, R40 ;  /* 0x00000028ff28823e */ /* 0x000fe200000000ff */
[----:B------:R-:W-:Y:S01]  /*62c0*/  HFMA2.MMA R22, -RZ, RZ, 0, 2.384185791015625e-07 ;  /* 0x00000004ff167435 */ /* 0x000fe200000001ff */
[----:B------:R-:W-:Y:S01]  /*62d0*/  IMAD.MOV.U32 R25, RZ, RZ, R47 ;  /* 0x000000ffff197224 */ /* 0x000fe200078e002f */
[----:B------:R-:W-:-:S09]  /*62e0*/  MOV R46, R24 ;  /* 0x00000018002e7202 */ /* 0x000fd20000000f00 */
[----:B------:R-:W-:Y:S05]  /*62f0*/  WARPSYNC.COLLECTIVE R16, `(.L_x_2257) ;  /* 0x0000000010087348 */ /* 0x000fea0003c00000 */
[----:B------:R0:W1:Y:S02]  /*6300*/  SHFL.BFLY P2, R24, R25, R22, R23 ;  /* 0x0c00001619187389 */ /* 0x0000640000040017 */
[----:B01----:R-:W-:Y:S01]  /*6310*/  ENDCOLLECTIVE ;  /* 0x000000000000791b */ /* 0x003fe20003800000 */
.L_x_2257:
[----:B------:R-:W-:-:S05]  /*6320*/  FADD.FTZ R46, R46, R45 ;  /* 0x0000002d2e2e7221 */ /* 0x000fca0000010000 */
[----:B------:R-:W-:Y:S02]  /*6330*/  MOV R25, R46 ;  /* 0x0000002e00197202 */ /* 0x000fe40000000f00 */
[----:B------:R-:W-:-:S07]  /*6340*/  MOV R30, R24 ;  /* 0x00000018001e7202 */ /* 0x000fce0000000f00 */
[----:B------:R-:W-:Y:S05]  /*6350*/  WARPSYNC.COLLECTIVE R16, `(.L_x_2258) ;  /* 0x0000000010087348 */ /* 0x000fea0003c00000 */
[----:B------:R0:W1:Y:S02]  /*6360*/  SHFL.BFLY P2, R24, R25, R22, R23 ;  /* 0x0c00001619187389 */ /* 0x0000640000040017 */
[----:B01----:R-:W-:Y:S01]  /*6370*/  ENDCOLLECTIVE ;  /* 0x000000000000791b */ /* 0x003fe20003800000 */
.L_x_2258:
        /* <DEDUP_REMOVED lines=8> */
.L_x_2259:
[----:B------:R-:W-:Y:S01]  /*6400*/  FADD.FTZ R38, R46, R45 ;  /* 0x0000002d2e267221 */ /* 0x000fe20000010000 */
[----:B------:R-:W-:-:S04]  /*6410*/  @!P0 IMAD.WIDE R30, R39, 0x2, R30 ;  /* 0x00000002271e8825 */ /* 0x000fc800078e021e */
[----:B------:R-:W-:Y:S02]  /*6420*/  MOV R25, R38 ;  /* 0x0000002600197202 */ /* 0x000fe40000000f00 */
[----:B------:R-:W-:Y:S02]  /*6430*/  MOV R50, R24 ;  /* 0x0000001800327202 */ /* 0x000fe40000000f00 */
[----:B------:R-:W-:Y:S02]  /*6440*/  @!P0 F2FP.F16.F32.PACK_AB R24, RZ, R19 ;  /* 0x00000013ff18823e */ /* 0x000fe400000000ff */
[----:B------:R-:W0:Y:S01]  /*6450*/  @!P0 LDC.64 R18, c[0x0][0x220] ;  /* 0x00008800ff128b82 */ /* 0x000e220000000a00 */
[----:B------:R-:W-:Y:S01]  /*6460*/  FADD.FTZ R47, R47, R50 ;  /* 0x000000322f2f7221 */ /* 0x000fe20000010000 */
[----:B------:R-:W-:-:S07]  /*6470*/  PRMT R46, R24, 0x7610, R46 ;  /* 0x00007610182e7816 */ /* 0x000fce000000002e */
[----:B0-----:R-:W-:Y:S05]  /*6480*/  WARPSYNC.COLLECTIVE R16, `(.L_x_2260) ;  /* 0x0000000010087348 */ /* 0x001fea0003c00000 */
[----:B------:R1:W2:Y:S02]  /*6490*/  SHFL.BFLY P2, R24, R25, R22, R23 ;  /* 0x0c00001619187389 */ /* 0x0002a40000040017 */
[----:B012---:R-:W-:Y:S01]  /*64a0*/  ENDCOLLECTIVE ;  /* 0x000000000000791b */ /* 0x007fe20003800000 */
.L_x_2260:
[----:B------:R0:W-:Y:S04]  /*64b0*/  @!P0 STG.E.U16 desc[UR8][R28.64], R46 ;  /* 0x0000002e1c008986 */ /* 0x0001e8000c101508 */
[----:B------:R1:W-:Y:S01]  /*64c0*/  @!P0 STG.E.U16 desc[UR8][R20.64], R40 ;  /* 0x0000002814008986 */ /* 0x0003e2000c101508 */
[----:B------:R-:W-:Y:S01]  /*64d0*/  @!P0 F2FP.F16.F32.PACK_AB R16, RZ, R41 ;  /* 0x00000029ff10823e */ /* 0x000fe200000000ff */
[----:B------:R-:W-:Y:S01]  /*64e0*/  IMAD.MOV.U32 R22, RZ, RZ, 0x1 ;  /* 0x00000001ff167424 */ /* 0x000fe200078e00ff */
[----:B------:R-:W-:Y:S02]  /*64f0*/  MOV R25, R47 ;  /* 0x0000002f00197202 */ /* 0x000fe40000000f00 */
[----:B0-----:R-:W-:Y:S02]  /*6500*/  @!P0 F2FP.F16.F32.PACK_AB R29, RZ, R43 ;  /* 0x0000002bff1d823e */ /* 0x001fe400000000ff */
[----:B-1----:R-:W-:Y:S01]  /*6510*/  @!P0 F2FP.F16.F32.PACK_AB R21, RZ, R34 ;  /* 0x00000022ff15823e */ /* 0x002fe200000000ff */
[----:B------:R-:W-:Y:S01]  /*6520*/  @!P0 IMAD.WIDE R18, R39, 0x2, R18 ;  /* 0x0000000227128825 */ /* 0x000fe200078e0212 */
[----:B------:R-:W-:-:S02]  /*6530*/  PRMT R34, R16, 0x7610, R34 ;  /* 0x0000761010227816 */ /* 0x000fc40000000022 */
[----:B------:R-:W-:Y:S01]  /*6540*/  MOV R45, R24 ;  /* 0x00000018002d7202 */ /* 0x000fe20000000f00 */
[----:B------:R-:W-:Y:S01]  /*6550*/  FADD.FTZ R24, R35, R36 ;  /* 0x0000002423187221 */ /* 0x000fe20000010000 */
[----:B------:R-:W-:Y:S01]  /*6560*/  MOV R16, 0xffff ;  /* 0x0000ffff00107802 */ /* 0x000fe20000000f00 */
[----:B------:R0:W-:Y:S02]  /*6570*/  @!P0 STG.E.U16 desc[UR8][R32.64+0x28], R21 ;  /* 0x0000281520008986 */ /* 0x0001e4000c101508 */
[----:B------:R-:W-:Y:S01]  /*6580*/  FADD.FTZ R38, R38, R45 ;  /* 0x0000002d26267221 */ /* 0x000fe20000010000 */
[----:B------:R-:W-:-:S04]  /*6590*/  @!P0 F2FP.F16.F32.PACK_AB R24, RZ, R24 ;  /* 0x00000018ff18823e */ /* 0x000fc800000000ff */
[----:B------:R-:W-:-:S07]  /*65a0*/  PRMT R28, R24, 0x7610, R28 ;  /* 0x00007610181c7816 */ /* 0x000fce000000001c */
[----:B0-----:R-:W-:Y:S05]  /*65b0*/  WARPSYNC.COLLECTIVE R16, `(.L_x_2261) ;  /* 0x0000000010087348 */ /* 0x001fea0003c00000 */
[----:B------:R1:W2:Y:S02]  /*65c0*/  SHFL.BFLY P2, R24, R25, R22, R23 ;  /* 0x0c00001619187389 */ /* 0x0002a40000040017 */
[----:B012---:R-:W-:Y:S01]  /*65d0*/  ENDCOLLECTIVE ;  /* 0x000000000000791b */ /* 0x007fe20003800000 */
.L_x_2261:
        /* <DEDUP_REMOVED lines=8> */
.L_x_2262:
[----:B------:R-:W-:Y:S01]  /*6660*/  FADD.FTZ R47, R47, R20 ;  /* 0x000000142f2f7221 */ /* 0x000fe20000010000 */
[----:B------:R-:W-:Y:S06]  /*6670*/  BRA `(.L_x_2263) ;  /* 0xffffffe000d47947 */ /* 0x000fec000383ffff */
.L_x_2264:
        /* <DEDUP_REMOVED lines=16> */
.L_x_3794:


//--------------------- .text._ZN13group_norm_v218gn_bwd_cuda_kernelI6__halfLi320ELi3ELi32ELi40ELi256ELb0ELb1ELi16ELi320ELi320ELi4ELb1ELi20ELb0ELb0ELNS_15WgradSyncMethodE3ENS_16CompileConditionILi900EEEEEvPT_S6_S6_PKS5_S8_S8_S8_PKfflPfPj --------------------------
	.section	.text._ZN13group_norm_v218gn_bwd_cuda_kernelI6__halfLi320ELi3ELi32ELi40ELi256ELb0ELb1ELi16ELi320ELi320ELi4ELb1ELi20ELb0ELb0ELNS_15WgradSyncMethodE3ENS_16CompileConditionILi900EEEEEvPT_S6_S6_PKS5_S8_S8_S8_PKfflPfPj,"ax",@progbits
	.align	128
        .global         _ZN13group_norm_v218gn_bwd_cuda_kernelI6__halfLi320ELi3ELi32ELi40ELi256ELb0ELb1ELi16ELi320ELi320ELi4ELb1ELi20ELb0ELb0ELNS_15WgradSyncMethodE3ENS_16CompileConditionILi900EEEEEvPT_S6_S6_PKS5_S8_S8_S8_PKfflPfPj
        .type           _ZN13group_norm_v218gn_bwd_cuda_kernelI6__halfLi320ELi3ELi32ELi40ELi256ELb0ELb1ELi16ELi320ELi320ELi4ELb1ELi20ELb0ELb0ELNS_15WgradSyncMethodE3ENS_16CompileConditionILi900EEEEEvPT_S6_S6_PKS5_S8_S8_S8_PKfflPfPj,@function
        .size           _ZN13group_norm_v218gn_bwd_cuda_kernelI6__halfLi320ELi3ELi32ELi40ELi256ELb0ELb1ELi16ELi320ELi320ELi4ELb1ELi20ELb0ELb0ELNS_15WgradSyncMethodE3ENS_16CompileConditionILi900EEEEEvPT_S6_S6_PKS5_S8_S8_S8_PKfflPfPj,(.L_x_3795 - _ZN13group_norm_v218gn_bwd_cuda_kernelI6__halfLi320ELi3ELi32ELi40ELi256ELb0ELb1ELi16ELi320ELi320ELi4ELb1ELi20ELb0ELb0ELNS_15WgradSyncMethodE3ENS_16CompileConditionILi900EEEEEvPT_S6_S6_PKS5_S8_S8_S8_PKfflPfPj)
        .other          _ZN13group_norm_v218gn_bwd_cuda_kernelI6__halfLi320ELi3ELi32ELi40ELi256ELb0ELb1ELi16ELi320ELi320ELi4ELb1ELi20ELb0ELb0ELNS_15WgradSyncMethodE3ENS_16CompileConditionILi900EEEEEvPT_S6_S6_PKS5_S8_S8_S8_PKfflPfPj,@"STO_CUDA_ENTRY STV_DEFAULT"
_ZN13group_norm_v218gn_bwd_cuda_kernelI6__halfLi320ELi3ELi32ELi40ELi256ELb0ELb1ELi16ELi320ELi320ELi4ELb1ELi20ELb0ELb0ELNS_15WgradSyncMethodE3ENS_16CompileConditionILi900EEEEEvPT_S6_S6_PKS5_S8_S8_S8_PKfflPfPj:
.text._ZN13group_norm_v218gn_bwd_cuda_kernelI6__halfLi320ELi3ELi32ELi40ELi256ELb0ELb1ELi16ELi320ELi320ELi4ELb1ELi20ELb0ELb0ELNS_15WgradSyncMethodE3ENS_16CompileConditionILi900EEEEEvPT_S6_S6_PKS5_S8_S8_S8_PKfflPfPj:
        /* <DEDUP_REMOVED lines=32> */
.L_x_2267:
[----:B------:R-:W2:Y:S04]  /*0200*/  LD.E.STRONG.GPU R0, desc[UR12][R2.64] ;  /* 0x0000000c02007980 */ /* 0x000ea8000c10f900 */
[----:B--2---:R-:W-:Y:S01]  /*0210*/  CCTL.IVALL ;  /* 0x00000000ff00798f */ /* 0x004fe20002000000 */
[----:B------:R-:W-:Y:S05]  /*0220*/  YIELD ;  /* 0x0000000000007946 */ /* 0x000fea0003800000 */
[----:B-----5:R-:W-:-:S04]  /*0230*/  LOP3.LUT R0, R0, R5, RZ, 0x3c, !PT ;  /* 0x0000000500007212 */ /* 0x020fc800078e3cff */
[----:B------:R-:W-:-:S13]  /*0240*/  ISETP.GT.AND P0, PT, R0, -0x1, PT ;  /* 0xffffffff0000780c */ /* 0x000fda0003f04270 */
[----:B------:R-:W-:Y:S05]  /*0250*/  @P0 BRA `(.L_x_2267) ;  /* 0xfffffffc00e80947 */ /* 0x000fea000383ffff */
.L_x_2266:
[----:B------:R-:W-:Y:S05]  /*0260*/  WARPSYNC.ALL ;  /* 0x0000000000007948 */ /* 0x000fea0003800000 */
[----:B------:R-:W-:Y:S06]  /*0270*/  BAR.SYNC.DEFER_BLOCKING 0x0 ;  /* 0x0000000000007b1d */ /* 0x000fec0000010000 */
[----:B------:R-:W-:Y:S05]  /*0280*/  BRA `(.L_x_2268) ;  /* 0x0000002800487947 */ /* 0x000fea0003800000 */
.L_x_2265:
        /* <DEDUP_REMOVED lines=11> */
[----:B------:R-:W-:-:S04]  /*0340*/  LEA.HI R0, R3, R60, RZ, 0x2 ;  /* 0x0000003c03007211 */ /* 0x000fc800078f10ff */
[----:B------:R-:W-:-:S04]  /*0350*/  SHF.R.S32.HI R6, RZ, 0x2, R0 ;  /* 0x00000002ff067819 */ /* 0x000fc80000011400 */
[C---:B------:R-:W-:Y:S01]  /*0360*/  IADD3 R2, R6.reuse, 0x50, RZ ;  /* 0x0000005006027810 */ /* 0x040fe20007ffe0ff */
[C---:B------:R-:W-:Y:S01]  /*0370*/  VIADD R4, R6.reuse, 0xa0 ;  /* 0x000000a006047836 */ /* 0x040fe20000000000 */
[----:B------:R-:W-:Y:S02]  /*0380*/  IADD3 R6, R6, 0xf0, RZ ;  /* 0x000000f006067810 */ /* 0x000fe40007ffe0ff */
[----:B------:R-:W-:Y:S02]  /*0390*/  SHF.R.S32.HI R5, RZ, 0x1f, R2 ;  /* 0x0000001fff057819 */ /* 0x000fe40000011402 */
[----:B------:R-:W-:Y:S02]  /*03a0*/  SHF.R.S32.HI R7, RZ, 0x1f, R4 ;  /* 0x0000001fff077819 */ /* 0x000fe40000011404 */
[----:B------:R-:W-:Y:S02]  /*03b0*/  LEA.HI R5, R5, R2, RZ, 0x2 ;  /* 0x0000000205057211 */ /* 0x000fe400078f10ff */
[----:B------:R-:W-:-:S02]  /*03c0*/  SHF.R.S32.HI R9, RZ, 0x1f, R6 ;  /* 0x0000001fff097819 */ /* 0x000fc40000011406 */
        /* <DEDUP_REMOVED lines=11> */
[C---:B------:R-:W-:Y:S01]  /*0480*/  LOP3.LUT R2, R3.reuse, 0x3, R4, 0x78, !PT ;  /* 0x0000000303027812 */ /* 0x040fe200078e7804 */
[----:B------:R0:W-:Y:S01]  /*0490*/  STL [R1+0xc], R7 ;  /* 0x00000c0701007387 */ /* 0x0001e20000100800 */
[----:B------:R-:W-:-:S03]  /*04a0*/  LOP3.LUT R0, R3, 0x3, R6, 0x78, !PT ;  /* 0x0000000303007812 */ /* 0x000fc600078e7806 */
[----:B------:R0:W-:Y:S04]  /*04b0*/  STL [R1+0x8], R5 ;  /* 0x0000080501007387 */ /* 0x0001e80000100800 */
[----:B------:R0:W-:Y:S04]  /*04c0*/  STL [R1+0x4], R2 ;  /* 0x0000040201007387 */ /* 0x0001e80000100800 */
[----:B------:R0:W-:Y:S02]  /*04d0*/  STL [R1], R0 ;  /* 0x0000000001007387 */ /* 0x0001e40000100800 */
.L_x_2280:
[----:B------:R-:W-:Y:S01]  /*04e0*/  IMAD.WIDE.U32 R36, R60, -0x33333333, RZ ;  /* 0xcccccccd3c247825 */ /* 0x000fe200078e00ff */
[----:B------:R-:W-:Y:S01]  /*04f0*/  ULOP3.LUT UR9, UR11, 0x3, URZ, 0xc0, !UPT ;  /* 0x000000030b097892 */ /* 0x000fe2000f8ec03f */
[----:B01----:R-:W0:Y:S01]  /*0500*/  LDC.64 R6, c[0x0][0x238] ;  /* 0x00008e00ff067b82 */ /* 0x003e220000000a00 */
[----:B------:R-:W-:Y:S02]  /*0510*/  USHF.R.U64 UR10, UR11, 0x2, UR5 ;  /* 0x000000020b0a7899 */ /* 0x000fe40008001205 */
[----:B------:R-:W-:Y:S01]  /*0520*/  SHF.R.U32.HI R36, RZ, 0x6, R37 ;  /* 0x00000006ff247819 */ /* 0x000fe20000011625 */
[----:B------:R-:W-:Y:S02]  /*0530*/  UIMAD UR14, UR9, 0x140, URZ ;  /* 0x00000140090e78a4 */ /* 0x000fe4000f8e023f */
[----:B------:R-:W-:Y:S01]  /*0540*/  USHF.L.U32 UR9, UR17, 0x4, URZ ;  /* 0x0000000411097899 */ /* 0x000fe2000800063f */
[----:B------:R-:W-:Y:S01]  /*0550*/  IMAD.U32 R9, RZ, RZ, UR10 ;  /* 0x0000000aff097e24 */ /* 0x000fe2000f8e00ff */
[----:B------:R-:W-:Y:S01]  /*0560*/  USHF.R.U32.HI UR15, URZ, 0x2, UR5 ;  /* 0x000000023f0f7899 */ /* 0x000fe20008011605 */
[----:B------:R-:W-:Y:S01]  /*0570*/  IMAD R0, R36, -0x50, R60 ;  /* 0xffffffb024007824 */ /* 0x000fe200078e023c */
[----:B------:R-:W-:Y:S01]  /*0580*/  ULOP3.LUT UR9, UR9, 0xf0, URZ, 0xc0, !UPT ;  /* 0x000000f009097892 */ /* 0x000fe2000f8ec03f */
[----:B------:R-:W-:Y:S01]  /*0590*/  ULDC.64 UR18, c[0x0][0x248] ;  /* 0x0000920000127ab9 */ /* 0x000fe20000000a00 */
[----:B------:R-:W-:-:S02]  /*05a0*/  UIMAD UR10, UR15, 0x50000, URZ ;  /* 0x000500000f0a78a4 */ /* 0x000fc4000f8e023f */
[----:B------:R-:W-:Y:S01]  /*05b0*/  LEA R4, R0, UR14, 0x2 ;  /* 0x0000000e00047c11 */ /* 0x000fe2000f8e10ff */
[----:B------:R-:W-:Y:S01]  /*05c0*/  ULDC.64 UR20, c[0x0][0x228] ;  /* 0x00008a0000147ab9 */ /* 0x000fe20000000a00 */
[----:B------:R-:W-:Y:S02]  /*05d0*/  MOV R10, UR15 ;  /* 0x0000000f000a7c02 */ /* 0x000fe40008000f00 */
[----:B------:R-:W-:Y:S01]  /*05e0*/  SHF.R.S32.HI R5, RZ, 0x1f, R4 ;  /* 0x0000001fff057819 */ /* 0x000fe20000011404 */
[----:B------:R-:W-:Y:S01]  /*05f0*/  IMAD.WIDE.U32 R2, R4, -0x33333333, RZ ;  /* 0xcccccccd04027825 */ /* 0x000fe200078e00ff */
[----:B------:R-:W-:Y:S01]  /*0600*/  IADD3 R0, R36, UR9, RZ ;  /* 0x0000000924007c10 */ /* 0x000fe2000fffe0ff */
[----:B------:R-:W-:-:S03]  /*0610*/  ULDC UR9, c[0x0][0x250] ;  /* 0x0000940000097ab9 */ /* 0x000fc60000000800 */
[----:B------:R-:W-:Y:S01]  /*0620*/  SHF.R.U32.HI R59, RZ, 0x5, R3 ;  /* 0x00000005ff3b7819 */ /* 0x000fe20000011603 */
[----:B------:R-:W-:-:S03]  /*0630*/  IMAD.WIDE.U32 R2, R9, 0x50000, R4 ;  /* 0x0005000009027825 */ /* 0x000fc600078e0004 */
[----:B------:R-:W-:Y:S01]  /*0640*/  LEA R8, P0, R9, R59, 0x5 ;  /* 0x0000003b09087211 */ /* 0x000fe200078028ff */
[----:B------:R-:W-:Y:S02]  /*0650*/  IMAD R5, R0, 0x500, RZ ;  /* 0x0000050000057824 */ /* 0x000fe400078e02ff */
[----:B------:R-:W-:Y:S01]  /*0660*/  VIADD R0, R3, UR10 ;  /* 0x0000000a03007c36 */ /* 0x000fe20008000000 */
[----:B------:R-:W-:Y:S02]  /*0670*/  LEA.HI.X R9, R9, RZ, R10, 0x5, P0 ;  /* 0x000000ff09097211 */ /* 0x000fe400000f2c0a */
[C---:B------:R-:W-:Y:S02]  /*0680*/  LEA R34, P0, R8.reuse, UR18, 0x3 ;  /* 0x0000001208227c11 */ /* 0x040fe4000f8018ff */
[----:B------:R-:W-:Y:S02]  /*0690*/  IADD3 R58, P1, R5, R2, RZ ;  /* 0x00000002053a7210 */ /* 0x000fe40007f3e0ff */
[----:B------:R-:W-:Y:S01]  /*06a0*/  LEA.HI.X R35, R8, UR19, R9, 0x3, P0 ;  /* 0x0000001308237c11 */ /* 0x000fe200080f1c09 */
[----:B------:R-:W-:Y:S01]  /*06b0*/  ULDC.64 UR18, c[0x0][0x230] ;  /* 0x00008c0000127ab9 */ /* 0x000fe20000000a00 */
[----:B------:R-:W-:-:S02]  /*06c0*/  IADD3.X R3, RZ, R0, RZ, P1, !PT ;  /* 0x00000000ff037210 */ /* 0x000fc40000ffe4ff */
[C---:B------:R-:W-:Y:S02]  /*06d0*/  SHF.L.U32 R57, R58.reuse, 0x1, RZ ;  /* 0x000000013a397819 */ /* 0x040fe400000006ff */
        /* <DEDUP_REMOVED lines=69> */
[----:B------:R-:W-:-:S02]  /*0b30*/  HADD2.F32 R21, -RZ, R14.H0_H0 ;  /* 0x2000000eff157230 */ /* 0x000fc40000004100 */
[----:B------:R-:W-:Y:S01]  /*0b40*/  FFMA.FTZ R35, R48, R10, R35 ;  /* 0x0000000a30237223 */ /* 0x000fe20000010023 */
[----:B------:R-:W-:Y:S01]  /*0b50*/  FMUL.FTZ R20, R9, R8 ;  /* 0x0000000809147220 */ /* 0x000fe20000410000 */
[----:B------:R-:W-:Y:S01]  /*0b60*/  FMUL.FTZ R46, R2, R11 ;  /* 0x0000000b022e7220 */ /* 0x000fe20000410000 */
[----:B------:R-:W-:Y:S02]  /*0b70*/  HADD2.F32 R10, -RZ, R12.H0_H0 ;  /* 0x2000000cff0a7230 */ /* 0x000fe40000004100 */
[----:B------:R-:W-:Y:S01]  /*0b80*/  FADD.FTZ R21, -R34, R21 ;  /* 0x0000001522157221 */ /* 0x000fe20000010100 */
[----:B------:R-:W-:Y:S01]  /*0b90*/  FFMA.FTZ R20, R46, R20, R35 ;  /* 0x000000142e147223 */ /* 0x000fe20000010023 */
[----:B------:R-:W-:Y:S02]  /*0ba0*/  HADD2.F32 R35, -RZ, R14.H1_H1 ;  /* 0x3000000eff237230 */ /* 0x000fe40000004100 */
[----:B------:R-:W-:Y:S01]  /*0bb0*/  FMUL.FTZ R14, R3, R10 ;  /* 0x0000000a030e7220 */ /* 0x000fe20000410000 */
[----:B------:R-:W-:Y:S01]  /*0bc0*/  FMUL.FTZ R45, R2, R21 ;  /* 0x00000015022d7220 */ /* 0x000fe20000410000 */
[----:B------:R-:W-:-:S02]  /*0bd0*/  HADD2.F32 R11, -RZ, R12.H1_H1 ;  /* 0x3000000cff0b7230 */ /* 0x000fc40000004100 */
[----:B------:R-:W-:Y:S01]  /*0be0*/  FADD.FTZ R35, -R34, R35 ;  /* 0x0000002322237221 */ /* 0x000fe20000010100 */
[----:B------:R-:W-:Y:S01]  /*0bf0*/  FFMA.FTZ R21, R45, R14, R20 ;  /* 0x0000000e2d157223 */ /* 0x000fe20000010014 */
[----:B------:R-:W-:Y:S02]  /*0c00*/  HADD2.F32 R37, -RZ, R15.H0_H0 ;  /* 0x2000000fff257230 */ /* 0x000fe40000004100 */
        /* <DEDUP_REMOVED lines=16> */
[----:B------:R-:W-:Y:S02]  /*0d10*/  HADD2.F32 R21, -RZ, R16.H1_H1 ;  /* 0x30000010ff157230 */ /* 0x000fe40000004100 */
[----:B------:R-:W-:Y:S01]  /*0d20*/  FFMA.FTZ R37, R0, R3, RZ ;  /* 0x0000000300257223 */ /* 0x000fe200000100ff */
[----:B------:R-:W-:Y:S01]  /*0d30*/  FFMA.FTZ R20, R42, R20, R15 ;  /* 0x000000142a147223 */ /* 0x000fe2000001000f */
[----:B------:R-:W-:Y:S02]  /*0d40*/  HADD2.F32 R15, -RZ, R18.H1_H1 ;  /* 0x30000012ff0f7230 */ /* 0x000fe40000004100 */
[----:B------:R-:W-:Y:S01]  /*0d50*/  FMUL.FTZ R16, R3, R14 ;  /* 0x0000000e03107220 */ /* 0x000fe20000410000 */
[----:B------:R-:W-:Y:S01]  /*0d60*/  FMUL.FTZ R41, R2, R35 ;  /* 0x0000002302297220 */ /* 0x000fe20000410000 */
[----:B------:R-:W-:Y:S01]  /*0d70*/  FADD.FTZ R21, -R34, R21 ;  /* 0x0000001522157221 */ /* 0x000fe20000010100 */
[----:B------:R-:W-:-:S02]  /*0d80*/  FFMA.FTZ R37, R5, R4, R37 ;  /* 0x0000000405257223 */ /* 0x000fc40000010025 */
[----:B------:R-:W-:Y:S01]  /*0d90*/  FFMA.FTZ R35, R41, R16, R20 ;  /* 0x0000001029237223 */ /* 0x000fe20000010014 */
[----:B------:R-:W-:Y:S01]  /*0da0*/  FMUL.FTZ R16, R4, R15 ;  /* 0x0000000f04107220 */ /* 0x000fe20000410000 */
[----:B------:R-:W-:Y:S01]  /*0db0*/  FMUL.FTZ R40, R2, R21 ;  /* 0x0000001502287220 */ /* 0x000fe20000410000 */
[----:B------:R-:W-:Y:S02]  /*0dc0*/  HADD2.F32 R39, -RZ, R17.H0_H0 ;  /* 0x20000011ff277230 */ /* 0x000fe40000004100 */
[----:B------:R-:W-:Y:S01]  /*0dd0*/  FFMA.FTZ R37, R7, R6, R37 ;  /* 0x0000000607257223 */ /* 0x000fe20000010025 */
[----:B------:R-:W-:Y:S01]  /*0de0*/  FFMA.FTZ R35, R40, R16, R35 ;  /* 0x0000001028237223 */ /* 0x000fe20000010023 */
[----:B------:R-:W-:Y:S02]  /*0df0*/  HADD2.F32 R16, -RZ, R19.H0_H0 ;  /* 0x20000013ff107230 */ /* 0x000fe40000004100 */
[----:B------:R-:W-:Y:S01]  /*0e00*/  FFMA.FTZ R37, R9, R8, R37 ;  /* 0x0000000809257223 */ /* 0x000fe20000010025 */
[----:B------:R-:W-:-:S02]  /*0e10*/  HADD2.F32 R38, -RZ, R17.H1_H1 ;  /* 0x30000011ff267230 */ /* 0x000fc40000004100 */
[----:B------:R-:W-:Y:S01]  /*0e20*/  FADD.FTZ R39, -R34, R39 ;  /* 0x0000002722277221 */ /* 0x000fe20000010100 */
[----:B------:R-:W-:Y:S02]  /*0e30*/  HADD2.F32 R17, -RZ, R19.H1_H1 ;  /* 0x30000013ff117230 */ /* 0x000fe40000004100 */
[----:B------:R-:W-:Y:S01]  /*0e40*/  FFMA.FTZ R37, R3, R10, R37 ;  /* 0x0000000a03257223 */ /* 0x000fe20000010025 */
        /* <DEDUP_REMOVED lines=8> */
[----:B------:R-:W-:-:S02]  /*0ed0*/  HADD2.F32 R19, -RZ, R22.H1_H1 ;  /* 0x30000016ff137230 */ /* 0x000fc40000004100 */
[----:B------:R-:W-:Y:S01]  /*0ee0*/  FFMA.FTZ R35, R38, R18, R35 ;  /* 0x0000001226237223 */ /* 0x000fe20000010023 */
[----:B------:R-:W-:Y:S02]  /*0ef0*/  HADD2.F32 R18, -RZ, R22.H0_H0 ;  /* 0x20000016ff127230 */ /* 0x000fe40000004100 */
[----:B------:R-:W-:-:S04]  /*0f00*/  FFMA.FTZ R22, R8, R13, R37 ;  /* 0x0000000d08167223 */ /* 0x000fc80000010025 */
[----:B------:R-:W-:-:S04]  /*0f10*/  FFMA.FTZ R37, R3, R14, R22 ;  /* 0x0000000e03257223 */ /* 0x000fc80000010016 */
[----:B------:R-:W-:Y:S01]  /*0f20*/  FFMA.FTZ R37, R4, R15, R37 ;  /* 0x0000000f04257223 */ /* 0x000fe20000010025 */
[----:B------:R-:W-:-:S03]  /*0f30*/  HADD2.F32 R20, -RZ, R24.H0_H0 ;  /* 0x20000018ff147230 */ /* 0x000fc60000004100 */
[----:B------:R-:W-:Y:S01]  /*0f40*/  FFMA.FTZ R37, R6, R16, R37 ;  /* 0x0000001006257223 */ /* 0x000fe20000010025 */
[----:B------:R-:W-:-:S03]  /*0f50*/  HADD2.F32 R21, -RZ, R24.H1_H1 ;  /* 0x30000018ff157230 */ /* 0x000fc60000004100 */
[----:B------:R-:W-:Y:S01]  /*0f60*/  FFMA.FTZ R37, R8, R17, R37 ;  /* 0x0000001108257223 */ /* 0x000fe20000010025 */
[----:B------:R-:W-:-:S03]  /*0f70*/  FADD.FTZ R20, -R34, R20 ;  /* 0x0000001422147221 */ /* 0x000fc60000010100 */
[CC--:B------:R-:W-:Y:S01]  /*0f80*/  FFMA.FTZ R61, R3.reuse, R18.reuse, R37 ;  /* 0x00000012033d7223 */ /* 0x0c0fe20000010025 */
[----:B------:R-:W-:Y:S02]  /*0f90*/  IMAD R37, R36, -0x50, R60 ;  /* 0xffffffb024257824 */ /* 0x000fe400078e023c */
[----:B------:R-:W-:Y:S02]  /*0fa0*/  IMAD.MOV.U32 R60, RZ, RZ, 0x28 ;  /* 0x00000028ff3c7424 */ /* 0x000fe400078e00ff */
[----:B------:R-:W-:Y:S01]  /*0fb0*/  FMUL.FTZ R24, R3, R18 ;  /* 0x0000001203187220 */ /* 0x000fe20000410000 */
[----:B------:R-:W-:Y:S01]  /*0fc0*/  FMUL.FTZ R20, R2, R20 ;  /* 0x0000001402147220 */ /* 0x000fe20000410000 */
[----:B------:R-:W-:Y:S01]  /*0fd0*/  FADD.FTZ R21, -R34, R21 ;  /* 0x0000001522157221 */ /* 0x000fe20000010100 */
[----:B------:R-:W-:Y:S02]  /*0fe0*/  IMAD R37, R37, R60, UR8 ;  /* 0x0000000825257e24 */ /* 0x000fe4000f8e023c */
[----:B------:R-:W-:Y:S01]  /*0ff0*/  FMUL.FTZ R22, R4, R19 ;  /* 0x0000001304167220 */ /* 0x000fe20000410000 */
[----:B------:R-:W-:Y:S01]  /*1000*/  FFMA.FTZ R35, R20, R24, R35 ;  /* 0x0000001814237223 */ /* 0x000fe20000010023 */
[----:B------:R-:W-:Y:S01]  /*1010*/  FMUL.FTZ R21, R2, R21 ;  /* 0x0000001502157220 */ /* 0x000fe20000410000 */
[----:B------:R-:W0:Y:S01]  /*1020*/  S2R R60, SR_TID.X ;  /* 0x00000000003c7919 */ /* 0x000e220000002100 */
[----:B------:R-:W-:Y:S01]  /*1030*/  HADD2.F32 R24, -RZ, R25.H0_H0 ;  /* 0x20000019ff187230 */ /* 0x000fe20000004100 */
[----:B------:R-:W-:Y:S01]  /*1040*/  UIADD3 UR9, UP0, UR11, 0x14, URZ ;  /* 0x000000140b097890 */ /* 0x000fe2000ff1e03f */
[----:B------:R-:W-:Y:S01]  /*1050*/  FFMA.FTZ R35, R21, R22, R35 ;  /* 0x0000001615237223 */ /* 0x000fe20000010023 */
[----:B------:R-:W-:-:S02]  /*1060*/  HADD2.F32 R22, -RZ, R23.H0_H0 ;  /* 0x20000017ff167230 */ /* 0x000fc40000004100 */
[----:B------:R-:W-:Y:S01]  /*1070*/  FADD.FTZ R24, -R34, R24 ;  /* 0x0000001822187221 */ /* 0x000fe20000010100 */
[----:B------:R-:W-:Y:S02]  /*1080*/  UIADD3.X UR10, URZ, UR5, URZ, UP0, !UPT ;  /* 0x000000053f0a7290 */ /* 0x000fe400087fe43f */
[----:B------:R-:W-:Y:S01]  /*1090*/  UISETP.GE.U32.AND UP0, UPT, UR9, UR16, UPT ;  /* 0x000000100900728c */ /* 0x000fe2000bf06070 */
[----:B------:R-:W-:Y:S02]  /*10a0*/  HADD2.F32 R25, -RZ, R25.H1_H1 ;  /* 0x30000019ff197230 */ /* 0x000fe40000004100 */
[----:B------:R-:W-:Y:S01]  /*10b0*/  FMUL.FTZ R24, R2, R24 ;  /* 0x0000001802187220 */ /* 0x000fe20000410000 */
[-C--:B------:R-:W-:Y:S01]  /*10c0*/  FMUL.FTZ R47, R6, R22.reuse ;  /* 0x00000016062f7220 */ /* 0x080fe20000410000 */
[----:B------:R-:W-:Y:S01]  /*10d0*/  UISETP.GE.AND.EX UP0, UPT, UR10, UR7, UPT, UP0 ;  /* 0x000000070a00728c */ /* 0x000fe2000bf06300 */
[----:B------:R-:W-:Y:S02]  /*10e0*/  HADD2.F32 R23, -RZ, R23.H1_H1 ;  /* 0x30000017ff177230 */ /* 0x000fe40000004100 */
[----:B------:R-:W-:Y:S01]  /*10f0*/  FADD.FTZ R25, -R34, R25 ;  /* 0x0000001922197221 */ /* 0x000fe20000010100 */
[----:B------:R-:W-:Y:S01]  /*1100*/  FFMA.FTZ R35, R24, R47, R35 ;  /* 0x0000002f18237223 */ /* 0x000fe20000010023 */
[----:B------:R-:W-:Y:S01]  /*1110*/  FFMA.FTZ R47, R4, R19, R61 ;  /* 0x00000013042f7223 */ /* 0x000fe2000001003d */
[----:B------:R-:W-:Y:S01]  /*1120*/  PLOP3.LUT P0, PT, PT, PT, UP0, 0x80, 0x0 ;  /* 0x000000000000781c */ /* 0x000fe20003f0f008 */
[----:B------:R-:W-:Y:S01]  /*1130*/  FMUL.FTZ R34, R8, R23 ;  /* 0x0000001708227220 */ /* 0x000fe20000410000 */
[----:B------:R-:W-:Y:S01]  /*1140*/  FMUL.FTZ R25, R2, R25 ;  /* 0x0000001902197220 */ /* 0x000fe20000410000 */
        /* <DEDUP_REMOVED lines=10> */
[----:B------:R-:W-:Y:S01]  /*11f0*/  LEA R37, R36, R37, 0x3 ;  /* 0x0000002524257211 */ /* 0x000fe200078e18ff */
[----:B------:R-:W-:Y:S01]  /*1200*/  FFMA.FTZ R34, R8, R23, R47 ;  /* 0x0000001708227223 */ /* 0x000fe2000001002f */
[----:B------:R-:W-:Y:S01]  /*1210*/  FADD.FTZ R27, R27, R10 ;  /* 0x0000000a1b1b7221 */ /* 0x000fe20000010000 */
[----:B------:R-:W-:Y:S01]  /*1220*/  FADD.FTZ R29, R29, R11 ;  /* 0x0000000b1d1d7221 */ /* 0x000fe20000010000 */
[----:B------:R-:W-:Y:S01]  /*1230*/  FADD.FTZ R31, R31, R12 ;  /* 0x0000000c1f1f7221 */ /* 0x000fe20000010000 */
[----:B------:R-:W-:Y:S01]  /*1240*/  FADD.FTZ R33, R33, R13 ;  /* 0x0000000d21217221 */ /* 0x000fe20000010000 */
[----:B------:R-:W-:Y:S01]  /*1250*/  FFMA.FTZ R26, R45, R10, R26 ;  /* 0x0000000a2d1a7223 */ /* 0x000fe2000001001a */
[----:B------:R-:W-:Y:S01]  /*1260*/  FFMA.FTZ R28, R44, R11, R28 ;  /* 0x0000000b2c1c7223 */ /* 0x000fe2000001001c */
[----:B------:R-:W-:Y:S01]  /*1270*/  FFMA.FTZ R30, R43, R12, R30 ;  /* 0x0000000c2b1e7223 */ /* 0x000fe2000001001e */
[----:B------:R-:W-:Y:S01]  /*1280*/  FFMA.FTZ R32, R42, R13, R32 ;  /* 0x0000000d2a207223 */ /* 0x000fe20000010020 */
[----:B------:R1:W-:Y:S01]  /*1290*/  STS.64 [R37], R34 ;  /* 0x0000002225007388 */ /* 0x0003e20000000a00 */
        /* <DEDUP_REMOVED lines=8> */
[----:B0-----:R-:W-:Y:S01]  /*1320*/  ISETP.GT.U32.AND P1, PT, R60, 0x1f, PT ;  /* 0x0000001f3c00780c */ /* 0x001fe20003f24070 */
        /* <DEDUP_REMOVED lines=8> */
[----:B------:R-:W-:Y:S06]  /*13b0*/  BAR.SYNC.DEFER_BLOCKING 0x0 ;  /* 0x0000000000007b1d */ /* 0x000fec0000010000 */
[----:B-1----:R-:W-:Y:S05]  /*13c0*/  @!P0 BRA `(.L_x_2269) ;  /* 0x0000000000d88947 */ /* 0x002fea0003800000 */
[----:B------:R-:W0:Y:S01]  /*13d0*/  S2UR UR15, SR_CgaCtaId ;  /* 0x00000000000f79c3 */ /* 0x000e220000008800 */
[----:B------:R-:W-:Y:S01]  /*13e0*/  UMOV UR5, 0x400 ;  /* 0x0000040000057882 */ /* 0x000fe20000000000 */
[----:B------:R-:W-:Y:S01]  /*13f0*/  SHF.L.U32 R35, R60, 0x1, RZ ;  /* 0x000000013c237819 */ /* 0x000fe200000006ff */
[----:B------:R-:W2:Y:S03]  /*1400*/  LDL R37, [R1+0x8] ;  /* 0x0000080001257983 */ /* 0x000ea60000100800 */
[----:B------:R-:W-:Y:S01]  /*1410*/  LOP3.LUT R35, R35, 0x18, RZ, 0xc0, !PT ;  /* 0x0000001823237812 */ /* 0x000fe200078ec0ff */
[----:B------:R1:W-:Y:S04]  /*1420*/  STL.64 [R1+0x10], R2 ;  /* 0x0000100201007387 */ /* 0x0003e80000100a00 */
[----:B-1----:R-:W3:Y:S04]  /*1430*/  LDL R2, [R1+0x4] ;  /* 0x0000040001027983 */ /* 0x002ee80000100800 */
[----:B------:R-:W4:Y:S01]  /*1440*/  LDL R3, [R1] ;  /* 0x0000000001037983 */ /* 0x000f220000100800 */
[----:B0-----:R-:W-:-:S06]  /*1450*/  ULEA UR5, UR15, UR5, 0x18 ;  /* 0x000000050f057291 */ /* 0x001fcc000f8ec03f */
[----:B------:R-:W-:-:S05]  /*1460*/  LEA R34, R60, UR5, 0x5 ;  /* 0x000000053c227c11 */ /* 0x000fca000f8e28ff */
[----:B------:R-:W-:-:S05]  /*1470*/  IMAD.IADD R36, R34, 0x1, R35 ;  /* 0x0000000122247824 */ /* 0x000fca00078e0223 */
[----:B------:R0:W-:Y:S02]  /*1480*/  STS.64 [R36], R26 ;  /* 0x0000001a24007388 */ /* 0x0001e40000000a00 */
[----:B0-----:R-:W-:-:S04]  /*1490*/  LOP3.LUT R36, R35, 0x8, RZ, 0x3c, !PT ;  /* 0x0000000823247812 */ /* 0x001fc800078e3cff */
[----:B------:R-:W-:-:S05]  /*14a0*/  IADD3 R36, R34, R36, RZ ;  /* 0x0000002422247210 */ /* 0x000fca0007ffe0ff */
[----:B------:R0:W-:Y:S02]  /*14b0*/  STS.64 [R36], R28 ;  /* 0x0000001c24007388 */ /* 0x0001e40000000a00 */
[----:B0-----:R-:W-:-:S04]  /*14c0*/  LOP3.LUT R36, R35, 0x10, RZ, 0x3c, !PT ;  /* 0x0000001023247812 */ /* 0x001fc800078e3cff */
[----:B------:R-:W-:-:S05]  /*14d0*/  IADD3 R36, R34, R36, RZ ;  /* 0x0000002422247210 */ /* 0x000fca0007ffe0ff */
[----:B------:R0:W-:Y:S04]  /*14e0*/  STS.64 [R36], R30 ;  /* 0x0000001e24007388 */ /* 0x0001e80000000a00 */
[----:B0-----:R-:W2:Y:S01]  /*14f0*/  LDL R36, [R1+0xc] ;  /* 0x00000c0001247983 */ /* 0x001ea20000100800 */
[----:B------:R-:W-:Y:S02]  /*1500*/  LOP3.LUT R35, R35, 0x18, RZ, 0x3c, !PT ;  /* 0x0000001823237812 */ /* 0x000fe400078e3cff */
[----:B------:R-:W-:-:S03]  /*1510*/  SHF.R.S32.HI R47, RZ, 0x1f, R60 ;  /* 0x0000001fff2f7819 */ /* 0x000fc6000001143c */
[----:B------:R-:W-:Y:S01]  /*1520*/  IMAD.IADD R61, R34, 0x1, R35 ;  /* 0x00000001223d7824 */ /* 0x000fe200078e0223 */
[----:B------:R-:W-:-:S04]  /*1530*/  LEA.HI R47, R47, R60, RZ, 0x2 ;  /* 0x0000003c2f2f7211 */ /* 0x000fc800078f10ff */
[----:B------:R-:W-:Y:S01]  /*1540*/  STS.64 [R61], R32 ;  /* 0x000000203d007388 */ /* 0x000fe20000000a00 */
[----:B------:R-:W-:-:S04]  /*1550*/  SHF.R.S32.HI R47, RZ, 0x2, R47 ;  /* 0x00000002ff2f7819 */ /* 0x000fc8000001142f */
[----:B------:R-:W-:Y:S01]  /*1560*/  LEA R47, R47, UR5, 0x5 ;  /* 0x000000052f2f7c11 */ /* 0x000fe2000f8e28ff */
[----:B------:R-:W-:-:S04]  /*1570*/  USHF.R.U32.HI UR5, URZ, 0x2, UR6 ;  /* 0x000000023f057899 */ /* 0x000fc80008011606 */
[----:B------:R-:W-:-:S04]  /*1580*/  USHF.L.U32 UR5, UR5, 0x4, URZ ;  /* 0x0000000405057899 */ /* 0x000fc8000800063f */
[----:B------:R-:W-:Y:S01]  /*1590*/  ULOP3.LUT UR5, UR5, 0xfffffff0, UR17, 0xe2, !UPT ;  /* 0xfffffff005057892 */ /* 0x000fe2000f8ee211 */
[----:B------:R-:W-:Y:S01]  /*15a0*/  BAR.SYNC.DEFER_BLOCKING 0x0 ;  /* 0x0000000000007b1d */ /* 0x000fe20000010000 */
[-C--:B--2---:R-:W-:Y:S02]  /*15b0*/  LEA R34, R36, R47.reuse, 0x3 ;  /* 0x0000002f24227211 */ /* 0x084fe400078e18ff */
[----:B------:R-:W-:-:S04]  /*15c0*/  LEA R36, R37, R47, 0x3 ;  /* 0x0000002f25247211 */ /* 0x000fc800078e18ff */
[----:B------:R-:W0:Y:S04]  /*15d0*/  LDS.64 R34, [R34] ;  /* 0x0000000022227984 */ /* 0x000e280000000a00 */
[----:B------:R-:W1:Y:S01]  /*15e0*/  LDS.64 R36, [R36+0xa00] ;  /* 0x000a000024247984 */ /* 0x000e620000000a00 */
[----:B0-----:R-:W-:Y:S01]  /*15f0*/  FADD.FTZ R34, RZ, R34 ;  /* 0x00000022ff227221 */ /* 0x001fe20000010000 */
[----:B------:R-:W-:-:S03]  /*1600*/  FADD.FTZ R35, RZ, R35 ;  /* 0x00000023ff237221 */ /* 0x000fc60000010000 */
[----:B-1----:R-:W-:Y:S01]  /*1610*/  FADD.FTZ R36, R34, R36 ;  /* 0x0000002422247221 */ /* 0x002fe20000010000 */
[----:B---3--:R-:W-:Y:S02]  /*1620*/  IMAD R34, R2, 0x8, R47 ;  /* 0x0000000802227824 */ /* 0x008fe400078e022f */
[----:B------:R-:W-:-:S04]  /*1630*/  FADD.FTZ R37, R35, R37 ;  /* 0x0000002523257221 */ /* 0x000fc80000010000 */
[----:B------:R-:W0:Y:S02]  /*1640*/  LDS.64 R34, [R34+0x1400] ;  /* 0x0014000022227984 */ /* 0x000e240000000a00 */
[----:B0-----:R-:W-:Y:S01]  /*1650*/  FADD.FTZ R36, R36, R34 ;  /* 0x0000002224247221 */ /* 0x001fe20000010000 */
[----:B----4-:R-:W-:Y:S01]  /*1660*/  LEA R34, R3, R47, 0x3 ;  /* 0x0000002f03227211 */ /* 0x010fe200078e18ff */
[----:B------:R-:W-:Y:S01]  /*1670*/  FADD.FTZ R37, R37, R35 ;  /* 0x0000002325257221 */ /* 0x000fe20000010000 */
[----:B------:R-:W0:Y:S04]  /*1680*/  LDC.64 R2, c[0x0][0x260] ;  /* 0x00009800ff027b82 */ /* 0x000e280000000a00 */
[----:B------:R-:W1:Y:S02]  /*1690*/  LDS.64 R34, [R34+0x1e00] ;  /* 0x001e000022227984 */ /* 0x000e640000000a00 */
[----:B-1----:R-:W-:Y:S01]  /*16a0*/  FADD.FTZ R34, R36, R34 ;  /* 0x0000002224227221 */ /* 0x002fe20000010000 */
[----:B------:R-:W-:Y:S01]  /*16b0*/  MOV R36, UR5 ;  /* 0x0000000500247c02 */ /* 0x000fe20008000f00 */
[----:B------:R-:W-:-:S04]  /*16c0*/  FADD.FTZ R35, R37, R35 ;  /* 0x0000002325237221 */ /* 0x000fc80000010000 */
[----:B------:R-:W-:-:S04]  /*16d0*/  IMAD R36, R36, 0x500, R60 ;  /* 0x0000050024247824 */ /* 0x000fc800078e023c */
[----:B------:R-:W-:-:S05]  /*16e0*/  VIADD R36, R36, UR14 ;  /* 0x0000000e24247c36 */ /* 0x000fca0008000000 */
[----:B------:R-:W-:-:S05]  /*16f0*/  SHF.L.U32 R36, R36, 0x1, RZ ;  /* 0x0000000124247819 */ /* 0x000fca00000006ff */
[----:B0-----:R-:W-:Y:S02]  /*1700*/  IMAD.WIDE.U32 R36, R36, 0x4, R2 ;  /* 0x0000000424247825 */ /* 0x001fe400078e0002 */
[----:B------:R0:W5:Y:S04]  /*1710*/  LDL.LU.64 R2, [R1+0x10] ;  /* 0x0000100001027983 */ /* 0x0001680000300a00 */
[----:B------:R0:W-:Y:S02]  /*1720*/  STG.E.64 desc[UR12][R36.64+0xa000], R34 ;  /* 0x00a0002224007986 */ /* 0x0001e4000c101b0c */
.L_x_2269:
        /* <DEDUP_REMOVED lines=8> */
[----:B------:R-:W-:Y:S02]  /*17b0*/  LEA.HI R47, R60, UR5, RZ, 0x1e ;  /* 0x000000053c2f7c11 */ /* 0x000fe4000f8ff0ff */
        /* <DEDUP_REMOVED lines=91> */
[----:B------:R-:W-:Y:S01]  /*1d70*/  FADD.FTZ R37, R37, R35 ;  /* 0x0000002325257221 */ /* 0x000fe20000010000 */
[----:B------:R-:W-:Y:S02]  /*1d80*/  MOV R35, 0x28 ;  /* 0x0000002800237802 */ /* 0x000fe40000000f00 */
[----:B------:R-:W-:-:S04]  /*1d90*/  LEA.HI R34, R34, R47, RZ, 0x2 ;  /* 0x0000002f22227211 */ /* 0x000fc800078f10ff */
[----:B------:R-:W-:-:S05]  /*1da0*/  SHF.R.S32.HI R34, RZ, 0x2, R34 ;  /* 0x00000002ff227819 */ /* 0x000fca0000011422 */
[----:B------:R-:W-:-:S05]  /*1db0*/  IMAD R34, R34, R35, UR8 ;  /* 0x0000000822227e24 */ /* 0x000fca000f8e0223 */
[----:B------:R-:W-:-:S06]  /*1dc0*/  IADD3 R34, R61, R34, RZ ;  /* 0x000000223d227210 */ /* 0x000fcc0007ffe0ff */
[----:B------:R-:W0:Y:S02]  /*1dd0*/  LDS.64 R34, [R34] ;  /* 0x0000000022227984 */ /* 0x000e240000000a00 */
[----:B0-----:R-:W-:Y:S01]  /*1de0*/  FADD.FTZ R34, R36, R34 ;  /* 0x0000002224227221 */ /* 0x001fe20000010000 */
[----:B------:R-:W-:-:S07]  /*1df0*/  FADD.FTZ R35, R37, R35 ;  /* 0x0000002325237221 */ /* 0x000fce0000010000 */
.L_x_2271:
[----:B------:R-:W-:Y:S05]  /*1e00*/  BSYNC B0 ;  /* 0x0000000000007941 */ /* 0x000fea0003800000 */
.L_x_2270:
        /* <DEDUP_REMOVED lines=11> */
[----:B------:R-:W-:Y:S01]  /*1ec0*/  SHF.R.U32.HI R37, RZ, 0x2, R60 ;  /* 0x00000002ff257819 */ /* 0x000fe2000001163c */
[----:B-----5:R0:W-:Y:S01]  /*1ed0*/  STL.64 [R1+0x10], R2 ;  /* 0x0000100201007387 */ /* 0x0201e20000100a00 */
[----:B------:R-:W-:Y:S01]  /*1ee0*/  ULDC UR5, c[0x0][0x10] ;  /* 0x0000040000057ab9 */ /* 0x000fe20000000800 */
[----:B------:R-:W-:Y:S01]  /*1ef0*/  MOV R36, UR17 ;  /* 0x0000001100247c02 */ /* 0x000fe20008000f00 */
[----:B------:R-:W-:Y:S01]  /*1f00*/  UIMAD UR5, UR5, UR4, UR6 ;  /* 0x00000004050572a4 */ /* 0x000fe2000f8e0206 */
[----:B------:R-:W-:-:S05]  /*1f10*/  IMAD.SHL.U32 R37, R37, 0x10, RZ ;  /* 0x0000001025257824 */ /* 0x000fca00078e00ff */
[----:B------:R-:W-:Y:S02]  /*1f20*/  LOP3.LUT R36, R37, 0xfffffff0, R36, 0xe2, !PT ;  /* 0xfffffff025247812 */ /* 0x000fe400078ee224 */
[----:B------:R-:W-:Y:S01]  /*1f30*/  MOV R37, UR5 ;  /* 0x0000000500257c02 */ /* 0x000fe20008000f00 */
[----:B0-----:R-:W0:Y:S04]  /*1f40*/  LDC.64 R2, c[0x0][0x260] ;  /* 0x00009800ff027b82 */ /* 0x001e280000000a00 */
[----:B------:R-:W-:-:S05]  /*1f50*/  IMAD R36, R37, 0x80, R36 ;  /* 0x0000008025247824 */ /* 0x000fca00078e0224 */
[----:B------:R-:W-:-:S05]  /*1f60*/  SHF.L.U32 R36, R36, 0x1, RZ ;  /* 0x0000000124247819 */ /* 0x000fca00000006ff */
[----:B0-----:R-:W-:Y:S02]  /*1f70*/  IMAD.WIDE.U32 R36, R36, 0x4, R2 ;  /* 0x0000000424247825 */ /* 0x001fe400078e0002 */
[----:B------:R0:W5:Y:S04]  /*1f80*/  LDL.LU.64 R2, [R1+0x10] ;  /* 0x0000100001027983 */ /* 0x0001680000300a00 */
[----:B------:R0:W-:Y:S02]  /*1f90*/  STG.E.64 desc[UR12][R36.64], R34 ;  /* 0x0000002224007986 */ /* 0x0001e4000c101b0c */
.L_x_2273:
[----:B------:R-:W-:Y:S05]  /*1fa0*/  BSYNC B0 ;  /* 0x0000000000007941 */ /* 0x000fea0003800000 */
.L_x_2272:
[----:B------:R-:W-:-:S04]  /*1fb0*/  UISETP.GE.U32.AND UP0, UPT, UR9, UR16, UPT ;  /* 0x000000100900728c */ /* 0x000fc8000bf06070 */
[----:B------:R-:W-:-:S06]  /*1fc0*/  UISETP.GE.AND.EX UP0, UPT, UR10, UR7, UPT, UP0 ;  /* 0x000000070a00728c */ /* 0x000fcc000bf06300 */
[----:B------:R-:W-:-:S13]  /*1fd0*/  PLOP3.LUT P1, PT, PT, PT, UP0, 0x80, 0x0 ;  /* 0x000000000000781c */ /* 0x000fda0003f2f008 */
[----:B------:R-:W-:Y:S05]  /*1fe0*/  @P1 BRA `(.L_x_2274) ;  /* 0x0000000000581947 */ /* 0x000fea0003800000 */
        /* <DEDUP_REMOVED lines=13> */
.L_x_2276:
[----:B------:R-:W2:Y:S04]  /*20c0*/  LD.E.STRONG.GPU R37, desc[UR12][R34.64] ;  /* 0x0000000c22257980 */ /* 0x000ea8000c10f900 */
[----:B--2---:R-:W-:Y:S01]  /*20d0*/  CCTL.IVALL ;  /* 0x00000000ff00798f */ /* 0x004fe20002000000 */
[----:B------:R-:W-:Y:S05]  /*20e0*/  YIELD ;  /* 0x0000000000007946 */ /* 0x000fea0003800000 */
[----:B-----5:R-:W-:-:S04]  /*20f0*/  LOP3.LUT R37, R37, R36, RZ, 0x3c, !PT ;  /* 0x0000002425257212 */ /* 0x020fc800078e3cff */
[----:B------:R-:W-:-:S13]  /*2100*/  ISETP.GT.AND P1, PT, R37, -0x1, PT ;  /* 0xffffffff2500780c */ /* 0x000fda0003f24270 */
[----:B------:R-:W-:Y:S05]  /*2110*/  @P1 BRA `(.L_x_2276) ;  /* 0xfffffffc00e81947 */ /* 0x000fea000383ffff */
.L_x_2275:
[----:B------:R-:W-:Y:S05]  /*2120*/  WARPSYNC.ALL ;  /* 0x0000000000007948 */ /* 0x000fea0003800000 */
[----:B------:R-:W-:Y:S06]  /*2130*/  BAR.SYNC.DEFER_BLOCKING 0x0 ;  /* 0x0000000000007b1d */ /* 0x000fec0000010000 */
[----:B------:R-:W-:Y:S05]  /*2140*/  BRA `(.L_x_2277) ;  /* 0x0000000000647947 */ /* 0x000fea0003800000 */
.L_x_2274:
[----:B------:R-:W-:Y:S01]  /*2150*/  BAR.SYNC.DEFER_BLOCKING 0x0 ;  /* 0x0000000000007b1d */ /* 0x000fe20000010000 */
[----:B------:R-:W-:-:S13]  /*2160*/  ISETP.NE.AND P1, PT, R60, RZ, PT ;  /* 0x000000ff3c00720c */ /* 0x000fda0003f25270 */
[----:B------:R-:W-:Y:S05]  /*2170*/  @P1 BRA `(.L_x_2278) ;  /* 0x0000000000501947 */ /* 0x000fea0003800000 */
[----:B0-----:R-:W0:Y:S01]  /*2180*/  LDC.64 R36, c[0x0][0x268] ;  /* 0x00009a00ff247b82 */ /* 0x001e220000000a00 */
[----:B------:R-:W-:-:S06]  /*2190*/  USHF.R.U32.HI UR5, URZ, 0x2, UR6 ;  /* 0x000000023f057899 */ /* 0x000fcc0008011606 */
[----:B------:R-:W-:Y:S01]  /*21a0*/  IADD3 R34, RZ, -UR5, RZ ;  /* 0x80000005ff227c10 */ /* 0x000fe2000fffe0ff */
[----:B------:R-:W-:-:S03]  /*21b0*/  ULOP3.LUT UR5, UR6, 0x3, URZ, 0xc0, !UPT ;  /* 0x0000000306057892 */ /* 0x000fc6000f8ec03f */
[----:B------:R-:W-:Y:S01]  /*21c0*/  ISETP.NE.AND P1, PT, R34, UR17, PT ;  /* 0x0000001122007c0c */ /* 0x000fe2000bf25270 */
[----:B------:R-:W-:-:S06]  /*21d0*/  ULOP3.LUT UR5, UR5, 0x14, URZ, 0xfc, !UPT ;  /* 0x0000001405057892 */ /* 0x000fcc000f8efc3f */
[----:B------:R-:W-:-:S05]  /*21e0*/  MOV R34, UR5 ;  /* 0x0000000500227c02 */ /* 0x000fca0008000f00 */
[----:B0-----:R-:W-:-:S04]  /*21f0*/  IMAD.WIDE.U32 R34, R34, 0x4, R36 ;  /* 0x0000000422227825 */ /* 0x001fc800078e0024 */
[----:B------:R-:W-:-:S05]  /*2200*/  IMAD.MOV.U32 R36, RZ, RZ, 0x7fffffb1 ;  /* 0x7fffffb1ff247424 */ /* 0x000fca00078e00ff */
[----:B------:R-:W-:Y:S01]  /*2210*/  SEL R36, R36, 0x1, !P1 ;  /* 0x0000000124247807 */ /* 0x000fe20004800000 */
[----:B------:R-:W-:Y:S06]  /*2220*/  MEMBAR.ALL.GPU ;  /* 0x0000000000007992 */ /* 0x000fec000000a000 */
[----:B------:R-:W-:-:S00]  /*2230*/  ERRBAR ;  /* 0x00000000000079ab */ /* 0x000fc00000000000 */
[----:B------:R-:W-:Y:S06]  /*2240*/  CGAERRBAR ;  /* 0x00000000000075ab */ /* 0x000fec0000000000 */
[----:B------:R0:W5:Y:S02]  /*2250*/  ATOM.E.ADD.STRONG.GPU PT, R36, desc[UR12][R34.64], R36 ;  /* 0x000000242224798a */ /* 0x00016400081ee1cc */
.L_x_2279:
[----:B------:R-:W2:Y:S04]  /*2260*/  LD.E.STRONG.GPU R37, desc[UR12][R34.64] ;  /* 0x0000000c22257980 */ /* 0x000ea8000c10f900 */
[----:B--2---:R-:W-:Y:S01]  /*2270*/  CCTL.IVALL ;  /* 0x00000000ff00798f */ /* 0x004fe20002000000 */
[----:B------:R-:W-:Y:S05]  /*2280*/  YIELD ;  /* 0x0000000000007946 */ /* 0x000fea0003800000 */
[----:B-----5:R-:W-:-:S04]  /*2290*/  LOP3.LUT R37, R37, R36, RZ, 0x3c, !PT ;  /* 0x0000002425257212 */ /* 0x020fc800078e3cff */
[----:B------:R-:W-:-:S13]  /*22a0*/  ISETP.GT.AND P1, PT, R37, -0x1, PT ;  /* 0xffffffff2500780c */ /* 0x000fda0003f24270 */
[----:B------:R-:W-:Y:S05]  /*22b0*/  @P1 BRA `(.L_x_2279) ;  /* 0xfffffffc00e81947 */ /* 0x000fea000383ffff */
.L_x_2278:
[----:B------:R-:W-:Y:S05]  /*22c0*/  WARPSYNC.ALL ;  /* 0x0000000000007948 */ /* 0x000fea0003800000 */
[----:B------:R-:W-:Y:S06]  /*22d0*/  BAR.SYNC.DEFER_BLOCKING 0x0 ;  /* 0x0000000000007b1d */ /* 0x000fec0000010000 */
.L_x_2277:
[----:B------:R-:W-:Y:S02]  /*22e0*/  ISETP.GT.U32.AND P1, PT, R60, 0x7f, PT ;  /* 0x0000007f3c00780c */ /* 0x000fe40003f24070 */
[----:B0-----:R-:W-:-:S11]  /*22f0*/  MOV R35, UR4 ;  /* 0x0000000400237c02 */ /* 0x001fd60008000f00 */
        /* <DEDUP_REMOVED lines=13> */
[----:B------:R-:W-:Y:S02]  /*23d0*/  USHF.L.U32 UR11, UR11, 0x3, URZ ;  /* 0x000000030b0b7899 */ /* 0x000fe4000800063f */
[----:B------:R-:W-:Y:S02]  /*23e0*/  UIADD3 UR5, UR5, 0x3480, URZ ;  /* 0x0000348005057890 */ /* 0x000fe4000fffe03f */
[----:B------:R-:W-:Y:S02]  /*23f0*/  ULOP3.LUT UR11, UR11, 0x18, URZ, 0xc0, !UPT ;  /* 0x000000180b0b7892 */ /* 0x000fe4000f8ec03f */
[----:B------:R-:W-:-:S04]  /*2400*/  ULOP3.LUT UR4, UR4, 0x1, URZ, 0x3c, !UPT ;  /* 0x0000000104047892 */ /* 0x000fc8000f8e3c3f */
[----:B------:R-:W-:Y:S01]  /*2410*/  VIADD R59, R59, -UR11 ;  /* 0x8000000b3b3b7c36 */ /* 0x000fe20008000000 */
[----:B------:R-:W-:Y:S01]  /*2420*/  UMOV UR11, UR9 ;  /* 0x00000009000b7c82 */ /* 0x000fe20008000000 */
[----:B0-----:R-:W-:-:S03]  /*2430*/  ULEA UR5, UR14, UR5, 0x18 ;  /* 0x000000050e057291 */ /* 0x001fc6000f8ec03f */
[----:B------:R-:W-:-:S03]  /*2440*/  ULDC.64 UR14, c[0x0][0x210] ;  /* 0x00008400000e7ab9 */ /* 0x000fc60000000a00 */
[----:B------:R-:W-:Y:S01]  /*2450*/  LEA R59, R59, UR5, 0x3 ;  /* 0x000000053b3b7c11 */ /* 0x000fe2000f8e18ff */
        /* <DEDUP_REMOVED lines=21> */
[----:B------:R-:W-:-:S03]  /*25b0*/  @!P1 SHF.R.U32.HI R36, RZ, 0x1, R60 ;  /* 0x00000001ff249819 */ /* 0x000fc6000001163c */
[----:B------:R-:W-:Y:S01]  /*25c0*/  @!P1 FMUL.FTZ R35, R35, 9.7656251455191522837e-05 ;  /* 0x38cccccd23239820 */ /* 0x000fe20000410000 */
[----:B------:R-:W-:-:S05]  /*25d0*/  @!P1 LOP3.LUT R36, R36, 0x7ffffff8, RZ, 0xc0, !PT ;  /* 0x7ffffff824249812 */ /* 0x000fca00078ec0ff */
[----:B------:R-:W-:Y:S01]  /*25e0*/  @!P1 STS.64 [R36+UR5], R34 ;  /* 0x0000002224009988 */ /* 0x000fe20008000a05 */
[----:B------:R-:W-:Y:S01]  /*25f0*/  UMOV UR5, UR10 ;  /* 0x0000000a00057c82 */ /* 0x000fe20008000000 */
[----:B------:R-:W-:Y:S06]  /*2600*/  BAR.SYNC.DEFER_BLOCKING 0x0 ;  /* 0x0000000000007b1d */ /* 0x000fec0000010000 */
[----:B------:R-:W0:Y:S02]  /*2610*/  LDS.64 R34, [R59] ;  /* 0x000000003b227984 */ /* 0x000e240000000a00 */
[--C-:B0----5:R-:W-:Y:S01]  /*2620*/  FFMA.FTZ R37, R0, R3, -R34.reuse ;  /* 0x0000000300257223 */ /* 0x121fe20000010822 */
[--C-:B------:R-:W-:Y:S01]  /*2630*/  FFMA.FTZ R0, R5, R4, -R34.reuse ;  /* 0x0000000405007223 */ /* 0x100fe20000010822 */
[--C-:B------:R-:W-:Y:S01]  /*2640*/  FFMA.FTZ R7, R7, R6, -R34.reuse ;  /* 0x0000000607077223 */ /* 0x100fe20000010822 */
[----:B------:R-:W-:Y:S01]  /*2650*/  FFMA.FTZ R9, R9, R8, -R34 ;  /* 0x0000000809097223 */ /* 0x000fe20000010822 */
[-C--:B------:R-:W-:Y:S01]  /*2660*/  FFMA.FTZ R37, R50, -R35.reuse, R37 ;  /* 0x8000002332257223 */ /* 0x080fe20000010025 */
[-C--:B------:R-:W-:Y:S01]  /*2670*/  FFMA.FTZ R49, R49, -R35.reuse, R0 ;  /* 0x8000002331317223 */ /* 0x080fe20000010000 */
[-C--:B------:R-:W-:Y:S01]  /*2680*/  FFMA.FTZ R7, R48, -R35.reuse, R7 ;  /* 0x8000002330077223 */ /* 0x080fe20000010007 */
[----:B------:R-:W-:Y:S01]  /*2690*/  FFMA.FTZ R9, R46, -R35, R9 ;  /* 0x800000232e097223 */ /* 0x000fe20000010009 */
[C-C-:B------:R-:W-:Y:S01]  /*26a0*/  FFMA.FTZ R10, R3.reuse, R10, -R34.reuse ;  /* 0x0000000a030a7223 */ /* 0x140fe20000010822 */
[--C-:B------:R-:W-:Y:S01]  /*26b0*/  FFMA.FTZ R11, R4, R11, -R34.reuse ;  /* 0x0000000b040b7223 */ /* 0x100fe20000010822 */
[--C-:B------:R-:W-:Y:S01]  /*26c0*/  FFMA.FTZ R12, R6, R12, -R34.reuse ;  /* 0x0000000c060c7223 */ /* 0x100fe20000010822 */
[--C-:B------:R-:W-:Y:S01]  /*26d0*/  FFMA.FTZ R13, R8, R13, -R34.reuse ;  /* 0x0000000d080d7223 */ /* 0x100fe20000010822 */
[C-C-:B------:R-:W-:Y:S01]  /*26e0*/  FFMA.FTZ R14, R3.reuse, R14, -R34.reuse ;  /* 0x0000000e030e7223 */ /* 0x140fe20000010822 */
[--C-:B------:R-:W-:Y:S01]  /*26f0*/  FFMA.FTZ R15, R4, R15, -R34.reuse ;  /* 0x0000000f040f7223 */ /* 0x100fe20000010822 */
[C-C-:B------:R-:W-:Y:S01]  /*2700*/  FFMA.FTZ R16, R6.reuse, R16, -R34.reuse ;  /* 0x0000001006107223 */ /* 0x140fe20000010822 */
[--C-:B------:R-:W-:Y:S01]  /*2710*/  FFMA.FTZ R5, R6, R22, -R34.reuse ;  /* 0x0000001606057223 */ /* 0x100fe20000010822 */
[--C-:B------:R-:W-:Y:S01]  /*2720*/  FFMA.FTZ R3, R3, R18, -R34.reuse ;  /* 0x0000001203037223 */ /* 0x100fe20000010822 */
[--C-:B------:R-:W-:Y:S01]  /*2730*/  FFMA.FTZ R4, R4, R19, -R34.reuse ;  /* 0x0000001304047223 */ /* 0x100fe20000010822 */
[--C-:B------:R-:W-:Y:S01]  /*2740*/  FFMA.FTZ R17, R8, R17, -R34.reuse ;  /* 0x0000001108117223 */ /* 0x100fe20000010822 */
[C---:B------:R-:W-:Y:S01]  /*2750*/  FMUL.FTZ R37, R2.reuse, R37 ;  /* 0x0000002502257220 */ /* 0x040fe20000410000 */
[C---:B------:R-:W-:Y:S01]  /*2760*/  FMUL.FTZ R0, R2.reuse, R49 ;  /* 0x0000003102007220 */ /* 0x040fe20000410000 */
[C---:B------:R-:W-:Y:S01]  /*2770*/  FMUL.FTZ R7, R2.reuse, R7 ;  /* 0x0000000702077220 */ /* 0x040fe20000410000 */
[----:B------:R-:W-:Y:S01]  /*2780*/  FMUL.FTZ R6, R2, R9 ;  /* 0x0000000902067220 */ /* 0x000fe20000410000 */
[----:B------:R-:W-:Y:S01]  /*2790*/  FFMA.FTZ R8, R8, R23, -R34 ;  /* 0x0000001708087223 */ /* 0x000fe20000010822 */
[-C--:B------:R-:W-:Y:S01]  /*27a0*/  FFMA.FTZ R45, R45, -R35.reuse, R10 ;  /* 0x800000232d2d7223 */ /* 0x080fe2000001000a */
[-C--:B------:R-:W-:Y:S01]  /*27b0*/  FFMA.FTZ R11, R44, -R35.reuse, R11 ;  /* 0x800000232c0b7223 */ /* 0x080fe2000001000b */
[-C--:B------:R-:W-:Y:S01]  /*27c0*/  FFMA.FTZ R43, R43, -R35.reuse, R12 ;  /* 0x800000232b2b7223 */ /* 0x080fe2000001000c */
[-C--:B------:R-:W-:Y:S01]  /*27d0*/  FFMA.FTZ R13, R42, -R35.reuse, R13 ;  /* 0x800000232a0d7223 */ /* 0x080fe2000001000d */
[-C--:B------:R-:W-:Y:S01]  /*27e0*/  FFMA.FTZ R3, R20, -R35.reuse, R3 ;  /* 0x8000002314037223 */ /* 0x080fe20000010003 */
[-C--:B------:R-:W-:Y:S01]  /*27f0*/  FFMA.FTZ R21, R21, -R35.reuse, R4 ;  /* 0x8000002315157223 */ /* 0x080fe20000010004 */
[----:B------:R-:W-:Y:S01]  /*2800*/  IADD3 R4, P1, R57, UR14, RZ ;  /* 0x0000000e39047c10 */ /* 0x000fe2000ff3e0ff */
[----:B------:R-:W-:Y:S01]  /*2810*/  FFMA.FTZ R25, R25, -R35, R8 ;  /* 0x8000002319197223 */ /* 0x000fe20000010008 */
[----:B------:R-:W-:Y:S01]  /*2820*/  F2FP.F16.F32.PACK_AB R37, R0, R37 ;  /* 0x000000250025723e */ /* 0x000fe200000000ff */
[----:B------:R-:W-:Y:S01]  /*2830*/  FFMA.FTZ R41, R41, -R35, R14 ;  /* 0x8000002329297223 */ /* 0x000fe2000001000e */
[----:B------:R-:W-:Y:S01]  /*2840*/  F2FP.F16.F32.PACK_AB R7, R6, R7 ;  /* 0x000000070607723e */ /* 0x000fe200000000ff */
[-C--:B------:R-:W-:Y:S01]  /*2850*/  FFMA.FTZ R15, R40, -R35.reuse, R15 ;  /* 0x80000023280f7223 */ /* 0x080fe2000001000f */
[-C--:B------:R-:W-:Y:S01]  /*2860*/  FFMA.FTZ R39, R39, -R35.reuse, R16 ;  /* 0x8000002327277223 */ /* 0x080fe20000010010 */
[-C--:B------:R-:W-:Y:S01]  /*2870*/  FFMA.FTZ R17, R38, -R35.reuse, R17 ;  /* 0x8000002326117223 */ /* 0x080fe20000010011 */
[----:B------:R-:W-:Y:S01]  /*2880*/  FFMA.FTZ R9, R24, -R35, R5 ;  /* 0x8000002318097223 */ /* 0x000fe20000010005 */
[C---:B------:R-:W-:Y:S01]  /*2890*/  FMUL.FTZ R45, R2.reuse, R45 ;  /* 0x0000002d022d7220 */ /* 0x040fe20000410000 */
[C---:B------:R-:W-:Y:S01]  /*28a0*/  FMUL.FTZ R6, R2.reuse, R11 ;  /* 0x0000000b02067220 */ /* 0x040fe20000410000 */
[C---:B------:R-:W-:Y:S01]  /*28b0*/  FMUL.FTZ R43, R2.reuse, R43 ;  /* 0x0000002b022b7220 */ /* 0x040fe20000410000 */
[C---:B------:R-:W-:Y:S01]  /*28c0*/  FMUL.FTZ R8, R2.reuse, R13 ;  /* 0x0000000d02087220 */ /* 0x040fe20000410000 */
[----:B------:R-:W-:Y:S01]  /*28d0*/  FMUL.FTZ R0, R2, R3 ;  /* 0x0000000302007220 */ /* 0x000fe20000410000 */
[----:B------:R-:W-:Y:S01]  /*28e0*/  IADD3.X R5, R58, UR15, RZ, P1, !PT ;  /* 0x0000000f3a057c10 */ /* 0x000fe20008ffe4ff */
[C---:B------:R-:W-:Y:S01]  /*28f0*/  FMUL.FTZ R41, R2.reuse, R41 ;  /* 0x0000002902297220 */ /* 0x040fe20000410000 */
[----:B------:R-:W-:Y:S01]  /*2900*/  PRMT R3, R37, 0x7632, R3 ;  /* 0x0000763225037816 */ /* 0x000fe20000000003 */
[C---:B------:R-:W-:Y:S01]  /*2910*/  FMUL.FTZ R10, R2.reuse, R15 ;  /* 0x0000000f020a7220 */ /* 0x040fe20000410000 */
[----:B------:R-:W-:Y:S01]  /*2920*/  PRMT R11, R7, 0x7632, R11 ;  /* 0x00007632070b7816 */ /* 0x000fe2000000000b */
[C---:B------:R-:W-:Y:S01]  /*2930*/  FMUL.FTZ R39, R2.reuse, R39 ;  /* 0x0000002702277220 */ /* 0x040fe20000410000 */
[C---:B------:R-:W-:Y:S01]  /*2940*/  FMUL.FTZ R12, R2.reuse, R17 ;  /* 0x00000011020c7220 */ /* 0x040fe20000410000 */
[C---:B------:R-:W-:Y:S01]  /*2950*/  FMUL.FTZ R21, R2.reuse, R21 ;  /* 0x0000001502157220 */ /* 0x040fe20000410000 */
[C---:B------:R-:W-:Y:S01]  /*2960*/  FMUL.FTZ R9, R2.reuse, R9 ;  /* 0x0000000902097220 */ /* 0x040fe20000410000 */
[----:B------:R-:W-:Y:S01]  /*2970*/  FMUL.FTZ R14, R2, R25 ;  /* 0x00000019020e7220 */ /* 0x000fe20000410000 */
[----:B------:R-:W-:Y:S01]  /*2980*/  IADD3 R2, P1, R55, UR14, RZ ;  /* 0x0000000e37027c10 */ /* 0x000fe2000ff3e0ff */
[----:B------:R-:W-:Y:S01]  /*2990*/  STG.E.U16 desc[UR12][R4.64], R37 ;  /* 0x0000002504007986 */ /* 0x000fe2000c10150c */
[----:B------:R-:W-:-:S02]  /*29a0*/  F2FP.F16.F32.PACK_AB R45, R6, R45 ;  /* 0x0000002d062d723e */ /* 0x000fc400000000ff */
[----:B------:R-:W-:Y:S01]  /*29b0*/  F2FP.F16.F32.PACK_AB R43, R8, R43 ;  /* 0x0000002b082b723e */ /* 0x000fe200000000ff */
[----:B------:R0:W-:Y:S01]  /*29c0*/  STG.E.U16 desc[UR12][R4.64+0x2], R3 ;  /* 0x0000020304007986 */ /* 0x0001e2000c10150c */
[----:B------:R-:W-:Y:S02]  /*29d0*/  PRMT R8, R45, 0x7632, R8 ;  /* 0x000076322d087816 */ /* 0x000fe40000000008 */
[----:B------:R-:W-:Y:S01]  /*29e0*/  F2FP.F16.F32.PACK_AB R41, R10, R41 ;  /* 0x000000290a29723e */ /* 0x000fe200000000ff */
[----:B------:R1:W-:Y:S01]  /*29f0*/  STG.E.U16 desc[UR12][R4.64+0x4], R7 ;  /* 0x0000040704007986 */ /* 0x0003e2000c10150c */
[----:B------:R-:W-:Y:S02]  /*2a00*/  F2FP.F16.F32.PACK_AB R39, R12, R39 ;  /* 0x000000270c27723e */ /* 0x000fe400000000ff */
[----:B------:R-:W-:Y:S01]  /*2a10*/  F2FP.F16.F32.PACK_AB R0, R21, R0 ;  /* 0x000000001500723e */ /* 0x000fe200000000ff */
[----:B------:R2:W-:Y:S01]  /*2a20*/  STG.E.U16 desc[UR12][R4.64+0x6], R11 ;  /* 0x0000060b04007986 */ /* 0x0005e2000c10150c */
[----:B------:R-:W-:-:S02]  /*2a30*/  F2FP.F16.F32.PACK_AB R9, R14, R9 ;  /* 0x000000090e09723e */ /* 0x000fc400000000ff */
[----:B0-----:R-:W-:Y:S02]  /*2a40*/  IADD3.X R3, R56, UR15, RZ, P1, !PT ;  /* 0x0000000f38037c10 */ /* 0x001fe40008ffe4ff */
[----:B------:R-:W-:-:S03]  /*2a50*/  IADD3 R6, P1, R53, UR14, RZ ;  /* 0x0000000e35067c10 */ /* 0x000fc6000ff3e0ff */
[----:B------:R-:W-:Y:S01]  /*2a60*/  STG.E.U16 desc[UR12][R2.64], R45 ;  /* 0x0000002d02007986 */ /* 0x000fe2000c10150c */
[----:B-1----:R-:W-:Y:S02]  /*2a70*/  IADD3.X R7, R54, UR15, RZ, P1, !PT ;  /* 0x0000000f36077c10 */ /* 0x002fe40008ffe4ff */
[----:B--2---:R-:W-:Y:S01]  /*2a80*/  PRMT R5, R43, 0x7632, R5 ;  /* 0x000076322b057816 */ /* 0x004fe20000000005 */
[----:B------:R0:W-:Y:S01]  /*2a90*/  STG.E.U16 desc[UR12][R2.64+0x2], R8 ;  /* 0x0000020802007986 */ /* 0x0001e2000c10150c */
[----:B------:R-:W-:-:S03]  /*2aa0*/  IADD3 R4, P1, R51, UR14, RZ ;  /* 0x0000000e33047c10 */ /* 0x000fc6000ff3e0ff */
[----:B------:R-:W-:Y:S04]  /*2ab0*/  STG.E.U16 desc[UR12][R2.64+0x4], R43 ;  /* 0x0000042b02007986 */ /* 0x000fe8000c10150c */
[----:B------:R1:W-:Y:S01]  /*2ac0*/  STG.E.U16 desc[UR12][R2.64+0x6], R5 ;  /* 0x0000060502007986 */ /* 0x0003e2000c10150c */
[----:B0-----:R-:W-:-:S03]  /*2ad0*/  PRMT R8, R39, 0x7632, R8 ;  /* 0x0000763227087816 */ /* 0x001fc60000000008 */
[----:B------:R-:W-:Y:S04]  /*2ae0*/  STG.E.U16 desc[UR12][R6.64], R41 ;  /* 0x0000002906007986 */ /* 0x000fe8000c10150c */
[----:B------:R-:W-:Y:S01]  /*2af0*/  STG.E.U16 desc[UR12][R6.64+0x4], R39 ;  /* 0x0000042706007986 */ /* 0x000fe2000c10150c */
[----:B-1----:R-:W-:-:S03]  /*2b00*/  PRMT R3, R41, 0x7632, R3 ;  /* 0x0000763229037816 */ /* 0x002fc60000000003 */
[----:B------:R-:W-:Y:S01]  /*2b10*/  STG.E.U16 desc[UR12][R6.64+0x6], R8 ;  /* 0x0000060806007986 */ /* 0x000fe2000c10150c */
[----:B------:R-:W-:Y:S02]  /*2b20*/  IADD3.X R5, R52, UR15, RZ, P1, !PT ;  /* 0x0000000f34057c10 */ /* 0x000fe40008ffe4ff */
[----:B------:R-:W-:Y:S01]  /*2b30*/  PRMT R2, R0, 0x7632, R2 ;  /* 0x0000763200027816 */ /* 0x000fe20000000002 */
[----:B------:R0:W-:Y:S04]  /*2b40*/  STG.E.U16 desc[UR12][R6.64+0x2], R3 ;  /* 0x0000020306007986 */ /* 0x0001e8000c10150c */
[----:B------:R1:W-:Y:S04]  /*2b50*/  STG.E.U16 desc[UR12][R4.64], R0 ;  /* 0x0000000004007986 */ /* 0x0003e8000c10150c */
[----:B------:R1:W-:Y:S01]  /*2b60*/  STG.E.U16 desc[UR12][R4.64+0x2], R2 ;  /* 0x0000020204007986 */ /* 0x0003e2000c10150c */
[----:B0-----:R-:W-:-:S03]  /*2b70*/  PRMT R7, R9, 0x7632, R7 ;  /* 0x0000763209077816 */ /* 0x001fc60000000007 */
[----:B------:R1:W-:Y:S04]  /*2b80*/  STG.E.U16 desc[UR12][R4.64+0x4], R9 ;  /* 0x0000040904007986 */ /* 0x0003e8000c10150c */
[----:B------:R1:W-:Y:S01]  /*2b90*/  STG.E.U16 desc[UR12][R4.64+0x6], R7 ;  /* 0x0000060704007986 */ /* 0x0003e2000c10150c */
[----:B------:R-:W-:Y:S05]  /*2ba0*/  @!P0 BRA `(.L_x_2280) ;  /* 0xffffffd8004c8947 */ /* 0x000fea000383ffff */
.L_x_2268:
        /* <DEDUP_REMOVED lines=11> */
[----:B------:R-:W2:Y:S01]  /*2c60*/  S2R R56, SR_TID.X ;  /* 0x0000000000387919 */ /* 0x000ea20000002100 */
[----:B-1----:R-:W-:Y:S01]  /*2c70*/  HFMA2.MMA R5, -RZ, RZ, 0, 1.1920928955078125e-06 ;  /* 0x00000014ff057435 */ /* 0x002fe200000001ff */
[----:B0-----:R-:W-:Y:S02]  /*2c80*/  LOP3.LUT R3, RZ, R14, RZ, 0x33, !PT ;  /* 0x0000000eff037212 */ /* 0x001fe400078e33ff */
[----:B------:R-:W-:Y:S02]  /*2c90*/  LOP3.LUT R4, RZ, R15, RZ, 0x33, !PT ;  /* 0x0000000fff047212 */ /* 0x000fe400078e33ff */
[----:B------:R-:W-:-:S04]  /*2ca0*/  ISETP.GT.U32.AND P0, PT, R3, -0x6, PT ;  /* 0xfffffffa0300780c */ /* 0x000fc80003f04070 */
[C---:B------:R-:W-:Y:S02]  /*2cb0*/  ISETP.GT.AND.EX P0, PT, R4.reuse, -0x1, PT, P0 ;  /* 0xffffffff0400780c */ /* 0x040fe40003f04300 */
[----:B--2---:R-:W-:Y:S02]  /*2cc0*/  SHF.R.U32.HI R0, RZ, 0x5, R56 ;  /* 0x00000005ff007819 */ /* 0x004fe40000011638 */
        /* <DEDUP_REMOVED lines=38> */
.L_x_2297:
        /* <DEDUP_REMOVED lines=45> */
.L_x_2284:
[----:B------:R-:W-:Y:S05]  /*3200*/  BSYNC B1 ;  /* 0x0000000000017941 */ /* 0x000fea0003800000 */
.L_x_2283:
        /* <DEDUP_REMOVED lines=21> */
.L_x_2287:
        /* <DEDUP_REMOVED lines=55> */
.L_x_2286:
[----:B------:R-:W-:Y:S05]  /*36d0*/  BSYNC B1 ;  /* 0x0000000000017941 */ /* 0x000fea0003800000 */
.L_x_2285:
        /* <DEDUP_REMOVED lines=35> */
.L_x_2289:
[----:B------:R-:W-:Y:S05]  /*3910*/  BSYNC B1 ;  /* 0x0000000000017941 */ /* 0x000fea0003800000 */
.L_x_2288:
        /* <DEDUP_REMOVED lines=15> */
.L_x_2282:
[----:B------:R-:W-:Y:S05]  /*3a10*/  BSYNC B0 ;  /* 0x0000000000007941 */ /* 0x000fea0003800000 */
.L_x_2281:
        /* <DEDUP_REMOVED lines=50> */
.L_x_2306:
        /* <DEDUP_REMOVED lines=46> */
.L_x_2316:
[----:B--2---:R-:W-:Y:S01]  /*4020*/  FADD.FTZ R15, R14, R30 ;  /* 0x0000001e0e0f7221 */ /* 0x004fe20000010000 */
[----:B------:R-:W-:Y:S02]  /*4030*/  @!P1 F2FP.F16.F32.PACK_AB R14, RZ, R24 ;  /* 0x00000018ff0e923e */ /* 0x000fe400000000ff */
[----:B------:R-:W-:Y:S02]  /*4040*/  ISETP.NE.AND P2, PT, R50, 0x2, PT ;  /* 0x000000023200780c */ /* 0x000fe40003f45270 */
[----:B------:R-:W-:Y:S01]  /*4050*/  @!P1 F2FP.F16.F32.PACK_AB R15, RZ, R15 ;  /* 0x0000000fff0f923e */ /* 0x000fe200000000ff */
        /* <DEDUP_REMOVED lines=37> */
.L_x_2326:
[----:B--2---:R-:W-:Y:S01]  /*42b0*/  FADD.FTZ R15, R14, R30 ;  /* 0x0000001e0e0f7221 */ /* 0x004fe20000010000 */
[----:B------:R-:W-:-:S04]  /*42c0*/  @!P1 F2FP.F16.F32.PACK_AB R14, RZ, R24 ;  /* 0x00000018ff0e923e */ /* 0x000fc800000000ff */
[----:B------:R-:W-:Y:S01]  /*42d0*/  @!P1 F2FP.F16.F32.PACK_AB R15, RZ, R15 ;  /* 0x0000000fff0f923e */ /* 0x000fe200000000ff */
[----:B------:R3:W-:Y:S03]  /*42e0*/  @!P1 STG.E.U16 desc[UR12][R16.64+0x50], R14 ;  /* 0x0000500e10009986 */ /* 0x0007e6000c10150c */
[----:B------:R-:W-:Y:S02]  /*42f0*/  PRMT R20, R15, 0x7610, R20 ;  /* 0x000076100f147816 */ /* 0x000fe40000000014 */
[----:B------:R-:W-:-:S03]  /*4300*/  LEA.HI R15, R56, 0x3c, RZ, 0x1c ;  /* 0x0000003c380f7811 */ /* 0x000fc600078fe0ff */
[----:B------:R3:W-:Y:S04]  /*4310*/  @!P1 STG.E.U16 desc[UR12][R18.64+0x50], R20 ;  /* 0x0000501412009986 */ /* 0x0007e8000c10150c */
.L_x_2292:
[----:B------:R-:W-:Y:S05]  /*4320*/  BSYNC B0 ;  /* 0x0000000000007941 */ /* 0x000fea0003800000 */
.L_x_2291:
        /* <DEDUP_REMOVED lines=121> */
[----:B------:R-:W-:Y:S01]  /*4ac0*/  @!P0 F2FP.F16.F32.PACK_AB R30, RZ, R16 ;  /* 0x00000010ff1e823e */ /* 0x000fe200000000ff */
[----:B--2---:R-:W-:Y:S01]  /*4ad0*/  FADD.FTZ R44, R17, R14 ;  /* 0x0000000e112c7221 */ /* 0x004fe20000010000 */
[----:B------:R-:W2:Y:S01]  /*4ae0*/  SHFL.BFLY PT, R40, R37, 0x1, 0x101f ;  /* 0x0c301f0025287f89 */ /* 0x000ea200000e0000 */
[----:B---3--:R-:W-:-:S03]  /*4af0*/  FADD.FTZ R31, R31, R20 ;  /* 0x000000141f1f7221 */ /* 0x008fc60000010000 */
[----:B------:R-:W-:Y:S01]  /*4b00*/  @!P0 F2FP.F16.F32.PACK_AB R44, RZ, R44 ;  /* 0x0000002cff2c823e */ /* 0x000fe200000000ff */
        /* <DEDUP_REMOVED lines=25> */
[----:B------:R-:W-:Y:S01]  /*4ca0*/  @!P0 F2FP.F16.F32.PACK_AB R25, RZ, R33 ;  /* 0x00000021ff19823e */ /* 0x000fe200000000ff */
[----:B------:R-:W0:Y:S01]  /*4cb0*/  SHFL.BFLY PT, R35, R42, 0x1, 0x101f ;  /* 0x0c301f002a237f89 */ /* 0x000e2200000e0000 */
[----:B------:R-:W-:Y:S02]  /*4cc0*/  @!P0 F2FP.F16.F32.PACK_AB R33, RZ, R37 ;  /* 0x00000025ff21823e */ /* 0x000fe400000000ff */
[----:B------:R-:W-:Y:S01]  /*4cd0*/  @!P0 F2FP.F16.F32.PACK_AB R26, RZ, R38 ;  /* 0x00000026ff1a823e */ /* 0x000fe200000000ff */
[----:B------:R1:W-:Y:S01]  /*4ce0*/  @!P0 STG.E.U16 desc[UR12][R22.64], R44 ;  /* 0x0000002c16008986 */ /* 0x0003e2000c10150c */
[----:B--2---:R-:W-:-:S03]  /*4cf0*/  @!P0 IMAD.WIDE R18, R41, 0x2, R18 ;  /* 0x0000000229128825 */ /* 0x004fc600078e0212 */
[----:B------:R2:W4:Y:S01]  /*4d00*/  SHFL.BFLY PT, R30, R31, 0x1, 0x101f ;  /* 0x0c301f001f1e7f89 */ /* 0x00052200000e0000 */
[----:B---3--:R-:W-:Y:S01]  /*4d10*/  @!P0 IMAD.WIDE R14, R41, 0x2, R14 ;  /* 0x00000002290e8825 */ /* 0x008fe200078e020e */
[----:B-1----:R-:W-:-:S05]  /*4d20*/  @!P0 F2FP.F16.F32.PACK_AB R23, RZ, R34 ;  /* 0x00000022ff17823e */ /* 0x002fca00000000ff */
[----:B------:R2:W-:Y:S01]  /*4d30*/  @!P0 STG.E.U16 desc[UR12][R20.64+0x28], R23 ;  /* 0x0000281714008986 */ /* 0x0005e2000c10150c */
[----:B0-----:R-:W-:-:S03]  /*4d40*/  FADD.FTZ R35, R42, R35 ;  /* 0x000000232a237221 */ /* 0x001fc60000010000 */
[----:B------:R2:W-:Y:S04]  /*4d50*/  @!P0 STG.E.U16 desc[UR12][R18.64+0x28], R25 ;  /* 0x0000281912008986 */ /* 0x0005e8000c10150c */
[----:B------:R2:W-:Y:S04]  /*4d60*/  @!P0 STG.E.U16 desc[UR12][R16.64+0x50], R26 ;  /* 0x0000501a10008986 */ /* 0x0005e8000c10150c */
[----:B------:R2:W-:Y:S02]  /*4d70*/  @!P0 STG.E.U16 desc[UR12][R14.64+0x50], R33 ;  /* 0x000050210e008986 */ /* 0x0005e4000c10150c */
.L_x_2360:
[----:B--2---:R-:W0:Y:S01]  /*4d80*/  @!P0 LDC.64 R14, c[0x0][0x218] ;  /* 0x00008600ff0e8b82 */ /* 0x004e220000000a00 */
[----:B----4-:R-:W-:Y:S01]  /*4d90*/  FADD.FTZ R19, R31, R30 ;  /* 0x0000001e1f137221 */ /* 0x010fe20000010000 */
[----:B------:R-:W-:-:S04]  /*4da0*/  @!P0 F2FP.F16.F32.PACK_AB R18, RZ, R35 ;  /* 0x00000023ff12823e */ /* 0x000fc800000000ff */
[----:B------:R-:W-:Y:S02]  /*4db0*/  @!P0 F2FP.F16.F32.PACK_AB R19, RZ, R19 ;  /* 0x00000013ff13823e */ /* 0x000fe400000000ff */
[----:B------:R-:W1:Y:S01]  /*4dc0*/  @!P0 LDC.64 R16, c[0x0][0x220] ;  /* 0x00008800ff108b82 */ /* 0x000e620000000a00 */
[----:B0-----:R-:W-:-:S05]  /*4dd0*/  @!P0 IMAD.WIDE R14, R41, 0x2, R14 ;  /* 0x00000002290e8825 */ /* 0x001fca00078e020e */
[----:B------:R4:W-:Y:S01]  /*4de0*/  @!P0 STG.E.U16 desc[UR12][R14.64+0x78], R18 ;  /* 0x000078120e008986 */ /* 0x0009e2000c10150c */
[----:B-1----:R-:W-:-:S05]  /*4df0*/  @!P0 IMAD.WIDE R16, R41, 0x2, R16 ;  /* 0x0000000229108825 */ /* 0x002fca00078e0210 */
[----:B------:R4:W-:Y:S02]  /*4e00*/  @!P0 STG.E.U16 desc[UR12][R16.64+0x78], R19 ;  /* 0x0000781310008986 */ /* 0x0009e4000c10150c */
.L_x_2290:
        /* <DEDUP_REMOVED lines=8> */
.L_x_2293:
[----:B------:R-:W-:Y:S01]  /*4e90*/  HFMA2.MMA R27, -RZ, RZ, 0, 0.000503063201904296875 ;  /* 0x0000101fff1b7435 */ /* 0x000fe200000001ff */
[----:B-1----:R-:W-:Y:S01]  /*4ea0*/  MOV R29, R14 ;  /* 0x0000000e001d7202 */ /* 0x002fe20000000f00 */
[----:B------:R-:W-:Y:S01]  /*4eb0*/  IMAD.MOV.U32 R28, RZ, RZ, 0x8 ;  /* 0x00000008ff1c7424 */ /* 0x000fe200078e00ff */
[----:B------:R-:W-:-:S08]  /*4ec0*/  MOV R26, 0xffff ;  /* 0x0000ffff001a7802 */ /* 0x000fd00000000f00 */
[----:B0-2---:R-:W-:Y:S05]  /*4ed0*/  WARPSYNC.COLLECTIVE R26, `(.L_x_2298) ;  /* 0x000000001a087348 */ /* 0x005fea0003c00000 */
[----:B------:R1:W3:Y:S02]  /*4ee0*/  SHFL.BFLY P2, R30, R29, R28, R27 ;  /* 0x0c00001c1d1e7389 */ /* 0x0002e4000004001b */
[----:B0123--:R-:W-:Y:S01]  /*4ef0*/  ENDCOLLECTIVE ;  /* 0x000000000000791b */ /* 0x00ffe20003800000 */
.L_x_2298:
[----:B------:R-:W-:Y:S01]  /*4f00*/  IMAD.MOV.U32 R29, RZ, RZ, R15 ;  /* 0x000000ffff1d7224 */ /* 0x000fe200078e000f */
[----:B------:R-:W-:-:S07]  /*4f10*/  MOV R17, R30 ;  /* 0x0000001e00117202 */ /* 0x000fce0000000f00 */
[----:B------:R-:W-:Y:S05]  /*4f20*/  WARPSYNC.COLLECTIVE R26, `(.L_x_2299) ;  /* 0x000000001a087348 */ /* 0x000fea0003c00000 */
[----:B------:R0:W1:Y:S02]  /*4f30*/  SHFL.BFLY P2, R30, R29, R28, R27 ;  /* 0x0c00001c1d1e7389 */ /* 0x000064000004001b */
[----:B01----:R-:W-:Y:S01]  /*4f40*/  ENDCOLLECTIVE ;  /* 0x000000000000791b */ /* 0x003fe20003800000 */
.L_x_2299:
[----:B------:R-:W-:Y:S01]  /*4f50*/  FADD.FTZ R17, R17, R14 ;  /* 0x0000000e11117221 */ /* 0x000fe20000010000 */
[----:B------:R-:W-:-:S04]  /*4f60*/  HFMA2.MMA R28, -RZ, RZ, 0, 2.384185791015625e-07 ;  /* 0x00000004ff1c7435 */ /* 0x000fc800000001ff */
[----:B------:R-:W-:Y:S02]  /*4f70*/  MOV R29, R17 ;  /* 0x00000011001d7202 */ /* 0x000fe40000000f00 */
[----:B------:R-:W-:-:S07]  /*4f80*/  MOV R16, R30 ;  /* 0x0000001e00107202 */ /* 0x000fce0000000f00 */
[----:B------:R-:W-:Y:S05]  /*4f90*/  WARPSYNC.COLLECTIVE R26, `(.L_x_2300) ;  /* 0x000000001a087348 */ /* 0x000fea0003c00000 */
[----:B------:R0:W1:Y:S02]  /*4fa0*/  SHFL.BFLY P2, R30, R29, R28, R27 ;  /* 0x0c00001c1d1e7389 */ /* 0x000064000004001b */
[----:B01----:R-:W-:Y:S01]  /*4fb0*/  ENDCOLLECTIVE ;  /* 0x000000000000791b */ /* 0x003fe20003800000 */
.L_x_2300:
[----:B------:R-:W-:-:S05]  /*4fc0*/  FADD.FTZ R16, R16, R15 ;  /* 0x0000000f10107221 */ /* 0x000fca0000010000 */
[----:B------:R-:W-:Y:S01]  /*4fd0*/  MOV R29, R16 ;  /* 0x00000010001d7202 */ /* 0x000fe20000000f00 */
[----:B------:R-:W-:-:S07]  /*4fe0*/  IMAD.MOV.U32 R18, RZ, RZ, R30 ;  /* 0x000000ffff127224 */ /* 0x000fce00078e001e */
[----:B------:R-:W-:Y:S05]  /*4ff0*/  WARPSYNC.COLLECTIVE R26, `(.L_x_2301) ;  /* 0x000000001a087348 */ /* 0x000fea0003c00000 */
[----:B------:R0:W1:Y:S02]  /*5000*/  SHFL.BFLY P2, R30, R29, R28, R27 ;  /* 0x0c00001c1d1e7389 */ /* 0x000064000004001b */
[----:B01----:R-:W-:Y:S01]  /*5010*/  ENDCOLLECTIVE ;  /* 0x000000000000791b */ /* 0x003fe20003800000 */
.L_x_2301:
[----:B------:R-:W-:-:S05]  /*5020*/  FADD.FTZ R18, R17, R18 ;  /* 0x0000001211127221 */ /* 0x000fca0000010000 */
[----:B------:R-:W-:Y:S01]  /*5030*/  MOV R29, R18 ;  /* 0x00000012001d7202 */ /* 0x000fe20000000f00 */
[----:B------:R-:W-:Y:S01]  /*5040*/  IMAD.MOV.U32 R28, RZ, RZ, 0x2 ;  /* 0x00000002ff1c7424 */ /* 0x000fe200078e00ff */
[----:B------:R-:W-:-:S07]  /*5050*/  MOV R19, R30 ;  /* 0x0000001e00137202 */ /* 0x000fce0000000f00 */
[----:B------:R-:W-:Y:S05]  /*5060*/  WARPSYNC.COLLECTIVE R26, `(.L_x_2302) ;  /* 0x000000001a087348 */ /* 0x000fea0003c00000 */
[----:B------:R0:W1:Y:S02]  /*5070*/  SHFL.BFLY P2, R30, R29, R28, R27 ;  /* 0x0c00001c1d1e7389 */ /* 0x000064000004001b */
[----:B01----:R-:W-:Y:S01]  /*5080*/  ENDCOLLECTIVE ;  /* 0x000000000000791b */ /* 0x003fe20003800000 */
.L_x_2302:
[----:B------:R-:W-:-:S05]  /*5090*/  FADD.FTZ R19, R16, R19 ;  /* 0x0000001310137221 */ /* 0x000fca0000010000 */
[----:B------:R-:W-:Y:S02]  /*50a0*/  MOV R29, R19 ;  /* 0x00000013001d7202 */ /* 0x000fe40000000f00 */
[----:B------:R-:W-:-:S07]  /*50b0*/  MOV R21, R30 ;  /* 0x0000001e00157202 */ /* 0x000fce0000000f00 */
[----:B------:R-:W-:Y:S05]  /*50c0*/  WARPSYNC.COLLECTIVE R26, `(.L_x_2303) ;  /* 0x000000001a087348 */ /* 0x000fea0003c00000 */
[----:B------:R0:W1:Y:S02]  /*50d0*/  SHFL.BFLY P2, R30, R29, R28, R27 ;  /* 0x0c00001c1d1e7389 */ /* 0x000064000004001b */
[----:B01----:R-:W-:Y:S01]  /*50e0*/  ENDCOLLECTIVE ;  /* 0x000000000000791b */ /* 0x003fe20003800000 */
.L_x_2303:
[----:B------:R-:W-:Y:S01]  /*50f0*/  FADD.FTZ R21, R18, R21 ;  /* 0x0000001512157221 */ /* 0x000fe20000010000 */
[----:B------:R-:W-:-:S03]  /*5100*/  HFMA2.MMA R28, -RZ, RZ, 0, 5.9604644775390625e-08 ;  /* 0x00000001ff1c7435 */ /* 0x000fc600000001ff */
[----:B------:R-:W-:Y:S01]  /*5110*/  IMAD.MOV.U32 R29, RZ, RZ, R21 ;  /* 0x000000ffff1d7224 */ /* 0x000fe200078e0015 */
[----:B------:R-:W-:-:S07]  /*5120*/  MOV R14, R30 ;  /* 0x0000001e000e7202 */ /* 0x000fce0000000f00 */
[----:B------:R-:W-:Y:S05]  /*5130*/  WARPSYNC.COLLECTIVE R26, `(.L_x_2304) ;  /* 0x000000001a087348 */ /* 0x000fea0003c00000 */
[----:B------:R0:W1:Y:S02]  /*5140*/  SHFL.BFLY P2, R30, R29, R28, R27 ;  /* 0x0c00001c1d1e7389 */ /* 0x000064000004001b */
[----:B01----:R-:W-:Y:S01]  /*5150*/  ENDCOLLECTIVE ;  /* 0x000000000000791b */ /* 0x003fe20003800000 */
.L_x_2304:
[----:B------:R-:W-:-:S05]  /*5160*/  FADD.FTZ R14, R19, R14 ;  /* 0x0000000e130e7221 */ /* 0x000fca0000010000 */
[----:B------:R-:W-:Y:S02]  /*5170*/  MOV R29, R14 ;  /* 0x0000000e001d7202 */ /* 0x000fe40000000f00 */
[----:B------:R-:W-:-:S07]  /*5180*/  MOV R20, R30 ;  /* 0x0000001e00147202 */ /* 0x000fce0000000f00 */
[----:B------:R-:W-:Y:S05]  /*5190*/  WARPSYNC.COLLECTIVE R26, `(.L_x_2305) ;  /* 0x000000001a087348 */ /* 0x000fea0003c00000 */
[----:B------:R0:W1:Y:S02]  /*51a0*/  SHFL.BFLY P2, R30, R29, R28, R27 ;  /* 0x0c00001c1d1e7389 */ /* 0x000064000004001b */
[----:B01----:R-:W-:Y:S01]  /*51b0*/  ENDCOLLECTIVE ;  /* 0x000000000000791b */ /* 0x003fe20003800000 */
.L_x_2305:
[----:B------:R-:W-:Y:S01]  /*51c0*/  FADD.FTZ R20, R21, R20 ;  /* 0x0000001415147221 */ /* 0x000fe20000010000 */
[----:B------:R-:W-:Y:S06]  /*51d0*/  BRA `(.L_x_2306) ;  /* 0xffffffe800d87947 */ /* 0x000fec000383ffff */
.L_x_2294:
        /* <DEDUP_REMOVED lines=8> */
.L_x_2308:
[----:B------:R-:W-:Y:S05]  /*5260*/  BSYNC B1 ;  /* 0x0000000000017941 */ /* 0x000fea0003800000 */
.L_x_2307:
        /* <DEDUP_REMOVED lines=8> */
.L_x_2309:
[----:B------:R-:W-:Y:S01]  /*52f0*/  FADD.FTZ R21, R21, R14 ;  /* 0x0000000e15157221 */ /* 0x000fe20000010000 */
[----:B------:R-:W-:-:S04]  /*5300*/  HFMA2.MMA R28, -RZ, RZ, 0, 2.384185791015625e-07 ;  /* 0x00000004ff1c7435 */ /* 0x000fc800000001ff */
[----:B------:R-:W-:Y:S02]  /*5310*/  MOV R29, R21 ;  /* 0x00000015001d7202 */ /* 0x000fe40000000f00 */
[----:B------:R-:W-:-:S07]  /*5320*/  MOV R20, R30 ;  /* 0x0000001e00147202 */ /* 0x000fce0000000f00 */
[----:B------:R-:W-:Y:S05]  /*5330*/  WARPSYNC.COLLECTIVE R26, `(.L_x_2310) ;  /* 0x000000001a087348 */ /* 0x000fea0003c00000 */
[----:B------:R0:W1:Y:S02]  /*5340*/  SHFL.BFLY P2, R30, R29, R28, R27 ;  /* 0x0c00001c1d1e7389 */ /* 0x000064000004001b */
[----:B01----:R-:W-:Y:S01]  /*5350*/  ENDCOLLECTIVE ;  /* 0x000000000000791b */ /* 0x003fe20003800000 */
.L_x_2310:
[----:B------:R-:W-:-:S05]  /*5360*/  FADD.FTZ R20, R20, R15 ;  /* 0x0000000f14147221 */ /* 0x000fca0000010000 */
[----:B------:R-:W-:Y:S01]  /*5370*/  MOV R29, R20 ;  /* 0x00000014001d7202 */ /* 0x000fe20000000f00 */
[----:B------:R-:W-:-:S07]  /*5380*/  IMAD.MOV.U32 R22, RZ, RZ, R30 ;  /* 0x000000ffff167224 */ /* 0x000fce00078e001e */
[----:B------:R-:W-:Y:S05]  /*5390*/  WARPSYNC.COLLECTIVE R26, `(.L_x_2311) ;  /* 0x000000001a087348 */ /* 0x000fea0003c00000 */
[----:B------:R0:W1:Y:S02]  /*53a0*/  SHFL.BFLY P2, R30, R29, R28, R27 ;  /* 0x0c00001c1d1e7389 */ /* 0x000064000004001b */
[----:B01----:R-:W-:Y:S01]  /*53b0*/  ENDCOLLECTIVE ;  /* 0x000000000000791b */ /* 0x003fe20003800000 */
.L_x_2311:
[----:B------:R-:W-:-:S05]  /*53c0*/  FADD.FTZ R22, R21, R22 ;  /* 0x0000001615167221 */ /* 0x000fca0000010000 */
[----:B------:R-:W-:Y:S01]  /*53d0*/  MOV R29, R22 ;  /* 0x00000016001d7202 */ /* 0x000fe20000000f00 */
[----:B------:R-:W-:Y:S01]  /*53e0*/  IMAD.MOV.U32 R28, RZ, RZ, 0x2 ;  /* 0x00000002ff1c7424 */ /* 0x000fe200078e00ff */
[----:B------:R-:W-:-:S07]  /*53f0*/  MOV R23, R30 ;  /* 0x0000001e00177202 */ /* 0x000fce0000000f00 */
[----:B------:R-:W-:Y:S05]  /*5400*/  WARPSYNC.COLLECTIVE R26, `(.L_x_2312) ;  /* 0x000000001a087348 */ /* 0x000fea0003c00000 */
[----:B------:R0:W1:Y:S02]  /*5410*/  SHFL.BFLY P2, R30, R29, R28, R27 ;  /* 0x0c00001c1d1e7389 */ /* 0x000064000004001b */
[----:B01----:R-:W-:Y:S01]  /*5420*/  ENDCOLLECTIVE ;  /* 0x000000000000791b */ /* 0x003fe20003800000 */
.L_x_2312:
[----:B------:R-:W-:-:S05]  /*5430*/  FADD.FTZ R23, R20, R23 ;  /* 0x0000001714177221 */ /* 0x000fca0000010000 */
[----:B------:R-:W-:Y:S02]  /*5440*/  MOV R29, R23 ;  /* 0x00000017001d7202 */ /* 0x000fe40000000f00 */
[----:B------:R-:W-:-:S07]  /*5450*/  MOV R25, R30 ;  /* 0x0000001e00197202 */ /* 0x000fce0000000f00 */
[----:B------:R-:W-:Y:S05]  /*5460*/  WARPSYNC.COLLECTIVE R26, `(.L_x_2313) ;  /* 0x000000001a087348 */ /* 0x000fea0003c00000 */
[----:B------:R0:W1:Y:S02]  /*5470*/  SHFL.BFLY P2, R30, R29, R28, R27 ;  /* 0x0c00001c1d1e7389 */ /* 0x000064000004001b */
[----:B01----:R-:W-:Y:S01]  /*5480*/  ENDCOLLECTIVE ;  /* 0x000000000000791b */ /* 0x003fe20003800000 */
.L_x_2313:
[----:B------:R-:W-:Y:S01]  /*5490*/  FADD.FTZ R25, R22, R25 ;  /* 0x0000001916197221 */ /* 0x000fe20000010000 */
[----:B------:R-:W-:-:S03]  /*54a0*/  HFMA2.MMA R28, -RZ, RZ, 0, 5.9604644775390625e-08 ;  /* 0x00000001ff1c7435 */ /* 0x000fc600000001ff */
[----:B------:R-:W-:Y:S01]  /*54b0*/  IMAD.MOV.U32 R29, RZ, RZ, R25 ;  /* 0x000000ffff1d7224 */ /* 0x000fe200078e0019 */
[----:B------:R-:W-:-:S07]  /*54c0*/  MOV R14, R30 ;  /* 0x0000001e000e7202 */ /* 0x000fce0000000f00 */
[----:B------:R-:W-:Y:S05]  /*54d0*/  WARPSYNC.COLLECTIVE R26, `(.L_x_2314) ;  /* 0x000000001a087348 */ /* 0x000fea0003c00000 */
[----:B------:R0:W1:Y:S02]  /*54e0*/  SHFL.BFLY P2, R30, R29, R28, R27 ;  /* 0x0c00001c1d1e7389 */ /* 0x000064000004001b */
[----:B01----:R-:W-:Y:S01]  /*54f0*/  ENDCOLLECTIVE ;  /* 0x000000000000791b */ /* 0x003fe20003800000 */
.L_x_2314:
[----:B------:R-:W-:-:S05]  /*5500*/  FADD.FTZ R14, R23, R14 ;  /* 0x0000000e170e7221 */ /* 0x000fca0000010000 */
[----:B------:R-:W-:Y:S02]  /*5510*/  MOV R29, R14 ;  /* 0x0000000e001d7202 */ /* 0x000fe40000000f00 */
[----:B------:R-:W-:-:S07]  /*5520*/  MOV R24, R30 ;  /* 0x0000001e00187202 */ /* 0x000fce0000000f00 */
[----:B------:R-:W-:Y:S05]  /*5530*/  WARPSYNC.COLLECTIVE R26, `(.L_x_2315) ;  /* 0x000000001a087348 */ /* 0x000fea0003c00000 */
[----:B------:R0:W1:Y:S02]  /*5540*/  SHFL.BFLY P2, R30, R29, R28, R27 ;  /* 0x0c00001c1d1e7389 */ /* 0x000064000004001b */
[----:B01----:R-:W-:Y:S01]  /*5550*/  ENDCOLLECTIVE ;  /* 0x000000000000791b */ /* 0x003fe20003800000 */
.L_x_2315:
[----:B------:R-:W-:Y:S01]  /*5560*/  FADD.FTZ R24, R25, R24 ;  /* 0x0000001819187221 */ /* 0x000fe20000010000 */
[----:B------:R-:W-:Y:S06]  /*5570*/  BRA `(.L_x_2316) ;  /* 0xffffffe800a87947 */ /* 0x000fec000383ffff */
.L_x_2295:
        /* <DEDUP_REMOVED lines=8> */
.L_x_2318:
[----:B------:R-:W-:Y:S05]  /*5600*/  BSYNC B1 ;  /* 0x0000000000017941 */ /* 0x000fea0003800000 */
.L_x_2317:
        /* <DEDUP_REMOVED lines=8> */
.L_x_2319:
[----:B------:R-:W-:Y:S01]  /*5690*/  FADD.FTZ R21, R21, R14 ;  /* 0x0000000e15157221 */ /* 0x000fe20000010000 */
[----:B------:R-:W-:-:S04]  /*56a0*/  HFMA2.MMA R28, -RZ, RZ, 0, 2.384185791015625e-07 ;  /* 0x00000004ff1c7435 */ /* 0x000fc800000001ff */
[----:B------:R-:W-:Y:S02]  /*56b0*/  MOV R29, R21 ;  /* 0x00000015001d7202 */ /* 0x000fe40000000f00 */
[----:B------:R-:W-:-:S07]  /*56c0*/  MOV R20, R30 ;  /* 0x0000001e00147202 */ /* 0x000fce0000000f00 */
[----:B------:R-:W-:Y:S05]  /*56d0*/  WARPSYNC.COLLECTIVE R26, `(.L_x_2320) ;  /* 0x000000001a087348 */ /* 0x000fea0003c00000 */
[----:B------:R0:W1:Y:S02]  /*56e0*/  SHFL.BFLY P2, R30, R29, R28, R27 ;  /* 0x0c00001c1d1e7389 */ /* 0x000064000004001b */
[----:B01----:R-:W-:Y:S01]  /*56f0*/  ENDCOLLECTIVE ;  /* 0x000000000000791b */ /* 0x003fe20003800000 */
.L_x_2320:
[----:B------:R-:W-:-:S05]  /*5700*/  FADD.FTZ R20, R20, R15 ;  /* 0x0000000f14147221 */ /* 0x000fca0000010000 */
[----:B------:R-:W-:Y:S01]  /*5710*/  MOV R29, R20 ;  /* 0x00000014001d7202 */ /* 0x000fe20000000f00 */
[----:B------:R-:W-:-:S07]  /*5720*/  IMAD.MOV.U32 R22, RZ, RZ, R30 ;  /* 0x000000ffff167224 */ /* 0x000fce00078e001e */
[----:B------:R-:W-:Y:S05]  /*5730*/  WARPSYNC.COLLECTIVE R26, `(.L_x_2321) ;  /* 0x000000001a087348 */ /* 0x000fea0003c00000 */
[----:B------:R0:W1:Y:S02]  /*5740*/  SHFL.BFLY P2, R30, R29, R28, R27 ;  /* 0x0c00001c1d1e7389 */ /* 0x000064000004001b */
[----:B01----:R-:W-:Y:S01]  /*5750*/  ENDCOLLECTIVE ;  /* 0x000000000000791b */ /* 0x003fe20003800000 */
.L_x_2321:
[----:B------:R-:W-:-:S05]  /*5760*/  FADD.FTZ R22, R21, R22 ;  /* 0x0000001615167221 */ /* 0x000fca0000010000 */
[----:B------:R-:W-:Y:S01]  /*5770*/  MOV R29, R22 ;  /* 0x00000016001d7202 */ /* 0x000fe20000000f00 */
[----:B------:R-:W-:Y:S01]  /*5780*/  IMAD.MOV.U32 R28, RZ, RZ, 0x2 ;  /* 0x00000002ff1c7424 */ /* 0x000fe200078e00ff */
[----:B------:R-:W-:-:S07]  /*5790*/  MOV R23, R30 ;  /* 0x0000001e00177202 */ /* 0x000fce0000000f00 */
[----:B------:R-:W-:Y:S05]  /*57a0*/  WARPSYNC.COLLECTIVE R26, `(.L_x_2322) ;  /* 0x000000001a087348 */ /* 0x000fea0003c00000 */
[----:B------:R0:W1:Y:S02]  /*57b0*/  SHFL.BFLY P2, R30, R29, R28, R27 ;  /* 0x0c00001c1d1e7389 */ /* 0x000064000004001b */
[----:B01----:R-:W-:Y:S01]  /*57c0*/  ENDCOLLECTIVE ;  /* 0x000000000000791b */ /* 0x003fe20003800000 */
.L_x_2322:
[----:B------:R-:W-:-:S05]  /*57d0*/  FADD.FTZ R23, R20, R23 ;  /* 0x0000001714177221 */ /* 0x000fca0000010000 */
[----:B------:R-:W-:Y:S02]  /*57e0*/  MOV R29, R23 ;  /* 0x00000017001d7202 */ /* 0x000fe40000000f00 */
[----:B------:R-:W-:-:S07]  /*57f0*/  MOV R25, R30 ;  /* 0x0000001e00197202 */ /* 0x000fce0000000f00 */
[----:B------:R-:W-:Y:S05]  /*5800*/  WARPSYNC.COLLECTIVE R26, `(.L_x_2323) ;  /* 0x000000001a087348 */ /* 0x000fea0003c00000 */
[----:B------:R0:W1:Y:S02]  /*5810*/  SHFL.BFLY P2, R30, R29, R28, R27 ;  /* 0x0c00001c1d1e7389 */ /* 0x000064000004001b */
[----:B01----:R-:W-:Y:S01]  /*5820*/  ENDCOLLECTIVE ;  /* 0x000000000000791b */ /* 0x003fe20003800000 */
.L_x_2323:
[----:B------:R-:W-:Y:S01]  /*5830*/  FADD.FTZ R25, R22, R25 ;  /* 0x0000001916197221 */ /* 0x000fe20000010000 */
[----:B------:R-:W-:-:S03]  /*5840*/  HFMA2.MMA R28, -RZ, RZ, 0, 5.9604644775390625e-08 ;  /* 0x00000001ff1c7435 */ /* 0x000fc600000001ff */
[----:B------:R-:W-:Y:S01]  /*5850*/  IMAD.MOV.U32 R29, RZ, RZ, R25 ;  /* 0x000000ffff1d7224 */ /* 0x000fe200078e0019 */
[----:B------:R-:W-:-:S07]  /*5860*/  MOV R14, R30 ;  /* 0x0000001e000e7202 */ /* 0x000fce0000000f00 */
[----:B------:R-:W-:Y:S05]  /*5870*/  WARPSYNC.COLLECTIVE R26, `(.L_x_2324) ;  /* 0x000000001a087348 */ /* 0x000fea0003c00000 */
[----:B------:R0:W1:Y:S02]  /*5880*/  SHFL.BFLY P2, R30, R29, R28, R27 ;  /* 0x0c00001c1d1e7389 */ /* 0x000064000004001b */
[----:B01----:R-:W-:Y:S01]  /*5890*/  ENDCOLLECTIVE ;  /* 0x000000000000791b */ /* 0x003fe20003800000 */
.L_x_2324:
[----:B------:R-:W-:-:S05]  /*58a0*/  FADD.FTZ R14, R23, R14 ;  /* 0x0000000e170e7221 */ /* 0x000fca0000010000 */
[----:B------:R-:W-:Y:S02]  /*58b0*/  MOV R29, R14 ;  /* 0x0000000e001d7202 */ /* 0x000fe40000000f00 */
[----:B------:R-:W-:-:S07]  /*58c0*/  MOV R24, R30 ;  /* 0x0000001e00187202 */ /* 0x000fce0000000f00 */
[----:B------:R-:W-:Y:S05]  /*58d0*/  WARPSYNC.COLLECTIVE R26, `(.L_x_2325) ;  /* 0x000000001a087348 */ /* 0x000fea0003c00000 */
[----:B------:R0:W1:Y:S02]  /*58e0*/  SHFL.BFLY P2, R30, R29, R28, R27 ;  /* 0x0c00001c1d1e7389 */ /* 0x000064000004001b */
[----:B01----:R-:W-:Y:S01]  /*58f0*/  ENDCOLLECTIVE ;  /* 0x000000000000791b */ /* 0x003fe20003800000 */
.L_x_2325:
[----:B------:R-:W-:Y:S01]  /*5900*/  FADD.FTZ R24, R25, R24 ;  /* 0x0000001819187221 */ /* 0x000fe20000010000 */
[----:B------:R-:W-:Y:S06]  /*5910*/  BRA `(.L_x_2326) ;  /* 0xffffffe800647947 */ /* 0x000fec000383ffff */
.L_x_2296:
        /* <DEDUP_REMOVED lines=8> */
.L_x_2328:
[----:B------:R-:W-:Y:S05]  /*59a0*/  BSYNC B0 ;  /* 0x0000000000007941 */ /* 0x000fea0003800000 */
.L_x_2327:
        /* <DEDUP_REMOVED lines=11> */
.L_x_2329:
        /* <DEDUP_REMOVED lines=16> */
.L_x_2330:
[----:B------:R-:W-:Y:S01]  /*5b60*/  MOV R29, R17 ;  /* 0x00000011001d7202 */ /* 0x000fe20000000f00 */
[----:B------:R-:W-:-:S07]  /*5b70*/  IMAD.MOV.U32 R16, RZ, RZ, R30 ;  /* 0x000000ffff107224 */ /* 0x000fce00078e001e */
[----:B------:R-:W-:Y:S05]  /*5b80*/  WARPSYNC.COLLECTIVE R26, `(.L_x_2331) ;  /* 0x000000001a087348 */ /* 0x000fea0003c00000 */
[----:B------:R0:W1:Y:S02]  /*5b90*/  SHFL.BFLY P2, R30, R29, R28, R27 ;  /* 0x0c00001c1d1e7389 */ /* 0x000064000004001b */
[----:B01----:R-:W-:Y:S01]  /*5ba0*/  ENDCOLLECTIVE ;  /* 0x000000000000791b */ /* 0x003fe20003800000 */
.L_x_2331:
        /* <DEDUP_REMOVED lines=15> */
.L_x_2332:
[----:B------:R-:W-:Y:S02]  /*5ca0*/  MOV R29, R14 ;  /* 0x0000000e001d7202 */ /* 0x000fe40000000f00 */
[----:B------:R-:W-:-:S07]  /*5cb0*/  MOV R16, R30 ;  /* 0x0000001e00107202 */ /* 0x000fce0000000f00 */
[----:B------:R-:W-:Y:S05]  /*5cc0*/  WARPSYNC.COLLECTIVE R26, `(.L_x_2333) ;  /* 0x000000001a087348 */ /* 0x000fea0003c00000 */
[----:B------:R0:W1:Y:S02]  /*5cd0*/  SHFL.BFLY P2, R30, R29, R28, R27 ;  /* 0x0c00001c1d1e7389 */ /* 0x000064000004001b */
[----:B01----:R-:W-:Y:S01]  /*5ce0*/  ENDCOLLECTIVE ;  /* 0x000000000000791b */ /* 0x003fe20003800000 */
.L_x_2333:
        /* <DEDUP_REMOVED lines=9> */
.L_x_2334:
[----:B------:R-:W-:Y:S02]  /*5d80*/  MOV R29, R17 ;  /* 0x00000011001d7202 */ /* 0x000fe40000000f00 */
[----:B------:R-:W-:-:S07]  /*5d90*/  MOV R19, R30 ;  /* 0x0000001e00137202 */ /* 0x000fce0000000f00 */
[----:B------:R-:W-:Y:S05]  /*5da0*/  WARPSYNC.COLLECTIVE R26, `(.L_x_2335) ;  /* 0x000000001a087348 */ /* 0x000fea0003c00000 */
[----:B------:R0:W1:Y:S02]  /*5db0*/  SHFL.BFLY P2, R30, R29, R28, R27 ;  /* 0x0c00001c1d1e7389 */ /* 0x000064000004001b */
[----:B01----:R-:W-:Y:S01]  /*5dc0*/  ENDCOLLECTIVE ;  /* 0x000000000000791b */ /* 0x003fe20003800000 */
.L_x_2335:
[----:B------:R-:W-:Y:S01]  /*5dd0*/  FADD.FTZ R16, R16, R19 ;  /* 0x0000001310107221 */ /* 0x000fe20000010000 */
[----:B------:R-:W-:Y:S01]  /*5de0*/  HFMA2.MMA R28, -RZ, RZ, 0, 4.76837158203125e-07 ;  /* 0x00000008ff1c7435 */ /* 0x000fe200000001ff */
[----:B------:R-:W-:Y:S01]  /*5df0*/  MOV R29, R32 ;  /* 0x00000020001d7202 */ /* 0x000fe20000000f00 */
[----:B------:R-:W-:-:S09]  /*5e00*/  IMAD.MOV.U32 R14, RZ, RZ, R30 ;  /* 0x000000ffff0e7224 */ /* 0x000fd200078e001e */
[----:B------:R-:W-:Y:S05]  /*5e10*/  WARPSYNC.COLLECTIVE R26, `(.L_x_2336) ;  /* 0x000000001a087348 */ /* 0x000fea0003c00000 */
[----:B------:R0:W1:Y:S02]  /*5e20*/  SHFL.BFLY P2, R30, R29, R28, R27 ;  /* 0x0c00001c1d1e7389 */ /* 0x000064000004001b */
[----:B01----:R-:W-:Y:S01]  /*5e30*/  ENDCOLLECTIVE ;  /* 0x000000000000791b */ /* 0x003fe20003800000 */
.L_x_2336:
[----:B------:R-:W-:Y:S01]  /*5e40*/  FADD.FTZ R44, R17, R14 ;  /* 0x0000000e112c7221 */ /* 0x000fe20000010000 */
[----:B------:R-:W-:Y:S01]  /*5e50*/  IMAD.MOV.U32 R29, RZ, RZ, R34 ;  /* 0x000000ffff1d7224 */ /* 0x000fe200078e0022 */
[----:B------:R-:W-:-:S07]  /*5e60*/  MOV R31, R30 ;  /* 0x0000001e001f7202 */ /* 0x000fce0000000f00 */
[----:B------:R-:W-:Y:S05]  /*5e70*/  WARPSYNC.COLLECTIVE R26, `(.L_x_2337) ;  /* 0x000000001a087348 */ /* 0x000fea0003c00000 */
[----:B------:R0:W1:Y:S02]  /*5e80*/  SHFL.BFLY P2, R30, R29, R28, R27 ;  /* 0x0c00001c1d1e7389 */ /* 0x000064000004001b */
[----:B01----:R-:W-:Y:S01]  /*5e90*/  ENDCOLLECTIVE ;  /* 0x000000000000791b */ /* 0x003fe20003800000 */
.L_x_2337:
[----:B------:R-:W-:-:S05]  /*5ea0*/  FADD.FTZ R31, R31, R32 ;  /* 0x000000201f1f7221 */ /* 0x000fca0000010000 */
[----:B------:R-:W-:Y:S01]  /*5eb0*/  MOV R29, R31 ;  /* 0x0000001f001d7202 */ /* 0x000fe20000000f00 */
[----:B------:R-:W-:Y:S01]  /*5ec0*/  IMAD.MOV.U32 R28, RZ, RZ, 0x4 ;  /* 0x00000004ff1c7424 */ /* 0x000fe200078e00ff */
[----:B------:R-:W-:-:S07]  /*5ed0*/  MOV R33, R30 ;  /* 0x0000001e00217202 */ /* 0x000fce0000000f00 */
[----:B------:R-:W-:Y:S05]  /*5ee0*/  WARPSYNC.COLLECTIVE R26, `(.L_x_2338) ;  /* 0x000000001a087348 */ /* 0x000fea0003c00000 */
[----:B------:R0:W1:Y:S02]  /*5ef0*/  SHFL.BFLY P2, R30, R29, R28, R27 ;  /* 0x0c00001c1d1e7389 */ /* 0x000064000004001b */
[----:B01----:R-:W-:Y:S01]  /*5f00*/  ENDCOLLECTIVE ;  /* 0x000000000000791b */ /* 0x003fe20003800000 */
.L_x_2338:
[----:B------:R-:W-:-:S05]  /*5f10*/  FADD.FTZ R33, R33, R34 ;  /* 0x0000002221217221 */ /* 0x000fca0000010000 */
[----:B------:R-:W-:Y:S02]  /*5f20*/  MOV R29, R33 ;  /* 0x00000021001d7202 */ /* 0x000fe40000000f00 */
[----:B------:R-:W-:-:S07]  /*5f30*/  MOV R20, R30 ;  /* 0x0000001e00147202 */ /* 0x000fce0000000f00 */
[----:B------:R-:W-:Y:S05]  /*5f40*/  WARPSYNC.COLLECTIVE R26, `(.L_x_2339) ;  /* 0x000000001a087348 */ /* 0x000fea0003c00000 */
[----:B------:R0:W1:Y:S02]  /*5f50*/  SHFL.BFLY P2, R30, R29, R28, R27 ;  /* 0x0c00001c1d1e7389 */ /* 0x000064000004001b */
[----:B01----:R-:W-:Y:S01]  /*5f60*/  ENDCOLLECTIVE ;  /* 0x000000000000791b */ /* 0x003fe20003800000 */
.L_x_2339:
[----:B------:R-:W-:Y:S01]  /*5f70*/  FADD.FTZ R35, R31, R20 ;  /* 0x000000141f237221 */ /* 0x000fe20000010000 */
[----:B------:R-:W-:-:S04]  /*5f80*/  HFMA2.MMA R28, -RZ, RZ, 0, 1.1920928955078125e-07 ;  /* 0x00000002ff1c7435 */ /* 0x000fc800000001ff */
[----:B------:R-:W-:Y:S02]  /*5f90*/  MOV R29, R35 ;  /* 0x00000023001d7202 */ /* 0x000fe40000000f00 */
[----:B------:R-:W-:-:S07]  /*5fa0*/  MOV R36, R30 ;  /* 0x0000001e00247202 */ /* 0x000fce0000000f00 */
[----:B------:R-:W-:Y:S05]  /*5fb0*/  WARPSYNC.COLLECTIVE R26, `(.L_x_2340) ;  /* 0x000000001a087348 */ /* 0x000fea0003c00000 */
[----:B------:R0:W1:Y:S02]  /*5fc0*/  SHFL.BFLY P2, R30, R29, R28, R27 ;  /* 0x0c00001c1d1e7389 */ /* 0x000064000004001b */
[----:B01----:R-:W-:Y:S01]  /*5fd0*/  ENDCOLLECTIVE ;  /* 0x000000000000791b */ /* 0x003fe20003800000 */
.L_x_2340:
[----:B------:R-:W-:-:S05]  /*5fe0*/  FADD.FTZ R36, R33, R36 ;  /* 0x0000002421247221 */ /* 0x000fca0000010000 */
[----:B------:R-:W-:Y:S01]  /*5ff0*/  MOV R29, R36 ;  /* 0x00000024001d7202 */ /* 0x000fe20000000f00 */
[----:B------:R-:W-:-:S07]  /*6000*/  IMAD.MOV.U32 R18, RZ, RZ, R30 ;  /* 0x000000ffff127224 */ /* 0x000fce00078e001e */
[----:B------:R-:W-:Y:S05]  /*6010*/  WARPSYNC.COLLECTIVE R26, `(.L_x_2341) ;  /* 0x000000001a087348 */ /* 0x000fea0003c00000 */
[----:B------:R0:W1:Y:S02]  /*6020*/  SHFL.BFLY P2, R30, R29, R28, R27 ;  /* 0x0c00001c1d1e7389 */ /* 0x000064000004001b */
[----:B01----:R-:W-:Y:S01]  /*6030*/  ENDCOLLECTIVE ;  /* 0x000000000000791b */ /* 0x003fe20003800000 */
.L_x_2341:
        /* <DEDUP_REMOVED lines=8> */
.L_x_2342:
[----:B------:R-:W-:Y:S01]  /*60c0*/  FADD.FTZ R36, R36, R21 ;  /* 0x0000001524247221 */ /* 0x000fe20000010000 */
[----:B------:R-:W-:-:S04]  /*60d0*/  HFMA2.MMA R21, -RZ, RZ, 0, 0 ;  /* 0x00000000ff157435 */ /* 0x000fc800000001ff */
[----:B------:R-:W-:Y:S02]  /*60e0*/  MOV R29, R36 ;  /* 0x00000024001d7202 */ /* 0x000fe40000000f00 */
[----:B------:R-:W-:-:S07]  /*60f0*/  MOV R34, R30 ;  /* 0x0000001e00227202 */ /* 0x000fce0000000f00 */
[----:B------:R-:W-:Y:S05]  /*6100*/  WARPSYNC.COLLECTIVE R26, `(.L_x_2343) ;  /* 0x000000001a087348 */ /* 0x000fea0003c00000 */
[----:B------:R0:W1:Y:S02]  /*6110*/  SHFL.BFLY P2, R30, R29, R28, R27 ;  /* 0x0c00001c1d1e7389 */ /* 0x000064000004001b */
[----:B01----:R-:W-:Y:S01]  /*6120*/  ENDCOLLECTIVE ;  /* 0x000000000000791b */ /* 0x003fe20003800000 */
.L_x_2343:
[----:B------:R-:W-:Y:S01]  /*6130*/  FADD.FTZ R34, R35, R34 ;  /* 0x0000002223227221 */ /* 0x000fe20000010000 */
[----:B------:R-:W-:Y:S01]  /*6140*/  HFMA2.MMA R28, -RZ, RZ, 0, 4.76837158203125e-07 ;  /* 0x00000008ff1c7435 */ /* 0x000fe200000001ff */
[----:B------:R-:W-:Y:S01]  /*6150*/  IMAD.MOV.U32 R29, RZ, RZ, R24 ;  /* 0x000000ffff1d7224 */ /* 0x000fe200078e0018 */
[----:B------:R-:W-:-:S09]  /*6160*/  MOV R33, R30 ;  /* 0x0000001e00217202 */ /* 0x000fd20000000f00 */
[----:B------:R-:W-:Y:S05]  /*6170*/  WARPSYNC.COLLECTIVE R26, `(.L_x_2344) ;  /* 0x000000001a087348 */ /* 0x000fea0003c00000 */
[----:B------:R0:W1:Y:S02]  /*6180*/  SHFL.BFLY P2, R30, R29, R28, R27 ;  /* 0x0c00001c1d1e7389 */ /* 0x000064000004001b */
[----:B01----:R-:W-:Y:S01]  /*6190*/  ENDCOLLECTIVE ;  /* 0x000000000000791b */ /* 0x003fe20003800000 */
.L_x_2344:
[----:B------:R-:W-:Y:S01]  /*61a0*/  FADD.FTZ R33, R36, R33 ;  /* 0x0000002124217221 */ /* 0x000fe20000010000 */
[----:B------:R-:W-:Y:S02]  /*61b0*/  MOV R29, R23 ;  /* 0x00000017001d7202 */ /* 0x000fe40000000f00 */
[----:B------:R-:W-:-:S07]  /*61c0*/  MOV R37, R30 ;  /* 0x0000001e00257202 */ /* 0x000fce0000000f00 */
[----:B------:R-:W-:Y:S05]  /*61d0*/  WARPSYNC.COLLECTIVE R26, `(.L_x_2345) ;  /* 0x000000001a087348 */ /* 0x000fea0003c00000 */
[----:B------:R0:W1:Y:S02]  /*61e0*/  SHFL.BFLY P2, R30, R29, R28, R27 ;  /* 0x0c00001c1d1e7389 */ /* 0x000064000004001b */
[----:B01----:R-:W-:Y:S01]  /*61f0*/  ENDCOLLECTIVE ;  /* 0x000000000000791b */ /* 0x003fe20003800000 */
.L_x_2345:
        /* <DEDUP_REMOVED lines=8> */
.L_x_2346:
        /* <DEDUP_REMOVED lines=8> */
.L_x_2347:
        /* <DEDUP_REMOVED lines=10> */
.L_x_2348:
[----:B------:R0:W1:Y:S04]  /*63a0*/  @!P0 LDS R22, [R39] ;  /* 0x0000000027168984 */ /* 0x0000680000000800 */
[----:B------:R0:W2:Y:S01]  /*63b0*/  @!P0 LDS R20, [R39+0x500] ;  /* 0x0005000027148984 */ /* 0x0000a20000000800 */
[----:B------:R-:W-:Y:S01]  /*63c0*/  IMAD.MOV.U32 R29, RZ, RZ, R37 ;  /* 0x000000ffff1d7224 */ /* 0x000fe200078e0025 */
[----:B------:R-:W-:-:S07]  /*63d0*/  MOV R23, R30 ;  /* 0x0000001e00177202 */ /* 0x000fce0000000f00 */
[----:B012---:R-:W-:Y:S05]  /*63e0*/  WARPSYNC.COLLECTIVE R26, `(.L_x_2349) ;  /* 0x000000001a087348 */ /* 0x007fea0003c00000 */
[----:B------:R3:W4:Y:S02]  /*63f0*/  SHFL.BFLY P2, R30, R29, R28, R27 ;  /* 0x0c00001c1d1e7389 */ /* 0x000724000004001b */
[----:B01234-:R-:W-:Y:S01]  /*6400*/  ENDCOLLECTIVE ;  /* 0x000000000000791b */ /* 0x01ffe20003800000 */
.L_x_2349:
        /* <DEDUP_REMOVED lines=9> */
.L_x_2350:
[----:B------:R-:W-:Y:S01]  /*64a0*/  ISETP.NE.AND P0, PT, R10, RZ, PT ;  /* 0x000000ff0a00720c */ /* 0x000fe20003f05270 */
[----:B------:R-:W-:-:S04]  /*64b0*/  FADD.FTZ R37, R37, R24 ;  /* 0x0000001825257221 */ /* 0x000fc80000010000 */
[----:B------:R-:W-:-:S08]  /*64c0*/  IMAD.MOV.U32 R29, RZ, RZ, R37 ;  /* 0x000000ffff1d7224 */ /* 0x000fd000078e0025 */
[----:B------:R-:W0:Y:S01]  /*64d0*/  @!P0 LDC.64 R24, c[0x0][0x218] ;  /* 0x00008600ff188b82 */ /* 0x000e220000000a00 */
[----:B------:R-:W-:Y:S02]  /*64e0*/  @!P0 F2FP.F16.F32.PACK_AB R44, RZ, R44 ;  /* 0x0000002cff2c823e */ /* 0x000fe400000000ff */
[----:B------:R-:W-:-:S07]  /*64f0*/  MOV R39, R30 ;  /* 0x0000001e00277202 */ /* 0x000fce0000000f00 */
[----:B0-----:R-:W-:Y:S05]  /*6500*/  WARPSYNC.COLLECTIVE R26, `(.L_x_2351) ;  /* 0x000000001a087348 */ /* 0x001fea0003c00000 */
[----:B------:R1:W2:Y:S02]  /*6510*/  SHFL.BFLY P2, R30, R29, R28, R27 ;  /* 0x0c00001c1d1e7389 */ /* 0x0002a4000004001b */
[----:B012---:R-:W-:Y:S01]  /*6520*/  ENDCOLLECTIVE ;  /* 0x000000000000791b */ /* 0x007fe20003800000 */
.L_x_2351:
[----:B------:R-:W-:Y:S01]  /*6530*/  FADD.FTZ R38, R38, R39 ;  /* 0x0000002726267221 */ /* 0x000fe20000010000 */
[----:B------:R-:W-:Y:S01]  /*6540*/  HFMA2.MMA R28, -RZ, RZ, 0, 4.76837158203125e-07 ;  /* 0x00000008ff1c7435 */ /* 0x000fe200000001ff */
[----:B------:R-:W-:Y:S02]  /*6550*/  MOV R29, R21 ;  /* 0x00000015001d7202 */ /* 0x000fe40000000f00 */
[----:B------:R-:W-:-:S08]  /*6560*/  MOV R40, R30 ;  /* 0x0000001e00287202 */ /* 0x000fd00000000f00 */
[----:B------:R-:W-:Y:S05]  /*6570*/  WARPSYNC.COLLECTIVE R26, `(.L_x_2352) ;  /* 0x000000001a087348 */ /* 0x000fea0003c00000 */
[----:B------:R0:W1:Y:S02]  /*6580*/  SHFL.BFLY P2, R30, R29, R28, R27 ;  /* 0x0c00001c1d1e7389 */ /* 0x000064000004001b */
[----:B01----:R-:W-:Y:S01]  /*6590*/  ENDCOLLECTIVE ;  /* 0x000000000000791b */ /* 0x003fe20003800000 */
.L_x_2352:
[----:B------:R-:W-:Y:S01]  /*65a0*/  FADD.FTZ R37, R37, R40 ;  /* 0x0000002825257221 */ /* 0x000fe20000010000 */
[----:B------:R-:W-:Y:S01]  /*65b0*/  MOV R29, R18 ;  /* 0x00000012001d7202 */ /* 0x000fe20000000f00 */
[----:B------:R-:W-:-:S07]  /*65c0*/  IMAD.MOV.U32 R42, RZ, RZ, R30 ;  /* 0x000000ffff2a7224 */ /* 0x000fce00078e001e */
[----:B------:R-:W-:Y:S05]  /*65d0*/  WARPSYNC.COLLECTIVE R26, `(.L_x_2353) ;  /* 0x000000001a087348 */ /* 0x000fea0003c00000 */
[----:B------:R0:W1:Y:S02]  /*65e0*/  SHFL.BFLY P2, R30, R29, R28, R27 ;  /* 0x0c00001c1d1e7389 */ /* 0x000064000004001b */
[----:B01----:R-:W-:Y:S01]  /*65f0*/  ENDCOLLECTIVE ;  /* 0x000000000000791b */ /* 0x003fe20003800000 */
.L_x_2353:
[----:B------:R-:W-:Y:S01]  /*6600*/  FADD.FTZ R42, R42, R21 ;  /* 0x000000152a2a7221 */ /* 0x000fe20000010000 */
[----:B------:R-:W-:-:S03]  /*6610*/  HFMA2.MMA R28, -RZ, RZ, 0, 2.384185791015625e-07 ;  /* 0x00000004ff1c7435 */ /* 0x000fc600000001ff */
[----:B------:R-:W-:Y:S01]  /*6620*/  IMAD.MOV.U32 R29, RZ, RZ, R42 ;  /* 0x000000ffff1d7224 */ /* 0x000fe200078e002a */
[----:B------:R-:W-:-:S07]  /*6630*/  MOV R23, R30 ;  /* 0x0000001e00177202 */ /* 0x000fce0000000f00 */
[----:B------:R-:W-:Y:S05]  /*6640*/  WARPSYNC.COLLECTIVE R26, `(.L_x_2354) ;  /* 0x000000001a087348 */ /* 0x000fea0003c00000 */
[----:B------:R0:W1:Y:S02]  /*6650*/  SHFL.BFLY P2, R30, R29, R28, R27 ;  /* 0x0c00001c1d1e7389 */ /* 0x000064000004001b */
[----:B01----:R-:W-:Y:S01]  /*6660*/  ENDCOLLECTIVE ;  /* 0x000000000000791b */ /* 0x003fe20003800000 */
.L_x_2354:
        /* <DEDUP_REMOVED lines=8> */
.L_x_2355:
        /* <DEDUP_REMOVED lines=12> */
.L_x_2356:
[----:B------:R-:W-:Y:S02]  /*67b0*/  FADD.FTZ R31, R31, R20 ;  /* 0x000000141f1f7221 */ /* 0x000fe40000010000 */
[----:B------:R-:W0:Y:S01]  /*67c0*/  @!P0 LDC.64 R20, c[0x0][0x218] ;  /* 0x00008600ff148b82 */ /* 0x000e220000000a00 */
[C---:B------:R-:W-:Y:S02]  /*67d0*/  @!P0 IMAD.WIDE R14, R41.reuse, 0x2, R14 ;  /* 0x00000002290e8825 */ /* 0x040fe400078e020e */
[----:B------:R-:W-:Y:S02]  /*67e0*/  MOV R29, R31 ;  /* 0x0000001f001d7202 */ /* 0x000fe40000000f00 */
[----:B------:R-:W-:Y:S02]  /*67f0*/  MOV R43, R30 ;  /* 0x0000001e002b7202 */ /* 0x000fe40000000f00 */
[----:B------:R-:W-:Y:S02]  /*6800*/  @!P0 F2FP.F16.F32.PACK_AB R30, RZ, R16 ;  /* 0x00000010ff1e823e */ /* 0x000fe400000000ff */
[----:B------:R-:W1:Y:S01]  /*6810*/  @!P0 LDC.64 R16, c[0x0][0x218] ;  /* 0x00008600ff108b82 */ /* 0x000e620000000a00 */
[----:B------:R-:W-:Y:S01]  /*6820*/  FADD.FTZ R42, R42, R43 ;  /* 0x0000002b2a2a7221 */ /* 0x000fe20000010000 */
[----:B------:R-:W-:Y:S01]  /*6830*/  PRMT R45, R30, 0x7610, R45 ;  /* 0x000076101e2d7816 */ /* 0x000fe2000000002d */
[----:B0-----:R-:W-:-:S07]  /*6840*/  @!P0 IMAD.WIDE R20, R41, 0x2, R20 ;  /* 0x0000000229148825 */ /* 0x001fce00078e0214 */
[----:B-1----:R-:W-:Y:S05]  /*6850*/  WARPSYNC.COLLECTIVE R26, `(.L_x_2357) ;  /* 0x000000001a087348 */ /* 0x002fea0003c00000 */
[----:B------:R0:W2:Y:S02]  /*6860*/  SHFL.BFLY P2, R30, R29, R28, R27 ;  /* 0x0c00001c1d1e7389 */ /* 0x0000a4000004001b */
[----:B012---:R-:W-:Y:S01]  /*6870*/  ENDCOLLECTIVE ;  /* 0x000000000000791b */ /* 0x007fe20003800000 */
.L_x_2357:
[----:B------:R0:W-:Y:S04]  /*6880*/  @!P0 STG.E.U16 desc[UR12][R24.64], R45 ;  /* 0x0000002d18008986 */ /* 0x0001e8000c10150c */
[----:B------:R1:W-:Y:S01]  /*6890*/  @!P0 STG.E.U16 desc[UR12][R22.64], R44 ;  /* 0x0000002c16008986 */ /* 0x0003e2000c10150c */
[----:B------:R-:W-:Y:S01]  /*68a0*/  @!P0 F2FP.F16.F32.PACK_AB R26, RZ, R38 ;  /* 0x00000026ff1a823e */ /* 0x000fe200000000ff */
[----:B------:R-:W-:Y:S01]  /*68b0*/  IMAD.MOV.U32 R28, RZ, RZ, 0x1 ;  /* 0x00000001ff1c7424 */ /* 0x000fe200078e00ff */
[----:B------:R-:W-:Y:S02]  /*68c0*/  MOV R29, R42 ;  /* 0x0000002a001d7202 */ /* 0x000fe40000000f00 */
[----:B0-----:R-:W-:Y:S02]  /*68d0*/  @!P0 F2FP.F16.F32.PACK_AB R25, RZ, R33 ;  /* 0x00000021ff19823e */ /* 0x001fe400000000ff */
[----:B-1----:R-:W-:Y:S01]  /*68e0*/  PRMT R22, R26, 0x7610, R22 ;  /* 0x000076101a167816 */ /* 0x002fe20000000016 */
[----:B------:R-:W-:Y:S01]  /*68f0*/  @!P0 IMAD.WIDE R16, R41, 0x2, R16 ;  /* 0x0000000229108825 */ /* 0x000fe200078e0210 */
[----:B------:R-:W-:-:S02]  /*6900*/  MOV R26, 0xffff ;  /* 0x0000ffff001a7802 */ /* 0x000fc40000000f00 */
[----:B------:R-:W-:Y:S02]  /*6910*/  MOV R32, R30 ;  /* 0x0000001e00207202 */ /* 0x000fe40000000f00 */
[----:B------:R-:W-:-:S07]  /*6920*/  @!P0 F2FP.F16.F32.PACK_AB R23, RZ, R34 ;  /* 0x00000022ff17823e */ /* 0x000fce00000000ff */
[----:B------:R-:W-:Y:S05]  /*6930*/  WARPSYNC.COLLECTIVE R26, `(.L_x_2358) ;  /* 0x000000001a087348 */ /* 0x000fea0003c00000 */
[----:B------:R0:W1:Y:S02]  /*6940*/  SHFL.BFLY P2, R30, R29, R28, R27 ;  /* 0x0c00001c1d1e7389 */ /* 0x000064000004001b */
[----:B01----:R-:W-:Y:S01]  /*6950*/  ENDCOLLECTIVE ;  /* 0x000000000000791b */ /* 0x003fe20003800000 */
.L_x_2358:
[----:B------:R-:W-:Y:S01]  /*6960*/  @!P0 F2FP.F16.F32.PACK_AB R33, RZ, R37 ;  /* 0x00000025ff21823e */ /* 0x000fe200000000ff */
        /* <DEDUP_REMOVED lines=10> */
.L_x_2359:
[----:B------:R-:W-:Y:S01]  /*6a10*/  FADD.FTZ R35, R42, R35 ;  /* 0x000000232a237221 */ /* 0x000fe20000010000 */
[----:B------:R-:W-:Y:S06]  /*6a20*/  BRA `(.L_x_2360) ;  /* 0xffffffe000d47947 */ /* 0x000fec000383ffff */
.L_x_2361:
        /* <DEDUP_REMOVED lines=13> */
.L_x_3795:


//--------------------- .text._ZN13group_norm_v218gn_bwd_cuda_kernelI6__halfLi320ELi1ELi32ELi40ELi256ELb0ELb1ELi32ELi320ELi320ELi4ELb1ELi16ELb0ELb0ELNS_15WgradSyncMethodE3ENS_16CompileConditionILi900EEEEEvPT_S6_S6_PKS5_S8_S8_S8_PKfflPfPj --------------------------
	.section	.text._ZN13group_norm_v218gn_bwd_cuda_kernelI6__halfLi320ELi1ELi32ELi40ELi256ELb0ELb1ELi32ELi320ELi320ELi4ELb1ELi16ELb0ELb0ELNS_15WgradSyncMethodE3ENS_16CompileConditionILi900EEEEEvPT_S6_S6_PKS5_S8_S8_S8_PKfflPfPj,"ax",@progbits
	.align	128
        .global         _ZN13group_norm_v218gn_bwd_cuda_kernelI6__halfLi320ELi1ELi32ELi40ELi256ELb0ELb1ELi32ELi320ELi320ELi4ELb1ELi16ELb0ELb0ELNS_15WgradSyncMethodE3ENS_16CompileConditionILi900EEEEEvPT_S6_S6_PKS5_S8_S8_S8_PKfflPfPj
        .type           _ZN13group_norm_v218gn_bwd_cuda_kernelI6__halfLi320ELi1ELi32ELi40ELi256ELb0ELb1ELi32ELi320ELi320ELi4ELb1ELi16ELb0ELb0ELNS_15WgradSyncMethodE3ENS_16CompileConditionILi900EEEEEvPT_S6_S6_PKS5_S8_S8_S8_PKfflPfPj,@function
        .size           _ZN13group_norm_v218gn_bwd_cuda_kernelI6__halfLi320ELi1ELi32ELi40ELi256ELb0ELb1ELi32ELi320ELi320ELi4ELb1ELi16ELb0ELb0ELNS_15WgradSyncMethodE3ENS_16CompileConditionILi900EEEEEvPT_S6_S6_PKS5_S8_S8_S8_PKfflPfPj,(.L_x_3796 - _ZN13group_norm_v218gn_bwd_cuda_kernelI6__halfLi320ELi1ELi32ELi40ELi256ELb0ELb1ELi32ELi320ELi320ELi4ELb1ELi16ELb0ELb0ELNS_15WgradSyncMethodE3ENS_16CompileConditionILi900EEEEEvPT_S6_S6_PKS5_S8_S8_S8_PKfflPfPj)
        .other          _ZN13group_norm_v218gn_bwd_cuda_kernelI6__halfLi320ELi1ELi32ELi40ELi256ELb0ELb1ELi32ELi320ELi320ELi4ELb1ELi16ELb0ELb0ELNS_15WgradSyncMethodE3ENS_16CompileConditionILi900EEEEEvPT_S6_S6_PKS5_S8_S8_S8_PKfflPfPj,@"STO_CUDA_ENTRY STV_DEFAULT"
_ZN13group_norm_v218gn_bwd_cuda_kernelI6__halfLi320ELi1ELi32ELi40ELi256ELb0ELb1ELi32ELi320ELi320ELi4ELb1ELi16ELb0ELb0ELNS_15WgradSyncMethodE3ENS_16CompileConditionILi900EEEEEvPT_S6_S6_PKS5_S8_S8_S8_PKfflPfPj:
.text._ZN13group_norm_v218gn_bwd_cuda_kernelI6__halfLi320ELi1ELi32ELi40ELi256ELb0ELb1ELi32ELi320ELi320ELi4ELb1ELi16ELb0ELb0ELNS_15WgradSyncMethodE3ENS_16CompileConditionILi900EEEEEvPT_S6_S6_PKS5_S8_S8_S8_PKfflPfPj:
        /* <DEDUP_REMOVED lines=30> */
.L_x_2364:
[----:B------:R-:W2:Y:S04]  /*01e0*/  LD.E.STRONG.GPU R0, desc[UR8][R2.64] ;  /* 0x0000000802007980 */ /* 0x000ea8000c10f900 */
[----:B--2---:R-:W-:Y:S01]  /*01f0*/  CCTL.IVALL ;  /* 0x00000000ff00798f */ /* 0x004fe20002000000 */
[----:B------:R-:W-:Y:S05]  /*0200*/  YIELD ;  /* 0x0000000000007946 */ /* 0x000fea0003800000 */
[----:B-----5:R-:W-:-:S04]  /*0210*/  LOP3.LUT R0, R0, R5, RZ, 0x3c, !PT ;  /* 0x0000000500007212 */ /* 0x020fc800078e3cff */
[----:B------:R-:W-:-:S13]  /*0220*/  ISETP.GT.AND P0, PT, R0, -0x1, PT ;  /* 0xffffffff0000780c */ /* 0x000fda0003f04270 */
[----:B------:R-:W-:Y:S05]  /*0230*/  @P0 BRA `(.L_x_2364) ;  /* 0xfffffffc00e80947 */ /* 0x000fea000383ffff */
.L_x_2363:
[----:B------:R-:W-:Y:S05]  /*0240*/  WARPSYNC.ALL ;  /* 0x0000000000007948 */ /* 0x000fea0003800000 */
[----:B------:R-:W-:Y:S06]  /*0250*/  BAR.SYNC.DEFER_BLOCKING 0x0 ;  /* 0x0000000000007b1d */ /* 0x000fec0000010000 */
[----:B------:R-:W-:Y:S05]  /*0260*/  BRA `(.L_x_2365) ;  /* 0x0000003400e47947 */ /* 0x000fea0003800000 */
.L_x_2362:
[----:B------:R-:W0:Y:S01]  /*0270*/  S2R R57, SR_TID.X ;  /* 0x0000000000397919 */ /* 0x000e220000002100 */
[----:B------:R-:W-:Y:S02]  /*0280*/  MOV R0, 0x400 ;  /* 0x0000040000007802 */ /* 0x000fe40000000f00 */
[----:B------:R-:W-:Y:S01]  /*0290*/  CS2R R12, SRZ ;  /* 0x00000000000c7805 */ /* 0x000fe2000001ff00 */
[----:B------:R-:W-:Y:S01]  /*02a0*/  UMOV UR4, URZ ;  /* 0x0000003f00047c82 */ /* 0x000fe20008000000 */
[----:B------:R-:W1:Y:S01]  /*02b0*/  S2R R4, SR_CgaCtaId ;  /* 0x0000000000047919 */ /* 0x000e620000008800 */
[----:B------:R-:W-:Y:S02]  /*02c0*/  IADD3 R55, R0, 0x2800, RZ ;  /* 0x0000280000377810 */ /* 0x000fe40007ffe0ff */
[----:B------:R-:W-:-:S04]  /*02d0*/  SHF.L.U32 R0, R58, 0x5, RZ ;  /* 0x000000053a007819 */ /* 0x000fc800000006ff */
[----:B------:R-:W-:Y:S01]  /*02e0*/  LOP3.LUT R0, R0, 0xe0, RZ, 0xc0, !PT ;  /* 0x000000e000007812 */ /* 0x000fe200078ec0ff */
[----:B0-----:R-:W-:Y:S01]  /*02f0*/  IMAD.WIDE.U32 R2, R57, -0x33333333, RZ ;  /* 0xcccccccd39027825 */ /* 0x001fe200078e00ff */
[----:B------:R-:W-:Y:S02]  /*0300*/  SHF.R.S32.HI R2, RZ, 0x1f, R57 ;  /* 0x0000001fff027819 */ /* 0x000fe40000011439 */
[----:B-1----:R-:W-:Y:S02]  /*0310*/  LEA R55, R4, R55, 0x18 ;  /* 0x0000003704377211 */ /* 0x002fe400078ec0ff */
[----:B------:R-:W-:Y:S02]  /*0320*/  SHF.R.U32.HI R10, RZ, 0x6, R3 ;  /* 0x00000006ff0a7819 */ /* 0x000fe40000011603 */
[----:B------:R-:W-:-:S03]  /*0330*/  LEA.HI R3, R2, R57, RZ, 0x2 ;  /* 0x0000003902037211 */ /* 0x000fc600078f10ff */
[----:B------:R-:W-:Y:S01]  /*0340*/  IMAD R54, R10, -0x50, R57 ;  /* 0xffffffb00a367824 */ /* 0x000fe200078e0239 */
[----:B------:R-:W-:Y:S01]  /*0350*/  SHF.R.S32.HI R56, RZ, 0x2, R3 ;  /* 0x00000002ff387819 */ /* 0x000fe20000011403 */
[----:B------:R-:W-:Y:S02]  /*0360*/  IMAD.IADD R0, R0, 0x1, R10 ;  /* 0x0000000100007824 */ /* 0x000fe400078e020a */
[----:B------:R-:W-:Y:S01]  /*0370*/  IMAD R53, R54, 0x28, R55 ;  /* 0x0000002836357824 */ /* 0x000fe200078e0237 */
[----:B------:R-:W-:Y:S01]  /*0380*/  IADD3 R4, R56, 0x50, RZ ;  /* 0x0000005038047810 */ /* 0x000fe20007ffe0ff */
[----:B------:R-:W-:Y:S01]  /*0390*/  IMAD R48, R0, 0x500, RZ ;  /* 0x0000050000307824 */ /* 0x000fe200078e02ff */
[C---:B------:R-:W-:Y:S02]  /*03a0*/  IADD3 R6, R56.reuse, 0xa0, RZ ;  /* 0x000000a038067810 */ /* 0x040fe40007ffe0ff */
[----:B------:R-:W-:Y:S02]  /*03b0*/  IADD3 R8, R56, 0xf0, RZ ;  /* 0x000000f038087810 */ /* 0x000fe40007ffe0ff */
[----:B------:R-:W-:-:S02]  /*03c0*/  SHF.R.S32.HI R5, RZ, 0x1f, R4 ;  /* 0x0000001fff057819 */ /* 0x000fc40000011404 */
[----:B------:R-:W-:Y:S02]  /*03d0*/  SHF.R.S32.HI R7, RZ, 0x1f, R6 ;  /* 0x0000001fff077819 */ /* 0x000fe40000011406 */
[----:B------:R-:W-:Y:S02]  /*03e0*/  SHF.R.S32.HI R9, RZ, 0x1f, R8 ;  /* 0x0000001fff097819 */ /* 0x000fe40000011408 */
[----:B------:R-:W-:Y:S02]  /*03f0*/  LEA.HI R5, R5, R4, RZ, 0x2 ;  /* 0x0000000405057211 */ /* 0x000fe400078f10ff */
[----:B------:R-:W-:Y:S02]  /*0400*/  LEA.HI R4, R2, R57, RZ, 0x4 ;  /* 0x0000003902047211 */ /* 0x000fe400078f20ff */
[----:B------:R-:W-:Y:S02]  /*0410*/  LOP3.LUT R2, R3, 0xfffffffc, RZ, 0xc0, !PT ;  /* 0xfffffffc03027812 */ /* 0x000fe400078ec0ff */
[----:B------:R-:W-:-:S02]  /*0420*/  LEA.HI R7, R7, R6, RZ, 0x2 ;  /* 0x0000000607077211 */ /* 0x000fc400078f10ff */
[----:B------:R-:W-:Y:S02]  /*0430*/  LEA.HI R9, R9, R8, RZ, 0x2 ;  /* 0x0000000809097211 */ /* 0x000fe400078f10ff */
[----:B------:R-:W-:Y:S02]  /*0440*/  IADD3 R2, -R2, R57, RZ ;  /* 0x0000003902027210 */ /* 0x000fe40007ffe1ff */
[----:B------:R-:W-:Y:S02]  /*0450*/  SHF.R.U32.HI R7, RZ, 0x2, R7 ;  /* 0x00000002ff077819 */ /* 0x000fe40000011607 */
[----:B------:R-:W-:Y:S02]  /*0460*/  SHF.R.U32.HI R9, RZ, 0x2, R9 ;  /* 0x00000002ff097819 */ /* 0x000fe40000011609 */
[----:B------:R-:W-:Y:S02]  /*0470*/  SHF.R.U32.HI R3, RZ, 0x4, R4 ;  /* 0x00000004ff037819 */ /* 0x000fe40000011604 */
[----:B------:R-:W-:-:S02]  /*0480*/  SHF.R.U32.HI R5, RZ, 0x2, R5 ;  /* 0x00000002ff057819 */ /* 0x000fc40000011605 */
[----:B------:R-:W-:Y:S02]  /*0490*/  LEA R53, R10, R53, 0x3 ;  /* 0x000000350a357211 */ /* 0x000fe400078e18ff */
[----:B------:R-:W-:Y:S02]  /*04a0*/  CS2R R10, SRZ ;  /* 0x00000000000a7805 */ /* 0x000fe4000001ff00 */
[C---:B------:R-:W-:Y:S02]  /*04b0*/  LOP3.LUT R50, R2.reuse, 0x3, R7, 0x78, !PT ;  /* 0x0000000302327812 */ /* 0x040fe400078e7807 */
[----:B------:R-:W-:Y:S02]  /*04c0*/  CS2R R6, SRZ ;  /* 0x0000000000067805 */ /* 0x000fe4000001ff00 */
[----:B------:R-:W-:Y:S02]  /*04d0*/  LOP3.LUT R49, R2, 0x3, R9, 0x78, !PT ;  /* 0x0000000302317812 */ /* 0x000fe400078e7809 */
[----:B------:R-:W-:-:S02]  /*04e0*/  CS2R R8, SRZ ;  /* 0x0000000000087805 */ /* 0x000fc4000001ff00 */
[C---:B------:R-:W-:Y:S02]  /*04f0*/  LOP3.LUT R52, R2.reuse, 0x3, R3, 0x78, !PT ;  /* 0x0000000302347812 */ /* 0x040fe400078e7803 */
[----:B------:R-:W-:-:S07]  /*0500*/  LOP3.LUT R51, R2, 0x3, R5, 0x78, !PT ;  /* 0x0000000302337812 */ /* 0x000fce00078e7805 */
.L_x_2377:
[C---:B------:R-:W-:Y:S01]  /*0510*/  LOP3.LUT R33, R100.reuse, 0x3, RZ, 0xc0, !PT ;  /* 0x0000000364217812 */ /* 0x040fe200078ec0ff */
[----:B--2---:R-:W0:Y:S01]  /*0520*/  LDC.64 R14, c[0x0][0x238] ;  /* 0x00008e00ff0e7b82 */ /* 0x004e220000000a00 */
[--C-:B------:R-:W-:Y:S01]  /*0530*/  SHF.R.U64 R17, R100, 0x2, R128.reuse ;  /* 0x0000000264117819 */ /* 0x100fe20000001280 */
[----:B------:R-:W-:Y:S01]  /*0540*/  ULDC.64 UR12, c[0x0][0x248] ;  /* 0x00009200000c7ab9 */ /* 0x000fe20000000a00 */
[----:B------:R-:W-:Y:S01]  /*0550*/  SHF.R.U32.HI R16, RZ, 0x2, R128 ;  /* 0x00000002ff107819 */ /* 0x000fe20000011680 */
[----:B------:R-:W-:Y:S01]  /*0560*/  IMAD R33, R33, 0x140, RZ ;  /* 0x0000014021217824 */ /* 0x000fe200078e02ff */
[----:B------:R-:W-:Y:S01]  /*0570*/  ULDC.64 UR14, c[0x0][0x228] ;  /* 0x00008a00000e7ab9 */ /* 0x000fe20000000a00 */
[----:B------:R-:W-:Y:S02]  /*0580*/  ULDC UR5, c[0x0][0x250] ;  /* 0x0000940000057ab9 */ /* 0x000fe40000000800 */
[----:B------:R-:W-:Y:S01]  /*0590*/  IMAD R19, R16, 0x50000, RZ ;  /* 0x0005000010137824 */ /* 0x000fe200078e02ff */
[----:B------:R-:W-:-:S04]  /*05a0*/  LEA R88, R54, R33, 0x2 ;  /* 0x0000002136587211 */ /* 0x000fc800078e10ff */
[----:B------:R-:W-:Y:S01]  /*05b0*/  SHF.R.S32.HI R89, RZ, 0x1f, R88 ;  /* 0x0000001fff597819 */ /* 0x000fe20000011458 */
[----:B------:R-:W-:-:S04]  /*05c0*/  IMAD.WIDE.U32 R98, R88, -0x33333333, RZ ;  /* 0xcccccccd58627825 */ /* 0x000fc800078e00ff */
[----:B------:R-:W-:Y:S01]  /*05d0*/  IMAD.WIDE.U32 R4, R17, 0x50000, R88 ;  /* 0x0005000011047825 */ /* 0x000fe200078e0058 */
[----:B------:R-:W-:-:S04]  /*05e0*/  SHF.R.U32.HI R98, RZ, 0x5, R99 ;  /* 0x00000005ff627819 */ /* 0x000fc80000011663 */
[----:B------:R-:W-:Y:S02]  /*05f0*/  LEA R3, P0, R17, R98, 0x5 ;  /* 0x0000006211037211 */ /* 0x000fe400078028ff */
[----:B------:R-:W-:Y:S02]  /*0600*/  IADD3 R0, R5, R19, RZ ;  /* 0x0000001305007210 */ /* 0x000fe40007ffe0ff */
        /* <DEDUP_REMOVED lines=12> */
[----:B------:R-:W-:Y:S01]  /*06d0*/  IADD3.X R67, R46, UR13, RZ, P0, !PT ;  /* 0x0000000d2e437c10 */ /* 0x000fe200087fe4ff */
[----:B------:R-:W-:Y:S01]  /*06e0*/  VIADD R5, R48, 0x1400 ;  /* 0x0000140030057836 */ /* 0x000fe20000000000 */
[----:B------:R-:W-:Y:S01]  /*06f0*/  IADD3.X R69, R46, UR15, RZ, P1, !PT ;  /* 0x0000000f2e457c10 */ /* 0x000fe20008ffe4ff */
[----:B------:R-:W3:Y:S03]  /*0700*/  LDG.E.64.CONSTANT R88, desc[UR8][R88.64] ;  /* 0x0000000858587981 */ /* 0x000ee6000c1e9b00 */
[----:B------:R-:W-:Y:S01]  /*0710*/  IADD3 R5, P0, R5, R4, RZ ;  /* 0x0000000405057210 */ /* 0x000fe20007f1e0ff */
[----:B------:R-:W4:Y:S03]  /*0720*/  LDG.E.64.CONSTANT R66, desc[UR8][R66.64] ;  /* 0x0000000842427981 */ /* 0x000f26000c1e9b00 */
[----:B------:R-:W-:Y:S01]  /*0730*/  IADD3.X R44, RZ, R0, RZ, P0, !PT ;  /* 0x00000000ff2c7210 */ /* 0x000fe200007fe4ff */
[----:B------:R-:W5:Y:S01]  /*0740*/  LDG.E.64.CONSTANT R68, desc[UR8][R68.64] ;  /* 0x0000000844447981 */ /* 0x000f62000c1e9b00 */
[----:B------:R-:W-:-:S02]  /*0750*/  SHF.L.U32 R45, R5, 0x1, RZ ;  /* 0x00000001052d7819 */ /* 0x000fc400000006ff */
[----:B------:R-:W-:Y:S02]  /*0760*/  SHF.L.U64.HI R44, R5, 0x1, R44 ;  /* 0x00000001052c7819 */ /* 0x000fe4000001022c */
[C---:B------:R-:W-:Y:S02]  /*0770*/  IADD3 R64, P0, R45.reuse, UR12, RZ ;  /* 0x0000000c2d407c10 */ /* 0x040fe4000ff1e0ff */
[----:B------:R-:W-:Y:S02]  /*0780*/  IADD3 R78, P1, R45, UR14, RZ ;  /* 0x0000000e2d4e7c10 */ /* 0x000fe4000ff3e0ff */
[C---:B------:R-:W-:Y:S02]  /*0790*/  IADD3.X R65, R44.reuse, UR13, RZ, P0, !PT ;  /* 0x0000000d2c417c10 */ /* 0x040fe400087fe4ff */
[----:B------:R-:W-:Y:S02]  /*07a0*/  IADD3.X R79, R44, UR15, RZ, P1, !PT ;  /* 0x0000000f2c4f7c10 */ /* 0x000fe40008ffe4ff */
[----:B------:R-:W-:-:S02]  /*07b0*/  IADD3 R5, R48, 0x2800, RZ ;  /* 0x0000280030057810 */ /* 0x000fc40007ffe0ff */
        /* <DEDUP_REMOVED lines=9> */
[----:B------:R-:W-:Y:S02]  /*0850*/  IADD3.X R71, R42, UR15, RZ, P1, !PT ;  /* 0x0000000f2a477c10 */ /* 0x000fe40008ffe4ff */
[----:B------:R-:W-:Y:S02]  /*0860*/  IADD3 R5, R48, 0x3c00, RZ ;  /* 0x00003c0030057810 */ /* 0x000fe40007ffe0ff */
[----:B------:R-:W5:Y:S02]  /*0870*/  LDG.E.64.CONSTANT R60, desc[UR8][R60.64] ;  /* 0x000000083c3c7981 */ /* 0x000f64000c1e9b00 */
[----:B------:R-:W-:-:S02]  /*0880*/  IADD3 R5, P0, R5, R4, RZ ;  /* 0x0000000405057210 */ /* 0x000fc40007f1e0ff */
[----:B------:R-:W5:Y:S02]  /*0890*/  LDG.E.64.CONSTANT R70, desc[UR8][R70.64] ;  /* 0x0000000846467981 */ /* 0x000f64000c1e9b00 */
[----:B------:R-:W-:Y:S02]  /*08a0*/  IADD3.X R40, RZ, R0, RZ, P0, !PT ;  /* 0x00000000ff287210 */ /* 0x000fe400007fe4ff */
[C---:B------:R-:W-:Y:S02]  /*08b0*/  SHF.L.U32 R41, R5.reuse, 0x1, RZ ;  /* 0x0000000105297819 */ /* 0x040fe400000006ff */
[----:B------:R-:W-:Y:S02]  /*08c0*/  SHF.L.U64.HI R40, R5, 0x1, R40 ;  /* 0x0000000105287819 */ /* 0x000fe40000010228 */
[C---:B------:R-:W-:Y:S02]  /*08d0*/  IADD3 R30, P0, R41.reuse, UR12, RZ ;  /* 0x0000000c291e7c10 */ /* 0x040fe4000ff1e0ff */
[----:B------:R-:W-:-:S02]  /*08e0*/  IADD3 R62, P1, R41, UR14, RZ ;  /* 0x0000000e293e7c10 */ /* 0x000fc4000ff3e0ff */
        /* <DEDUP_REMOVED lines=15> */
[----:B------:R-:W-:-:S04]  /*09e0*/  IADD3 R5, R48, 0x6400, RZ ;  /* 0x0000640030057810 */ /* 0x000fc80007ffe0ff */
[----:B------:R-:W-:-:S04]  /*09f0*/  IADD3 R5, P0, R5, R4, RZ ;  /* 0x0000000405057210 */ /* 0x000fc80007f1e0ff */
[----:B------:R-:W-:Y:S02]  /*0a00*/  IADD3.X R36, RZ, R0, RZ, P0, !PT ;  /* 0x00000000ff247210 */ /* 0x000fe400007fe4ff */
[C---:B------:R-:W-:Y:S02]  /*0a10*/  SHF.L.U32 R37, R5.reuse, 0x1, RZ ;  /* 0x0000000105257819 */ /* 0x040fe400000006ff */
[----:B------:R-:W-:Y:S02]  /*0a20*/  SHF.L.U64.HI R36, R5, 0x1, R36 ;  /* 0x0000000105247819 */ /* 0x000fe40000010224 */
[C---:B------:R-:W-:Y:S02]  /*0a30*/  IADD3 R18, P0, R37.reuse, UR12, RZ ;  /* 0x0000000c25127c10 */ /* 0x040fe4000ff1e0ff */
[----:B------:R-:W-:Y:S02]  /*0a40*/  IADD3 R20, P1, R37, UR14, RZ ;  /* 0x0000000e25147c10 */ /* 0x000fe4000ff3e0ff */
[----:B------:R-:W-:-:S02]  /*0a50*/  IADD3.X R19, R36, UR13, RZ, P0, !PT ;  /* 0x0000000d24137c10 */ /* 0x000fc400087fe4ff */
[----:B------:R-:W-:Y:S02]  /*0a60*/  IADD3.X R21, R36, UR15, RZ, P1, !PT ;  /* 0x0000000f24157c10 */ /* 0x000fe40008ffe4ff */
[----:B------:R-:W-:Y:S02]  /*0a70*/  IADD3 R5, R48, 0x7800, RZ ;  /* 0x0000780030057810 */ /* 0x000fe40007ffe0ff */
[----:B------:R-:W5:Y:S02]  /*0a80*/  LDG.E.64.CONSTANT R18, desc[UR8][R18.64] ;  /* 0x0000000812127981 */ /* 0x000f64000c1e9b00 */
[----:B------:R-:W-:Y:S02]  /*0a90*/  IADD3 R5, P0, R5, R4, RZ ;  /* 0x0000000405057210 */ /* 0x000fe40007f1e0ff */
[----:B------:R-:W5:Y:S02]  /*0aa0*/  LDG.E.64.CONSTANT R20, desc[UR8][R20.64] ;  /* 0x0000000814147981 */ /* 0x000f64000c1e9b00 */
[----:B------:R-:W-:-:S02]  /*0ab0*/  IADD3.X R34, RZ, R0, RZ, P0, !PT ;  /* 0x00000000ff227210 */ /* 0x000fc400007fe4ff */
        /* <DEDUP_REMOVED lines=42> */
[----:B------:R-:W-:Y:S01]  /*0d60*/  FMUL.FTZ R91, R92, R75 ;  /* 0x0000004b5c5b7220 */ /* 0x000fe20000410000 */
[----:B------:R-:W-:-:S02]  /*0d70*/  HADD2.F32 R89, -RZ, R69.H1_H1 ;  /* 0x30000045ff597230 */ /* 0x000fc40000004100 */
[----:B------:R-:W-:Y:S01]  /*0d80*/  FADD.FTZ R67, -R2, R67 ;  /* 0x0000004302437221 */ /* 0x000fe20000010100 */
[----:B------:R-:W-:Y:S02]  /*0d90*/  HADD2.F32 R69, -RZ, R64.H0_H0 ;  /* 0x20000040ff457230 */ /* 0x000fe40000004100 */
[----:B------:R-:W-:Y:S01]  /*0da0*/  FFMA.FTZ R32, R91, R66, R32 ;  /* 0x000000425b207223 */ /* 0x000fe20000010020 */
[----:B------:R-:W-:Y:S02]  /*0db0*/  HADD2.F32 R85, -RZ, R78.H0_H0 ;  /* 0x2000004eff557230 */ /* 0x000fe40000004100 */
[----:B------:R-:W-:Y:S01]  /*0dc0*/  FMUL.FTZ R66, R89, R84 ;  /* 0x0000005459427220 */ /* 0x000fe20000410000 */
[----:B------:R-:W-:Y:S01]  /*0dd0*/  FMUL.FTZ R87, R92, R67 ;  /* 0x000000435c577220 */ /* 0x000fe20000410000 */
[----:B------:R-:W-:Y:S01]  /*0de0*/  FADD.FTZ R69, -R2, R69 ;  /* 0x0000004502457221 */ /* 0x000fe20000010100 */
[----:B------:R-:W-:Y:S02]  /*0df0*/  HADD2.F32 R73, -RZ, R64.H1_H1 ;  /* 0x30000040ff497230 */ /* 0x000fe40000004100 */
[----:B------:R-:W-:Y:S01]  /*0e00*/  FFMA.FTZ R67, R87, R66, R32 ;  /* 0x0000004257437223 */ /* 0x000fe20000010020 */
        /* <DEDUP_REMOVED lines=47> */
[----:B------:R-:W-:Y:S01]  /*1100*/  FMUL.FTZ R30, R90, R69 ;  /* 0x000000455a1e7220 */ /* 0x000fe20000410000 */
[----:B------:R-:W-:Y:S01]  /*1110*/  FFMA.FTZ R61, R68, R32, R67 ;  /* 0x00000020443d7223 */ /* 0x000fe20000010043 */
        /* <DEDUP_REMOVED lines=24> */
[----:B------:R-:W-:-:S02]  /*12a0*/  HADD2.F32 R101, -RZ, R16.H1_H1 ;  /* 0x30000010ff657230 */ /* 0x000fc40000004100 */
[----:B------:R-:W-:Y:S01]  /*12b0*/  FMUL.FTZ R96, R92, R99 ;  /* 0x000000635c607220 */ /* 0x000fe20000410000 */
[----:B------:R-:W-:-:S03]  /*12c0*/  FADD.FTZ R103, -R2, R103 ;  /* 0x0000006702677221 */ /* 0x000fc60000010100 */
[----:B------:R-:W-:Y:S01]  /*12d0*/  FFMA.FTZ R31, R96, R14, R31 ;  /* 0x0000000e601f7223 */ /* 0x000fe2000001001f */
[----:B------:R-:W-:Y:S01]  /*12e0*/  FMUL.FTZ R14, R88, R101 ;  /* 0x00000065580e7220 */ /* 0x000fe20000410000 */
[----:B------:R-:W-:Y:S01]  /*12f0*/  FMUL.FTZ R94, R92, R103 ;  /* 0x000000675c5e7220 */ /* 0x000fe20000410000 */
[----:B------:R-:W-:-:S03]  /*1300*/  HADD2.F32 R103, -RZ, R15.H0_H0 ;  /* 0x2000000fff677230 */ /* 0x000fc60000004100 */
[----:B------:R-:W-:Y:S01]  /*1310*/  FFMA.FTZ R31, R94, R14, R31 ;  /* 0x0000000e5e1f7223 */ /* 0x000fe2000001001f */
[----:B------:R-:W-:Y:S01]  /*1320*/  FFMA.FTZ R14, R5, R90, RZ ;  /* 0x0000005a050e7223 */ /* 0x000fe200000100ff */
[----:B------:R-:W-:Y:S02]  /*1330*/  HADD2.F32 R99, -RZ, R17.H0_H0 ;  /* 0x20000011ff637230 */ /* 0x000fe40000004100 */
[----:B------:R-:W-:Y:S01]  /*1340*/  FADD.FTZ R103, -R2, R103 ;  /* 0x0000006702677221 */ /* 0x000fe20000010100 */
[----:B------:R-:W-:Y:S01]  /*1350*/  FFMA.FTZ R14, R97, R88, R14 ;  /* 0x00000058610e7223 */ /* 0x000fe2000001000e */
[----:B------:R-:W-:Y:S02]  /*1360*/  HADD2.F32 R107, -RZ, R15.H1_H1 ;  /* 0x3000000fff6b7230 */ /* 0x000fe40000004100 */
[----:B------:R-:W-:Y:S01]  /*1370*/  FMUL.FTZ R15, R86, R99 ;  /* 0x00000063560f7220 */ /* 0x000fe20000410000 */
[----:B------:R-:W-:Y:S01]  /*1380*/  FMUL.FTZ R104, R92, R103 ;  /* 0x000000675c687220 */ /* 0x000fe20000410000 */
[----:B------:R-:W-:-:S03]  /*1390*/  FFMA.FTZ R14, R93, R86, R14 ;  /* 0x000000565d0e7223 */ /* 0x000fc6000001000e */
[----:B------:R-:W-:Y:S01]  /*13a0*/  FFMA.FTZ R31, R104, R15, R31 ;  /* 0x0000000f681f7223 */ /* 0x000fe2000001001f */
[----:B------:R-:W-:-:S04]  /*13b0*/  FFMA.FTZ R15, R89, R84, R14 ;  /* 0x00000054590f7223 */ /* 0x000fc8000001000e */
        /* <DEDUP_REMOVED lines=9> */
[----:B------:R-:W-:Y:S01]  /*1450*/  FFMA.FTZ R15, R88, R67, R15 ;  /* 0x00000043580f7223 */ /* 0x000fe2000001000f */
[----:B------:R-:W-:Y:S02]  /*1460*/  HADD2.F32 R105, -RZ, R17.H1_H1 ;  /* 0x30000011ff697230 */ /* 0x000fe40000004100 */
[----:B------:R-:W-:Y:S01]  /*1470*/  FADD.FTZ R107, -R2, R107 ;  /* 0x0000006b026b7221 */ /* 0x000fe20000010100 */
[----:B------:R-:W-:Y:S01]  /*1480*/  FFMA.FTZ R15, R86, R65, R15 ;  /* 0x00000041560f7223 */ /* 0x000fe2000001000f */
[----:B------:R-:W-:Y:S02]  /*1490*/  HADD2.F32 R17, -RZ, R18.H0_H0 ;  /* 0x20000012ff117230 */ /* 0x000fe40000004100 */
[----:B------:R-:W-:Y:S01]  /*14a0*/  FMUL.FTZ R102, R92, R107 ;  /* 0x0000006b5c667220 */ /* 0x000fe20000410000 */
[C---:B------:R-:W-:Y:S01]  /*14b0*/  FFMA.FTZ R15, R84.reuse, R63, R15 ;  /* 0x0000003f540f7223 */ /* 0x040fe2000001000f */
[----:B------:R-:W-:Y:S02]  /*14c0*/  HADD2.F32 R103, -RZ, R20.H0_H0 ;  /* 0x20000014ff677230 */ /* 0x000fe40000004100 */
[----:B------:R-:W-:Y:S01]  /*14d0*/  FMUL.FTZ R16, R84, R105 ;  /* 0x0000006954107220 */ /* 0x000fe20000410000 */
[----:B------:R-:W-:-:S02]  /*14e0*/  HADD2.F32 R107, -RZ, R18.H1_H1 ;  /* 0x30000012ff6b7230 */ /* 0x000fc40000004100 */
[----:B------:R-:W-:Y:S01]  /*14f0*/  FADD.FTZ R17, -R2, R17 ;  /* 0x0000001102117221 */ /* 0x000fe20000010100 */
[----:B------:R-:W-:Y:S01]  /*1500*/  FFMA.FTZ R15, R90, R61, R15 ;  /* 0x0000003d5a0f7223 */ /* 0x000fe2000001000f */
[----:B------:R-:W-:Y:S01]  /*1510*/  FFMA.FTZ R31, R102, R16, R31 ;  /* 0x00000010661f7223 */ /* 0x000fe2000001001f */
[----:B------:R-:W-:Y:S02]  /*1520*/  HADD2.F32 R109, -RZ, R20.H1_H1 ;  /* 0x30000014ff6d7230 */ /* 0x000fe40000004100 */
[----:B------:R-:W-:Y:S01]  /*1530*/  FMUL.FTZ R14, R90, R103 ;  /* 0x000000675a0e7220 */ /* 0x000fe20000410000 */
[----:B------:R-:W-:Y:S01]  /*1540*/  FMUL.FTZ R108, R92, R17 ;  /* 0x000000115c6c7220 */ /* 0x000fe20000410000 */
[----:B------:R-:W-:Y:S01]  /*1550*/  FADD.FTZ R107, -R2, R107 ;  /* 0x0000006b026b7221 */ /* 0x000fe20000010100 */
[----:B------:R-:W-:Y:S02]  /*1560*/  HADD2.F32 R17, -RZ, R19.H0_H0 ;  /* 0x20000013ff117230 */ /* 0x000fe40000004100 */
[----:B------:R-:W-:Y:S01]  /*1570*/  FFMA.FTZ R15, R88, R101, R15 ;  /* 0x00000065580f7223 */ /* 0x000fe2000001000f */
[----:B------:R-:W-:Y:S01]  /*1580*/  FFMA.FTZ R31, R108, R14, R31 ;  /* 0x0000000e6c1f7223 */ /* 0x000fe2000001001f */
[----:B------:R-:W-:Y:S01]  /*1590*/  FMUL.FTZ R106, R92, R107 ;  /* 0x0000006b5c6a7220 */ /* 0x000fe20000410000 */
[----:B------:R-:W-:Y:S01]  /*15a0*/  FMUL.FTZ R14, R88, R109 ;  /* 0x0000006d580e7220 */ /* 0x000fe20000410000 */
[----:B------:R-:W-:-:S02]  /*15b0*/  HADD2.F32 R107, -RZ, R21.H0_H0 ;  /* 0x20000015ff6b7230 */ /* 0x000fc40000004100 */
[----:B------:R-:W-:Y:S01]  /*15c0*/  FFMA.FTZ R15, R86, R99, R15 ;  /* 0x00000063560f7223 */ /* 0x000fe2000001000f */
[----:B------:R-:W-:Y:S02]  /*15d0*/  HADD2.F32 R19, -RZ, R19.H1_H1 ;  /* 0x30000013ff137230 */ /* 0x000fe40000004100 */
[----:B------:R-:W-:Y:S01]  /*15e0*/  FADD.FTZ R17, -R2, R17 ;  /* 0x0000001102117221 */ /* 0x000fe20000010100 */
[----:B------:R-:W-:Y:S01]  /*15f0*/  FFMA.FTZ R31, R106, R14, R31 ;  /* 0x0000000e6a1f7223 */ /* 0x000fe2000001001f */
[----:B------:R-:W-:Y:S01]  /*1600*/  FFMA.FTZ R15, R84, R105, R15 ;  /* 0x00000069540f7223 */ /* 0x000fe2000001000f */
[----:B------:R-:W-:Y:S02]  /*1610*/  HADD2.F32 R113, -RZ, R21.H1_H1 ;  /* 0x30000015ff717230 */ /* 0x000fe40000004100 */
[----:B------:R-:W-:Y:S01]  /*1620*/  FMUL.FTZ R14, R86, R107 ;  /* 0x0000006b560e7220 */ /* 0x000fe20000410000 */
        /* <DEDUP_REMOVED lines=21> */
[----:B------:R-:W-:Y:S02]  /*1780*/  HADD2.F32 R115, -RZ, R25.H0_H0 ;  /* 0x20000019ff737230 */ /* 0x000fe40000004100 */
[----:B------:R-:W-:Y:S01]  /*1790*/  FFMA.FTZ R15, R84, R113, R15 ;  /* 0x00000071540f7223 */ /* 0x000fe2000001000f */
        /* <DEDUP_REMOVED lines=14> */
[----:B------:R-:W-:Y:S01]  /*1880*/  FADD.FTZ R17, -R2, R17 ;  /* 0x0000001102117221 */ /* 0x000fe20000010100 */
[----:B------:R-:W-:Y:S02]  /*1890*/  HADD2.F32 R19, -RZ, R26.H1_H1 ;  /* 0x3000001aff137230 */ /* 0x000fe40000004100 */
        /* <DEDUP_REMOVED lines=12> */
[----:B------:R-:W-:Y:S01]  /*1960*/  FFMA.FTZ R15, R90, R119, R15 ;  /* 0x000000775a0f7223 */ /* 0x000fe2000001000f */
[----:B------:R-:W-:Y:S02]  /*1970*/  HADD2.F32 R27, -RZ, R27.H1_H1 ;  /* 0x3000001bff1b7230 */ /* 0x000fe40000004100 */
[----:B------:R-:W-:Y:S01]  /*1980*/  FADD.FTZ R17, -R2, R17 ;  /* 0x0000001102117221 */ /* 0x000fe20000010100 */
[----:B------:R-:W-:Y:S01]  /*1990*/  FFMA.FTZ R31, R122, R14, R31 ;  /* 0x0000000e7a1f7223 */ /* 0x000fe2000001001f */
[----:B------:R-:W-:-:S02]  /*19a0*/  HADD2.F32 R127, -RZ, R29.H1_H1 ;  /* 0x3000001dff7f7230 */ /* 0x000fc40000004100 */
        /* <DEDUP_REMOVED lines=19> */
[----:B------:R-:W-:Y:S01]  /*1ae0*/  FADD.FTZ R10, R10, R81 ;  /* 0x000000510a0a7221 */ /* 0x000fe20000010000 */
[----:B------:R-:W-:Y:S01]  /*1af0*/  FADD.FTZ R8, R8, R79 ;  /* 0x0000004f08087221 */ /* 0x000fe20000010000 */
[----:B------:R-:W-:Y:S01]  /*1b00*/  IADD3 R129, P0, R100, 0x10, RZ ;  /* 0x0000001064817810 */ /* 0x000fe20007f1e0ff */
        /* <DEDUP_REMOVED lines=8> */
[----:B------:R-:W-:Y:S01]  /*1b90*/  IADD3.X R128, RZ, R128, RZ, P0, !PT ;  /* 0x00000080ff807210 */ /* 0x000fe200007fe4ff */
[----:B------:R-:W-:Y:S01]  /*1ba0*/  FADD.FTZ R16, R16, R77 ;  /* 0x0000004d10107221 */ /* 0x000fe20000010000 */
[----:B------:R-:W-:Y:S01]  /*1bb0*/  FFMA.FTZ R13, R74, R77, R13 ;  /* 0x0000004d4a0d7223 */ /* 0x000fe2000001000d */
[----:B------:R-:W-:Y:S01]  /*1bc0*/  FFMA.FTZ R11, R72, R75, R11 ;  /* 0x0000004b480b7223 */ /* 0x000fe2000001000b */
[----:B------:R-:W-:Y:S01]  /*1bd0*/  FFMA.FTZ R9, R70, R73, R9 ;  /* 0x0000004946097223 */ /* 0x000fe20000010009 */
[----:B------:R-:W-:Y:S01]  /*1be0*/  FFMA.FTZ R7, R68, R71, R7 ;  /* 0x0000004744077223 */ /* 0x000fe20000010007 */
[----:B------:R-:W-:Y:S01]  /*1bf0*/  ISETP.GE.U32.AND P0, PT, R129, UR10, PT ;  /* 0x0000000a81007c0c */ /* 0x000fe2000bf06070 */
        /* <DEDUP_REMOVED lines=8> */
[----:B------:R-:W-:Y:S01]  /*1c80*/  ISETP.GE.AND.EX P0, PT, R128, UR6, PT, P0 ;  /* 0x0000000680007c0c */ /* 0x000fe2000bf06300 */
        /* <DEDUP_REMOVED lines=16> */
[----:B------:R-:W-:Y:S01]  /*1d90*/  FADD.FTZ R12, R12, R117 ;  /* 0x000000750c0c7221 */ /* 0x000fe20000010000 */
[----:B------:R-:W-:Y:S01]  /*1da0*/  FADD.FTZ R10, R10, R115 ;  /* 0x000000730a0a7221 */ /* 0x000fe20000010000 */
[----:B0-----:R-:W-:Y:S01]  /*1db0*/  FFMA.FTZ R15, R108, R103, R13 ;  /* 0x000000676c0f7223 */ /* 0x001fe2000001000d */
[----:B------:R-:W-:Y:S01]  /*1dc0*/  FADD.FTZ R8, R8, R121 ;  /* 0x0000007908087221 */ /* 0x000fe20000010000 */
[----:B------:R-:W-:Y:S01]  /*1dd0*/  FADD.FTZ R16, R16, R111 ;  /* 0x0000006f10107221 */ /* 0x000fe20000010000 */
[----:B------:R-:W-:Y:S01]  /*1de0*/  FFMA.FTZ R17, R114, R117, R17 ;  /* 0x0000007572117223 */ /* 0x000fe20000010011 */
[----:B------:R-:W-:Y:S01]  /*1df0*/  FFMA.FTZ R15, R116, R111, R15 ;  /* 0x0000006f740f7223 */ /* 0x000fe2000001000f */
[----:B------:R-:W-:Y:S01]  /*1e00*/  FFMA.FTZ R19, R120, R115, R19 ;  /* 0x0000007378137223 */ /* 0x000fe20000010013 */
[----:B------:R-:W-:Y:S01]  /*1e10*/  FFMA.FTZ R21, R118, R121, R21 ;  /* 0x0000007976157223 */ /* 0x000fe20000010015 */
[----:B------:R-:W-:Y:S01]  /*1e20*/  HFMA2.MMA R32, -RZ, RZ, 0, 0 ;  /* 0x00000000ff207435 */ /* 0x000fe200000001ff */
[----:B------:R-:W-:Y:S01]  /*1e30*/  FADD.FTZ R11, R12, R125 ;  /* 0x0000007d0c0b7221 */ /* 0x000fe20000010000 */
[----:B------:R-:W-:Y:S01]  /*1e40*/  FADD.FTZ R9, R10, R123 ;  /* 0x0000007b0a097221 */ /* 0x000fe20000010000 */
[----:B------:R-:W-:Y:S01]  /*1e50*/  FADD.FTZ R7, R8, R127 ;  /* 0x0000007f08077221 */ /* 0x000fe20000010000 */
[----:B------:R-:W-:Y:S01]  /*1e60*/  BAR.SYNC.DEFER_BLOCKING 0x0 ;  /* 0x0000000000007b1d */ /* 0x000fe20000010000 */
[----:B------:R-:W-:Y:S01]  /*1e70*/  ISETP.GT.U32.AND P1, PT, R57, 0x1f, PT ;  /* 0x0000001f3900780c */ /* 0x000fe20003f24070 */
[----:B------:R-:W-:Y:S01]  /*1e80*/  FADD.FTZ R13, R16, R119 ;  /* 0x00000077100d7221 */ /* 0x000fe20000010000 */
[----:B------:R-:W-:Y:S01]  /*1e90*/  MOV R24, RZ ;  /* 0x000000ff00187202 */ /* 0x000fe20000000f00 */
[----:B------:R-:W-:Y:S01]  /*1ea0*/  FFMA.FTZ R12, R124, R119, R15 ;  /* 0x000000777c0c7223 */ /* 0x000fe2000001000f */
[----:B------:R-:W-:Y:S01]  /*1eb0*/  FFMA.FTZ R10, R122, R125, R17 ;  /* 0x0000007d7a0a7223 */ /* 0x000fe20000010011 */
[----:B------:R-:W-:Y:S01]  /*1ec0*/  FFMA.FTZ R8, R126, R123, R19 ;  /* 0x0000007b7e087223 */ /* 0x000fe20000010013 */
[----:B------:R-:W-:Y:S01]  /*1ed0*/  FFMA.FTZ R6, R2, R127, R21 ;  /* 0x0000007f02067223 */ /* 0x000fe20000010015 */
[----:B------:R-:W-:Y:S06]  /*1ee0*/  @!P0 BRA `(.L_x_2366) ;  /* 0x0000000000b08947 */ /* 0x000fec0003800000 */
        /* <DEDUP_REMOVED lines=15> */
[C---:B------:R-:W-:Y:S01]  /*1fe0*/  IADD3 R15, R14.reuse, R15, RZ ;  /* 0x0000000f0e0f7210 */ /* 0x040fe20007ffe0ff */
[C---:B------:R-:W-:Y:S01]  /*1ff0*/  IMAD.IADD R23, R14.reuse, 0x1, R19 ;  /* 0x000000010e177824 */ /* 0x040fe200078e0213 */
[C---:B------:R-:W-:Y:S02]  /*2000*/  IADD3 R22, R14.reuse, R17, RZ ;  /* 0x000000110e167210 */ /* 0x040fe40007ffe0ff */
[----:B------:R-:W-:Y:S01]  /*2010*/  IADD3 R25, R14, R21, RZ ;  /* 0x000000150e197210 */ /* 0x000fe20007ffe0ff */
[----:B------:R-:W-:Y:S01]  /*2020*/  STS.64 [R15], R12 ;  /* 0x0000000c0f007388 */ /* 0x000fe20000000a00 */
[----:B------:R-:W-:-:S02]  /*2030*/  LEA R16, R52, R20, 0x3 ;  /* 0x0000001434107211 */ /* 0x000fc400078e18ff */
[-C--:B------:R-:W-:Y:S01]  /*2040*/  LEA R18, R51, R20.reuse, 0x3 ;  /* 0x0000001433127211 */ /* 0x080fe200078e18ff */
[----:B------:R-:W-:Y:S01]  /*2050*/  STS.64 [R22], R10 ;  /* 0x0000000a16007388 */ /* 0x000fe20000000a00 */
[-C--:B------:R-:W-:Y:S02]  /*2060*/  LEA R21, R50, R20.reuse, 0x3 ;  /* 0x0000001432157211 */ /* 0x080fe400078e18ff */
[----:B------:R-:W-:Y:S01]  /*2070*/  LEA R14, R49, R20, 0x3 ;  /* 0x00000014310e7211 */ /* 0x000fe200078e18ff */
[----:B------:R0:W-:Y:S04]  /*2080*/  STS.64 [R23], R8 ;  /* 0x0000000817007388 */ /* 0x0001e80000000a00 */
        /* <DEDUP_REMOVED lines=18> */
.L_x_2366:
[----:B------:R-:W-:Y:S04]  /*21b0*/  BSSY B0, `(.L_x_2367) ;  /* 0x0000061000007945 */ /* 0x000fe80003800000 */
[----:B------:R-:W-:Y:S05]  /*21c0*/  @P1 BRA `(.L_x_2368) ;  /* 0x00000004007c1947 */ /* 0x000fea0003800000 */
[----:B0-----:R-:W-:-:S05]  /*21d0*/  IMAD.SHL.U32 R14, R100, 0x8, RZ ;  /* 0x00000008640e7824 */ /* 0x001fca00078e00ff */
[----:B------:R-:W-:-:S04]  /*21e0*/  LOP3.LUT R14, R14, 0x18, RZ, 0xc0, !PT ;  /* 0x000000180e0e7812 */ /* 0x000fc800078ec0ff */
[----:B------:R-:W-:-:S05]  /*21f0*/  LEA.HI R14, R57, R14, RZ, 0x1e ;  /* 0x0000000e390e7211 */ /* 0x000fca00078ff0ff */
[----:B------:R-:W-:-:S05]  /*2200*/  IMAD R14, R14, 0x28, -R33 ;  /* 0x000000280e0e7824 */ /* 0x000fca00078e0a21 */
[C---:B------:R-:W-:Y:S02]  /*2210*/  IADD3 R15, R14.reuse, 0x4, RZ ;  /* 0x000000040e0f7810 */ /* 0x040fe40007ffe0ff */
[C---:B------:R-:W-:Y:S02]  /*2220*/  IADD3 R19, R14.reuse, 0xc, RZ ;  /* 0x0000000c0e137810 */ /* 0x040fe40007ffe0ff */
[----:B------:R-:W-:Y:S02]  /*2230*/  SHF.R.S32.HI R16, RZ, 0x1f, R15 ;  /* 0x0000001fff107819 */ /* 0x000fe4000001140f */
[----:B------:R-:W-:Y:S02]  /*2240*/  IADD3 R18, R14, 0x8, RZ ;  /* 0x000000080e127810 */ /* 0x000fe40007ffe0ff */
[----:B------:R-:W-:Y:S02]  /*2250*/  LEA.HI R17, R16, R15, RZ, 0x2 ;  /* 0x0000000f10117211 */ /* 0x000fe400078f10ff */
[----:B------:R-:W-:-:S02]  /*2260*/  IADD3 R22, R14, 0x14, RZ ;  /* 0x000000140e167810 */ /* 0x000fc40007ffe0ff */
[----:B------:R-:W-:Y:S02]  /*2270*/  SHF.R.S32.HI R16, RZ, 0x1f, R19 ;  /* 0x0000001fff107819 */ /* 0x000fe40000011413 */
[----:B------:R-:W-:Y:S02]  /*2280*/  SHF.R.S32.HI R15, RZ, 0x1f, R18 ;  /* 0x0000001fff0f7819 */ /* 0x000fe40000011412 */
[----:B------:R-:W-:Y:S02]  /*2290*/  SHF.R.S32.HI R23, RZ, 0x1f, R22 ;  /* 0x0000001fff177819 */ /* 0x000fe40000011416 */
[----:B------:R-:W-:Y:S02]  /*22a0*/  IADD3 R20, R14, 0x10, RZ ;  /* 0x000000100e147810 */ /* 0x000fe40007ffe0ff */
[----:B------:R-:W-:Y:S02]  /*22b0*/  LEA.HI R19, R16, R19, RZ, 0x2 ;  /* 0x0000001310137211 */ /* 0x000fe400078f10ff */
[----:B------:R-:W-:-:S02]  /*22c0*/  LEA.HI R18, R15, R18, RZ, 0x2 ;  /* 0x000000120f127211 */ /* 0x000fc400078f10ff */
[C---:B------:R-:W-:Y:S02]  /*22d0*/  IADD3 R16, R14.reuse, 0x18, RZ ;  /* 0x000000180e107810 */ /* 0x040fe40007ffe0ff */
[----:B------:R-:W-:Y:S02]  /*22e0*/  SHF.R.S32.HI R15, RZ, 0x1f, R14 ;  /* 0x0000001fff0f7819 */ /* 0x000fe4000001140e */
[----:B------:R-:W-:Y:S02]  /*22f0*/  LEA.HI R23, R23, R22, RZ, 0x2 ;  /* 0x0000001617177211 */ /* 0x000fe400078f10ff */
[----:B------:R-:W-:Y:S02]  /*2300*/  SHF.R.S32.HI R21, RZ, 0x1f, R20 ;  /* 0x0000001fff157819 */ /* 0x000fe40000011414 */
[----:B------:R-:W-:Y:S02]  /*2310*/  IADD3 R22, R14, 0x20, RZ ;  /* 0x000000200e167810 */ /* 0x000fe40007ffe0ff */
[----:B------:R-:W-:-:S02]  /*2320*/  SHF.R.S32.HI R25, RZ, 0x1f, R16 ;  /* 0x0000001fff197819 */ /* 0x000fc40000011410 */
[----:B------:R-:W-:Y:S02]  /*2330*/  LEA.HI R15, R15, R14, RZ, 0x2 ;  /* 0x0000000e0f0f7211 */ /* 0x000fe400078f10ff */
[----:B------:R-:W-:Y:S02]  /*2340*/  LEA.HI R21, R21, R20, RZ, 0x2 ;  /* 0x0000001415157211 */ /* 0x000fe400078f10ff */
[----:B------:R-:W-:Y:S02]  /*2350*/  SHF.R.S32.HI R29, RZ, 0x1f, R22 ;  /* 0x0000001fff1d7819 */ /* 0x000fe40000011416 */
[----:B------:R-:W-:Y:S02]  /*2360*/  IADD3 R20, R14, 0x1c, RZ ;  /* 0x0000001c0e147810 */ /* 0x000fe40007ffe0ff */
[----:B------:R-:W-:Y:S02]  /*2370*/  LEA.HI R25, R25, R16, RZ, 0x2 ;  /* 0x0000001019197211 */ /* 0x000fe400078f10ff */
[----:B------:R-:W-:Y:S01]  /*2380*/  SHF.R.S32.HI R16, RZ, 0x2, R15 ;  /* 0x00000002ff107819 */ /* 0x000fe2000001140f */
[----:B------:R-:W-:Y:S01]  /*2390*/  IMAD.SHL.U32 R15, R57, 0x8, RZ ;  /* 0x00000008390f7824 */ /* 0x000fe200078e00ff */
[----:B------:R-:W-:-:S02]  /*23a0*/  LEA.HI R29, R29, R22, RZ, 0x2 ;  /* 0x000000161d1d7211 */ /* 0x000fc400078f10ff */
[----:B------:R-:W-:Y:S01]  /*23b0*/  SHF.R.S32.HI R27, RZ, 0x1f, R20 ;  /* 0x0000001fff1b7819 */ /* 0x000fe20000011414 */
[----:B------:R-:W-:Y:S01]  /*23c0*/  IMAD R16, R16, 0x28, R55 ;  /* 0x0000002810107824 */ /* 0x000fe200078e0237 */
[----:B------:R-:W-:Y:S02]  /*23d0*/  IADD3 R22, R14, 0x24, RZ ;  /* 0x000000240e167810 */ /* 0x000fe40007ffe0ff */
[----:B------:R-:W-:Y:S02]  /*23e0*/  SHF.R.S32.HI R14, RZ, 0x2, R17 ;  /* 0x00000002ff0e7819 */ /* 0x000fe40000011411 */
[----:B------:R-:W-:Y:S02]  /*23f0*/  LOP3.LUT R31, R15, 0x18, RZ, 0xc0, !PT ;  /* 0x000000180f1f7812 */ /* 0x000fe400078ec0ff */
[----:B------:R-:W-:Y:S02]  /*2400*/  LEA.HI R27, R27, R20, RZ, 0x2 ;  /* 0x000000141b1b7211 */ /* 0x000fe400078f10ff */
[----:B------:R-:W-:-:S02]  /*2410*/  SHF.R.S32.HI R15, RZ, 0x1f, R22 ;  /* 0x0000001fff0f7819 */ /* 0x000fc40000011416 */
[----:B------:R-:W-:Y:S01]  /*2420*/  SHF.R.S32.HI R20, RZ, 0x2, R18 ;  /* 0x00000002ff147819 */ /* 0x000fe20000011412 */
[--C-:B------:R-:W-:Y:S01]  /*2430*/  IMAD R18, R14, 0x28, R55.reuse ;  /* 0x000000280e127824 */ /* 0x100fe200078e0237 */
[----:B------:R-:W-:Y:S02]  /*2440*/  IADD3 R14, R16, R31, RZ ;  /* 0x0000001f100e7210 */ /* 0x000fe40007ffe0ff */
[----:B------:R-:W-:Y:S01]  /*2450*/  LEA.HI R33, R15, R22, RZ, 0x2 ;  /* 0x000000160f217211 */ /* 0x000fe200078f10ff */
[----:B------:R-:W-:Y:S01]  /*2460*/  IMAD R20, R20, 0x28, R55 ;  /* 0x0000002814147824 */ /* 0x000fe200078e0237 */
[----:B------:R-:W-:Y:S02]  /*2470*/  SHF.R.S32.HI R22, RZ, 0x2, R19 ;  /* 0x00000002ff167819 */ /* 0x000fe40000011413 */
[C---:B------:R-:W-:Y:S01]  /*2480*/  IADD3 R16, R31.reuse, R18, RZ ;  /* 0x000000121f107210 */ /* 0x040fe20007ffe0ff */
[----:B------:R-:W0:Y:S01]  /*2490*/  LDS.64 R14, [R14] ;  /* 0x000000000e0e7984 */ /* 0x000e220000000a00 */
        /* <DEDUP_REMOVED lines=9> */
[----:B------:R-:W-:Y:S01]  /*2530*/  IMAD R26, R26, 0x28, R55 ;  /* 0x000000281a1a7824 */ /* 0x000fe200078e0237 */
[C---:B------:R-:W-:Y:S02]  /*2540*/  IADD3 R22, R31.reuse, R24, RZ ;  /* 0x000000181f167210 */ /* 0x040fe40007ffe0ff */
[----:B------:R-:W3:Y:S01]  /*2550*/  LDS.64 R20, [R20] ;  /* 0x0000000014147984 */ /* 0x000ee20000000a00 */
[----:B------:R-:W-:Y:S01]  /*2560*/  SHF.R.S32.HI R30, RZ, 0x2, R27 ;  /* 0x00000002ff1e7819 */ /* 0x000fe2000001141b */
[----:B------:R-:W-:Y:S01]  /*2570*/  IMAD R28, R28, 0x28, R55 ;  /* 0x000000281c1c7824 */ /* 0x000fe200078e0237 */
[C---:B------:R-:W-:Y:S01]  /*2580*/  IADD3 R24, R31.reuse, R26, RZ ;  /* 0x0000001a1f187210 */ /* 0x040fe20007ffe0ff */
[----:B------:R-:W4:Y:S01]  /*2590*/  LDS.64 R22, [R22] ;  /* 0x0000000016167984 */ /* 0x000f220000000a00 */
[----:B------:R-:W-:Y:S01]  /*25a0*/  SHF.R.S32.HI R32, RZ, 0x2, R29 ;  /* 0x00000002ff207819 */ /* 0x000fe2000001141d */
[----:B------:R-:W-:Y:S01]  /*25b0*/  IMAD R30, R30, 0x28, R55 ;  /* 0x000000281e1e7824 */ /* 0x000fe200078e0237 */
[----:B------:R-:W-:-:S02]  /*25c0*/  IADD3 R26, R31, R28, RZ ;  /* 0x0000001c1f1a7210 */ /* 0x000fc40007ffe0ff */
[----:B------:R-:W5:Y:S01]  /*25d0*/  LDS.64 R24, [R24] ;  /* 0x0000000018187984 */ /* 0x000f620000000a00 */
[----:B------:R-:W-:Y:S01]  /*25e0*/  SHF.R.S32.HI R130, RZ, 0x2, R33 ;  /* 0x00000002ff827819 */ /* 0x000fe20000011421 */
[--C-:B------:R-:W-:Y:S02]  /*25f0*/  IMAD R32, R32, 0x28, R55.reuse ;  /* 0x0000002820207824 */ /* 0x100fe400078e0237 */
[C---:B------:R-:W-:Y:S01]  /*2600*/  IMAD.IADD R28, R31.reuse, 0x1, R30 ;  /* 0x000000011f1c7824 */ /* 0x040fe200078e021e */
[----:B------:R-:W5:Y:S01]  /*2610*/  LDS.64 R26, [R26] ;  /* 0x000000001a1a7984 */ /* 0x000f620000000a00 */
[----:B------:R-:W-:Y:S01]  /*2620*/  IMAD R130, R130, 0x28, R55 ;  /* 0x0000002882827824 */ /* 0x000fe200078e0237 */
[----:B------:R-:W-:-:S03]  /*2630*/  IADD3 R30, R31, R32, RZ ;  /* 0x000000201f1e7210 */ /* 0x000fc60007ffe0ff */
[----:B------:R-:W5:Y:S01]  /*2640*/  LDS.64 R28, [R28] ;  /* 0x000000001c1c7984 */ /* 0x000f620000000a00 */
[----:B------:R-:W-:-:S03]  /*2650*/  IADD3 R32, R31, R130, RZ ;  /* 0x000000821f207210 */ /* 0x000fc60007ffe0ff */
[----:B------:R-:W5:Y:S01]  /*2660*/  LDS.64 R30, [R30] ;  /* 0x000000001e1e7984 */ /* 0x000f620000000a00 */
[----:B0-----:R-:W-:-:S03]  /*2670*/  FADD.FTZ R131, RZ, R14 ;  /* 0x0000000eff837221 */ /* 0x001fc60000010000 */
[----:B------:R-:W0:Y:S01]  /*2680*/  LDS.64 R32, [R32] ;  /* 0x0000000020207984 */ /* 0x000e220000000a00 */
[----:B------:R-:W-:Y:S01]  /*2690*/  FADD.FTZ R14, RZ, R15 ;  /* 0x0000000fff0e7221 */ /* 0x000fe20000010000 */
        /* <DEDUP_REMOVED lines=8> */
[----:B-----5:R-:W-:-:S03]  /*2720*/  FADD.FTZ R131, R131, R24 ;  /* 0x0000001883837221 */ /* 0x020fc60000010000 */
        /* <DEDUP_REMOVED lines=8> */
[----:B------:R-:W-:-:S07]  /*27b0*/  FADD.FTZ R24, R14, R33 ;  /* 0x000000210e187221 */ /* 0x000fce0000010000 */
.L_x_2368:
[----:B------:R-:W-:Y:S05]  /*27c0*/  BSYNC B0 ;  /* 0x0000000000007941 */ /* 0x000fea0003800000 */
.L_x_2367:
[----:B0-----:R-:W0:Y:S01]  /*27d0*/  SHFL.BFLY PT, R15, R32, 0x2, 0x1f ;  /* 0x0c401f00200f7f89 */ /* 0x001e2200000e0000 */
[----:B------:R-:W-:Y:S01]  /*27e0*/  LOP3.LUT P2, RZ, R57, 0xffffffe3, RZ, 0xc0, !PT ;  /* 0xffffffe339ff7812 */ /* 0x000fe2000784c0ff */
[----:B------:R-:W-:Y:S01]  /*27f0*/  BSSY B0, `(.L_x_2369) ;  /* 0x0000015000007945 */ /* 0x000fe20003800000 */
[----:B------:R-:W-:Y:S01]  /*2800*/  ISETP.GE.U32.AND P1, PT, R129, UR10, PT ;  /* 0x0000000a81007c0c */ /* 0x000fe2000bf26070 */
[----:B------:R-:W1:Y:S03]  /*2810*/  SHFL.BFLY PT, R17, R24, 0x2, 0x1f ;  /* 0x0c401f0018117f89 */ /* 0x000e6600000e0000 */
[----:B------:R-:W-:Y:S01]  /*2820*/  ISETP.GE.AND.EX P1, PT, R128, UR6, PT, P1 ;  /* 0x0000000680007c0c */ /* 0x000fe2000bf26310 */
        /* <DEDUP_REMOVED lines=17> */
.L_x_2370:
[----:B------:R-:W-:Y:S05]  /*2940*/  BSYNC B0 ;  /* 0x0000000000007941 */ /* 0x000fea0003800000 */
.L_x_2369:
        /* <DEDUP_REMOVED lines=13> */
.L_x_2373:
[----:B------:R-:W2:Y:S04]  /*2a20*/  LD.E.STRONG.GPU R16, desc[UR8][R14.64] ;  /* 0x000000080e107980 */ /* 0x000ea8000c10f900 */
[----:B--2---:R-:W-:Y:S01]  /*2a30*/  CCTL.IVALL ;  /* 0x00000000ff00798f */ /* 0x004fe20002000000 */
[----:B------:R-:W-:Y:S05]  /*2a40*/  YIELD ;  /* 0x0000000000007946 */ /* 0x000fea0003800000 */
[----:B-----5:R-:W-:-:S04]  /*2a50*/  LOP3.LUT R16, R16, R17, RZ, 0x3c, !PT ;  /* 0x0000001110107212 */ /* 0x020fc800078e3cff */
[----:B------:R-:W-:-:S13]  /*2a60*/  ISETP.GT.AND P1, PT, R16, -0x1, PT ;  /* 0xffffffff1000780c */ /* 0x000fda0003f24270 */
[----:B------:R-:W-:Y:S05]  /*2a70*/  @P1 BRA `(.L_x_2373) ;  /* 0xfffffffc00e81947 */ /* 0x000fea000383ffff */
.L_x_2372:
[----:B------:R-:W-:Y:S05]  /*2a80*/  WARPSYNC.ALL ;  /* 0x0000000000007948 */ /* 0x000fea0003800000 */
[----:B------:R-:W-:Y:S06]  /*2a90*/  BAR.SYNC.DEFER_BLOCKING 0x0 ;  /* 0x0000000000007b1d */ /* 0x000fec0000010000 */
[----:B------:R-:W-:Y:S05]  /*2aa0*/  BRA `(.L_x_2374) ;  /* 0x0000000000607947 */ /* 0x000fea0003800000 */
.L_x_2371:
[----:B------:R-:W-:Y:S01]  /*2ab0*/  BAR.SYNC.DEFER_BLOCKING 0x0 ;  /* 0x0000000000007b1d */ /* 0x000fe20000010000 */
[----:B------:R-:W-:-:S13]  /*2ac0*/  ISETP.NE.AND P1, PT, R57, RZ, PT ;  /* 0x000000ff3900720c */ /* 0x000fda0003f25270 */
[----:B------:R-:W-:Y:S05]  /*2ad0*/  @P1 BRA `(.L_x_2375) ;  /* 0x00000000004c1947 */ /* 0x000fea0003800000 */
[----:B0-----:R-:W0:Y:S01]  /*2ae0*/  LDC.64 R14, c[0x0][0x268] ;  /* 0x00009a00ff0e7b82 */ /* 0x001e220000000a00 */
        /* <DEDUP_REMOVED lines=12> */
.L_x_2376:
[----:B------:R-:W2:Y:S04]  /*2bb0*/  LD.E.STRONG.GPU R16, desc[UR8][R14.64] ;  /* 0x000000080e107980 */ /* 0x000ea8000c10f900 */
[----:B--2---:R-:W-:Y:S01]  /*2bc0*/  CCTL.IVALL ;  /* 0x00000000ff00798f */ /* 0x004fe20002000000 */
[----:B------:R-:W-:Y:S05]  /*2bd0*/  YIELD ;  /* 0x0000000000007946 */ /* 0x000fea0003800000 */
[----:B-----5:R-:W-:-:S04]  /*2be0*/  LOP3.LUT R16, R16, R17, RZ, 0x3c, !PT ;  /* 0x0000001110107212 */ /* 0x020fc800078e3cff */
[----:B------:R-:W-:-:S13]  /*2bf0*/  ISETP.GT.AND P1, PT, R16, -0x1, PT ;  /* 0xffffffff1000780c */ /* 0x000fda0003f24270 */
[----:B------:R-:W-:Y:S05]  /*2c00*/  @P1 BRA `(.L_x_2376) ;  /* 0xfffffffc00e81947 */ /* 0x000fea000383ffff */
.L_x_2375:
[----:B------:R-:W-:Y:S05]  /*2c10*/  WARPSYNC.ALL ;  /* 0x0000000000007948 */ /* 0x000fea0003800000 */
[----:B------:R-:W-:Y:S06]  /*2c20*/  BAR.SYNC.DEFER_BLOCKING 0x0 ;  /* 0x0000000000007b1d */ /* 0x000fec0000010000 */
.L_x_2374:
[----:B------:R-:W-:Y:S01]  /*2c30*/  ISETP.GT.U32.AND P1, PT, R57, 0x3f, PT ;  /* 0x0000003f3900780c */ /* 0x000fe20003f24070 */
[----:B------:R-:W1:Y:S01]  /*2c40*/  S2UR UR7, SR_CgaCtaId ;  /* 0x00000000000779c3 */ /* 0x000e620000008800 */
[----:B------:R-:W-:Y:S01]  /*2c50*/  UMOV UR5, 0x400 ;  /* 0x0000040000057882 */ /* 0x000fe20000000000 */
[----:B------:R-:W-:-:S10]  /*2c60*/  ULDC.64 UR12, c[0x0][0x210] ;  /* 0x00008400000c7ab9 */ /* 0x000fd40000000a00 */
[----:B0-----:R-:W0:Y:S01]  /*2c70*/  @!P1 LDC R16, c[0x0][0x10] ;  /* 0x00000400ff109b82 */ /* 0x001e220000000800 */
[C---:B------:R-:W-:Y:S02]  /*2c80*/  @!P1 LOP3.LUT R17, R57.reuse, 0x7ffffff8, RZ, 0xc0, !PT ;  /* 0x7ffffff839119812 */ /* 0x040fe400078ec0ff */
[----:B------:R-:W-:-:S05]  /*2c90*/  @!P1 LOP3.LUT R19, R57, 0x7, RZ, 0xc0, !PT ;  /* 0x0000000739139812 */ /* 0x000fca00078ec0ff */
[----:B------:R-:W2:Y:S01]  /*2ca0*/  @!P1 LDC.64 R14, c[0x0][0x260] ;  /* 0x00009800ff0e9b82 */ /* 0x000ea20000000a00 */
[----:B0-----:R-:W-:-:S04]  /*2cb0*/  @!P1 IMAD R16, R16, UR4, R59 ;  /* 0x0000000410109c24 */ /* 0x001fc8000f8e023b */
[----:B------:R-:W-:-:S05]  /*2cc0*/  @!P1 IMAD R16, R16, 0x40, R17 ;  /* 0x0000004010109824 */ /* 0x000fca00078e0211 */
[----:B------:R-:W-:-:S04]  /*2cd0*/  @!P1 IADD3 R16, R16, R19, RZ ;  /* 0x0000001310109210 */ /* 0x000fc80007ffe0ff */
[----:B------:R-:W-:-:S05]  /*2ce0*/  @!P1 SHF.L.U32 R17, R16, 0x1, RZ ;  /* 0x0000000110119819 */ /* 0x000fca00000006ff */
[----:B--2---:R-:W-:-:S06]  /*2cf0*/  @!P1 IMAD.WIDE.U32 R14, R17, 0x4, R14 ;  /* 0x00000004110e9825 */ /* 0x004fcc00078e000e */
[----:B------:R-:W2:Y:S01]  /*2d00*/  @!P1 LDG.E.64 R14, desc[UR8][R14.64] ;  /* 0x000000080e0e9981 */ /* 0x000ea2000c1e1b00 */
[----:B------:R-:W-:Y:S01]  /*2d10*/  CS2R R16, SRZ ;  /* 0x0000000000107805 */ /* 0x000fe2000001ff00 */
        /* <DEDUP_REMOVED lines=11> */
[----:B------:R-:W-:Y:S02]  /*2dd0*/  SHF.L.U32 R16, R100, 0x3, RZ ;  /* 0x0000000364107819 */ /* 0x000fe400000006ff */
[----:B------:R-:W-:Y:S01]  /*2de0*/  MOV R100, R129 ;  /* 0x0000008100647202 */ /* 0x000fe20000000f00 */
[----:B------:R-:W1:Y:S01]  /*2df0*/  SHFL.BFLY PT, R20, R19, 0x2, 0x1f ;  /* 0x0c401f0013147f89 */ /* 0x000e6200000e0000 */
[----:B------:R-:W-:-:S04]  /*2e00*/  LOP3.LUT R17, R16, 0x18, RZ, 0xc0, !PT ;  /* 0x0000001810117812 */ /* 0x000fc800078ec0ff */
[----:B------:R-:W-:-:S04]  /*2e10*/  IADD3 R98, -R17, R98, RZ ;  /* 0x0000006211627210 */ /* 0x000fc80007ffe1ff */
[----:B------:R-:W-:Y:S01]  /*2e20*/  LEA R16, R98, UR5, 0x3 ;  /* 0x0000000562107c11 */ /* 0x000fe2000f8e18ff */
[----:B0-----:R-:W-:Y:S01]  /*2e30*/  FADD.FTZ R21, R18, R21 ;  /* 0x0000001512157221 */ /* 0x001fe20000010000 */
[----:B------:R-:W-:Y:S01]  /*2e40*/  @!P1 LOP3.LUT R18, R57, 0xfffffff8, RZ, 0xc0, !PT ;  /* 0xfffffff839129812 */ /* 0x000fe200078ec0ff */
[----:B-1----:R-:W-:-:S03]  /*2e50*/  FADD.FTZ R20, R19, R20 ;  /* 0x0000001413147221 */ /* 0x002fc60000010000 */
[----:B------:R-:W0:Y:S04]  /*2e60*/  SHFL.BFLY PT, R14, R21, 0x1, 0x1f ;  /* 0x0c201f00150e7f89 */ /* 0x000e2800000e0000 */
[----:B------:R-:W1:Y:S01]  /*2e70*/  SHFL.BFLY PT, R15, R20, 0x1, 0x1f ;  /* 0x0c201f00140f7f89 */ /* 0x000e6200000e0000 */
[----:B0-----:R-:W-:Y:S01]  /*2e80*/  FADD.FTZ R14, R21, R14 ;  /* 0x0000000e150e7221 */ /* 0x001fe20000010000 */
[----:B-1----:R-:W-:-:S03]  /*2e90*/  FADD.FTZ R15, R20, R15 ;  /* 0x0000000f140f7221 */ /* 0x002fc60000010000 */
[----:B------:R-:W-:Y:S01]  /*2ea0*/  @!P1 FMUL.FTZ R14, R14, 9.7656251455191522837e-05 ;  /* 0x38cccccd0e0e9820 */ /* 0x000fe20000410000 */
[----:B------:R-:W-:-:S05]  /*2eb0*/  @!P1 FMUL.FTZ R15, R15, 9.7656251455191522837e-05 ;  /* 0x38cccccd0f0f9820 */ /* 0x000fca0000410000 */
[----:B------:R-:W-:Y:S01]  /*2ec0*/  @!P1 STS.64 [R18+UR5], R14 ;  /* 0x0000000e12009988 */ /* 0x000fe20008000a05 */
[----:B------:R-:W-:Y:S06]  /*2ed0*/  BAR.SYNC.DEFER_BLOCKING 0x0 ;  /* 0x0000000000007b1d */ /* 0x000fec0000010000 */
        /* <DEDUP_REMOVED lines=40> */
[----:B------:R-:W-:Y:S01]  /*3160*/  FMUL.FTZ R18, R92, R87 ;  /* 0x000000575c127220 */ /* 0x000fe20000410000 */
[----:B------:R-:W-:Y:S01]  /*3170*/  IADD3 R14, P1, R47, UR12, RZ ;  /* 0x0000000c2f0e7c10 */ /* 0x000fe2000ff3e0ff */
[-C--:B------:R-:W-:Y:S01]  /*3180*/  FFMA.FTZ R85, R82, -R17.reuse, R85 ;  /* 0x8000001152557223 */ /* 0x080fe20000010055 */
[-C--:B------:R-:W-:Y:S01]  /*3190*/  FFMA.FTZ R83, R80, -R17.reuse, R83 ;  /* 0x8000001150537223 */ /* 0x080fe20000010053 */
[-C--:B------:R-:W-:Y:S01]  /*31a0*/  FFMA.FTZ R81, R78, -R17.reuse, R81 ;  /* 0x800000114e517223 */ /* 0x080fe20000010051 */
[-C--:B------:R-:W-:Y:S01]  /*31b0*/  FFMA.FTZ R79, R76, -R17.reuse, R79 ;  /* 0x800000114c4f7223 */ /* 0x080fe2000001004f */
[-C--:B------:R-:W-:Y:S01]  /*31c0*/  FFMA.FTZ R77, R74, -R17.reuse, R77 ;  /* 0x800000114a4d7223 */ /* 0x080fe2000001004d */
[----:B------:R-:W-:Y:S01]  /*31d0*/  FFMA.FTZ R75, R72, -R17, R75 ;  /* 0x80000011484b7223 */ /* 0x000fe2000001004b */
[----:B------:R-:W-:Y:S01]  /*31e0*/  F2FP.F16.F32.PACK_AB R3, R16, R3 ;  /* 0x000000031003723e */ /* 0x000fe200000000ff */
[----:B------:R-:W-:Y:S01]  /*31f0*/  FFMA.FTZ R127, R2, -R17, R127 ;  /* 0x80000011027f7223 */ /* 0x000fe2000001007f */
[----:B------:R-:W-:Y:S01]  /*3200*/  F2FP.F16.F32.PACK_AB R91, R18, R91 ;  /* 0x0000005b125b723e */ /* 0x000fe200000000ff */
[----:B------:R-:W-:Y:S01]  /*3210*/  FMUL.FTZ R85, R92, R85 ;  /* 0x000000555c557220 */ /* 0x000fe20000410000 */
[----:B------:R-:W-:Y:S01]  /*3220*/  IADD3.X R15, R46, UR13, RZ, P1, !PT ;  /* 0x0000000d2e0f7c10 */ /* 0x000fe20008ffe4ff */
[C---:B------:R-:W-:Y:S01]  /*3230*/  FMUL.FTZ R16, R92.reuse, R83 ;  /* 0x000000535c107220 */ /* 0x040fe20000410000 */
        /* <DEDUP_REMOVED lines=25> */
[----:B------:R-:W-:Y:S01]  /*33d0*/  FFMA.FTZ R123, R126, -R17, R123 ;  /* 0x800000117e7b7223 */ /* 0x000fe2000001007b */
[----:B------:R-:W-:Y:S01]  /*33e0*/  PRMT R5, R3, 0x7632, R5 ;  /* 0x0000763203057816 */ /* 0x000fe20000000005 */
[----:B------:R0:W-:Y:S01]  /*33f0*/  STG.E.U16 desc[UR8][R14.64], R3 ;  /* 0x000000030e007986 */ /* 0x0001e2000c101508 */
[----:B------:R-:W-:Y:S01]  /*3400*/  PRMT R17, R91, 0x7632, R17 ;  /* 0x000076325b117816 */ /* 0x000fe20000000011 */
[----:B------:R-:W-:Y:S01]  /*3410*/  FMUL.FTZ R73, R92, R73 ;  /* 0x000000495c497220 */ /* 0x000fe20000410000 */
[----:B------:R-:W-:Y:S01]  /*3420*/  F2FP.F16.F32.PACK_AB R85, R16, R85 ;  /* 0x000000551055723e */ /* 0x000fe200000000ff */
[----:B------:R-:W-:Y:S01]  /*3430*/  FMUL.FTZ R22, R92, R71 ;  /* 0x000000475c167220 */ /* 0x000fe20000410000 */
[----:B------:R-:W-:Y:S01]  /*3440*/  F2FP.F16.F32.PACK_AB R81, R18, R81 ;  /* 0x000000511251723e */ /* 0x000fe200000000ff */
[----:B------:R1:W-:Y:S01]  /*3450*/  STG.E.U16 desc[UR8][R14.64+0x2], R5 ;  /* 0x000002050e007986 */ /* 0x0003e2000c101508 */
[----:B------:R-:W-:Y:S01]  /*3460*/  F2FP.F16.F32.PACK_AB R77, R20, R77 ;  /* 0x0000004d144d723e */ /* 0x000fe200000000ff */
[C---:B------:R-:W-:Y:S01]  /*3470*/  FMUL.FTZ R69, R92.reuse, R69 ;  /* 0x000000455c457220 */ /* 0x040fe20000410000 */
[----:B------:R-:W-:Y:S01]  /*3480*/  PRMT R18, R85, 0x7632, R18 ;  /* 0x0000763255127816 */ /* 0x000fe20000000012 */
[----:B------:R-:W-:Y:S01]  /*3490*/  STG.E.U16 desc[UR8][R14.64+0x4], R91 ;  /* 0x0000045b0e007986 */ /* 0x000fe2000c101508 */
[----:B------:R-:W-:Y:S01]  /*34a0*/  FMUL.FTZ R24, R92, R67 ;  /* 0x000000435c187220 */ /* 0x000fe20000410000 */
[----:B0-----:R-:W-:Y:S01]  /*34b0*/  IADD3.X R3, R44, UR13, RZ, P1, !PT ;  /* 0x0000000d2c037c10 */ /* 0x001fe20008ffe4ff */
[C---:B------:R-:W-:Y:S01]  /*34c0*/  FMUL.FTZ R65, R92.reuse, R65 ;  /* 0x000000415c417220 */ /* 0x040fe20000410000 */
[----:B------:R-:W-:Y:S01]  /*34d0*/  IADD3 R16, P1, R43, UR12, RZ ;  /* 0x0000000c2b107c10 */ /* 0x000fe2000ff3e0ff */
[----:B------:R0:W-:Y:S01]  /*34e0*/  STG.E.U16 desc[UR8][R14.64+0x6], R17 ;  /* 0x000006110e007986 */ /* 0x0001e2000c101508 */
[----:B------:R-:W-:Y:S01]  /*34f0*/  FMUL.FTZ R26, R92, R63 ;  /* 0x0000003f5c1a7220 */ /* 0x000fe20000410000 */
[----:B------:R-:W-:Y:S01]  /*3500*/  F2FP.F16.F32.PACK_AB R73, R22, R73 ;  /* 0x000000491649723e */ /* 0x000fe200000000ff */
[C---:B------:R-:W-:Y:S01]  /*3510*/  FMUL.FTZ R61, R92.reuse, R61 ;  /* 0x0000003d5c3d7220 */ /* 0x040fe20000410000 */
[----:B-1----:R-:W-:Y:S01]  /*3520*/  PRMT R5, R81, 0x7632, R5 ;  /* 0x0000763251057816 */ /* 0x002fe20000000005 */
[----:B------:R-:W-:Y:S01]  /*3530*/  FMUL.FTZ R28, R92, R101 ;  /* 0x000000655c1c7220 */ /* 0x000fe20000410000 */
[----:B------:R-:W-:Y:S01]  /*3540*/  STG.E.U16 desc[UR8][R2.64], R85 ;  /* 0x0000005502007986 */ /* 0x000fe2000c101508 */
[----:B------:R-:W-:Y:S01]  /*3550*/  F2FP.F16.F32.PACK_AB R69, R24, R69 ;  /* 0x000000451845723e */ /* 0x000fe200000000ff */
[----:B------:R-:W-:Y:S01]  /*3560*/  FMUL.FTZ R99, R92, R99 ;  /* 0x000000635c637220 */ /* 0x000fe20000410000 */
[----:B------:R-:W-:Y:S01]  /*3570*/  F2FP.F16.F32.PACK_AB R65, R26, R65 ;  /* 0x000000411a41723e */ /* 0x000fe200000000ff */
[----:B------:R1:W-:Y:S01]  /*3580*/  STG.E.U16 desc[UR8][R2.64+0x2], R18 ;  /* 0x0000021202007986 */ /* 0x0003e2000c101508 */
[----:B------:R-:W-:Y:S01]  /*3590*/  FMUL.FTZ R30, R92, R105 ;  /* 0x000000695c1e7220 */ /* 0x000fe20000410000 */
[----:B0-----:R-:W-:Y:S01]  /*35a0*/  IADD3.X R17, R42, UR13, RZ, P1, !PT ;  /* 0x0000000d2a117c10 */ /* 0x001fe20008ffe4ff */
[C---:B------:R-:W-:Y:S01]  /*35b0*/  FMUL.FTZ R103, R92.reuse, R103 ;  /* 0x000000675c677220 */ /* 0x040fe20000410000 */
[----:B------:R-:W-:Y:S01]  /*35c0*/  PRMT R15, R77, 0x7632, R15 ;  /* 0x000076324d0f7816 */ /* 0x000fe2000000000f */
[----:B------:R-:W-:Y:S01]  /*35d0*/  STG.E.U16 desc[UR8][R2.64+0x4], R81 ;  /* 0x0000045102007986 */ /* 0x000fe2000c101508 */
[----:B------:R-:W-:Y:S01]  /*35e0*/  IADD3 R14, P1, R41, UR12, RZ ;  /* 0x0000000c290e7c10 */ /* 0x000fe2000ff3e0ff */
[----:B------:R-:W-:Y:S01]  /*35f0*/  FMUL.FTZ R32, R92, R109 ;  /* 0x0000006d5c207220 */ /* 0x000fe20000410000 */
[----:B------:R-:W-:Y:S01]  /*3600*/  F2FP.F16.F32.PACK_AB R61, R28, R61 ;  /* 0x0000003d1c3d723e */ /* 0x000fe200000000ff */
[----:B------:R0:W-:Y:S01]  /*3610*/  STG.E.U16 desc[UR8][R2.64+0x6], R5 ;  /* 0x0000060502007986 */ /* 0x0001e2000c101508 */
[----:B------:R-:W-:Y:S01]  /*3620*/  F2FP.F16.F32.PACK_AB R99, R30, R99 ;  /* 0x000000631e63723e */ /* 0x000fe200000000ff */
[C---:B------:R-:W-:Y:S01]  /*3630*/  FMUL.FTZ R107, R92.reuse, R107 ;  /* 0x0000006b5c6b7220 */ /* 0x040fe20000410000 */
[----:B-1----:R-:W-:Y:S01]  /*3640*/  PRMT R18, R69, 0x7632, R18 ;  /* 0x0000763245127816 */ /* 0x002fe20000000012 */
[----:B------:R1:W-:Y:S01]  /*3650*/  STG.E.U16 desc[UR8][R16.64+0x2], R15 ;  /* 0x0000020f10007986 */ /* 0x0003e2000c101508 */
[----:B------:R-:W-:Y:S01]  /*3660*/  FMUL.FTZ R46, R92, R113 ;  /* 0x000000715c2e7220 */ /* 0x000fe20000410000 */
[----:B------:R-:W-:Y:S01]  /*3670*/  F2FP.F16.F32.PACK_AB R103, R32, R103 ;  /* 0x000000672067723e */ /* 0x000fe200000000ff */
[C---:B------:R-:W-:Y:S01]  /*3680*/  FMUL.FTZ R115, R92.reuse, R115 ;  /* 0x000000735c737220 */ /* 0x040fe20000410000 */
[----:B------:R-:W-:Y:S01]  /*3690*/  STG.E.U16 desc[UR8][R16.64], R77 ;  /* 0x0000004d10007986 */ /* 0x000fe2000c101508 */
[----:B------:R-:W-:Y:S01]  /*36a0*/  FMUL.FTZ R62, R92, R121 ;  /* 0x000000795c3e7220 */ /* 0x000fe20000410000 */
[----:B------:R-:W-:Y:S01]  /*36b0*/  F2FP.F16.F32.PACK_AB R107, R46, R107 ;  /* 0x0000006b2e6b723e */ /* 0x000fe200000000ff */
[C---:B------:R-:W-:Y:S01]  /*36c0*/  FMUL.FTZ R111, R92.reuse, R111 ;  /* 0x0000006f5c6f7220 */ /* 0x040fe20000410000 */
[----:B0-----:R-:W-:Y:S01]  /*36d0*/  PRMT R3, R73, 0x7632, R3 ;  /* 0x0000763249037816 */ /* 0x001fe20000000003 */
[----:B------:R-:W-:Y:S01]  /*36e0*/  STG.E.U16 desc[UR8][R16.64+0x4], R73 ;  /* 0x0000044910007986 */ /* 0x000fe2000c101508 */
[----:B------:R-:W-:Y:S01]  /*36f0*/  PRMT R5, R65, 0x7632, R5 ;  /* 0x0000763241057816 */ /* 0x000fe20000000005 */
[----:B------:R-:W-:Y:S01]  /*3700*/  FMUL.FTZ R60, R92, R117 ;  /* 0x000000755c3c7220 */ /* 0x000fe20000410000 */
[----:B-1----:R-:W-:Y:S01]  /*3710*/  IADD3.X R15, R40, UR13, RZ, P1, !PT ;  /* 0x0000000d280f7c10 */ /* 0x002fe20008ffe4ff */
[----:B------:R0:W-:Y:S01]  /*3720*/  STG.E.U16 desc[UR8][R16.64+0x6], R3 ;  /* 0x0000060310007986 */ /* 0x0001e2000c101508 */
[----:B------:R-:W-:Y:S01]  /*3730*/  IADD3 R2, P1, R39, UR12, RZ ;  /* 0x0000000c27027c10 */ /* 0x000fe2000ff3e0ff */
[----:B------:R-:W-:Y:S01]  /*3740*/  FMUL.FTZ R119, R92, R119 ;  /* 0x000000775c777220 */ /* 0x000fe20000410000 */
[----:B------:R-:W-:Y:S01]  /*3750*/  F2FP.F16.F32.PACK_AB R115, R62, R115 ;  /* 0x000000733e73723e */ /* 0x000fe200000000ff */
[----:B------:R-:W-:Y:S01]  /*3760*/  STG.E.U16 desc[UR8][R14.64], R69 ;  /* 0x000000450e007986 */ /* 0x000fe2000c101508 */
[C---:B------:R-:W-:Y:S01]  /*3770*/  FMUL.FTZ R64, R92.reuse, R125 ;  /* 0x0000007d5c407220 */ /* 0x040fe20000410000 */
[C---:B------:R-:W-:Y:S01]  /*3780*/  FMUL.FTZ R123, R92.reuse, R123 ;  /* 0x0000007b5c7b7220 */ /* 0x040fe20000410000 */
[----:B------:R-:W-:Y:S01]  /*3790*/  FMUL.FTZ R92, R92, R127 ;  /* 0x0000007f5c5c7220 */ /* 0x000fe20000410000 */
[----:B------:R-:W-:Y:S01]  /*37a0*/  STG.E.U16 desc[UR8][R14.64+0x2], R18 ;  /* 0x000002120e007986 */ /* 0x000fe2000c101508 */
[----:B------:R-:W-:-:S02]  /*37b0*/  F2FP.F16.F32.PACK_AB R111, R60, R111 ;  /* 0x0000006f3c6f723e */ /* 0x000fc400000000ff */
[----:B------:R-:W-:Y:S01]  /*37c0*/  F2FP.F16.F32.PACK_AB R119, R64, R119 ;  /* 0x000000774077723e */ /* 0x000fe200000000ff */
[----:B------:R-:W-:Y:S01]  /*37d0*/  STG.E.U16 desc[UR8][R14.64+0x4], R65 ;  /* 0x000004410e007986 */ /* 0x000fe2000c101508 */
[----:B0-----:R-:W-:Y:S02]  /*37e0*/  IADD3.X R3, R38, UR13, RZ, P1, !PT ;  /* 0x0000000d26037c10 */ /* 0x001fe40008ffe4ff */
[----:B------:R-:W-:Y:S01]  /*37f0*/  PRMT R17, R61, 0x7632, R17 ;  /* 0x000076323d117816 */ /* 0x000fe20000000011 */
[----:B------:R0:W-:Y:S01]  /*3800*/  STG.E.U16 desc[UR8][R14.64+0x6], R5 ;  /* 0x000006050e007986 */ /* 0x0001e2000c101508 */
[----:B------:R-:W-:Y:S02]  /*3810*/  IADD3 R16, P1, R37, UR12, RZ ;  /* 0x0000000c25107c10 */ /* 0x000fe4000ff3e0ff */
[----:B------:R-:W-:Y:S01]  /*3820*/  F2FP.F16.F32.PACK_AB R123, R92, R123 ;  /* 0x0000007b5c7b723e */ /* 0x000fe200000000ff */
[----:B------:R1:W-:Y:S04]  /*3830*/  STG.E.U16 desc[UR8][R2.64+0x2], R17 ;  /* 0x0000021102007986 */ /* 0x0003e8000c101508 */
[----:B------:R-:W-:Y:S01]  /*3840*/  STG.E.U16 desc[UR8][R2.64], R61 ;  /* 0x0000003d02007986 */ /* 0x000fe2000c101508 */
[----:B0-----:R-:W-:-:S03]  /*3850*/  PRMT R15, R99, 0x7632, R15 ;  /* 0x00007632630f7816 */ /* 0x001fc6000000000f */
[----:B------:R-:W-:Y:S01]  /*3860*/  STG.E.U16 desc[UR8][R2.64+0x4], R99 ;  /* 0x0000046302007986 */ /* 0x000fe2000c101508 */
[----:B------:R-:W-:Y:S02]  /*3870*/  PRMT R5, R103, 0x7632, R5 ;  /* 0x0000763267057816 */ /* 0x000fe40000000005 */
[----:B-1----:R-:W-:Y:S01]  /*3880*/  IADD3.X R17, R36, UR13, RZ, P1, !PT ;  /* 0x0000000d24117c10 */ /* 0x002fe20008ffe4ff */
[----:B------:R0:W-:Y:S01]  /*3890*/  STG.E.U16 desc[UR8][R2.64+0x6], R15 ;  /* 0x0000060f02007986 */ /* 0x0001e2000c101508 */
[----:B------:R-:W-:-:S03]  /*38a0*/  IADD3 R14, P1, R35, UR12, RZ ;  /* 0x0000000c230e7c10 */ /* 0x000fc6000ff3e0ff */
[----:B------:R1:W-:Y:S04]  /*38b0*/  STG.E.U16 desc[UR8][R16.64+0x2], R5 ;  /* 0x0000020510007986 */ /* 0x0003e8000c101508 */
[----:B------:R-:W-:Y:S01]  /*38c0*/  STG.E.U16 desc[UR8][R16.64], R103 ;  /* 0x0000006710007986 */ /* 0x000fe2000c101508 */
[----:B0-----:R-:W-:-:S03]  /*38d0*/  PRMT R3, R107, 0x7632, R3 ;  /* 0x000076326b037816 */ /* 0x001fc60000000003 */
[----:B------:R-:W-:Y:S01]  /*38e0*/  STG.E.U16 desc[UR8][R16.64+0x4], R107 ;  /* 0x0000046b10007986 */ /* 0x000fe2000c101508 */
[----:B------:R-:W-:Y:S02]  /*38f0*/  IADD3.X R15, R34, UR13, RZ, P1, !PT ;  /* 0x0000000d220f7c10 */ /* 0x000fe40008ffe4ff */
[----:B-1----:R-:W-:Y:S01]  /*3900*/  PRMT R5, R115, 0x7632, R5 ;  /* 0x0000763273057816 */ /* 0x002fe20000000005 */
[----:B------:R0:W-:Y:S01]  /*3910*/  STG.E.U16 desc[UR8][R16.64+0x6], R3 ;  /* 0x0000060310007986 */ /* 0x0001e2000c101508 */
[----:B------:R-:W-:Y:S02]  /*3920*/  IADD3 R4, P1, R4, UR12, RZ ;  /* 0x0000000c04047c10 */ /* 0x000fe4000ff3e0ff */
[----:B------:R-:W-:Y:S01]  /*3930*/  PRMT R2, R111, 0x7632, R2 ;  /* 0x000076326f027816 */ /* 0x000fe20000000002 */
[----:B------:R1:W-:Y:S04]  /*3940*/  STG.E.U16 desc[UR8][R14.64+0x6], R5 ;  /* 0x000006050e007986 */ /* 0x0003e8000c101508 */
[----:B------:R2:W-:Y:S01]  /*3950*/  STG.E.U16 desc[UR8][R14.64], R111 ;  /* 0x0000006f0e007986 */ /* 0x0005e2000c101508 */
[----:B0-----:R-:W-:-:S03]  /*3960*/  PRMT R3, R123, 0x7632, R3 ;  /* 0x000076327b037816 */ /* 0x001fc60000000003 */
[----:B------:R2:W-:Y:S01]  /*3970*/  STG.E.U16 desc[UR8][R14.64+0x2], R2 ;  /* 0x000002020e007986 */ /* 0x0005e2000c101508 */
[----:B-1----:R-:W-:-:S03]  /*3980*/  IADD3.X R5, R0, UR13, RZ, P1, !PT ;  /* 0x0000000d00057c10 */ /* 0x002fc60008ffe4ff */
[----:B------:R2:W-:Y:S01]  /*3990*/  STG.E.U16 desc[UR8][R14.64+0x4], R115 ;  /* 0x000004730e007986 */ /* 0x0005e2000c101508 */
[----:B------:R-:W-:-:S03]  /*39a0*/  PRMT R0, R119, 0x7632, R0 ;  /* 0x0000763277007816 */ /* 0x000fc60000000000 */
[----:B------:R2:W-:Y:S04]  /*39b0*/  STG.E.U16 desc[UR8][R4.64], R119 ;  /* 0x0000007704007986 */ /* 0x0005e8000c101508 */
[----:B------:R2:W-:Y:S04]  /*39c0*/  STG.E.U16 desc[UR8][R4.64+0x2], R0 ;  /* 0x0000020004007986 */ /* 0x0005e8000c101508 */
[----:B------:R2:W-:Y:S04]  /*39d0*/  STG.E.U16 desc[UR8][R4.64+0x4], R123 ;  /* 0x0000047b04007986 */ /* 0x0005e8000c101508 */
[----:B------:R2:W-:Y:S01]  /*39e0*/  STG.E.U16 desc[UR8][R4.64+0x6], R3 ;  /* 0x0000060304007986 */ /* 0x0005e2000c101508 */
[----:B------:R-:W-:Y:S05]  /*39f0*/  @!P0 BRA `(.L_x_2377) ;  /* 0xffffffc800c48947 */ /* 0x000fea000383ffff */
.L_x_2365:
[C---:B--2---:R-:W-:Y:S02]  /*3a00*/  SHF.L.U32 R0, R59.reuse, 0x1, RZ ;  /* 0x000000013b007819 */ /* 0x044fe400000006ff */
[----:B0-----:R-:W-:Y:S02]  /*3a10*/  LOP3.LUT R2, R59, 0x3, RZ, 0xc0, !PT ;  /* 0x000000033b027812 */ /* 0x001fe400078ec0ff */
[----:B------:R-:W-:-:S03]  /*3a20*/  LOP3.LUT R3, R0, 0x7fffff8, RZ, 0xc0, !PT ;  /* 0x07fffff800037812 */ /* 0x000fc600078ec0ff */
[----:B------:R-:W-:Y:S01]  /*3a30*/  IMAD R2, R2, 0x140, RZ ;  /* 0x0000014002027824 */ /* 0x000fe200078e02ff */
[----:B------:R-:W-:-:S04]  /*3a40*/  IADD3 R3, R3, R58, RZ ;  /* 0x0000003a03037210 */ /* 0x000fc80007ffe0ff */
[----:B------:R-:W-:Y:S01]  /*3a50*/  IADD3 R0, R2, 0x140, RZ ;  /* 0x0000014002007810 */ /* 0x000fe20007ffe0ff */
[----:B------:R-:W-:-:S05]  /*3a60*/  IMAD R23, R3, 0x20, R2 ;  /* 0x0000002003177824 */ /* 0x000fca00078e0202 */
        /* <DEDUP_REMOVED lines=31> */
[----:B------:R-:W-:Y:S01]  /*3c60*/  LEA R8, R10, R11, 0x2 ;  /* 0x0000000b0a087211 */ /* 0x000fe200078e10ff */
[----:B------:R-:W-:Y:S01]  /*3c70*/  IMAD.WIDE.U32 R10, R5, -0x33333333, RZ ;  /* 0xcccccccd050a7825 */ /* 0x000fe200078e00ff */
[----:B------:R-:W-:Y:S02]  /*3c80*/  IADD3 R9, R9, R14, RZ ;  /* 0x0000000e09097210 */ /* 0x000fe40007ffe0ff */
[C---:B------:R-:W-:Y:S01]  /*3c90*/  SHF.L.U32 R10, R7.reuse, 0x7, RZ ;  /* 0x00000007070a7819 */ /* 0x040fe200000006ff */
[----:B------:R-:W-:Y:S01]  /*3ca0*/  IMAD.SHL.U32 R14, R7, 0x2, RZ ;  /* 0x00000002070e7824 */ /* 0x000fe200078e00ff */
[----:B------:R-:W-:-:S02]  /*3cb0*/  IADD3 RZ, P1, R11, R12, RZ ;  /* 0x0000000c0bff7210 */ /* 0x000fc40007f3e0ff */
[----:B------:R-:W-:Y:S02]  /*3cc0*/  LOP3.LUT R12, R10, 0x780, RZ, 0xc0, !PT ;  /* 0x000007800a0c7812 */ /* 0x000fe400078ec0ff */
[----:B------:R-:W-:Y:S02]  /*3cd0*/  LOP3.LUT R11, R14, 0x1e, RZ, 0xc0, !PT ;  /* 0x0000001e0e0b7812 */ /* 0x000fe400078ec0ff */
[----:B------:R-:W-:Y:S02]  /*3ce0*/  IADD3.X R17, RZ, RZ, RZ, P0, !PT ;  /* 0x000000ffff117210 */ /* 0x000fe400007fe4ff */
[----:B------:R-:W-:Y:S02]  /*3cf0*/  MOV R16, R13 ;  /* 0x0000000d00107202 */ /* 0x000fe40000000f00 */
[----:B------:R-:W-:Y:S02]  /*3d00*/  IADD3 R19, R12, UR6, RZ ;  /* 0x000000060c137c10 */ /* 0x000fe4000fffe0ff */
[----:B------:R-:W-:Y:S01]  /*3d10*/  LOP3.LUT R14, R2, R11, RZ, 0x3c, !PT ;  /* 0x0000000b020e7212 */ /* 0x000fe200078e3cff */
[----:B------:R-:W-:Y:S01]  /*3d20*/  IMAD.WIDE.U32.X R16, R4, -0x33333334, R16, P1 ;  /* 0xcccccccc04107825 */ /* 0x000fe200008e0410 */
[----:B------:R-:W-:-:S02]  /*3d30*/  ISETP.LT.U32.AND P0, PT, R20, 0x4, PT ;  /* 0x000000041400780c */ /* 0x000fc40003f01070 */
[----:B------:R-:W-:Y:S01]  /*3d40*/  LEA R13, R14, R19, 0x2 ;  /* 0x000000130e0d7211 */ /* 0x000fe200078e10ff */
[----:B------:R-:W-:Y:S01]  /*3d50*/  IMAD.WIDE.U32 R14, R9, -0x33333333, RZ ;  /* 0xcccccccd090e7825 */ /* 0x000fe200078e00ff */
[----:B------:R-:W-:Y:S02]  /*3d60*/  ISETP.LT.AND.EX P0, PT, R21, RZ, PT, P0 ;  /* 0x000000ff1500720c */ /* 0x000fe40003f01300 */
[----:B------:R-:W-:Y:S02]  /*3d70*/  IADD3 R10, R3, 0x28, RZ ;  /* 0x00000028030a7810 */ /* 0x000fe40007ffe0ff */
[----:B------:R-:W-:Y:S02]  /*3d80*/  SHF.R.U64 R24, R16, 0x3, R17 ;  /* 0x0000000310187819 */ /* 0x000fe40000001211 */
[----:B------:R-:W-:Y:S02]  /*3d90*/  LEA.HI R25, R15, 0x1, RZ, 0x1c ;  /* 0x000000010f197811 */ /* 0x000fe400078fe0ff */
[----:B------:R-:W-:-:S02]  /*3da0*/  SEL R15, R20, 0x4, P0 ;  /* 0x00000004140f7807 */ /* 0x000fc40000000000 */
[-C--:B------:R-:W-:Y:S02]  /*3db0*/  LOP3.LUT R12, R3, R11.reuse, RZ, 0x3c, !PT ;  /* 0x0000000b030c7212 */ /* 0x080fe400078e3cff */
[----:B------:R-:W-:Y:S02]  /*3dc0*/  LOP3.LUT R18, R10, R11, RZ, 0x3c, !PT ;  /* 0x0000000b0a127212 */ /* 0x000fe400078e3cff */
[----:B------:R-:W-:Y:S02]  /*3dd0*/  SEL R16, R21, RZ, P0 ;  /* 0x000000ff15107207 */ /* 0x000fe40000000000 */
[C---:B------:R-:W-:Y:S02]  /*3de0*/  IADD3 R20, P1, R6.reuse, 0x14, RZ ;  /* 0x0000001406147810 */ /* 0x040fe40007f3e0ff */
[C---:B------:R-:W-:Y:S02]  /*3df0*/  IADD3 R21, P0, R6.reuse, 0xa, RZ ;  /* 0x0000000a06157810 */ /* 0x040fe40007f1e0ff */
[----:B------:R-:W-:Y:S01]  /*3e00*/  IADD3 R39, P2, R6, 0x1e, RZ ;  /* 0x0000001e06277810 */ /* 0x000fe20007f5e0ff */
[----:B------:R-:W-:Y:S01]  /*3e10*/  IMAD.X R17, RZ, RZ, RZ, P1 ;  /* 0x000000ffff117224 */ /* 0x000fe200008e06ff */
[----:B------:R-:W-:-:S02]  /*3e20*/  IADD3 R24, R24, 0x1, RZ ;  /* 0x0000000118187810 */ /* 0x000fc40007ffe0ff */
[-C--:B------:R-:W-:Y:S02]  /*3e30*/  LEA R12, R12, R19.reuse, 0x2 ;  /* 0x000000130c0c7211 */ /* 0x080fe400078e10ff */
[----:B------:R-:W-:Y:S02]  /*3e40*/  LEA R14, R18, R19, 0x2 ;  /* 0x00000013120e7211 */ /* 0x000fe400078e10ff */
        /* <DEDUP_REMOVED lines=9> */
.L_x_2394:
[----:B------:R-:W-:Y:S01]  /*3ee0*/  ISETP.GT.U32.AND P0, PT, R15, R6, PT ;  /* 0x000000060f00720c */ /* 0x000fe20003f04070 */
[----:B------:R-:W-:Y:S01]  /*3ef0*/  BSSY B0, `(.L_x_2378) ;  /* 0x00000a5000007945 */ /* 0x000fe20003800000 */
[----:B01234-:R-:W-:Y:S02]  /*3f00*/  CS2R R30, SRZ ;  /* 0x00000000001e7805 */ /* 0x01ffe4000001ff00 */
[----:B------:R-:W-:-:S13]  /*3f10*/  ISETP.GT.AND.EX P0, PT, R16, RZ, PT, P0 ;  /* 0x000000ff1000720c */ /* 0x000fda0003f04300 */
[----:B------:R-:W-:Y:S05]  /*3f20*/  @!P0 BRA `(.L_x_2379) ;  /* 0x0000000800848947 */ /* 0x000fea0003800000 */
[----:B------:R-:W-:Y:S01]  /*3f30*/  ISETP.NE.U32.AND P1, PT, R24, RZ, PT ;  /* 0x000000ff1800720c */ /* 0x000fe20003f25070 */
[----:B------:R-:W-:Y:S01]  /*3f40*/  BSSY B1, `(.L_x_2380) ;  /* 0x0000022000017945 */ /* 0x000fe20003800000 */
[----:B------:R-:W-:Y:S01]  /*3f50*/  ISETP.GE.U32.AND P0, PT, R5, 0x1e, PT ;  /* 0x0000001e0500780c */ /* 0x000fe20003f06070 */
[----:B------:R-:W-:Y:S01]  /*3f60*/  HFMA2.MMA R67, -RZ, RZ, 0, 0 ;  /* 0x00000000ff437435 */ /* 0x000fe200000001ff */
[----:B------:R-:W-:Y:S02]  /*3f70*/  ISETP.NE.AND.EX P1, PT, RZ, RZ, PT, P1 ;  /* 0x000000ffff00720c */ /* 0x000fe40003f25310 */
[----:B------:R-:W-:Y:S02]  /*3f80*/  CS2R R30, SRZ ;  /* 0x00000000001e7805 */ /* 0x000fe4000001ff00 */
        /* <DEDUP_REMOVED lines=29> */
.L_x_2381:
[----:B------:R-:W-:Y:S05]  /*4160*/  BSYNC B1 ;  /* 0x0000000000017941 */ /* 0x000fea0003800000 */
.L_x_2380:
        /* <DEDUP_REMOVED lines=18> */
.L_x_2384:
        /* <DEDUP_REMOVED lines=55> */
.L_x_2383:
[----:B------:R-:W-:Y:S05]  /*4600*/  BSYNC B1 ;  /* 0x0000000000017941 */ /* 0x000fea0003800000 */
.L_x_2382:
        /* <DEDUP_REMOVED lines=35> */
.L_x_2386:
[----:B------:R-:W-:Y:S05]  /*4840*/  BSYNC B1 ;  /* 0x0000000000017941 */ /* 0x000fea0003800000 */
.L_x_2385:
        /* <DEDUP_REMOVED lines=15> */
.L_x_2379:
[----:B------:R-:W-:Y:S05]  /*4940*/  BSYNC B0 ;  /* 0x0000000000007941 */ /* 0x000fea0003800000 */
.L_x_2378:
        /* <DEDUP_REMOVED lines=24> */
[----:B------:R-:W-:Y:S01]  /*4ad0*/  MOV R26, 0xffff ;  /* 0x0000ffff001a7802 */ /* 0x000fe20000000f00 */
[----:B--2---:R-:W-:-:S03]  /*4ae0*/  FADD.FTZ R28, R28, R27 ;  /* 0x0000001b1c1c7221 */ /* 0x004fc60000010000 */
        /* <DEDUP_REMOVED lines=12> */
.L_x_2403:
[----:B------:R-:W1:Y:S01]  /*4bb0*/  LDC.64 R26, c[0x0][0x218] ;  /* 0x00008600ff1a7b82 */ /* 0x000e620000000a00 */
[----:B------:R-:W-:Y:S01]  /*4bc0*/  ISETP.NE.AND P1, PT, R40, RZ, PT ;  /* 0x000000ff2800720c */ /* 0x000fe20003f25270 */
[----:B---3--:R-:W-:Y:S01]  /*4bd0*/  FADD.FTZ R32, R32, R35 ;  /* 0x0000002320207221 */ /* 0x008fe20000010000 */
[----:B------:R-:W-:Y:S02]  /*4be0*/  IADD3 R31, R3, R23, RZ ;  /* 0x00000017031f7210 */ /* 0x000fe40007ffe0ff */
[----:B------:R-:W-:-:S03]  /*4bf0*/  ISETP.NE.AND P2, PT, R25, 0x1, PT ;  /* 0x000000011900780c */ /* 0x000fc60003f45270 */
[----:B------:R-:W2:Y:S06]  /*4c00*/  LDC.64 R28, c[0x0][0x220] ;  /* 0x00008800ff1c7b82 */ /* 0x000eac0000000a00 */
[----:B------:R-:W-:Y:S02]  /*4c10*/  @!P1 F2FP.F16.F32.PACK_AB R30, RZ, R34 ;  /* 0x00000022ff1e923e */ /* 0x000fe400000000ff */
[----:B------:R-:W-:Y:S01]  /*4c20*/  @!P1 F2FP.F16.F32.PACK_AB R32, RZ, R32 ;  /* 0x00000020ff20923e */ /* 0x000fe200000000ff */
        /* <DEDUP_REMOVED lines=17> */
[----:B------:R-:W-:Y:S02]  /*4d40*/  MOV R41, 0xffff ;  /* 0x0000ffff00297802 */ /* 0x000fe40000000f00 */
[----:B------:R-:W-:Y:S01]  /*4d50*/  MOV R43, 0xffff ;  /* 0x0000ffff002b7802 */ /* 0x000fe20000000f00 */
[----:B---3--:R-:W3:Y:S01]  /*4d60*/  SHFL.BFLY PT, R32, R31, 0x8, 0x101f ;  /* 0x0d101f001f207f89 */ /* 0x008ee200000e0000 */
[----:B------:R-:W-:Y:S01]  /*4d70*/  MOV R44, 0xffff ;  /* 0x0000ffff002c7802 */ /* 0x000fe20000000f00 */
[----:B--2---:R-:W-:Y:S01]  /*4d80*/  FADD.FTZ R33, R33, R30 ;  /* 0x0000001e21217221 */ /* 0x004fe20000010000 */
[----:B---3--:R-:W-:-:S04]  /*4d90*/  FADD.FTZ R32, R32, R31 ;  /* 0x0000001f20207221 */ /* 0x008fc80000010000 */
        /* <DEDUP_REMOVED lines=12> */
.L_x_2413:
[----:B----4-:R-:W-:Y:S01]  /*4e60*/  FADD.FTZ R31, R30, R31 ;  /* 0x0000001f1e1f7221 */ /* 0x010fe20000010000 */
[----:B------:R-:W-:Y:S02]  /*4e70*/  @!P1 F2FP.F16.F32.PACK_AB R30, RZ, R36 ;  /* 0x00000024ff1e923e */ /* 0x000fe400000000ff */
[----:B------:R-:W-:Y:S02]  /*4e80*/  ISETP.NE.AND P2, PT, R25, 0x2, PT ;  /* 0x000000021900780c */ /* 0x000fe40003f45270 */
[----:B------:R-:W-:Y:S02]  /*4e90*/  PRMT R32, R30, 0x7610, R32 ;  /* 0x000076101e207816 */ /* 0x000fe40000000020 */
[----:B------:R-:W-:Y:S02]  /*4ea0*/  @!P1 F2FP.F16.F32.PACK_AB R31, RZ, R31 ;  /* 0x0000001fff1f923e */ /* 0x000fe400000000ff */
        /* <DEDUP_REMOVED lines=9> */
[----:B------:R-:W-:Y:S02]  /*4f40*/  MOV R37, 0xffff ;  /* 0x0000ffff00257802 */ /* 0x000fe40000000f00 */
[----:B------:R-:W-:Y:S02]  /*4f50*/  MOV R36, 0xffff ;  /* 0x0000ffff00247802 */ /* 0x000fe40000000f00 */
[----:B------:R-:W-:Y:S01]  /*4f60*/  MOV R42, 0xffff ;  /* 0x0000ffff002a7802 */ /* 0x000fe20000000f00 */
[----:B---3--:R-:W3:Y:S01]  /*4f70*/  SHFL.BFLY PT, R33, R30, 0x8, 0x101f ;  /* 0x0d101f001e217f89 */ /* 0x008ee200000e0000 */
[----:B------:R-:W-:Y:S02]  /*4f80*/  MOV R41, 0xffff ;  /* 0x0000ffff00297802 */ /* 0x000fe40000000f00 */
[----:B------:R-:W-:Y:S01]  /*4f90*/  MOV R43, 0xffff ;  /* 0x0000ffff002b7802 */ /* 0x000fe20000000f00 */
[----:B----4-:R-:W4:Y:S01]  /*4fa0*/  SHFL.BFLY PT, R32, R31, 0x8, 0x101f ;  /* 0x0d101f001f207f89 */ /* 0x010f2200000e0000 */
[----:B------:R-:W-:-:S02]  /*4fb0*/  MOV R44, 0xffff ;  /* 0x0000ffff002c7802 */ /* 0x000fc40000000f00 */
[----:B------:R-:W-:Y:S01]  /*4fc0*/  MOV R46, 0xffff ;  /* 0x0000ffff002e7802 */ /* 0x000fe20000000f00 */
        /* <DEDUP_REMOVED lines=14> */
.L_x_2423:
[----:B0-----:R-:W-:Y:S01]  /*50b0*/  FADD.FTZ R31, R30, R31 ;  /* 0x0000001f1e1f7221 */ /* 0x001fe20000010000 */
[----:B------:R-:W-:-:S04]  /*50c0*/  @!P1 F2FP.F16.F32.PACK_AB R30, RZ, R36 ;  /* 0x00000024ff1e923e */ /* 0x000fc800000000ff */
[----:B------:R-:W-:Y:S02]  /*50d0*/  PRMT R32, R30, 0x7610, R32 ;  /* 0x000076101e207816 */ /* 0x000fe40000000020 */
[----:B------:R-:W-:Y:S02]  /*50e0*/  @!P1 F2FP.F16.F32.PACK_AB R31, RZ, R31 ;  /* 0x0000001fff1f923e */ /* 0x000fe400000000ff */
[----:B------:R-:W-:Y:S01]  /*50f0*/  MOV R30, R19 ;  /* 0x00000013001e7202 */ /* 0x000fe20000000f00 */
[----:B------:R3:W-:Y:S04]  /*5100*/  @!P1 STG.E.U16 desc[UR8][R26.64+0x50], R32 ;  /* 0x000050201a009986 */ /* 0x0007e8000c101508 */
[----:B------:R3:W-:Y:S02]  /*5110*/  @!P1 STG.E.U16 desc[UR8][R28.64+0x50], R31 ;  /* 0x0000501f1c009986 */ /* 0x0007e4000c101508 */
.L_x_2389:
[----:B------:R-:W-:Y:S05]  /*5120*/  BSYNC B0 ;  /* 0x0000000000007941 */ /* 0x000fea0003800000 */
.L_x_2388:
        /* <DEDUP_REMOVED lines=11> */
[----:B-1----:R-:W-:Y:S01]  /*51e0*/  @!P0 IADD3 R28, R30, 0x28, RZ ;  /* 0x000000281e1c8810 */ /* 0x002fe20007ffe0ff */
[----:B------:R-:W-:Y:S01]  /*51f0*/  HFMA2.MMA R35, -RZ, RZ, 0, 0 ;  /* 0x00000000ff237435 */ /* 0x000fe200000001ff */
[----:B------:R-:W-:Y:S01]  /*5200*/  @!P0 LEA R29, R40, UR6, 0x7 ;  /* 0x00000006281d8c11 */ /* 0x000fe2000f8e38ff */
[----:B------:R-:W-:Y:S01]  /*5210*/  IMAD.MOV.U32 R36, RZ, RZ, RZ ;  /* 0x000000ffff247224 */ /* 0x000fe200078e00ff */
[----:B------:R-:W-:Y:S01]  /*5220*/  @!P0 LOP3.LUT R28, R28, R11, RZ, 0x3c, !PT ;  /* 0x0000000b1c1c8212 */ /* 0x000fe200078e3cff */
[----:B------:R-:W-:Y:S01]  /*5230*/  HFMA2.MMA R43, -RZ, RZ, 0, 0 ;  /* 0x00000000ff2b7435 */ /* 0x000fe200000001ff */
[----:B------:R-:W-:Y:S02]  /*5240*/  @!P0 IADD3 R32, R30, 0x14, RZ ;  /* 0x000000141e208810 */ /* 0x000fe40007ffe0ff */
[----:B------:R-:W-:Y:S02]  /*5250*/  @!P0 LEA R28, R28, R29, 0x2 ;  /* 0x0000001d1c1c8211 */ /* 0x000fe400078e10ff */
[----:B------:R-:W-:-:S02]  /*5260*/  @!P0 LEA R31, R40, UR6, 0x7 ;  /* 0x00000006281f8c11 */ /* 0x000fc4000f8e38ff */
[----:B------:R-:W-:Y:S01]  /*5270*/  @!P0 LOP3.LUT R32, R32, R11, RZ, 0x3c, !PT ;  /* 0x0000000b20208212 */ /* 0x000fe200078e3cff */
[----:B------:R-:W1:Y:S01]  /*5280*/  @!P0 LDS R29, [R28] ;  /* 0x000000001c1d8984 */ /* 0x000e620000000800 */
[----:B------:R-:W-:Y:S02]  /*5290*/  @!P0 IADD3 R48, R30, 0x3c, RZ ;  /* 0x0000003c1e308810 */ /* 0x000fe40007ffe0ff */
[----:B------:R-:W-:Y:S01]  /*52a0*/  @!P0 LEA R32, R32, R31, 0x2 ;  /* 0x0000001f20208211 */ /* 0x000fe200078e10ff */
[----:B------:R-:W4:Y:S01]  /*52b0*/  @!P0 LDS R44, [R28+0x500] ;  /* 0x000500001c2c8984 */ /* 0x000f220000000800 */
[----:B------:R-:W-:Y:S02]  /*52c0*/  @!P0 LEA R45, R40, UR6, 0x7 ;  /* 0x00000006282d8c11 */ /* 0x000fe4000f8e38ff */
[----:B------:R-:W-:Y:S01]  /*52d0*/  @!P0 LOP3.LUT R48, R48, R11, RZ, 0x3c, !PT ;  /* 0x0000000b30308212 */ /* 0x000fe200078e3cff */
[----:B------:R-:W5:Y:S01]  /*52e0*/  @!P0 LDS R34, [R32+0x500] ;  /* 0x0005000020228984 */ /* 0x000f620000000800 */
[----:B------:R-:W-:-:S02]  /*52f0*/  MOV R31, 0xffff ;  /* 0x0000ffff001f7802 */ /* 0x000fc40000000f00 */
[----:B------:R-:W-:Y:S01]  /*5300*/  @!P0 LEA R48, R48, R45, 0x2 ;  /* 0x0000002d30308211 */ /* 0x000fe200078e10ff */
[----:B------:R0:W5:Y:S01]  /*5310*/  @!P0 LDS R33, [R32] ;  /* 0x0000000020218984 */ /* 0x0001620000000800 */
[----:B------:R-:W-:Y:S01]  /*5320*/  MOV R41, RZ ;  /* 0x000000ff00297202 */ /* 0x000fe20000000f00 */
[----:B------:R-:W-:Y:S01]  /*5330*/  HFMA2.MMA R45, -RZ, RZ, 0, 0 ;  /* 0x00000000ff2d7435 */ /* 0x000fe200000001ff */
[----:B------:R-:W-:Y:S01]  /*5340*/  MOV R54, 0xffff ;  /* 0x0000ffff00367802 */ /* 0x000fe20000000f00 */
[----:B------:R-:W-:Y:S01]  /*5350*/  @!P0 LDS R49, [R48] ;  /* 0x0000000030318984 */ /* 0x000fe20000000800 */
[----:B------:R-:W-:Y:S02]  /*5360*/  MOV R52, 0xffff ;  /* 0x0000ffff00347802 */ /* 0x000fe40000000f00 */
[----:B------:R-:W-:Y:S01]  /*5370*/  MOV R51, 0xffff ;  /* 0x0000ffff00337802 */ /* 0x000fe20000000f00 */
[----:B------:R-:W-:Y:S01]  /*5380*/  @!P0 LDS R50, [R48+0x500] ;  /* 0x0005000030328984 */ /* 0x000fe20000000800 */
[----:B0-----:R-:W-:-:S02]  /*5390*/  MOV R32, 0xffff ;  /* 0x0000ffff00207802 */ /* 0x001fc40000000f00 */
[----:B------:R-:W-:Y:S01]  /*53a0*/  MOV R47, RZ ;  /* 0x000000ff002f7202 */ /* 0x000fe20000000f00 */
[----:B---3--:R-:W0:Y:S01]  /*53b0*/  SHFL.BFLY PT, R28, R27, 0x8, 0x101f ;  /* 0x0d101f001b1c7f89 */ /* 0x008e2200000e0000 */
[----:B-1----:R-:W-:-:S03]  /*53c0*/  @!P0 MOV R41, R29 ;  /* 0x0000001d00298202 */ /* 0x002fc60000000f00 */
[----:B--2---:R-:W1:Y:S01]  /*53d0*/  SHFL.BFLY PT, R29, R26, 0x8, 0x101f ;  /* 0x0d101f001a1d7f89 */ /* 0x004e6200000e0000 */
[----:B----4-:R-:W-:-:S03]  /*53e0*/  @!P0 MOV R43, R44 ;  /* 0x0000002c002b8202 */ /* 0x010fc60000000f00 */
[----:B------:R-:W2:Y:S01]  /*53f0*/  SHFL.BFLY PT, R44, R41, 0x8, 0x101f ;  /* 0x0d101f00292c7f89 */ /* 0x000ea200000e0000 */
[----:B-----5:R-:W-:Y:S02]  /*5400*/  @!P0 MOV R36, R34 ;  /* 0x0000002200248202 */ /* 0x020fe40000000f00 */
[----:B------:R-:W-:Y:S01]  /*5410*/  MOV R34, 0xffff ;  /* 0x0000ffff00227802 */ /* 0x000fe20000000f00 */
[----:B------:R-:W3:Y:S01]  /*5420*/  SHFL.BFLY PT, R46, R43, 0x8, 0x101f ;  /* 0x0d101f002b2e7f89 */ /* 0x000ee200000e0000 */
[----:B------:R-:W-:Y:S01]  /*5430*/  @!P0 MOV R35, R33 ;  /* 0x0000002100238202 */ /* 0x000fe20000000f00 */
[----:B------:R-:W-:Y:S02]  /*5440*/  IMAD.MOV.U32 R33, RZ, RZ, 0xffff ;  /* 0x0000ffffff217424 */ /* 0x000fe400078e00ff */
[----:B0-----:R-:W-:Y:S01]  /*5450*/  FADD.FTZ R28, R28, R27 ;  /* 0x0000001b1c1c7221 */ /* 0x001fe20000010000 */
[----:B------:R-:W-:Y:S01]  /*5460*/  @!P0 MOV R45, R49 ;  /* 0x00000031002d8202 */ /* 0x000fe20000000f00 */
[----:B------:R-:W0:Y:S01]  /*5470*/  SHFL.BFLY PT, R42, R35, 0x8, 0x101f ;  /* 0x0d101f00232a7f89 */ /* 0x000e2200000e0000 */
[----:B------:R-:W-:-:S02]  /*5480*/  MOV R49, 0xffff ;  /* 0x0000ffff00317802 */ /* 0x000fc40000000f00 */
        /* <DEDUP_REMOVED lines=8> */
[----:B---3--:R-:W-:-:S03]  /*5510*/  FADD.FTZ R46, R46, R43 ;  /* 0x0000002b2e2e7221 */ /* 0x008fc60000010000 */
[----:B------:R-:W3:Y:S01]  /*5520*/  SHFL.BFLY PT, R41, R44, 0x4, 0x101f ;  /* 0x0c901f002c297f89 */ /* 0x000ee200000e0000 */
[----:B0-----:R-:W-:-:S03]  /*5530*/  FADD.FTZ R42, R42, R35 ;  /* 0x000000232a2a7221 */ /* 0x001fc60000010000 */
[----:B------:R-:W0:Y:S01]  /*5540*/  SHFL.BFLY PT, R43, R46, 0x4, 0x101f ;  /* 0x0c901f002e2b7f89 */ /* 0x000e2200000e0000 */
[----:B----4-:R-:W-:-:S03]  /*5550*/  FADD.FTZ R37, R37, R36 ;  /* 0x0000002425257221 */ /* 0x010fc60000010000 */
[----:B------:R-:W4:Y:S01]  /*5560*/  SHFL.BFLY PT, R35, R42, 0x4, 0x101f ;  /* 0x0c901f002a237f89 */ /* 0x000f2200000e0000 */
[----:B-----5:R-:W-:-:S03]  /*5570*/  FADD.FTZ R27, R28, R27 ;  /* 0x0000001b1c1b7221 */ /* 0x020fc60000010000 */
[----:B------:R-:W5:Y:S01]  /*5580*/  SHFL.BFLY PT, R36, R37, 0x4, 0x101f ;  /* 0x0c901f0025247f89 */ /* 0x000f6200000e0000 */
[----:B------:R-:W-:Y:S02]  /*5590*/  IMAD.MOV.U32 R28, RZ, RZ, 0xffff ;  /* 0x0000ffffff1c7424 */ /* 0x000fe400078e00ff */
[----:B-1----:R-:W-:Y:S01]  /*55a0*/  FADD.FTZ R48, R48, R45 ;  /* 0x0000002d30307221 */ /* 0x002fe20000010000 */
[----:B------:R-:W1:Y:S01]  /*55b0*/  SHFL.BFLY PT, R50, R47, 0x8, 0x101f ;  /* 0x0d101f002f327f89 */ /* 0x000e6200000e0000 */
[----:B------:R-:W-:Y:S01]  /*55c0*/  MOV R45, 0xffff ;  /* 0x0000ffff002d7802 */ /* 0x000fe20000000f00 */
[----:B--2---:R-:W-:Y:S01]  /*55d0*/  FADD.FTZ R26, R29, R26 ;  /* 0x0000001a1d1a7221 */ /* 0x004fe20000010000 */
[----:B------:R-:W-:Y:S01]  /*55e0*/  MOV R29, 0xffff ;  /* 0x0000ffff001d7802 */ /* 0x000fe20000000f00 */
[----:B------:R-:W2:Y:S01]  /*55f0*/  SHFL.BFLY PT, R28, R27, 0x2, 0x101f ;  /* 0x0c501f001b1c7f89 */ /* 0x000ea200000e0000 */
[----:B---3--:R-:W-:-:S03]  /*5600*/  FADD.FTZ R41, R44, R41 ;  /* 0x000000292c297221 */ /* 0x008fc60000010000 */
[----:B------:R-:W3:Y:S01]  /*5610*/  SHFL.BFLY PT, R45, R48, 0x4, 0x101f ;  /* 0x0c901f00302d7f89 */ /* 0x000ee200000e0000 */
[----:B0-----:R-:W-:-:S03]  /*5620*/  FADD.FTZ R43, R46, R43 ;  /* 0x0000002b2e2b7221 */ /* 0x001fc60000010000 */
[----:B------:R-:W0:Y:S01]  /*5630*/  SHFL.BFLY PT, R29, R26, 0x2, 0x101f ;  /* 0x0c501f001a1d7f89 */ /* 0x000e2200000e0000 */
[----:B------:R-:W-:Y:S01]  /*5640*/  MOV R46, 0xffff ;  /* 0x0000ffff002e7802 */ /* 0x000fe20000000f00 */
[----:B----4-:R-:W-:Y:S02]  /*5650*/  FADD.FTZ R35, R42, R35 ;  /* 0x000000232a237221 */ /* 0x010fe40000010000 */
[----:B------:R-:W4:Y:S01]  /*5660*/  SHFL.BFLY PT, R44, R41, 0x2, 0x101f ;  /* 0x0c501f00292c7f89 */ /* 0x000f2200000e0000 */
[----:B-----5:R-:W-:-:S03]  /*5670*/  FADD.FTZ R36, R37, R36 ;  /* 0x0000002425247221 */ /* 0x020fc60000010000 */
[----:B------:R-:W5:Y:S01]  /*5680*/  SHFL.BFLY PT, R42, R35, 0x2, 0x101f ;  /* 0x0c501f00232a7f89 */ /* 0x000f6200000e0000 */
[----:B-1----:R-:W-:-:S03]  /*5690*/  FADD.FTZ R50, R50, R47 ;  /* 0x0000002f32327221 */ /* 0x002fc60000010000 */
[----:B------:R-:W1:Y:S01]  /*56a0*/  SHFL.BFLY PT, R37, R36, 0x2, 0x101f ;  /* 0x0c501f0024257f89 */ /* 0x000e6200000e0000 */
[----:B------:R-:W-:-:S03]  /*56b0*/  MOV R47, 0xffff ;  /* 0x0000ffff002f7802 */ /* 0x000fc60000000f00 */
[----:B------:R-:W1:Y:S01]  /*56c0*/  SHFL.BFLY PT, R46, R43, 0x2, 0x101f ;  /* 0x0c501f002b2e7f89 */ /* 0x000e6200000e0000 */
[----:B--2---:R-:W-:-:S03]  /*56d0*/  FADD.FTZ R32, R27, R28 ;  /* 0x0000001c1b207221 */ /* 0x004fc60000010000 */
[----:B------:R-:W2:Y:S01]  /*56e0*/  SHFL.BFLY PT, R47, R50, 0x4, 0x101f ;  /* 0x0c901f00322f7f89 */ /* 0x000ea200000e0000 */
[----:B---3--:R-:W-:Y:S01]  /*56f0*/  FADD.FTZ R45, R48, R45 ;  /* 0x0000002d302d7221 */ /* 0x008fe20000010000 */
[----:B------:R-:W-:Y:S01]  /*5700*/  MOV R48, 0xffff ;  /* 0x0000ffff00307802 */ /* 0x000fe20000000f00 */
[----:B0-----:R-:W-:Y:S01]  /*5710*/  FADD.FTZ R31, R26, R29 ;  /* 0x0000001d1a1f7221 */ /* 0x001fe20000010000 */
[----:B------:R-:W0:Y:S01]  /*5720*/  SHFL.BFLY PT, R33, R32, 0x1, 0x101f ;  /* 0x0c301f0020217f89 */ /* 0x000e2200000e0000 */
[----:B------:R-:W3:Y:S01]  /*5730*/  LDC.64 R26, c[0x0][0x218] ;  /* 0x00008600ff1a7b82 */ /* 0x000ee20000000a00 */
[----:B----4-:R-:W-:Y:S02]  /*5740*/  FADD.FTZ R44, R41, R44 ;  /* 0x0000002c292c7221 */ /* 0x010fe40000010000 */
[----:B------:R-:W4:Y:S01]  /*5750*/  SHFL.BFLY PT, R34, R31, 0x1, 0x101f ;  /* 0x0c301f001f227f89 */ /* 0x000f2200000e0000 */
[----:B------:R-:W-:Y:S01]  /*5760*/  MOV R41, 0xffff ;  /* 0x0000ffff00297802 */ /* 0x000fe20000000f00 */
[----:B-----5:R-:W-:Y:S01]  /*5770*/  FADD.FTZ R42, R35, R42 ;  /* 0x0000002a232a7221 */ /* 0x020fe20000010000 */
[----:B------:R-:W-:-:S02]  /*5780*/  MOV R35, 0xffff ;  /* 0x0000ffff00237802 */ /* 0x000fc40000000f00 */
[----:B------:R-:W5:Y:S01]  /*5790*/  LDC.64 R28, c[0x0][0x220] ;  /* 0x00008800ff1c7b82 */ /* 0x000f620000000a00 */
[----:B------:R-:W3:Y:S01]  /*57a0*/  SHFL.BFLY PT, R48, R45, 0x2, 0x101f ;  /* 0x0c501f002d307f89 */ /* 0x000ee200000e0000 */
[----:B-1----:R-:W-:Y:S01]  /*57b0*/  FADD.FTZ R37, R36, R37 ;  /* 0x0000002524257221 */ /* 0x002fe20000010000 */
[----:B------:R-:W-:Y:S02]  /*57c0*/  MOV R36, 0xffff ;  /* 0x0000ffff00247802 */ /* 0x000fe40000000f00 */
[----:B------:R-:W1:Y:S01]  /*57d0*/  SHFL.BFLY PT, R35, R42, 0x1, 0x101f ;  /* 0x0c301f002a237f89 */ /* 0x000e6200000e0000 */
[----:B------:R-:W-:Y:S01]  /*57e0*/  FADD.FTZ R43, R43, R46 ;  /* 0x0000002e2b2b7221 */ /* 0x000fe20000010000 */
[----:B------:R-:W-:Y:S02]  /*57f0*/  MOV R46, 0xffff ;  /* 0x0000ffff002e7802 */ /* 0x000fe40000000f00 */
[----:B------:R-:W5:Y:S01]  /*5800*/  SHFL.BFLY PT, R36, R37, 0x1, 0x101f ;  /* 0x0c301f0025247f89 */ /* 0x000f6200000e0000 */
[----:B--2---:R-:W-:Y:S01]  /*5810*/  FADD.FTZ R47, R50, R47 ;  /* 0x0000002f322f7221 */ /* 0x004fe20000010000 */
[----:B------:R-:W-:-:S02]  /*5820*/  MOV R50, 0xffff ;  /* 0x0000ffff00327802 */ /* 0x000fc40000000f00 */
[----:B------:R-:W2:Y:S01]  /*5830*/  SHFL.BFLY PT, R41, R44, 0x1, 0x101f ;  /* 0x0c301f002c297f89 */ /* 0x000ea200000e0000 */
[----:B0-----:R-:W-:-:S03]  /*5840*/  FADD.FTZ R32, R32, R33 ;  /* 0x0000002120207221 */ /* 0x001fc60000010000 */
[----:B------:R-:W0:Y:S01]  /*5850*/  SHFL.BFLY PT, R46, R43, 0x1, 0x101f ;  /* 0x0c301f002b2e7f89 */ /* 0x000e2200000e0000 */
[----:B----4-:R-:W-:Y:S01]  /*5860*/  FADD.FTZ R34, R31, R34 ;  /* 0x000000221f227221 */ /* 0x010fe20000010000 */
[----:B------:R-:W-:Y:S02]  /*5870*/  IMAD.IADD R31, R30, 0x1, R23 ;  /* 0x000000011e1f7824 */ /* 0x000fe400078e0217 */
[----:B------:R-:W4:Y:S01]  /*5880*/  SHFL.BFLY PT, R50, R47, 0x2, 0x101f ;  /* 0x0c501f002f327f89 */ /* 0x000f2200000e0000 */
[----:B------:R-:W-:Y:S02]  /*5890*/  @!P0 F2FP.F16.F32.PACK_AB R32, RZ, R32 ;  /* 0x00000020ff20823e */ /* 0x000fe400000000ff */
[----:B------:R-:W-:Y:S01]  /*58a0*/  @!P0 F2FP.F16.F32.PACK_AB R30, RZ, R34 ;  /* 0x00000022ff1e823e */ /* 0x000fe200000000ff */
[----:B---3--:R-:W-:Y:S01]  /*58b0*/  IMAD.WIDE R26, R31, 0x2, R26 ;  /* 0x000000021f1a7825 */ /* 0x008fe200078e021a */
[----:B------:R-:W-:-:S03]  /*58c0*/  PRMT R51, R32, 0x7610, R51 ;  /* 0x0000761020337816 */ /* 0x000fc60000000033 */
[----:B------:R-:W-:Y:S01]  /*58d0*/  FADD.FTZ R45, R45, R48 ;  /* 0x000000302d2d7221 */ /* 0x000fe20000010000 */
[----:B------:R-:W-:Y:S01]  /*58e0*/  PRMT R49, R30, 0x7610, R49 ;  /* 0x000076101e317816 */ /* 0x000fe20000000031 */
[----:B-1----:R-:W-:Y:S01]  /*58f0*/  FADD.FTZ R30, R42, R35 ;  /* 0x000000232a1e7221 */ /* 0x002fe20000010000 */
[----:B-----5:R-:W-:Y:S01]  /*5900*/  IMAD.WIDE R28, R31, 0x2, R28 ;  /* 0x000000021f1c7825 */ /* 0x020fe200078e021c */
[----:B------:R-:W-:-:S03]  /*5910*/  MOV R34, 0xffff ;  /* 0x0000ffff00227802 */ /* 0x000fc60000000f00 */
[----:B------:R-:W-:Y:S01]  /*5920*/  FADD.FTZ R31, R37, R36 ;  /* 0x00000024251f7221 */ /* 0x000fe20000010000 */
[----:B------:R-:W-:Y:S01]  /*5930*/  @!P0 F2FP.F16.F32.PACK_AB R30, RZ, R30 ;  /* 0x0000001eff1e823e */ /* 0x000fe200000000ff */
[----:B------:R-:W-:Y:S01]  /*5940*/  @!P0 STG.E.U16 desc[UR8][R26.64], R49 ;  /* 0x000000311a008986 */ /* 0x000fe2000c101508 */
[----:B--2---:R-:W-:Y:S02]  /*5950*/  FADD.FTZ R32, R44, R41 ;  /* 0x000000292c207221 */ /* 0x004fe40000010000 */
[----:B------:R-:W-:Y:S01]  /*5960*/  PRMT R35, R30, 0x7610, R35 ;  /* 0x000076101e237816 */ /* 0x000fe20000000023 */
[----:B------:R-:W-:Y:S01]  /*5970*/  @!P0 STG.E.U16 desc[UR8][R28.64], R51 ;  /* 0x000000331c008986 */ /* 0x000fe2000c101508 */
[----:B------:R-:W-:Y:S01]  /*5980*/  @!P0 F2FP.F16.F32.PACK_AB R31, RZ, R31 ;  /* 0x0000001fff1f823e */ /* 0x000fe200000000ff */
[----:B0-----:R-:W-:Y:S01]  /*5990*/  FADD.FTZ R33, R43, R46 ;  /* 0x0000002e2b217221 */ /* 0x001fe20000010000 */
[----:B------:R-:W-:Y:S01]  /*59a0*/  @!P0 F2FP.F16.F32.PACK_AB R32, RZ, R32 ;  /* 0x00000020ff20823e */ /* 0x000fe200000000ff */
[----:B------:R-:W0:Y:S01]  /*59b0*/  SHFL.BFLY PT, R34, R45, 0x1, 0x101f ;  /* 0x0c301f002d227f89 */ /* 0x000e2200000e0000 */
[----:B------:R-:W-:Y:S01]  /*59c0*/  MOV R30, 0xffff ;  /* 0x0000ffff001e7802 */ /* 0x000fe20000000f00 */
[----:B----4-:R-:W-:Y:S01]  /*59d0*/  FADD.FTZ R47, R47, R50 ;  /* 0x000000322f2f7221 */ /* 0x010fe20000010000 */
[----:B------:R-:W-:Y:S01]  /*59e0*/  @!P0 F2FP.F16.F32.PACK_AB R33, RZ, R33 ;  /* 0x00000021ff21823e */ /* 0x000fe200000000ff */
[----:B------:R1:W-:Y:S04]  /*59f0*/  @!P0 STG.E.U16 desc[UR8][R26.64+0x28], R35 ;  /* 0x000028231a008986 */ /* 0x0003e8000c101508 */
[----:B------:R1:W-:Y:S04]  /*5a00*/  @!P0 STG.E.U16 desc[UR8][R28.64+0x28], R31 ;  /* 0x0000281f1c008986 */ /* 0x0003e8000c101508 */
[----:B------:R1:W-:Y:S04]  /*5a10*/  @!P0 STG.E.U16 desc[UR8][R26.64+0x50], R32 ;  /* 0x000050201a008986 */ /* 0x0003e8000c101508 */
[----:B------:R1:W2:Y:S04]  /*5a20*/  SHFL.BFLY PT, R30, R47, 0x1, 0x101f ;  /* 0x0c301f002f1e7f89 */ /* 0x0002a800000e0000 */
[----:B------:R1:W-:Y:S01]  /*5a30*/  @!P0 STG.E.U16 desc[UR8][R28.64+0x50], R33 ;  /* 0x000050211c008986 */ /* 0x0003e2000c101508 */
[----:B0-----:R-:W-:-:S07]  /*5a40*/  FADD.FTZ R34, R45, R34 ;  /* 0x000000222d227221 */ /* 0x001fce0000010000 */
.L_x_2457:
[----:B-12---:R-:W-:Y:S01]  /*5a50*/  FADD.FTZ R31, R47, R30 ;  /* 0x0000001e2f1f7221 */ /* 0x006fe20000010000 */
[----:B------:R-:W-:-:S04]  /*5a60*/  @!P0 F2FP.F16.F32.PACK_AB R30, RZ, R34 ;  /* 0x00000022ff1e823e */ /* 0x000fc800000000ff */
[----:B------:R-:W-:Y:S01]  /*5a70*/  @!P0 F2FP.F16.F32.PACK_AB R31, RZ, R31 ;  /* 0x0000001fff1f823e */ /* 0x000fe200000000ff */
[----:B------:R4:W-:Y:S04]  /*5a80*/  @!P0 STG.E.U16 desc[UR8][R26.64+0x78], R30 ;  /* 0x0000781e1a008986 */ /* 0x0009e8000c101508 */
[----:B------:R4:W-:Y:S02]  /*5a90*/  @!P0 STG.E.U16 desc[UR8][R28.64+0x78], R31 ;  /* 0x0000781f1c008986 */ /* 0x0009e4000c101508 */
.L_x_2387:
[----:B------:R-:W-:Y:S05]  /*5aa0*/  WARPSYNC.ALL ;  /* 0x0000000000007948 */ /* 0x000fea0003800000 */
[----:B------:R-:W-:Y:S01]  /*5ab0*/  IADD3 R23, R23, 0x400, RZ ;  /* 0x0000040017177810 */ /* 0x000fe20007ffe0ff */
[----:B------:R-:W-:Y:S03]  /*5ac0*/  BAR.SYNC.DEFER_BLOCKING 0x0 ;  /* 0x0000000000007b1d */ /* 0x000fe60000010000 */
[----:B------:R-:W-:-:S13]  /*5ad0*/  ISETP.GE.AND P0, PT, R23, R0, PT ;  /* 0x000000001700720c */ /* 0x000fda0003f06270 */
[----:B------:R-:W-:Y:S05]  /*5ae0*/  @!P0 BRA `(.L_x_2394) ;  /* 0xffffffe000fc8947 */ /* 0x000fea000383ffff */
[----:B------:R-:W-:Y:S05]  /*5af0*/  EXIT ;  /* 0x000000000000794d */ /* 0x000fea0003800000 */
.L_x_2390:
[----:B------:R-:W-:Y:S01]  /*5b00*/  HFMA2.MMA R53, -RZ, RZ, 0, 4.76837158203125e-07 ;  /* 0x00000008ff357435 */ /* 0x000fe200000001ff */
[----:B-1----:R-:W-:Y:S02]  /*5b10*/  MOV R54, R26 ;  /* 0x0000001a00367202 */ /* 0x002fe40000000f00 */
[----:B------:R-:W-:Y:S02]  /*5b20*/  MOV R56, 0x101f ;  /* 0x0000101f00387802 */ /* 0x000fe40000000f00 */
[----:B------:R-:W-:-:S07]  /*5b30*/  MOV R51, 0xffff ;  /* 0x0000ffff00337802 */ /* 0x000fce0000000f00 */
[----:B0-2---:R-:W-:Y:S05]  /*5b40*/  WARPSYNC.COLLECTIVE R51, `(.L_x_2395) ;  /* 0x0000000033087348 */ /* 0x005fea0003c00000 */
[----:B------:R1:W3:Y:S02]  /*5b50*/  SHFL.BFLY P2, R52, R54, R53, R56 ;  /* 0x0c00003536347389 */ /* 0x0002e40000040038 */
[----:B0123--:R-:W-:Y:S01]  /*5b60*/  ENDCOLLECTIVE ;  /* 0x000000000000791b */ /* 0x00ffe20003800000 */
.L_x_2395:
[----:B------:R-:W-:Y:S02]  /*5b70*/  MOV R54, R27 ;  /* 0x0000001b00367202 */ /* 0x000fe40000000f00 */
[----:B------:R-:W-:-:S07]  /*5b80*/  MOV R29, R52 ;  /* 0x00000034001d7202 */ /* 0x000fce0000000f00 */
[----:B------:R-:W-:Y:S05]  /*5b90*/  WARPSYNC.COLLECTIVE R51, `(.L_x_2396) ;  /* 0x0000000033087348 */ /* 0x000fea0003c00000 */
[----:B------:R0:W1:Y:S02]  /*5ba0*/  SHFL.BFLY P2, R52, R54, R53, R56 ;  /* 0x0c00003536347389 */ /* 0x0000640000040038 */
[----:B01----:R-:W-:Y:S01]  /*5bb0*/  ENDCOLLECTIVE ;  /* 0x000000000000791b */ /* 0x003fe20003800000 */
.L_x_2396:
[----:B------:R-:W-:Y:S01]  /*5bc0*/  FADD.FTZ R29, R29, R26 ;  /* 0x0000001a1d1d7221 */ /* 0x000fe20000010000 */
[----:B------:R-:W-:-:S04]  /*5bd0*/  HFMA2.MMA R53, -RZ, RZ, 0, 2.384185791015625e-07 ;  /* 0x00000004ff357435 */ /* 0x000fc800000001ff */
[----:B------:R-:W-:Y:S01]  /*5be0*/  MOV R54, R29 ;  /* 0x0000001d00367202 */ /* 0x000fe20000000f00 */
[----:B------:R-:W-:-:S07]  /*5bf0*/  IMAD.MOV.U32 R28, RZ, RZ, R52 ;  /* 0x000000ffff1c7224 */ /* 0x000fce00078e0034 */
[----:B------:R-:W-:Y:S05]  /*5c00*/  WARPSYNC.COLLECTIVE R51, `(.L_x_2397) ;  /* 0x0000000033087348 */ /* 0x000fea0003c00000 */
[----:B------:R0:W1:Y:S02]  /*5c10*/  SHFL.BFLY P2, R52, R54, R53, R56 ;  /* 0x0c00003536347389 */ /* 0x0000640000040038 */
[----:B01----:R-:W-:Y:S01]  /*5c20*/  ENDCOLLECTIVE ;  /* 0x000000000000791b */ /* 0x003fe20003800000 */
.L_x_2397:
[----:B------:R-:W-:-:S05]  /*5c30*/  FADD.FTZ R28, R28, R27 ;  /* 0x0000001b1c1c7221 */ /* 0x000fca0000010000 */
[----:B------:R-:W-:Y:S02]  /*5c40*/  MOV R54, R28 ;  /* 0x0000001c00367202 */ /* 0x000fe40000000f00 */
[----:B------:R-:W-:-:S07]  /*5c50*/  MOV R30, R52 ;  /* 0x00000034001e7202 */ /* 0x000fce0000000f00 */
[----:B------:R-:W-:Y:S05]  /*5c60*/  WARPSYNC.COLLECTIVE R51, `(.L_x_2398) ;  /* 0x0000000033087348 */ /* 0x000fea0003c00000 */
[----:B------:R0:W1:Y:S02]  /*5c70*/  SHFL.BFLY P2, R52, R54, R53, R56 ;  /* 0x0c00003536347389 */ /* 0x0000640000040038 */
[----:B01----:R-:W-:Y:S01]  /*5c80*/  ENDCOLLECTIVE ;  /* 0x000000000000791b */ /* 0x003fe20003800000 */
.L_x_2398:
[----:B------:R-:W-:Y:S01]  /*5c90*/  FADD.FTZ R30, R29, R30 ;  /* 0x0000001e1d1e7221 */ /* 0x000fe20000010000 */
[----:B------:R-:W-:-:S04]  /*5ca0*/  HFMA2.MMA R53, -RZ, RZ, 0, 1.1920928955078125e-07 ;  /* 0x00000002ff357435 */ /* 0x000fc800000001ff */
[----:B------:R-:W-:Y:S02]  /*5cb0*/  MOV R54, R30 ;  /* 0x0000001e00367202 */ /* 0x000fe40000000f00 */
[----:B------:R-:W-:-:S07]  /*5cc0*/  MOV R31, R52 ;  /* 0x00000034001f7202 */ /* 0x000fce0000000f00 */
[----:B------:R-:W-:Y:S05]  /*5cd0*/  WARPSYNC.COLLECTIVE R51, `(.L_x_2399) ;  /* 0x0000000033087348 */ /* 0x000fea0003c00000 */
[----:B------:R0:W1:Y:S02]  /*5ce0*/  SHFL.BFLY P2, R52, R54, R53, R56 ;  /* 0x0c00003536347389 */ /* 0x0000640000040038 */
[----:B01----:R-:W-:Y:S01]  /*5cf0*/  ENDCOLLECTIVE ;  /* 0x000000000000791b */ /* 0x003fe20003800000 */
.L_x_2399:
[----:B------:R-:W-:-:S05]  /*5d00*/  FADD.FTZ R31, R28, R31 ;  /* 0x0000001f1c1f7221 */ /* 0x000fca0000010000 */
[----:B------:R-:W-:Y:S02]  /*5d10*/  MOV R54, R31 ;  /* 0x0000001f00367202 */ /* 0x000fe40000000f00 */
[----:B------:R-:W-:-:S07]  /*5d20*/  MOV R33, R52 ;  /* 0x0000003400217202 */ /* 0x000fce0000000f00 */
[----:B------:R-:W-:Y:S05]  /*5d30*/  WARPSYNC.COLLECTIVE R51, `(.L_x_2400) ;  /* 0x0000000033087348 */ /* 0x000fea0003c00000 */
[----:B------:R0:W1:Y:S02]  /*5d40*/  SHFL.BFLY P2, R52, R54, R53, R56 ;  /* 0x0c00003536347389 */ /* 0x0000640000040038 */
[----:B01----:R-:W-:Y:S01]  /*5d50*/  ENDCOLLECTIVE ;  /* 0x000000000000791b */ /* 0x003fe20003800000 */
.L_x_2400:
[----:B------:R-:W-:Y:S01]  /*5d60*/  FADD.FTZ R33, R30, R33 ;  /* 0x000000211e217221 */ /* 0x000fe20000010000 */
[----:B------:R-:W-:-:S04]  /*5d70*/  HFMA2.MMA R53, -RZ, RZ, 0, 5.9604644775390625e-08 ;  /* 0x00000001ff357435 */ /* 0x000fc800000001ff */
[----:B------:R-:W-:Y:S01]  /*5d80*/  MOV R54, R33 ;  /* 0x0000002100367202 */ /* 0x000fe20000000f00 */
[----:B------:R-:W-:-:S07]  /*5d90*/  IMAD.MOV.U32 R26, RZ, RZ, R52 ;  /* 0x000000ffff1a7224 */ /* 0x000fce00078e0034 */
[----:B------:R-:W-:Y:S05]  /*5da0*/  WARPSYNC.COLLECTIVE R51, `(.L_x_2401) ;  /* 0x0000000033087348 */ /* 0x000fea0003c00000 */
[----:B------:R0:W1:Y:S02]  /*5db0*/  SHFL.BFLY P2, R52, R54, R53, R56 ;  /* 0x0c00003536347389 */ /* 0x0000640000040038 */
[----:B01----:R-:W-:Y:S01]  /*5dc0*/  ENDCOLLECTIVE ;  /* 0x000000000000791b */ /* 0x003fe20003800000 */
.L_x_2401:
[----:B------:R-:W-:-:S05]  /*5dd0*/  FADD.FTZ R32, R31, R26 ;  /* 0x0000001a1f207221 */ /* 0x000fca0000010000 */
[----:B------:R-:W-:Y:S02]  /*5de0*/  MOV R54, R32 ;  /* 0x0000002000367202 */ /* 0x000fe40000000f00 */
[----:B------:R-:W-:-:S07]  /*5df0*/  MOV R34, R52 ;  /* 0x0000003400227202 */ /* 0x000fce0000000f00 */
[----:B------:R-:W-:Y:S05]  /*5e00*/  WARPSYNC.COLLECTIVE R51, `(.L_x_2402) ;  /* 0x0000000033087348 */ /* 0x000fea0003c00000 */
[----:B------:R0:W1:Y:S02]  /*5e10*/  SHFL.BFLY P2, R52, R54, R53, R56 ;  /* 0x0c00003536347389 */ /* 0x0000640000040038 */
[----:B01----:R-:W-:Y:S01]  /*5e20*/  ENDCOLLECTIVE ;  /* 0x000000000000791b */ /* 0x003fe20003800000 */
.L_x_2402:
[----:B------:R-:W-:Y:S01]  /*5e30*/  FADD.FTZ R34, R33, R34 ;  /* 0x0000002221227221 */ /* 0x000fe20000010000 */
[----:B------:R-:W-:Y:S01]  /*5e40*/  MOV R35, R52 ;  /* 0x0000003400237202 */ /* 0x000fe20000000f00 */
[----:B------:R-:W-:Y:S06]  /*5e50*/  BRA `(.L_x_2403) ;  /* 0xffffffec00547947 */ /* 0x000fec000383ffff */
.L_x_2391:
        /* <DEDUP_REMOVED lines=8> */
.L_x_2405:
[----:B------:R-:W-:Y:S05]  /*5ee0*/  BSYNC B1 ;  /* 0x0000000000017941 */ /* 0x000fea0003800000 */
.L_x_2404:
[----:B------:R-:W-:Y:S01]  /*5ef0*/  HFMA2.MMA R53, -RZ, RZ, 0, 4.76837158203125e-07 ;  /* 0x00000008ff357435 */ /* 0x000fe200000001ff */
[----:B------:R-:W-:Y:S01]  /*5f00*/  MOV R54, R31 ;  /* 0x0000001f00367202 */ /* 0x000fe20000000f00 */
[----:B------:R-:W-:Y:S01]  /*5f10*/  IMAD.MOV.U32 R33, RZ, RZ, R52 ;  /* 0x000000ffff217224 */ /* 0x000fe200078e0034 */
[----:B------:R-:W-:Y:S02]  /*5f20*/  MOV R56, 0x101f ;  /* 0x0000101f00387802 */ /* 0x000fe40000000f00 */
[----:B------:R-:W-:Y:S01]  /*5f30*/  MOV R51, 0xffff ;  /* 0x0000ffff00337802 */ /* 0x000fe20000000f00 */
[----:B------:R-:W-:-:S07]  /*5f40*/  FADD.FTZ R33, R33, R30 ;  /* 0x0000001e21217221 */ /* 0x000fce0000010000 */
[----:B------:R-:W-:Y:S05]  /*5f50*/  WARPSYNC.COLLECTIVE R51, `(.L_x_2406) ;  /* 0x0000000033087348 */ /* 0x000fea0003c00000 */
[----:B------:R0:W1:Y:S02]  /*5f60*/  SHFL.BFLY P2, R52, R54, R53, R56 ;  /* 0x0c00003536347389 */ /* 0x0000640000040038 */
[----:B01----:R-:W-:Y:S01]  /*5f70*/  ENDCOLLECTIVE ;  /* 0x000000000000791b */ /* 0x003fe20003800000 */
.L_x_2406:
[----:B------:R-:W-:Y:S01]  /*5f80*/  HFMA2.MMA R53, -RZ, RZ, 0, 2.384185791015625e-07 ;  /* 0x00000004ff357435 */ /* 0x000fe200000001ff */
[----:B------:R-:W-:Y:S02]  /*5f90*/  MOV R54, R33 ;  /* 0x0000002100367202 */ /* 0x000fe40000000f00 */
[----:B------:R-:W-:-:S08]  /*5fa0*/  MOV R32, R52 ;  /* 0x0000003400207202 */ /* 0x000fd00000000f00 */
[----:B------:R-:W-:Y:S05]  /*5fb0*/  WARPSYNC.COLLECTIVE R51, `(.L_x_2407) ;  /* 0x0000000033087348 */ /* 0x000fea0003c00000 */
[----:B------:R0:W1:Y:S02]  /*5fc0*/  SHFL.BFLY P2, R52, R54, R53, R56 ;  /* 0x0c00003536347389 */ /* 0x0000640000040038 */
[----:B01----:R-:W-:Y:S01]  /*5fd0*/  ENDCOLLECTIVE ;  /* 0x000000000000791b */ /* 0x003fe20003800000 */
.L_x_2407:
[----:B------:R-:W-:-:S05]  /*5fe0*/  FADD.FTZ R32, R32, R31 ;  /* 0x0000001f20207221 */ /* 0x000fca0000010000 */
[----:B------:R-:W-:Y:S02]  /*5ff0*/  MOV R54, R32 ;  /* 0x0000002000367202 */ /* 0x000fe40000000f00 */
[----:B------:R-:W-:-:S07]  /*6000*/  MOV R34, R52 ;  /* 0x0000003400227202 */ /* 0x000fce0000000f00 */
[----:B------:R-:W-:Y:S05]  /*6010*/  WARPSYNC.COLLECTIVE R51, `(.L_x_2408) ;  /* 0x0000000033087348 */ /* 0x000fea0003c00000 */
[----:B------:R0:W1:Y:S02]  /*6020*/  SHFL.BFLY P2, R52, R54, R53, R56 ;  /* 0x0c00003536347389 */ /* 0x0000640000040038 */
[----:B01----:R-:W-:Y:S01]  /*6030*/  ENDCOLLECTIVE ;  /* 0x000000000000791b */ /* 0x003fe20003800000 */
.L_x_2408:
[----:B------:R-:W-:Y:S01]  /*6040*/  FADD.FTZ R34, R33, R34 ;  /* 0x0000002221227221 */ /* 0x000fe20000010000 */
[----:B------:R-:W-:-:S04]  /*6050*/  HFMA2.MMA R53, -RZ, RZ, 0, 1.1920928955078125e-07 ;  /* 0x00000002ff357435 */ /* 0x000fc800000001ff */
[----:B------:R-:W-:Y:S01]  /*6060*/  MOV R54, R34 ;  /* 0x0000002200367202 */ /* 0x000fe20000000f00 */
[----:B------:R-:W-:-:S07]  /*6070*/  IMAD.MOV.U32 R35, RZ, RZ, R52 ;  /* 0x000000ffff237224 */ /* 0x000fce00078e0034 */
[----:B------:R-:W-:Y:S05]  /*6080*/  WARPSYNC.COLLECTIVE R51, `(.L_x_2409) ;  /* 0x0000000033087348 */ /* 0x000fea0003c00000 */
[----:B------:R0:W1:Y:S02]  /*6090*/  SHFL.BFLY P2, R52, R54, R53, R56 ;  /* 0x0c00003536347389 */ /* 0x0000640000040038 */
[----:B01----:R-:W-:Y:S01]  /*60a0*/  ENDCOLLECTIVE ;  /* 0x000000000000791b */ /* 0x003fe20003800000 */
.L_x_2409:
[----:B------:R-:W-:-:S05]  /*60b0*/  FADD.FTZ R35, R32, R35 ;  /* 0x0000002320237221 */ /* 0x000fca0000010000 */
[----:B------:R-:W-:Y:S02]  /*60c0*/  MOV R54, R35 ;  /* 0x0000002300367202 */ /* 0x000fe40000000f00 */
[----:B------:R-:W-:-:S07]  /*60d0*/  MOV R37, R52 ;  /* 0x0000003400257202 */ /* 0x000fce0000000f00 */
[----:B------:R-:W-:Y:S05]  /*60e0*/  WARPSYNC.COLLECTIVE R51, `(.L_x_2410) ;  /* 0x0000000033087348 */ /* 0x000fea0003c00000 */
[----:B------:R0:W1:Y:S02]  /*60f0*/  SHFL.BFLY P2, R52, R54, R53, R56 ;  /* 0x0c00003536347389 */ /* 0x0000640000040038 */
[----:B01----:R-:W-:Y:S01]  /*6100*/  ENDCOLLECTIVE ;  /* 0x000000000000791b */ /* 0x003fe20003800000 */
.L_x_2410:
[----:B------:R-:W-:Y:S01]  /*6110*/  FADD.FTZ R37, R34, R37 ;  /* 0x0000002522257221 */ /* 0x000fe20000010000 */
[----:B------:R-:W-:-:S04]  /*6120*/  HFMA2.MMA R53, -RZ, RZ, 0, 5.9604644775390625e-08 ;  /* 0x00000001ff357435 */ /* 0x000fc800000001ff */
[----:B------:R-:W-:Y:S02]  /*6130*/  MOV R54, R37 ;  /* 0x0000002500367202 */ /* 0x000fe40000000f00 */
[----:B------:R-:W-:-:S07]  /*6140*/  MOV R30, R52 ;  /* 0x00000034001e7202 */ /* 0x000fce0000000f00 */
[----:B------:R-:W-:Y:S05]  /*6150*/  WARPSYNC.COLLECTIVE R51, `(.L_x_2411) ;  /* 0x0000000033087348 */ /* 0x000fea0003c00000 */
[----:B------:R0:W1:Y:S02]  /*6160*/  SHFL.BFLY P2, R52, R54, R53, R56 ;  /* 0x0c00003536347389 */ /* 0x0000640000040038 */
[----:B01----:R-:W-:Y:S01]  /*6170*/  ENDCOLLECTIVE ;  /* 0x000000000000791b */ /* 0x003fe20003800000 */
.L_x_2411:
[----:B------:R-:W-:-:S05]  /*6180*/  FADD.FTZ R30, R35, R30 ;  /* 0x0000001e231e7221 */ /* 0x000fca0000010000 */
[----:B------:R-:W-:Y:S02]  /*6190*/  MOV R54, R30 ;  /* 0x0000001e00367202 */ /* 0x000fe40000000f00 */
[----:B------:R-:W-:-:S07]  /*61a0*/  MOV R36, R52 ;  /* 0x0000003400247202 */ /* 0x000fce0000000f00 */
[----:B------:R-:W-:Y:S05]  /*61b0*/  WARPSYNC.COLLECTIVE R51, `(.L_x_2412) ;  /* 0x0000000033087348 */ /* 0x000fea0003c00000 */
[----:B------:R0:W1:Y:S02]  /*61c0*/  SHFL.BFLY P2, R52, R54, R53, R56 ;  /* 0x0c00003536347389 */ /* 0x0000640000040038 */
[----:B01----:R-:W-:Y:S01]  /*61d0*/  ENDCOLLECTIVE ;  /* 0x000000000000791b */ /* 0x003fe20003800000 */
.L_x_2412:
[----:B------:R-:W-:Y:S01]  /*61e0*/  FADD.FTZ R36, R37, R36 ;  /* 0x0000002425247221 */ /* 0x000fe20000010000 */
[----:B------:R-:W-:Y:S01]  /*61f0*/  IMAD.MOV.U32 R31, RZ, RZ, R52 ;  /* 0x000000ffff1f7224 */ /* 0x000fe200078e0034 */
[----:B------:R-:W-:Y:S06]  /*6200*/  BRA `(.L_x_2413) ;  /* 0xffffffec00147947 */ /* 0x000fec000383ffff */
.L_x_2392:
[----:B------:R-:W-:Y:S01]  /*6210*/  HFMA2.MMA R53, -RZ, RZ, 0, 4.76837158203125e-07 ;  /* 0x00000008ff357435 */ /* 0x000fe200000001ff */
[----:B------:R-:W-:Y:S01]  /*6220*/  BSSY B1, `(.L_x_2414) ;  /* 0x0000007000017945 */ /* 0x000fe20003800000 */
[----:B---3--:R-:W-:Y:S02]  /*6230*/  MOV R54, R30 ;  /* 0x0000001e00367202 */ /* 0x008fe40000000f00 */
[----:B------:R-:W-:Y:S02]  /*6240*/  MOV R56, 0x101f ;  /* 0x0000101f00387802 */ /* 0x000fe40000000f00 */
[----:B------:R-:W-:-:S07]  /*6250*/  MOV R51, 0xffff ;  /* 0x0000ffff00337802 */ /* 0x000fce0000000f00 */
[----:B012-4-:R-:W-:Y:S05]  /*6260*/  WARPSYNC.COLLECTIVE R51, `(.L_x_2415) ;  /* 0x0000000033087348 */ /* 0x017fea0003c00000 */
[----:B------:R3:W0:Y:S02]  /*6270*/  SHFL.BFLY P2, R52, R54, R53, R56 ;  /* 0x0c00003536347389 */ /* 0x0006240000040038 */
[----:B01234-:R-:W-:Y:S01]  /*6280*/  ENDCOLLECTIVE ;  /* 0x000000000000791b */ /* 0x01ffe20003800000 */
.L_x_2415:
[----:B------:R-:W-:Y:S05]  /*6290*/  BSYNC B1 ;  /* 0x0000000000017941 */ /* 0x000fea0003800000 */
.L_x_2414:
        /* <DEDUP_REMOVED lines=8> */
.L_x_2416:
[----:B------:R-:W-:Y:S01]  /*6320*/  FADD.FTZ R33, R33, R30 ;  /* 0x0000001e21217221 */ /* 0x000fe20000010000 */
[----:B------:R-:W-:-:S04]  /*6330*/  HFMA2.MMA R53, -RZ, RZ, 0, 2.384185791015625e-07 ;  /* 0x00000004ff357435 */ /* 0x000fc800000001ff */
[----:B------:R-:W-:Y:S01]  /*6340*/  MOV R54, R33 ;  /* 0x0000002100367202 */ /* 0x000fe20000000f00 */
[----:B------:R-:W-:-:S07]  /*6350*/  IMAD.MOV.U32 R32, RZ, RZ, R52 ;  /* 0x000000ffff207224 */ /* 0x000fce00078e0034 */
[----:B------:R-:W-:Y:S05]  /*6360*/  WARPSYNC.COLLECTIVE R51, `(.L_x_2417) ;  /* 0x0000000033087348 */ /* 0x000fea0003c00000 */
[----:B------:R0:W1:Y:S02]  /*6370*/  SHFL.BFLY P2, R52, R54, R53, R56 ;  /* 0x0c00003536347389 */ /* 0x0000640000040038 */
[----:B01----:R-:W-:Y:S01]  /*6380*/  ENDCOLLECTIVE ;  /* 0x000000000000791b */ /* 0x003fe20003800000 */
.L_x_2417:
[----:B------:R-:W-:-:S05]  /*6390*/  FADD.FTZ R32, R32, R31 ;  /* 0x0000001f20207221 */ /* 0x000fca0000010000 */
[----:B------:R-:W-:Y:S02]  /*63a0*/  MOV R54, R32 ;  /* 0x0000002000367202 */ /* 0x000fe40000000f00 */
[----:B------:R-:W-:-:S07]  /*63b0*/  MOV R34, R52 ;  /* 0x0000003400227202 */ /* 0x000fce0000000f00 */
[----:B------:R-:W-:Y:S05]  /*63c0*/  WARPSYNC.COLLECTIVE R51, `(.L_x_2418) ;  /* 0x0000000033087348 */ /* 0x000fea0003c00000 */
[----:B------:R0:W1:Y:S02]  /*63d0*/  SHFL.BFLY P2, R52, R54, R53, R56 ;  /* 0x0c00003536347389 */ /* 0x0000640000040038 */
[----:B01----:R-:W-:Y:S01]  /*63e0*/  ENDCOLLECTIVE ;  /* 0x000000000000791b */ /* 0x003fe20003800000 */
.L_x_2418:
[----:B------:R-:W-:Y:S01]  /*63f0*/  FADD.FTZ R34, R33, R34 ;  /* 0x0000002221227221 */ /* 0x000fe20000010000 */
[----:B------:R-:W-:-:S04]  /*6400*/  HFMA2.MMA R53, -RZ, RZ, 0, 1.1920928955078125e-07 ;  /* 0x00000002ff357435 */ /* 0x000fc800000001ff */
[----:B------:R-:W-:Y:S02]  /*6410*/  MOV R54, R34 ;  /* 0x0000002200367202 */ /* 0x000fe40000000f00 */
[----:B------:R-:W-:-:S07]  /*6420*/  MOV R35, R52 ;  /* 0x0000003400237202 */ /* 0x000fce0000000f00 */
[----:B------:R-:W-:Y:S05]  /*6430*/  WARPSYNC.COLLECTIVE R51, `(.L_x_2419) ;  /* 0x0000000033087348 */ /* 0x000fea0003c00000 */
[----:B------:R0:W1:Y:S02]  /*6440*/  SHFL.BFLY P2, R52, R54, R53, R56 ;  /* 0x0c00003536347389 */ /* 0x0000640000040038 */
[----:B01----:R-:W-:Y:S01]  /*6450*/  ENDCOLLECTIVE ;  /* 0x000000000000791b */ /* 0x003fe20003800000 */
.L_x_2419:
[----:B------:R-:W-:-:S05]  /*6460*/  FADD.FTZ R35, R32, R35 ;  /* 0x0000002320237221 */ /* 0x000fca0000010000 */
[----:B------:R-:W-:Y:S02]  /*6470*/  MOV R54, R35 ;  /* 0x0000002300367202 */ /* 0x000fe40000000f00 */
[----:B------:R-:W-:-:S07]  /*6480*/  MOV R37, R52 ;  /* 0x0000003400257202 */ /* 0x000fce0000000f00 */
[----:B------:R-:W-:Y:S05]  /*6490*/  WARPSYNC.COLLECTIVE R51, `(.L_x_2420) ;  /* 0x0000000033087348 */ /* 0x000fea0003c00000 */
[----:B------:R0:W1:Y:S02]  /*64a0*/  SHFL.BFLY P2, R52, R54, R53, R56 ;  /* 0x0c00003536347389 */ /* 0x0000640000040038 */
[----:B01----:R-:W-:Y:S01]  /*64b0*/  ENDCOLLECTIVE ;  /* 0x000000000000791b */ /* 0x003fe20003800000 */
.L_x_2420:
[----:B------:R-:W-:Y:S01]  /*64c0*/  FADD.FTZ R37, R34, R37 ;  /* 0x0000002522257221 */ /* 0x000fe20000010000 */
[----:B------:R-:W-:-:S04]  /*64d0*/  HFMA2.MMA R53, -RZ, RZ, 0, 5.9604644775390625e-08 ;  /* 0x00000001ff357435 */ /* 0x000fc800000001ff */
[----:B------:R-:W-:Y:S01]  /*64e0*/  MOV R54, R37 ;  /* 0x0000002500367202 */ /* 0x000fe20000000f00 */
[----:B------:R-:W-:-:S07]  /*64f0*/  IMAD.MOV.U32 R30, RZ, RZ, R52 ;  /* 0x000000ffff1e7224 */ /* 0x000fce00078e0034 */
[----:B------:R-:W-:Y:S05]  /*6500*/  WARPSYNC.COLLECTIVE R51, `(.L_x_2421) ;  /* 0x0000000033087348 */ /* 0x000fea0003c00000 */
[----:B------:R0:W1:Y:S02]  /*6510*/  SHFL.BFLY P2, R52, R54, R53, R56 ;  /* 0x0c00003536347389 */ /* 0x0000640000040038 */
[----:B01----:R-:W-:Y:S01]  /*6520*/  ENDCOLLECTIVE ;  /* 0x000000000000791b */ /* 0x003fe20003800000 */
.L_x_2421:
[----:B------:R-:W-:-:S05]  /*6530*/  FADD.FTZ R30, R35, R30 ;  /* 0x0000001e231e7221 */ /* 0x000fca0000010000 */
[----:B------:R-:W-:Y:S02]  /*6540*/  MOV R54, R30 ;  /* 0x0000001e00367202 */ /* 0x000fe40000000f00 */
[----:B------:R-:W-:-:S07]  /*6550*/  MOV R36, R52 ;  /* 0x0000003400247202 */ /* 0x000fce0000000f00 */
[----:B------:R-:W-:Y:S05]  /*6560*/  WARPSYNC.COLLECTIVE R51, `(.L_x_2422) ;  /* 0x0000000033087348 */ /* 0x000fea0003c00000 */
[----:B------:R0:W1:Y:S02]  /*6570*/  SHFL.BFLY P2, R52, R54, R53, R56 ;  /* 0x0c00003536347389 */ /* 0x0000640000040038 */
[----:B01----:R-:W-:Y:S01]  /*6580*/  ENDCOLLECTIVE ;  /* 0x000000000000791b */ /* 0x003fe20003800000 */
.L_x_2422:
[----:B------:R-:W-:Y:S01]  /*6590*/  FADD.FTZ R36, R37, R36 ;  /* 0x0000002425247221 */ /* 0x000fe20000010000 */
[----:B------:R-:W-:Y:S01]  /*65a0*/  MOV R31, R52 ;  /* 0x00000034001f7202 */ /* 0x000fe20000000f00 */
[----:B------:R-:W-:Y:S06]  /*65b0*/  BRA `(.L_x_2423) ;  /* 0xffffffe800bc7947 */ /* 0x000fec000383ffff */
.L_x_2393:
        /* <DEDUP_REMOVED lines=8> */
.L_x_2425:
[----:B------:R-:W-:Y:S05]  /*6640*/  BSYNC B0 ;  /* 0x0000000000007941 */ /* 0x000fea0003800000 */
.L_x_2424:
[----:B------:R-:W-:Y:S01]  /*6650*/  HFMA2.MMA R53, -RZ, RZ, 0, 4.76837158203125e-07 ;  /* 0x00000008ff357435 */ /* 0x000fe200000001ff */
[----:B------:R-:W-:Y:S01]  /*6660*/  MOV R54, R27 ;  /* 0x0000001b00367202 */ /* 0x000fe20000000f00 */
[----:B------:R-:W-:Y:S01]  /*6670*/  IMAD.MOV.U32 R29, RZ, RZ, R52 ;  /* 0x000000ffff1d7224 */ /* 0x000fe200078e0034 */
[----:B------:R-:W-:Y:S01]  /*6680*/  MOV R56, 0x101f ;  /* 0x0000101f00387802 */ /* 0x000fe20000000f00 */
[----:B------:R-:W-:Y:S01]  /*6690*/  HFMA2.MMA R35, -RZ, RZ, 0, 0 ;  /* 0x00000000ff237435 */ /* 0x000fe200000001ff */
[----:B------:R-:W-:Y:S01]  /*66a0*/  MOV R51, 0xffff ;  /* 0x0000ffff00337802 */ /* 0x000fe20000000f00 */
[----:B------:R-:W-:Y:S01]  /*66b0*/  FADD.FTZ R29, R29, R26 ;  /* 0x0000001a1d1d7221 */ /* 0x000fe20000010000 */
[----:B------:R-:W-:Y:S01]  /*66c0*/  @!P0 IADD3 R32, R30, 0x14, RZ ;  /* 0x000000141e208810 */ /* 0x000fe20007ffe0ff */
[----:B------:R-:W-:Y:S01]  /*66d0*/  HFMA2.MMA R41, -RZ, RZ, 0, 0 ;  /* 0x00000000ff297435 */ /* 0x000fe200000001ff */
[----:B------:R-:W-:-:S10]  /*66e0*/  @!P0 LEA R31, R40, UR6, 0x7 ;  /* 0x00000006281f8c11 */ /* 0x000fd4000f8e38ff */
[----:B------:R-:W-:Y:S05]  /*66f0*/  WARPSYNC.COLLECTIVE R51, `(.L_x_2426) ;  /* 0x0000000033087348 */ /* 0x000fea0003c00000 */
[----:B------:R0:W1:Y:S02]  /*6700*/  SHFL.BFLY P2, R52, R54, R53, R56 ;  /* 0x0c00003536347389 */ /* 0x0000640000040038 */
[----:B01----:R-:W-:Y:S01]  /*6710*/  ENDCOLLECTIVE ;  /* 0x000000000000791b */ /* 0x003fe20003800000 */
.L_x_2426:
[----:B------:R-:W-:Y:S01]  /*6720*/  @!P0 LOP3.LUT R32, R32, R11, RZ, 0x3c, !PT ;  /* 0x0000000b20208212 */ /* 0x000fe200078e3cff */
[----:B------:R-:W-:Y:S01]  /*6730*/  IMAD.MOV.U32 R47, RZ, RZ, RZ ;  /* 0x000000ffff2f7224 */ /* 0x000fe200078e00ff */
[----:B------:R-:W-:Y:S02]  /*6740*/  MOV R36, RZ ;  /* 0x000000ff00247202 */ /* 0x000fe40000000f00 */
[----:B------:R-:W-:Y:S02]  /*6750*/  @!P0 LEA R32, R32, R31, 0x2 ;  /* 0x0000001f20208211 */ /* 0x000fe400078e10ff */
[----:B------:R-:W-:Y:S02]  /*6760*/  MOV R43, RZ ;  /* 0x000000ff002b7202 */ /* 0x000fe40000000f00 */
[----:B------:R-:W-:Y:S01]  /*6770*/  @!P0 IADD3 R48, R30, 0x3c, RZ ;  /* 0x0000003c1e308810 */ /* 0x000fe20007ffe0ff */
[----:B------:R0:W1:Y:S01]  /*6780*/  @!P0 LDS R34, [R32+0x500] ;  /* 0x0005000020228984 */ /* 0x0000620000000800 */
[----:B------:R-:W-:-:S02]  /*6790*/  @!P0 LEA R45, R40, UR6, 0x7 ;  /* 0x00000006282d8c11 */ /* 0x000fc4000f8e38ff */
[----:B------:R-:W-:Y:S01]  /*67a0*/  @!P0 LOP3.LUT R48, R48, R11, RZ, 0x3c, !PT ;  /* 0x0000000b30308212 */ /* 0x000fe200078e3cff */
[----:B------:R-:W-:Y:S01]  /*67b0*/  HFMA2.MMA R53, -RZ, RZ, 0, 2.384185791015625e-07 ;  /* 0x00000004ff357435 */ /* 0x000fe200000001ff */
[----:B------:R-:W-:Y:S01]  /*67c0*/  MOV R54, R29 ;  /* 0x0000001d00367202 */ /* 0x000fe20000000f00 */
[----:B------:R0:W2:Y:S01]  /*67d0*/  @!P0 LDS R33, [R32] ;  /* 0x0000000020218984 */ /* 0x0000a20000000800 */
[----:B------:R-:W-:Y:S01]  /*67e0*/  @!P0 LEA R48, R48, R45, 0x2 ;  /* 0x0000002d30308211 */ /* 0x000fe200078e10ff */
[----:B------:R-:W-:-:S04]  /*67f0*/  IMAD.MOV.U32 R45, RZ, RZ, RZ ;  /* 0x000000ffff2d7224 */ /* 0x000fc800078e00ff */
[----:B------:R0:W3:Y:S01]  /*6800*/  @!P0 LDS R49, [R48] ;  /* 0x0000000030318984 */ /* 0x0000e20000000800 */
[----:B------:R-:W-:-:S07]  /*6810*/  MOV R28, R52 ;  /* 0x00000034001c7202 */ /* 0x000fce0000000f00 */
[----:B0123--:R-:W-:Y:S05]  /*6820*/  WARPSYNC.COLLECTIVE R51, `(.L_x_2427) ;  /* 0x0000000033087348 */ /* 0x00ffea0003c00000 */
[----:B------:R4:W0:Y:S02]  /*6830*/  SHFL.BFLY P2, R52, R54, R53, R56 ;  /* 0x0c00003536347389 */ /* 0x0008240000040038 */
[----:B01234-:R-:W-:Y:S01]  /*6840*/  ENDCOLLECTIVE ;  /* 0x000000000000791b */ /* 0x01ffe20003800000 */
.L_x_2427:
[----:B------:R-:W-:Y:S01]  /*6850*/  FADD.FTZ R28, R28, R27 ;  /* 0x0000001b1c1c7221 */ /* 0x000fe20000010000 */
[----:B------:R0:W1:Y:S04]  /*6860*/  @!P0 LDS R50, [R48+0x500] ;  /* 0x0005000030328984 */ /* 0x0000680000000800 */
[----:B------:R-:W-:Y:S02]  /*6870*/  MOV R54, R28 ;  /* 0x0000001c00367202 */ /* 0x000fe40000000f00 */
[----:B------:R-:W-:-:S07]  /*6880*/  MOV R26, R52 ;  /* 0x00000034001a7202 */ /* 0x000fce0000000f00 */
[----:B01----:R-:W-:Y:S05]  /*6890*/  WARPSYNC.COLLECTIVE R51, `(.L_x_2428) ;  /* 0x0000000033087348 */ /* 0x003fea0003c00000 */
[----:B------:R2:W3:Y:S02]  /*68a0*/  SHFL.BFLY P2, R52, R54, R53, R56 ;  /* 0x0c00003536347389 */ /* 0x0004e40000040038 */
[----:B0123--:R-:W-:Y:S01]  /*68b0*/  ENDCOLLECTIVE ;  /* 0x000000000000791b */ /* 0x00ffe20003800000 */
.L_x_2428:
[----:B------:R-:W-:Y:S01]  /*68c0*/  @!P0 MOV R36, R34 ;  /* 0x0000002200248202 */ /* 0x000fe20000000f00 */
[----:B------:R-:W-:Y:S01]  /*68d0*/  FADD.FTZ R26, R29, R26 ;  /* 0x0000001a1d1a7221 */ /* 0x000fe20000010000 */
[----:B------:R-:W-:Y:S01]  /*68e0*/  @!P0 IMAD.MOV.U32 R35, RZ, RZ, R33 ;  /* 0x000000ffff238224 */ /* 0x000fe200078e0021 */
[----:B------:R-:W-:Y:S01]  /*68f0*/  @!P0 MOV R45, R49 ;  /* 0x00000031002d8202 */ /* 0x000fe20000000f00 */
[----:B------:R-:W-:Y:S02]  /*6900*/  HFMA2.MMA R53, -RZ, RZ, 0, 1.1920928955078125e-07 ;  /* 0x00000002ff357435 */ /* 0x000fe400000001ff */
[----:B------:R-:W-:Y:S02]  /*6910*/  MOV R54, R26 ;  /* 0x0000001a00367202 */ /* 0x000fe40000000f00 */
[----:B------:R-:W-:Y:S01]  /*6920*/  @!P0 MOV R47, R50 ;  /* 0x00000032002f8202 */ /* 0x000fe20000000f00 */
[----:B------:R-:W-:-:S07]  /*6930*/  IMAD.MOV.U32 R27, RZ, RZ, R52 ;  /* 0x000000ffff1b7224 */ /* 0x000fce00078e0034 */
[----:B------:R-:W-:Y:S05]  /*6940*/  WARPSYNC.COLLECTIVE R51, `(.L_x_2429) ;  /* 0x0000000033087348 */ /* 0x000fea0003c00000 */
[----:B------:R0:W1:Y:S02]  /*6950*/  SHFL.BFLY P2, R52, R54, R53, R56 ;  /* 0x0c00003536347389 */ /* 0x0000640000040038 */
[----:B01----:R-:W-:Y:S01]  /*6960*/  ENDCOLLECTIVE ;  /* 0x000000000000791b */ /* 0x003fe20003800000 */
.L_x_2429:
[----:B------:R-:W-:-:S05]  /*6970*/  FADD.FTZ R27, R28, R27 ;  /* 0x0000001b1c1b7221 */ /* 0x000fca0000010000 */
[----:B------:R-:W-:Y:S02]  /*6980*/  MOV R54, R27 ;  /* 0x0000001b00367202 */ /* 0x000fe40000000f00 */
[----:B------:R-:W-:-:S07]  /*6990*/  MOV R29, R52 ;  /* 0x00000034001d7202 */ /* 0x000fce0000000f00 */
[----:B------:R-:W-:Y:S05]  /*69a0*/  WARPSYNC.COLLECTIVE R51, `(.L_x_2430) ;  /* 0x0000000033087348 */ /* 0x000fea0003c00000 */
[----:B------:R0:W1:Y:S02]  /*69b0*/  SHFL.BFLY P2, R52, R54, R53, R56 ;  /* 0x0c00003536347389 */ /* 0x0000640000040038 */
[----:B01----:R-:W-:Y:S01]  /*69c0*/  ENDCOLLECTIVE ;  /* 0x000000000000791b */ /* 0x003fe20003800000 */
.L_x_2430:
        /* <DEDUP_REMOVED lines=8> */
.L_x_2431:
        /* <DEDUP_REMOVED lines=12> */
.L_x_2432:
[----:B------:R-:W-:Y:S01]  /*6b10*/  FADD.FTZ R34, R31, R34 ;  /* 0x000000221f227221 */ /* 0x000fe20000010000 */
[----:B------:R-:W-:-:S05]  /*6b20*/  IADD3 R31, R30, R23, RZ ;  /* 0x000000171e1f7210 */ /* 0x000fca0007ffe0ff */
[----:B------:R-:W-:Y:S01]  /*6b30*/  IMAD.WIDE R26, R31, 0x2, R26 ;  /* 0x000000021f1a7825 */ /* 0x000fe200078e021a */
[----:B------:R-:W-:Y:S01]  /*6b40*/  HFMA2.MMA R53, -RZ, RZ, 0, 4.76837158203125e-07 ;  /* 0x00000008ff357435 */ /* 0x000fe200000001ff */
[----:B------:R-:W-:Y:S02]  /*6b50*/  MOV R54, R35 ;  /* 0x0000002300367202 */ /* 0x000fe40000000f00 */
[----:B------:R-:W-:-:S08]  /*6b60*/  MOV R33, R52 ;  /* 0x0000003400217202 */ /* 0x000fd00000000f00 */
[----:B------:R-:W-:Y:S05]  /*6b70*/  WARPSYNC.COLLECTIVE R51, `(.L_x_2433) ;  /* 0x0000000033087348 */ /* 0x000fea0003c00000 */
[----:B------:R0:W1:Y:S02]  /*6b80*/  SHFL.BFLY P2, R52, R54, R53, R56 ;  /* 0x0c00003536347389 */ /* 0x0000640000040038 */
[----:B01----:R-:W-:Y:S01]  /*6b90*/  ENDCOLLECTIVE ;  /* 0x000000000000791b */ /* 0x003fe20003800000 */
.L_x_2433:
[----:B------:R-:W-:Y:S01]  /*6ba0*/  FADD.FTZ R32, R32, R33 ;  /* 0x0000002120207221 */ /* 0x000fe20000010000 */
[----:B------:R-:W-:Y:S02]  /*6bb0*/  @!P0 MOV R41, R29 ;  /* 0x0000001d00298202 */ /* 0x000fe40000000f00 */
[----:B------:R-:W0:Y:S01]  /*6bc0*/  LDC.64 R28, c[0x0][0x220] ;  /* 0x00008800ff1c7b82 */ /* 0x000e220000000a00 */
[----:B------:R-:W-:Y:S02]  /*6bd0*/  @!P0 MOV R43, R44 ;  /* 0x0000002c002b8202 */ /* 0x000fe40000000f00 */
[----:B------:R-:W-:Y:S01]  /*6be0*/  ISETP.NE.AND P0, PT, R40, RZ, PT ;  /* 0x000000ff2800720c */ /* 0x000fe20003f05270 */
[----:B------:R-:W-:Y:S01]  /*6bf0*/  IMAD.MOV.U32 R54, RZ, RZ, R36 ;  /* 0x000000ffff367224 */ /* 0x000fe200078e0024 */
[----:B------:R-:W-:-:S11]  /*6c00*/  MOV R42, R52 ;  /* 0x00000034002a7202 */ /* 0x000fd60000000f00 */
[----:B0-----:R-:W-:Y:S05]  /*6c10*/  WARPSYNC.COLLECTIVE R51, `(.L_x_2434) ;  /* 0x0000000033087348 */ /* 0x001fea0003c00000 */
[----:B------:R1:W2:Y:S02]  /*6c20*/  SHFL.BFLY P2, R52, R54, R53, R56 ;  /* 0x0c00003536347389 */ /* 0x0002a40000040038 */
[----:B012---:R-:W-:Y:S01]  /*6c30*/  ENDCOLLECTIVE ;  /* 0x000000000000791b */ /* 0x007fe20003800000 */
.L_x_2434:
[----:B------:R-:W-:Y:S01]  /*6c40*/  @!P0 F2FP.F16.F32.PACK_AB R30, RZ, R34 ;  /* 0x00000022ff1e823e */ /* 0x000fe200000000ff */
[----:B------:R-:W-:Y:S01]  /*6c50*/  FADD.FTZ R42, R42, R35 ;  /* 0x000000232a2a7221 */ /* 0x000fe20000010000 */
[----:B------:R-:W-:Y:S01]  /*6c60*/  @!P0 F2FP.F16.F32.PACK_AB R32, RZ, R32 ;  /* 0x00000020ff20823e */ /* 0x000fe200000000ff */
[----:B------:R-:W-:Y:S01]  /*6c70*/  IMAD.WIDE R28, R31, 0x2, R28 ;  /* 0x000000021f1c7825 */ /* 0x000fe200078e021c */
[----:B------:R-:W-:Y:S02]  /*6c80*/  PRMT R34, R30, 0x7610, R34 ;  /* 0x000076101e227816 */ /* 0x000fe40000000022 */
[----:B------:R-:W-:-:S03]  /*6c90*/  PRMT R49, R32, 0x7610, R49 ;  /* 0x0000761020317816 */ /* 0x000fc60000000031 */
[----:B------:R0:W-:Y:S01]  /*6ca0*/  @!P0 STG.E.U16 desc[UR8][R26.64], R34 ;  /* 0x000000221a008986 */ /* 0x0001e2000c101508 */
[----:B------:R-:W-:Y:S01]  /*6cb0*/  HFMA2.MMA R53, -RZ, RZ, 0, 2.384185791015625e-07 ;  /* 0x00000004ff357435 */ /* 0x000fe200000001ff */
[----:B------:R-:W-:Y:S02]  /*6cc0*/  MOV R54, R42 ;  /* 0x0000002a00367202 */ /* 0x000fe40000000f00 */
[----:B------:R0:W-:Y:S01]  /*6cd0*/  @!P0 STG.E.U16 desc[UR8][R28.64], R49 ;  /* 0x000000311c008986 */ /* 0x0001e2000c101508 */
[----:B------:R-:W-:-:S07]  /*6ce0*/  MOV R37, R52 ;  /* 0x0000003400257202 */ /* 0x000fce0000000f00 */
[----:B0-----:R-:W-:Y:S05]  /*6cf0*/  WARPSYNC.COLLECTIVE R51, `(.L_x_2435) ;  /* 0x0000000033087348 */ /* 0x001fea0003c00000 */
[----:B------:R1:W2:Y:S02]  /*6d00*/  SHFL.BFLY P2, R52, R54, R53, R56 ;  /* 0x0c00003536347389 */ /* 0x0002a40000040038 */
[----:B012---:R-:W-:Y:S01]  /*6d10*/  ENDCOLLECTIVE ;  /* 0x000000000000791b */ /* 0x007fe20003800000 */
.L_x_2435:
[----:B------:R-:W-:-:S05]  /*6d20*/  FADD.FTZ R37, R37, R36 ;  /* 0x0000002425257221 */ /* 0x000fca0000010000 */
[----:B------:R-:W-:Y:S02]  /*6d30*/  MOV R54, R37 ;  /* 0x0000002500367202 */ /* 0x000fe40000000f00 */
[----:B------:R-:W-:-:S07]  /*6d40*/  MOV R35, R52 ;  /* 0x0000003400237202 */ /* 0x000fce0000000f00 */
[----:B------:R-:W-:Y:S05]  /*6d50*/  WARPSYNC.COLLECTIVE R51, `(.L_x_2436) ;  /* 0x0000000033087348 */ /* 0x000fea0003c00000 */
[----:B------:R0:W1:Y:S02]  /*6d60*/  SHFL.BFLY P2, R52, R54, R53, R56 ;  /* 0x0c00003536347389 */ /* 0x0000640000040038 */
[----:B01----:R-:W-:Y:S01]  /*6d70*/  ENDCOLLECTIVE ;  /* 0x000000000000791b */ /* 0x003fe20003800000 */
.L_x_2436:
[----:B------:R-:W-:-:S05]  /*6d80*/  FADD.FTZ R35, R42, R35 ;  /* 0x000000232a237221 */ /* 0x000fca0000010000 */
[----:B------:R-:W-:Y:S01]  /*6d90*/  MOV R54, R35 ;  /* 0x0000002300367202 */ /* 0x000fe20000000f00 */
[----:B------:R-:W-:Y:S01]  /*6da0*/  IMAD.MOV.U32 R53, RZ, RZ, 0x2 ;  /* 0x00000002ff357424 */ /* 0x000fe200078e00ff */
[----:B------:R-:W-:-:S07]  /*6db0*/  MOV R36, R52 ;  /* 0x0000003400247202 */ /* 0x000fce0000000f00 */
[----:B------:R-:W-:Y:S05]  /*6dc0*/  WARPSYNC.COLLECTIVE R51, `(.L_x_2437) ;  /* 0x0000000033087348 */ /* 0x000fea0003c00000 */
[----:B------:R0:W1:Y:S02]  /*6dd0*/  SHFL.BFLY P2, R52, R54, R53, R56 ;  /* 0x0c00003536347389 */ /* 0x0000640000040038 */
[----:B01----:R-:W-:Y:S01]  /*6de0*/  ENDCOLLECTIVE ;  /* 0x000000000000791b */ /* 0x003fe20003800000 */
.L_x_2437:
[----:B------:R-:W-:-:S05]  /*6df0*/  FADD.FTZ R36, R37, R36 ;  /* 0x0000002425247221 */ /* 0x000fca0000010000 */
[----:B------:R-:W-:Y:S02]  /*6e00*/  MOV R54, R36 ;  /* 0x0000002400367202 */ /* 0x000fe40000000f00 */
[----:B------:R-:W-:-:S07]  /*6e10*/  MOV R42, R52 ;  /* 0x00000034002a7202 */ /* 0x000fce0000000f00 */
[----:B------:R-:W-:Y:S05]  /*6e20*/  WARPSYNC.COLLECTIVE R51, `(.L_x_2438) ;  /* 0x0000000033087348 */ /* 0x000fea0003c00000 */
[----:B------:R0:W1:Y:S02]  /*6e30*/  SHFL.BFLY P2, R52, R54, R53, R56 ;  /* 0x0c00003536347389 */ /* 0x0000640000040038 */
[----:B01----:R-:W-:Y:S01]  /*6e40*/  ENDCOLLECTIVE ;  /* 0x000000000000791b */ /* 0x003fe20003800000 */
.L_x_2438:
[----:B------:R-:W-:Y:S01]  /*6e50*/  FADD.FTZ R42, R35, R42 ;  /* 0x0000002a232a7221 */ /* 0x000fe20000010000 */
[----:B------:R-:W-:-:S04]  /*6e60*/  HFMA2.MMA R53, -RZ, RZ, 0, 5.9604644775390625e-08 ;  /* 0x00000001ff357435 */ /* 0x000fc800000001ff */
[----:B------:R-:W-:Y:S02]  /*6e70*/  MOV R54, R42 ;  /* 0x0000002a00367202 */ /* 0x000fe40000000f00 */
[----:B------:R-:W-:-:S07]  /*6e80*/  MOV R37, R52 ;  /* 0x0000003400257202 */ /* 0x000fce0000000f00 */
[----:B------:R-:W-:Y:S05]  /*6e90*/  WARPSYNC.COLLECTIVE R51, `(.L_x_2439) ;  /* 0x0000000033087348 */ /* 0x000fea0003c00000 */
[----:B------:R0:W1:Y:S02]  /*6ea0*/  SHFL.BFLY P2, R52, R54, R53, R56 ;  /* 0x0c00003536347389 */ /* 0x0000640000040038 */
[----:B01----:R-:W-:Y:S01]  /*6eb0*/  ENDCOLLECTIVE ;  /* 0x000000000000791b */ /* 0x003fe20003800000 */
.L_x_2439:
[----:B------:R-:W-:-:S05]  /*6ec0*/  FADD.FTZ R37, R36, R37 ;  /* 0x0000002524257221 */ /* 0x000fca0000010000 */
[----:B------:R-:W-:Y:S01]  /*6ed0*/  MOV R54, R37 ;  /* 0x0000002500367202 */ /* 0x000fe20000000f00 */
[----:B------:R-:W-:-:S07]  /*6ee0*/  IMAD.MOV.U32 R35, RZ, RZ, R52 ;  /* 0x000000ffff237224 */ /* 0x000fce00078e0034 */
[----:B------:R-:W-:Y:S05]  /*6ef0*/  WARPSYNC.COLLECTIVE R51, `(.L_x_2440) ;  /* 0x0000000033087348 */ /* 0x000fea0003c00000 */
[----:B------:R0:W1:Y:S02]  /*6f00*/  SHFL.BFLY P2, R52, R54, R53, R56 ;  /* 0x0c00003536347389 */ /* 0x0000640000040038 */
[----:B01----:R-:W-:Y:S01]  /*6f10*/  ENDCOLLECTIVE ;  /* 0x000000000000791b */ /* 0x003fe20003800000 */
.L_x_2440:
[----:B------:R-:W-:-:S05]  /*6f20*/  FADD.FTZ R30, R42, R35 ;  /* 0x000000232a1e7221 */ /* 0x000fca0000010000 */
[----:B------:R-:W-:-:S04]  /*6f30*/  @!P0 F2FP.F16.F32.PACK_AB R30, RZ, R30 ;  /* 0x0000001eff1e823e */ /* 0x000fc800000000ff */
[----:B------:R-:W-:Y:S01]  /*6f40*/  PRMT R35, R30, 0x7610, R35 ;  /* 0x000076101e237816 */ /* 0x000fe20000000023 */
[----:B------:R-:W-:Y:S01]  /*6f50*/  HFMA2.MMA R53, -RZ, RZ, 0, 4.76837158203125e-07 ;  /* 0x00000008ff357435 */ /* 0x000fe200000001ff */
[----:B------:R-:W-:-:S03]  /*6f60*/  MOV R54, R41 ;  /* 0x0000002900367202 */ /* 0x000fc60000000f00 */
[----:B------:R0:W-:Y:S01]  /*6f70*/  @!P0 STG.E.U16 desc[UR8][R26.64+0x28], R35 ;  /* 0x000028231a008986 */ /* 0x0001e2000c101508 */
[----:B------:R-:W-:-:S07]  /*6f80*/  MOV R36, R52 ;  /* 0x0000003400247202 */ /* 0x000fce0000000f00 */
[----:B0-----:R-:W-:Y:S05]  /*6f90*/  WARPSYNC.COLLECTIVE R51, `(.L_x_2441) ;  /* 0x0000000033087348 */ /* 0x001fea0003c00000 */
[----:B------:R1:W2:Y:S02]  /*6fa0*/  SHFL.BFLY P2, R52, R54, R53, R56 ;  /* 0x0c00003536347389 */ /* 0x0002a40000040038 */
[----:B012---:R-:W-:Y:S01]  /*6fb0*/  ENDCOLLECTIVE ;  /* 0x000000000000791b */ /* 0x007fe20003800000 */
.L_x_2441:
[----:B------:R-:W-:-:S05]  /*6fc0*/  FADD.FTZ R31, R37, R36 ;  /* 0x00000024251f7221 */ /* 0x000fca0000010000 */
[----:B------:R-:W-:-:S05]  /*6fd0*/  @!P0 F2FP.F16.F32.PACK_AB R31, RZ, R31 ;  /* 0x0000001fff1f823e */ /* 0x000fca00000000ff */
[----:B------:R0:W-:Y:S01]  /*6fe0*/  @!P0 STG.E.U16 desc[UR8][R28.64+0x28], R31 ;  /* 0x0000281f1c008986 */ /* 0x0001e2000c101508 */
[----:B------:R-:W-:Y:S02]  /*6ff0*/  MOV R54, R43 ;  /* 0x0000002b00367202 */ /* 0x000fe40000000f00 */
[----:B------:R-:W-:-:S07]  /*7000*/  MOV R44, R52 ;  /* 0x00000034002c7202 */ /* 0x000fce0000000f00 */
[----:B0-----:R-:W-:Y:S05]  /*7010*/  WARPSYNC.COLLECTIVE R51, `(.L_x_2442) ;  /* 0x0000000033087348 */ /* 0x001fea0003c00000 */
[----:B------:R1:W2:Y:S02]  /*7020*/  SHFL.BFLY P2, R52, R54, R53, R56 ;  /* 0x0c00003536347389 */ /* 0x0002a40000040038 */
[----:B012---:R-:W-:Y:S01]  /*7030*/  ENDCOLLECTIVE ;  /* 0x000000000000791b */ /* 0x007fe20003800000 */
.L_x_2442:
[----:B------:R-:W-:Y:S01]  /*7040*/  FADD.FTZ R44, R44, R41 ;  /* 0x000000292c2c7221 */ /* 0x000fe20000010000 */
[----:B------:R-:W-:-:S04]  /*7050*/  HFMA2.MMA R53, -RZ, RZ, 0, 2.384185791015625e-07 ;  /* 0x00000004ff357435 */ /* 0x000fc800000001ff */
[----:B------:R-:W-:Y:S02]  /*7060*/  MOV R54, R44 ;  /* 0x0000002c00367202 */ /* 0x000fe40000000f00 */
[----:B------:R-:W-:-:S07]  /*7070*/  MOV R46, R52 ;  /* 0x00000034002e7202 */ /* 0x000fce0000000f00 */
[----:B------:R-:W-:Y:S05]  /*7080*/  WARPSYNC.COLLECTIVE R51, `(.L_x_2443) ;  /* 0x0000000033087348 */ /* 0x000fea0003c00000 */
[----:B------:R0:W1:Y:S02]  /*7090*/  SHFL.BFLY P2, R52, R54, R53, R56 ;  /* 0x0c00003536347389 */ /* 0x0000640000040038 */
[----:B01----:R-:W-:Y:S01]  /*70a0*/  ENDCOLLECTIVE ;  /* 0x000000000000791b */ /* 0x003fe20003800000 */
.L_x_2443:
[----:B------:R-:W-:-:S05]  /*70b0*/  FADD.FTZ R46, R46, R43 ;  /* 0x0000002b2e2e7221 */ /* 0x000fca0000010000 */
[----:B------:R-:W-:Y:S01]  /*70c0*/  MOV R54, R46 ;  /* 0x0000002e00367202 */ /* 0x000fe20000000f00 */
[----:B------:R-:W-:-:S07]  /*70d0*/  IMAD.MOV.U32 R41, RZ, RZ, R52 ;  /* 0x000000ffff297224 */ /* 0x000fce00078e0034 */
[----:B------:R-:W-:Y:S05]  /*70e0*/  WARPSYNC.COLLECTIVE R51, `(.L_x_2444) ;  /* 0x0000000033087348 */ /* 0x000fea0003c00000 */
[----:B------:R0:W1:Y:S02]  /*70f0*/  SHFL.BFLY P2, R52, R54, R53, R56 ;  /* 0x0c00003536347389 */ /* 0x0000640000040038 */
[----:B01----:R-:W-:Y:S01]  /*7100*/  ENDCOLLECTIVE ;  /* 0x000000000000791b */ /* 0x003fe20003800000 */
.L_x_2444:
[----:B------:R-:W-:Y:S01]  /*7110*/  FADD.FTZ R41, R44, R41 ;  /* 0x000000292c297221 */ /* 0x000fe20000010000 */
[----:B------:R-:W-:-:S04]  /*7120*/  HFMA2.MMA R53, -RZ, RZ, 0, 1.1920928955078125e-07 ;  /* 0x00000002ff357435 */ /* 0x000fc800000001ff */
[----:B------:R-:W-:Y:S02]  /*7130*/  MOV R54, R41 ;  /* 0x0000002900367202 */ /* 0x000fe40000000f00 */
[----:B------:R-:W-:-:S07]  /*7140*/  MOV R43, R52 ;  /* 0x00000034002b7202 */ /* 0x000fce0000000f00 */
[----:B------:R-:W-:Y:S05]  /*7150*/  WARPSYNC.COLLECTIVE R51, `(.L_x_2445) ;  /* 0x0000000033087348 */ /* 0x000fea0003c00000 */
[----:B------:R0:W1:Y:S02]  /*7160*/  SHFL.BFLY P2, R52, R54, R53, R56 ;  /* 0x0c00003536347389 */ /* 0x0000640000040038 */
[----:B01----:R-:W-:Y:S01]  /*7170*/  ENDCOLLECTIVE ;  /* 0x000000000000791b */ /* 0x003fe20003800000 */
.L_x_2445:
[----:B------:R-:W-:-:S05]  /*7180*/  FADD.FTZ R43, R46, R43 ;  /* 0x0000002b2e2b7221 */ /* 0x000fca0000010000 */
[----:B------:R-:W-:Y:S02]  /*7190*/  MOV R54, R43 ;  /* 0x0000002b00367202 */ /* 0x000fe40000000f00 */
[----:B------:R-:W-:-:S07]  /*71a0*/  MOV R44, R52 ;  /* 0x00000034002c7202 */ /* 0x000fce0000000f00 */
[----:B------:R-:W-:Y:S05]  /*71b0*/  WARPSYNC.COLLECTIVE R51, `(.L_x_2446) ;  /* 0x0000000033087348 */ /* 0x000fea0003c00000 */
[----:B------:R0:W1:Y:S02]  /*71c0*/  SHFL.BFLY P2, R52, R54, R53, R56 ;  /* 0x0c00003536347389 */ /* 0x0000640000040038 */
[----:B01----:R-:W-:Y:S01]  /*71d0*/  ENDCOLLECTIVE ;  /* 0x000000000000791b */ /* 0x003fe20003800000 */
.L_x_2446:
[----:B------:R-:W-:Y:S01]  /*71e0*/  FADD.FTZ R44, R41, R44 ;  /* 0x0000002c292c7221 */ /* 0x000fe20000010000 */
[----:B------:R-:W-:-:S04]  /*71f0*/  HFMA2.MMA R53, -RZ, RZ, 0, 5.9604644775390625e-08 ;  /* 0x00000001ff357435 */ /* 0x000fc800000001ff */
[----:B------:R-:W-:Y:S02]  /*7200*/  MOV R54, R44 ;  /* 0x0000002c00367202 */ /* 0x000fe40000000f00 */
[----:B------:R-:W-:-:S07]  /*7210*/  MOV R46, R52 ;  /* 0x00000034002e7202 */ /* 0x000fce0000000f00 */
[----:B------:R-:W-:Y:S05]  /*7220*/  WARPSYNC.COLLECTIVE R51, `(.L_x_2447) ;  /* 0x0000000033087348 */ /* 0x000fea0003c00000 */
[----:B------:R0:W1:Y:S02]  /*7230*/  SHFL.BFLY P2, R52, R54, R53, R56 ;  /* 0x0c00003536347389 */ /* 0x0000640000040038 */
[----:B01----:R-:W-:Y:S01]  /*7240*/  ENDCOLLECTIVE ;  /* 0x000000000000791b */ /* 0x003fe20003800000 */
.L_x_2447:
[----:B------:R-:W-:-:S05]  /*7250*/  FADD.FTZ R43, R43, R46 ;  /* 0x0000002e2b2b7221 */ /* 0x000fca0000010000 */
[----:B------:R-:W-:Y:S02]  /*7260*/  MOV R54, R43 ;  /* 0x0000002b00367202 */ /* 0x000fe40000000f00 */
[----:B------:R-:W-:-:S07]  /*7270*/  MOV R41, R52 ;  /* 0x0000003400297202 */ /* 0x000fce0000000f00 */
[----:B------:R-:W-:Y:S05]  /*7280*/  WARPSYNC.COLLECTIVE R51, `(.L_x_2448) ;  /* 0x0000000033087348 */ /* 0x000fea0003c00000 */
[----:B------:R0:W1:Y:S02]  /*7290*/  SHFL.BFLY P2, R52, R54, R53, R56 ;  /* 0x0c00003536347389 */ /* 0x0000640000040038 */
[----:B01----:R-:W-:Y:S01]  /*72a0*/  ENDCOLLECTIVE ;  /* 0x000000000000791b */ /* 0x003fe20003800000 */
.L_x_2448:
[----:B------:R-:W-:-:S05]  /*72b0*/  FADD.FTZ R32, R44, R41 ;  /* 0x000000292c207221 */ /* 0x000fca0000010000 */
[----:B------:R-:W-:-:S05]  /*72c0*/  @!P0 F2FP.F16.F32.PACK_AB R32, RZ, R32 ;  /* 0x00000020ff20823e */ /* 0x000fca00000000ff */
[----:B------:R0:W-:Y:S01]  /*72d0*/  @!P0 STG.E.U16 desc[UR8][R26.64+0x50], R32 ;  /* 0x000050201a008986 */ /* 0x0001e2000c101508 */
[----:B------:R-:W-:Y:S01]  /*72e0*/  HFMA2.MMA R53, -RZ, RZ, 0, 4.76837158203125e-07 ;  /* 0x00000008ff357435 */ /* 0x000fe200000001ff */
[----:B------:R-:W-:Y:S02]  /*72f0*/  MOV R54, R45 ;  /* 0x0000002d00367202 */ /* 0x000fe40000000f00 */
[----:B------:R-:W-:-:S08]  /*7300*/  MOV R46, R52 ;  /* 0x00000034002e7202 */ /* 0x000fd00000000f00 */
[----:B0-----:R-:W-:Y:S05]  /*7310*/  WARPSYNC.COLLECTIVE R51, `(.L_x_2449) ;  /* 0x0000000033087348 */ /* 0x001fea0003c00000 */
[----:B------:R1:W2:Y:S02]  /*7320*/  SHFL.BFLY P2, R52, R54, R53, R56 ;  /* 0x0c00003536347389 */ /* 0x0002a40000040038 */
[----:B012---:R-:W-:Y:S01]  /*7330*/  ENDCOLLECTIVE ;  /* 0x000000000000791b */ /* 0x007fe20003800000 */
.L_x_2449:
        /* <DEDUP_REMOVED lines=8> */
.L_x_2450:
[----:B------:R-:W-:Y:S01]  /*73c0*/  FADD.FTZ R48, R48, R45 ;  /* 0x0000002d30307221 */ /* 0x000fe20000010000 */
[----:B------:R-:W-:-:S04]  /*73d0*/  HFMA2.MMA R53, -RZ, RZ, 0, 2.384185791015625e-07 ;  /* 0x00000004ff357435 */ /* 0x000fc800000001ff */
[----:B------:R-:W-:Y:S02]  /*73e0*/  MOV R54, R48 ;  /* 0x0000003000367202 */ /* 0x000fe40000000f00 */
[----:B------:R-:W-:-:S07]  /*73f0*/  MOV R50, R52 ;  /* 0x0000003400327202 */ /* 0x000fce0000000f00 */
[----:B------:R-:W-:Y:S05]  /*7400*/  WARPSYNC.COLLECTIVE R51, `(.L_x_2451) ;  /* 0x0000000033087348 */ /* 0x000fea0003c00000 */
[----:B------:R0:W1:Y:S02]  /*7410*/  SHFL.BFLY P2, R52, R54, R53, R56 ;  /* 0x0c00003536347389 */ /* 0x0000640000040038 */
[----:B01----:R-:W-:Y:S01]  /*7420*/  ENDCOLLECTIVE ;  /* 0x000000000000791b */ /* 0x003fe20003800000 */
.L_x_2451:
[----:B------:R-:W-:-:S05]  /*7430*/  FADD.FTZ R50, R50, R47 ;  /* 0x0000002f32327221 */ /* 0x000fca0000010000 */
[----:B------:R-:W-:Y:S02]  /*7440*/  MOV R54, R50 ;  /* 0x0000003200367202 */ /* 0x000fe40000000f00 */
[----:B------:R-:W-:-:S07]  /*7450*/  MOV R45, R52 ;  /* 0x00000034002d7202 */ /* 0x000fce0000000f00 */
[----:B------:R-:W-:Y:S05]  /*7460*/  WARPSYNC.COLLECTIVE R51, `(.L_x_2452) ;  /* 0x0000000033087348 */ /* 0x000fea0003c00000 */
[----:B------:R0:W1:Y:S02]  /*7470*/  SHFL.BFLY P2, R52, R54, R53, R56 ;  /* 0x0c00003536347389 */ /* 0x0000640000040038 */
[----:B01----:R-:W-:Y:S01]  /*7480*/  ENDCOLLECTIVE ;  /* 0x000000000000791b */ /* 0x003fe20003800000 */
.L_x_2452:
[----:B------:R-:W-:-:S05]  /*7490*/  FADD.FTZ R45, R48, R45 ;  /* 0x0000002d302d7221 */ /* 0x000fca0000010000 */
[----:B------:R-:W-:Y:S01]  /*74a0*/  MOV R54, R45 ;  /* 0x0000002d00367202 */ /* 0x000fe20000000f00 */
[----:B------:R-:W-:Y:S01]  /*74b0*/  IMAD.MOV.U32 R53, RZ, RZ, 0x2 ;  /* 0x00000002ff357424 */ /* 0x000fe200078e00ff */
[----:B------:R-:W-:-:S07]  /*74c0*/  MOV R47, R52 ;  /* 0x00000034002f7202 */ /* 0x000fce0000000f00 */
[----:B------:R-:W-:Y:S05]  /*74d0*/  WARPSYNC.COLLECTIVE R51, `(.L_x_2453) ;  /* 0x0000000033087348 */ /* 0x000fea0003c00000 */
[----:B------:R0:W1:Y:S02]  /*74e0*/  SHFL.BFLY P2, R52, R54, R53, R56 ;  /* 0x0c00003536347389 */ /* 0x0000640000040038 */
[----:B01----:R-:W-:Y:S01]  /*74f0*/  ENDCOLLECTIVE ;  /* 0x000000000000791b */ /* 0x003fe20003800000 */
.L_x_2453:
[----:B------:R-:W-:-:S05]  /*7500*/  FADD.FTZ R47, R50, R47 ;  /* 0x0000002f322f7221 */ /* 0x000fca0000010000 */
[----:B------:R-:W-:Y:S02]  /*7510*/  MOV R54, R47 ;  /* 0x0000002f00367202 */ /* 0x000fe40000000f00 */
[----:B------:R-:W-:-:S07]  /*7520*/  MOV R48, R52 ;  /* 0x0000003400307202 */ /* 0x000fce0000000f00 */
[----:B------:R-:W-:Y:S05]  /*7530*/  WARPSYNC.COLLECTIVE R51, `(.L_x_2454) ;  /* 0x0000000033087348 */ /* 0x000fea0003c00000 */
[----:B------:R0:W1:Y:S02]  /*7540*/  SHFL.BFLY P2, R52, R54, R53, R56 ;  /* 0x0c00003536347389 */ /* 0x0000640000040038 */
[----:B01----:R-:W-:Y:S01]  /*7550*/  ENDCOLLECTIVE ;  /* 0x000000000000791b */ /* 0x003fe20003800000 */
.L_x_2454:
[----:B------:R-:W-:Y:S01]  /*7560*/  FADD.FTZ R45, R45, R48 ;  /* 0x000000302d2d7221 */ /* 0x000fe20000010000 */
[----:B------:R-:W-:-:S04]  /*7570*/  HFMA2.MMA R53, -RZ, RZ, 0, 5.9604644775390625e-08 ;  /* 0x00000001ff357435 */ /* 0x000fc800000001ff */
[----:B------:R-:W-:Y:S02]  /*7580*/  MOV R54, R45 ;  /* 0x0000002d00367202 */ /* 0x000fe40000000f00 */
[----:B------:R-:W-:-:S07]  /*7590*/  MOV R50, R52 ;  /* 0x0000003400327202 */ /* 0x000fce0000000f00 */
[----:B------:R-:W-:Y:S05]  /*75a0*/  WARPSYNC.COLLECTIVE R51, `(.L_x_2455) ;  /* 0x0000000033087348 */ /* 0x000fea0003c00000 */
[----:B------:R0:W1:Y:S02]  /*75b0*/  SHFL.BFLY P2, R52, R54, R53, R56 ;  /* 0x0c00003536347389 */ /* 0x0000640000040038 */
[----:B01----:R-:W-:Y:S01]  /*75c0*/  ENDCOLLECTIVE ;  /* 0x000000000000791b */ /* 0x003fe20003800000 */
.L_x_2455:
[----:B------:R-:W-:-:S05]  /*75d0*/  FADD.FTZ R47, R47, R50 ;  /* 0x000000322f2f7221 */ /* 0x000fca0000010000 */
[----:B------:R-:W-:Y:S02]  /*75e0*/  MOV R54, R47 ;  /* 0x0000002f00367202 */ /* 0x000fe40000000f00 */
[----:B------:R-:W-:-:S07]  /*75f0*/  MOV R34, R52 ;  /* 0x0000003400227202 */ /* 0x000fce0000000f00 */
[----:B------:R-:W-:Y:S05]  /*7600*/  WARPSYNC.COLLECTIVE R51, `(.L_x_2456) ;  /* 0x0000000033087348 */ /* 0x000fea0003c00000 */
[----:B------:R0:W1:Y:S02]  /*7610*/  SHFL.BFLY P2, R52, R54, R53, R56 ;  /* 0x0c00003536347389 */ /* 0x0000640000040038 */
[----:B01----:R-:W-:Y:S01]  /*7620*/  ENDCOLLECTIVE ;  /* 0x000000000000791b */ /* 0x003fe20003800000 */
.L_x_2456:
[----:B------:R-:W-:Y:S01]  /*7630*/  FADD.FTZ R34, R45, R34 ;  /* 0x000000222d227221 */ /* 0x000fe20000010000 */
[----:B------:R-:W-:Y:S01]  /*7640*/  MOV R30, R52 ;  /* 0x00000034001e7202 */ /* 0x000fe20000000f00 */
[----:B------:R-:W-:Y:S06]  /*7650*/  BRA `(.L_x_2457) ;  /* 0xffffffe000fc7947 */ /* 0x000fec000383ffff */
.L_x_2458:
        /* <DEDUP_REMOVED lines=10> */
.L_x_3796:


//--------------------- .text._ZN13group_norm_v218gn_bwd_cuda_kernelI6__halfLi320ELi1ELi32ELi40ELi256ELb0ELb1ELi64ELi320ELi320ELi4ELb1ELi36ELb0ELb0ELNS_15WgradSyncMethodE3ENS_16CompileConditionILi900EEEEEvPT_S6_S6_PKS5_S8_S8_S8_PKfflPfPj --------------------------
	.section	.text._ZN13group_norm_v218gn_bwd_cuda_kernelI6__halfLi320ELi1ELi32ELi40ELi256ELb0ELb1ELi64ELi320ELi320ELi4ELb1ELi36ELb0ELb0ELNS_15WgradSyncMethodE3ENS_16CompileConditionILi900EEEEEvPT_S6_S6_PKS5_S8_S8_S8_PKfflPfPj,"ax",@progbits
	.align	128
        .global         _ZN13group_norm_v218gn_bwd_cuda_kernelI6__halfLi320ELi1ELi32ELi40ELi256ELb0ELb1ELi64ELi320ELi320ELi4ELb1ELi36ELb0ELb0ELNS_15WgradSyncMethodE3ENS_16CompileConditionILi900EEEEEvPT_S6_S6_PKS5_S8_S8_S8_PKfflPfPj
        .type           _ZN13group_norm_v218gn_bwd_cuda_kernelI6__halfLi320ELi1ELi32ELi40ELi256ELb0ELb1ELi64ELi320ELi320ELi4ELb1ELi36ELb0ELb0ELNS_15WgradSyncMethodE3ENS_16CompileConditionILi900EEEEEvPT_S6_S6_PKS5_S8_S8_S8_PKfflPfPj,@function
        .size           _ZN13group_norm_v218gn_bwd_cuda_kernelI6__halfLi320ELi1ELi32ELi40ELi256ELb0ELb1ELi64ELi320ELi320ELi4ELb1ELi36ELb0ELb0ELNS_15WgradSyncMethodE3ENS_16CompileConditionILi900EEEEEvPT_S6_S6_PKS5_S8_S8_S8_PKfflPfPj,(.L_x_3797 - _ZN13group_norm_v218gn_bwd_cuda_kernelI6__halfLi320ELi1ELi32ELi40ELi256ELb0ELb1ELi64ELi320ELi320ELi4ELb1ELi36ELb0ELb0ELNS_15WgradSyncMethodE3ENS_16CompileConditionILi900EEEEEvPT_S6_S6_PKS5_S8_S8_S8_PKfflPfPj)
        .other          _ZN13group_norm_v218gn_bwd_cuda_kernelI6__halfLi320ELi1ELi32ELi40ELi256ELb0ELb1ELi64ELi320ELi320ELi4ELb1ELi36ELb0ELb0ELNS_15WgradSyncMethodE3ENS_16CompileConditionILi900EEEEEvPT_S6_S6_PKS5_S8_S8_S8_PKfflPfPj,@"STO_CUDA_ENTRY STV_DEFAULT"
_ZN13group_norm_v218gn_bwd_cuda_kernelI6__halfLi320ELi1ELi32ELi40ELi256ELb0ELb1ELi64ELi320ELi320ELi4ELb1ELi36ELb0ELb0ELNS_15WgradSyncMethodE3ENS_16CompileConditionILi900EEEEEvPT_S6_S6_PKS5_S8_S8_S8_PKfflPfPj:
.text._ZN13group_norm_v218gn_bwd_cuda_kernelI6__halfLi320ELi1ELi32ELi40ELi256ELb0ELb1ELi64ELi320ELi320ELi4ELb1ELi36ELb0ELb0ELNS_15WgradSyncMethodE3ENS_16CompileConditionILi900EEEEEvPT_S6_S6_PKS5_S8_S8_S8_PKfflPfPj:
        /* <DEDUP_REMOVED lines=31> */
.L_x_2461:
[----:B------:R-:W2:Y:S04]  /*01f0*/  LD.E.STRONG.GPU R0, desc[UR18][R2.64] ;  /* 0x0000001202007980 */ /* 0x000ea8000c10f900 */
[----:B--2---:R-:W-:Y:S01]  /*0200*/  CCTL.IVALL ;  /* 0x00000000ff00798f */ /* 0x004fe20002000000 */
[----:B------:R-:W-:Y:S05]  /*0210*/  YIELD ;  /* 0x0000000000007946 */ /* 0x000fea0003800000 */
[----:B-----5:R-:W-:-:S04]  /*0220*/  LOP3.LUT R0, R0, R5, RZ, 0x3c, !PT ;  /* 0x0000000500007212 */ /* 0x020fc800078e3cff */
[----:B------:R-:W-:-:S13]  /*0230*/  ISETP.GT.AND P0, PT, R0, -0x1, PT ;  /* 0xffffffff0000780c */ /* 0x000fda0003f04270 */
[----:B------:R-:W-:Y:S05]  /*0240*/  @P0 BRA `(.L_x_2461) ;  /* 0xfffffffc00e80947 */ /* 0x000fea000383ffff */
.L_x_2460:
[----:B------:R-:W-:Y:S05]  /*0250*/  WARPSYNC.ALL ;  /* 0x0000000000007948 */ /* 0x000fea0003800000 */
[----:B------:R-:W-:Y:S06]  /*0260*/  BAR.SYNC.DEFER_BLOCKING 0x0 ;  /* 0x0000000000007b1d */ /* 0x000fec0000010000 */
[----:B------:R-:W-:Y:S05]  /*0270*/  BRA `(.L_x_2462) ;  /* 0x00000060006c7947 */ /* 0x000fea0003800000 */
.L_x_2459:
        /* <DEDUP_REMOVED lines=63> */
[C---:B------:R-:W-:Y:S01]  /*0670*/  LOP3.LUT R0, R2.reuse, 0x8, RZ, 0x3c, !PT ;  /* 0x0000000802007812 */ /* 0x040fe200078e3cff */
[----:B------:R1:W-:Y:S01]  /*0680*/  STL [R1+0x4c], R4 ;  /* 0x00004c0401007387 */ /* 0x0003e20000100800 */
[----:B------:R-:W-:-:S02]  /*0690*/  LOP3.LUT R2, R2, 0x10, RZ, 0x3c, !PT ;  /* 0x0000001002027812 */ /* 0x000fc400078e3cff */
[C---:B------:R-:W-:Y:S02]  /*06a0*/  IADD3 R3, R5.reuse, R0, RZ ;  /* 0x0000000005037210 */ /* 0x040fe40007ffe0ff */
[----:B------:R-:W-:-:S03]  /*06b0*/  IADD3 R0, R5, R2, RZ ;  /* 0x0000000205007210 */ /* 0x000fc60007ffe0ff */
[----:B------:R1:W-:Y:S04]  /*06c0*/  STL [R1+0x54], R3 ;  /* 0x0000540301007387 */ /* 0x0003e80000100800 */
[----:B------:R1:W-:Y:S02]  /*06d0*/  STL [R1+0x50], R0 ;  /* 0x0000500001007387 */ /* 0x0003e40000100800 */
.L_x_2472:
[----:B-12---:R-:W0:Y:S01]  /*06e0*/  S2R R0, SR_TID.X ;  /* 0x0000000000007919 */ /* 0x006e220000002100 */
[----:B------:R-:W-:Y:S02]  /*06f0*/  ULOP3.LUT UR14, UR10, 0x3, URZ, 0xc0, !UPT ;  /* 0x000000030a0e7892 */ /* 0x000fe4000f8ec03f */
[----:B------:R-:W-:Y:S02]  /*0700*/  USHF.R.U64 UR16, UR10, 0x2, UR5 ;  /* 0x000000020a107899 */ /* 0x000fe40008001205 */
[----:B------:R-:W-:Y:S02]  /*0710*/  UIMAD UR17, UR14, 0x140, URZ ;  /* 0x000001400e1178a4 */ /* 0x000fe4000f8e023f */
[----:B------:R-:W-:Y:S02]  /*0720*/  USHF.L.U32 UR14, UR22, 0x6, URZ ;  /* 0x00000006160e7899 */ /* 0x000fe4000800063f */
[----:B------:R-:W-:Y:S01]  /*0730*/  USHF.R.U32.HI UR24, URZ, 0x2, UR5 ;  /* 0x000000023f187899 */ /* 0x000fe20008011605 */
[----:B------:R-:W-:Y:S01]  /*0740*/  MOV R7, UR16 ;  /* 0x0000001000077c02 */ /* 0x000fe20008000f00 */
[----:B------:R-:W-:Y:S01]  /*0750*/  ULOP3.LUT UR14, UR14, 0xc0, URZ, 0xc0, !UPT ;  /* 0x000000c00e0e7892 */ /* 0x000fe2000f8ec03f */
[----:B------:R-:W-:Y:S01]  /*0760*/  ULDC.64 UR26, c[0x0][0x248] ;  /* 0x00009200001a7ab9 */ /* 0x000fe20000000a00 */
[----:B------:R-:W-:Y:S01]  /*0770*/  UIMAD UR25, UR24, 0x50000, URZ ;  /* 0x00050000181978a4 */ /* 0x000fe2000f8e023f */
        /* <DEDUP_REMOVED lines=16> */
[----:B-1----:R-:W-:-:S04]  /*0880*/  LEA R6, P0, R7, R6, 0x5 ;  /* 0x0000000607067211 */ /* 0x002fc800078028ff */
[----:B------:R-:W-:Y:S02]  /*0890*/  LEA.HI.X R7, R7, RZ, R0, 0x5, P0 ;  /* 0x000000ff07077211 */ /* 0x000fe400000f2c00 */
[C---:B------:R-:W-:Y:S02]  /*08a0*/  LEA R74, P0, R6.reuse, UR26, 0x3 ;  /* 0x0000001a064a7c11 */ /* 0x040fe4000f8018ff */
[----:B------:R-:W-:Y:S02]  /*08b0*/  IADD3 R0, P1, R89, R26, RZ ;  /* 0x0000001a59007210 */ /* 0x000fe40007f3e0ff */
[----:B------:R-:W-:Y:S01]  /*08c0*/  LEA.HI.X R75, R6, UR27, R7, 0x3, P0 ;  /* 0x0000001b064b7c11 */ /* 0x000fe200080f1c07 */
[----:B------:R-:W-:Y:S01]  /*08d0*/  ULDC.64 UR26, c[0x0][0x228] ;  /* 0x00008a00001a7ab9 */ /* 0x000fe20000000a00 */
[----:B------:R-:W-:Y:S02]  /*08e0*/  IADD3.X R5, RZ, R27, RZ, P1, !PT ;  /* 0x0000001bff057210 */ /* 0x000fe40000ffe4ff */
[----:B------:R-:W-:-:S02]  /*08f0*/  SHF.L.U32 R9, R0, 0x1, RZ ;  /* 0x0000000100097819 */ /* 0x000fc400000006ff */
[----:B------:R-:W2:Y:S01]  /*0900*/  LDG.E.64.CONSTANT R74, desc[UR18][R74.64] ;  /* 0x000000124a4a7981 */ /* 0x000ea2000c1e9b00 */
[----:B------:R-:W-:Y:S02]  /*0910*/  SHF.L.U64.HI R8, R0, 0x1, R5 ;  /* 0x0000000100087819 */ /* 0x000fe40000010205 */
[C---:B------:R-:W-:Y:S01]  /*0920*/  IADD3 R40, P0, R9.reuse, UR24, RZ ;  /* 0x0000001809287c10 */ /* 0x040fe2000ff1e0ff */
[----:B0-----:R-:W-:Y:S01]  /*0930*/  IMAD.WIDE R4, R4, 0x2, R2 ;  /* 0x0000000204047825 */ /* 0x001fe200078e0202 */
[----:B------:R-:W-:Y:S02]  /*0940*/  IADD3 R2, P1, R9, UR26, RZ ;  /* 0x0000001a09027c10 */ /* 0x000fe4000ff3e0ff */
[C---:B------:R-:W-:Y:S02]  /*0950*/  IADD3.X R41, R8.reuse, UR25, RZ, P0, !PT ;  /* 0x0000001908297c10 */ /* 0x040fe400087fe4ff */
[----:B------:R-:W-:Y:S01]  /*0960*/  IADD3.X R3, R8, UR27, RZ, P1, !PT ;  /* 0x0000001b08037c10 */ /* 0x000fe20008ffe4ff */
[----:B------:R-:W3:Y:S04]  /*0970*/  LDG.E.64.CONSTANT R4, desc[UR18][R4.64] ;  /* 0x0000001204047981 */ /* 0x000ee8000c1e9b00 */
[----:B------:R-:W4:Y:S04]  /*0980*/  LDG.E.64.CONSTANT R40, desc[UR18][R40.64] ;  /* 0x0000001228287981 */ /* 0x000f28000c1e9b00 */
[----:B------:R-:W5:Y:S01]  /*0990*/  LDG.E.64.CONSTANT R2, desc[UR18][R2.64] ;  /* 0x0000001202027981 */ /* 0x000f62000c1e9b00 */
[----:B------:R-:W-:-:S04]  /*09a0*/  IADD3 R7, R89, 0x1400, RZ ;  /* 0x0000140059077810 */ /* 0x000fc80007ffe0ff */
[----:B------:R-:W-:Y:S01]  /*09b0*/  IADD3 R7, P0, R7, R26, RZ ;  /* 0x0000001a07077210 */ /* 0x000fe20007f1e0ff */
[----:B------:R0:W-:Y:S03]  /*09c0*/  STL [R1+0x30], R8 ;  /* 0x0000300801007387 */ /* 0x0001e60000100800 */
[----:B------:R-:W-:Y:S02]  /*09d0*/  IADD3.X R0, RZ, R27, RZ, P0, !PT ;  /* 0x0000001bff007210 */ /* 0x000fe400007fe4ff */
[C---:B0-----:R-:W-:Y:S02]  /*09e0*/  SHF.L.U32 R8, R7.reuse, 0x1, RZ ;  /* 0x0000000107087819 */ /* 0x041fe400000006ff */
[----:B------:R-:W-:Y:S02]  /*09f0*/  SHF.L.U64.HI R6, R7, 0x1, R0 ;  /* 0x0000000107067819 */ /* 0x000fe40000010200 */
[----:B------:R-:W-:-:S02]  /*0a00*/  IADD3 R36, P0, R8, UR24, RZ ;  /* 0x0000001808247c10 */ /* 0x000fc4000ff1e0ff */
[----:B------:R-:W-:Y:S02]  /*0a10*/  IADD3 R38, P1, R8, UR26, RZ ;  /* 0x0000001a08267c10 */ /* 0x000fe4000ff3e0ff */
[C---:B------:R-:W-:Y:S02]  /*0a20*/  IADD3.X R37, R6.reuse, UR25, RZ, P0, !PT ;  /* 0x0000001906257c10 */ /* 0x040fe400087fe4ff */
[----:B------:R-:W-:Y:S02]  /*0a30*/  IADD3 R7, R89, 0x2800, RZ ;  /* 0x0000280059077810 */ /* 0x000fe40007ffe0ff */
[----:B------:R-:W-:Y:S02]  /*0a40*/  IADD3.X R39, R6, UR27, RZ, P1, !PT ;  /* 0x0000001b06277c10 */ /* 0x000fe40008ffe4ff */
[----:B------:R-:W-:Y:S01]  /*0a50*/  IADD3 R7, P0, R7, R26, RZ ;  /* 0x0000001a07077210 */ /* 0x000fe20007f1e0ff */
[----:B------:R-:W5:Y:S04]  /*0a60*/  LDG.E.64.CONSTANT R36, desc[UR18][R36.64] ;  /* 0x0000001224247981 */ /* 0x000f68000c1e9b00 */
[----:B------:R-:W-:Y:S01]  /*0a70*/  STL [R1+0x2c], R9 ;  /* 0x00002c0901007387 */ /* 0x000fe20000100800 */
[----:B------:R-:W-:-:S03]  /*0a80*/  IADD3.X R0, RZ, R27, RZ, P0, !PT ;  /* 0x0000001bff007210 */ /* 0x000fc600007fe4ff */
[----:B------:R0:W-:Y:S04]  /*0a90*/  STL [R1+0x24], R8 ;  /* 0x0000240801007387 */ /* 0x0001e80000100800 */
[----:B------:R-:W5:Y:S01]  /*0aa0*/  LDG.E.64.CONSTANT R38, desc[UR18][R38.64] ;  /* 0x0000001226267981 */ /* 0x000f62000c1e9b00 */
[----:B0-----:R-:W-:-:S03]  /*0ab0*/  SHF.L.U32 R8, R7, 0x1, RZ ;  /* 0x0000000107087819 */ /* 0x001fc600000006ff */
[----:B------:R0:W-:Y:S01]  /*0ac0*/  STL [R1+0x28], R6 ;  /* 0x0000280601007387 */ /* 0x0001e20000100800 */
[----:B------:R-:W-:Y:S02]  /*0ad0*/  IADD3 R34, P0, R8, UR24, RZ ;  /* 0x0000001808227c10 */ /* 0x000fe4000ff1e0ff */
[----:B0-----:R-:W-:-:S04]  /*0ae0*/  SHF.L.U64.HI R6, R7, 0x1, R0 ;  /* 0x0000000107067819 */ /* 0x001fc80000010200 */
[----:B------:R-:W-:Y:S02]  /*0af0*/  IADD3.X R35, R6, UR25, RZ, P0, !PT ;  /* 0x0000001906237c10 */ /* 0x000fe400087fe4ff */
[----:B------:R-:W-:-:S04]  /*0b00*/  IADD3 R32, P1, R8, UR26, RZ ;  /* 0x0000001a08207c10 */ /* 0x000fc8000ff3e0ff */
[----:B------:R-:W5:Y:S01]  /*0b10*/  LDG.E.64.CONSTANT R34, desc[UR18][R34.64] ;  /* 0x0000001222227981 */ /* 0x000f62000c1e9b00 */
[----:B------:R-:W-:Y:S02]  /*0b20*/  IADD3.X R33, R6, UR27, RZ, P1, !PT ;  /* 0x0000001b06217c10 */ /* 0x000fe40008ffe4ff */
[----:B------:R-:W-:-:S04]  /*0b30*/  IADD3 R7, R89, 0x3c00, RZ ;  /* 0x00003c0059077810 */ /* 0x000fc80007ffe0ff */
[----:B------:R-:W5:Y:S01]  /*0b40*/  LDG.E.64.CONSTANT R32, desc[UR18][R32.64] ;  /* 0x0000001220207981 */ /* 0x000f62000c1e9b00 */
[----:B------:R-:W-:-:S03]  /*0b50*/  IADD3 R7, P0, R7, R26, RZ ;  /* 0x0000001a07077210 */ /* 0x000fc60007f1e0ff */
[----:B------:R0:W-:Y:S01]  /*0b60*/  STL [R1+0x1c], R8 ;  /* 0x00001c0801007387 */ /* 0x0001e20000100800 */
[----:B------:R-:W-:-:S03]  /*0b70*/  IADD3.X R0, RZ, R27, RZ, P0, !PT ;  /* 0x0000001bff007210 */ /* 0x000fc600007fe4ff */
[----:B------:R1:W-:Y:S01]  /*0b80*/  STL [R1+0x20], R6 ;  /* 0x0000200601007387 */ /* 0x0003e20000100800 */
[C---:B0-----:R-:W-:Y:S02]  /*0b90*/  SHF.L.U32 R8, R7.reuse, 0x1, RZ ;  /* 0x0000000107087819 */ /* 0x041fe400000006ff */
[----:B-1----:R-:W-:Y:S02]  /*0ba0*/  SHF.L.U64.HI R6, R7, 0x1, R0 ;  /* 0x0000000107067819 */ /* 0x002fe40000010200 */
[----:B------:R-:W-:-:S04]  /*0bb0*/  IADD3 R28, P0, R8, UR24, RZ ;  /* 0x00000018081c7c10 */ /* 0x000fc8000ff1e0ff */
[----:B------:R-:W-:Y:S02]  /*0bc0*/  IADD3.X R29, R6, UR25, RZ, P0, !PT ;  /* 0x00000019061d7c10 */ /* 0x000fe400087fe4ff */
[----:B------:R-:W-:-:S04]  /*0bd0*/  IADD3 R30, P1, R8, UR26, RZ ;  /* 0x0000001a081e7c10 */ /* 0x000fc8000ff3e0ff */
[----:B------:R-:W5:Y:S01]  /*0be0*/  LDG.E.64.CONSTANT R28, desc[UR18][R28.64] ;  /* 0x000000121c1c7981 */ /* 0x000f62000c1e9b00 */
[----:B------:R-:W-:-:S06]  /*0bf0*/  IADD3.X R31, R6, UR27, RZ, P1, !PT ;  /* 0x0000001b061f7c10 */ /* 0x000fcc0008ffe4ff */
[----:B------:R-:W5:Y:S01]  /*0c00*/  LDG.E.64.CONSTANT R30, desc[UR18][R30.64] ;  /* 0x000000121e1e7981 */ /* 0x000f62000c1e9b00 */
        /* <DEDUP_REMOVED lines=8> */
[----:B------:R-:W-:-:S06]  /*0c90*/  IADD3.X R25, R6, UR25, RZ, P0, !PT ;  /* 0x0000001906197c10 */ /* 0x000fcc00087fe4ff */
[----:B------:R-:W5:Y:S01]  /*0ca0*/  LDG.E.64.CONSTANT R24, desc[UR18][R24.64] ;  /* 0x0000001218187981 */ /* 0x000f62000c1e9b00 */
[----:B------:R-:W-:-:S04]  /*0cb0*/  IADD3 R7, R89, 0x6400, RZ ;  /* 0x0000640059077810 */ /* 0x000fc80007ffe0ff */
[----:B------:R-:W-:Y:S01]  /*0cc0*/  IADD3 R7, P0, R7, R26, RZ ;  /* 0x0000001a07077210 */ /* 0x000fe20007f1e0ff */
[----:B------:R0:W-:Y:S01]  /*0cd0*/  STL [R1+0xc], R8 ;  /* 0x00000c0801007387 */ /* 0x0001e20000100800 */
[----:B------:R-:W-:Y:S02]  /*0ce0*/  IADD3 R22, P1, R8, UR26, RZ ;  /* 0x0000001a08167c10 */ /* 0x000fe4000ff3e0ff */
[----:B------:R-:W-:Y:S01]  /*0cf0*/  IADD3.X R0, RZ, R27, RZ, P0, !PT ;  /* 0x0000001bff007210 */ /* 0x000fe200007fe4ff */
[----:B------:R1:W-:Y:S01]  /*0d00*/  STL [R1+0x10], R6 ;  /* 0x0000100601007387 */ /* 0x0003e20000100800 */
[----:B------:R-:W-:Y:S02]  /*0d10*/  IADD3.X R23, R6, UR27, RZ, P1, !PT ;  /* 0x0000001b06177c10 */ /* 0x000fe40008ffe4ff */
[----:B0-----:R-:W-:-:S04]  /*0d20*/  SHF.L.U32 R8, R7, 0x1, RZ ;  /* 0x0000000107087819 */ /* 0x001fc800000006ff */
[----:B------:R-:W5:Y:S01]  /*0d30*/  LDG.E.64.CONSTANT R22, desc[UR18][R22.64] ;  /* 0x0000001216167981 */ /* 0x000f62000c1e9b00 */
[----:B-1----:R-:W-:Y:S02]  /*0d40*/  SHF.L.U64.HI R6, R7, 0x1, R0 ;  /* 0x0000000107067819 */ /* 0x002fe40000010200 */
[----:B------:R-:W-:-:S04]  /*0d50*/  IADD3 R18, P0, R8, UR24, RZ ;  /* 0x0000001808127c10 */ /* 0x000fc8000ff1e0ff */
[----:B------:R-:W-:-:S06]  /*0d60*/  IADD3.X R19, R6, UR25, RZ, P0, !PT ;  /* 0x0000001906137c10 */ /* 0x000fcc00087fe4ff */
[----:B------:R-:W5:Y:S01]  /*0d70*/  LDG.E.64.CONSTANT R18, desc[UR18][R18.64] ;  /* 0x0000001212127981 */ /* 0x000f62000c1e9b00 */
[----:B------:R-:W-:Y:S02]  /*0d80*/  IADD3 R7, R89, 0x7800, RZ ;  /* 0x0000780059077810 */ /* 0x000fe40007ffe0ff */
[----:B------:R-:W-:Y:S02]  /*0d90*/  IADD3 R20, P1, R8, UR26, RZ ;  /* 0x0000001a08147c10 */ /* 0x000fe4000ff3e0ff */
[----:B------:R-:W-:Y:S02]  /*0da0*/  IADD3 R7, P0, R7, R26, RZ ;  /* 0x0000001a07077210 */ /* 0x000fe40007f1e0ff */
[----:B------:R-:W-:Y:S02]  /*0db0*/  IADD3.X R21, R6, UR27, RZ, P1, !PT ;  /* 0x0000001b06157c10 */ /* 0x000fe40008ffe4ff */
[----:B------:R-:W-:Y:S02]  /*0dc0*/  IADD3.X R0, RZ, R27, RZ, P0, !PT ;  /* 0x0000001bff007210 */ /* 0x000fe400007fe4ff */
[----:B------:R-:W-:Y:S01]  /*0dd0*/  SHF.L.U32 R165, R7, 0x1, RZ ;  /* 0x0000000107a57819 */ /* 0x000fe200000006ff */
[----:B------:R-:W-:Y:S03]  /*0de0*/  STL [R1+0x4], R8 ;  /* 0x0000040801007387 */ /* 0x000fe60000100800 */
[----:B------:R-:W-:Y:S01]  /*0df0*/  IADD3 R14, P0, R165, UR24, RZ ;  /* 0x00000018a50e7c10 */ /* 0x000fe2000ff1e0ff */
[----:B------:R0:W-:Y:S04]  /*0e00*/  STL [R1+0x8], R6 ;  /* 0x0000080601007387 */ /* 0x0001e80000100800 */
[----:B------:R-:W5:Y:S01]  /*0e10*/  LDG.E.64.CONSTANT R20, desc[UR18][R20.64] ;  /* 0x0000001214147981 */ /* 0x000f62000c1e9b00 */
[----:B0-----:R-:W-:-:S04]  /*0e20*/  SHF.L.U64.HI R6, R7, 0x1, R0 ;  /* 0x0000000107067819 */ /* 0x001fc80000010200 */
[----:B------:R-:W-:-:S06]  /*0e30*/  IADD3.X R15, R6, UR25, RZ, P0, !PT ;  /* 0x00000019060f7c10 */ /* 0x000fcc00087fe4ff */
[----:B------:R-:W5:Y:S01]  /*0e40*/  LDG.E.64.CONSTANT R14, desc[UR18][R14.64] ;  /* 0x000000120e0e7981 */ /* 0x000f62000c1e9b00 */
        /* <DEDUP_REMOVED lines=8> */
[C---:B------:R-:W-:Y:S02]  /*0ed0*/  IADD3 R10, P0, R163.reuse, UR24, RZ ;  /* 0x00000018a30a7c10 */ /* 0x040fe4000ff1e0ff */
[----:B------:R-:W-:Y:S02]  /*0ee0*/  IADD3 R8, P1, R163, UR26, RZ ;  /* 0x0000001aa3087c10 */ /* 0x000fe4000ff3e0ff */
[----:B------:R-:W-:-:S02]  /*0ef0*/  IADD3.X R11, R164, UR25, RZ, P0, !PT ;  /* 0x00000019a40b7c10 */ /* 0x000fc400087fe4ff */
[----:B------:R-:W-:Y:S02]  /*0f00*/  IADD3 R7, R89, 0xa000, RZ ;  /* 0x0000a00059077810 */ /* 0x000fe40007ffe0ff */
[----:B------:R-:W-:Y:S02]  /*0f10*/  IADD3.X R9, R164, UR27, RZ, P1, !PT ;  /* 0x0000001ba4097c10 */ /* 0x000fe40008ffe4ff */
[----:B------:R-:W5:Y:S01]  /*0f20*/  LDG.E.64.CONSTANT R10, desc[UR18][R10.64] ;  /* 0x000000120a0a7981 */ /* 0x000f62000c1e9b00 */
[----:B------:R-:W-:-:S03]  /*0f30*/  IADD3 R7, P0, R7, R26, RZ ;  /* 0x0000001a07077210 */ /* 0x000fc60007f1e0ff */
[----:B------:R-:W5:Y:S01]  /*0f40*/  LDG.E.64.CONSTANT R8, desc[UR18][R8.64] ;  /* 0x0000001208087981 */ /* 0x000f62000c1e9b00 */
[----:B------:R-:W-:Y:S02]  /*0f50*/  IADD3.X R162, RZ, R27, RZ, P0, !PT ;  /* 0x0000001bffa27210 */ /* 0x000fe400007fe4ff */
[C---:B------:R-:W-:Y:S01]  /*0f60*/  SHF.L.U32 R161, R7.reuse, 0x1, RZ ;  /* 0x0000000107a17819 */ /* 0x040fe200000006ff */
[----:B------:R0:W-:Y:S01]  /*0f70*/  STL [R1], R6 ;  /* 0x0000000601007387 */ /* 0x0001e20000100800 */
[----:B------:R-:W-:Y:S02]  /*0f80*/  SHF.L.U64.HI R162, R7, 0x1, R162 ;  /* 0x0000000107a27819 */ /* 0x000fe400000102a2 */
[----:B------:R-:W-:Y:S02]  /*0f90*/  IADD3 R43, R89, 0xb400, RZ ;  /* 0x0000b400592b7810 */ /* 0x000fe40007ffe0ff */
[C---:B------:R-:W-:Y:S02]  /*0fa0*/  IADD3 R12, P1, R161.reuse, UR26, RZ ;  /* 0x0000001aa10c7c10 */ /* 0x040fe4000ff3e0ff */
[----:B0-----:R-:W-:-:S04]  /*0fb0*/  IADD3 R6, P0, R161, UR24, RZ ;  /* 0x00000018a1067c10 */ /* 0x001fc8000ff1e0ff */
[----:B------:R-:W-:Y:S01]  /*0fc0*/  IADD3.X R7, R162, UR25, RZ, P0, !PT ;  /* 0x00000019a2077c10 */ /* 0x000fe200087fe4ff */
[----:B--2---:R-:W-:Y:S01]  /*0fd0*/  FADD.FTZ R100, R75, UR14 ;  /* 0x0000000e4b647e21 */ /* 0x004fe20008010000 */
[----:B------:R-:W-:-:S04]  /*0fe0*/  IADD3 R62, P0, R43, R26, RZ ;  /* 0x0000001a2b3e7210 */ /* 0x000fc80007f1e0ff */
[----:B------:R-:W2:Y:S01]  /*0ff0*/  LDG.E.64.CONSTANT R6, desc[UR18][R6.64] ;  /* 0x0000001206067981 */ /* 0x000ea2000c1e9b00 */
[----:B------:R-:W0:Y:S01]  /*1000*/  MUFU.RSQ R100, R100 ;  /* 0x0000006400647308 */ /* 0x000e220000001400 */
[----:B------:R-:W-:Y:S01]  /*1010*/  IADD3.X R13, R162, UR27, RZ, P1, !PT ;  /* 0x0000001ba20d7c10 */ /* 0x000fe20008ffe4ff */
[----:B---3--:R-:W-:Y:S02]  /*1020*/  HADD2.F32 R75, -RZ, R4.H0_H0 ;  /* 0x20000004ff4b7230 */ /* 0x008fe40000004100 */
[--C-:B----4-:R-:W-:Y:S02]  /*1030*/  HADD2.F32 R43, -RZ, R40.reuse.H0_H0 ;  /* 0x20000028ff2b7230 */ /* 0x110fe40000004100 */
[----:B------:R-:W-:Y:S02]  /*1040*/  HADD2.F32 R45, -RZ, R40.H1_H1 ;  /* 0x30000028ff2d7230 */ /* 0x000fe40000004100 */
[----:B-----5:R-:W-:Y:S02]  /*1050*/  HADD2.F32 R0, -RZ, R2.H0_H0 ;  /* 0x20000002ff007230 */ /* 0x020fe40000004100 */
[----:B------:R-:W-:Y:S01]  /*1060*/  FADD.FTZ R43, -R74, R43 ;  /* 0x0000002b4a2b7221 */ /* 0x000fe20000010100 */
[----:B------:R-:W-:Y:S01]  /*1070*/  IADD3.X R63, RZ, R27, RZ, P0, !PT ;  /* 0x0000001bff3f7210 */ /* 0x000fe200007fe4ff */
[----:B------:R-:W-:-:S02]  /*1080*/  HADD2.F32 R65, -RZ, R4.H1_H1 ;  /* 0x30000004ff417230 */ /* 0x000fc40000004100 */
[----:B------:R-:W-:Y:S01]  /*1090*/  FADD.FTZ R159, -R74, R45 ;  /* 0x0000002d4a9f7221 */ /* 0x000fe20000010100 */
[----:B------:R-:W-:Y:S01]  /*10a0*/  HADD2.F32 R64, -RZ, R2.H1_H1 ;  /* 0x30000002ff407230 */ /* 0x000fe20000004100 */
[----:B------:R-:W3:Y:S01]  /*10b0*/  LDG.E.64.CONSTANT R12, desc[UR18][R12.64] ;  /* 0x000000120c0c7981 */ /* 0x000ee2000c1e9b00 */
[----:B------:R-:W-:Y:S01]  /*10c0*/  FMUL.FTZ R45, R0, R75 ;  /* 0x0000004b002d7220 */ /* 0x000fe20000410000 */
[----:B0-----:R-:W-:Y:S01]  /*10d0*/  FMUL.FTZ R160, R100, R43 ;  /* 0x0000002b64a07220 */ /* 0x001fe20000410000 */
[C---:B------:R-:W-:Y:S02]  /*10e0*/  SHF.L.U64.HI R63, R62.reuse, 0x1, R63 ;  /* 0x000000013e3f7819 */ /* 0x040fe4000001023f */
[----:B------:R-:W-:Y:S01]  /*10f0*/  SHF.L.U32 R62, R62, 0x1, RZ ;  /* 0x000000013e3e7819 */ /* 0x000fe200000006ff */
[----:B------:R-:W-:Y:S01]  /*1100*/  FMUL.FTZ R4, R64, R65 ;  /* 0x0000004140047220 */ /* 0x000fe20000410000 */
[----:B------:R-:W-:Y:S01]  /*1110*/  FMUL.FTZ R159, R100, R159 ;  /* 0x0000009f649f7220 */ /* 0x000fe20000410000 */
[----:B------:R-:W-:Y:S01]  /*1120*/  FFMA.FTZ R2, R160, R45, RZ ;  /* 0x0000002da0027223 */ /* 0x000fe200000100ff */
[----:B------:R-:W-:Y:S01]  /*1130*/  IADD3 R40, P0, R62, UR24, RZ ;  /* 0x000000183e287c10 */ /* 0x000fe2000ff1e0ff */
[----:B------:R-:W-:-:S02]  /*1140*/  HADD2.F32 R47, -RZ, R41.H0_H0 ;  /* 0x20000029ff2f7230 */ /* 0x000fc40000004100 */
[----:B------:R-:W-:Y:S01]  /*1150*/  FFMA.FTZ R45, R159, R4, R2 ;  /* 0x000000049f2d7223 */ /* 0x000fe20000010002 */
[----:B------:R-:W-:Y:S01]  /*1160*/  HADD2.F32 R49, -RZ, R41.H1_H1 ;  /* 0x30000029ff317230 */ /* 0x000fe20000004100 */
[----:B------:R-:W-:Y:S02]  /*1170*/  IADD3 R4, P1, R62, UR26, RZ ;  /* 0x0000001a3e047c10 */ /* 0x000fe4000ff3e0ff */
[----:B------:R-:W-:Y:S01]  /*1180*/  IADD3.X R41, R63, UR25, RZ, P0, !PT ;  /* 0x000000193f297c10 */ /* 0x000fe200087fe4ff */
[--C-:B------:R-:W-:Y:S01]  /*1190*/  HADD2.F32 R61, -RZ, R5.reuse.H0_H0 ;  /* 0x20000005ff3d7230 */ /* 0x100fe20000004100 */
[----:B------:R-:W-:Y:S01]  /*11a0*/  IADD3 R43, R89, 0xc800, RZ ;  /* 0x0000c800592b7810 */ /* 0x000fe20007ffe0ff */
[----:B------:R-:W-:Y:S01]  /*11b0*/  HADD2.F32 R60, -RZ, R5.H1_H1 ;  /* 0x30000005ff3c7230 */ /* 0x000fe20000004100 */
[----:B------:R-:W-:Y:S01]  /*11c0*/  IADD3.X R5, R63, UR27, RZ, P1, !PT ;  /* 0x0000001b3f057c10 */ /* 0x000fe20008ffe4ff */
[--C-:B------:R-:W-:Y:S02]  /*11d0*/  HADD2.F32 R59, -RZ, R3.reuse.H0_H0 ;  /* 0x20000003ff3b7230 */ /* 0x100fe40000004100 */
[----:B------:R-:W-:Y:S01]  /*11e0*/  HADD2.F32 R58, -RZ, R3.H1_H1 ;  /* 0x30000003ff3a7230 */ /* 0x000fe20000004100 */
[----:B------:R-:W-:Y:S01]  /*11f0*/  IADD3 R56, P0, R43, R26, RZ ;  /* 0x0000001a2b387210 */ /* 0x000fe20007f1e0ff */
[----:B------:R0:W4:Y:S03]  /*1200*/  LDG.E.64.CONSTANT R2, desc[UR18][R40.64] ;  /* 0x0000001228027981 */ /* 0x000126000c1e9b00 */
[----:B------:R-:W-:Y:S01]  /*1210*/  IADD3.X R57, RZ, R27, RZ, P0, !PT ;  /* 0x0000001bff397210 */ /* 0x000fe200007fe4ff */
[----:B------:R-:W5:Y:S03]  /*1220*/  LDG.E.64.CONSTANT R4, desc[UR18][R4.64] ;  /* 0x0000001204047981 */ /* 0x000f66000c1e9b00 */
[----:B------:R-:W-:-:S02]  /*1230*/  SHF.L.U64.HI R57, R56, 0x1, R57 ;  /* 0x0000000138397819 */ /* 0x000fc40000010239 */
[----:B------:R-:W-:Y:S01]  /*1240*/  SHF.L.U32 R56, R56, 0x1, RZ ;  /* 0x0000000138387819 */ /* 0x000fe200000006ff */
[----:B------:R-:W-:Y:S01]  /*1250*/  FADD.FTZ R47, -R74, R47 ;  /* 0x0000002f4a2f7221 */ /* 0x000fe20000010100 */
[----:B------:R-:W-:Y:S02]  /*1260*/  FMUL.FTZ R42, R59, R61 ;  /* 0x0000003d3b2a7220 */ /* 0x000fe40000410000 */
[----:B------:R-:W-:Y:S01]  /*1270*/  IADD3 R76, P0, R56, UR24, RZ ;  /* 0x00000018384c7c10 */ /* 0x000fe2000ff1e0ff */
[----:B------:R-:W-:Y:S01]  /*1280*/  FMUL.FTZ R158, R100, R47 ;  /* 0x0000002f649e7220 */ /* 0x000fe20000410000 */
[----:B------:R-:W-:Y:S02]  /*1290*/  IADD3 R78, P1, R56, UR26, RZ ;  /* 0x0000001a384e7c10 */ /* 0x000fe4000ff3e0ff */
[----:B------:R-:W-:Y:S01]  /*12a0*/  IADD3.X R77, R57, UR25, RZ, P0, !PT ;  /* 0x00000019394d7c10 */ /* 0x000fe200087fe4ff */
[----:B------:R-:W-:Y:S01]  /*12b0*/  FFMA.FTZ R42, R158, R42, R45 ;  /* 0x0000002a9e2a7223 */ /* 0x000fe2000001002d */
[----:B------:R-:W-:-:S02]  /*12c0*/  HADD2.F32 R45, -RZ, R36.H0_H0 ;  /* 0x20000024ff2d7230 */ /* 0x000fc40000004100 */
[----:B------:R-:W-:Y:S01]  /*12d0*/  FADD.FTZ R49, -R74, R49 ;  /* 0x000000314a317221 */ /* 0x000fe20000010100 */
[----:B------:R-:W-:Y:S01]  /*12e0*/  IADD3.X R79, R57, UR27, RZ, P1, !PT ;  /* 0x0000001b394f7c10 */ /* 0x000fe20008ffe4ff */
[----:B0-----:R-:W-:Y:S01]  /*12f0*/  HADD2.F32 R41, -RZ, R36.H1_H1 ;  /* 0x30000024ff297230 */ /* 0x001fe20000004100 */
[----:B------:R-:W5:Y:S01]  /*1300*/  LDG.E.64.CONSTANT R76, desc[UR18][R76.64] ;  /* 0x000000124c4c7981 */ /* 0x000f62000c1e9b00 */
[--C-:B------:R-:W-:Y:S02]  /*1310*/  HADD2.F32 R55, -RZ, R38.reuse.H0_H0 ;  /* 0x20000026ff377230 */ /* 0x100fe40000004100 */
[----:B------:R-:W-:Y:S01]  /*1320*/  FMUL.FTZ R43, R58, R60 ;  /* 0x0000003c3a2b7220 */ /* 0x000fe20000410000 */
[----:B------:R-:W-:Y:S01]  /*1330*/  FMUL.FTZ R157, R100, R49 ;  /* 0x00000031649d7220 */ /* 0x000fe20000410000 */
[C---:B------:R-:W-:Y:S01]  /*1340*/  FADD.FTZ R45, -R74.reuse, R45 ;  /* 0x0000002d4a2d7221 */ /* 0x040fe20000010100 */
[----:B------:R-:W5:Y:S01]  /*1350*/  LDG.E.64.CONSTANT R78, desc[UR18][R78.64] ;  /* 0x000000124e4e7981 */ /* 0x000f62000c1e9b00 */
[----:B------:R-:W-:Y:S01]  /*1360*/  FADD.FTZ R41, -R74, R41 ;  /* 0x000000294a297221 */ /* 0x000fe20000010100 */
[----:B------:R-:W-:Y:S01]  /*1370*/  FFMA.FTZ R43, R157, R43, R42 ;  /* 0x0000002b9d2b7223 */ /* 0x000fe2000001002a */
[----:B------:R-:W-:Y:S01]  /*1380*/  FMUL.FTZ R40, R75, R55 ;  /* 0x000000374b287220 */ /* 0x000fe20000410000 */
[----:B------:R-:W-:Y:S01]  /*1390*/  FMUL.FTZ R156, R100, R45 ;  /* 0x0000002d649c7220 */ /* 0x000fe20000410000 */
[----:B------:R-:W-:-:S02]  /*13a0*/  HADD2.F32 R54, -RZ, R38.H1_H1 ;  /* 0x30000026ff367230 */ /* 0x000fc40000004100 */
[----:B------:R-:W-:Y:S01]  /*13b0*/  FMUL.FTZ R155, R100, R41 ;  /* 0x00000029649b7220 */ /* 0x000fe20000410000 */
[----:B------:R-:W-:Y:S01]  /*13c0*/  IADD3 R41, R89, 0xdc00, RZ ;  /* 0x0000dc0059297810 */ /* 0x000fe20007ffe0ff */
[----:B------:R-:W-:Y:S01]  /*13d0*/  FFMA.FTZ R40, R156, R40, R43 ;  /* 0x000000289c287223 */ /* 0x000fe2000001002b */
[----:B------:R-:W-:Y:S02]  /*13e0*/  HADD2.F32 R43, -RZ, R37.H0_H0 ;  /* 0x20000025ff2b7230 */ /* 0x000fe40000004100 */
[----:B------:R-:W-:Y:S01]  /*13f0*/  FMUL.FTZ R36, R65, R54 ;  /* 0x0000003641247220 */ /* 0x000fe20000410000 */
[--C-:B------:R-:W-:Y:S01]  /*1400*/  HADD2.F32 R53, -RZ, R39.reuse.H0_H0 ;  /* 0x20000027ff357230 */ /* 0x100fe20000004100 */
[----:B------:R-:W-:Y:S01]  /*1410*/  IADD3 R41, P0, R41, R26, RZ ;  /* 0x0000001a29297210 */ /* 0x000fe20007f1e0ff */
[----:B------:R-:W-:Y:S02]  /*1420*/  HADD2.F32 R52, -RZ, R39.H1_H1 ;  /* 0x30000027ff347230 */ /* 0x000fe40000004100 */
[----:B------:R-:W-:-:S02]  /*1430*/  HADD2.F32 R39, -RZ, R34.H0_H0 ;  /* 0x20000022ff277230 */ /* 0x000fc40000004100 */
[C---:B------:R-:W-:Y:S01]  /*1440*/  FADD.FTZ R45, -R74.reuse, R43 ;  /* 0x0000002b4a2d7221 */ /* 0x040fe20000010100 */
[----:B------:R-:W-:Y:S02]  /*1450*/  HADD2.F32 R37, -RZ, R37.H1_H1 ;  /* 0x30000025ff257230 */ /* 0x000fe40000004100 */
[----:B------:R-:W-:Y:S01]  /*1460*/  FFMA.FTZ R43, R155, R36, R40 ;  /* 0x000000249b2b7223 */ /* 0x000fe20000010028 */
[----:B------:R-:W-:Y:S01]  /*1470*/  IADD3.X R40, RZ, R27, RZ, P0, !PT ;  /* 0x0000001bff287210 */ /* 0x000fe200007fe4ff */
[----:B------:R-:W-:Y:S01]  /*1480*/  FADD.FTZ R39, -R74, R39 ;  /* 0x000000274a277221 */ /* 0x000fe20000010100 */
[----:B------:R-:W-:Y:S01]  /*1490*/  SHF.L.U32 R51, R41, 0x1, RZ ;  /* 0x0000000129337819 */ /* 0x000fe200000006ff */
[----:B------:R-:W-:Y:S01]  /*14a0*/  FMUL.FTZ R36, R61, R53 ;  /* 0x000000353d247220 */ /* 0x000fe20000410000 */
[----:B------:R-:W-:Y:S01]  /*14b0*/  FMUL.FTZ R154, R100, R45 ;  /* 0x0000002d649a7220 */ /* 0x000fe20000410000 */
[----:B------:R-:W-:Y:S01]  /*14c0*/  FADD.FTZ R37, -R74, R37 ;  /* 0x000000254a257221 */ /* 0x000fe20000010100 */
[----:B------:R-:W-:Y:S01]  /*14d0*/  SHF.L.U64.HI R49, R41, 0x1, R40 ;  /* 0x0000000129317819 */ /* 0x000fe20000010228 */
[----:B------:R-:W-:Y:S01]  /*14e0*/  FMUL.FTZ R152, R100, R39 ;  /* 0x0000002764987220 */ /* 0x000fe20000410000 */
[----:B------:R-:W-:Y:S01]  /*14f0*/  IADD3 R80, P0, R51, UR24, RZ ;  /* 0x0000001833507c10 */ /* 0x000fe2000ff1e0ff */
[----:B------:R-:W-:Y:S01]  /*1500*/  FFMA.FTZ R36, R154, R36, R43 ;  /* 0x000000249a247223 */ /* 0x000fe2000001002b */
[----:B------:R-:W-:Y:S01]  /*1510*/  FMUL.FTZ R38, R60, R52 ;  /* 0x000000343c267220 */ /* 0x000fe20000410000 */
[----:B------:R-:W-:Y:S01]  /*1520*/  FMUL.FTZ R153, R100, R37 ;  /* 0x0000002564997220 */ /* 0x000fe20000410000 */
[----:B------:R-:W-:-:S02]  /*1530*/  HADD2.F32 R50, -RZ, R32.H0_H0 ;  /* 0x20000020ff327230 */ /* 0x000fc40000004100 */
[----:B------:R-:W-:Y:S01]  /*1540*/  HADD2.F32 R39, -RZ, R34.H1_H1 ;  /* 0x30000022ff277230 */ /* 0x000fe20000004100 */
[----:B------:R-:W-:Y:S02]  /*1550*/  IADD3 R82, P1, R51, UR26, RZ ;  /* 0x0000001a33527c10 */ /* 0x000fe4000ff3e0ff */
[----:B------:R-:W-:Y:S01]  /*1560*/  IADD3.X R81, R49, UR25, RZ, P0, !PT ;  /* 0x0000001931517c10 */ /* 0x000fe200087fe4ff */
[----:B------:R-:W-:Y:S01]  /*1570*/  FFMA.FTZ R37, R153, R38, R36 ;  /* 0x0000002699257223 */ /* 0x000fe20000010024 */
[----:B------:R-:W-:Y:S02]  /*1580*/  HADD2.F32 R48, -RZ, R32.H1_H1 ;  /* 0x30000020ff307230 */ /* 0x000fe40000004100 */
[----:B------:R-:W-:Y:S01]  /*1590*/  FMUL.FTZ R36, R75, R50 ;  /* 0x000000324b247220 */ /* 0x000fe20000410000 */
[----:B------:R-:W-:Y:S01]  /*15a0*/  FADD.FTZ R39, -R74, R39 ;  /* 0x000000274a277221 */ /* 0x000fe20000010100 */
[----:B------:R-:W-:Y:S01]  /*15b0*/  IADD3.X R83, R49, UR27, RZ, P1, !PT ;  /* 0x0000001b31537c10 */ /* 0x000fe20008ffe4ff */
[----:B------:R-:W5:Y:S01]  /*15c0*/  LDG.E.64.CONSTANT R80, desc[UR18][R80.64] ;  /* 0x0000001250507981 */ /* 0x000f62000c1e9b00 */
[----:B------:R-:W-:Y:S01]  /*15d0*/  FFMA.FTZ R37, R152, R36, R37 ;  /* 0x0000002498257223 */ /* 0x000fe20000010025 */
[----:B------:R-:W-:Y:S01]  /*15e0*/  FMUL.FTZ R32, R65, R48 ;  /* 0x0000003041207220 */ /* 0x000fe20000410000 */
[----:B------:R-:W-:-:S02]  /*15f0*/  FMUL.FTZ R150, R100, R39 ;  /* 0x0000002764967220 */ /* 0x000fc40000410000 */
[----:B------:R-:W5:Y:S01]  /*1600*/  LDG.E.64.CONSTANT R82, desc[UR18][R82.64] ;  /* 0x0000001252527981 */ /* 0x000f62000c1e9b00 */
[--C-:B------:R-:W-:Y:S02]  /*1610*/  HADD2.F32 R41, -RZ, R35.reuse.H0_H0 ;  /* 0x20000023ff297230 */ /* 0x100fe40000004100 */
[----:B------:R-:W-:Y:S01]  /*1620*/  FFMA.FTZ R32, R150, R32, R37 ;  /* 0x0000002096207223 */ /* 0x000fe20000010025 */
[----:B------:R-:W-:Y:S01]  /*1630*/  HADD2.F32 R37, -RZ, R35.H1_H1 ;  /* 0x30000023ff257230 */ /* 0x000fe20000004100 */
[----:B------:R-:W-:-:S04]  /*1640*/  IADD3 R35, R89, 0xf000, RZ ;  /* 0x0000f00059237810 */ /* 0x000fc80007ffe0ff */
[----:B------:R-:W-:Y:S01]  /*1650*/  IADD3 R44, P0, R35, R26, RZ ;  /* 0x0000001a232c7210 */ /* 0x000fe20007f1e0ff */
[----:B------:R-:W-:-:S03]  /*1660*/  HADD2.F32 R47, -RZ, R33.H0_H0 ;  /* 0x20000021ff2f7230 */ /* 0x000fc60000004100 */
[----:B------:R-:W-:Y:S01]  /*1670*/  IADD3.X R45, RZ, R27, RZ, P0, !PT ;  /* 0x0000001bff2d7210 */ /* 0x000fe200007fe4ff */
[----:B------:R-:W-:Y:S02]  /*1680*/  HADD2.F32 R35, -RZ, R28.H0_H0 ;  /* 0x2000001cff237230 */ /* 0x000fe40000004100 */
[----:B------:R-:W-:Y:S01]  /*1690*/  FADD.FTZ R41, -R74, R41 ;  /* 0x000000294a297221 */ /* 0x000fe20000010100 */
[C---:B------:R-:W-:Y:S02]  /*16a0*/  SHF.L.U64.HI R45, R44.reuse, 0x1, R45 ;  /* 0x000000012c2d7819 */ /* 0x040fe4000001022d */
[----:B------:R-:W-:Y:S01]  /*16b0*/  SHF.L.U32 R44, R44, 0x1, RZ ;  /* 0x000000012c2c7819 */ /* 0x000fe200000006ff */
[----:B------:R-:W-:Y:S01]  /*16c0*/  FMUL.FTZ R34, R61, R47 ;  /* 0x0000002f3d227220 */ /* 0x000fe20000410000 */
[----:B------:R-:W-:Y:S01]  /*16d0*/  FMUL.FTZ R149, R100, R41 ;  /* 0x0000002964957220 */ /* 0x000fe20000410000 */
[----:B------:R-:W-:Y:S02]  /*16e0*/  HADD2.F32 R46, -RZ, R33.H1_H1 ;  /* 0x30000021ff2e7230 */ /* 0x000fe40000004100 */
[C---:B------:R-:W-:Y:S01]  /*16f0*/  FADD.FTZ R35, -R74.reuse, R35 ;  /* 0x000000234a237221 */ /* 0x040fe20000010100 */
[----:B------:R-:W-:Y:S01]  /*1700*/  FADD.FTZ R37, -R74, R37 ;  /* 0x000000254a257221 */ /* 0x000fe20000010100 */
[----:B------:R-:W-:Y:S01]  /*1710*/  IADD3 R84, P0, R44, UR24, RZ ;  /* 0x000000182c547c10 */ /* 0x000fe2000ff1e0ff */
[----:B------:R-:W-:Y:S01]  /*1720*/  FFMA.FTZ R33, R149, R34, R32 ;  /* 0x0000002295217223 */ /* 0x000fe20000010020 */
[----:B------:R-:W-:Y:S01]  /*1730*/  FMUL.FTZ R147, R100, R35 ;  /* 0x0000002364937220 */ /* 0x000fe20000410000 */
[----:B------:R-:W-:Y:S01]  /*1740*/  FMUL.FTZ R32, R60, R46 ;  /* 0x0000002e3c207220 */ /* 0x000fe20000410000 */
[----:B------:R-:W-:Y:S01]  /*1750*/  FMUL.FTZ R148, R100, R37 ;  /* 0x0000002564947220 */ /* 0x000fe20000410000 */
[----:B------:R-:W-:Y:S01]  /*1760*/  HADD2.F32 R43, -RZ, R30.H0_H0 ;  /* 0x2000001eff2b7230 */ /* 0x000fe20000004100 */
[----:B------:R-:W-:Y:S01]  /*1770*/  IADD3 R86, P1, R44, UR26, RZ ;  /* 0x0000001a2c567c10 */ /* 0x000fe2000ff3e0ff */
[----:B------:R-:W-:Y:S01]  /*1780*/  HADD2.F32 R35, -RZ, R28.H1_H1 ;  /* 0x3000001cff237230 */ /* 0x000fe20000004100 */
[----:B------:R-:W-:Y:S01]  /*1790*/  IADD3.X R85, R45, UR25, RZ, P0, !PT ;  /* 0x000000192d557c10 */ /* 0x000fe200087fe4ff */
[----:B------:R-:W-:Y:S01]  /*17a0*/  FFMA.FTZ R32, R148, R32, R33 ;  /* 0x0000002094207223 */ /* 0x000fe20000010021 */
[----:B------:R-:W-:-:S02]  /*17b0*/  HADD2.F32 R42, -RZ, R30.H1_H1 ;  /* 0x3000001eff2a7230 */ /* 0x000fc40000004100 */
[----:B------:R-:W-:Y:S01]  /*17c0*/  FMUL.FTZ R33, R75, R43 ;  /* 0x0000002b4b217220 */ /* 0x000fe20000410000 */
[----:B------:R-:W-:Y:S01]  /*17d0*/  IADD3.X R87, R45, UR27, RZ, P1, !PT ;  /* 0x0000001b2d577c10 */ /* 0x000fe20008ffe4ff */
[----:B------:R-:W-:Y:S01]  /*17e0*/  FADD.FTZ R35, -R74, R35 ;  /* 0x000000234a237221 */ /* 0x000fe20000010100 */
[----:B------:R-:W5:Y:S01]  /*17f0*/  LDG.E.64.CONSTANT R84, desc[UR18][R84.64] ;  /* 0x0000001254547981 */ /* 0x000f62000c1e9b00 */
[----:B------:R-:W-:Y:S01]  /*1800*/  FFMA.FTZ R33, R147, R33, R32 ;  /* 0x0000002193217223 */ /* 0x000fe20000010020 */
[----:B------:R-:W-:Y:S01]  /*1810*/  FMUL.FTZ R28, R65, R42 ;  /* 0x0000002a411c7220 */ /* 0x000fe20000410000 */
[----:B------:R-:W-:Y:S01]  /*1820*/  FMUL.FTZ R146, R100, R35 ;  /* 0x0000002364927220 */ /* 0x000fe20000410000 */
[----:B------:R-:W5:Y:S01]  /*1830*/  LDG.E.64.CONSTANT R86, desc[UR18][R86.64] ;  /* 0x0000001256567981 */ /* 0x000f62000c1e9b00 */
[----:B------:R-:W-:Y:S02]  /*1840*/  HADD2.F32 R35, -RZ, R29.H0_H0 ;  /* 0x2000001dff237230 */ /* 0x000fe40000004100 */
[----:B------:R-:W-:Y:S01]  /*1850*/  FFMA.FTZ R28, R146, R28, R33 ;  /* 0x0000001c921c7223 */ /* 0x000fe20000010021 */
[----:B------:R-:W-:Y:S01]  /*1860*/  IADD3 R33, R89, 0x10400, RZ ;  /* 0x0001040059217810 */ /* 0x000fe20007ffe0ff */
[----:B------:R-:W-:-:S02]  /*1870*/  HADD2.F32 R41, -RZ, R31.H0_H0 ;  /* 0x2000001fff297230 */ /* 0x000fc40000004100 */
[----:B------:R-:W-:Y:S01]  /*1880*/  FADD.FTZ R145, -R74, R35 ;  /* 0x000000234a917221 */ /* 0x000fe20000010100 */
[-C--:B------:R-:W-:Y:S02]  /*1890*/  IADD3 R38, P0, R33, R26.reuse, RZ ;  /* 0x0000001a21267210 */ /* 0x080fe40007f1e0ff */
[C---:B------:R-:W-:Y:S02]  /*18a0*/  IADD3 R35, R89.reuse, 0x11800, RZ ;  /* 0x0001180059237810 */ /* 0x040fe40007ffe0ff */
[----:B------:R-:W-:Y:S02]  /*18b0*/  IADD3 R89, R89, 0x12c00, RZ ;  /* 0x00012c0059597810 */ /* 0x000fe40007ffe0ff */
[----:B------:R-:W-:Y:S01]  /*18c0*/  IADD3.X R39, RZ, R27, RZ, P0, !PT ;  /* 0x0000001bff277210 */ /* 0x000fe200007fe4ff */
[----:B------:R-:W-:Y:S01]  /*18d0*/  FMUL.FTZ R30, R61, R41 ;  /* 0x000000293d1e7220 */ /* 0x000fe20000410000 */
[----:B------:R-:W-:Y:S01]  /*18e0*/  FMUL.FTZ R145, R100, R145 ;  /* 0x0000009164917220 */ /* 0x000fe20000410000 */
[----:B------:R-:W-:-:S02]  /*18f0*/  IADD3 R35, P1, R35, R26, RZ ;  /* 0x0000001a23237210 */ /* 0x000fc40007f3e0ff */
[----:B------:R-:W-:Y:S02]  /*1900*/  IADD3 R89, P2, R89, R26, RZ ;  /* 0x0000001a59597210 */ /* 0x000fe40007f5e0ff */
[C---:B------:R-:W-:Y:S01]  /*1910*/  SHF.L.U64.HI R39, R38.reuse, 0x1, R39 ;  /* 0x0000000126277819 */ /* 0x040fe20000010227 */
[----:B------:R-:W-:Y:S01]  /*1920*/  FFMA.FTZ R33, R145, R30, R28 ;  /* 0x0000001e91217223 */ /* 0x000fe2000001001c */
[----:B------:R-:W-:Y:S02]  /*1930*/  SHF.L.U32 R38, R38, 0x1, RZ ;  /* 0x0000000126267819 */ /* 0x000fe400000006ff */
[-C--:B------:R-:W-:Y:S02]  /*1940*/  IADD3.X R28, RZ, R27.reuse, RZ, P1, !PT ;  /* 0x0000001bff1c7210 */ /* 0x080fe40000ffe4ff */
[----:B------:R-:W-:Y:S02]  /*1950*/  IADD3.X R26, RZ, R27, RZ, P2, !PT ;  /* 0x0000001bff1a7210 */ /* 0x000fe400017fe4ff */
[----:B------:R-:W-:-:S02]  /*1960*/  SHF.L.U32 R36, R35, 0x1, RZ ;  /* 0x0000000123247819 */ /* 0x000fc400000006ff */
[----:B------:R-:W-:Y:S02]  /*1970*/  IADD3 R88, P0, R38, UR24, RZ ;  /* 0x0000001826587c10 */ /* 0x000fe4000ff1e0ff */
[----:B------:R-:W-:Y:S02]  /*1980*/  SHF.L.U64.HI R37, R35, 0x1, R28 ;  /* 0x0000000123257819 */ /* 0x000fe4000001021c */
[C---:B------:R-:W-:Y:S02]  /*1990*/  SHF.L.U64.HI R35, R89.reuse, 0x1, R26 ;  /* 0x0000000159237819 */ /* 0x040fe4000001021a */
[----:B------:R-:W-:Y:S02]  /*19a0*/  SHF.L.U32 R34, R89, 0x1, RZ ;  /* 0x0000000159227819 */ /* 0x000fe400000006ff */
[----:B------:R-:W-:Y:S02]  /*19b0*/  IADD3 R90, P1, R36, UR24, RZ ;  /* 0x00000018245a7c10 */ /* 0x000fe4000ff3e0ff */
[----:B------:R-:W-:-:S02]  /*19c0*/  IADD3.X R89, R39, UR25, RZ, P0, !PT ;  /* 0x0000001927597c10 */ /* 0x000fc400087fe4ff */
[----:B------:R-:W-:Y:S02]  /*19d0*/  IADD3.X R91, R37, UR25, RZ, P1, !PT ;  /* 0x00000019255b7c10 */ /* 0x000fe40008ffe4ff */
[----:B------:R-:W-:Y:S02]  /*19e0*/  IADD3 R92, P2, R34, UR24, RZ ;  /* 0x00000018225c7c10 */ /* 0x000fe4000ff5e0ff */
[----:B------:R-:W5:Y:S02]  /*19f0*/  LDG.E.64.CONSTANT R88, desc[UR18][R88.64] ;  /* 0x0000001258587981 */ /* 0x000f64000c1e9b00 */
[----:B------:R-:W-:Y:S02]  /*1a00*/  IADD3.X R93, R35, UR25, RZ, P2, !PT ;  /* 0x00000019235d7c10 */ /* 0x000fe400097fe4ff */
[----:B------:R-:W5:Y:S04]  /*1a10*/  LDG.E.64.CONSTANT R90, desc[UR18][R90.64] ;  /* 0x000000125a5a7981 */ /* 0x000f68000c1e9b00 */
[----:B------:R-:W5:Y:S01]  /*1a20*/  LDG.E.64.CONSTANT R92, desc[UR18][R92.64] ;  /* 0x000000125c5c7981 */ /* 0x000f62000c1e9b00 */
[----:B------:R-:W-:Y:S01]  /*1a30*/  HADD2.F32 R95, -RZ, R25.H0_H0 ;  /* 0x20000019ff5f7230 */ /* 0x000fe20000004100 */
[----:B------:R-:W-:-:S04]  /*1a40*/  IADD3 R94, P0, R38, UR26, RZ ;  /* 0x0000001a265e7c10 */ /* 0x000fc8000ff1e0ff */
[----:B------:R-:W-:-:S04]  /*1a50*/  FADD.FTZ R95, -R74, R95 ;  /* 0x0000005f4a5f7221 */ /* 0x000fc80000010100 */
[----:B------:R-:W-:Y:S01]  /*1a60*/  FMUL.FTZ R141, R100, R95 ;  /* 0x0000005f648d7220 */ /* 0x000fe20000410000 */
[----:B------:R-:W-:-:S06]  /*1a70*/  IADD3.X R95, R39, UR27, RZ, P0, !PT ;  /* 0x0000001b275f7c10 */ /* 0x000fcc00087fe4ff */
[----:B------:R-:W5:Y:S01]  /*1a80*/  LDG.E.64.CONSTANT R94, desc[UR18][R94.64] ;  /* 0x000000125e5e7981 */ /* 0x000f62000c1e9b00 */
[----:B------:R-:W-:Y:S02]  /*1a90*/  HADD2.F32 R29, -RZ, R29.H1_H1 ;  /* 0x3000001dff1d7230 */ /* 0x000fe40000004100 */
[----:B------:R-:W-:-:S03]  /*1aa0*/  HADD2.F32 R40, -RZ, R31.H1_H1 ;  /* 0x3000001fff287230 */ /* 0x000fc60000004100 */
[----:B------:R-:W-:Y:S01]  /*1ab0*/  FADD.FTZ R29, -R74, R29 ;  /* 0x0000001d4a1d7221 */ /* 0x000fe20000010100 */
[--C-:B------:R-:W-:Y:S02]  /*1ac0*/  HADD2.F32 R27, -RZ, R24.reuse.H0_H0 ;  /* 0x20000018ff1b7230 */ /* 0x100fe40000004100 */
[----:B------:R-:W-:Y:S01]  /*1ad0*/  FMUL.FTZ R26, R60, R40 ;  /* 0x000000283c1a7220 */ /* 0x000fe20000410000 */
[----:B------:R-:W-:Y:S02]  /*1ae0*/  HADD2.F32 R97, -RZ, R19.H0_H0 ;  /* 0x20000013ff617230 */ /* 0x000fe40000004100 */
[----:B------:R-:W-:Y:S01]  /*1af0*/  FMUL.FTZ R144, R100, R29 ;  /* 0x0000001d64907220 */ /* 0x000fe20000410000 */
[----:B------:R-:W-:Y:S02]  /*1b00*/  HADD2.F32 R29, -RZ, R24.H1_H1 ;  /* 0x30000018ff1d7230 */ /* 0x000fe40000004100 */
[----:B------:R-:W-:Y:S01]  /*1b10*/  FADD.FTZ R27, -R74, R27 ;  /* 0x0000001b4a1b7221 */ /* 0x000fe20000010100 */
[----:B------:R-:W-:Y:S01]  /*1b20*/  FFMA.FTZ R26, R144, R26, R33 ;  /* 0x0000001a901a7223 */ /* 0x000fe20000010021 */
[----:B------:R-:W-:-:S02]  /*1b30*/  HADD2.F32 R33, -RZ, R22.H0_H0 ;  /* 0x20000016ff217230 */ /* 0x000fc40000004100 */
[----:B------:R-:W-:Y:S01]  /*1b40*/  FADD.FTZ R97, -R74, R97 ;  /* 0x000000614a617221 */ /* 0x000fe20000010100 */
[----:B------:R-:W-:Y:S01]  /*1b50*/  IADD3 R96, P0, R36, UR26, RZ ;  /* 0x0000001a24607c10 */ /* 0x000fe2000ff1e0ff */
[----:B------:R-:W-:Y:S02]  /*1b60*/  HADD2.F32 R32, -RZ, R22.H1_H1 ;  /* 0x30000016ff207230 */ /* 0x000fe40000004100 */
[----:B------:R-:W-:Y:S01]  /*1b70*/  FMUL.FTZ R143, R100, R27 ;  /* 0x0000001b648f7220 */ /* 0x000fe20000410000 */
[----:B------:R-:W-:Y:S01]  /*1b80*/  FMUL.FTZ R24, R75, R33 ;  /* 0x000000214b187220 */ /* 0x000fe20000410000 */
[----:B------:R-:W-:Y:S01]  /*1b90*/  FADD.FTZ R29, -R74, R29 ;  /* 0x0000001d4a1d7221 */ /* 0x000fe20000010100 */
[C---:B------:R-:W-:Y:S01]  /*1ba0*/  FMUL.FTZ R137, R100.reuse, R97 ;  /* 0x0000006164897220 */ /* 0x040fe20000410000 */
[----:B------:R-:W-:Y:S01]  /*1bb0*/  IADD3.X R97, R37, UR27, RZ, P0, !PT ;  /* 0x0000001b25617c10 */ /* 0x000fe200087fe4ff */
[----:B------:R-:W-:Y:S02]  /*1bc0*/  HADD2.F32 R31, -RZ, R23.H0_H0 ;  /* 0x20000017ff1f7230 */ /* 0x000fe40000004100 */
[----:B------:R-:W-:Y:S01]  /*1bd0*/  FFMA.FTZ R27, R143, R24, R26 ;  /* 0x000000188f1b7223 */ /* 0x000fe2000001001a */
[----:B------:R-:W-:Y:S01]  /*1be0*/  FMUL.FTZ R22, R65, R32 ;  /* 0x0000002041167220 */ /* 0x000fe20000410000 */
[----:B------:R-:W-:Y:S01]  /*1bf0*/  FMUL.FTZ R142, R100, R29 ;  /* 0x0000001d648e7220 */ /* 0x000fe20000410000 */
[----:B------:R-:W-:Y:S01]  /*1c00*/  HADD2.F32 R25, -RZ, R25.H1_H1 ;  /* 0x30000019ff197230 */ /* 0x000fe20000004100 */
[----:B------:R-:W5:Y:S01]  /*1c10*/  LDG.E.64.CONSTANT R96, desc[UR18][R96.64] ;  /* 0x0000001260607981 */ /* 0x000f62000c1e9b00 */
        /* <DEDUP_REMOVED lines=22> */
[----:B------:R-:W-:Y:S01]  /*1d80*/  IADD3 R98, P0, R34, UR26, RZ ;  /* 0x0000001a22627c10 */ /* 0x000fe2000ff1e0ff */
[----:B------:R-:W-:Y:S01]  /*1d90*/  FFMA.FTZ R18, R138, R18, R23 ;  /* 0x000000128a127223 */ /* 0x000fe20000010017 */
[----:B------:R-:W-:Y:S02]  /*1da0*/  HADD2.F32 R23, -RZ, R19.H1_H1 ;  /* 0x30000013ff177230 */ /* 0x000fe40000004100 */
[----:B------:R-:W-:Y:S01]  /*1db0*/  FMUL.FTZ R133, R100, R99 ;  /* 0x0000006364857220 */ /* 0x000fe20000410000 */
[----:B------:R-:W-:Y:S01]  /*1dc0*/  IADD3.X R99, R35, UR27, RZ, P0, !PT ;  /* 0x0000001b23637c10 */ /* 0x000fe200087fe4ff */
[----:B------:R-:W-:Y:S02]  /*1dd0*/  HADD2.F32 R26, -RZ, R21.H1_H1 ;  /* 0x30000015ff1a7230 */ /* 0x000fe40000004100 */
[----:B------:R-:W-:Y:S01]  /*1de0*/  FMUL.FTZ R19, R61, R27 ;  /* 0x0000001b3d137220 */ /* 0x000fe20000410000 */
[----:B------:R-:W-:Y:S01]  /*1df0*/  FADD.FTZ R23, -R74, R23 ;  /* 0x000000174a177221 */ /* 0x000fe20000010100 */
[----:B------:R-:W-:-:S02]  /*1e00*/  HADD2.F32 R21, -RZ, R14.H0_H0 ;  /* 0x2000000eff157230 */ /* 0x000fc40000004100 */
[----:B------:R-:W-:Y:S01]  /*1e10*/  FFMA.FTZ R19, R137, R19, R18 ;  /* 0x0000001389137223 */ /* 0x000fe20000010012 */
[----:B------:R-:W-:Y:S01]  /*1e20*/  FMUL.FTZ R18, R60, R26 ;  /* 0x0000001a3c127220 */ /* 0x000fe20000410000 */
[----:B------:R-:W-:Y:S01]  /*1e30*/  FMUL.FTZ R136, R100, R23 ;  /* 0x0000001764887220 */ /* 0x000fe20000410000 */
[----:B------:R-:W5:Y:S01]  /*1e40*/  LDG.E.64.CONSTANT R98, desc[UR18][R98.64] ;  /* 0x0000001262627981 */ /* 0x000f62000c1e9b00 */
        /* <DEDUP_REMOVED lines=8> */
[----:B------:R-:W-:Y:S02]  /*1ed0*/  FFMA.FTZ R19, R135, R14, R18 ;  /* 0x0000000e87137223 */ /* 0x000fe40000010012 */
[----:B------:R-:W-:Y:S01]  /*1ee0*/  FMUL.FTZ R14, R65, R24 ;  /* 0x00000018410e7220 */ /* 0x000fe20000410000 */
[----:B------:R-:W-:Y:S01]  /*1ef0*/  FMUL.FTZ R134, R100, R21 ;  /* 0x0000001564867220 */ /* 0x000fe20000410000 */
[----:B------:R-:W-:-:S03]  /*1f00*/  HADD2.F32 R23, -RZ, R17.H0_H0 ;  /* 0x20000011ff177230 */ /* 0x000fc60000004100 */
[----:B------:R-:W-:Y:S01]  /*1f10*/  FFMA.FTZ R14, R134, R14, R19 ;  /* 0x0000000e860e7223 */ /* 0x000fe20000010013 */
[----:B------:R-:W-:Y:S02]  /*1f20*/  HADD2.F32 R19, -RZ, R15.H1_H1 ;  /* 0x3000000fff137230 */ /* 0x000fe40000004100 */
[----:B------:R-:W-:Y:S01]  /*1f30*/  FMUL.FTZ R15, R61, R23 ;  /* 0x000000173d0f7220 */ /* 0x000fe20000410000 */
[----:B------:R-:W-:Y:S02]  /*1f40*/  HADD2.F32 R22, -RZ, R17.H1_H1 ;  /* 0x30000011ff167230 */ /* 0x000fe40000004100 */
[----:B------:R-:W-:Y:S01]  /*1f50*/  FADD.FTZ R19, -R74, R19 ;  /* 0x000000134a137221 */ /* 0x000fe20000010100 */
[----:B------:R-:W-:Y:S02]  /*1f60*/  FFMA.FTZ R15, R133, R15, R14 ;  /* 0x0000000f850f7223 */ /* 0x000fe4000001000e */
[----:B------:R-:W-:Y:S01]  /*1f70*/  FMUL.FTZ R14, R60, R22 ;  /* 0x000000163c0e7220 */ /* 0x000fe20000410000 */
[----:B------:R-:W-:-:S02]  /*1f80*/  HADD2.F32 R17, -RZ, R10.H0_H0 ;  /* 0x2000000aff117230 */ /* 0x000fc40000004100 */
[----:B------:R-:W-:Y:S01]  /*1f90*/  FMUL.FTZ R132, R100, R19 ;  /* 0x0000001364847220 */ /* 0x000fe20000410000 */
[----:B------:R-:W-:-:S03]  /*1fa0*/  HADD2.F32 R21, -RZ, R8.H0_H0 ;  /* 0x20000008ff157230 */ /* 0x000fc60000004100 */
[----:B------:R-:W-:Y:S01]  /*1fb0*/  FFMA.FTZ R14, R132, R14, R15 ;  /* 0x0000000e840e7223 */ /* 0x000fe2000001000f */
[----:B------:R-:W-:Y:S01]  /*1fc0*/  FADD.FTZ R17, -R74, R17 ;  /* 0x000000114a117221 */ /* 0x000fe20000010100 */
[----:B------:R-:W-:Y:S02]  /*1fd0*/  HADD2.F32 R15, -RZ, R10.H1_H1 ;  /* 0x3000000aff0f7230 */ /* 0x000fe40000004100 */
[----:B------:R-:W-:Y:S01]  /*1fe0*/  FMUL.FTZ R10, R75, R21 ;  /* 0x000000154b0a7220 */ /* 0x000fe20000410000 */
[----:B------:R-:W-:Y:S02]  /*1ff0*/  HADD2.F32 R20, -RZ, R8.H1_H1 ;  /* 0x30000008ff147230 */ /* 0x000fe40000004100 */
[----:B------:R-:W-:Y:S01]  /*2000*/  FMUL.FTZ R131, R100, R17 ;  /* 0x0000001164837220 */ /* 0x000fe20000410000 */
[----:B------:R-:W-:Y:S02]  /*2010*/  HADD2.F32 R101, -RZ, R11.H0_H0 ;  /* 0x2000000bff657230 */ /* 0x000fe40000004100 */
[----:B------:R-:W-:Y:S01]  /*2020*/  FADD.FTZ R17, -R74, R15 ;  /* 0x0000000f4a117221 */ /* 0x000fe20000010100 */
[----:B------:R-:W-:-:S02]  /*2030*/  HADD2.F32 R19, -RZ, R9.H0_H0 ;  /* 0x20000009ff137230 */ /* 0x000fc40000004100 */
[----:B------:R-:W-:Y:S01]  /*2040*/  FFMA.FTZ R15, R131, R10, R14 ;  /* 0x0000000a830f7223 */ /* 0x000fe2000001000e */
[----:B------:R-:W-:Y:S02]  /*2050*/  HADD2.F32 R11, -RZ, R11.H1_H1 ;  /* 0x3000000bff0b7230 */ /* 0x000fe40000004100 */
[----:B------:R-:W-:Y:S01]  /*2060*/  FMUL.FTZ R8, R65, R20 ;  /* 0x0000001441087220 */ /* 0x000fe20000410000 */
[----:B------:R-:W-:Y:S01]  /*2070*/  FMUL.FTZ R130, R100, R17 ;  /* 0x0000001164827220 */ /* 0x000fe20000410000 */
[----:B------:R-:W-:Y:S01]  /*2080*/  FADD.FTZ R101, -R74, R101 ;  /* 0x000000654a657221 */ /* 0x000fe20000010100 */
[----:B------:R-:W-:Y:S02]  /*2090*/  HADD2.F32 R18, -RZ, R9.H1_H1 ;  /* 0x30000009ff127230 */ /* 0x000fe40000004100 */
[----:B------:R-:W-:Y:S01]  /*20a0*/  FMUL.FTZ R10, R61, R19 ;  /* 0x000000133d0a7220 */ /* 0x000fe20000410000 */
[----:B------:R-:W-:Y:S01]  /*20b0*/  FFMA.FTZ R8, R130, R8, R15 ;  /* 0x0000000882087223 */ /* 0x000fe2000001000f */
[----:B------:R-:W-:Y:S01]  /*20c0*/  FMUL.FTZ R129, R100, R101 ;  /* 0x0000006564817220 */ /* 0x000fe20000410000 */
[----:B------:R-:W-:Y:S01]  /*20d0*/  FADD.FTZ R11, -R74, R11 ;  /* 0x0000000b4a0b7221 */ /* 0x000fe20000010100 */
[----:B--2---:R-:W-:-:S02]  /*20e0*/  HADD2.F32 R127, -RZ, R6.H0_H0 ;  /* 0x20000006ff7f7230 */ /* 0x004fc40000004100 */
[----:B------:R-:W-:Y:S01]  /*20f0*/  FMUL.FTZ R108, R60, R18 ;  /* 0x000000123c6c7220 */ /* 0x000fe20000410000 */
[----:B------:R-:W-:Y:S01]  /*2100*/  FFMA.FTZ R9, R129, R10, R8 ;  /* 0x0000000a81097223 */ /* 0x000fe20000010008 */
[----:B------:R-:W-:Y:S01]  /*2110*/  FMUL.FTZ R128, R100, R11 ;  /* 0x0000000b64807220 */ /* 0x000fe20000410000 */
[----:B---3--:R-:W-:Y:S02]  /*2120*/  HADD2.F32 R17, -RZ, R12.H0_H0 ;  /* 0x2000000cff117230 */ /* 0x008fe40000004100 */
[----:B------:R-:W-:Y:S01]  /*2130*/  FADD.FTZ R127, -R74, R127 ;  /* 0x0000007f4a7f7221 */ /* 0x000fe20000010100 */
        /* <DEDUP_REMOVED lines=12> */
[----:B------:R-:W-:Y:S02]  /*2200*/  HADD2.F32 R12, -RZ, R7.H1_H1 ;  /* 0x30000007ff0c7230 */ /* 0x000fe40000004100 */
[----:B------:R-:W-:Y:S01]  /*2210*/  FFMA.FTZ R108, R126, R6, R108 ;  /* 0x000000067e6c7223 */ /* 0x000fe2000001006c */
[----:B------:R-:W-:-:S02]  /*2220*/  HADD2.F32 R13, -RZ, R13.H1_H1 ;  /* 0x3000000dff0d7230 */ /* 0x000fc40000004100 */
[----:B------:R-:W-:Y:S01]  /*2230*/  FMUL.FTZ R6, R61, R15 ;  /* 0x0000000f3d067220 */ /* 0x000fe20000410000 */
[----:B------:R-:W-:Y:S01]  /*2240*/  FMUL.FTZ R14, R100, R14 ;  /* 0x0000000e640e7220 */ /* 0x000fe20000410000 */
[----:B----4-:R-:W-:Y:S02]  /*2250*/  HADD2.F32 R10, -RZ, R2.H0_H0 ;  /* 0x20000002ff0a7230 */ /* 0x010fe40000004100 */
[----:B------:R-:W-:Y:S01]  /*2260*/  FADD.FTZ R12, -R74, R12 ;  /* 0x0000000c4a0c7221 */ /* 0x000fe20000010100 */
[----:B------:R-:W-:Y:S01]  /*2270*/  FFMA.FTZ R109, R0, R75, RZ ;  /* 0x0000004b006d7223 */ /* 0x000fe200000100ff */
[----:B------:R-:W-:Y:S01]  /*2280*/  FFMA.FTZ R108, R14, R6, R108 ;  /* 0x000000060e6c7223 */ /* 0x000fe2000001006c */
[----:B-----5:R-:W-:Y:S02]  /*2290*/  HADD2.F32 R11, -RZ, R4.H0_H0 ;  /* 0x20000004ff0b7230 */ /* 0x020fe40000004100 */
[----:B------:R-:W-:Y:S01]  /*22a0*/  FMUL.FTZ R6, R60, R13 ;  /* 0x0000000d3c067220 */ /* 0x000fe20000410000 */
[----:B------:R-:W-:Y:S01]  /*22b0*/  FMUL.FTZ R12, R100, R12 ;  /* 0x0000000c640c7220 */ /* 0x000fe20000410000 */
[----:B------:R-:W-:Y:S01]  /*22c0*/  FADD.FTZ R10, -R74, R10 ;  /* 0x0000000a4a0a7221 */ /* 0x000fe20000010100 */
[----:B------:R-:W-:-:S02]  /*22d0*/  HADD2.F32 R7, -RZ, R2.H1_H1 ;  /* 0x30000002ff077230 */ /* 0x000fc40000004100 */
[----:B------:R-:W-:Y:S01]  /*22e0*/  FFMA.FTZ R109, R64, R65, R109 ;  /* 0x00000041406d7223 */ /* 0x000fe2000001006d */
[----:B------:R-:W-:Y:S01]  /*22f0*/  FFMA.FTZ R108, R12, R6, R108 ;  /* 0x000000060c6c7223 */ /* 0x000fe2000001006c */
[----:B------:R-:W-:Y:S01]  /*2300*/  FMUL.FTZ R2, R75, R11 ;  /* 0x0000000b4b027220 */ /* 0x000fe20000410000 */
[----:B------:R-:W-:Y:S01]  /*2310*/  FMUL.FTZ R10, R100, R10 ;  /* 0x0000000a640a7220 */ /* 0x000fe20000410000 */
[----:B------:R-:W-:Y:S02]  /*2320*/  HADD2.F32 R9, -RZ, R4.H1_H1 ;  /* 0x30000004ff097230 */ /* 0x000fe40000004100 */
[----:B------:R-:W-:Y:S01]  /*2330*/  FFMA.FTZ R109, R59, R61, R109 ;  /* 0x0000003d3b6d7223 */ /* 0x000fe2000001006d */
[----:B------:R-:W-:Y:S01]  /*2340*/  FADD.FTZ R7, -R74, R7 ;  /* 0x000000074a077221 */ /* 0x000fe20000010100 */
[----:B------:R-:W-:Y:S02]  /*2350*/  HADD2.F32 R6, -RZ, R3.H0_H0 ;  /* 0x20000003ff067230 */ /* 0x000fe40000004100 */
[----:B------:R-:W-:Y:S01]  /*2360*/  FFMA.FTZ R108, R10, R2, R108 ;  /* 0x000000020a6c7223 */ /* 0x000fe2000001006c */
[----:B------:R-:W-:Y:S01]  /*2370*/  FFMA.FTZ R109, R58, R60, R109 ;  /* 0x0000003c3a6d7223 */ /* 0x000fe2000001006d */
[----:B------:R-:W-:-:S02]  /*2380*/  HADD2.F32 R8, -RZ, R5.H0_H0 ;  /* 0x20000005ff087230 */ /* 0x000fc40000004100 */
[----:B------:R-:W-:Y:S01]  /*2390*/  FMUL.FTZ R2, R65, R9 ;  /* 0x0000000941027220 */ /* 0x000fe20000410000 */
[----:B------:R-:W-:Y:S01]  /*23a0*/  FMUL.FTZ R7, R100, R7 ;  /* 0x0000000764077220 */ /* 0x000fe20000410000 */
[----:B------:R-:W-:Y:S01]  /*23b0*/  FADD.FTZ R6, -R74, R6 ;  /* 0x000000064a067221 */ /* 0x000fe20000010100 */
[----:B------:R-:W-:Y:S02]  /*23c0*/  FFMA.FTZ R109, R75, R55, R109 ;  /* 0x000000374b6d7223 */ /* 0x000fe4000001006d */
[----:B------:R-:W-:Y:S01]  /*23d0*/  FFMA.FTZ R108, R7, R2, R108 ;  /* 0x00000002076c7223 */ /* 0x000fe2000001006c */
[----:B------:R-:W-:Y:S01]  /*23e0*/  FMUL.FTZ R2, R61, R8 ;  /* 0x000000083d027220 */ /* 0x000fe20000410000 */
[----:B------:R-:W-:Y:S01]  /*23f0*/  FMUL.FTZ R6, R100, R6 ;  /* 0x0000000664067220 */ /* 0x000fe20000410000 */
[----:B------:R-:W-:Y:S02]  /*2400*/  HADD2.F32 R3, -RZ, R3.H1_H1 ;  /* 0x30000003ff037230 */ /* 0x000fe40000004100 */
[----:B------:R-:W-:Y:S01]  /*2410*/  FFMA.FTZ R109, R65, R54, R109 ;  /* 0x00000036416d7223 */ /* 0x000fe2000001006d */
[----:B------:R-:W-:-:S02]  /*2420*/  HADD2.F32 R5, -RZ, R5.H1_H1 ;  /* 0x30000005ff057230 */ /* 0x000fc40000004100 */
[----:B------:R-:W-:Y:S01]  /*2430*/  FFMA.FTZ R108, R6, R2, R108 ;  /* 0x00000002066c7223 */ /* 0x000fe2000001006c */
[----:B------:R-:W-:Y:S02]  /*2440*/  HADD2.F32 R2, -RZ, R76.H0_H0 ;  /* 0x2000004cff027230 */ /* 0x000fe40000004100 */
[----:B------:R-:W-:Y:S01]  /*2450*/  FADD.FTZ R3, -R74, R3 ;  /* 0x000000034a037221 */ /* 0x000fe20000010100 */
[----:B------:R-:W-:Y:S01]  /*2460*/  FFMA.FTZ R109, R61, R53, R109 ;  /* 0x000000353d6d7223 */ /* 0x000fe2000001006d */
[----:B------:R-:W-:Y:S02]  /*2470*/  HADD2.F32 R4, -RZ, R78.H0_H0 ;  /* 0x2000004eff047230 */ /* 0x000fe40000004100 */
[----:B------:R-:W-:Y:S01]  /*2480*/  FMUL.FTZ R101, R60, R5 ;  /* 0x000000053c657220 */ /* 0x000fe20000410000 */
[----:B------:R-:W-:Y:S01]  /*2490*/  FMUL.FTZ R3, R100, R3 ;  /* 0x0000000364037220 */ /* 0x000fe20000410000 */
[----:B------:R-:W-:Y:S01]  /*24a0*/  FADD.FTZ R2, -R74, R2 ;  /* 0x000000024a027221 */ /* 0x000fe20000010100 */
[----:B------:R-:W-:Y:S01]  /*24b0*/  FFMA.FTZ R109, R60, R52, R109 ;  /* 0x000000343c6d7223 */ /* 0x000fe2000001006d */
[----:B------:R-:W-:Y:S01]  /*24c0*/  FMUL.FTZ R102, R75, R4 ;  /* 0x000000044b667220 */ /* 0x000fe20000410000 */
[----:B------:R-:W-:Y:S01]  /*24d0*/  FFMA.FTZ R108, R3, R101, R108 ;  /* 0x00000065036c7223 */ /* 0x000fe2000001006c */
[----:B------:R-:W-:Y:S01]  /*24e0*/  FMUL.FTZ R2, R100, R2 ;  /* 0x0000000264027220 */ /* 0x000fe20000410000 */
[----:B------:R-:W-:Y:S01]  /*24f0*/  FFMA.FTZ R109, R75, R50, R109 ;  /* 0x000000324b6d7223 */ /* 0x000fe2000001006d */
[----:B------:R-:W-:-:S02]  /*2500*/  HADD2.F32 R101, -RZ, R76.H1_H1 ;  /* 0x3000004cff657230 */ /* 0x000fc40000004100 */
[----:B------:R-:W-:Y:S01]  /*2510*/  FFMA.FTZ R108, R2, R102, R108 ;  /* 0x00000066026c7223 */ /* 0x000fe2000001006c */
[----:B------:R-:W-:Y:S01]  /*2520*/  FFMA.FTZ R109, R65, R48, R109 ;  /* 0x00000030416d7223 */ /* 0x000fe2000001006d */
[----:B------:R-:W-:Y:S02]  /*2530*/  HADD2.F32 R102, -RZ, R78.H1_H1 ;  /* 0x3000004eff667230 */ /* 0x000fe40000004100 */
[----:B------:R-:W-:Y:S01]  /*2540*/  FADD.FTZ R78, -R74, R101 ;  /* 0x000000654a4e7221 */ /* 0x000fe20000010100 */
[----:B------:R-:W-:Y:S02]  /*2550*/  HADD2.F32 R76, -RZ, R77.H0_H0 ;  /* 0x2000004dff4c7230 */ /* 0x000fe40000004100 */
        /* <DEDUP_REMOVED lines=9> */
[----:B------:R-:W-:-:S02]  /*25f0*/  HADD2.F32 R103, -RZ, R77.H1_H1 ;  /* 0x3000004dff677230 */ /* 0x000fc40000004100 */
[----:B------:R-:W-:Y:S01]  /*2600*/  FFMA.FTZ R109, R75, R43, R109 ;  /* 0x0000002b4b6d7223 */ /* 0x000fe2000001006d */
[----:B------:R-:W-:Y:S01]  /*2610*/  FFMA.FTZ R108, R76, R104, R108 ;  /* 0x000000684c6c7223 */ /* 0x000fe2000001006c */
[----:B------:R-:W-:Y:S02]  /*2620*/  HADD2.F32 R104, -RZ, R79.H1_H1 ;  /* 0x3000004fff687230 */ /* 0x000fe40000004100 */
[----:B------:R-:W-:Y:S01]  /*2630*/  FADD.FTZ R79, -R74, R103 ;  /* 0x000000674a4f7221 */ /* 0x000fe20000010100 */
[----:B------:R-:W-:Y:S01]  /*2640*/  FFMA.FTZ R109, R65, R42, R109 ;  /* 0x0000002a416d7223 */ /* 0x000fe2000001006d */
[----:B------:R-:W-:Y:S02]  /*2650*/  HADD2.F32 R77, -RZ, R80.H0_H0 ;  /* 0x20000050ff4d7230 */ /* 0x000fe40000004100 */
[----:B------:R-:W-:Y:S01]  /*2660*/  FMUL.FTZ R105, R60, R104 ;  /* 0x000000683c697220 */ /* 0x000fe20000410000 */
[----:B------:R-:W-:Y:S01]  /*2670*/  FMUL.FTZ R79, R100, R79 ;  /* 0x0000004f644f7220 */ /* 0x000fe20000410000 */
[----:B------:R-:W-:Y:S01]  /*2680*/  FFMA.FTZ R109, R61, R41, R109 ;  /* 0x000000293d6d7223 */ /* 0x000fe2000001006d */
[----:B------:R-:W-:-:S02]  /*2690*/  HADD2.F32 R103, -RZ, R82.H0_H0 ;  /* 0x20000052ff677230 */ /* 0x000fc40000004100 */
[----:B------:R-:W-:Y:S01]  /*26a0*/  FADD.FTZ R77, -R74, R77 ;  /* 0x0000004d4a4d7221 */ /* 0x000fe20000010100 */
[----:B------:R-:W-:Y:S01]  /*26b0*/  FFMA.FTZ R108, R79, R105, R108 ;  /* 0x000000694f6c7223 */ /* 0x000fe2000001006c */
[----:B------:R-:W-:Y:S01]  /*26c0*/  FFMA.FTZ R109, R60, R40, R109 ;  /* 0x000000283c6d7223 */ /* 0x000fe2000001006d */
[----:B------:R-:W-:Y:S02]  /*26d0*/  HADD2.F32 R105, -RZ, R80.H1_H1 ;  /* 0x30000050ff697230 */ /* 0x000fe40000004100 */
[C---:B------:R-:W-:Y:S01]  /*26e0*/  FMUL.FTZ R106, R75.reuse, R103 ;  /* 0x000000674b6a7220 */ /* 0x040fe20000410000 */
[----:B------:R-:W-:Y:S01]  /*26f0*/  FMUL.FTZ R77, R100, R77 ;  /* 0x0000004d644d7220 */ /* 0x000fe20000410000 */
[----:B------:R-:W-:Y:S01]  /*2700*/  FFMA.FTZ R109, R75, R33, R109 ;  /* 0x000000214b6d7223 */ /* 0x000fe2000001006d */
[----:B------:R-:W-:Y:S02]  /*2710*/  HADD2.F32 R107, -RZ, R82.H1_H1 ;  /* 0x30000052ff6b7230 */ /* 0x000fe40000004100 */
[----:B------:R-:W-:Y:S01]  /*2720*/  FADD.FTZ R105, -R74, R105 ;  /* 0x000000694a697221 */ /* 0x000fe20000010100 */
[----:B------:R-:W-:-:S02]  /*2730*/  HADD2.F32 R80, -RZ, R81.H0_H0 ;  /* 0x20000051ff507230 */ /* 0x000fc40000004100 */
[----:B------:R-:W-:Y:S01]  /*2740*/  FFMA.FTZ R108, R77, R106, R108 ;  /* 0x0000006a4d6c7223 */ /* 0x000fe2000001006c */
[C---:B------:R-:W-:Y:S01]  /*2750*/  FFMA.FTZ R109, R65.reuse, R32, R109 ;  /* 0x00000020416d7223 */ /* 0x040fe2000001006d */
[----:B------:R-:W-:Y:S02]  /*2760*/  HADD2.F32 R106, -RZ, R83.H0_H0 ;  /* 0x20000053ff6a7230 */ /* 0x000fe40000004100 */
[----:B------:R-:W-:Y:S01]  /*2770*/  FMUL.FTZ R82, R65, R107 ;  /* 0x0000006b41527220 */ /* 0x000fe20000410000 */
[----:B------:R-:W-:Y:S01]  /*2780*/  FMUL.FTZ R105, R100, R105 ;  /* 0x0000006964697220 */ /* 0x000fe20000410000 */
[----:B------:R-:W-:Y:S01]  /*2790*/  FADD.FTZ R80, -R74, R80 ;  /* 0x000000504a507221 */ /* 0x000fe20000010100 */
[C---:B------:R-:W-:Y:S01]  /*27a0*/  FFMA.FTZ R109, R61.reuse, R31, R109 ;  /* 0x0000001f3d6d7223 */ /* 0x040fe2000001006d */
[----:B------:R-:W-:Y:S01]  /*27b0*/  FMUL.FTZ R110, R61, R106 ;  /* 0x0000006a3d6e7220 */ /* 0x000fe20000410000 */
[----:B------:R-:W-:Y:S01]  /*27c0*/  FFMA.FTZ R82, R105, R82, R108 ;  /* 0x0000005269527223 */ /* 0x000fe2000001006c */
[----:B------:R-:W-:Y:S01]  /*27d0*/  FMUL.FTZ R80, R100, R80 ;  /* 0x0000005064507220 */ /* 0x000fe20000410000 */
[----:B------:R-:W-:-:S03]  /*27e0*/  FFMA.FTZ R109, R60, R30, R109 ;  /* 0x0000001e3c6d7223 */ /* 0x000fc6000001006d */
[----:B------:R-:W-:Y:S01]  /*27f0*/  FFMA.FTZ R82, R80, R110, R82 ;  /* 0x0000006e50527223 */ /* 0x000fe20000010052 */
[----:B------:R-:W-:Y:S02]  /*2800*/  HADD2.F32 R110, -RZ, R83.H1_H1 ;  /* 0x30000053ff6e7230 */ /* 0x000fe40000004100 */
[----:B------:R-:W-:Y:S01]  /*2810*/  FFMA.FTZ R83, R75, R29, R109 ;  /* 0x0000001d4b537223 */ /* 0x000fe2000001006d */
[----:B------:R-:W-:-:S03]  /*2820*/  HADD2.F32 R108, -RZ, R81.H1_H1 ;  /* 0x30000051ff6c7230 */ /* 0x000fc60000004100 */
[----:B------:R-:W-:Y:S01]  /*2830*/  FFMA.FTZ R83, R65, R28, R83 ;  /* 0x0000001c41537223 */ /* 0x000fe20000010053 */
[----:B------:R-:W-:Y:S02]  /*2840*/  HADD2.F32 R81, -RZ, R84.H0_H0 ;  /* 0x20000054ff517230 */ /* 0x000fe40000004100 */
[----:B------:R-:W-:Y:S01]  /*2850*/  FADD.FTZ R108, -R74, R108 ;  /* 0x0000006c4a6c7221 */ /* 0x000fe20000010100 */
[----:B------:R-:W-:Y:S01]  /*2860*/  FFMA.FTZ R83, R61, R27, R83 ;  /* 0x0000001b3d537223 */ /* 0x000fe20000010053 */
[----:B------:R-:W-:Y:S02]  /*2870*/  HADD2.F32 R109, -RZ, R86.H0_H0 ;  /* 0x20000056ff6d7230 */ /* 0x000fe40000004100 */
[----:B------:R-:W-:Y:S01]  /*2880*/  FMUL.FTZ R111, R60, R110 ;  /* 0x0000006e3c6f7220 */ /* 0x000fe20000410000 */
[----:B------:R-:W-:Y:S01]  /*2890*/  FMUL.FTZ R108, R100, R108 ;  /* 0x0000006c646c7220 */ /* 0x000fe20000410000 */
[----:B------:R-:W-:Y:S01]  /*28a0*/  FFMA.FTZ R83, R60, R26, R83 ;  /* 0x0000001a3c537223 */ /* 0x000fe20000010053 */
[----:B------:R-:W-:-:S02]  /*28b0*/  FADD.FTZ R81, -R74, R81 ;  /* 0x000000514a517221 */ /* 0x000fc40000010100 */
[----:B------:R-:W-:Y:S01]  /*28c0*/  FFMA.FTZ R82, R108, R111, R82 ;  /* 0x0000006f6c527223 */ /* 0x000fe20000010052 */
[C---:B------:R-:W-:Y:S01]  /*28d0*/  FFMA.FTZ R83, R75.reuse, R25, R83 ;  /* 0x000000194b537223 */ /* 0x040fe20000010053 */
[----:B------:R-:W-:Y:S01]  /*28e0*/  FMUL.FTZ R111, R75, R109 ;  /* 0x0000006d4b6f7220 */ /* 0x000fe20000410000 */
[----:B------:R-:W-:Y:S02]  /*28f0*/  FMUL.FTZ R81, R100, R81 ;  /* 0x0000005164517220 */ /* 0x000fe40000410000 */
[----:B------:R-:W-:Y:S02]  /*2900*/  FFMA.FTZ R83, R65, R24, R83 ;  /* 0x0000001841537223 */ /* 0x000fe40000010053 */
[----:B------:R-:W-:Y:S01]  /*2910*/  FFMA.FTZ R82, R81, R111, R82 ;  /* 0x0000006f51527223 */ /* 0x000fe20000010052 */
[----:B------:R-:W-:Y:S01]  /*2920*/  HADD2.F32 R111, -RZ, R84.H1_H1 ;  /* 0x30000054ff6f7230 */ /* 0x000fe20000004100 */
[----:B------:R-:W-:Y:S01]  /*2930*/  HFMA2.MMA R84, -RZ, RZ, 0, 2.384185791015625e-06 ;  /* 0x00000028ff547435 */ /* 0x000fe200000001ff */
[----:B------:R-:W-:-:S04]  /*2940*/  FFMA.FTZ R83, R61, R23, R83 ;  /* 0x000000173d537223 */ /* 0x000fc80000010053 */
[----:B------:R-:W-:Y:S01]  /*2950*/  FFMA.FTZ R83, R60, R22, R83 ;  /* 0x000000163c537223 */ /* 0x000fe20000010053 */
[----:B------:R-:W-:Y:S02]  /*2960*/  HADD2.F32 R113, -RZ, R86.H1_H1 ;  /* 0x30000056ff717230 */ /* 0x000fe40000004100 */
[----:B------:R-:W-:Y:S01]  /*2970*/  FADD.FTZ R111, -R74, R111 ;  /* 0x0000006f4a6f7221 */ /* 0x000fe20000010100 */
[----:B------:R-:W-:Y:S02]  /*2980*/  HADD2.F32 R86, -RZ, R85.H0_H0 ;  /* 0x20000055ff567230 */ /* 0x000fe40000004100 */
[----:B------:R-:W-:Y:S01]  /*2990*/  FFMA.FTZ R83, R75, R21, R83 ;  /* 0x000000154b537223 */ /* 0x000fe20000010053 */
[----:B------:R-:W-:Y:S02]  /*29a0*/  IMAD R84, R116, R84, UR13 ;  /* 0x0000000d74547e24 */ /* 0x000fe4000f8e0254 */
[----:B------:R-:W-:Y:S01]  /*29b0*/  FMUL.FTZ R115, R65, R113 ;  /* 0x0000007141737220 */ /* 0x000fe20000410000 */
[----:B------:R-:W-:-:S02]  /*29c0*/  HADD2.F32 R112, -RZ, R87.H0_H0 ;  /* 0x20000057ff707230 */ /* 0x000fc40000004100 */
[----:B------:R-:W-:Y:S01]  /*29d0*/  FFMA.FTZ R83, R65, R20, R83 ;  /* 0x0000001441537223 */ /* 0x000fe20000010053 */
[----:B------:R-:W-:Y:S01]  /*29e0*/  FMUL.FTZ R111, R100, R111 ;  /* 0x0000006f646f7220 */ /* 0x000fe20000410000 */
[----:B------:R-:W-:Y:S01]  /*29f0*/  FADD.FTZ R86, -R74, R86 ;  /* 0x000000564a567221 */ /* 0x000fe20000010100 */
[----:B------:R-:W-:Y:S01]  /*2a00*/  LEA R84, R114, R84, 0x3 ;  /* 0x0000005472547211 */ /* 0x000fe200078e18ff */
[----:B------:R-:W-:Y:S01]  /*2a10*/  FFMA.FTZ R114, R61, R19, R83 ;  /* 0x000000133d727223 */ /* 0x000fe20000010053 */
[----:B------:R-:W-:Y:S01]  /*2a20*/  FFMA.FTZ R82, R111, R115, R82 ;  /* 0x000000736f527223 */ /* 0x000fe20000010052 */
[----:B------:R-:W-:Y:S01]  /*2a30*/  FMUL.FTZ R115, R61, R112 ;  /* 0x000000703d737220 */ /* 0x000fe20000410000 */
[----:B------:R-:W-:Y:S01]  /*2a40*/  FMUL.FTZ R86, R100, R86 ;  /* 0x0000005664567220 */ /* 0x000fe20000410000 */
[----:B------:R-:W-:Y:S02]  /*2a50*/  HADD2.F32 R118, -RZ, R85.H1_H1 ;  /* 0x30000055ff767230 */ /* 0x000fe40000004100 */
[----:B------:R-:W-:-:S02]  /*2a60*/  HADD2.F32 R85, -RZ, R88.H0_H0 ;  /* 0x20000058ff557230 */ /* 0x000fc40000004100 */
[----:B------:R-:W-:Y:S02]  /*2a70*/  HADD2.F32 R117, -RZ, R88.H1_H1 ;  /* 0x30000058ff757230 */ /* 0x000fe40000004100 */
[----:B------:R-:W-:Y:S01]  /*2a80*/  FFMA.FTZ R88, R60, R18, R114 ;  /* 0x000000123c587223 */ /* 0x000fe20000010072 */
[----:B------:R-:W-:Y:S01]  /*2a90*/  FFMA.FTZ R82, R86, R115, R82 ;  /* 0x0000007356527223 */ /* 0x000fe20000010052 */
[--C-:B------:R-:W-:Y:S02]  /*2aa0*/  HADD2.F32 R116, -RZ, R90.reuse.H0_H0 ;  /* 0x2000005aff747230 */ /* 0x100fe40000004100 */
[----:B------:R-:W-:Y:S02]  /*2ab0*/  HADD2.F32 R115, -RZ, R90.H1_H1 ;  /* 0x3000005aff737230 */ /* 0x000fe40000004100 */
[----:B------:R-:W-:Y:S01]  /*2ac0*/  FFMA.FTZ R90, R75, R17, R88 ;  /* 0x000000114b5a7223 */ /* 0x000fe20000010058 */
[----:B------:R-:W-:-:S03]  /*2ad0*/  HADD2.F32 R83, -RZ, R89.H0_H0 ;  /* 0x20000059ff537230 */ /* 0x000fc60000004100 */
[----:B------:R-:W-:Y:S01]  /*2ae0*/  FFMA.FTZ R90, R65, R16, R90 ;  /* 0x00000010415a7223 */ /* 0x000fe2000001005a */
[----:B------:R-:W-:Y:S02]  /*2af0*/  HADD2.F32 R114, -RZ, R89.H1_H1 ;  /* 0x30000059ff727230 */ /* 0x000fe40000004100 */
[--C-:B------:R-:W-:Y:S02]  /*2b00*/  HADD2.F32 R88, -RZ, R93.reuse.H0_H0 ;  /* 0x2000005dff587230 */ /* 0x100fe40000004100 */
[----:B------:R-:W-:Y:S02]  /*2b10*/  HADD2.F32 R89, -RZ, R93.H1_H1 ;  /* 0x3000005dff597230 */ /* 0x000fe40000004100 */
[----:B------:R-:W-:Y:S01]  /*2b20*/  FFMA.FTZ R93, R61, R15, R90 ;  /* 0x0000000f3d5d7223 */ /* 0x000fe2000001005a */
[--C-:B------:R-:W-:Y:S02]  /*2b30*/  HADD2.F32 R119, -RZ, R91.reuse.H0_H0 ;  /* 0x2000005bff777230 */ /* 0x100fe40000004100 */
[----:B------:R-:W-:-:S02]  /*2b40*/  HADD2.F32 R120, -RZ, R91.H1_H1 ;  /* 0x3000005bff787230 */ /* 0x000fc40000004100 */
[----:B------:R-:W-:Y:S01]  /*2b50*/  FADD.FTZ R91, -R74, R117 ;  /* 0x000000754a5b7221 */ /* 0x000fe20000010100 */
[----:B------:R-:W-:-:S04]  /*2b60*/  FFMA.FTZ R117, R60, R13, R93 ;  /* 0x0000000d3c757223 */ /* 0x000fc8000001005d */
[----:B------:R-:W-:Y:S01]  /*2b70*/  FFMA.FTZ R117, R75, R11, R117 ;  /* 0x0000000b4b757223 */ /* 0x000fe20000010075 */
[----:B------:R-:W-:-:S03]  /*2b80*/  HADD2.F32 R121, -RZ, R92.H0_H0 ;  /* 0x2000005cff797230 */ /* 0x000fc60000004100 */
[----:B------:R-:W-:Y:S01]  /*2b90*/  FFMA.FTZ R117, R65, R9, R117 ;  /* 0x0000000941757223 */ /* 0x000fe20000010075 */
[----:B------:R-:W-:Y:S02]  /*2ba0*/  HADD2.F32 R92, -RZ, R92.H1_H1 ;  /* 0x3000005cff5c7230 */ /* 0x000fe40000004100 */
[C---:B------:R-:W-:Y:S01]  /*2bb0*/  FADD.FTZ R90, -R74.reuse, R118 ;  /* 0x000000764a5a7221 */ /* 0x040fe20000010100 */
[----:B------:R-:W-:Y:S02]  /*2bc0*/  HADD2.F32 R87, -RZ, R87.H1_H1 ;  /* 0x30000057ff577230 */ /* 0x000fe40000004100 */
[----:B------:R-:W-:Y:S01]  /*2bd0*/  FFMA.FTZ R117, R61, R8, R117 ;  /* 0x000000083d757223 */ /* 0x000fe20000010075 */
        /* <DEDUP_REMOVED lines=12> */
[----:B------:R-:W-:Y:S01]  /*2ca0*/  FMUL.FTZ R89, R100, R90 ;  /* 0x0000005a64597220 */ /* 0x000fe20000410000 */
[----:B------:R-:W-:Y:S01]  /*2cb0*/  FFMA.FTZ R117, R60, R5, R117 ;  /* 0x000000053c757223 */ /* 0x000fe20000010075 */
[----:B------:R-:W-:-:S02]  /*2cc0*/  HADD2.F32 R88, -RZ, R94.H0_H0 ;  /* 0x2000005eff587230 */ /* 0x000fc40000004100 */
[----:B------:R-:W-:Y:S01]  /*2cd0*/  FFMA.FTZ R82, R89, R74, R82 ;  /* 0x0000004a59527223 */ /* 0x000fe20000010052 */
[C---:B------:R-:W-:Y:S01]  /*2ce0*/  FFMA.FTZ R90, R75.reuse, R4, R117 ;  /* 0x000000044b5a7223 */ /* 0x040fe20000010075 */
[C---:B------:R-:W-:Y:S01]  /*2cf0*/  FMUL.FTZ R74, R100.reuse, R85 ;  /* 0x00000055644a7220 */ /* 0x040fe20000410000 */
[----:B------:R-:W-:Y:S01]  /*2d00*/  FMUL.FTZ R85, R75, R88 ;  /* 0x000000584b557220 */ /* 0x000fe20000410000 */
[----:B------:R-:W-:Y:S02]  /*2d10*/  HADD2.F32 R94, -RZ, R94.H1_H1 ;  /* 0x3000005eff5e7230 */ /* 0x000fe40000004100 */
[C---:B------:R-:W-:Y:S01]  /*2d20*/  FFMA.FTZ R90, R65.reuse, R102, R90 ;  /* 0x00000066415a7223 */ /* 0x040fe2000001005a */
[----:B------:R-:W-:Y:S01]  /*2d30*/  FMUL.FTZ R91, R100, R91 ;  /* 0x0000005b645b7220 */ /* 0x000fe20000410000 */
[----:B------:R-:W-:Y:S01]  /*2d40*/  FFMA.FTZ R82, R74, R85, R82 ;  /* 0x000000554a527223 */ /* 0x000fe20000010052 */
[----:B------:R-:W-:Y:S01]  /*2d50*/  FMUL.FTZ R85, R65, R94 ;  /* 0x0000005e41557220 */ /* 0x000fe20000410000 */
[----:B------:R-:W-:-:S03]  /*2d60*/  FFMA.FTZ R90, R61, R101, R90 ;  /* 0x000000653d5a7223 */ /* 0x000fc6000001005a */
[----:B------:R-:W-:Y:S01]  /*2d70*/  FFMA.FTZ R82, R91, R85, R82 ;  /* 0x000000555b527223 */ /* 0x000fe20000010052 */
[----:B------:R-:W-:Y:S01]  /*2d80*/  FFMA.FTZ R85, R60, R104, R90 ;  /* 0x000000683c557223 */ /* 0x000fe2000001005a */
[--C-:B------:R-:W-:Y:S02]  /*2d90*/  HADD2.F32 R90, -RZ, R95.reuse.H0_H0 ;  /* 0x2000005fff5a7230 */ /* 0x100fe40000004100 */
[----:B------:R-:W-:Y:S02]  /*2da0*/  HADD2.F32 R114, -RZ, R95.H1_H1 ;  /* 0x3000005fff727230 */ /* 0x000fe40000004100 */
[----:B------:R-:W-:Y:S01]  /*2db0*/  FFMA.FTZ R85, R75, R103, R85 ;  /* 0x000000674b557223 */ /* 0x000fe20000010055 */
[----:B------:R-:W-:Y:S01]  /*2dc0*/  FMUL.FTZ R95, R100, R83 ;  /* 0x00000053645f7220 */ /* 0x000fe20000410000 */
[----:B------:R-:W-:Y:S02]  /*2dd0*/  FMUL.FTZ R83, R61, R90 ;  /* 0x0000005a3d537220 */ /* 0x000fe40000410000 */
[----:B------:R-:W-:-:S02]  /*2de0*/  FFMA.FTZ R85, R65, R107, R85 ;  /* 0x0000006b41557223 */ /* 0x000fc40000010055 */
[----:B------:R-:W-:Y:S02]  /*2df0*/  FFMA.FTZ R82, R95, R83, R82 ;  /* 0x000000535f527223 */ /* 0x000fe40000010052 */
[----:B------:R-:W-:-:S04]  /*2e00*/  FFMA.FTZ R83, R61, R106, R85 ;  /* 0x0000006a3d537223 */ /* 0x000fc80000010055 */
[----:B------:R-:W-:-:S04]  /*2e10*/  FFMA.FTZ R83, R60, R110, R83 ;  /* 0x0000006e3c537223 */ /* 0x000fc80000010053 */
[----:B------:R-:W-:Y:S01]  /*2e20*/  FFMA.FTZ R83, R75, R109, R83 ;  /* 0x0000006d4b537223 */ /* 0x000fe20000010053 */
[----:B------:R-:W-:Y:S01]  /*2e30*/  FMUL.FTZ R93, R100, R93 ;  /* 0x0000005d645d7220 */ /* 0x000fe20000410000 */
[----:B------:R-:W-:Y:S01]  /*2e40*/  FMUL.FTZ R85, R60, R114 ;  /* 0x000000723c557220 */ /* 0x000fe20000410000 */
[--C-:B------:R-:W-:Y:S02]  /*2e50*/  HADD2.F32 R92, -RZ, R96.reuse.H0_H0 ;  /* 0x20000060ff5c7230 */ /* 0x100fe40000004100 */
[----:B------:R-:W-:Y:S01]  /*2e60*/  FFMA.FTZ R83, R65, R113, R83 ;  /* 0x0000007141537223 */ /* 0x000fe20000010053 */
[----:B------:R-:W-:Y:S02]  /*2e70*/  HADD2.F32 R117, -RZ, R96.H1_H1 ;  /* 0x30000060ff757230 */ /* 0x000fe40000004100 */
[----:B------:R-:W-:Y:S01]  /*2e80*/  FFMA.FTZ R82, R93, R85, R82 ;  /* 0x000000555d527223 */ /* 0x000fe20000010052 */
[C---:B------:R-:W-:Y:S01]  /*2e90*/  FMUL.FTZ R116, R100.reuse, R116 ;  /* 0x0000007464747220 */ /* 0x040fe20000410000 */
[----:B------:R-:W-:Y:S01]  /*2ea0*/  FFMA.FTZ R83, R61, R112, R83 ;  /* 0x000000703d537223 */ /* 0x000fe20000010053 */
[----:B------:R-:W-:Y:S01]  /*2eb0*/  FMUL.FTZ R85, R75, R92 ;  /* 0x0000005c4b557220 */ /* 0x000fe20000410000 */
[----:B------:R-:W-:-:S02]  /*2ec0*/  FMUL.FTZ R115, R100, R115 ;  /* 0x0000007364737220 */ /* 0x000fc40000410000 */
[----:B------:R-:W-:Y:S01]  /*2ed0*/  FFMA.FTZ R83, R60, R87, R83 ;  /* 0x000000573c537223 */ /* 0x000fe20000010053 */
[----:B------:R-:W-:Y:S01]  /*2ee0*/  FFMA.FTZ R82, R116, R85, R82 ;  /* 0x0000005574527223 */ /* 0x000fe20000010052 */
[----:B------:R-:W-:Y:S01]  /*2ef0*/  FMUL.FTZ R85, R65, R117 ;  /* 0x0000007541557220 */ /* 0x000fe20000410000 */
[--C-:B------:R-:W-:Y:S02]  /*2f00*/  HADD2.F32 R96, -RZ, R97.reuse.H0_H0 ;  /* 0x20000061ff607230 */ /* 0x100fe40000004100 */
[----:B------:R-:W-:Y:S01]  /*2f10*/  FFMA.FTZ R83, R75, R88, R83 ;  /* 0x000000584b537223 */ /* 0x000fe20000010053 */
[C---:B------:R-:W-:Y:S01]  /*2f20*/  FMUL.FTZ R119, R100.reuse, R119 ;  /* 0x0000007764777220 */ /* 0x040fe20000410000 */
[----:B------:R-:W-:Y:S01]  /*2f30*/  FFMA.FTZ R82, R115, R85, R82 ;  /* 0x0000005573527223 */ /* 0x000fe20000010052 */
[----:B------:R-:W-:Y:S02]  /*2f40*/  HADD2.F32 R120, -RZ, R97.H1_H1 ;  /* 0x30000061ff787230 */ /* 0x000fe40000004100 */
[----:B------:R-:W-:Y:S01]  /*2f50*/  FMUL.FTZ R85, R61, R96 ;  /* 0x000000603d557220 */ /* 0x000fe20000410000 */
[----:B------:R-:W-:Y:S01]  /*2f60*/  FFMA.FTZ R83, R65, R94, R83 ;  /* 0x0000005e41537223 */ /* 0x000fe20000010053 */
[----:B------:R-:W-:-:S02]  /*2f70*/  FMUL.FTZ R118, R100, R118 ;  /* 0x0000007664767220 */ /* 0x000fc40000410000 */
[----:B------:R-:W-:Y:S01]  /*2f80*/  FFMA.FTZ R82, R119, R85, R82 ;  /* 0x0000005577527223 */ /* 0x000fe20000010052 */
[----:B------:R-:W-:Y:S01]  /*2f90*/  FFMA.FTZ R85, R61, R90, R83 ;  /* 0x0000005a3d557223 */ /* 0x000fe20000010053 */
[----:B------:R-:W-:-:S04]  /*2fa0*/  FMUL.FTZ R83, R60, R120 ;  /* 0x000000783c537220 */ /* 0x000fc80000410000 */
[----:B------:R-:W-:Y:S01]  /*2fb0*/  FFMA.FTZ R83, R118, R83, R82 ;  /* 0x0000005376537223 */ /* 0x000fe20000010052 */
[----:B------:R-:W-:-:S04]  /*2fc0*/  FFMA.FTZ R82, R60, R114, R85 ;  /* 0x000000723c527223 */ /* 0x000fc80000010055 */
[----:B------:R-:W-:Y:S01]  /*2fd0*/  FFMA.FTZ R82, R75, R92, R82 ;  /* 0x0000005c4b527223 */ /* 0x000fe20000010052 */
[----:B------:R-:W-:-:S03]  /*2fe0*/  HADD2.F32 R97, -RZ, R98.H0_H0 ;  /* 0x20000062ff617230 */ /* 0x000fc60000004100 */
[----:B------:R-:W-:Y:S01]  /*2ff0*/  FFMA.FTZ R82, R65, R117, R82 ;  /* 0x0000007541527223 */ /* 0x000fe20000010052 */
[----:B------:R-:W-:Y:S02]  /*3000*/  HADD2.F32 R123, -RZ, R98.H1_H1 ;  /* 0x30000062ff7b7230 */ /* 0x000fe40000004100 */
[C---:B------:R-:W-:Y:S01]  /*3010*/  FMUL.FTZ R122, R100.reuse, R121 ;  /* 0x00000079647a7220 */ /* 0x040fe20000410000 */
[----:B------:R-:W-:Y:S01]  /*3020*/  FMUL.FTZ R85, R75, R97 ;  /* 0x000000614b557220 */ /* 0x000fe20000410000 */
[----:B------:R-:W-:Y:S01]  /*3030*/  FFMA.FTZ R82, R61, R96, R82 ;  /* 0x000000603d527223 */ /* 0x000fe20000010052 */
[----:B------:R-:W-:Y:S01]  /*3040*/  FMUL.FTZ R121, R100, R124 ;  /* 0x0000007c64797220 */ /* 0x000fe20000410000 */
[----:B------:R-:W-:Y:S02]  /*3050*/  HADD2.F32 R98, -RZ, R99.H0_H0 ;  /* 0x20000063ff627230 */ /* 0x000fe40000004100 */
[----:B------:R-:W-:Y:S01]  /*3060*/  FFMA.FTZ R83, R122, R85, R83 ;  /* 0x000000557a537223 */ /* 0x000fe20000010053 */
[----:B------:R-:W-:Y:S01]  /*3070*/  FFMA.FTZ R82, R60, R120, R82 ;  /* 0x000000783c527223 */ /* 0x000fe20000010052 */
[----:B------:R-:W-:-:S03]  /*3080*/  FMUL.FTZ R85, R65, R123 ;  /* 0x0000007b41557220 */ /* 0x000fc60000410000 */
[----:B------:R-:W-:Y:S01]  /*3090*/  FFMA.FTZ R82, R75, R97, R82 ;  /* 0x000000614b527223 */ /* 0x000fe20000010052 */
[----:B------:R-:W-:Y:S01]  /*30a0*/  FFMA.FTZ R83, R121, R85, R83 ;  /* 0x0000005579537223 */ /* 0x000fe20000010053 */
[----:B------:R-:W-:Y:S02]  /*30b0*/  HADD2.F32 R99, -RZ, R99.H1_H1 ;  /* 0x30000063ff637230 */ /* 0x000fe40000004100 */
[C---:B------:R-:W-:Y:S01]  /*30c0*/  FMUL.FTZ R124, R100.reuse, R125 ;  /* 0x0000007d647c7220 */ /* 0x040fe20000410000 */
[-C--:B------:R-:W-:Y:S01]  /*30d0*/  FMUL.FTZ R85, R61, R98.reuse ;  /* 0x000000623d557220 */ /* 0x080fe20000410000 */
[----:B------:R-:W-:Y:S01]  /*30e0*/  FFMA.FTZ R82, R65, R123, R82 ;  /* 0x0000007b41527223 */ /* 0x000fe20000010052 */
[----:B------:R-:W-:Y:S02]  /*30f0*/  FMUL.FTZ R125, R100, R151 ;  /* 0x00000097647d7220 */ /* 0x000fe40000410000 */
[----:B------:R-:W-:Y:S01]  /*3100*/  FFMA.FTZ R83, R124, R85, R83 ;  /* 0x000000557c537223 */ /* 0x000fe20000010053 */
[----:B------:R-:W-:Y:S01]  /*3110*/  FFMA.FTZ R82, R61, R98, R82 ;  /* 0x000000623d527223 */ /* 0x000fe20000010052 */
[----:B------:R-:W-:-:S03]  /*3120*/  FMUL.FTZ R85, R60, R99 ;  /* 0x000000633c557220 */ /* 0x000fc60000410000 */
[----:B------:R-:W-:Y:S01]  /*3130*/  FFMA.FTZ R82, R60, R99, R82 ;  /* 0x000000633c527223 */ /* 0x000fe20000010052 */
[----:B------:R-:W-:Y:S01]  /*3140*/  FFMA.FTZ R83, R125, R85, R83 ;  /* 0x000000557d537223 */ /* 0x000fe20000010053 */
[----:B------:R-:W-:Y:S01]  /*3150*/  FFMA.FTZ R72, R160, R0, R72 ;  /* 0x00000000a0487223 */ /* 0x000fe20000010048 */
[----:B------:R-:W-:Y:S01]  /*3160*/  FFMA.FTZ R70, R159, R64, R70 ;  /* 0x000000409f467223 */ /* 0x000fe20000010046 */
[----:B------:R-:W-:Y:S02]  /*3170*/  FADD.FTZ R71, R64, R71 ;  /* 0x0000004740477221 */ /* 0x000fe40000010000 */
[----:B------:R0:W-:Y:S01]  /*3180*/  STS.64 [R84], R82 ;  /* 0x0000005254007388 */ /* 0x0001e20000000a00 */
[----:B------:R-:W-:Y:S01]  /*3190*/  FADD.FTZ R69, R59, R69 ;  /* 0x000000453b457221 */ /* 0x000fe20000010000 */
[----:B------:R-:W-:Y:S01]  /*31a0*/  FADD.FTZ R67, R58, R67 ;  /* 0x000000433a437221 */ /* 0x000fe20000010000 */
[----:B------:R-:W-:Y:S02]  /*31b0*/  FADD.FTZ R71, R71, R54 ;  /* 0x0000003647477221 */ /* 0x000fe40000010000 */
[----:B------:R-:W-:Y:S01]  /*31c0*/  FADD.FTZ R69, R69, R53 ;  /* 0x0000003545457221 */ /* 0x000fe20000010000 */
[----:B------:R-:W-:Y:S01]  /*31d0*/  FADD.FTZ R67, R67, R52 ;  /* 0x0000003443437221 */ /* 0x000fe20000010000 */
[----:B0-----:R-:W-:Y:S01]  /*31e0*/  FADD.FTZ R82, R0, R73 ;  /* 0x0000004900527221 */ /* 0x001fe20000010000 */
[----:B------:R-:W-:Y:S01]  /*31f0*/  FFMA.FTZ R73, R158, R59, R68 ;  /* 0x0000003b9e497223 */ /* 0x000fe20000010044 */
[----:B------:R-:W-:Y:S01]  /*3200*/  FFMA.FTZ R83, R157, R58, R66 ;  /* 0x0000003a9d537223 */ /* 0x000fe20000010042 */
        /* <DEDUP_REMOVED lines=47> */
[----:B------:R-:W0:Y:S01]  /*3500*/  S2R R151, SR_TID.X ;  /* 0x0000000000977919 */ /* 0x000e220000002100 */
[----:B------:R-:W-:Y:S01]  /*3510*/  FADD.FTZ R73, R73, R21 ;  /* 0x0000001549497221 */ /* 0x000fe20000010000 */
[----:B------:R-:W-:Y:S01]  /*3520*/  FADD.FTZ R71, R71, R20 ;  /* 0x0000001447477221 */ /* 0x000fe20000010000 */
[----:B------:R-:W-:Y:S01]  /*3530*/  FADD.FTZ R69, R69, R19 ;  /* 0x0000001345457221 */ /* 0x000fe20000010000 */
[----:B------:R-:W-:Y:S01]  /*3540*/  FADD.FTZ R67, R67, R18 ;  /* 0x0000001243437221 */ /* 0x000fe20000010000 */
[----:B------:R-:W-:Y:S01]  /*3550*/  FFMA.FTZ R70, R129, R19, R70 ;  /* 0x0000001381467223 */ /* 0x000fe20000010046 */
[----:B------:R-:W-:Y:S01]  /*3560*/  FFMA.FTZ R72, R128, R18, R72 ;  /* 0x0000001280487223 */ /* 0x000fe20000010048 */
[----:B------:R-:W-:Y:S01]  /*3570*/  UIADD3 UR14, UP0, UR10, 0x24, URZ ;  /* 0x000000240a0e7890 */ /* 0x000fe2000ff1e03f */
        /* <DEDUP_REMOVED lines=8> */
[----:B------:R-:W-:Y:S01]  /*3600*/  UIADD3.X UR16, URZ, UR5, URZ, UP0, !UPT ;  /* 0x000000053f107290 */ /* 0x000fe200087fe43f */
[----:B------:R-:W-:Y:S01]  /*3610*/  FFMA.FTZ R66, R10, R11, R66 ;  /* 0x0000000b0a427223 */ /* 0x000fe20000010042 */
[----:B------:R-:W-:Y:S01]  /*3620*/  UISETP.GE.U32.AND UP0, UPT, UR14, UR21, UPT ;  /* 0x000000150e00728c */ /* 0x000fe2000bf06070 */
[----:B------:R-:W-:Y:S01]  /*3630*/  FFMA.FTZ R68, R7, R9, R68 ;  /* 0x0000000907447223 */ /* 0x000fe20000010044 */
[----:B------:R-:W-:Y:S01]  /*3640*/  FADD.FTZ R73, R73, R11 ;  /* 0x0000000b49497221 */ /* 0x000fe20000010000 */
[----:B------:R-:W-:Y:S01]  /*3650*/  FADD.FTZ R71, R71, R9 ;  /* 0x0000000947477221 */ /* 0x000fe20000010000 */
[----:B------:R-:W-:Y:S01]  /*3660*/  FADD.FTZ R69, R69, R8 ;  /* 0x0000000845457221 */ /* 0x000fe20000010000 */
[----:B------:R-:W-:Y:S01]  /*3670*/  FADD.FTZ R67, R67, R5 ;  /* 0x0000000543437221 */ /* 0x000fe20000010000 */
[----:B------:R-:W-:Y:S01]  /*3680*/  FFMA.FTZ R70, R6, R8, R70 ;  /* 0x0000000806467223 */ /* 0x000fe20000010046 */
[----:B------:R-:W-:Y:S01]  /*3690*/  FFMA.FTZ R72, R3, R5, R72 ;  /* 0x0000000503487223 */ /* 0x000fe20000010048 */
[----:B------:R-:W-:Y:S01]  /*36a0*/  UISETP.GE.AND.EX UP0, UPT, UR16, UR11, UPT, UP0 ;  /* 0x0000000b1000728c */ /* 0x000fe2000bf06300 */
        /* <DEDUP_REMOVED lines=16> */
[----:B------:R-:W-:Y:S01]  /*37b0*/  PLOP3.LUT P1, PT, PT, PT, UP0, 0x80, 0x0 ;  /* 0x000000000000781c */ /* 0x000fe20003f2f008 */
        /* <DEDUP_REMOVED lines=26> */
[----:B------:R-:W-:Y:S01]  /*3960*/  BAR.SYNC.DEFER_BLOCKING 0x0 ;  /* 0x0000000000007b1d */ /* 0x000fe20000010000 */
[----:B0-----:R-:W-:Y:S01]  /*3970*/  ISETP.GT.U32.AND P0, PT, R151, 0x1f, PT ;  /* 0x0000001f9700780c */ /* 0x001fe20003f04070 */
[----:B------:R-:W-:Y:S01]  /*3980*/  FADD.FTZ R73, R73, R97 ;  /* 0x0000006149497221 */ /* 0x000fe20000010000 */
[----:B------:R-:W-:Y:S01]  /*3990*/  FADD.FTZ R71, R71, R123 ;  /* 0x0000007b47477221 */ /* 0x000fe20000010000 */
[----:B------:R-:W-:Y:S01]  /*39a0*/  FADD.FTZ R69, R69, R98 ;  /* 0x0000006245457221 */ /* 0x000fe20000010000 */
[----:B------:R-:W-:Y:S01]  /*39b0*/  FADD.FTZ R67, R67, R99 ;  /* 0x0000006343437221 */ /* 0x000fe20000010000 */
[----:B------:R-:W-:Y:S01]  /*39c0*/  FFMA.FTZ R68, R124, R98, R82 ;  /* 0x000000627c447223 */ /* 0x000fe20000010052 */
[----:B------:R-:W-:Y:S01]  /*39d0*/  FFMA.FTZ R66, R125, R99, R83 ;  /* 0x000000637d427223 */ /* 0x000fe20000010053 */
[----:B------:R-:W-:Y:S06]  /*39e0*/  @!P1 BRA `(.L_x_2463) ;  /* 0x0000000000c49947 */ /* 0x000fec0003800000 */
[----:B------:R0:W-:Y:S01]  /*39f0*/  STL [R1+0x64], R4 ;  /* 0x0000640401007387 */ /* 0x0001e20000100800 */
[----:B------:R-:W-:-:S03]  /*3a00*/  SHF.L.U32 R151, R151, 0x1, RZ ;  /* 0x0000000197977819 */ /* 0x000fc600000006ff */
[----:B------:R1:W-:Y:S04]  /*3a10*/  STL [R1+0x60], R0 ;  /* 0x0000600001007387 */ /* 0x0003e80000100800 */
[----:B------:R-:W2:Y:S01]  /*3a20*/  LDL R83, [R1+0x48] ;  /* 0x0000480001537983 */ /* 0x000ea20000100800 */
[----:B0-----:R-:W0:Y:S03]  /*3a30*/  S2R R4, SR_TID.X ;  /* 0x0000000000047919 */ /* 0x001e260000002100 */
[----:B-1----:R-:W3:Y:S04]  /*3a40*/  LDL R0, [R1+0x54] ;  /* 0x0000540001007983 */ /* 0x002ee80000100800 */
[----:B------:R-:W4:Y:S04]  /*3a50*/  LDL R85, [R1+0x4c] ;  /* 0x00004c0001557983 */ /* 0x000f280000100800 */
[----:B------:R-:W2:Y:S04]  /*3a60*/  LDL R84, [R1+0x44] ;  /* 0x0000440001547983 */ /* 0x000ea80000100800 */
[----:B------:R1:W-:Y:S02]  /*3a70*/  STL.64 [R1+0x58], R2 ;  /* 0x0000580201007387 */ /* 0x0003e40000100a00 */
[----:B-1----:R-:W-:-:S02]  /*3a80*/  LOP3.LUT R2, R151, 0x18, RZ, 0xc0, !PT ;  /* 0x0000001897027812 */ /* 0x002fc400078ec0ff */
[----:B------:R-:W4:Y:S01]  /*3a90*/  LDL R3, [R1+0x40] ;  /* 0x0000400001037983 */ /* 0x000f220000100800 */
[----:B0-----:R-:W-:Y:S02]  /*3aa0*/  LEA R82, R4, UR15, 0x5 ;  /* 0x0000000f04527c11 */ /* 0x001fe4000f8e28ff */
[----:B------:R-:W-:Y:S02]  /*3ab0*/  SHF.R.S32.HI R151, RZ, 0x1f, R4 ;  /* 0x0000001fff977819 */ /* 0x000fe40000011404 */
[----:B------:R-:W-:Y:S02]  /*3ac0*/  IADD3 R82, R82, R2, RZ ;  /* 0x0000000252527210 */ /* 0x000fe40007ffe0ff */
[----:B------:R-:W-:Y:S02]  /*3ad0*/  LEA.HI R151, R151, R4, RZ, 0x2 ;  /* 0x0000000497977211 */ /* 0x000fe400078f10ff */
[----:B------:R0:W5:Y:S04]  /*3ae0*/  LDL.LU R4, [R1+0x64] ;  /* 0x0000640001047983 */ /* 0x0001680000300800 */
[----:B------:R1:W-:Y:S04]  /*3af0*/  STS.64 [R82], R72 ;  /* 0x0000004852007388 */ /* 0x0003e80000000a00 */
[----:B------:R-:W4:Y:S04]  /*3b00*/  LDL R2, [R1+0x3c] ;  /* 0x00003c0001027983 */ /* 0x000f280000100800 */
[----:B-1----:R-:W4:Y:S01]  /*3b10*/  LDL R82, [R1+0x50] ;  /* 0x0000500001527983 */ /* 0x002f220000100800 */
[----:B------:R-:W-:-:S04]  /*3b20*/  SHF.R.S32.HI R151, RZ, 0x2, R151 ;  /* 0x00000002ff977819 */ /* 0x000fc80000011497 */
[----:B------:R-:W-:Y:S01]  /*3b30*/  LEA R151, R151, UR15, 0x5 ;  /* 0x0000000f97977c11 */ /* 0x000fe2000f8e28ff */
[----:B---3--:R1:W-:Y:S03]  /*3b40*/  STS.64 [R0], R70 ;  /* 0x0000004600007388 */ /* 0x0083e60000000a00 */
[-C--:B--2---:R-:W-:Y:S01]  /*3b50*/  LEA R84, R84, R151.reuse, 0x3 ;  /* 0x0000009754547211 */ /* 0x084fe200078e18ff */
[----:B-1----:R0:W5:Y:S04]  /*3b60*/  LDL.LU R0, [R1+0x60] ;  /* 0x0000600001007983 */ /* 0x0021680000300800 */
[----:B----4-:R1:W-:Y:S04]  /*3b70*/  STS.64 [R82], R68 ;  /* 0x0000004452007388 */ /* 0x0103e80000000a00 */
[----:B------:R-:W-:Y:S01]  /*3b80*/  STS.64 [R85], R66 ;  /* 0x0000004255007388 */ /* 0x000fe20000000a00 */
[----:B------:R-:W-:Y:S01]  /*3b90*/  BAR.SYNC.DEFER_BLOCKING 0x0 ;  /* 0x0000000000007b1d */ /* 0x000fe20000010000 */
[----:B-1----:R-:W-:-:S06]  /*3ba0*/  LEA R82, R83, R151, 0x3 ;  /* 0x0000009753527211 */ /* 0x002fcc00078e18ff */
[----:B------:R-:W1:Y:S04]  /*3bb0*/  LDS.64 R82, [R82] ;  /* 0x0000000052527984 */ /* 0x000e680000000a00 */
[----:B------:R-:W2:Y:S01]  /*3bc0*/  LDS.64 R84, [R84+0xa00] ;  /* 0x000a000054547984 */ /* 0x000ea20000000a00 */
[----:B-1----:R-:W-:Y:S01]  /*3bd0*/  FADD.FTZ R82, RZ, R82 ;  /* 0x00000052ff527221 */ /* 0x002fe20000010000 */
[----:B------:R-:W-:-:S03]  /*3be0*/  FADD.FTZ R83, RZ, R83 ;  /* 0x00000053ff537221 */ /* 0x000fc60000010000 */
[----:B--2---:R-:W-:Y:S01]  /*3bf0*/  FADD.FTZ R84, R82, R84 ;  /* 0x0000005452547221 */ /* 0x004fe20000010000 */
[----:B------:R-:W-:Y:S01]  /*3c00*/  LEA R82, R3, R151, 0x3 ;  /* 0x0000009703527211 */ /* 0x000fe200078e18ff */
[----:B------:R-:W-:-:S05]  /*3c10*/  FADD.FTZ R85, R83, R85 ;  /* 0x0000005553557221 */ /* 0x000fca0000010000 */
[----:B------:R-:W1:Y:S02]  /*3c20*/  LDS.64 R82, [R82+0x1400] ;  /* 0x0014000052527984 */ /* 0x000e640000000a00 */
[----:B-1----:R-:W-:Y:S01]  /*3c30*/  FADD.FTZ R84, R84, R82 ;  /* 0x0000005254547221 */ /* 0x002fe20000010000 */
[----:B------:R-:W-:Y:S02]  /*3c40*/  LEA R82, R2, R151, 0x3 ;  /* 0x0000009702527211 */ /* 0x000fe400078e18ff */
[----:B------:R-:W2:Y:S01]  /*3c50*/  LDL R151, [R1+0x38] ;  /* 0x0000380001977983 */ /* 0x000ea20000100800 */
[----:B------:R-:W-:Y:S01]  /*3c60*/  FADD.FTZ R85, R85, R83 ;  /* 0x0000005355557221 */ /* 0x000fe20000010000 */
[----:B------:R-:W1:Y:S02]  /*3c70*/  LDC.64 R2, c[0x0][0x260] ;  /* 0x00009800ff027b82 */ /* 0x000e640000000a00 */
[----:B------:R-:W3:Y:S02]  /*3c80*/  LDS.64 R82, [R82+0x1e00] ;  /* 0x001e000052527984 */ /* 0x000ee40000000a00 */
[----:B---3--:R-:W-:Y:S01]  /*3c90*/  FADD.FTZ R82, R84, R82 ;  /* 0x0000005254527221 */ /* 0x008fe20000010000 */
[----:B------:R-:W-:Y:S01]  /*3ca0*/  FADD.FTZ R83, R85, R83 ;  /* 0x0000005355537221 */ /* 0x000fe20000010000 */
[----:B--2---:R-:W-:-:S04]  /*3cb0*/  IADD3 R84, R151, UR17, RZ ;  /* 0x0000001197547c10 */ /* 0x004fc8000fffe0ff */
[----:B------:R-:W-:-:S05]  /*3cc0*/  SHF.L.U32 R84, R84, 0x1, RZ ;  /* 0x0000000154547819 */ /* 0x000fca00000006ff */
[----:B-1----:R-:W-:Y:S02]  /*3cd0*/  IMAD.WIDE.U32 R84, R84, 0x4, R2 ;  /* 0x0000000454547825 */ /* 0x002fe400078e0002 */
[----:B------:R0:W5:Y:S04]  /*3ce0*/  LDL.LU.64 R2, [R1+0x58] ;  /* 0x0000580001027983 */ /* 0x0001680000300a00 */
[----:B------:R0:W-:Y:S02]  /*3cf0*/  STG.E.64 desc[UR18][R84.64+0x4800], R82 ;  /* 0x0048005254007986 */ /* 0x0001e4000c101b12 */
.L_x_2463:
[----:B------:R-:W-:Y:S01]  /*3d00*/  BSSY B0, `(.L_x_2464) ;  /* 0x0000088000007945 */ /* 0x000fe20003800000 */
[----:B0-----:R-:W-:-:S03]  /*3d10*/  CS2R R82, SRZ ;  /* 0x0000000000527805 */ /* 0x001fc6000001ff00 */
[----:B------:R-:W-:Y:S05]  /*3d20*/  @P0 BRA `(.L_x_2465) ;  /* 0x0000000800140947 */ /* 0x000fea0003800000 */
[----:B------:R-:W0:Y:S01]  /*3d30*/  S2R R85, SR_TID.X ;  /* 0x0000000000557919 */ /* 0x000e220000002100 */
[----:B------:R-:W-:Y:S01]  /*3d40*/  USHF.L.U32 UR5, UR10, 0x3, URZ ;  /* 0x000000030a057899 */ /* 0x000fe2000800063f */
[----:B------:R-:W-:Y:S01]  /*3d50*/  MOV R82, 0x28 ;  /* 0x0000002800527802 */ /* 0x000fe20000000f00 */
[----:B------:R-:W-:Y:S01]  /*3d60*/  HFMA2.MMA R83, -RZ, RZ, 0, 2.384185791015625e-06 ;  /* 0x00000028ff537435 */ /* 0x000fe200000001ff */
[----:B-----5:R1:W-:Y:S01]  /*3d70*/  STL [R1+0x58], R0 ;  /* 0x0000580001007387 */ /* 0x0203e20000100800 */
[----:B------:R-:W-:-:S06]  /*3d80*/  ULOP3.LUT UR5, UR5, 0x18, URZ, 0xc0, !UPT ;  /* 0x0000001805057892 */ /* 0x000fcc000f8ec03f */
[----:B0-----:R-:W-:-:S05]  /*3d90*/  LEA.HI R151, R85, UR5, RZ, 0x1e ;  /* 0x0000000555977c11 */ /* 0x001fca000f8ff0ff */
[----:B------:R-:W-:-:S05]  /*3da0*/  IMAD R151, R151, R82, -UR17 ;  /* 0x8000001197977e24 */ /* 0x000fca000f8e0252 */
[----:B------:R-:W-:-:S04]  /*3db0*/  SHF.R.S32.HI R82, RZ, 0x1f, R151 ;  /* 0x0000001fff527819 */ /* 0x000fc80000011497 */
[----:B------:R-:W-:-:S04]  /*3dc0*/  LEA.HI R82, R82, R151, RZ, 0x2 ;  /* 0x0000009752527211 */ /* 0x000fc800078f10ff */
[----:B------:R-:W-:-:S05]  /*3dd0*/  SHF.R.S32.HI R82, RZ, 0x2, R82 ;  /* 0x00000002ff527819 */ /* 0x000fca0000011452 */
[----:B------:R-:W-:Y:S01]  /*3de0*/  IMAD R82, R82, R83, UR13 ;  /* 0x0000000d52527e24 */ /* 0x000fe2000f8e0253 */
[----:B------:R-:W-:-:S04]  /*3df0*/  IADD3 R83, R151, 0x4, RZ ;  /* 0x0000000497537810 */ /* 0x000fc80007ffe0ff */
[----:B------:R-:W-:-:S04]  /*3e00*/  SHF.R.S32.HI R84, RZ, 0x1f, R83 ;  /* 0x0000001fff547819 */ /* 0x000fc80000011453 */
[----:B------:R-:W-:Y:S02]  /*3e10*/  LEA.HI R84, R84, R83, RZ, 0x2 ;  /* 0x0000005354547211 */ /* 0x000fe400078f10ff */
[----:B------:R-:W-:Y:S02]  /*3e20*/  MOV R83, 0x28 ;  /* 0x0000002800537802 */ /* 0x000fe40000000f00 */
[----:B------:R-:W-:-:S05]  /*3e30*/  SHF.R.S32.HI R84, RZ, 0x2, R84 ;  /* 0x00000002ff547819 */ /* 0x000fca0000011454 */
[----:B------:R-:W-:Y:S01]  /*3e40*/  IMAD R84, R84, R83, UR13 ;  /* 0x0000000d54547e24 */ /* 0x000fe2000f8e0253 */
[----:B------:R-:W-:-:S04]  /*3e50*/  SHF.L.U32 R83, R85, 0x3, RZ ;  /* 0x0000000355537819 */ /* 0x000fc800000006ff */
[----:B-1----:R-:W-:-:S04]  /*3e60*/  LOP3.LUT R0, R83, 0x18, RZ, 0xc0, !PT ;  /* 0x0000001853007812 */ /* 0x002fc800078ec0ff */
[----:B------:R-:W-:Y:S02]  /*3e70*/  IADD3 R82, R82, R0, RZ ;  /* 0x0000000052527210 */ /* 0x000fe40007ffe0ff */
[----:B------:R-:W-:-:S04]  /*3e80*/  IADD3 R84, R0, R84, RZ ;  /* 0x0000005400547210 */ /* 0x000fc80007ffe0ff */
[----:B------:R-:W0:Y:S04]  /*3e90*/  LDS.64 R82, [R82] ;  /* 0x0000000052527984 */ /* 0x000e280000000a00 */
[----:B------:R-:W1:Y:S01]  /*3ea0*/  LDS.64 R84, [R84] ;  /* 0x0000000054547984 */ /* 0x000e620000000a00 */
[----:B0-----:R-:W-:Y:S01]  /*3eb0*/  FADD.FTZ R82, RZ, R82 ;  /* 0x00000052ff527221 */ /* 0x001fe20000010000 */
[----:B------:R-:W-:-:S03]  /*3ec0*/  FADD.FTZ R83, RZ, R83 ;  /* 0x00000053ff537221 */ /* 0x000fc60000010000 */
[----:B-1----:R-:W-:Y:S01]  /*3ed0*/  FADD.FTZ R0, R82, R84 ;  /* 0x0000005452007221 */ /* 0x002fe20000010000 */
[----:B------:R-:W-:Y:S01]  /*3ee0*/  FADD.FTZ R84, R83, R85 ;  /* 0x0000005553547221 */ /* 0x000fe20000010000 */
[----:B------:R-:W-:Y:S01]  /*3ef0*/  IADD3 R82, R151, 0x8, RZ ;  /* 0x0000000897527810 */ /* 0x000fe20007ffe0ff */
[----:B------:R-:W0:Y:S03]  /*3f00*/  S2R R85, SR_TID.X ;  /* 0x0000000000557919 */ /* 0x000e260000002100 */
[----:B------:R-:W-:-:S04]  /*3f10*/  SHF.R.S32.HI R83, RZ, 0x1f, R82 ;  /* 0x0000001fff537819 */ /* 0x000fc80000011452 */
[----:B------:R-:W-:Y:S01]  /*3f20*/  LEA.HI R83, R83, R82, RZ, 0x2 ;  /* 0x0000005253537211 */ /* 0x000fe200078f10ff */
[----:B------:R-:W-:-:S03]  /*3f30*/  HFMA2.MMA R82, -RZ, RZ, 0, 2.384185791015625e-06 ;  /* 0x00000028ff527435 */ /* 0x000fc600000001ff */
[----:B------:R-:W-:-:S07]  /*3f40*/  SHF.R.S32.HI R83, RZ, 0x2, R83 ;  /* 0x00000002ff537819 */ /* 0x000fce0000011453 */
[----:B------:R-:W-:Y:S01]  /*3f50*/  IMAD R83, R83, R82, UR13 ;  /* 0x0000000d53537e24 */ /* 0x000fe2000f8e0252 */
[----:B0-----:R-:W-:-:S04]  /*3f60*/  SHF.L.U32 R85, R85, 0x3, RZ ;  /* 0x0000000355557819 */ /* 0x001fc800000006ff */
[----:B------:R-:W-:-:S04]  /*3f70*/  LOP3.LUT R85, R85, 0x18, RZ, 0xc0, !PT ;  /* 0x0000001855557812 */ /* 0x000fc800078ec0ff */
[----:B------:R-:W-:-:S06]  /*3f80*/  IADD3 R83, R85, R83, RZ ;  /* 0x0000005355537210 */ /* 0x000fcc0007ffe0ff */
[----:B------:R-:W0:Y:S02]  /*3f90*/  LDS.64 R82, [R83] ;  /* 0x0000000053527984 */ /* 0x000e240000000a00 */
[----:B0-----:R-:W-:Y:S01]  /*3fa0*/  FADD.FTZ R85, R0, R82 ;  /* 0x0000005200557221 */ /* 0x001fe20000010000 */
[----:B------:R-:W-:Y:S01]  /*3fb0*/  IADD3 R82, R151, 0xc, RZ ;  /* 0x0000000c97527810 */ /* 0x000fe20007ffe0ff */
[----:B------:R-:W-:Y:S01]  /*3fc0*/  FADD.FTZ R84, R84, R83 ;  /* 0x0000005354547221 */ /* 0x000fe20000010000 */
[----:B------:R0:W5:Y:S02]  /*3fd0*/  LDL.LU R0, [R1+0x58] ;  /* 0x0000580001007983 */ /* 0x0001640000300800 */
[----:B------:R-:W-:-:S04]  /*3fe0*/  SHF.R.S32.HI R83, RZ, 0x1f, R82 ;  /* 0x0000001fff537819 */ /* 0x000fc80000011452 */
[----:B------:R-:W-:Y:S02]  /*3ff0*/  LEA.HI R83, R83, R82, RZ, 0x2 ;  /* 0x0000005253537211 */ /* 0x000fe400078f10ff */
[----:B------:R-:W-:Y:S02]  /*4000*/  MOV R82, 0x28 ;  /* 0x0000002800527802 */ /* 0x000fe40000000f00 */
[----:B------:R-:W-:-:S05]  /*4010*/  SHF.R.S32.HI R83, RZ, 0x2, R83 ;  /* 0x00000002ff537819 */ /* 0x000fca0000011453 */
[----:B------:R-:W-:Y:S02]  /*4020*/  IMAD R83, R83, R82, UR13 ;  /* 0x0000000d53537e24 */ /* 0x000fe4000f8e0252 */
[----:B------:R-:W1:Y:S02]  /*4030*/  S2R R82, SR_TID.X ;  /* 0x0000000000527919 */ /* 0x000e640000002100 */
[----:B-1----:R-:W-:-:S04]  /*4040*/  SHF.L.U32 R82, R82, 0x3, RZ ;  /* 0x0000000352527819 */ /* 0x002fc800000006ff */
[----:B------:R-:W-:-:S04]  /*4050*/  LOP3.LUT R82, R82, 0x18, RZ, 0xc0, !PT ;  /* 0x0000001852527812 */ /* 0x000fc800078ec0ff */
[----:B------:R-:W-:-:S06]  /*4060*/  IADD3 R83, R82, R83, RZ ;  /* 0x0000005352537210 */ /* 0x000fcc0007ffe0ff */
[----:B------:R-:W1:Y:S02]  /*4070*/  LDS.64 R82, [R83] ;  /* 0x0000000053527984 */ /* 0x000e640000000a00 */
[----:B-1----:R-:W-:Y:S01]  /*4080*/  FADD.FTZ R85, R85, R82 ;  /* 0x0000005255557221 */ /* 0x002fe20000010000 */
[----:B------:R-:W-:Y:S01]  /*4090*/  IADD3 R82, R151, 0x10, RZ ;  /* 0x0000001097527810 */ /* 0x000fe20007ffe0ff */
[----:B------:R-:W-:-:S03]  /*40a0*/  FADD.FTZ R84, R84, R83 ;  /* 0x0000005354547221 */ /* 0x000fc60000010000 */
[----:B------:R-:W-:-:S04]  /*40b0*/  SHF.R.S32.HI R83, RZ, 0x1f, R82 ;  /* 0x0000001fff537819 */ /* 0x000fc80000011452 */
[----:B------:R-:W-:Y:S01]  /*40c0*/  LEA.HI R83, R83, R82, RZ, 0x2 ;  /* 0x0000005253537211 */ /* 0x000fe200078f10ff */
[----:B------:R-:W-:-:S03]  /*40d0*/  HFMA2.MMA R82, -RZ, RZ, 0, 2.384185791015625e-06 ;  /* 0x00000028ff527435 */ /* 0x000fc600000001ff */
[----:B------:R-:W-:-:S07]  /*40e0*/  SHF.R.S32.HI R83, RZ, 0x2, R83 ;  /* 0x00000002ff537819 */ /* 0x000fce0000011453 */
        /* <DEDUP_REMOVED lines=46> */
[C---:B------:R-:W-:Y:S01]  /*43d0*/  IADD3 R82, R151.reuse, 0x20, RZ ;  /* 0x0000002097527810 */ /* 0x040fe20007ffe0ff */
[----:B------:R-:W-:Y:S01]  /*43e0*/  FADD.FTZ R84, R84, R83 ;  /* 0x0000005354547221 */ /* 0x000fe20000010000 */
[----:B------:R-:W-:Y:S02]  /*43f0*/  IADD3 R151, R151, 0x24, RZ ;  /* 0x0000002497977810 */ /* 0x000fe40007ffe0ff */
        /* <DEDUP_REMOVED lines=11> */
[----:B------:R-:W-:Y:S01]  /*44b0*/  FADD.FTZ R85, R85, R82 ;  /* 0x0000005255557221 */ /* 0x000fe20000010000 */
[----:B------:R-:W1:Y:S01]  /*44c0*/  S2R R83, SR_TID.X ;  /* 0x0000000000537919 */ /* 0x000e620000002100 */
[----:B------:R-:W-:-:S04]  /*44d0*/  SHF.R.S32.HI R82, RZ, 0x1f, R151 ;  /* 0x0000001fff527819 */ /* 0x000fc80000011497 */
[----:B------:R-:W-:-:S04]  /*44e0*/  LEA.HI R82, R82, R151, RZ, 0x2 ;  /* 0x0000009752527211 */ /* 0x000fc800078f10ff */
[----:B------:R-:W-:Y:S02]  /*44f0*/  SHF.R.S32.HI R82, RZ, 0x2, R82 ;  /* 0x00000002ff527819 */ /* 0x000fe40000011452 */
[----:B-1----:R-:W-:Y:S02]  /*4500*/  SHF.L.U32 R151, R83, 0x3, RZ ;  /* 0x0000000353977819 */ /* 0x002fe400000006ff */
[----:B------:R-:W-:Y:S02]  /*4510*/  MOV R83, 0x28 ;  /* 0x0000002800537802 */ /* 0x000fe40000000f00 */
[----:B------:R-:W-:-:S03]  /*4520*/  LOP3.LUT R151, R151, 0x18, RZ, 0xc0, !PT ;  /* 0x0000001897977812 */ /* 0x000fc600078ec0ff */
[----:B------:R-:W-:-:S05]  /*4530*/  IMAD R82, R82, R83, UR13 ;  /* 0x0000000d52527e24 */ /* 0x000fca000f8e0253 */
[----:B------:R-:W-:-:S06]  /*4540*/  IADD3 R82, R151, R82, RZ ;  /* 0x0000005297527210 */ /* 0x000fcc0007ffe0ff */
[----:B------:R-:W1:Y:S02]  /*4550*/  LDS.64 R82, [R82] ;  /* 0x0000000052527984 */ /* 0x000e640000000a00 */
[----:B-1----:R-:W-:Y:S01]  /*4560*/  FADD.FTZ R82, R85, R82 ;  /* 0x0000005255527221 */ /* 0x002fe20000010000 */
[----:B0-----:R-:W-:-:S07]  /*4570*/  FADD.FTZ R83, R84, R83 ;  /* 0x0000005354537221 */ /* 0x001fce0000010000 */
.L_x_2465:
[----:B------:R-:W-:Y:S05]  /*4580*/  BSYNC B0 ;  /* 0x0000000000007941 */ /* 0x000fea0003800000 */
.L_x_2464:
[----:B-----5:R-:W-:Y:S01]  /*4590*/  STL [R1+0x68], R4 ;  /* 0x0000680401007387 */ /* 0x020fe20000100800 */
[----:B------:R-:W-:-:S03]  /*45a0*/  ULOP3.LUT UR5, UR22, 0x3, URZ, 0xc0, !UPT ;  /* 0x0000000316057892 */ /* 0x000fc6000f8ec03f */
[----:B------:R-:W-:Y:S04]  /*45b0*/  STL.64 [R1+0x60], R2 ;  /* 0x0000600201007387 */ /* 0x000fe80000100a00 */
[----:B------:R0:W-:Y:S04]  /*45c0*/  STL [R1+0x58], R0 ;  /* 0x0000580001007387 */ /* 0x0001e80000100800 */
[----:B------:R-:W1:Y:S04]  /*45d0*/  SHFL.BFLY PT, R85, R82, 0x2, 0x1f ;  /* 0x0c401f0052557f89 */ /* 0x000e6800000e0000 */
[----:B------:R-:W2:Y:S01]  /*45e0*/  SHFL.BFLY PT, R84, R83, 0x2, 0x1f ;  /* 0x0c401f0053547f89 */ /* 0x000ea200000e0000 */
[----:B0-----:R-:W0:Y:S01]  /*45f0*/  S2R R0, SR_TID.X ;  /* 0x0000000000007919 */ /* 0x001e220000002100 */
[----:B-1----:R-:W-:Y:S01]  /*4600*/  FADD.FTZ R82, R85, R82 ;  /* 0x0000005255527221 */ /* 0x002fe20000010000 */
[----:B------:R-:W-:Y:S01]  /*4610*/  MOV R85, UR5 ;  /* 0x0000000500557c02 */ /* 0x000fe20008000f00 */
[----:B--2---:R-:W-:Y:S01]  /*4620*/  FADD.FTZ R83, R84, R83 ;  /* 0x0000005354537221 */ /* 0x004fe20000010000 */
[----:B------:R-:W-:-:S02]  /*4630*/  MOV R84, UR4 ;  /* 0x0000000400547c02 */ /* 0x000fc40008000f00 */
[----:B------:R-:W-:Y:S01]  /*4640*/  SHFL.BFLY PT, R151, R82, 0x1, 0x1f ;  /* 0x0c201f0052977f89 */ /* 0x000fe200000e0000 */
[----:B0-----:R-:W-:Y:S02]  /*4650*/  LOP3.LUT P2, RZ, R0, 0xffffffe3, RZ, 0xc0, !PT ;  /* 0xffffffe300ff7812 */ /* 0x001fe4000784c0ff */
[----:B------:R-:W-:Y:S02]  /*4660*/  LOP3.LUT R85, R85, 0x7ffffffc, R0, 0xf8, !PT ;  /* 0x7ffffffc55557812 */ /* 0x000fe400078ef800 */
[----:B------:R-:W0:Y:S09]  /*4670*/  SHFL.BFLY PT, R0, R83, 0x1, 0x1f ;  /* 0x0c201f0053007f89 */ /* 0x000e3200000e0000 */
[----:B------:R-:W1:Y:S08]  /*4680*/  @!P2 LDC R4, c[0x0][0x10] ;  /* 0x00000400ff04ab82 */ /* 0x000e700000000800 */
[----:B------:R-:W2:Y:S01]  /*4690*/  @!P2 LDC.64 R2, c[0x0][0x260] ;  /* 0x00009800ff02ab82 */ /* 0x000ea20000000a00 */
[----:B-1----:R-:W-:-:S02]  /*46a0*/  @!P2 IMAD R84, R4, R84, UR12 ;  /* 0x0000000c0454ae24 */ /* 0x002fc4000f8e0254 */
[----:B0-----:R-:W-:Y:S01]  /*46b0*/  FADD.FTZ R83, R83, R0 ;  /* 0x0000000053537221 */ /* 0x001fe20000010000 */
[----:B------:R0:W5:Y:S02]  /*46c0*/  LDL.LU R4, [R1+0x68] ;  /* 0x0000680001047983 */ /* 0x0001640000300800 */
[----:B------:R-:W-:-:S04]  /*46d0*/  @!P2 LEA R84, R84, R85, 0x5 ;  /* 0x000000555454a211 */ /* 0x000fc800078e28ff */
[----:B------:R-:W-:-:S05]  /*46e0*/  @!P2 SHF.L.U32 R84, R84, 0x1, RZ ;  /* 0x000000015454a819 */ /* 0x000fca00000006ff */
[----:B--2---:R-:W-:Y:S02]  /*46f0*/  @!P2 IMAD.WIDE.U32 R84, R84, 0x4, R2 ;  /* 0x000000045454a825 */ /* 0x004fe400078e0002 */
[----:B------:R0:W5:Y:S02]  /*4700*/  LDL.LU.64 R2, [R1+0x60] ;  /* 0x0000600001027983 */ /* 0x0001640000300a00 */
[----:B------:R-:W-:Y:S02]  /*4710*/  FADD.FTZ R82, R82, R151 ;  /* 0x0000009752527221 */ /* 0x000fe40000010000 */
[----:B------:R0:W5:Y:S01]  /*4720*/  LDL.LU R0, [R1+0x58] ;  /* 0x0000580001007983 */ /* 0x0001620000300800 */
[----:B------:R-:W-:-:S03]  /*4730*/  UISETP.GE.U32.AND UP0, UPT, UR14, UR21, UPT ;  /* 0x000000150e00728c */ /* 0x000fc6000bf06070 */
[----:B------:R0:W-:Y:S01]  /*4740*/  @!P2 STG.E.64 desc[UR18][R84.64], R82 ;  /* 0x000000525400a986 */ /* 0x0001e2000c101b12 */
[----:B------:R-:W-:-:S06]  /*4750*/  UISETP.GE.AND.EX UP0, UPT, UR16, UR11, UPT, UP0 ;  /* 0x0000000b1000728c */ /* 0x000fcc000bf06300 */
[----:B------:R-:W-:-:S13]  /*4760*/  PLOP3.LUT P3, PT, PT, PT, UP0, 0x80, 0x0 ;  /* 0x000000000000781c */ /* 0x000fda0003f6f008 */
[----:B0-----:R-:W-:Y:S05]  /*4770*/  @P3 BRA `(.L_x_2466) ;  /* 0x0000000000603947 */ /* 0x001fea0003800000 */
[----:B------:R-:W0:Y:S01]  /*4780*/  S2R R151, SR_TID.X ;  /* 0x0000000000977919 */ /* 0x000e220000002100 */
[----:B------:R-:W-:Y:S01]  /*4790*/  BAR.SYNC.DEFER_BLOCKING 0x0 ;  /* 0x0000000000007b1d */ /* 0x000fe20000010000 */
[----:B0-----:R-:W-:-:S13]  /*47a0*/  ISETP.NE.AND P3, PT, R151, RZ, PT ;  /* 0x000000ff9700720c */ /* 0x001fda0003f65270 */
        /* <DEDUP_REMOVED lines=10> */
.L_x_2468:
        /* <DEDUP_REMOVED lines=8> */
.L_x_2467:
[----:B------:R-:W-:Y:S05]  /*48d0*/  WARPSYNC.ALL ;  /* 0x0000000000007948 */ /* 0x000fea0003800000 */
[----:B------:R-:W-:Y:S06]  /*48e0*/  BAR.SYNC.DEFER_BLOCKING 0x0 ;  /* 0x0000000000007b1d */ /* 0x000fec0000010000 */
[----:B------:R-:W-:Y:S05]  /*48f0*/  BRA `(.L_x_2469) ;  /* 0x0000000000547947 */ /* 0x000fea0003800000 */
.L_x_2466:
        /* <DEDUP_REMOVED lines=11> */
.L_x_2471:
        /* <DEDUP_REMOVED lines=8> */
.L_x_2470:
[----:B------:R-:W-:Y:S05]  /*4a30*/  WARPSYNC.ALL ;  /* 0x0000000000007948 */ /* 0x000fea0003800000 */
[----:B------:R-:W-:Y:S06]  /*4a40*/  BAR.SYNC.DEFER_BLOCKING 0x0 ;  /* 0x0000000000007b1d */ /* 0x000fec0000010000 */
.L_x_2469:
[----:B------:R-:W0:Y:S01]  /*4a50*/  S2R R82, SR_TID.X ;  /* 0x0000000000527919 */ /* 0x000e220000002100 */
[----:B------:R-:W-:Y:S01]  /*4a60*/  VOTEU.ALL UP0, P0 ;  /* 0x00000000003f7886 */ /* 0x000fe20000000000 */
[----:B------:R-:W1:Y:S01]  /*4a70*/  S2R R83, SR_TID.X ;  /* 0x0000000000537919 */ /* 0x000e620000002100 */
[----:B------:R-:W2:Y:S03]  /*4a80*/  LDL.LU R151, [R1+0x34] ;  /* 0x0000340001977983 */ /* 0x000ea60000300800 */
[----:B------:R-:W-:Y:S01]  /*4a90*/  @!UP0 ULDC UR5, c[0x0][0x10] ;  /* 0x0000040000058ab9 */ /* 0x000fe20000000800 */
[----:B------:R-:W3:Y:S01]  /*4aa0*/  S2UR UR17, SR_CgaCtaId ;  /* 0x00000000001179c3 */ /* 0x000ee20000008800 */
[----:B------:R-:W-:Y:S02]  /*4ab0*/  @!UP0 UIMAD UR5, UR5, UR4, UR12 ;  /* 0x00000004050582a4 */ /* 0x000fe4000f8e020c */
[----:B------:R-:W-:Y:S01]  /*4ac0*/  USHF.L.U32 UR10, UR10, 0x3, URZ ;  /* 0x000000030a0a7899 */ /* 0x000fe2000800063f */
[----:B------:R-:W-:Y:S01]  /*4ad0*/  ULDC.64 UR24, c[0x0][0x210] ;  /* 0x0000840000187ab9 */ /* 0x000fe20000000a00 */
[----:B0-----:R-:W-:-:S02]  /*4ae0*/  LOP3.LUT R84, R82, 0x7ffffffc, RZ, 0xc0, !PT ;  /* 0x7ffffffc52547812 */ /* 0x001fc400078ec0ff */
[----:B------:R-:W-:Y:S02]  /*4af0*/  MOV R82, UR5 ;  /* 0x0000000500527c02 */ /* 0x000fe40008000f00 */
[----:B-1----:R-:W-:Y:S02]  /*4b00*/  @!P0 LOP3.LUT R83, R83, 0x3, RZ, 0xc0, !PT ;  /* 0x0000000353538812 */ /* 0x002fe400078ec0ff */
[----:B------:R-:W-:Y:S02]  /*4b10*/  @!P0 LEA R82, R82, R84, 0x5 ;  /* 0x0000005452528211 */ /* 0x000fe400078e28ff */
[----:B------:R-:W0:Y:S02]  /*4b20*/  @!P0 LDC.64 R84, c[0x0][0x260] ;  /* 0x00009800ff548b82 */ /* 0x000e240000000a00 */
[----:B------:R-:W-:-:S04]  /*4b30*/  @!P0 IADD3 R82, R82, R83, RZ ;  /* 0x0000005352528210 */ /* 0x000fc80007ffe0ff */
[----:B------:R-:W-:-:S05]  /*4b40*/  @!P0 SHF.L.U32 R82, R82, 0x1, RZ ;  /* 0x0000000152528819 */ /* 0x000fca00000006ff */
[----:B0-----:R-:W-:-:S06]  /*4b50*/  @!P0 IMAD.WIDE.U32 R82, R82, 0x4, R84 ;  /* 0x0000000452528825 */ /* 0x001fcc00078e0054 */
[----:B------:R-:W4:Y:S01]  /*4b60*/  @!P0 LDG.E.64 R82, desc[UR18][R82.64] ;  /* 0x0000001252528981 */ /* 0x000f22000c1e1b00 */
[----:B------:R-:W-:Y:S01]  /*4b70*/  HFMA2.MMA R84, -RZ, RZ, 0, 0 ;  /* 0x00000000ff547435 */ /* 0x000fe200000001ff */
[----:B------:R-:W0:Y:S01]  /*4b80*/  S2R R85, SR_TID.X ;  /* 0x0000000000557919 */ /* 0x000e220000002100 */
[----:B------:R-:W-:Y:S02]  /*4b90*/  UMOV UR5, 0x400 ;  /* 0x0000040000057882 */ /* 0x000fe40000000000 */
[----:B------:R-:W-:-:S04]  /*4ba0*/  UIADD3 UR5, UR5, 0x3480, URZ ;  /* 0x0000348005057890 */ /* 0x000fc8000fffe03f */
[----:B---3--:R-:W-:Y:S02]  /*4bb0*/  ULEA UR5, UR17, UR5, 0x18 ;  /* 0x0000000511057291 */ /* 0x008fe4000f8ec03f */
[----:B------:R-:W-:Y:S01]  /*4bc0*/  ULOP3.LUT UR10, UR10, 0x18, URZ, 0xc0, !UPT ;  /* 0x000000180a0a7892 */ /* 0x000fe2000f8ec03f */
[----:B0-----:R-:W-:Y:S01]  /*4bd0*/  SHF.L.U32 R85, R85, 0x1, RZ ;  /* 0x0000000155557819 */ /* 0x001fe200000006ff */
        /* <DEDUP_REMOVED lines=10> */
[----:B------:R-:W-:Y:S01]  /*4c80*/  @!P2 FMUL.FTZ R82, R82, 9.7656251455191522837e-05 ;  /* 0x38cccccd5252a820 */ /* 0x000fe20000410000 */
[----:B0-----:R-:W-:Y:S01]  /*4c90*/  FADD.FTZ R83, R84, R83 ;  /* 0x0000005354537221 */ /* 0x001fe20000010000 */
[----:B------:R-:W-:-:S03]  /*4ca0*/  @!P2 LOP3.LUT R84, R85, 0xfffffff8, RZ, 0xc0, !PT ;  /* 0xfffffff85554a812 */ /* 0x000fc600078ec0ff */
[----:B------:R-:W-:-:S05]  /*4cb0*/  @!P2 FMUL.FTZ R83, R83, 9.7656251455191522837e-05 ;  /* 0x38cccccd5353a820 */ /* 0x000fca0000410000 */
[----:B------:R2:W-:Y:S02]  /*4cc0*/  @!P2 STS.64 [R84+UR5], R82 ;  /* 0x000000525400a988 */ /* 0x0005e40008000a05 */
[----:B--2---:R-:W-:Y:S02]  /*4cd0*/  IADD3 R82, R151, -UR10, RZ ;  /* 0x8000000a97527c10 */ /* 0x004fe4000fffe0ff */
[----:B------:R-:W2:Y:S02]  /*4ce0*/  LDL.LU R151, [R1+0x30] ;  /* 0x0000300001977983 */ /* 0x000ea40000300800 */
[----:B------:R-:W-:Y:S01]  /*4cf0*/  LEA R82, R82, UR5, 0x3 ;  /* 0x0000000552527c11 */ /* 0x000fe2000f8e18ff */
[----:B------:R-:W-:Y:S06]  /*4d00*/  BAR.SYNC.DEFER_BLOCKING 0x0 ;  /* 0x0000000000007b1d */ /* 0x000fec0000010000 */
[----:B------:R0:W1:Y:S04]  /*4d10*/  LDS.64 R84, [R82] ;  /* 0x0000000052547984 */ /* 0x0000680000000a00 */
[----:B0-----:R-:W3:Y:S01]  /*4d20*/  LDL.LU R82, [R1+0x2c] ;  /* 0x00002c0001527983 */ /* 0x001ee20000300800 */
[--C-:B-1----:R-:W-:Y:S01]  /*4d30*/  FFMA.FTZ R94, R65, R94, -R84.reuse ;  /* 0x0000005e415e7223 */ /* 0x102fe20000010854 */
[--C-:B------:R-:W-:Y:S01]  /*4d40*/  FFMA.FTZ R92, R75, R92, -R84.reuse ;  /* 0x0000005c4b5c7223 */ /* 0x100fe20000010854 */
[----:B------:R-:W-:-:S02]  /*4d50*/  FFMA.FTZ R113, R65, R113, -R84 ;  /* 0x0000007141717223 */ /* 0x000fc40000010854 */
[-C--:B------:R-:W-:Y:S02]  /*4d60*/  FFMA.FTZ R91, R91, -R85.reuse, R94 ;  /* 0x800000555b5b7223 */ /* 0x080fe4000001005e */
[----:B------:R-:W4:Y:S01]  /*4d70*/  LDL.LU R94, [R1+0x24] ;  /* 0x00002400015e7983 */ /* 0x000f220000300800 */
[-C--:B------:R-:W-:Y:S01]  /*4d80*/  FFMA.FTZ R113, R111, -R85.reuse, R113 ;  /* 0x800000556f717223 */ /* 0x080fe20000010071 */
[----:B------:R-:W-:Y:S02]  /*4d90*/  FFMA.FTZ R111, R116, -R85, R92 ;  /* 0x80000055746f7223 */ /* 0x000fe4000001005c */
[----:B------:R-:W4:Y:S01]  /*4da0*/  LDL.LU R92, [R1+0x28] ;  /* 0x00002800015c7983 */ /* 0x000f220000300800 */
[--C-:B-----5:R-:W-:Y:S01]  /*4db0*/  FFMA.FTZ R0, R0, R75, -R84.reuse ;  /* 0x0000004b00007223 */ /* 0x120fe20000010854 */
[--C-:B------:R-:W-:Y:S01]  /*4dc0*/  FFMA.FTZ R64, R64, R65, -R84.reuse ;  /* 0x0000004140407223 */ /* 0x100fe20000010854 */
[C-C-:B------:R-:W-:Y:S01]  /*4dd0*/  FFMA.FTZ R25, R75.reuse, R25, -R84.reuse ;  /* 0x000000194b197223 */ /* 0x140fe20000010854 */
[--C-:B------:R-:W-:Y:S01]  /*4de0*/  FFMA.FTZ R4, R75, R4, -R84.reuse ;  /* 0x000000044b047223 */ /* 0x100fe20000010854 */
[--C-:B------:R-:W-:Y:S01]  /*4df0*/  FFMA.FTZ R5, R60, R5, -R84.reuse ;  /* 0x000000053c057223 */ /* 0x100fe20000010854 */
[----:B------:R-:W-:Y:S01]  /*4e00*/  FFMA.FTZ R59, R59, R61, -R84 ;  /* 0x0000003d3b3b7223 */ /* 0x000fe20000010854 */
[-C--:B------:R-:W-:Y:S01]  /*4e10*/  FFMA.FTZ R0, R160, -R85.reuse, R0 ;  /* 0x80000055a0007223 */ /* 0x080fe20000010000 */
[-C--:B------:R-:W-:Y:S01]  /*4e20*/  FFMA.FTZ R64, R159, -R85.reuse, R64 ;  /* 0x800000559f407223 */ /* 0x080fe20000010040 */
[--C-:B------:R-:W-:Y:S01]  /*4e30*/  FFMA.FTZ R58, R58, R60, -R84.reuse ;  /* 0x0000003c3a3a7223 */ /* 0x100fe20000010854 */
[----:B------:R-:W-:Y:S01]  /*4e40*/  FFMA.FTZ R90, R61, R90, -R84 ;  /* 0x0000005a3d5a7223 */ /* 0x000fe20000010854 */
[-C--:B------:R-:W-:Y:S01]  /*4e50*/  FFMA.FTZ R25, R135, -R85.reuse, R25 ;  /* 0x8000005587197223 */ /* 0x080fe20000010019 */
[-C--:B------:R-:W-:Y:S01]  /*4e60*/  FFMA.FTZ R5, R3, -R85.reuse, R5 ;  /* 0x8000005503057223 */ /* 0x080fe20000010005 */
[-C--:B------:R-:W-:Y:S01]  /*4e70*/  FFMA.FTZ R135, R2, -R85.reuse, R4 ;  /* 0x8000005502877223 */ /* 0x080fe20000010004 */
[----:B------:R-:W-:Y:S01]  /*4e80*/  FFMA.FTZ R59, R158, -R85, R59 ;  /* 0x800000559e3b7223 */ /* 0x000fe2000001003b */
[C---:B------:R-:W-:Y:S01]  /*4e90*/  FMUL.FTZ R4, R100.reuse, R0 ;  /* 0x0000000064047220 */ /* 0x040fe20000410000 */
[----:B------:R-:W-:Y:S01]  /*4ea0*/  FMUL.FTZ R3, R100, R64 ;  /* 0x0000004064037220 */ /* 0x000fe20000410000 */
[--C-:B------:R-:W-:Y:S01]  /*4eb0*/  FFMA.FTZ R55, R75, R55, -R84.reuse ;  /* 0x000000374b377223 */ /* 0x100fe20000010854 */
[----:B------:R-:W-:Y:S01]  /*4ec0*/  FFMA.FTZ R54, R65, R54, -R84 ;  /* 0x0000003641367223 */ /* 0x000fe20000010854 */
[----:B------:R-:W-:Y:S01]  /*4ed0*/  FFMA.FTZ R58, R157, -R85, R58 ;  /* 0x800000559d3a7223 */ /* 0x000fe2000001003a */
        /* <DEDUP_REMOVED lines=15> */
[----:B------:R-:W-:Y:S01]  /*4fd0*/  FFMA.FTZ R30, R60, R30, -R84 ;  /* 0x0000001e3c1e7223 */ /* 0x000fe20000010854 */
[----:B------:R-:W-:Y:S01]  /*4fe0*/  FFMA.FTZ R95, R95, -R85, R90 ;  /* 0x800000555f5f7223 */ /* 0x000fe2000001005a */
[--C-:B------:R-:W-:Y:S01]  /*4ff0*/  FFMA.FTZ R109, R75, R109, -R84.reuse ;  /* 0x0000006d4b6d7223 */ /* 0x100fe20000010854 */
[--C-:B------:R-:W-:Y:S01]  /*5000*/  FFMA.FTZ R65, R65, R123, -R84.reuse ;  /* 0x0000007b41417223 */ /* 0x100fe20000010854 */
[----:B------:R-:W-:Y:S01]  /*5010*/  FMUL.FTZ R0, R100, R59 ;  /* 0x0000003b64007220 */ /* 0x000fe20000410000 */
[----:B------:R-:W4:Y:S01]  /*5020*/  LDL.LU R90, [R1+0x1c] ;  /* 0x00001c00015a7983 */ /* 0x000f220000300800 */
[C-C-:B------:R-:W-:Y:S01]  /*5030*/  FFMA.FTZ R8, R61.reuse, R8, -R84.reuse ;  /* 0x000000083d087223 */ /* 0x140fe20000010854 */
[----:B------:R-:W-:Y:S01]  /*5040*/  FFMA.FTZ R112, R61, R112, -R84 ;  /* 0x000000703d707223 */ /* 0x000fe20000010854 */
[-C--:B------:R-:W-:Y:S01]  /*5050*/  FFMA.FTZ R55, R156, -R85.reuse, R55 ;  /* 0x800000559c377223 */ /* 0x080fe20000010037 */
[-C--:B------:R-:W-:Y:S01]  /*5060*/  FFMA.FTZ R54, R155, -R85.reuse, R54 ;  /* 0x800000559b367223 */ /* 0x080fe20000010036 */
[----:B------:R-:W-:Y:S01]  /*5070*/  FMUL.FTZ R59, R100, R58 ;  /* 0x0000003a643b7220 */ /* 0x000fe20000410000 */
[----:B------:R-:W-:Y:S01]  /*5080*/  F2FP.F16.F32.PACK_AB R4, R3, R4 ;  /* 0x000000040304723e */ /* 0x000fe200000000ff */
[-C--:B------:R-:W-:Y:S01]  /*5090*/  FFMA.FTZ R53, R154, -R85.reuse, R53 ;  /* 0x800000559a357223 */ /* 0x080fe20000010035 */
[-C--:B------:R-:W-:Y:S01]  /*50a0*/  FFMA.FTZ R52, R153, -R85.reuse, R52 ;  /* 0x8000005599347223 */ /* 0x080fe20000010034 */
[----:B------:R-:W-:Y:S01]  /*50b0*/  FFMA.FTZ R87, R89, -R85, R87 ;  /* 0x8000005559577223 */ /* 0x000fe20000010057 */
[----:B------:R-:W-:Y:S01]  /*50c0*/  FFMA.FTZ R103, R75, R103, -R84 ;  /* 0x000000674b677223 */ /* 0x000fe20000010854 */
[-C--:B------:R-:W-:Y:S01]  /*50d0*/  FFMA.FTZ R83, R140, -R85.reuse, R30 ;  /* 0x800000558c537223 */ /* 0x080fe2000001001e */
[-C--:B------:R-:W-:Y:S01]  /*50e0*/  FFMA.FTZ R89, R74, -R85.reuse, R88 ;  /* 0x800000554a597223 */ /* 0x080fe20000010058 */
[----:B------:R-:W-:Y:S01]  /*50f0*/  FFMA.FTZ R106, R61, R106, -R84 ;  /* 0x0000006a3d6a7223 */ /* 0x000fe20000010854 */
[-C--:B------:R-:W-:Y:S01]  /*5100*/  FFMA.FTZ R9, R7, -R85.reuse, R9 ;  /* 0x8000005507097223 */ /* 0x080fe20000010009 */
[-C--:B------:R-:W-:Y:S01]  /*5110*/  FFMA.FTZ R109, R81, -R85.reuse, R109 ;  /* 0x80000055516d7223 */ /* 0x080fe2000001006d */
[----:B------:R-:W-:Y:S01]  /*5120*/  FFMA.FTZ R65, R121, -R85, R65 ;  /* 0x8000005579417223 */ /* 0x000fe20000010041 */
[----:B------:R-:W4:Y:S01]  /*5130*/  LDL.LU R88, [R1+0x20] ;  /* 0x0000200001587983 */ /* 0x000f220000300800 */
[----:B------:R-:W-:Y:S01]  /*5140*/  FMUL.FTZ R30, R100, R5 ;  /* 0x00000005641e7220 */ /* 0x000fe20000410000 */
[-C--:B------:R-:W-:Y:S01]  /*5150*/  FFMA.FTZ R7, R6, -R85.reuse, R8 ;  /* 0x8000005506077223 */ /* 0x080fe20000010008 */
[----:B------:R-:W-:Y:S01]  /*5160*/  FFMA.FTZ R81, R86, -R85, R112 ;  /* 0x8000005556517223 */ /* 0x000fe20000010070 */
[C---:B------:R-:W-:Y:S01]  /*5170*/  FMUL.FTZ R55, R100.reuse, R55 ;  /* 0x0000003764377220 */ /* 0x040fe20000410000 */
[----:B------:R-:W-:Y:S01]  /*5180*/  FMUL.FTZ R54, R100, R54 ;  /* 0x0000003664367220 */ /* 0x000fe20000410000 */
[----:B------:R-:W-:Y:S01]  /*5190*/  PRMT R5, R4, 0x7610, R5 ;  /* 0x0000761004057816 */ /* 0x000fe20000000005 */
[----:B------:R-:W4:Y:S01]  /*51a0*/  LDL.LU R86, [R1+0x14] ;  /* 0x0000140001567983 */ /* 0x000f220000300800 */
[----:B------:R-:W-:Y:S01]  /*51b0*/  F2FP.F16.F32.PACK_AB R0, R59, R0 ;  /* 0x000000003b00723e */ /* 0x000fe200000000ff */
[C---:B------:R-:W-:Y:S01]  /*51c0*/  FMUL.FTZ R53, R100.reuse, R53 ;  /* 0x0000003564357220 */ /* 0x040fe20000410000 */
[----:B------:R-:W-:Y:S01]  /*51d0*/  FMUL.FTZ R52, R100, R52 ;  /* 0x0000003464347220 */ /* 0x000fe20000410000 */
[----:B------:R-:W-:Y:S01]  /*51e0*/  PRMT R6, R4, 0x7632, R6 ;  /* 0x0000763204067816 */ /* 0x000fe20000000006 */
[--C-:B------:R-:W-:Y:S01]  /*51f0*/  FFMA.FTZ R47, R61, R47, -R84.reuse ;  /* 0x0000002f3d2f7223 */ /* 0x100fe20000010854 */
[----:B------:R-:W-:Y:S01]  /*5200*/  FFMA.FTZ R46, R60, R46, -R84 ;  /* 0x0000002e3c2e7223 */ /* 0x000fe20000010854 */
[-C--:B------:R-:W-:Y:S01]  /*5210*/  FFMA.FTZ R123, R134, -R85.reuse, R24 ;  /* 0x80000055867b7223 */ /* 0x080fe20000010018 */
[-C--:B------:R-:W-:Y:S01]  /*5220*/  FFMA.FTZ R103, R77, -R85.reuse, R103 ;  /* 0x800000554d677223 */ /* 0x080fe20000010067 */
[----:B------:R-:W-:Y:S01]  /*5230*/  FFMA.FTZ R77, R80, -R85, R106 ;  /* 0x80000055504d7223 */ /* 0x000fe2000001006a */
[C---:B------:R-:W-:Y:S01]  /*5240*/  FMUL.FTZ R24, R100.reuse, R9 ;  /* 0x0000000964187220 */ /* 0x040fe20000410000 */
[C---:B------:R-:W-:Y:S01]  /*5250*/  FMUL.FTZ R9, R100.reuse, R7 ;  /* 0x0000000764097220 */ /* 0x040fe20000410000 */
[----:B------:R-:W-:Y:S01]  /*5260*/  FMUL.FTZ R80, R100, R65 ;  /* 0x0000004164507220 */ /* 0x000fe20000410000 */
[----:B------:R-:W-:Y:S01]  /*5270*/  F2FP.F16.F32.PACK_AB R54, R54, R55 ;  /* 0x000000373636723e */ /* 0x000fe200000000ff */
[----:B------:R-:W4:Y:S01]  /*5280*/  LDL.LU R65, [R1+0x18] ;  /* 0x0000180001417983 */ /* 0x000f220000300800 */
[----:B------:R-:W-:Y:S01]  /*5290*/  PRMT R7, R0, 0x7632, R7 ;  /* 0x0000763200077816 */ /* 0x000fe20000000007 */
[-C--:B------:R-:W-:Y:S01]  /*52a0*/  FFMA.FTZ R47, R149, -R85.reuse, R47 ;  /* 0x80000055952f7223 */ /* 0x080fe2000001002f */
[----:B------:R-:W-:Y:S01]  /*52b0*/  FFMA.FTZ R46, R148, -R85, R46 ;  /* 0x80000055942e7223 */ /* 0x000fe2000001002e */
[----:B------:R-:W-:Y:S01]  /*52c0*/  F2FP.F16.F32.PACK_AB R52, R52, R53 ;  /* 0x000000353434723e */ /* 0x000fe200000000ff */
[----:B------:R-:W4:Y:S01]  /*52d0*/  LDL.LU R55, [R1+0xc] ;  /* 0x00000c0001377983 */ /* 0x000f220000300800 */
[--C-:B------:R-:W-:Y:S01]  /*52e0*/  FFMA.FTZ R41, R61, R41, -R84.reuse ;  /* 0x000000293d297223 */ /* 0x100fe20000010854 */
[----:B------:R-:W-:Y:S01]  /*52f0*/  FFMA.FTZ R40, R60, R40, -R84 ;  /* 0x000000283c287223 */ /* 0x000fe20000010854 */
[C---:B------:R-:W-:Y:S01]  /*5300*/  FMUL.FTZ R47, R100.reuse, R47 ;  /* 0x0000002f642f7220 */ /* 0x040fe20000410000 */
[----:B------:R-:W-:Y:S01]  /*5310*/  FMUL.FTZ R46, R100, R46 ;  /* 0x0000002e642e7220 */ /* 0x000fe20000410000 */
[----:B------:R-:W4:Y:S01]  /*5320*/  LDL.LU R53, [R1+0x10] ;  /* 0x0000100001357983 */ /* 0x000f220000300800 */
[-C--:B------:R-:W-:Y:S01]  /*5330*/  FFMA.FTZ R41, R145, -R85.reuse, R41 ;  /* 0x8000005591297223 */ /* 0x080fe20000010029 */
[----:B------:R-:W-:-:S02]  /*5340*/  FFMA.FTZ R40, R144, -R85, R40 ;  /* 0x8000005590287223 */ /* 0x000fc40000010028 */
[----:B------:R-:W-:Y:S01]  /*5350*/  F2FP.F16.F32.PACK_AB R46, R46, R47 ;  /* 0x0000002f2e2e723e */ /* 0x000fe200000000ff */
[C---:B------:R-:W-:Y:S01]  /*5360*/  FMUL.FTZ R41, R100.reuse, R41 ;  /* 0x0000002964297220 */ /* 0x040fe20000410000 */
[----:B------:R-:W-:-:S05]  /*5370*/  FMUL.FTZ R40, R100, R40 ;  /* 0x0000002864287220 */ /* 0x000fca0000410000 */
[----:B------:R-:W-:Y:S02]  /*5380*/  F2FP.F16.F32.PACK_AB R40, R40, R41 ;  /* 0x000000292828723e */ /* 0x000fe400000000ff */
[----:B---3--:R-:W-:-:S04]  /*5390*/  IADD3 R2, P0, R82, UR24, RZ ;  /* 0x0000001852027c10 */ /* 0x008fc8000ff1e0ff */
[----:B--2---:R-:W-:-:S05]  /*53a0*/  IADD3.X R3, R151, UR25, RZ, P0, !PT ;  /* 0x0000001997037c10 */ /* 0x004fca00087fe4ff */
[----:B------:R-:W-:Y:S04]  /*53b0*/  STG.E.U16 desc[UR18][R2.64], R5 ;  /* 0x0000000502007986 */ /* 0x000fe8000c101512 */
[----:B------:R-:W-:Y:S04]  /*53c0*/  STG.E.U16 desc[UR18][R2.64+0x2], R6 ;  /* 0x0000020602007986 */ /* 0x000fe8000c101512 */
[----:B------:R0:W-:Y:S04]  /*53d0*/  STG.E.U16 desc[UR18][R2.64+0x4], R0 ;  /* 0x0000040002007986 */ /* 0x0001e8000c101512 */
[----:B------:R-:W-:Y:S01]  /*53e0*/  STG.E.U16 desc[UR18][R2.64+0x6], R7 ;  /* 0x0000060702007986 */ /* 0x000fe2000c101512 */
[----:B0-----:R-:W-:-:S02]  /*53f0*/  PRMT R0, R52, 0x7632, R0 ;  /* 0x0000763234007816 */ /* 0x001fc40000000000 */
[----:B----4-:R-:W-:-:S04]  /*5400*/  IADD3 R4, P0, R94, UR24, RZ ;  /* 0x000000185e047c10 */ /* 0x010fc8000ff1e0ff */
[----:B------:R-:W-:-:S05]  /*5410*/  IADD3.X R5, R92, UR25, RZ, P0, !PT ;  /* 0x000000195c057c10 */ /* 0x000fca00087fe4ff */
[----:B------:R0:W-:Y:S04]  /*5420*/  STG.E.U16 desc[UR18][R4.64+0x4], R52 ;  /* 0x0000043404007986 */ /* 0x0001e8000c101512 */
[----:B0-----:R-:W2:Y:S04]  /*5430*/  LDL.LU R52, [R1+0x4] ;  /* 0x0000040001347983 */ /* 0x001ea80000300800 */
[----:B------:R-:W3:Y:S04]  /*5440*/  LDL.LU R47, [R1+0x8] ;  /* 0x00000800012f7983 */ /* 0x000ee80000300800 */
[----:B------:R-:W4:Y:S01]  /*5450*/  LDL.LU R41, [R1] ;  /* 0x0000000001297983 */ /* 0x000f220000300800 */
[----:B------:R-:W-:Y:S01]  /*5460*/  FFMA.FTZ R50, R75, R50, -R84 ;  /* 0x000000324b327223 */ /* 0x000fe20000010854 */
[----:B------:R-:W-:-:S03]  /*5470*/  FFMA.FTZ R48, R150, -R85, R48 ;  /* 0x8000005596307223 */ /* 0x000fc60000010030 */
[----:B------:R-:W-:Y:S01]  /*5480*/  FFMA.FTZ R50, R152, -R85, R50 ;  /* 0x8000005598327223 */ /* 0x000fe20000010032 */
[--C-:B------:R-:W-:Y:S01]  /*5490*/  FFMA.FTZ R13, R60, R13, -R84.reuse ;  /* 0x0000000d3c0d7223 */ /* 0x100fe20000010854 */
[C---:B------:R-:W-:Y:S02]  /*54a0*/  FMUL.FTZ R59, R100.reuse, R48 ;  /* 0x00000030643b7220 */ /* 0x040fe40000410000 */
[----:B------:R-:W-:Y:S01]  /*54b0*/  FMUL.FTZ R50, R100, R50 ;  /* 0x0000003264327220 */ /* 0x000fe20000410000 */
[C-C-:B------:R-:W-:Y:S01]  /*54c0*/  FFMA.FTZ R43, R75.reuse, R43, -R84.reuse ;  /* 0x0000002b4b2b7223 */ /* 0x140fe20000010854 */
[--C-:B------:R-:W-:Y:S01]  /*54d0*/  FFMA.FTZ R26, R60, R26, -R84.reuse ;  /* 0x0000001a3c1a7223 */ /* 0x100fe20000010854 */
[--C-:B------:R-:W-:Y:S01]  /*54e0*/  FFMA.FTZ R33, R75, R33, -R84.reuse ;  /* 0x000000214b217223 */ /* 0x100fe20000010854 */
        /* <DEDUP_REMOVED lines=8> */
[----:B------:R-:W-:Y:S01]  /*5570*/  IADD3 R6, P0, R90, UR24, RZ ;  /* 0x000000185a067c10 */ /* 0x000fe2000ff1e0ff */
[-C--:B------:R-:W-:Y:S01]  /*5580*/  FFMA.FTZ R43, R147, -R85.reuse, R43 ;  /* 0x80000055932b7223 */ /* 0x080fe2000001002b */
[----:B------:R-:W-:Y:S01]  /*5590*/  F2FP.F16.F32.PACK_AB R50, R59, R50 ;  /* 0x000000323b32723e */ /* 0x000fe200000000ff */
[-C--:B------:R-:W-:Y:S01]  /*55a0*/  FFMA.FTZ R42, R146, -R85.reuse, R42 ;  /* 0x80000055922a7223 */ /* 0x080fe2000001002a */
[-C--:B------:R-:W-:Y:S01]  /*55b0*/  FFMA.FTZ R99, R136, -R85.reuse, R26 ;  /* 0x8000005588637223 */ /* 0x080fe2000001001a */
[-C--:B------:R-:W-:Y:S01]  /*55c0*/  FFMA.FTZ R33, R143, -R85.reuse, R33 ;  /* 0x800000558f217223 */ /* 0x080fe20000010021 */
[----:B------:R-:W-:Y:S01]  /*55d0*/  FFMA.FTZ R32, R142, -R85, R32 ;  /* 0x800000558e207223 */ /* 0x000fe20000010020 */
[----:B------:R-:W-:Y:S01]  /*55e0*/  FMUL.FTZ R26, R100, R13 ;  /* 0x0000000d641a7220 */ /* 0x000fe20000410000 */
[--C-:B------:R-:W-:Y:S01]  /*55f0*/  FFMA.FTZ R31, R61, R31, -R84.reuse ;  /* 0x0000001f3d1f7223 */ /* 0x100fe20000010854 */
[----:B------:R-:W-:Y:S01]  /*5600*/  PRMT R13, R54, 0x7632, R13 ;  /* 0x00007632360d7816 */ /* 0x000fe2000000000d */
[----:B------:R-:W-:Y:S01]  /*5610*/  FMUL.FTZ R43, R100, R43 ;  /* 0x0000002b642b7220 */ /* 0x000fe20000410000 */
[----:B------:R-:W-:Y:S01]  /*5620*/  IADD3.X R7, R88, UR25, RZ, P0, !PT ;  /* 0x0000001958077c10 */ /* 0x000fe200087fe4ff */
[----:B------:R-:W-:Y:S01]  /*5630*/  FMUL.FTZ R42, R100, R42 ;  /* 0x0000002a642a7220 */ /* 0x000fe20000410000 */
[----:B------:R-:W-:Y:S01]  /*5640*/  PRMT R3, R50, 0x7632, R3 ;  /* 0x0000763232037816 */ /* 0x000fe20000000003 */
[--C-:B------:R-:W-:Y:S01]  /*5650*/  FFMA.FTZ R11, R75, R11, -R84.reuse ;  /* 0x0000000b4b0b7223 */ /* 0x100fe20000010854 */
[C---:B------:R-:W-:Y:S01]  /*5660*/  FMUL.FTZ R33, R100.reuse, R33 ;  /* 0x0000002164217220 */ /* 0x040fe20000410000 */
[----:B------:R-:W-:Y:S01]  /*5670*/  FMUL.FTZ R32, R100, R32 ;  /* 0x0000002064207220 */ /* 0x000fe20000410000 */
[----:B------:R-:W-:Y:S01]  /*5680*/  FFMA.FTZ R31, R141, -R85, R31 ;  /* 0x800000558d1f7223 */ /* 0x000fe2000001001f */
[----:B------:R-:W-:Y:S01]  /*5690*/  IADD3 R2, P0, R86, UR24, RZ ;  /* 0x0000001856027c10 */ /* 0x000fe2000ff1e0ff */
[--C-:B------:R-:W-:Y:S01]  /*56a0*/  FFMA.FTZ R29, R75, R29, -R84.reuse ;  /* 0x0000001d4b1d7223 */ /* 0x100fe20000010854 */
[--C-:B------:R-:W-:Y:S01]  /*56b0*/  FFMA.FTZ R27, R61, R27, -R84.reuse ;  /* 0x0000001b3d1b7223 */ /* 0x100fe20000010854 */
[----:B------:R-:W-:Y:S01]  /*56c0*/  STG.E.U16 desc[UR18][R4.64], R54 ;  /* 0x0000003604007986 */ /* 0x000fe2000c101512 */
[C-C-:B------:R-:W-:Y:S01]  /*56d0*/  FFMA.FTZ R21, R75.reuse, R21, -R84.reuse ;  /* 0x000000154b157223 */ /* 0x140fe20000010854 */
[----:B------:R-:W-:-:S02]  /*56e0*/  FFMA.FTZ R17, R75, R17, -R84 ;  /* 0x000000114b117223 */ /* 0x000fc40000010854 */
[----:B------:R-:W-:Y:S01]  /*56f0*/  STG.E.U16 desc[UR18][R4.64+0x2], R13 ;  /* 0x0000020d04007986 */ /* 0x000fe2000c101512 */
[----:B------:R-:W-:Y:S01]  /*5700*/  FFMA.FTZ R11, R10, -R85, R11 ;  /* 0x800000550a0b7223 */ /* 0x000fe2000001000b */
[----:B------:R-:W-:Y:S02]  /*5710*/  F2FP.F16.F32.PACK_AB R42, R42, R43 ;  /* 0x0000002b2a2a723e */ /* 0x000fe400000000ff */
[----:B------:R0:W-:Y:S01]  /*5720*/  STG.E.U16 desc[UR18][R4.64+0x6], R0 ;  /* 0x0000060004007986 */ /* 0x0001e2000c101512 */
[--C-:B------:R-:W-:Y:S01]  /*5730*/  FFMA.FTZ R75, R75, R97, -R84.reuse ;  /* 0x000000614b4b7223 */ /* 0x100fe20000010854 */
[----:B------:R-:W-:Y:S02]  /*5740*/  FFMA.FTZ R15, R61, R15, -R84 ;  /* 0x0000000f3d0f7223 */ /* 0x000fe40000010854 */
[----:B------:R1:W-:Y:S01]  /*5750*/  STG.E.U16 desc[UR18][R6.64+0x2], R3 ;  /* 0x0000020306007986 */ /* 0x0003e2000c101512 */
[C---:B------:R-:W-:Y:S01]  /*5760*/  FMUL.FTZ R31, R100.reuse, R31 ;  /* 0x0000001f641f7220 */ /* 0x040fe20000410000 */
[----:B------:R-:W-:Y:S01]  /*5770*/  FMUL.FTZ R10, R100, R83 ;  /* 0x00000053640a7220 */ /* 0x000fe20000410000 */
[----:B------:R-:W-:Y:S01]  /*5780*/  F2FP.F16.F32.PACK_AB R32, R32, R33 ;  /* 0x000000212020723e */ /* 0x000fe200000000ff */
[-C--:B------:R-:W-:Y:S01]  /*5790*/  FFMA.FTZ R29, R139, -R85.reuse, R29 ;  /* 0x800000558b1d7223 */ /* 0x080fe2000001001d */
[-C--:B------:R-:W-:Y:S01]  /*57a0*/  FFMA.FTZ R97, R138, -R85.reuse, R28 ;  /* 0x800000558a617223 */ /* 0x080fe2000001001c */
[----:B0-----:R-:W-:Y:S01]  /*57b0*/  PRMT R5, R46, 0x7632, R5 ;  /* 0x000076322e057816 */ /* 0x001fe20000000005 */
[----:B------:R-:W-:Y:S01]  /*57c0*/  FFMA.FTZ R27, R137, -R85, R27 ;  /* 0x80000055891b7223 */ /* 0x000fe2000001001b */
[----:B-1----:R-:W-:-:S02]  /*57d0*/  IADD3.X R3, R65, UR25, RZ, P0, !PT ;  /* 0x0000001941037c10 */ /* 0x002fc400087fe4ff */
[----:B------:R-:W-:Y:S01]  /*57e0*/  IADD3 R4, P0, R55, UR24, RZ ;  /* 0x0000001837047c10 */ /* 0x000fe2000ff1e0ff */
[----:B------:R-:W-:Y:S01]  /*57f0*/  FFMA.FTZ R23, R61, R23, -R84 ;  /* 0x000000173d177223 */ /* 0x000fe20000010854 */
[----:B------:R-:W-:Y:S01]  /*5800*/  STG.E.U16 desc[UR18][R6.64], R50 ;  /* 0x0000003206007986 */ /* 0x000fe2000c101512 */
[----:B------:R-:W-:Y:S01]  /*5810*/  PRMT R13, R42, 0x7632, R13 ;  /* 0x000076322a0d7816 */ /* 0x000fe2000000000d */
[----:B------:R-:W-:Y:S01]  /*5820*/  FFMA.FTZ R15, R14, -R85, R15 ;  /* 0x800000550e0f7223 */ /* 0x000fe2000001000f */
[----:B------:R-:W-:Y:S01]  /*5830*/  PRMT R0, R40, 0x7632, R0 ;  /* 0x0000763228007816 */ /* 0x000fe20000000000 */
[----:B------:R-:W-:Y:S01]  /*5840*/  STG.E.U16 desc[UR18][R6.64+0x4], R46 ;  /* 0x0000042e06007986 */ /* 0x000fe2000c101512 */
[C---:B------:R-:W-:Y:S01]  /*5850*/  FMUL.FTZ R29, R100.reuse, R29 ;  /* 0x0000001d641d7220 */ /* 0x040fe20000410000 */
[C---:B------:R-:W-:Y:S02]  /*5860*/  FMUL.FTZ R8, R100.reuse, R97 ;  /* 0x0000006164087220 */ /* 0x040fe40000410000 */
[----:B------:R0:W-:Y:S01]  /*5870*/  STG.E.U16 desc[UR18][R6.64+0x6], R5 ;  /* 0x0000060506007986 */ /* 0x0001e2000c101512 */
[C---:B------:R-:W-:Y:S01]  /*5880*/  FMUL.FTZ R27, R100.reuse, R27 ;  /* 0x0000001b641b7220 */ /* 0x040fe20000410000 */
[----:B------:R-:W-:Y:S01]  /*5890*/  FMUL.FTZ R14, R100, R99 ;  /* 0x00000063640e7220 */ /* 0x000fe20000410000 */
[----:B------:R-:W-:Y:S01]  /*58a0*/  F2FP.F16.F32.PACK_AB R10, R10, R31 ;  /* 0x0000001f0a0a723e */ /* 0x000fe200000000ff */
[----:B------:R-:W-:Y:S01]  /*58b0*/  FFMA.FTZ R23, R133, -R85, R23 ;  /* 0x8000005585177223 */ /* 0x000fe20000010017 */
[C---:B------:R-:W-:Y:S01]  /*58c0*/  FMUL.FTZ R25, R100.reuse, R25 ;  /* 0x0000001964197220 */ /* 0x040fe20000410000 */
[----:B------:R-:W-:Y:S01]  /*58d0*/  FMUL.FTZ R12, R100, R123 ;  /* 0x0000007b640c7220 */ /* 0x000fe20000410000 */
[----:B------:R-:W-:Y:S01]  /*58e0*/  FFMA.FTZ R133, R132, -R85, R22 ;  /* 0x8000005584857223 */ /* 0x000fe20000010016 */
[----:B------:R-:W-:Y:S01]  /*58f0*/  STG.E.U16 desc[UR18][R2.64], R42 ;  /* 0x0000002a02007986 */ /* 0x000fe2000c101512 */
[----:B0-----:R-:W-:-:S02]  /*5900*/  IADD3.X R5, R53, UR25, RZ, P0, !PT ;  /* 0x0000001935057c10 */ /* 0x001fc400087fe4ff */
[----:B------:R-:W-:Y:S01]  /*5910*/  PRMT R7, R32, 0x7632, R7 ;  /* 0x0000763220077816 */ /* 0x000fe20000000007 */
[----:B------:R-:W-:Y:S01]  /*5920*/  STG.E.U16 desc[UR18][R2.64+0x2], R13 ;  /* 0x0000020d02007986 */ /* 0x000fe2000c101512 */
[-C--:B------:R-:W-:Y:S01]  /*5930*/  FFMA.FTZ R17, R127, -R85.reuse, R17 ;  /* 0x800000557f117223 */ /* 0x080fe20000010011 */
[----:B------:R-:W-:Y:S02]  /*5940*/  FFMA.FTZ R127, R126, -R85, R16 ;  /* 0x800000557e7f7223 */ /* 0x000fe40000010010 */
[----:B------:R-:W-:Y:S01]  /*5950*/  STG.E.U16 desc[UR18][R2.64+0x4], R40 ;  /* 0x0000042802007986 */ /* 0x000fe2000c101512 */
[----:B------:R-:W-:-:S03]  /*5960*/  F2FP.F16.F32.PACK_AB R8, R8, R29 ;  /* 0x0000001d0808723e */ /* 0x000fc600000000ff */
[----:B------:R0:W-:Y:S01]  /*5970*/  STG.E.U16 desc[UR18][R2.64+0x6], R0 ;  /* 0x0000060002007986 */ /* 0x0001e2000c101512 */
[----:B------:R-:W-:Y:S01]  /*5980*/  F2FP.F16.F32.PACK_AB R14, R14, R27 ;  /* 0x0000001b0e0e723e */ /* 0x000fe200000000ff */
[----:B------:R-:W-:Y:S02]  /*5990*/  FFMA.FTZ R19, R61, R19, -R84 ;  /* 0x000000133d137223 */ /* 0x000fe40000010854 */
[----:B------:R-:W-:Y:S01]  /*59a0*/  STG.E.U16 desc[UR18][R4.64+0x2], R7 ;  /* 0x0000020704007986 */ /* 0x000fe2000c101512 */
[C---:B------:R-:W-:Y:S01]  /*59b0*/  FMUL.FTZ R23, R100.reuse, R23 ;  /* 0x0000001764177220 */ /* 0x040fe20000410000 */
[----:B------:R-:W-:Y:S01]  /*59c0*/  FMUL.FTZ R16, R100, R133 ;  /* 0x0000008564107220 */ /* 0x000fe20000410000 */
[----:B------:R-:W-:Y:S02]  /*59d0*/  F2FP.F16.F32.PACK_AB R12, R12, R25 ;  /* 0x000000190c0c723e */ /* 0x000fe400000000ff */
[----:B0-----:R-:W-:Y:S01]  /*59e0*/  PRMT R3, R10, 0x7632, R3 ;  /* 0x000076320a037816 */ /* 0x001fe20000000003 */
[----:B------:R-:W-:Y:S01]  /*59f0*/  STG.E.U16 desc[UR18][R4.64], R32 ;  /* 0x0000002004007986 */ /* 0x000fe2000c101512 */
[----:B------:R-:W-:Y:S01]  /*5a00*/  PRMT R13, R8, 0x7632, R13 ;  /* 0x00007632080d7816 */ /* 0x000fe2000000000d */
[-C--:B------:R-:W-:Y:S01]  /*5a10*/  FFMA.FTZ R21, R131, -R85.reuse, R21 ;  /* 0x8000005583157223 */ /* 0x080fe20000010015 */
[----:B------:R-:W-:Y:S01]  /*5a20*/  PRMT R0, R14, 0x7632, R0 ;  /* 0x000076320e007816 */ /* 0x000fe20000000000 */
[----:B------:R-:W-:Y:S01]  /*5a30*/  STG.E.U16 desc[UR18][R4.64+0x4], R10 ;  /* 0x0000040a04007986 */ /* 0x000fe2000c101512 */
[-C--:B------:R-:W-:Y:S01]  /*5a40*/  FFMA.FTZ R19, R129, -R85.reuse, R19 ;  /* 0x8000005581137223 */ /* 0x080fe20000010013 */
[----:B------:R-:W-:-:S02]  /*5a50*/  FFMA.FTZ R131, R130, -R85, R20 ;  /* 0x8000005582837223 */ /* 0x000fc40000010014 */
[----:B------:R0:W-:Y:S01]  /*5a60*/  STG.E.U16 desc[UR18][R4.64+0x6], R3 ;  /* 0x0000060304007986 */ /* 0x0001e2000c101512 */
[----:B------:R-:W-:Y:S01]  /*5a70*/  FFMA.FTZ R129, R128, -R85, R18 ;  /* 0x8000005580817223 */ /* 0x000fe20000010012 */
[----:B------:R-:W-:Y:S01]  /*5a80*/  F2FP.F16.F32.PACK_AB R16, R16, R23 ;  /* 0x000000171010723e */ /* 0x000fe200000000ff */
[C---:B------:R-:W-:Y:S01]  /*5a90*/  FMUL.FTZ R21, R100.reuse, R21 ;  /* 0x0000001564157220 */ /* 0x040fe20000410000 */
[C---:B------:R-:W-:Y:S01]  /*5aa0*/  FMUL.FTZ R18, R100.reuse, R131 ;  /* 0x0000008364127220 */ /* 0x040fe20000410000 */
[C---:B------:R-:W-:Y:S01]  /*5ab0*/  FMUL.FTZ R19, R100.reuse, R19 ;  /* 0x0000001364137220 */ /* 0x040fe20000410000 */
[----:B------:R-:W-:Y:S01]  /*5ac0*/  FMUL.FTZ R22, R100, R129 ;  /* 0x0000008164167220 */ /* 0x000fe20000410000 */
[----:B0-----:R-:W-:Y:S01]  /*5ad0*/  PRMT R5, R12, 0x7632, R5 ;  /* 0x000076320c057816 */ /* 0x001fe20000000005 */
[C---:B------:R-:W-:Y:S01]  /*5ae0*/  FMUL.FTZ R17, R100.reuse, R17 ;  /* 0x0000001164117220 */ /* 0x040fe20000410000 */
[----:B------:R-:W-:Y:S01]  /*5af0*/  FMUL.FTZ R20, R100, R127 ;  /* 0x0000007f64147220 */ /* 0x000fe20000410000 */
[----:B------:R-:W-:Y:S01]  /*5b00*/  FFMA.FTZ R137, R78, -R85, R102 ;  /* 0x800000554e897223 */ /* 0x000fe20000010066 */
[----:B------:R-:W-:Y:S01]  /*5b10*/  FMUL.FTZ R15, R100, R15 ;  /* 0x0000000f640f7220 */ /* 0x000fe20000410000 */
[----:B------:R-:W-:Y:S01]  /*5b20*/  F2FP.F16.F32.PACK_AB R18, R18, R21 ;  /* 0x000000151212723e */ /* 0x000fe200000000ff */
[----:B------:R-:W-:Y:S01]  /*5b30*/  FMUL.FTZ R11, R100, R11 ;  /* 0x0000000b640b7220 */ /* 0x000fe20000410000 */
[----:B------:R-:W-:Y:S01]  /*5b40*/  F2FP.F16.F32.PACK_AB R19, R22, R19 ;  /* 0x000000131613723e */ /* 0x000fe200000000ff */
[----:B------:R-:W-:Y:S01]  /*5b50*/  FMUL.FTZ R135, R100, R135 ;  /* 0x0000008764877220 */ /* 0x000fe20000410000 */
[----:B------:R-:W-:Y:S01]  /*5b60*/  F2FP.F16.F32.PACK_AB R17, R20, R17 ;  /* 0x000000111411723e */ /* 0x000fe200000000ff */
[----:B------:R-:W-:Y:S01]  /*5b70*/  FMUL.FTZ R28, R100, R137 ;  /* 0x00000089641c7220 */ /* 0x000fe20000410000 */
[----:B------:R-:W-:Y:S01]  /*5b80*/  F2FP.F16.F32.PACK_AB R15, R26, R15 ;  /* 0x0000000f1a0f723e */ /* 0x000fe200000000ff */
[----:B------:R-:W-:Y:S01]  /*5b90*/  FFMA.FTZ R101, R61, R101, -R84 ;  /* 0x000000653d657223 */ /* 0x000fe20000010854 */
[----:B------:R-:W-:-:S02]  /*5ba0*/  F2FP.F16.F32.PACK_AB R11, R24, R11 ;  /* 0x0000000b180b723e */ /* 0x000fc400000000ff */
[----:B------:R-:W-:Y:S02]  /*5bb0*/  F2FP.F16.F32.PACK_AB R9, R30, R9 ;  /* 0x000000091e09723e */ /* 0x000fe400000000ff */
[----:B------:R-:W-:Y:S01]  /*5bc0*/  F2FP.F16.F32.PACK_AB R28, R28, R135 ;  /* 0x000000871c1c723e */ /* 0x000fe200000000ff */
[-C--:B------:R-:W-:Y:S01]  /*5bd0*/  FFMA.FTZ R101, R76, -R85.reuse, R101 ;  /* 0x800000554c657223 */ /* 0x080fe20000010065 */
[-C--:B------:R-:W-:Y:S01]  /*5be0*/  FFMA.FTZ R79, R79, -R85.reuse, R104 ;  /* 0x800000554f4f7223 */ /* 0x080fe20000010068 */
[-C--:B------:R-:W-:Y:S01]  /*5bf0*/  FFMA.FTZ R107, R105, -R85.reuse, R107 ;  /* 0x80000055696b7223 */ /* 0x080fe2000001006b */
[----:B------:R-:W-:Y:S01]  /*5c00*/  PRMT R31, R11, 0x7632, R31 ;  /* 0x000076320b1f7816 */ /* 0x000fe2000000001f */
[----:B------:R-:W-:Y:S01]  /*5c10*/  FFMA.FTZ R105, R108, -R85, R110 ;  /* 0x800000556c697223 */ /* 0x000fe2000001006e */
[C-C-:B------:R-:W-:Y:S01]  /*5c20*/  FFMA.FTZ R96, R61.reuse, R96, -R84.reuse ;  /* 0x000000603d607223 */ /* 0x140fe20000010854 */
[C---:B------:R-:W-:Y:S01]  /*5c30*/  FMUL.FTZ R101, R100.reuse, R101 ;  /* 0x0000006564657220 */ /* 0x040fe20000410000 */
[C---:B------:R-:W-:Y:S01]  /*5c40*/  FMUL.FTZ R58, R100.reuse, R79 ;  /* 0x0000004f643a7220 */ /* 0x040fe20000410000 */
        /* <DEDUP_REMOVED lines=15> */
[----:B------:R-:W-:Y:S01]  /*5d40*/  F2FP.F16.F32.PACK_AB R64, R64, R77 ;  /* 0x0000004d4040723e */ /* 0x000fe200000000ff */
[C---:B------:R-:W-:Y:S01]  /*5d50*/  FMUL.FTZ R60, R100.reuse, R113 ;  /* 0x00000071643c7220 */ /* 0x040fe20000410000 */
        /* <DEDUP_REMOVED lines=8> */
[----:B------:R-:W-:Y:S01]  /*5de0*/  F2FP.F16.F32.PACK_AB R76, R76, R81 ;  /* 0x000000514c4c723e */ /* 0x000fe200000000ff */
[C---:B------:R-:W-:Y:S01]  /*5df0*/  FMUL.FTZ R84, R100.reuse, R117 ;  /* 0x0000007564547220 */ /* 0x040fe20000410000 */
[C---:B------:R-:W-:Y:S01]  /*5e00*/  FMUL.FTZ R119, R100.reuse, R119 ;  /* 0x0000007764777220 */ /* 0x040fe20000410000 */
[C---:B------:R-:W-:Y:S01]  /*5e10*/  FMUL.FTZ R82, R100.reuse, R115 ;  /* 0x0000007364527220 */ /* 0x040fe20000410000 */
[C---:B------:R-:W-:Y:S01]  /*5e20*/  FMUL.FTZ R75, R100.reuse, R75 ;  /* 0x0000004b644b7220 */ /* 0x040fe20000410000 */
[----:B------:R-:W-:Y:S01]  /*5e30*/  FMUL.FTZ R61, R100, R61 ;  /* 0x0000003d643d7220 */ /* 0x000fe20000410000 */
[----:B------:R-:W-:Y:S01]  /*5e40*/  F2FP.F16.F32.PACK_AB R78, R78, R95 ;  /* 0x0000005f4e4e723e */ /* 0x000fe200000000ff */
[----:B------:R-:W-:Y:S01]  /*5e50*/  FMUL.FTZ R100, R100, R85 ;  /* 0x0000005564647220 */ /* 0x000fe20000410000 */
[----:B------:R-:W-:-:S02]  /*5e60*/  PRMT R22, R60, 0x7632, R22 ;  /* 0x000076323c167816 */ /* 0x000fc40000000016 */
[----:B------:R-:W-:Y:S02]  /*5e70*/  F2FP.F16.F32.PACK_AB R74, R74, R89 ;  /* 0x000000594a4a723e */ /* 0x000fe400000000ff */
[----:B------:R-:W-:Y:S02]  /*5e80*/  F2FP.F16.F32.PACK_AB R84, R84, R111 ;  /* 0x0000006f5454723e */ /* 0x000fe400000000ff */
[----:B------:R-:W-:Y:S02]  /*5e90*/  F2FP.F16.F32.PACK_AB R82, R82, R119 ;  /* 0x000000775252723e */ /* 0x000fe400000000ff */
[----:B------:R-:W-:Y:S02]  /*5ea0*/  F2FP.F16.F32.PACK_AB R75, R80, R75 ;  /* 0x0000004b504b723e */ /* 0x000fe400000000ff */
[----:B------:R-:W-:Y:S01]  /*5eb0*/  F2FP.F16.F32.PACK_AB R61, R100, R61 ;  /* 0x0000003d643d723e */ /* 0x000fe200000000ff */
[----:B------:R-:W-:Y:S01]  /*5ec0*/  ULOP3.LUT UR4, UR4, 0x1, URZ, 0x3c, !UPT ;  /* 0x0000000104047892 */ /* 0x000fe2000f8e3c3f */
[----:B------:R-:W-:Y:S01]  /*5ed0*/  UMOV UR5, UR16 ;  /* 0x0000001000057c82 */ /* 0x000fe20008000000 */
[----:B------:R-:W-:Y:S01]  /*5ee0*/  UMOV UR10, UR14 ;  /* 0x0000000e000a7c82 */ /* 0x000fe20008000000 */
[----:B--2---:R-:W-:-:S04]  /*5ef0*/  IADD3 R6, P0, R52, UR24, RZ ;  /* 0x0000001834067c10 */ /* 0x004fc8000ff1e0ff */
[----:B---3--:R-:W-:Y:S02]  /*5f00*/  IADD3.X R7, R47, UR25, RZ, P0, !PT ;  /* 0x000000192f077c10 */ /* 0x008fe400087fe4ff */
[----:B------:R-:W-:-:S04]  /*5f10*/  IADD3 R2, P0, R165, UR24, RZ ;  /* 0x00000018a5027c10 */ /* 0x000fc8000ff1e0ff */
[----:B----4-:R-:W-:Y:S02]  /*5f20*/  IADD3.X R3, R41, UR25, RZ, P0, !PT ;  /* 0x0000001929037c10 */ /* 0x010fe400087fe4ff */
[----:B------:R-:W-:Y:S01]  /*5f30*/  IADD3 R4, P0, R163, UR24, RZ ;  /* 0x00000018a3047c10 */ /* 0x000fe2000ff1e0ff */
[----:B------:R-:W-:Y:S04]  /*5f40*/  STG.E.U16 desc[UR18][R6.64], R8 ;  /* 0x0000000806007986 */ /* 0x000fe8000c101512 */
[----:B------:R-:W-:Y:S04]  /*5f50*/  STG.E.U16 desc[UR18][R6.64+0x2], R13 ;  /* 0x0000020d06007986 */ /* 0x000fe8000c101512 */
[----:B------:R-:W-:Y:S04]  /*5f60*/  STG.E.U16 desc[UR18][R6.64+0x4], R14 ;  /* 0x0000040e06007986 */ /* 0x000fe8000c101512 */
[----:B------:R0:W-:Y:S04]  /*5f70*/  STG.E.U16 desc[UR18][R6.64+0x6], R0 ;  /* 0x0000060006007986 */ /* 0x0001e8000c101512 */
[----:B------:R1:W-:Y:S01]  /*5f80*/  STG.E.U16 desc[UR18][R2.64+0x2], R5 ;  /* 0x0000020502007986 */ /* 0x0003e2000c101512 */
[----:B0-----:R-:W-:-:S02]  /*5f90*/  PRMT R7, R16, 0x7632, R7 ;  /* 0x0000763210077816 */ /* 0x001fc40000000007 */
[----:B-1----:R-:W-:Y:S02]  /*5fa0*/  IADD3.X R5, R164, UR25, RZ, P0, !PT ;  /* 0x00000019a4057c10 */ /* 0x002fe400087fe4ff */
[----:B------:R-:W-:Y:S01]  /*5fb0*/  IADD3 R6, P0, R161, UR24, RZ ;  /* 0x00000018a1067c10 */ /* 0x000fe2000ff1e0ff */
[----:B------:R0:W-:Y:S01]  /*5fc0*/  STG.E.U16 desc[UR18][R2.64+0x6], R7 ;  /* 0x0000060702007986 */ /* 0x0001e2000c101512 */
[----:B------:R-:W-:Y:S02]  /*5fd0*/  PRMT R8, R18, 0x7632, R8 ;  /* 0x0000763212087816 */ /* 0x000fe40000000008 */
[----:B------:R-:W-:Y:S01]  /*5fe0*/  PRMT R0, R19, 0x7632, R0 ;  /* 0x0000763213007816 */ /* 0x000fe20000000000 */
[----:B------:R-:W-:Y:S04]  /*5ff0*/  STG.E.U16 desc[UR18][R2.64], R12 ;  /* 0x0000000c02007986 */ /* 0x000fe8000c101512 */
[----:B------:R1:W-:Y:S01]  /*6000*/  STG.E.U16 desc[UR18][R2.64+0x4], R16 ;  /* 0x0000041002007986 */ /* 0x0003e2000c101512 */
[----:B0-----:R-:W-:-:S02]  /*6010*/  IADD3.X R7, R162, UR25, RZ, P0, !PT ;  /* 0x00000019a2077c10 */ /* 0x001fc400087fe4ff */
[----:B------:R-:W-:Y:S01]  /*6020*/  IADD3 R62, P0, R62, UR24, RZ ;  /* 0x000000183e3e7c10 */ /* 0x000fe2000ff1e0ff */
[----:B------:R-:W-:Y:S03]  /*6030*/  STG.E.U16 desc[UR18][R4.64], R18 ;  /* 0x0000001204007986 */ /* 0x000fe6000c101512 */
[----:B------:R-:W-:Y:S02]  /*6040*/  IADD3.X R63, R63, UR25, RZ, P0, !PT ;  /* 0x000000193f3f7c10 */ /* 0x000fe400087fe4ff */
[----:B-1----:R-:W-:Y:S02]  /*6050*/  PRMT R3, R17, 0x7632, R3 ;  /* 0x0000763211037816 */ /* 0x002fe40000000003 */
[----:B------:R-:W-:Y:S02]  /*6060*/  PRMT R2, R15, 0x7632, R2 ;  /* 0x000076320f027816 */ /* 0x000fe40000000002 */
[----:B------:R-:W-:Y:S01]  /*6070*/  IADD3 R56, P0, R56, UR24, RZ ;  /* 0x0000001838387c10 */ /* 0x000fe2000ff1e0ff */
[----:B------:R-:W-:Y:S04]  /*6080*/  STG.E.U16 desc[UR18][R4.64+0x2], R8 ;  /* 0x0000020804007986 */ /* 0x000fe8000c101512 */
[----:B------:R-:W-:Y:S01]  /*6090*/  STG.E.U16 desc[UR18][R4.64+0x4], R19 ;  /* 0x0000041304007986 */ /* 0x000fe2000c101512 */
[----:B------:R-:W-:-:S03]  /*60a0*/  IADD3.X R57, R57, UR25, RZ, P0, !PT ;  /* 0x0000001939397c10 */ /* 0x000fc600087fe4ff */
[----:B------:R0:W-:Y:S04]  /*60b0*/  STG.E.U16 desc[UR18][R4.64+0x6], R0 ;  /* 0x0000060004007986 */ /* 0x0001e8000c101512 */
[----:B------:R1:W-:Y:S04]  /*60c0*/  STG.E.U16 desc[UR18][R6.64+0x2], R3 ;  /* 0x0000020306007986 */ /* 0x0003e8000c101512 */
[----:B------:R2:W-:Y:S01]  /*60d0*/  STG.E.U16 desc[UR18][R6.64+0x6], R2 ;  /* 0x0000060206007986 */ /* 0x0005e2000c101512 */
[----:B0-----:R-:W-:-:S03]  /*60e0*/  PRMT R0, R9, 0x7632, R0 ;  /* 0x0000763209007816 */ /* 0x001fc60000000000 */
[----:B------:R-:W-:Y:S01]  /*60f0*/  STG.E.U16 desc[UR18][R6.64], R17 ;  /* 0x0000001106007986 */ /* 0x000fe2000c101512 */
[----:B-1----:R-:W-:-:S03]  /*6100*/  PRMT R3, R28, 0x7632, R3 ;  /* 0x000076321c037816 */ /* 0x002fc60000000003 */
[----:B------:R-:W-:Y:S01]  /*6110*/  STG.E.U16 desc[UR18][R6.64+0x4], R15 ;  /* 0x0000040f06007986 */ /* 0x000fe2000c101512 */
[----:B--2---:R-:W-:-:S03]  /*6120*/  IADD3 R2, P0, R51, UR24, RZ ;  /* 0x0000001833027c10 */ /* 0x004fc6000ff1e0ff */
[----:B------:R-:W-:Y:S04]  /*6130*/  STG.E.U16 desc[UR18][R62.64], R11 ;  /* 0x0000000b3e007986 */ /* 0x000fe8000c101512 */
[----:B------:R-:W-:Y:S04]  /*6140*/  STG.E.U16 desc[UR18][R62.64+0x2], R31 ;  /* 0x0000021f3e007986 */ /* 0x000fe8000c101512 */
[----:B------:R-:W-:Y:S04]  /*6150*/  STG.E.U16 desc[UR18][R62.64+0x4], R9 ;  /* 0x000004093e007986 */ /* 0x000fe8000c101512 */
[----:B------:R-:W-:Y:S04]  /*6160*/  STG.E.U16 desc[UR18][R62.64+0x6], R0 ;  /* 0x000006003e007986 */ /* 0x000fe8000c101512 */
[----:B------:R0:W-:Y:S01]  /*6170*/  STG.E.U16 desc[UR18][R56.64+0x2], R3 ;  /* 0x0000020338007986 */ /* 0x0001e2000c101512 */
[----:B------:R-:W-:-:S02]  /*6180*/  PRMT R4, R58, 0x7632, R4 ;  /* 0x000076323a047816 */ /* 0x000fc40000000004 */
[----:B------:R-:W-:Y:S02]  /*6190*/  PRMT R5, R48, 0x7632, R5 ;  /* 0x0000763230057816 */ /* 0x000fe40000000005 */
[----:B0-----:R-:W-:Y:S02]  /*61a0*/  IADD3.X R3, R49, UR25, RZ, P0, !PT ;  /* 0x0000001931037c10 */ /* 0x001fe400087fe4ff */
[----:B------:R-:W-:Y:S02]  /*61b0*/  IADD3 R44, P0, R44, UR24, RZ ;  /* 0x000000182c2c7c10 */ /* 0x000fe4000ff1e0ff */
[----:B------:R-:W-:Y:S02]  /*61c0*/  PRMT R0, R64, 0x7632, R0 ;  /* 0x0000763240007816 */ /* 0x000fe40000000000 */
[----:B------:R-:W-:Y:S02]  /*61d0*/  IADD3.X R45, R45, UR25, RZ, P0, !PT ;  /* 0x000000192d2d7c10 */ /* 0x000fe400087fe4ff */
[----:B------:R-:W-:Y:S01]  /*61e0*/  IADD3 R38, P0, R38, UR24, RZ ;  /* 0x0000001826267c10 */ /* 0x000fe2000ff1e0ff */
[----:B------:R-:W-:Y:S03]  /*61f0*/  STG.E.U16 desc[UR18][R56.64], R28 ;  /* 0x0000001c38007986 */ /* 0x000fe6000c101512 */
[----:B------:R-:W-:Y:S01]  /*6200*/  IADD3.X R39, R39, UR25, RZ, P0, !PT ;  /* 0x0000001927277c10 */ /* 0x000fe200087fe4ff */
[----:B------:R-:W-:Y:S01]  /*6210*/  STG.E.U16 desc[UR18][R56.64+0x4], R58 ;  /* 0x0000043a38007986 */ /* 0x000fe2000c101512 */
[----:B------:R-:W-:-:S03]  /*6220*/  IADD3 R36, P0, R36, UR24, RZ ;  /* 0x0000001824247c10 */ /* 0x000fc6000ff1e0ff */
[----:B------:R-:W-:Y:S01]  /*6230*/  STG.E.U16 desc[UR18][R56.64+0x6], R4 ;  /* 0x0000060438007986 */ /* 0x000fe2000c101512 */
[----:B------:R-:W-:-:S03]  /*6240*/  IADD3.X R37, R37, UR25, RZ, P0, !PT ;  /* 0x0000001925257c10 */ /* 0x000fc600087fe4ff */
[----:B------:R-:W-:Y:S04]  /*6250*/  STG.E.U16 desc[UR18][R2.64], R48 ;  /* 0x0000003002007986 */ /* 0x000fe8000c101512 */
[----:B------:R-:W-:Y:S04]  /*6260*/  STG.E.U16 desc[UR18][R2.64+0x2], R5 ;  /* 0x0000020502007986 */ /* 0x000fe8000c101512 */
[----:B------:R-:W-:Y:S04]  /*6270*/  STG.E.U16 desc[UR18][R2.64+0x4], R64 ;  /* 0x0000044002007986 */ /* 0x000fe8000c101512 */
[----:B------:R0:W-:Y:S01]  /*6280*/  STG.E.U16 desc[UR18][R2.64+0x6], R0 ;  /* 0x0000060002007986 */ /* 0x0001e2000c101512 */
[----:B------:R-:W-:-:S02]  /*6290*/  IADD3 R34, P0, R34, UR24, RZ ;  /* 0x0000001822227c10 */ /* 0x000fc4000ff1e0ff */
[----:B------:R-:W-:Y:S01]  /*62a0*/  PRMT R19, R74, 0x7632, R19 ;  /* 0x000076324a137816 */ /* 0x000fe20000000013 */
[----:B------:R-:W-:Y:S01]  /*62b0*/  STG.E.U16 desc[UR18][R44.64], R60 ;  /* 0x0000003c2c007986 */ /* 0x000fe2000c101512 */
[----:B------:R-:W-:Y:S02]  /*62c0*/  PRMT R18, R84, 0x7632, R18 ;  /* 0x0000763254127816 */ /* 0x000fe40000000012 */
[----:B0-----:R-:W-:Y:S02]  /*62d0*/  PRMT R3, R76, 0x7632, R3 ;  /* 0x000076324c037816 */ /* 0x001fe40000000003 */
[----:B------:R-:W-:Y:S01]  /*62e0*/  PRMT R0, R78, 0x7632, R0 ;  /* 0x000076324e007816 */ /* 0x000fe20000000000 */
[----:B------:R-:W-:Y:S01]  /*62f0*/  STG.E.U16 desc[UR18][R44.64+0x2], R22 ;  /* 0x000002162c007986 */ /* 0x000fe2000c101512 */
[----:B------:R-:W-:-:S03]  /*6300*/  PRMT R2, R82, 0x7632, R2 ;  /* 0x0000763252027816 */ /* 0x000fc60000000002 */
[----:B------:R-:W-:Y:S01]  /*6310*/  STG.E.U16 desc[UR18][R44.64+0x4], R76 ;  /* 0x0000044c2c007986 */ /* 0x000fe2000c101512 */
[----:B------:R-:W-:-:S03]  /*6320*/  IADD3.X R35, R35, UR25, RZ, P0, !PT ;  /* 0x0000001923237c10 */ /* 0x000fc600087fe4ff */
[----:B------:R-:W-:Y:S01]  /*6330*/  STG.E.U16 desc[UR18][R44.64+0x6], R3 ;  /* 0x000006032c007986 */ /* 0x000fe2000c101512 */
[----:B------:R-:W-:-:S03]  /*6340*/  PRMT R17, R75, 0x7632, R17 ;  /* 0x000076324b117816 */ /* 0x000fc60000000011 */
        /* <DEDUP_REMOVED lines=14> */
.L_x_2462:
        /* <DEDUP_REMOVED lines=15> */
[----:B0-----:R-:W-:Y:S02]  /*6520*/  LOP3.LUT R3, RZ, R20, RZ, 0x33, !PT ;  /* 0x00000014ff037212 */ /* 0x001fe400078e33ff */
[----:B--2---:R-:W-:Y:S02]  /*6530*/  LOP3.LUT R0, RZ, R21, RZ, 0x33, !PT ;  /* 0x00000015ff007212 */ /* 0x004fe400078e33ff */
        /* <DEDUP_REMOVED lines=63> */
.L_x_2489:
        /* <DEDUP_REMOVED lines=42> */
.L_x_2476:
[----:B------:R-:W-:Y:S05]  /*6bd0*/  BSYNC B1 ;  /* 0x0000000000017941 */ /* 0x000fea0003800000 */
.L_x_2475:
        /* <DEDUP_REMOVED lines=18> */
.L_x_2479:
        /* <DEDUP_REMOVED lines=55> */
.L_x_2478:
[----:B------:R-:W-:Y:S05]  /*7070*/  BSYNC B1 ;  /* 0x0000000000017941 */ /* 0x000fea0003800000 */
.L_x_2477:
        /* <DEDUP_REMOVED lines=35> */
.L_x_2481:
[----:B------:R-:W-:Y:S05]  /*72b0*/  BSYNC B1 ;  /* 0x0000000000017941 */ /* 0x000fea0003800000 */
.L_x_2480:
        /* <DEDUP_REMOVED lines=15> */
.L_x_2474:
[----:B------:R-:W-:Y:S05]  /*73b0*/  BSYNC B0 ;  /* 0x0000000000007941 */ /* 0x000fea0003800000 */
.L_x_2473:
        /* <DEDUP_REMOVED lines=39> */
.L_x_2498:
        /* <DEDUP_REMOVED lines=43> */
.L_x_2508:
        /* <DEDUP_REMOVED lines=38> */
.L_x_2518:
[----:B0-----:R-:W-:Y:S01]  /*7b40*/  FADD.FTZ R30, R25, R30 ;  /* 0x0000001e191e7221 */ /* 0x001fe20000010000 */
[----:B------:R-:W-:-:S04]  /*7b50*/  @!P1 F2FP.F16.F32.PACK_AB R25, RZ, R35 ;  /* 0x00000023ff19923e */ /* 0x000fc800000000ff */
[----:B------:R-:W-:Y:S02]  /*7b60*/  PRMT R31, R25, 0x7610, R31 ;  /* 0x00007610191f7816 */ /* 0x000fe4000000001f */
[----:B------:R-:W-:Y:S02]  /*7b70*/  @!P1 F2FP.F16.F32.PACK_AB R30, RZ, R30 ;  /* 0x0000001eff1e923e */ /* 0x000fe400000000ff */
[----:B------:R-:W-:Y:S01]  /*7b80*/  MOV R25, R18 ;  /* 0x0000001200197202 */ /* 0x000fe20000000f00 */
[----:B------:R3:W-:Y:S04]  /*7b90*/  @!P1 STG.E.U16 desc[UR18][R26.64+0x50], R31 ;  /* 0x0000501f1a009986 */ /* 0x0007e8000c101512 */
[----:B------:R3:W-:Y:S02]  /*7ba0*/  @!P1 STG.E.U16 desc[UR18][R28.64+0x50], R30 ;  /* 0x0000501e1c009986 */ /* 0x0007e4000c101512 */
.L_x_2484:
[----:B------:R-:W-:Y:S05]  /*7bb0*/  BSYNC B0 ;  /* 0x0000000000007941 */ /* 0x000fea0003800000 */
.L_x_2483:
        /* <DEDUP_REMOVED lines=117> */
[----:B------:R-:W-:Y:S01]  /*8310*/  @!P0 F2FP.F16.F32.PACK_AB R31, RZ, R31 ;  /* 0x0000001fff1f823e */ /* 0x000fe200000000ff */
[----:B------:R-:W4:Y:S03]  /*8320*/  SHFL.BFLY PT, R47, R46, 0x2, 0x101f ;  /* 0x0c501f002e2f7f89 */ /* 0x000f2600000e0000 */
[----:B------:R-:W-:Y:S01]  /*8330*/  @!P0 F2FP.F16.F32.PACK_AB R30, RZ, R30 ;  /* 0x0000001eff1e823e */ /* 0x000fe200000000ff */
[----:B-----5:R-:W-:-:S04]  /*8340*/  IMAD.WIDE R28, R25, 0x2, R28 ;  /* 0x00000002191c7825 */ /* 0x020fc800078e021c */
[----:B------:R-:W-:Y:S01]  /*8350*/  FADD.FTZ R25, R37, R34 ;  /* 0x0000002225197221 */ /* 0x000fe20000010000 */
[----:B------:R-:W-:Y:S02]  /*8360*/  PRMT R49, R31, 0x7610, R49 ;  /* 0x000076101f317816 */ /* 0x000fe40000000031 */
[----:B------:R-:W-:Y:S01]  /*8370*/  PRMT R33, R30, 0x7610, R33 ;  /* 0x000076101e217816 */ /* 0x000fe20000000021 */
[----:B-1----:R-:W-:Y:S01]  /*8380*/  FADD.FTZ R30, R36, R35 ;  /* 0x00000023241e7221 */ /* 0x002fe20000010000 */
[----:B------:R-:W-:Y:S02]  /*8390*/  @!P0 F2FP.F16.F32.PACK_AB R25, RZ, R25 ;  /* 0x00000019ff19823e */ /* 0x000fe400000000ff */
[----:B------:R-:W-:Y:S01]  /*83a0*/  MOV R34, 0xffff ;  /* 0x0000ffff00227802 */ /* 0x000fe20000000f00 */
[----:B--2---:R-:W-:Y:S01]  /*83b0*/  FADD.FTZ R31, R44, R41 ;  /* 0x000000292c1f7221 */ /* 0x004fe20000010000 */
[----:B------:R1:W-:Y:S01]  /*83c0*/  @!P0 STG.E.U16 desc[UR18][R26.64], R33 ;  /* 0x000000211a008986 */ /* 0x0003e2000c101512 */
[----:B------:R-:W-:Y:S01]  /*83d0*/  @!P0 F2FP.F16.F32.PACK_AB R30, RZ, R30 ;  /* 0x0000001eff1e823e */ /* 0x000fe200000000ff */
[----:B0-----:R-:W-:-:S02]  /*83e0*/  FADD.FTZ R32, R42, R43 ;  /* 0x0000002b2a207221 */ /* 0x001fc40000010000 */
[----:B------:R-:W-:Y:S01]  /*83f0*/  @!P0 F2FP.F16.F32.PACK_AB R31, RZ, R31 ;  /* 0x0000001fff1f823e */ /* 0x000fe200000000ff */
[----:B------:R-:W-:Y:S01]  /*8400*/  @!P0 STG.E.U16 desc[UR18][R28.64], R49 ;  /* 0x000000311c008986 */ /* 0x000fe2000c101512 */
[----:B---3--:R-:W-:Y:S01]  /*8410*/  FADD.FTZ R45, R45, R48 ;  /* 0x000000302d2d7221 */ /* 0x008fe20000010000 */
[----:B------:R-:W-:Y:S01]  /*8420*/  @!P0 F2FP.F16.F32.PACK_AB R32, RZ, R32 ;  /* 0x00000020ff20823e */ /* 0x000fe200000000ff */
        /* <DEDUP_REMOVED lines=10> */
.L_x_2552:
[----:B-12---:R-:W-:Y:S01]  /*84d0*/  FADD.FTZ R30, R46, R25 ;  /* 0x000000192e1e7221 */ /* 0x006fe20000010000 */
[----:B------:R-:W-:-:S04]  /*84e0*/  @!P0 F2FP.F16.F32.PACK_AB R25, RZ, R34 ;  /* 0x00000022ff19823e */ /* 0x000fc800000000ff */
[----:B------:R-:W-:Y:S01]  /*84f0*/  @!P0 F2FP.F16.F32.PACK_AB R30, RZ, R30 ;  /* 0x0000001eff1e823e */ /* 0x000fe200000000ff */
[----:B------:R4:W-:Y:S04]  /*8500*/  @!P0 STG.E.U16 desc[UR18][R26.64+0x78], R25 ;  /* 0x000078191a008986 */ /* 0x0009e8000c101512 */
[----:B------:R4:W-:Y:S02]  /*8510*/  @!P0 STG.E.U16 desc[UR18][R28.64+0x78], R30 ;  /* 0x0000781e1c008986 */ /* 0x0009e4000c101512 */
.L_x_2482:
[----:B------:R-:W-:Y:S05]  /*8520*/  WARPSYNC.ALL ;  /* 0x0000000000007948 */ /* 0x000fea0003800000 */
[----:B------:R-:W-:Y:S01]  /*8530*/  IADD3 R22, R22, 0x480, RZ ;  /* 0x0000048016167810 */ /* 0x000fe20007ffe0ff */
[----:B------:R-:W-:Y:S03]  /*8540*/  BAR.SYNC.DEFER_BLOCKING 0x0 ;  /* 0x0000000000007b1d */ /* 0x000fe60000010000 */
[----:B------:R-:W-:-:S13]  /*8550*/  ISETP.GE.AND P0, PT, R22, UR14, PT ;  /* 0x0000000e16007c0c */ /* 0x000fda000bf06270 */
[----:B------:R-:W-:Y:S05]  /*8560*/  @!P0 BRA `(.L_x_2489) ;  /* 0xffffffe000f08947 */ /* 0x000fea000383ffff */
[----:B------:R-:W-:Y:S05]  /*8570*/  EXIT ;  /* 0x000000000000794d */ /* 0x000fea0003800000 */
.L_x_2485:
[----:B-1----:R-:W-:Y:S02]  /*8580*/  MOV R52, R25 ;  /* 0x0000001900347202 */ /* 0x002fe40000000f00 */
[----:B------:R-:W-:Y:S02]  /*8590*/  MOV R53, 0x8 ;  /* 0x0000000800357802 */ /* 0x000fe40000000f00 */
[----:B------:R-:W-:Y:S02]  /*85a0*/  MOV R54, 0x101f ;  /* 0x0000101f00367802 */ /* 0x000fe40000000f00 */
[----:B------:R-:W-:-:S07]  /*85b0*/  MOV R51, 0xffff ;  /* 0x0000ffff00337802 */ /* 0x000fce0000000f00 */
[----:B0-2---:R-:W-:Y:S05]  /*85c0*/  WARPSYNC.COLLECTIVE R51, `(.L_x_2490) ;  /* 0x0000000033087348 */ /* 0x005fea0003c00000 */
[----:B------:R1:W3:Y:S02]  /*85d0*/  SHFL.BFLY P2, R49, R52, R53, R54 ;  /* 0x0c00003534317389 */ /* 0x0002e40000040036 */
[----:B0123--:R-:W-:Y:S01]  /*85e0*/  ENDCOLLECTIVE ;  /* 0x000000000000791b */ /* 0x00ffe20003800000 */
.L_x_2490:
[----:B------:R-:W-:Y:S02]  /*85f0*/  MOV R52, R26 ;  /* 0x0000001a00347202 */ /* 0x000fe40000000f00 */
[----:B------:R-:W-:-:S07]  /*8600*/  MOV R28, R49 ;  /* 0x00000031001c7202 */ /* 0x000fce0000000f00 */
[----:B------:R-:W-:Y:S05]  /*8610*/  WARPSYNC.COLLECTIVE R51, `(.L_x_2491) ;  /* 0x0000000033087348 */ /* 0x000fea0003c00000 */
[----:B------:R0:W1:Y:S02]  /*8620*/  SHFL.BFLY P2, R49, R52, R53, R54 ;  /* 0x0c00003534317389 */ /* 0x0000640000040036 */
[----:B01----:R-:W-:Y:S01]  /*8630*/  ENDCOLLECTIVE ;  /* 0x000000000000791b */ /* 0x003fe20003800000 */
.L_x_2491:
[----:B------:R-:W-:-:S05]  /*8640*/  FADD.FTZ R28, R28, R25 ;  /* 0x000000191c1c7221 */ /* 0x000fca0000010000 */
[----:B------:R-:W-:Y:S02]  /*8650*/  MOV R52, R28 ;  /* 0x0000001c00347202 */ /* 0x000fe40000000f00 */
[----:B------:R-:W-:Y:S02]  /*8660*/  MOV R53, 0x4 ;  /* 0x0000000400357802 */ /* 0x000fe40000000f00 */
[----:B------:R-:W-:-:S07]  /*8670*/  MOV R27, R49 ;  /* 0x00000031001b7202 */ /* 0x000fce0000000f00 */
[----:B------:R-:W-:Y:S05]  /*8680*/  WARPSYNC.COLLECTIVE R51, `(.L_x_2492) ;  /* 0x0000000033087348 */ /* 0x000fea0003c00000 */
[----:B------:R0:W1:Y:S02]  /*8690*/  SHFL.BFLY P2, R49, R52, R53, R54 ;  /* 0x0c00003534317389 */ /* 0x0000640000040036 */
[----:B01----:R-:W-:Y:S01]  /*86a0*/  ENDCOLLECTIVE ;  /* 0x000000000000791b */ /* 0x003fe20003800000 */
.L_x_2492:
[----:B------:R-:W-:-:S05]  /*86b0*/  FADD.FTZ R27, R27, R26 ;  /* 0x0000001a1b1b7221 */ /* 0x000fca0000010000 */
[----:B------:R-:W-:Y:S02]  /*86c0*/  MOV R52, R27 ;  /* 0x0000001b00347202 */ /* 0x000fe40000000f00 */
[----:B------:R-:W-:-:S07]  /*86d0*/  MOV R29, R49 ;  /* 0x00000031001d7202 */ /* 0x000fce0000000f00 */
[----:B------:R-:W-:Y:S05]  /*86e0*/  WARPSYNC.COLLECTIVE R51, `(.L_x_2493) ;  /* 0x0000000033087348 */ /* 0x000fea0003c00000 */
[----:B------:R0:W1:Y:S02]  /*86f0*/  SHFL.BFLY P2, R49, R52, R53, R54 ;  /* 0x0c00003534317389 */ /* 0x0000640000040036 */
[----:B01----:R-:W-:Y:S01]  /*8700*/  ENDCOLLECTIVE ;  /* 0x000000000000791b */ /* 0x003fe20003800000 */
.L_x_2493:
[----:B------:R-:W-:-:S05]  /*8710*/  FADD.FTZ R29, R28, R29 ;  /* 0x0000001d1c1d7221 */ /* 0x000fca0000010000 */
[----:B------:R-:W-:Y:S02]  /*8720*/  MOV R52, R29 ;  /* 0x0000001d00347202 */ /* 0x000fe40000000f00 */
[----:B------:R-:W-:Y:S02]  /*8730*/  MOV R53, 0x2 ;  /* 0x0000000200357802 */ /* 0x000fe40000000f00 */
[----:B------:R-:W-:-:S07]  /*8740*/  MOV R30, R49 ;  /* 0x00000031001e7202 */ /* 0x000fce0000000f00 */
[----:B------:R-:W-:Y:S05]  /*8750*/  WARPSYNC.COLLECTIVE R51, `(.L_x_2494) ;  /* 0x0000000033087348 */ /* 0x000fea0003c00000 */
[----:B------:R0:W1:Y:S02]  /*8760*/  SHFL.BFLY P2, R49, R52, R53, R54 ;  /* 0x0c00003534317389 */ /* 0x0000640000040036 */
[----:B01----:R-:W-:Y:S01]  /*8770*/  ENDCOLLECTIVE ;  /* 0x000000000000791b */ /* 0x003fe20003800000 */
.L_x_2494:
[----:B------:R-:W-:-:S05]  /*8780*/  FADD.FTZ R30, R27, R30 ;  /* 0x0000001e1b1e7221 */ /* 0x000fca0000010000 */
[----:B------:R-:W-:Y:S02]  /*8790*/  MOV R52, R30 ;  /* 0x0000001e00347202 */ /* 0x000fe40000000f00 */
[----:B------:R-:W-:-:S07]  /*87a0*/  MOV R32, R49 ;  /* 0x0000003100207202 */ /* 0x000fce0000000f00 */
[----:B------:R-:W-:Y:S05]  /*87b0*/  WARPSYNC.COLLECTIVE R51, `(.L_x_2495) ;  /* 0x0000000033087348 */ /* 0x000fea0003c00000 */
[----:B------:R0:W1:Y:S02]  /*87c0*/  SHFL.BFLY P2, R49, R52, R53, R54 ;  /* 0x0c00003534317389 */ /* 0x0000640000040036 */
[----:B01----:R-:W-:Y:S01]  /*87d0*/  ENDCOLLECTIVE ;  /* 0x000000000000791b */ /* 0x003fe20003800000 */
.L_x_2495:
[----:B------:R-:W-:-:S05]  /*87e0*/  FADD.FTZ R32, R29, R32 ;  /* 0x000000201d207221 */ /* 0x000fca0000010000 */
[----:B------:R-:W-:Y:S02]  /*87f0*/  MOV R52, R32 ;  /* 0x0000002000347202 */ /* 0x000fe40000000f00 */
[----:B------:R-:W-:Y:S02]  /*8800*/  MOV R53, 0x1 ;  /* 0x0000000100357802 */ /* 0x000fe40000000f00 */
[----:B------:R-:W-:-:S07]  /*8810*/  MOV R25, R49 ;  /* 0x0000003100197202 */ /* 0x000fce0000000f00 */
[----:B------:R-:W-:Y:S05]  /*8820*/  WARPSYNC.COLLECTIVE R51, `(.L_x_2496) ;  /* 0x0000000033087348 */ /* 0x000fea0003c00000 */
[----:B------:R0:W1:Y:S02]  /*8830*/  SHFL.BFLY P2, R49, R52, R53, R54 ;  /* 0x0c00003534317389 */ /* 0x0000640000040036 */
[----:B01----:R-:W-:Y:S01]  /*8840*/  ENDCOLLECTIVE ;  /* 0x000000000000791b */ /* 0x003fe20003800000 */
.L_x_2496:
[----:B------:R-:W-:-:S05]  /*8850*/  FADD.FTZ R25, R30, R25 ;  /* 0x000000191e197221 */ /* 0x000fca0000010000 */
[----:B------:R-:W-:Y:S02]  /*8860*/  MOV R52, R25 ;  /* 0x0000001900347202 */ /* 0x000fe40000000f00 */
[----:B------:R-:W-:-:S07]  /*8870*/  MOV R31, R49 ;  /* 0x00000031001f7202 */ /* 0x000fce0000000f00 */
[----:B------:R-:W-:Y:S05]  /*8880*/  WARPSYNC.COLLECTIVE R51, `(.L_x_2497) ;  /* 0x0000000033087348 */ /* 0x000fea0003c00000 */
[----:B------:R0:W1:Y:S02]  /*8890*/  SHFL.BFLY P2, R49, R52, R53, R54 ;  /* 0x0c00003534317389 */ /* 0x0000640000040036 */
[----:B01----:R-:W-:Y:S01]  /*88a0*/  ENDCOLLECTIVE ;  /* 0x000000000000791b */ /* 0x003fe20003800000 */
.L_x_2497:
[----:B------:R-:W-:Y:S01]  /*88b0*/  FADD.FTZ R31, R32, R31 ;  /* 0x0000001f201f7221 */ /* 0x000fe20000010000 */
[----:B------:R-:W-:Y:S01]  /*88c0*/  MOV R34, R49 ;  /* 0x0000003100227202 */ /* 0x000fe20000000f00 */
[----:B------:R-:W-:Y:S06]  /*88d0*/  BRA `(.L_x_2498) ;  /* 0xffffffec00547947 */ /* 0x000fec000383ffff */
.L_x_2486:
        /* <DEDUP_REMOVED lines=8> */
.L_x_2500:
[----:B------:R-:W-:Y:S05]  /*8960*/  BSYNC B1 ;  /* 0x0000000000017941 */ /* 0x000fea0003800000 */
.L_x_2499:
        /* <DEDUP_REMOVED lines=8> */
.L_x_2501:
[----:B------:R-:W-:Y:S01]  /*89f0*/  FADD.FTZ R32, R32, R25 ;  /* 0x0000001920207221 */ /* 0x000fe20000010000 */
[----:B------:R-:W-:-:S04]  /*8a00*/  HFMA2.MMA R53, -RZ, RZ, 0, 2.384185791015625e-07 ;  /* 0x00000004ff357435 */ /* 0x000fc800000001ff */
[----:B------:R-:W-:Y:S02]  /*8a10*/  MOV R52, R32 ;  /* 0x0000002000347202 */ /* 0x000fe40000000f00 */
[----:B------:R-:W-:-:S07]  /*8a20*/  MOV R31, R49 ;  /* 0x00000031001f7202 */ /* 0x000fce0000000f00 */
[----:B------:R-:W-:Y:S05]  /*8a30*/  WARPSYNC.COLLECTIVE R51, `(.L_x_2502) ;  /* 0x0000000033087348 */ /* 0x000fea0003c00000 */
[----:B------:R0:W1:Y:S02]  /*8a40*/  SHFL.BFLY P2, R49, R52, R53, R54 ;  /* 0x0c00003534317389 */ /* 0x0000640000040036 */
[----:B01----:R-:W-:Y:S01]  /*8a50*/  ENDCOLLECTIVE ;  /* 0x000000000000791b */ /* 0x003fe20003800000 */
.L_x_2502:
[----:B------:R-:W-:-:S05]  /*8a60*/  FADD.FTZ R31, R31, R30 ;  /* 0x0000001e1f1f7221 */ /* 0x000fca0000010000 */
[----:B------:R-:W-:Y:S02]  /*8a70*/  MOV R52, R31 ;  /* 0x0000001f00347202 */ /* 0x000fe40000000f00 */
[----:B------:R-:W-:-:S07]  /*8a80*/  MOV R33, R49 ;  /* 0x0000003100217202 */ /* 0x000fce0000000f00 */
[----:B------:R-:W-:Y:S05]  /*8a90*/  WARPSYNC.COLLECTIVE R51, `(.L_x_2503) ;  /* 0x0000000033087348 */ /* 0x000fea0003c00000 */
[----:B------:R0:W1:Y:S02]  /*8aa0*/  SHFL.BFLY P2, R49, R52, R53, R54 ;  /* 0x0c00003534317389 */ /* 0x0000640000040036 */
[----:B01----:R-:W-:Y:S01]  /*8ab0*/  ENDCOLLECTIVE ;  /* 0x000000000000791b */ /* 0x003fe20003800000 */
.L_x_2503:
[----:B------:R-:W-:Y:S01]  /*8ac0*/  FADD.FTZ R33, R32, R33 ;  /* 0x0000002120217221 */ /* 0x000fe20000010000 */
[----:B------:R-:W-:-:S04]  /*8ad0*/  HFMA2.MMA R53, -RZ, RZ, 0, 1.1920928955078125e-07 ;  /* 0x00000002ff357435 */ /* 0x000fc800000001ff */
[----:B------:R-:W-:Y:S02]  /*8ae0*/  MOV R52, R33 ;  /* 0x0000002100347202 */ /* 0x000fe40000000f00 */
[----:B------:R-:W-:-:S07]  /*8af0*/  MOV R34, R49 ;  /* 0x0000003100227202 */ /* 0x000fce0000000f00 */
[----:B------:R-:W-:Y:S05]  /*8b00*/  WARPSYNC.COLLECTIVE R51, `(.L_x_2504) ;  /* 0x0000000033087348 */ /* 0x000fea0003c00000 */
[----:B------:R0:W1:Y:S02]  /*8b10*/  SHFL.BFLY P2, R49, R52, R53, R54 ;  /* 0x0c00003534317389 */ /* 0x0000640000040036 */
[----:B01----:R-:W-:Y:S01]  /*8b20*/  ENDCOLLECTIVE ;  /* 0x000000000000791b */ /* 0x003fe20003800000 */
.L_x_2504:
[----:B------:R-:W-:-:S05]  /*8b30*/  FADD.FTZ R34, R31, R34 ;  /* 0x000000221f227221 */ /* 0x000fca0000010000 */
[----:B------:R-:W-:Y:S02]  /*8b40*/  MOV R52, R34 ;  /* 0x0000002200347202 */ /* 0x000fe40000000f00 */
[----:B------:R-:W-:-:S07]  /*8b50*/  MOV R36, R49 ;  /* 0x0000003100247202 */ /* 0x000fce0000000f00 */
[----:B------:R-:W-:Y:S05]  /*8b60*/  WARPSYNC.COLLECTIVE R51, `(.L_x_2505) ;  /* 0x0000000033087348 */ /* 0x000fea0003c00000 */
[----:B------:R0:W1:Y:S02]  /*8b70*/  SHFL.BFLY P2, R49, R52, R53, R54 ;  /* 0x0c00003534317389 */ /* 0x0000640000040036 */
[----:B01----:R-:W-:Y:S01]  /*8b80*/  ENDCOLLECTIVE ;  /* 0x000000000000791b */ /* 0x003fe20003800000 */
.L_x_2505:
[----:B------:R-:W-:Y:S01]  /*8b90*/  FADD.FTZ R36, R33, R36 ;  /* 0x0000002421247221 */ /* 0x000fe20000010000 */
[----:B------:R-:W-:-:S04]  /*8ba0*/  HFMA2.MMA R53, -RZ, RZ, 0, 5.9604644775390625e-08 ;  /* 0x00000001ff357435 */ /* 0x000fc800000001ff */
[----:B------:R-:W-:Y:S02]  /*8bb0*/  MOV R52, R36 ;  /* 0x0000002400347202 */ /* 0x000fe40000000f00 */
[----:B------:R-:W-:-:S07]  /*8bc0*/  MOV R25, R49 ;  /* 0x0000003100197202 */ /* 0x000fce0000000f00 */
[----:B------:R-:W-:Y:S05]  /*8bd0*/  WARPSYNC.COLLECTIVE R51, `(.L_x_2506) ;  /* 0x0000000033087348 */ /* 0x000fea0003c00000 */
[----:B------:R0:W1:Y:S02]  /*8be0*/  SHFL.BFLY P2, R49, R52, R53, R54 ;  /* 0x0c00003534317389 */ /* 0x0000640000040036 */
[----:B01----:R-:W-:Y:S01]  /*8bf0*/  ENDCOLLECTIVE ;  /* 0x000000000000791b */ /* 0x003fe20003800000 */
.L_x_2506:
[----:B------:R-:W-:-:S05]  /*8c00*/  FADD.FTZ R25, R34, R25 ;  /* 0x0000001922197221 */ /* 0x000fca0000010000 */
[----:B------:R-:W-:Y:S02]  /*8c10*/  MOV R52, R25 ;  /* 0x0000001900347202 */ /* 0x000fe40000000f00 */
[----:B------:R-:W-:-:S07]  /*8c20*/  MOV R35, R49 ;  /* 0x0000003100237202 */ /* 0x000fce0000000f00 */
[----:B------:R-:W-:Y:S05]  /*8c30*/  WARPSYNC.COLLECTIVE R51, `(.L_x_2507) ;  /* 0x0000000033087348 */ /* 0x000fea0003c00000 */
[----:B------:R0:W1:Y:S02]  /*8c40*/  SHFL.BFLY P2, R49, R52, R53, R54 ;  /* 0x0c00003534317389 */ /* 0x0000640000040036 */
[----:B01----:R-:W-:Y:S01]  /*8c50*/  ENDCOLLECTIVE ;  /* 0x000000000000791b */ /* 0x003fe20003800000 */
.L_x_2507:
[----:B------:R-:W-:Y:S01]  /*8c60*/  FADD.FTZ R35, R36, R35 ;  /* 0x0000002324237221 */ /* 0x000fe20000010000 */
[----:B------:R-:W-:Y:S01]  /*8c70*/  MOV R30, R49 ;  /* 0x00000031001e7202 */ /* 0x000fe20000000f00 */
[----:B------:R-:W-:Y:S06]  /*8c80*/  BRA `(.L_x_2508) ;  /* 0xffffffec00147947 */ /* 0x000fec000383ffff */
.L_x_2487:
        /* <DEDUP_REMOVED lines=8> */
.L_x_2510:
[----:B------:R-:W-:Y:S05]  /*8d10*/  BSYNC B1 ;  /* 0x0000000000017941 */ /* 0x000fea0003800000 */
.L_x_2509:
        /* <DEDUP_REMOVED lines=8> */
.L_x_2511:
[----:B------:R-:W-:Y:S01]  /*8da0*/  FADD.FTZ R32, R32, R25 ;  /* 0x0000001920207221 */ /* 0x000fe20000010000 */
[----:B------:R-:W-:-:S04]  /*8db0*/  HFMA2.MMA R53, -RZ, RZ, 0, 2.384185791015625e-07 ;  /* 0x00000004ff357435 */ /* 0x000fc800000001ff */
[----:B------:R-:W-:Y:S02]  /*8dc0*/  MOV R52, R32 ;  /* 0x0000002000347202 */ /* 0x000fe40000000f00 */
[----:B------:R-:W-:-:S07]  /*8dd0*/  MOV R31, R49 ;  /* 0x00000031001f7202 */ /* 0x000fce0000000f00 */
[----:B------:R-:W-:Y:S05]  /*8de0*/  WARPSYNC.COLLECTIVE R51, `(.L_x_2512) ;  /* 0x0000000033087348 */ /* 0x000fea0003c00000 */
[----:B------:R0:W1:Y:S02]  /*8df0*/  SHFL.BFLY P2, R49, R52, R53, R54 ;  /* 0x0c00003534317389 */ /* 0x0000640000040036 */
[----:B01----:R-:W-:Y:S01]  /*8e00*/  ENDCOLLECTIVE ;  /* 0x000000000000791b */ /* 0x003fe20003800000 */
.L_x_2512:
[----:B------:R-:W-:-:S05]  /*8e10*/  FADD.FTZ R31, R31, R30 ;  /* 0x0000001e1f1f7221 */ /* 0x000fca0000010000 */
[----:B------:R-:W-:Y:S02]  /*8e20*/  MOV R52, R31 ;  /* 0x0000001f00347202 */ /* 0x000fe40000000f00 */
[----:B------:R-:W-:-:S07]  /*8e30*/  MOV R33, R49 ;  /* 0x0000003100217202 */ /* 0x000fce0000000f00 */
[----:B------:R-:W-:Y:S05]  /*8e40*/  WARPSYNC.COLLECTIVE R51, `(.L_x_2513) ;  /* 0x0000000033087348 */ /* 0x000fea0003c00000 */
[----:B------:R0:W1:Y:S02]  /*8e50*/  SHFL.BFLY P2, R49, R52, R53, R54 ;  /* 0x0c00003534317389 */ /* 0x0000640000040036 */
[----:B01----:R-:W-:Y:S01]  /*8e60*/  ENDCOLLECTIVE ;  /* 0x000000000000791b */ /* 0x003fe20003800000 */
.L_x_2513:
[----:B------:R-:W-:Y:S01]  /*8e70*/  FADD.FTZ R33, R32, R33 ;  /* 0x0000002120217221 */ /* 0x000fe20000010000 */
[----:B------:R-:W-:-:S04]  /*8e80*/  HFMA2.MMA R53, -RZ, RZ, 0, 1.1920928955078125e-07 ;  /* 0x00000002ff357435 */ /* 0x000fc800000001ff */
[----:B------:R-:W-:Y:S02]  /*8e90*/  MOV R52, R33 ;  /* 0x0000002100347202 */ /* 0x000fe40000000f00 */
[----:B------:R-:W-:-:S07]  /*8ea0*/  MOV R34, R49 ;  /* 0x0000003100227202 */ /* 0x000fce0000000f00 */
[----:B------:R-:W-:Y:S05]  /*8eb0*/  WARPSYNC.COLLECTIVE R51, `(.L_x_2514) ;  /* 0x0000000033087348 */ /* 0x000fea0003c00000 */
[----:B------:R0:W1:Y:S02]  /*8ec0*/  SHFL.BFLY P2, R49, R52, R53, R54 ;  /* 0x0c00003534317389 */ /* 0x0000640000040036 */
[----:B01----:R-:W-:Y:S01]  /*8ed0*/  ENDCOLLECTIVE ;  /* 0x000000000000791b */ /* 0x003fe20003800000 */
.L_x_2514:
[----:B------:R-:W-:-:S05]  /*8ee0*/  FADD.FTZ R34, R31, R34 ;  /* 0x000000221f227221 */ /* 0x000fca0000010000 */
[----:B------:R-:W-:Y:S02]  /*8ef0*/  MOV R52, R34 ;  /* 0x0000002200347202 */ /* 0x000fe40000000f00 */
[----:B------:R-:W-:-:S07]  /*8f00*/  MOV R36, R49 ;  /* 0x0000003100247202 */ /* 0x000fce0000000f00 */
[----:B------:R-:W-:Y:S05]  /*8f10*/  WARPSYNC.COLLECTIVE R51, `(.L_x_2515) ;  /* 0x0000000033087348 */ /* 0x000fea0003c00000 */
[----:B------:R0:W1:Y:S02]  /*8f20*/  SHFL.BFLY P2, R49, R52, R53, R54 ;  /* 0x0c00003534317389 */ /* 0x0000640000040036 */
[----:B01----:R-:W-:Y:S01]  /*8f30*/  ENDCOLLECTIVE ;  /* 0x000000000000791b */ /* 0x003fe20003800000 */
.L_x_2515:
[----:B------:R-:W-:Y:S01]  /*8f40*/  FADD.FTZ R36, R33, R36 ;  /* 0x0000002421247221 */ /* 0x000fe20000010000 */
[----:B------:R-:W-:-:S04]  /*8f50*/  HFMA2.MMA R53, -RZ, RZ, 0, 5.9604644775390625e-08 ;  /* 0x00000001ff357435 */ /* 0x000fc800000001ff */
[----:B------:R-:W-:Y:S02]  /*8f60*/  MOV R52, R36 ;  /* 0x0000002400347202 */ /* 0x000fe40000000f00 */
[----:B------:R-:W-:-:S07]  /*8f70*/  MOV R25, R49 ;  /* 0x0000003100197202 */ /* 0x000fce0000000f00 */
[----:B------:R-:W-:Y:S05]  /*8f80*/  WARPSYNC.COLLECTIVE R51, `(.L_x_2516) ;  /* 0x0000000033087348 */ /* 0x000fea0003c00000 */
[----:B------:R0:W1:Y:S02]  /*8f90*/  SHFL.BFLY P2, R49, R52, R53, R54 ;  /* 0x0c00003534317389 */ /* 0x0000640000040036 */
[----:B01----:R-:W-:Y:S01]  /*8fa0*/  ENDCOLLECTIVE ;  /* 0x000000000000791b */ /* 0x003fe20003800000 */
.L_x_2516:
[----:B------:R-:W-:-:S05]  /*8fb0*/  FADD.FTZ R25, R34, R25 ;  /* 0x0000001922197221 */ /* 0x000fca0000010000 */
[----:B------:R-:W-:Y:S02]  /*8fc0*/  MOV R52, R25 ;  /* 0x0000001900347202 */ /* 0x000fe40000000f00 */
[----:B------:R-:W-:-:S07]  /*8fd0*/  MOV R35, R49 ;  /* 0x0000003100237202 */ /* 0x000fce0000000f00 */
[----:B------:R-:W-:Y:S05]  /*8fe0*/  WARPSYNC.COLLECTIVE R51, `(.L_x_2517) ;  /* 0x0000000033087348 */ /* 0x000fea0003c00000 */
[----:B------:R0:W1:Y:S02]  /*8ff0*/  SHFL.BFLY P2, R49, R52, R53, R54 ;  /* 0x0c00003534317389 */ /* 0x0000640000040036 */
[----:B01----:R-:W-:Y:S01]  /*9000*/  ENDCOLLECTIVE ;  /* 0x000000000000791b */ /* 0x003fe20003800000 */
.L_x_2517:
[----:B------:R-:W-:Y:S01]  /*9010*/  FADD.FTZ R35, R36, R35 ;  /* 0x0000002324237221 */ /* 0x000fe20000010000 */
[----:B------:R-:W-:Y:S01]  /*9020*/  MOV R30, R49 ;  /* 0x00000031001e7202 */ /* 0x000fe20000000f00 */
[----:B------:R-:W-:Y:S06]  /*9030*/  BRA `(.L_x_2518) ;  /* 0xffffffe800c07947 */ /* 0x000fec000383ffff */
.L_x_2488:
        /* <DEDUP_REMOVED lines=8> */
.L_x_2520:
[----:B------:R-:W-:Y:S05]  /*90c0*/  BSYNC B0 ;  /* 0x0000000000007941 */ /* 0x000fea0003800000 */
.L_x_2519:
        /* <DEDUP_REMOVED lines=11> */
.L_x_2521:
        /* <DEDUP_REMOVED lines=19> */
.L_x_2522:
        /* <DEDUP_REMOVED lines=8> */
.L_x_2523:
        /* <DEDUP_REMOVED lines=11> */
.L_x_2524:
[----:B------:R-:W-:-:S05]  /*93e0*/  FADD.FTZ R27, R28, R27 ;  /* 0x0000001b1c1b7221 */ /* 0x000fca0000010000 */
[----:B------:R-:W-:Y:S02]  /*93f0*/  MOV R52, R27 ;  /* 0x0000001b00347202 */ /* 0x000fe40000000f00 */
[----:B------:R-:W-:-:S07]  /*9400*/  MOV R29, R49 ;  /* 0x00000031001d7202 */ /* 0x000fce0000000f00 */
[----:B------:R-:W-:Y:S05]  /*9410*/  WARPSYNC.COLLECTIVE R51, `(.L_x_2525) ;  /* 0x0000000033087348 */ /* 0x000fea0003c00000 */
[----:B------:R0:W1:Y:S02]  /*9420*/  SHFL.BFLY P2, R49, R52, R53, R54 ;  /* 0x0c00003534317389 */ /* 0x0000640000040036 */
[----:B01----:R-:W-:Y:S01]  /*9430*/  ENDCOLLECTIVE ;  /* 0x000000000000791b */ /* 0x003fe20003800000 */
.L_x_2525:
        /* <DEDUP_REMOVED lines=8> */
.L_x_2526:
        /* <DEDUP_REMOVED lines=13> */
.L_x_2527:
        /* <DEDUP_REMOVED lines=8> */
.L_x_2528:
        /* <DEDUP_REMOVED lines=10> */
.L_x_2529:
[----:B------:R-:W-:Y:S01]  /*96b0*/  @!P0 F2FP.F16.F32.PACK_AB R30, RZ, R30 ;  /* 0x0000001eff1e823e */ /* 0x000fe200000000ff */
[----:B------:R-:W-:Y:S01]  /*96c0*/  FADD.FTZ R37, R37, R34 ;  /* 0x0000002225257221 */ /* 0x000fe20000010000 */
[----:B------:R-:W-:Y:S01]  /*96d0*/  @!P0 F2FP.F16.F32.PACK_AB R31, RZ, R31 ;  /* 0x0000001fff1f823e */ /* 0x000fe200000000ff */
        /* <DEDUP_REMOVED lines=9> */
.L_x_2530:
[----:B------:R-:W-:-:S05]  /*9770*/  FADD.FTZ R36, R36, R35 ;  /* 0x0000002324247221 */ /* 0x000fca0000010000 */
[----:B------:R-:W-:Y:S02]  /*9780*/  MOV R52, R36 ;  /* 0x0000002400347202 */ /* 0x000fe40000000f00 */
[----:B------:R-:W-:-:S07]  /*9790*/  MOV R34, R49 ;  /* 0x0000003100227202 */ /* 0x000fce0000000f00 */
[----:B------:R-:W-:Y:S05]  /*97a0*/  WARPSYNC.COLLECTIVE R51, `(.L_x_2531) ;  /* 0x0000000033087348 */ /* 0x000fea0003c00000 */
[----:B------:R0:W1:Y:S02]  /*97b0*/  SHFL.BFLY P2, R49, R52, R53, R54 ;  /* 0x0c00003534317389 */ /* 0x0000640000040036 */
[----:B01----:R-:W-:Y:S01]  /*97c0*/  ENDCOLLECTIVE ;  /* 0x000000000000791b */ /* 0x003fe20003800000 */
.L_x_2531:
[----:B------:R-:W-:Y:S01]  /*97d0*/  FADD.FTZ R34, R37, R34 ;  /* 0x0000002225227221 */ /* 0x000fe20000010000 */
[----:B------:R-:W-:-:S04]  /*97e0*/  HFMA2.MMA R53, -RZ, RZ, 0, 1.1920928955078125e-07 ;  /* 0x00000002ff357435 */ /* 0x000fc800000001ff */
[----:B------:R-:W-:Y:S02]  /*97f0*/  MOV R52, R34 ;  /* 0x0000002200347202 */ /* 0x000fe40000000f00 */
[----:B------:R-:W-:-:S07]  /*9800*/  MOV R35, R49 ;  /* 0x0000003100237202 */ /* 0x000fce0000000f00 */
[----:B------:R-:W-:Y:S05]  /*9810*/  WARPSYNC.COLLECTIVE R51, `(.L_x_2532) ;  /* 0x0000000033087348 */ /* 0x000fea0003c00000 */
[----:B------:R0:W1:Y:S02]  /*9820*/  SHFL.BFLY P2, R49, R52, R53, R54 ;  /* 0x0c00003534317389 */ /* 0x0000640000040036 */
[----:B01----:R-:W-:Y:S01]  /*9830*/  ENDCOLLECTIVE ;  /* 0x000000000000791b */ /* 0x003fe20003800000 */
.L_x_2532:
[----:B------:R-:W-:-:S05]  /*9840*/  FADD.FTZ R35, R36, R35 ;  /* 0x0000002324237221 */ /* 0x000fca0000010000 */
[----:B------:R-:W-:Y:S02]  /*9850*/  MOV R52, R35 ;  /* 0x0000002300347202 */ /* 0x000fe40000000f00 */
[----:B------:R-:W-:-:S07]  /*9860*/  MOV R37, R49 ;  /* 0x0000003100257202 */ /* 0x000fce0000000f00 */
[----:B------:R-:W-:Y:S05]  /*9870*/  WARPSYNC.COLLECTIVE R51, `(.L_x_2533) ;  /* 0x0000000033087348 */ /* 0x000fea0003c00000 */
[----:B------:R0:W1:Y:S02]  /*9880*/  SHFL.BFLY P2, R49, R52, R53, R54 ;  /* 0x0c00003534317389 */ /* 0x0000640000040036 */
[----:B01----:R-:W-:Y:S01]  /*9890*/  ENDCOLLECTIVE ;  /* 0x000000000000791b */ /* 0x003fe20003800000 */
.L_x_2533:
[----:B------:R-:W-:Y:S01]  /*98a0*/  FADD.FTZ R37, R34, R37 ;  /* 0x0000002522257221 */ /* 0x000fe20000010000 */
[----:B------:R-:W-:-:S04]  /*98b0*/  HFMA2.MMA R53, -RZ, RZ, 0, 5.9604644775390625e-08 ;  /* 0x00000001ff357435 */ /* 0x000fc800000001ff */
[----:B------:R-:W-:Y:S02]  /*98c0*/  MOV R52, R37 ;  /* 0x0000002500347202 */ /* 0x000fe40000000f00 */
[----:B------:R-:W-:-:S07]  /*98d0*/  MOV R36, R49 ;  /* 0x0000003100247202 */ /* 0x000fce0000000f00 */
[----:B------:R-:W-:Y:S05]  /*98e0*/  WARPSYNC.COLLECTIVE R51, `(.L_x_2534) ;  /* 0x0000000033087348 */ /* 0x000fea0003c00000 */
[----:B------:R0:W1:Y:S02]  /*98f0*/  SHFL.BFLY P2, R49, R52, R53, R54 ;  /* 0x0c00003534317389 */ /* 0x0000640000040036 */
[----:B01----:R-:W-:Y:S01]  /*9900*/  ENDCOLLECTIVE ;  /* 0x000000000000791b */ /* 0x003fe20003800000 */
.L_x_2534:
[----:B------:R-:W-:-:S05]  /*9910*/  FADD.FTZ R36, R35, R36 ;  /* 0x0000002423247221 */ /* 0x000fca0000010000 */
[----:B------:R-:W-:Y:S02]  /*9920*/  MOV R52, R36 ;  /* 0x0000002400347202 */ /* 0x000fe40000000f00 */
[----:B------:R-:W-:-:S07]  /*9930*/  MOV R34, R49 ;  /* 0x0000003100227202 */ /* 0x000fce0000000f00 */
[----:B------:R-:W-:Y:S05]  /*9940*/  WARPSYNC.COLLECTIVE R51, `(.L_x_2535) ;  /* 0x0000000033087348 */ /* 0x000fea0003c00000 */
[----:B------:R0:W1:Y:S02]  /*9950*/  SHFL.BFLY P2, R49, R52, R53, R54 ;  /* 0x0c00003534317389 */ /* 0x0000640000040036 */
[----:B01----:R-:W-:Y:S01]  /*9960*/  ENDCOLLECTIVE ;  /* 0x000000000000791b */ /* 0x003fe20003800000 */
.L_x_2535:
[----:B------:R-:W-:-:S05]  /*9970*/  FADD.FTZ R25, R37, R34 ;  /* 0x0000002225197221 */ /* 0x000fca0000010000 */
[----:B------:R-:W-:Y:S01]  /*9980*/  @!P0 F2FP.F16.F32.PACK_AB R25, RZ, R25 ;  /* 0x00000019ff19823e */ /* 0x000fe200000000ff */
[----:B------:R-:W-:Y:S01]  /*9990*/  HFMA2.MMA R53, -RZ, RZ, 0, 4.76837158203125e-07 ;  /* 0x00000008ff357435 */ /* 0x000fe200000001ff */
[----:B------:R-:W-:Y:S02]  /*99a0*/  MOV R52, R41 ;  /* 0x0000002900347202 */ /* 0x000fe40000000f00 */
[----:B------:R-:W-:-:S08]  /*99b0*/  MOV R35, R49 ;  /* 0x0000003100237202 */ /* 0x000fd00000000f00 */
[----:B------:R-:W-:Y:S05]  /*99c0*/  WARPSYNC.COLLECTIVE R51, `(.L_x_2536) ;  /* 0x0000000033087348 */ /* 0x000fea0003c00000 */
[----:B------:R0:W1:Y:S02]  /*99d0*/  SHFL.BFLY P2, R49, R52, R53, R54 ;  /* 0x0c00003534317389 */ /* 0x0000640000040036 */
[----:B01----:R-:W-:Y:S01]  /*99e0*/  ENDCOLLECTIVE ;  /* 0x000000000000791b */ /* 0x003fe20003800000 */
.L_x_2536:
[--C-:B------:R-:W-:Y:S01]  /*99f0*/  FADD.FTZ R30, R36, R35.reuse ;  /* 0x00000023241e7221 */ /* 0x100fe20000010000 */
[----:B------:R-:W-:-:S04]  /*9a00*/  PRMT R35, R25, 0x7610, R35 ;  /* 0x0000761019237816 */ /* 0x000fc80000000023 */
[----:B------:R-:W-:Y:S02]  /*9a10*/  @!P0 F2FP.F16.F32.PACK_AB R30, RZ, R30 ;  /* 0x0000001eff1e823e */ /* 0x000fe400000000ff */
[----:B------:R-:W-:Y:S02]  /*9a20*/  MOV R52, R42 ;  /* 0x0000002a00347202 */ /* 0x000fe40000000f00 */
[----:B------:R-:W-:-:S07]  /*9a30*/  MOV R44, R49 ;  /* 0x00000031002c7202 */ /* 0x000fce0000000f00 */
[----:B------:R-:W-:Y:S05]  /*9a40*/  WARPSYNC.COLLECTIVE R51, `(.L_x_2537) ;  /* 0x0000000033087348 */ /* 0x000fea0003c00000 */
[----:B------:R0:W1:Y:S02]  /*9a50*/  SHFL.BFLY P2, R49, R52, R53, R54 ;  /* 0x0c00003534317389 */ /* 0x0000640000040036 */
[----:B01----:R-:W-:Y:S01]  /*9a60*/  ENDCOLLECTIVE ;  /* 0x000000000000791b */ /* 0x003fe20003800000 */
.L_x_2537:
[----:B------:R-:W-:Y:S01]  /*9a70*/  FADD.FTZ R44, R44, R41 ;  /* 0x000000292c2c7221 */ /* 0x000fe20000010000 */
[----:B------:R-:W-:-:S04]  /*9a80*/  HFMA2.MMA R53, -RZ, RZ, 0, 2.384185791015625e-07 ;  /* 0x00000004ff357435 */ /* 0x000fc800000001ff */
[----:B------:R-:W-:Y:S02]  /*9a90*/  MOV R52, R44 ;  /* 0x0000002c00347202 */ /* 0x000fe40000000f00 */
[----:B------:R-:W-:-:S07]  /*9aa0*/  MOV R43, R49 ;  /* 0x00000031002b7202 */ /* 0x000fce0000000f00 */
[----:B------:R-:W-:Y:S05]  /*9ab0*/  WARPSYNC.COLLECTIVE R51, `(.L_x_2538) ;  /* 0x0000000033087348 */ /* 0x000fea0003c00000 */
[----:B------:R0:W1:Y:S02]  /*9ac0*/  SHFL.BFLY P2, R49, R52, R53, R54 ;  /* 0x0c00003534317389 */ /* 0x0000640000040036 */
[----:B01----:R-:W-:Y:S01]  /*9ad0*/  ENDCOLLECTIVE ;  /* 0x000000000000791b */ /* 0x003fe20003800000 */
.L_x_2538:
[----:B------:R-:W-:-:S05]  /*9ae0*/  FADD.FTZ R43, R43, R42 ;  /* 0x0000002a2b2b7221 */ /* 0x000fca0000010000 */
[----:B------:R-:W-:Y:S02]  /*9af0*/  MOV R52, R43 ;  /* 0x0000002b00347202 */ /* 0x000fe40000000f00 */
[----:B------:R-:W-:-:S07]  /*9b00*/  MOV R41, R49 ;  /* 0x0000003100297202 */ /* 0x000fce0000000f00 */
[----:B------:R-:W-:Y:S05]  /*9b10*/  WARPSYNC.COLLECTIVE R51, `(.L_x_2539) ;  /* 0x0000000033087348 */ /* 0x000fea0003c00000 */
[----:B------:R0:W1:Y:S02]  /*9b20*/  SHFL.BFLY P2, R49, R52, R53, R54 ;  /* 0x0c00003534317389 */ /* 0x0000640000040036 */
[----:B01----:R-:W-:Y:S01]  /*9b30*/  ENDCOLLECTIVE ;  /* 0x000000000000791b */ /* 0x003fe20003800000 */
.L_x_2539:
[----:B------:R-:W-:Y:S01]  /*9b40*/  FADD.FTZ R41, R44, R41 ;  /* 0x000000292c297221 */ /* 0x000fe20000010000 */
[----:B------:R-:W-:-:S04]  /*9b50*/  HFMA2.MMA R53, -RZ, RZ, 0, 1.1920928955078125e-07 ;  /* 0x00000002ff357435 */ /* 0x000fc800000001ff */
[----:B------:R-:W-:Y:S02]  /*9b60*/  MOV R52, R41 ;  /* 0x0000002900347202 */ /* 0x000fe40000000f00 */
[----:B------:R-:W-:-:S07]  /*9b70*/  MOV R42, R49 ;  /* 0x00000031002a7202 */ /* 0x000fce0000000f00 */
[----:B------:R-:W-:Y:S05]  /*9b80*/  WARPSYNC.COLLECTIVE R51, `(.L_x_2540) ;  /* 0x0000000033087348 */ /* 0x000fea0003c00000 */
[----:B------:R0:W1:Y:S02]  /*9b90*/  SHFL.BFLY P2, R49, R52, R53, R54 ;  /* 0x0c00003534317389 */ /* 0x0000640000040036 */
[----:B01----:R-:W-:Y:S01]  /*9ba0*/  ENDCOLLECTIVE ;  /* 0x000000000000791b */ /* 0x003fe20003800000 */
.L_x_2540:
[----:B------:R-:W-:-:S05]  /*9bb0*/  FADD.FTZ R42, R43, R42 ;  /* 0x0000002a2b2a7221 */ /* 0x000fca0000010000 */
[----:B------:R-:W-:Y:S02]  /*9bc0*/  MOV R52, R42 ;  /* 0x0000002a00347202 */ /* 0x000fe40000000f00 */
[----:B------:R-:W-:-:S07]  /*9bd0*/  MOV R44, R49 ;  /* 0x00000031002c7202 */ /* 0x000fce0000000f00 */
[----:B------:R-:W-:Y:S05]  /*9be0*/  WARPSYNC.COLLECTIVE R51, `(.L_x_2541) ;  /* 0x0000000033087348 */ /* 0x000fea0003c00000 */
[----:B------:R0:W1:Y:S02]  /*9bf0*/  SHFL.BFLY P2, R49, R52, R53, R54 ;  /* 0x0c00003534317389 */ /* 0x0000640000040036 */
[----:B01----:R-:W-:Y:S01]  /*9c00*/  ENDCOLLECTIVE ;  /* 0x000000000000791b */ /* 0x003fe20003800000 */
.L_x_2541:
[----:B------:R-:W-:Y:S01]  /*9c10*/  FADD.FTZ R44, R41, R44 ;  /* 0x0000002c292c7221 */ /* 0x000fe20000010000 */
[----:B------:R-:W-:-:S04]  /*9c20*/  HFMA2.MMA R53, -RZ, RZ, 0, 5.9604644775390625e-08 ;  /* 0x00000001ff357435 */ /* 0x000fc800000001ff */
[----:B------:R-:W-:Y:S02]  /*9c30*/  MOV R52, R44 ;  /* 0x0000002c00347202 */ /* 0x000fe40000000f00 */
[----:B------:R-:W-:-:S07]  /*9c40*/  MOV R43, R49 ;  /* 0x00000031002b7202 */ /* 0x000fce0000000f00 */
[----:B------:R-:W-:Y:S05]  /*9c50*/  WARPSYNC.COLLECTIVE R51, `(.L_x_2542) ;  /* 0x0000000033087348 */ /* 0x000fea0003c00000 */
[----:B------:R0:W1:Y:S02]  /*9c60*/  SHFL.BFLY P2, R49, R52, R53, R54 ;  /* 0x0c00003534317389 */ /* 0x0000640000040036 */
[----:B01----:R-:W-:Y:S01]  /*9c70*/  ENDCOLLECTIVE ;  /* 0x000000000000791b */ /* 0x003fe20003800000 */
.L_x_2542:
[----:B------:R-:W-:-:S05]  /*9c80*/  FADD.FTZ R42, R42, R43 ;  /* 0x0000002b2a2a7221 */ /* 0x000fca0000010000 */
[----:B------:R-:W-:Y:S02]  /*9c90*/  MOV R52, R42 ;  /* 0x0000002a00347202 */ /* 0x000fe40000000f00 */
[----:B------:R-:W-:-:S07]  /*9ca0*/  MOV R41, R49 ;  /* 0x0000003100297202 */ /* 0x000fce0000000f00 */
[----:B------:R-:W-:Y:S05]  /*9cb0*/  WARPSYNC.COLLECTIVE R51, `(.L_x_2543) ;  /* 0x0000000033087348 */ /* 0x000fea0003c00000 */
[----:B------:R0:W1:Y:S02]  /*9cc0*/  SHFL.BFLY P2, R49, R52, R53, R54 ;  /* 0x0c00003534317389 */ /* 0x0000640000040036 */
[----:B01----:R-:W-:Y:S01]  /*9cd0*/  ENDCOLLECTIVE ;  /* 0x000000000000791b */ /* 0x003fe20003800000 */
.L_x_2543:
[----:B------:R-:W-:Y:S01]  /*9ce0*/  HFMA2.MMA R53, -RZ, RZ, 0, 4.76837158203125e-07 ;  /* 0x00000008ff357435 */ /* 0x000fe200000001ff */
[----:B------:R-:W-:Y:S02]  /*9cf0*/  MOV R52, R45 ;  /* 0x0000002d00347202 */ /* 0x000fe40000000f00 */
[----:B------:R-:W-:-:S08]  /*9d00*/  MOV R43, R49 ;  /* 0x00000031002b7202 */ /* 0x000fd00000000f00 */
[----:B------:R-:W-:Y:S05]  /*9d10*/  WARPSYNC.COLLECTIVE R51, `(.L_x_2544) ;  /* 0x0000000033087348 */ /* 0x000fea0003c00000 */
[----:B------:R0:W1:Y:S02]  /*9d20*/  SHFL.BFLY P2, R49, R52, R53, R54 ;  /* 0x0c00003534317389 */ /* 0x0000640000040036 */
[----:B01----:R-:W-:Y:S01]  /*9d30*/  ENDCOLLECTIVE ;  /* 0x000000000000791b */ /* 0x003fe20003800000 */
.L_x_2544:
[----:B------:R-:W-:-:S05]  /*9d40*/  FADD.FTZ R32, R42, R43 ;  /* 0x0000002b2a207221 */ /* 0x000fca0000010000 */
[----:B------:R-:W-:Y:S02]  /*9d50*/  @!P0 F2FP.F16.F32.PACK_AB R32, RZ, R32 ;  /* 0x00000020ff20823e */ /* 0x000fe400000000ff */
[----:B------:R-:W-:Y:S02]  /*9d60*/  MOV R52, R46 ;  /* 0x0000002e00347202 */ /* 0x000fe40000000f00 */
[----:B------:R-:W-:-:S07]  /*9d70*/  MOV R50, R49 ;  /* 0x0000003100327202 */ /* 0x000fce0000000f00 */
[----:B------:R-:W-:Y:S05]  /*9d80*/  WARPSYNC.COLLECTIVE R51, `(.L_x_2545) ;  /* 0x0000000033087348 */ /* 0x000fea0003c00000 */
[----:B------:R0:W1:Y:S02]  /*9d90*/  SHFL.BFLY P2, R49, R52, R53, R54 ;  /* 0x0c00003534317389 */ /* 0x0000640000040036 */
[----:B01----:R-:W-:Y:S01]  /*9da0*/  ENDCOLLECTIVE ;  /* 0x000000000000791b */ /* 0x003fe20003800000 */
.L_x_2545:
[----:B------:R-:W-:Y:S01]  /*9db0*/  FADD.FTZ R50, R50, R45 ;  /* 0x0000002d32327221 */ /* 0x000fe20000010000 */
[----:B------:R-:W-:-:S04]  /*9dc0*/  HFMA2.MMA R53, -RZ, RZ, 0, 2.384185791015625e-07 ;  /* 0x00000004ff357435 */ /* 0x000fc800000001ff */
[----:B------:R-:W-:Y:S02]  /*9dd0*/  MOV R52, R50 ;  /* 0x0000003200347202 */ /* 0x000fe40000000f00 */
[----:B------:R-:W-:-:S07]  /*9de0*/  MOV R47, R49 ;  /* 0x00000031002f7202 */ /* 0x000fce0000000f00 */
[----:B------:R-:W-:Y:S05]  /*9df0*/  WARPSYNC.COLLECTIVE R51, `(.L_x_2546) ;  /* 0x0000000033087348 */ /* 0x000fea0003c00000 */
[----:B------:R0:W1:Y:S02]  /*9e00*/  SHFL.BFLY P2, R49, R52, R53, R54 ;  /* 0x0c00003534317389 */ /* 0x0000640000040036 */
[----:B01----:R-:W-:Y:S01]  /*9e10*/  ENDCOLLECTIVE ;  /* 0x000000000000791b */ /* 0x003fe20003800000 */
.L_x_2546:
[----:B------:R-:W-:-:S05]  /*9e20*/  FADD.FTZ R47, R47, R46 ;  /* 0x0000002e2f2f7221 */ /* 0x000fca0000010000 */
[----:B------:R-:W-:Y:S02]  /*9e30*/  MOV R52, R47 ;  /* 0x0000002f00347202 */ /* 0x000fe40000000f00 */
[----:B------:R-:W-:-:S07]  /*9e40*/  MOV R45, R49 ;  /* 0x00000031002d7202 */ /* 0x000fce0000000f00 */
[----:B------:R-:W-:Y:S05]  /*9e50*/  WARPSYNC.COLLECTIVE R51, `(.L_x_2547) ;  /* 0x0000000033087348 */ /* 0x000fea0003c00000 */
[----:B------:R0:W1:Y:S02]  /*9e60*/  SHFL.BFLY P2, R49, R52, R53, R54 ;  /* 0x0c00003534317389 */ /* 0x0000640000040036 */
[----:B01----:R-:W-:Y:S01]  /*9e70*/  ENDCOLLECTIVE ;  /* 0x000000000000791b */ /* 0x003fe20003800000 */
.L_x_2547:
[----:B------:R-:W-:Y:S01]  /*9e80*/  FADD.FTZ R45, R50, R45 ;  /* 0x0000002d322d7221 */ /* 0x000fe20000010000 */
[----:B------:R-:W-:-:S04]  /*9e90*/  HFMA2.MMA R53, -RZ, RZ, 0, 1.1920928955078125e-07 ;  /* 0x00000002ff357435 */ /* 0x000fc800000001ff */
[----:B------:R-:W-:Y:S02]  /*9ea0*/  MOV R52, R45 ;  /* 0x0000002d00347202 */ /* 0x000fe40000000f00 */
[----:B------:R-:W-:-:S07]  /*9eb0*/  MOV R46, R49 ;  /* 0x00000031002e7202 */ /* 0x000fce0000000f00 */
[----:B------:R-:W-:Y:S05]  /*9ec0*/  WARPSYNC.COLLECTIVE R51, `(.L_x_2548) ;  /* 0x0000000033087348 */ /* 0x000fea0003c00000 */
[----:B------:R0:W1:Y:S02]  /*9ed0*/  SHFL.BFLY P2, R49, R52, R53, R54 ;  /* 0x0c00003534317389 */ /* 0x0000640000040036 */
[----:B01----:R-:W-:Y:S01]  /*9ee0*/  ENDCOLLECTIVE ;  /* 0x000000000000791b */ /* 0x003fe20003800000 */
.L_x_2548:
[----:B------:R-:W-:-:S05]  /*9ef0*/  FADD.FTZ R46, R47, R46 ;  /* 0x0000002e2f2e7221 */ /* 0x000fca0000010000 */
[----:B------:R-:W-:Y:S02]  /*9f00*/  MOV R52, R46 ;  /* 0x0000002e00347202 */ /* 0x000fe40000000f00 */
[----:B------:R-:W-:-:S07]  /*9f10*/  MOV R48, R49 ;  /* 0x0000003100307202 */ /* 0x000fce0000000f00 */
[----:B------:R-:W-:Y:S05]  /*9f20*/  WARPSYNC.COLLECTIVE R51, `(.L_x_2549) ;  /* 0x0000000033087348 */ /* 0x000fea0003c00000 */
[----:B------:R0:W1:Y:S02]  /*9f30*/  SHFL.BFLY P2, R49, R52, R53, R54 ;  /* 0x0c00003534317389 */ /* 0x0000640000040036 */
[----:B01----:R-:W-:Y:S01]  /*9f40*/  ENDCOLLECTIVE ;  /* 0x000000000000791b */ /* 0x003fe20003800000 */
.L_x_2549:
        /* <DEDUP_REMOVED lines=8> */
[----:B------:R-:W-:-:S07]  /*9fd0*/  @!P0 F2FP.F16.F32.PACK_AB R31, RZ, R31 ;  /* 0x0000001fff1f823e */ /* 0x000fce00000000ff */
[----:B0-----:R-:W-:Y:S05]  /*9fe0*/  WARPSYNC.COLLECTIVE R51, `(.L_x_2550) ;  /* 0x0000000033087348 */ /* 0x001fea0003c00000 */
[----:B0-----:R0:W1:Y:S02]  /*9ff0*/  SHFL.BFLY P2, R49, R52, R53, R54 ;  /* 0x0c00003534317389 */ /* 0x0010640000040036 */
[----:B01----:R-:W-:Y:S01]  /*a000*/  ENDCOLLECTIVE ;  /* 0x000000000000791b */ /* 0x003fe20003800000 */
.L_x_2550:
        /* <DEDUP_REMOVED lines=9> */
.L_x_2551:
[----:B------:R-:W-:Y:S01]  /*a0a0*/  FADD.FTZ R34, R45, R34 ;  /* 0x000000222d227221 */ /* 0x000fe20000010000 */
[----:B------:R-:W-:Y:S01]  /*a0b0*/  MOV R25, R49 ;  /* 0x0000003100197202 */ /* 0x000fe20000000f00 */
[----:B------:R-:W-:Y:S06]  /*a0c0*/  BRA `(.L_x_2552) ;  /* 0xffffffe400007947 */ /* 0x000fec000383ffff */
.L_x_2553:
        /* <DEDUP_REMOVED lines=11> */
.L_x_3797:


//--------------------- .text._ZN13group_norm_v218gn_bwd_cuda_kernelI6__halfLi320ELi3ELi32ELi40ELi256ELb0ELb1ELi32ELi320ELi320ELi4ELb1ELi40ELb0ELb0ELNS_15WgradSyncMethodE3ENS_16CompileConditionILi900EEEEEvPT_S6_S6_PKS5_S8_S8_S8_PKfflPfPj --------------------------
	.section	.text._ZN13group_norm_v218gn_bwd_cuda_kernelI6__halfLi320ELi3ELi32ELi40ELi256ELb0ELb1ELi32ELi320ELi320ELi4ELb1ELi40ELb0ELb0ELNS_15WgradSyncMethodE3ENS_16CompileConditionILi900EEEEEvPT_S6_S6_PKS5_S8_S8_S8_PKfflPfPj,"ax",@progbits
	.align	128
        .global         _ZN13group_norm_v218gn_bwd_cuda_kernelI6__halfLi320ELi3ELi32ELi40ELi256ELb0ELb1ELi32ELi320ELi320ELi4ELb1ELi40ELb0ELb0ELNS_15WgradSyncMethodE3ENS_16CompileConditionILi900EEEEEvPT_S6_S6_PKS5_S8_S8_S8_PKfflPfPj
        .type           _ZN13group_norm_v218gn_bwd_cuda_kernelI6__halfLi320ELi3ELi32ELi40ELi256ELb0ELb1ELi32ELi320ELi320ELi4ELb1ELi40ELb0ELb0ELNS_15WgradSyncMethodE3ENS_16CompileConditionILi900EEEEEvPT_S6_S6_PKS5_S8_S8_S8_PKfflPfPj,@function
        .size           _ZN13group_norm_v218gn_bwd_cuda_kernelI6__halfLi320ELi3ELi32ELi40ELi256ELb0ELb1ELi32ELi320ELi320ELi4ELb1ELi40ELb0ELb0ELNS_15WgradSyncMethodE3ENS_16CompileConditionILi900EEEEEvPT_S6_S6_PKS5_S8_S8_S8_PKfflPfPj,(.L_x_3798 - _ZN13group_norm_v218gn_bwd_cuda_kernelI6__halfLi320ELi3ELi32ELi40ELi256ELb0ELb1ELi32ELi320ELi320ELi4ELb1ELi40ELb0ELb0ELNS_15WgradSyncMethodE3ENS_16CompileConditionILi900EEEEEvPT_S6_S6_PKS5_S8_S8_S8_PKfflPfPj)
        .other          _ZN13group_norm_v218gn_bwd_cuda_kernelI6__halfLi320ELi3ELi32ELi40ELi256ELb0ELb1ELi32ELi320ELi320ELi4ELb1ELi40ELb0ELb0ELNS_15WgradSyncMethodE3ENS_16CompileConditionILi900EEEEEvPT_S6_S6_PKS5_S8_S8_S8_PKfflPfPj,@"STO_CUDA_ENTRY STV_DEFAULT"
_ZN13group_norm_v218gn_bwd_cuda_kernelI6__halfLi320ELi3ELi32ELi40ELi256ELb0ELb1ELi32ELi320ELi320ELi4ELb1ELi40ELb0ELb0ELNS_15WgradSyncMethodE3ENS_16CompileConditionILi900EEEEEvPT_S6_S6_PKS5_S8_S8_S8_PKfflPfPj:
.text._ZN13group_norm_v218gn_bwd_cuda_kernelI6__halfLi320ELi3ELi32ELi40ELi256ELb0ELb1ELi32ELi320ELi320ELi4ELb1ELi40ELb0ELb0ELNS_15WgradSyncMethodE3ENS_16CompileConditionILi900EEEEEvPT_S6_S6_PKS5_S8_S8_S8_PKfflPfPj:
        /* <DEDUP_REMOVED lines=32> */
.L_x_2556:
[----:B------:R-:W2:Y:S04]  /*0200*/  LD.E.STRONG.GPU R0, desc[UR12][R2.64] ;  /* 0x0000000c02007980 */ /* 0x000ea8000c10f900 */
[----:B--2---:R-:W-:Y:S01]  /*0210*/  CCTL.IVALL ;  /* 0x00000000ff00798f */ /* 0x004fe20002000000 */
[----:B------:R-:W-:Y:S05]  /*0220*/  YIELD ;  /* 0x0000000000007946 */ /* 0x000fea0003800000 */
[----:B-----5:R-:W-:-:S04]  /*0230*/  LOP3.LUT R0, R0, R5, RZ, 0x3c, !PT ;  /* 0x0000000500007212 */ /* 0x020fc800078e3cff */
[----:B------:R-:W-:-:S13]  /*0240*/  ISETP.GT.AND P0, PT, R0, -0x1, PT ;  /* 0xffffffff0000780c */ /* 0x000fda0003f04270 */
[----:B------:R-:W-:Y:S05]  /*0250*/  @P0 BRA `(.L_x_2556) ;  /* 0xfffffffc00e80947 */ /* 0x000fea000383ffff */
.L_x_2555:
[----:B------:R-:W-:Y:S05]  /*0260*/  WARPSYNC.ALL ;  /* 0x0000000000007948 */ /* 0x000fea0003800000 */
[----:B------:R-:W-:Y:S06]  /*0270*/  BAR.SYNC.DEFER_BLOCKING 0x0 ;  /* 0x0000000000007b1d */ /* 0x000fec0000010000 */
[----:B------:R-:W-:Y:S05]  /*0280*/  BRA `(.L_x_2557) ;  /* 0x00000044003c7947 */ /* 0x000fea0003800000 */
.L_x_2554:
        /* <DEDUP_REMOVED lines=37> */
.L_x_2569:
[----:B01----:R-:W0:Y:S01]  /*04e0*/  S2R R0, SR_TID.X ;  /* 0x0000000000007919 */ /* 0x003e220000002100 */
[----:B------:R-:W-:Y:S01]  /*04f0*/  ULOP3.LUT UR9, UR11, 0x3, URZ, 0xc0, !UPT ;  /* 0x000000030b097892 */ /* 0x000fe2000f8ec03f */
[----:B------:R-:W1:Y:S01]  /*0500*/  LDC.64 R8, c[0x0][0x238] ;  /* 0x00008e00ff087b82 */ /* 0x000e620000000a00 */
[----:B------:R-:W-:Y:S01]  /*0510*/  USHF.R.U64 UR10, UR11, 0x2, UR5 ;  /* 0x000000020b0a7899 */ /* 0x000fe20008001205 */
[----:B-----5:R-:W-:Y:S01]  /*0520*/  STL [R1+0xd8], R32 ;  /* 0x0000d82001007387 */ /* 0x020fe20000100800 */
[----:B------:R-:W-:Y:S02]  /*0530*/  UIMAD UR14, UR9, 0x140, URZ ;  /* 0x00000140090e78a4 */ /* 0x000fe4000f8e023f */
[----:B------:R-:W-:Y:S02]  /*0540*/  USHF.L.U32 UR9, UR17, 0x5, URZ ;  /* 0x0000000511097899 */ /* 0x000fe4000800063f */
[----:B------:R-:W-:Y:S01]  /*0550*/  USHF.R.U32.HI UR15, URZ, 0x2, UR5 ;  /* 0x000000023f0f7899 */ /* 0x000fe20008011605 */
[----:B------:R-:W-:Y:S01]  /*0560*/  IMAD.U32 R11, RZ, RZ, UR10 ;  /* 0x0000000aff0b7e24 */ /* 0x000fe2000f8e00ff */
[----:B------:R-:W-:Y:S01]  /*0570*/  ULOP3.LUT UR9, UR9, 0xe0, URZ, 0xc0, !UPT ;  /* 0x000000e009097892 */ /* 0x000fe2000f8ec03f */
[----:B------:R-:W-:Y:S01]  /*0580*/  ULDC.64 UR18, c[0x0][0x248] ;  /* 0x0000920000127ab9 */ /* 0x000fe20000000a00 */
[----:B------:R-:W-:-:S02]  /*0590*/  UIMAD UR10, UR15, 0x50000, URZ ;  /* 0x000500000f0a78a4 */ /* 0x000fc4000f8e023f */
        /* <DEDUP_REMOVED lines=10> */
[----:B------:R-:W-:-:S05]  /*0640*/  IMAD.WIDE.U32 R2, R6, -0x33333333, RZ ;  /* 0xcccccccd06027825 */ /* 0x000fca00078e00ff */
[----:B------:R-:W-:Y:S01]  /*0650*/  SHF.R.U32.HI R0, RZ, 0x5, R3 ;  /* 0x00000005ff007819 */ /* 0x000fe20000011603 */
[----:B------:R-:W-:-:S03]  /*0660*/  IMAD.WIDE.U32 R2, R11, 0x50000, R6 ;  /* 0x000500000b027825 */ /* 0x000fc600078e0006 */
[C---:B------:R-:W-:Y:S01]  /*0670*/  LEA R5, P0, R11.reuse, R0, 0x5 ;  /* 0x000000000b057211 */ /* 0x040fe200078028ff */
[----:B------:R0:W-:Y:S03]  /*0680*/  STL [R1+0x94], R0 ;  /* 0x0000940001007387 */ /* 0x0001e60000100800 */
[----:B------:R-:W-:Y:S02]  /*0690*/  LEA.HI.X R10, R11, RZ, R10, 0x5, P0 ;  /* 0x000000ff0b0a7211 */ /* 0x000fe400000f2c0a */
[----:B------:R-:W-:-:S04]  /*06a0*/  LEA R34, P0, R5, UR18, 0x3 ;  /* 0x0000001205227c11 */ /* 0x000fc8000f8018ff */
[----:B------:R-:W-:Y:S01]  /*06b0*/  LEA.HI.X R35, R5, UR19, R10, 0x3, P0 ;  /* 0x0000001305237c11 */ /* 0x000fe200080f1c0a */
[----:B------:R-:W-:Y:S01]  /*06c0*/  ULDC.64 UR18, c[0x0][0x230] ;  /* 0x00008c0000127ab9 */ /* 0x000fe20000000a00 */
[----:B0-----:R-:W-:Y:S02]  /*06d0*/  IADD3 R0, R3, UR10, RZ ;  /* 0x0000000a03007c10 */ /* 0x001fe4000fffe0ff */
[----:B------:R-:W-:Y:S02]  /*06e0*/  IADD3 R3, P1, R4, R2, RZ ;  /* 0x0000000204037210 */ /* 0x000fe40007f3e0ff */
[----:B------:R-:W2:Y:S02]  /*06f0*/  LDG.E.64.CONSTANT R34, desc[UR12][R34.64] ;  /* 0x0000000c22227981 */ /* 0x000ea4000c1e9b00 */
[----:B------:R-:W-:Y:S02]  /*0700*/  IADD3.X R10, RZ, R0, RZ, P1, !PT ;  /* 0x00000000ff0a7210 */ /* 0x000fe40000ffe4ff */
[----:B------:R-:W-:-:S02]  /*0710*/  SHF.L.U32 R13, R3, 0x1, RZ ;  /* 0x00000001030d7819 */ /* 0x000fc400000006ff */
[----:B------:R-:W-:Y:S02]  /*0720*/  SHF.L.U64.HI R12, R3, 0x1, R10 ;  /* 0x00000001030c7819 */ /* 0x000fe4000001020a */
[C---:B------:R-:W-:Y:S02]  /*0730*/  IADD3 R10, P0, R13.reuse, UR18, RZ ;  /* 0x000000120d0a7c10 */ /* 0x040fe4000ff1e0ff */
[----:B------:R-:W-:Y:S02]  /*0740*/  IADD3 R52, P1, R13, UR20, RZ ;  /* 0x000000140d347c10 */ /* 0x000fe4000ff3e0ff */
[----:B------:R-:W-:Y:S01]  /*0750*/  IADD3.X R11, R12, UR19, RZ, P0, !PT ;  /* 0x000000130c0b7c10 */ /* 0x000fe200087fe4ff */
[----:B-1----:R-:W-:Y:S01]  /*0760*/  IMAD.WIDE R8, R6, 0x2, R8 ;  /* 0x0000000206087825 */ /* 0x002fe200078e0208 */
[----:B------:R-:W-:-:S03]  /*0770*/  IADD3.X R53, R12, UR21, RZ, P1, !PT ;  /* 0x000000150c357c10 */ /* 0x000fc60008ffe4ff */
[----:B------:R-:W3:Y:S01]  /*0780*/  LDG.E.64.CONSTANT R6, desc[UR12][R10.64] ;  /* 0x0000000c0a067981 */ /* 0x000ee2000c1e9b00 */
[----:B------:R-:W-:-:S03]  /*0790*/  IADD3 R3, R4, 0x1400, RZ ;  /* 0x0000140004037810 */ /* 0x000fc60007ffe0ff */
[----:B------:R0:W4:Y:S01]  /*07a0*/  LDG.E.64.CONSTANT R44, desc[UR12][R8.64] ;  /* 0x0000000c082c7981 */ /* 0x000122000c1e9b00 */
[----:B------:R-:W-:-:S03]  /*07b0*/  IADD3 R3, P0, R3, R2, RZ ;  /* 0x0000000203037210 */ /* 0x000fc60007f1e0ff */
[----:B------:R-:W5:Y:S04]  /*07c0*/  LDG.E.64.CONSTANT R52, desc[UR12][R52.64] ;  /* 0x0000000c34347981 */ /* 0x000f68000c1e9b00 */
[----:B------:R1:W-:Y:S04]  /*07d0*/  STL [R1+0x68], R13 ;  /* 0x0000680d01007387 */ /* 0x0003e80000100800 */
[----:B------:R0:W-:Y:S01]  /*07e0*/  STL [R1+0x90], R12 ;  /* 0x0000900c01007387 */ /* 0x0001e20000100800 */
[----:B-1----:R-:W-:Y:S01]  /*07f0*/  IMAD.SHL.U32 R13, R3, 0x2, RZ ;  /* 0x00000002030d7824 */ /* 0x002fe200078e00ff */
[----:B0-----:R-:W-:-:S04]  /*0800*/  IADD3.X R12, RZ, R0, RZ, P0, !PT ;  /* 0x00000000ff0c7210 */ /* 0x001fc800007fe4ff */
[----:B------:R-:W-:Y:S02]  /*0810*/  IADD3 R40, P0, R13, UR18, RZ ;  /* 0x000000120d287c10 */ /* 0x000fe4000ff1e0ff */
[----:B------:R-:W-:Y:S02]  /*0820*/  SHF.L.U64.HI R5, R3, 0x1, R12 ;  /* 0x0000000103057819 */ /* 0x000fe4000001020c */
[----:B------:R-:W-:Y:S02]  /*0830*/  IADD3 R42, P1, R13, UR20, RZ ;  /* 0x000000140d2a7c10 */ /* 0x000fe4000ff3e0ff */
[C---:B------:R-:W-:Y:S02]  /*0840*/  IADD3.X R41, R5.reuse, UR19, RZ, P0, !PT ;  /* 0x0000001305297c10 */ /* 0x040fe400087fe4ff */
[----:B------:R-:W-:-:S04]  /*0850*/  IADD3.X R43, R5, UR21, RZ, P1, !PT ;  /* 0x00000015052b7c10 */ /* 0x000fc80008ffe4ff */
[----:B------:R-:W5:Y:S01]  /*0860*/  LDG.E.64.CONSTANT R40, desc[UR12][R40.64] ;  /* 0x0000000c28287981 */ /* 0x000f62000c1e9b00 */
[----:B------:R-:W-:-:S03]  /*0870*/  IADD3 R3, R4, 0x2800, RZ ;  /* 0x0000280004037810 */ /* 0x000fc60007ffe0ff */
[----:B------:R-:W5:Y:S01]  /*0880*/  LDG.E.64.CONSTANT R42, desc[UR12][R42.64] ;  /* 0x0000000c2a2a7981 */ /* 0x000f62000c1e9b00 */
        /* <DEDUP_REMOVED lines=9> */
[----:B------:R-:W-:Y:S02]  /*0920*/  IADD3.X R49, R5, UR21, RZ, P1, !PT ;  /* 0x0000001505317c10 */ /* 0x000fe40008ffe4ff */
[----:B------:R-:W-:Y:S02]  /*0930*/  IADD3 R3, R4, 0x3c00, RZ ;  /* 0x00003c0004037810 */ /* 0x000fe40007ffe0ff */
[----:B------:R-:W5:Y:S02]  /*0940*/  LDG.E.64.CONSTANT R38, desc[UR12][R38.64] ;  /* 0x0000000c26267981 */ /* 0x000f64000c1e9b00 */
[----:B------:R-:W-:Y:S02]  /*0950*/  IADD3 R3, P0, R3, R2, RZ ;  /* 0x0000000203037210 */ /* 0x000fe40007f1e0ff */
[----:B------:R-:W5:Y:S02]  /*0960*/  LDG.E.64.CONSTANT R48, desc[UR12][R48.64] ;  /* 0x0000000c30307981 */ /* 0x000f64000c1e9b00 */
[----:B------:R-:W-:-:S02]  /*0970*/  IADD3.X R8, RZ, R0, RZ, P0, !PT ;  /* 0x00000000ff087210 */ /* 0x000fc400007fe4ff */
[C---:B------:R-:W-:Y:S01]  /*0980*/  SHF.L.U32 R10, R3.reuse, 0x1, RZ ;  /* 0x00000001030a7819 */ /* 0x040fe200000006ff */
[----:B------:R-:W-:Y:S04]  /*0990*/  STL [R1+0x80], R9 ;  /* 0x0000800901007387 */ /* 0x000fe80000100800 */
[----:B------:R0:W-:Y:S04]  /*09a0*/  STL [R1+0x84], R5 ;  /* 0x0000840501007387 */ /* 0x0001e80000100800 */
[----:B------:R1:W-:Y:S01]  /*09b0*/  STL [R1+0x78], R10 ;  /* 0x0000780a01007387 */ /* 0x0003e20000100800 */
[----:B0-----:R-:W-:-:S02]  /*09c0*/  SHF.L.U64.HI R5, R3, 0x1, R8 ;  /* 0x0000000103057819 */ /* 0x001fc40000010208 */
[C---:B------:R-:W-:Y:S02]  /*09d0*/  IADD3 R8, P0, R10.reuse, UR18, RZ ;  /* 0x000000120a087c10 */ /* 0x040fe4000ff1e0ff */
[----:B-1----:R-:W-:Y:S02]  /*09e0*/  IADD3 R10, P1, R10, UR20, RZ ;  /* 0x000000140a0a7c10 */ /* 0x002fe4000ff3e0ff */
[C---:B------:R-:W-:Y:S02]  /*09f0*/  IADD3.X R9, R5.reuse, UR19, RZ, P0, !PT ;  /* 0x0000001305097c10 */ /* 0x040fe400087fe4ff */
[----:B------:R-:W-:Y:S02]  /*0a00*/  IADD3.X R11, R5, UR21, RZ, P1, !PT ;  /* 0x00000015050b7c10 */ /* 0x000fe40008ffe4ff */
[----:B------:R-:W-:Y:S02]  /*0a10*/  IADD3 R3, R4, 0x5000, RZ ;  /* 0x0000500004037810 */ /* 0x000fe40007ffe0ff */
[----:B------:R-:W5:Y:S02]  /*0a20*/  LDG.E.64.CONSTANT R8, desc[UR12][R8.64] ;  /* 0x0000000c08087981 */ /* 0x000f64000c1e9b00 */
[----:B------:R-:W-:-:S02]  /*0a30*/  IADD3 R3, P0, R3, R2, RZ ;  /* 0x0000000203037210 */ /* 0x000fc40007f1e0ff */
[----:B------:R-:W5:Y:S03]  /*0a40*/  LDG.E.64.CONSTANT R10, desc[UR12][R10.64] ;  /* 0x0000000c0a0a7981 */ /* 0x000f66000c1e9b00 */
[----:B------:R-:W-:Y:S01]  /*0a50*/  IMAD.X R12, RZ, RZ, R0, P0 ;  /* 0x000000ffff0c7224 */ /* 0x000fe200000e0600 */
[C---:B------:R-:W-:Y:S01]  /*0a60*/  SHF.L.U32 R14, R3.reuse, 0x1, RZ ;  /* 0x00000001030e7819 */ /* 0x040fe200000006ff */
[----:B------:R0:W-:Y:S04]  /*0a70*/  STL [R1+0x7c], R5 ;  /* 0x00007c0501007387 */ /* 0x0001e80000100800 */
[----:B------:R1:W-:Y:S01]  /*0a80*/  STL [R1+0x70], R14 ;  /* 0x0000700e01007387 */ /* 0x0003e20000100800 */
[----:B0-----:R-:W-:-:S02]  /*0a90*/  SHF.L.U64.HI R5, R3, 0x1, R12 ;  /* 0x0000000103057819 */ /* 0x001fc4000001020c */
[C---:B------:R-:W-:Y:S02]  /*0aa0*/  IADD3 R12, P0, R14.reuse, UR18, RZ ;  /* 0x000000120e0c7c10 */ /* 0x040fe4000ff1e0ff */
[----:B-1----:R-:W-:Y:S02]  /*0ab0*/  IADD3 R14, P1, R14, UR20, RZ ;  /* 0x000000140e0e7c10 */ /* 0x002fe4000ff3e0ff */
[C---:B------:R-:W-:Y:S02]  /*0ac0*/  IADD3.X R13, R5.reuse, UR19, RZ, P0, !PT ;  /* 0x00000013050d7c10 */ /* 0x040fe400087fe4ff */
[----:B------:R-:W-:-:S04]  /*0ad0*/  IADD3.X R15, R5, UR21, RZ, P1, !PT ;  /* 0x00000015050f7c10 */ /* 0x000fc80008ffe4ff */
[----:B------:R-:W5:Y:S04]  /*0ae0*/  LDG.E.64.CONSTANT R12, desc[UR12][R12.64] ;  /* 0x0000000c0c0c7981 */ /* 0x000f68000c1e9b00 */
[----:B------:R-:W5:Y:S01]  /*0af0*/  LDG.E.64.CONSTANT R14, desc[UR12][R14.64] ;  /* 0x0000000c0e0e7981 */ /* 0x000f62000c1e9b00 */
[----:B------:R-:W-:-:S04]  /*0b00*/  IADD3 R3, R4, 0x6400, RZ ;  /* 0x0000640004037810 */ /* 0x000fc80007ffe0ff */
[----:B------:R-:W-:Y:S01]  /*0b10*/  IADD3 R3, P0, R3, R2, RZ ;  /* 0x0000000203037210 */ /* 0x000fe20007f1e0ff */
[----:B------:R0:W-:Y:S03]  /*0b20*/  STL [R1+0x74], R5 ;  /* 0x0000740501007387 */ /* 0x0001e60000100800 */
[----:B------:R-:W-:Y:S02]  /*0b30*/  IADD3.X R16, RZ, R0, RZ, P0, !PT ;  /* 0x00000000ff107210 */ /* 0x000fe400007fe4ff */
[C---:B------:R-:W-:Y:S02]  /*0b40*/  SHF.L.U32 R18, R3.reuse, 0x1, RZ ;  /* 0x0000000103127819 */ /* 0x040fe400000006ff */
[----:B0-----:R-:W-:-:S03]  /*0b50*/  SHF.L.U64.HI R5, R3, 0x1, R16 ;  /* 0x0000000103057819 */ /* 0x001fc60000010210 */
[----:B------:R0:W-:Y:S01]  /*0b60*/  STL [R1+0x64], R18 ;  /* 0x0000641201007387 */ /* 0x0001e20000100800 */
[C---:B------:R-:W-:Y:S02]  /*0b70*/  IADD3 R16, P0, R18.reuse, UR18, RZ ;  /* 0x0000001212107c10 */ /* 0x040fe4000ff1e0ff */
[----:B0-----:R-:W-:-:S04]  /*0b80*/  IADD3 R18, P1, R18, UR20, RZ ;  /* 0x0000001412127c10 */ /* 0x001fc8000ff3e0ff */
[C---:B------:R-:W-:Y:S02]  /*0b90*/  IADD3.X R19, R5.reuse, UR21, RZ, P1, !PT ;  /* 0x0000001505137c10 */ /* 0x040fe40008ffe4ff */
[----:B------:R-:W-:-:S04]  /*0ba0*/  IADD3.X R17, R5, UR19, RZ, P0, !PT ;  /* 0x0000001305117c10 */ /* 0x000fc800087fe4ff */
[----:B------:R-:W5:Y:S04]  /*0bb0*/  LDG.E.64.CONSTANT R18, desc[UR12][R18.64] ;  /* 0x0000000c12127981 */ /* 0x000f68000c1e9b00 */
[----:B------:R-:W5:Y:S01]  /*0bc0*/  LDG.E.64.CONSTANT R16, desc[UR12][R16.64] ;  /* 0x0000000c10107981 */ /* 0x000f62000c1e9b00 */
[----:B------:R-:W-:-:S04]  /*0bd0*/  IADD3 R3, R4, 0x7800, RZ ;  /* 0x0000780004037810 */ /* 0x000fc80007ffe0ff */
[----:B------:R-:W-:Y:S01]  /*0be0*/  IADD3 R3, P0, R3, R2, RZ ;  /* 0x0000000203037210 */ /* 0x000fe20007f1e0ff */
[----:B------:R0:W-:Y:S03]  /*0bf0*/  STL [R1+0x6c], R5 ;  /* 0x00006c0501007387 */ /* 0x0001e60000100800 */
[----:B------:R-:W-:Y:S02]  /*0c00*/  SHF.L.U32 R20, R3, 0x1, RZ ;  /* 0x0000000103147819 */ /* 0x000fe400000006ff */
[----:B0-----:R-:W-:-:S03]  /*0c10*/  IADD3.X R5, RZ, R0, RZ, P0, !PT ;  /* 0x00000000ff057210 */ /* 0x001fc600007fe4ff */
[----:B------:R0:W-:Y:S01]  /*0c20*/  STL [R1+0x5c], R20 ;  /* 0x00005c1401007387 */ /* 0x0001e20000100800 */
[C---:B------:R-:W-:Y:S02]  /*0c30*/  IADD3 R36, P0, R20.reuse, UR18, RZ ;  /* 0x0000001214247c10 */ /* 0x040fe4000ff1e0ff */
[----:B------:R-:W-:Y:S02]  /*0c40*/  SHF.L.U64.HI R22, R3, 0x1, R5 ;  /* 0x0000000103167819 */ /* 0x000fe40000010205 */
[----:B0-----:R-:W-:-:S04]  /*0c50*/  IADD3 R20, P1, R20, UR20, RZ ;  /* 0x0000001414147c10 */ /* 0x001fc8000ff3e0ff */
[C---:B------:R-:W-:Y:S02]  /*0c60*/  IADD3.X R21, R22.reuse, UR21, RZ, P1, !PT ;  /* 0x0000001516157c10 */ /* 0x040fe40008ffe4ff */
[----:B------:R-:W-:-:S04]  /*0c70*/  IADD3.X R37, R22, UR19, RZ, P0, !PT ;  /* 0x0000001316257c10 */ /* 0x000fc800087fe4ff */
[----:B------:R-:W5:Y:S04]  /*0c80*/  LDG.E.64.CONSTANT R20, desc[UR12][R20.64] ;  /* 0x0000000c14147981 */ /* 0x000f68000c1e9b00 */
[----:B------:R-:W5:Y:S01]  /*0c90*/  LDG.E.64.CONSTANT R36, desc[UR12][R36.64] ;  /* 0x0000000c24247981 */ /* 0x000f62000c1e9b00 */
[----:B------:R-:W-:-:S05]  /*0ca0*/  VIADD R4, R4, 0x8c00 ;  /* 0x00008c0004047836 */ /* 0x000fca0000000000 */
[----:B------:R-:W-:Y:S01]  /*0cb0*/  IADD3 R4, P0, R4, R2, RZ ;  /* 0x0000000204047210 */ /* 0x000fe20007f1e0ff */
[----:B------:R0:W-:Y:S03]  /*0cc0*/  STL [R1+0x60], R22 ;  /* 0x0000601601007387 */ /* 0x0001e60000100800 */
[----:B------:R-:W-:Y:S02]  /*0cd0*/  IADD3.X R0, RZ, R0, RZ, P0, !PT ;  /* 0x00000000ff007210 */ /* 0x000fe400007fe4ff */
[C---:B------:R-:W-:Y:S02]  /*0ce0*/  SHF.L.U32 R24, R4.reuse, 0x1, RZ ;  /* 0x0000000104187819 */ /* 0x040fe400000006ff */
[----:B------:R-:W-:Y:S02]  /*0cf0*/  SHF.L.U64.HI R5, R4, 0x1, R0 ;  /* 0x0000000104057819 */ /* 0x000fe40000010200 */
[----:B0-----:R-:W-:Y:S01]  /*0d00*/  IADD3 R22, P0, R24, UR18, RZ ;  /* 0x0000001218167c10 */ /* 0x001fe2000ff1e0ff */
[----:B------:R0:W-:Y:S03]  /*0d10*/  STL [R1+0x54], R24 ;  /* 0x0000541801007387 */ /* 0x0001e60000100800 */
[----:B------:R-:W-:-:S06]  /*0d20*/  IADD3.X R23, R5, UR19, RZ, P0, !PT ;  /* 0x0000001305177c10 */ /* 0x000fcc00087fe4ff */
[----:B------:R-:W5:Y:S01]  /*0d30*/  LDG.E.64.CONSTANT R22, desc[UR12][R22.64] ;  /* 0x0000000c16167981 */ /* 0x000f62000c1e9b00 */
[----:B0-----:R-:W-:-:S04]  /*0d40*/  IADD3 R24, P0, R24, UR20, RZ ;  /* 0x0000001418187c10 */ /* 0x001fc8000ff1e0ff */
[----:B------:R-:W-:-:S06]  /*0d50*/  IADD3.X R25, R5, UR21, RZ, P0, !PT ;  /* 0x0000001505197c10 */ /* 0x000fcc00087fe4ff */
[----:B------:R-:W5:Y:S01]  /*0d60*/  LDG.E.64.CONSTANT R24, desc[UR12][R24.64] ;  /* 0x0000000c18187981 */ /* 0x000f62000c1e9b00 */
[----:B--2---:R-:W-:-:S06]  /*0d70*/  FADD.FTZ R2, R35, UR9 ;  /* 0x0000000923027e21 */ /* 0x004fcc0008010000 */
[----:B------:R-:W0:Y:S01]  /*0d80*/  MUFU.RSQ R2, R2 ;  /* 0x0000000200027308 */ /* 0x000e220000001400 */
[----:B------:R1:W-:Y:S01]  /*0d90*/  STL [R1+0x58], R5 ;  /* 0x0000580501007387 */ /* 0x0003e20000100800 */
[--C-:B---3--:R-:W-:Y:S02]  /*0da0*/  HADD2.F32 R35, -RZ, R6.reuse.H0_H0 ;  /* 0x20000006ff237230 */ /* 0x108fe40000004100 */
[----:B-1----:R-:W-:Y:S02]  /*0db0*/  HADD2.F32 R5, -RZ, R6.H1_H1 ;  /* 0x30000006ff057230 */ /* 0x002fe40000004100 */
[----:B----4-:R-:W-:Y:S02]  /*0dc0*/  HADD2.F32 R3, -RZ, R44.H0_H0 ;  /* 0x2000002cff037230 */ /* 0x010fe40000004100 */
[C---:B------:R-:W-:Y:S01]  /*0dd0*/  FADD.FTZ R35, -R34.reuse, R35 ;  /* 0x0000002322237221 */ /* 0x040fe20000010100 */
[----:B-----5:R-:W-:Y:S02]  /*0de0*/  HADD2.F32 R0, -RZ, R52.H0_H0 ;  /* 0x20000034ff007230 */ /* 0x020fe40000004100 */
[----:B------:R-:W-:Y:S01]  /*0df0*/  FADD.FTZ R5, -R34, R5 ;  /* 0x0000000522057221 */ /* 0x000fe20000010100 */
[----:B------:R-:W-:-:S02]  /*0e00*/  HADD2.F32 R4, -RZ, R44.H1_H1 ;  /* 0x3000002cff047230 */ /* 0x000fc40000004100 */
[----:B0-----:R-:W-:Y:S01]  /*0e10*/  FMUL.FTZ R32, R2, R35 ;  /* 0x0000002302207220 */ /* 0x001fe20000410000 */
[----:B------:R-:W-:Y:S02]  /*0e20*/  HADD2.F32 R52, -RZ, R52.H1_H1 ;  /* 0x30000034ff347230 */ /* 0x000fe40000004100 */
[----:B------:R-:W-:Y:S01]  /*0e30*/  FMUL.FTZ R6, R0, R3 ;  /* 0x0000000300067220 */ /* 0x000fe20000410000 */
[----:B------:R-:W-:Y:S01]  /*0e40*/  FMUL.FTZ R46, R2, R5 ;  /* 0x00000005022e7220 */ /* 0x000fe20000410000 */
[----:B------:R-:W-:Y:S02]  /*0e50*/  HADD2.F32 R44, -RZ, R7.H0_H0 ;  /* 0x20000007ff2c7230 */ /* 0x000fe40000004100 */
[----:B------:R-:W-:Y:S01]  /*0e60*/  FMUL.FTZ R35, R52, R4 ;  /* 0x0000000434237220 */ /* 0x000fe20000410000 */
[----:B------:R-:W-:Y:S01]  /*0e70*/  FFMA.FTZ R6, R32, R6, RZ ;  /* 0x0000000620067223 */ /* 0x000fe200000100ff */
[----:B------:R-:W-:-:S03]  /*0e80*/  HADD2.F32 R5, -RZ, R45.H0_H0 ;  /* 0x2000002dff057230 */ /* 0x000fc60000004100 */
[----:B------:R-:W-:Y:S01]  /*0e90*/  FFMA.FTZ R35, R46, R35, R6 ;  /* 0x000000232e237223 */ /* 0x000fe20000010006 */
[----:B------:R-:W-:Y:S02]  /*0ea0*/  HADD2.F32 R6, -RZ, R45.H1_H1 ;  /* 0x3000002dff067230 */ /* 0x000fe40000004100 */
[C---:B------:R-:W-:Y:S01]  /*0eb0*/  FADD.FTZ R44, -R34.reuse, R44 ;  /* 0x0000002c222c7221 */ /* 0x040fe20000010100 */
[----:B------:R-:W-:Y:S02]  /*0ec0*/  HADD2.F32 R51, -RZ, R53.H0_H0 ;  /* 0x20000035ff337230 */ /* 0x000fe40000004100 */
[----:B------:R-:W-:Y:S01]  /*0ed0*/  HADD2.F32 R45, -RZ, R7.H1_H1 ;  /* 0x30000007ff2d7230 */ /* 0x000fe20000004100 */
[----:B------:R-:W-:Y:S01]  /*0ee0*/  STL [R1+0x20], R32 ;  /* 0x0000202001007387 */ /* 0x000fe20000100800 */
[----:B------:R-:W-:Y:S02]  /*0ef0*/  HADD2.F32 R50, -RZ, R53.H1_H1 ;  /* 0x30000035ff327230 */ /* 0x000fe40000004100 */
[----:B------:R-:W-:Y:S01]  /*0f00*/  FMUL.FTZ R7, R51, R5 ;  /* 0x0000000533077220 */ /* 0x000fe20000410000 */
[----:B------:R0:W-:Y:S01]  /*0f10*/  STL [R1+0x50], R46 ;  /* 0x0000502e01007387 */ /* 0x0001e20000100800 */
[----:B------:R-:W-:-:S04]  /*0f20*/  FADD.FTZ R45, -R34, R45 ;  /* 0x0000002d222d7221 */ /* 0x000fc80000010100 */
[C---:B------:R-:W-:Y:S01]  /*0f30*/  FMUL.FTZ R45, R2.reuse, R45 ;  /* 0x0000002d022d7220 */ /* 0x040fe20000410000 */
[----:B0-----:R-:W-:Y:S01]  /*0f40*/  FMUL.FTZ R46, R2, R44 ;  /* 0x0000002c022e7220 */ /* 0x001fe20000410000 */
[----:B------:R-:W-:-:S03]  /*0f50*/  HADD2.F32 R44, -RZ, R40.H0_H0 ;  /* 0x20000028ff2c7230 */ /* 0x000fc60000004100 */
[----:B------:R-:W-:Y:S01]  /*0f60*/  FFMA.FTZ R35, R46, R7, R35 ;  /* 0x000000072e237223 */ /* 0x000fe20000010023 */
[----:B------:R-:W-:Y:S01]  /*0f70*/  FMUL.FTZ R7, R50, R6 ;  /* 0x0000000632077220 */ /* 0x000fe20000410000 */
[----:B------:R0:W-:Y:S01]  /*0f80*/  STL [R1+0x24], R46 ;  /* 0x0000242e01007387 */ /* 0x0001e20000100800 */
[----:B------:R-:W-:Y:S02]  /*0f90*/  HADD2.F32 R40, -RZ, R40.H1_H1 ;  /* 0x30000028ff287230 */ /* 0x000fe40000004100 */
[----:B------:R-:W-:Y:S01]  /*0fa0*/  FADD.FTZ R44, -R34, R44 ;  /* 0x0000002c222c7221 */ /* 0x000fe20000010100 */
[----:B------:R-:W-:Y:S01]  /*0fb0*/  FFMA.FTZ R35, R45, R7, R35 ;  /* 0x000000072d237223 */ /* 0x000fe20000010023 */
[----:B------:R1:W-:Y:S02]  /*0fc0*/  STL [R1+0x4c], R45 ;  /* 0x00004c2d01007387 */ /* 0x0003e40000100800 */
[----:B------:R-:W-:Y:S01]  /*0fd0*/  FMUL.FTZ R44, R2, R44 ;  /* 0x0000002c022c7220 */ /* 0x000fe20000410000 */
[----:B0-----:R-:W-:-:S02]  /*0fe0*/  HADD2.F32 R46, -RZ, R42.H0_H0 ;  /* 0x2000002aff2e7230 */ /* 0x001fc40000004100 */
[----:B-1----:R-:W-:Y:S02]  /*0ff0*/  HADD2.F32 R45, -RZ, R42.H1_H1 ;  /* 0x3000002aff2d7230 */ /* 0x002fe40000004100 */
[----:B------:R-:W-:Y:S01]  /*1000*/  FADD.FTZ R42, -R34, R40 ;  /* 0x00000028222a7221 */ /* 0x000fe20000010100 */
[----:B------:R-:W-:Y:S01]  /*1010*/  FMUL.FTZ R7, R3, R46 ;  /* 0x0000002e03077220 */ /* 0x000fe20000410000 */
[--C-:B------:R-:W-:Y:S01]  /*1020*/  HADD2.F32 R40, -RZ, R41.reuse.H0_H0 ;  /* 0x20000029ff287230 */ /* 0x100fe20000004100 */
[----:B------:R0:W-:Y:S01]  /*1030*/  STL [R1+0x48], R44 ;  /* 0x0000482c01007387 */ /* 0x0001e20000100800 */
[----:B------:R-:W-:Y:S01]  /*1040*/  FMUL.FTZ R42, R2, R42 ;  /* 0x0000002a022a7220 */ /* 0x000fe20000410000 */
[----:B------:R-:W-:Y:S01]  /*1050*/  FFMA.FTZ R35, R44, R7, R35 ;  /* 0x000000072c237223 */ /* 0x000fe20000010023 */
[----:B------:R-:W-:Y:S01]  /*1060*/  FMUL.FTZ R7, R4, R45 ;  /* 0x0000002d04077220 */ /* 0x000fe20000410000 */
[----:B------:R-:W-:Y:S01]  /*1070*/  FADD.FTZ R40, -R34, R40 ;  /* 0x0000002822287221 */ /* 0x000fe20000010100 */
[----:B------:R-:W-:-:S02]  /*1080*/  HADD2.F32 R41, -RZ, R41.H1_H1 ;  /* 0x30000029ff297230 */ /* 0x000fc40000004100 */
[--C-:B0-----:R-:W-:Y:S02]  /*1090*/  HADD2.F32 R44, -RZ, R43.reuse.H0_H0 ;  /* 0x2000002bff2c7230 */ /* 0x101fe40000004100 */
[----:B------:R-:W-:Y:S01]  /*10a0*/  FFMA.FTZ R35, R42, R7, R35 ;  /* 0x000000072a237223 */ /* 0x000fe20000010023 */
[----:B------:R-:W-:Y:S02]  /*10b0*/  FMUL.FTZ R40, R2, R40 ;  /* 0x0000002802287220 */ /* 0x000fe40000410000 */
[----:B------:R-:W-:Y:S01]  /*10c0*/  FMUL.FTZ R7, R5, R44 ;  /* 0x0000002c05077220 */ /* 0x000fe20000410000 */
[----:B------:R0:W-:Y:S01]  /*10d0*/  STL [R1+0x44], R42 ;  /* 0x0000442a01007387 */ /* 0x0001e20000100800 */
[----:B------:R-:W-:Y:S02]  /*10e0*/  HADD2.F32 R43, -RZ, R43.H1_H1 ;  /* 0x3000002bff2b7230 */ /* 0x000fe40000004100 */
[----:B------:R-:W-:Y:S01]  /*10f0*/  FADD.FTZ R41, -R34, R41 ;  /* 0x0000002922297221 */ /* 0x000fe20000010100 */
[----:B------:R-:W-:Y:S01]  /*1100*/  FFMA.FTZ R35, R40, R7, R35 ;  /* 0x0000000728237223 */ /* 0x000fe20000010023 */
[----:B------:R1:W-:Y:S02]  /*1110*/  STL [R1+0x40], R40 ;  /* 0x0000402801007387 */ /* 0x0003e40000100800 */
[----:B------:R-:W-:Y:S01]  /*1120*/  FMUL.FTZ R41, R2, R41 ;  /* 0x0000002902297220 */ /* 0x000fe20000410000 */
[----:B------:R-:W-:Y:S01]  /*1130*/  FMUL.FTZ R7, R6, R43 ;  /* 0x0000002b06077220 */ /* 0x000fe20000410000 */
[----:B0-----:R-:W-:-:S02]  /*1140*/  HADD2.F32 R42, -RZ, R48.H0_H0 ;  /* 0x20000030ff2a7230 */ /* 0x001fc40000004100 */
[--C-:B-1----:R-:W-:Y:S02]  /*1150*/  HADD2.F32 R40, -RZ, R38.reuse.H0_H0 ;  /* 0x20000026ff287230 */ /* 0x102fe40000004100 */
[----:B------:R-:W-:-:S03]  /*1160*/  HADD2.F32 R38, -RZ, R38.H1_H1 ;  /* 0x30000026ff267230 */ /* 0x000fc60000004100 */
[----:B------:R-:W-:Y:S01]  /*1170*/  FADD.FTZ R40, -R34, R40 ;  /* 0x0000002822287221 */ /* 0x000fe20000010100 */
[----:B------:R0:W-:Y:S01]  /*1180*/  STL [R1+0x3c], R41 ;  /* 0x00003c2901007387 */ /* 0x0001e20000100800 */
[----:B------:R-:W-:Y:S01]  /*1190*/  FFMA.FTZ R35, R41, R7, R35 ;  /* 0x0000000729237223 */ /* 0x000fe20000010023 */
[----:B------:R-:W-:Y:S01]  /*11a0*/  FMUL.FTZ R7, R3, R42 ;  /* 0x0000002a03077220 */ /* 0x000fe20000410000 */
[----:B------:R-:W-:Y:S01]  /*11b0*/  FMUL.FTZ R40, R2, R40 ;  /* 0x0000002802287220 */ /* 0x000fe20000410000 */
[----:B------:R-:W-:Y:S01]  /*11c0*/  FADD.FTZ R38, -R34, R38 ;  /* 0x0000002622267221 */ /* 0x000fe20000010100 */
[----:B------:R-:W-:Y:S02]  /*11d0*/  HADD2.F32 R47, -RZ, R39.H0_H0 ;  /* 0x20000027ff2f7230 */ /* 0x000fe40000004100 */
[----:B0-----:R-:W-:Y:S02]  /*11e0*/  HADD2.F32 R41, -RZ, R48.H1_H1 ;  /* 0x30000030ff297230 */ /* 0x001fe40000004100 */
[----:B------:R-:W-:Y:S01]  /*11f0*/  FFMA.FTZ R35, R40, R7, R35 ;  /* 0x0000000728237223 */ /* 0x000fe20000010023 */
[----:B------:R-:W-:Y:S01]  /*1200*/  FMUL.FTZ R38, R2, R38 ;  /* 0x0000002602267220 */ /* 0x000fe20000410000 */
[----:B------:R0:W-:Y:S01]  /*1210*/  STL [R1+0x38], R40 ;  /* 0x0000382801007387 */ /* 0x0001e20000100800 */
[----:B------:R-:W-:Y:S01]  /*1220*/  FMUL.FTZ R7, R4, R41 ;  /* 0x0000002904077220 */ /* 0x000fe20000410000 */
[----:B------:R-:W-:-:S02]  /*1230*/  FADD.FTZ R47, -R34, R47 ;  /* 0x0000002f222f7221 */ /* 0x000fc40000010100 */
[----:B------:R1:W-:Y:S01]  /*1240*/  STL [R1+0x34], R38 ;  /* 0x0000342601007387 */ /* 0x0003e20000100800 */
[----:B------:R-:W-:Y:S01]  /*1250*/  FFMA.FTZ R35, R38, R7, R35 ;  /* 0x0000000726237223 */ /* 0x000fe20000010023 */
[----:B0-----:R-:W-:Y:S02]  /*1260*/  HADD2.F32 R40, -RZ, R49.H0_H0 ;  /* 0x20000031ff287230 */ /* 0x001fe40000004100 */
[----:B------:R-:W-:Y:S01]  /*1270*/  FMUL.FTZ R47, R2, R47 ;  /* 0x0000002f022f7220 */ /* 0x000fe20000410000 */
[----:B-1----:R-:W-:Y:S02]  /*1280*/  HADD2.F32 R38, -RZ, R39.H1_H1 ;  /* 0x30000027ff267230 */ /* 0x002fe40000004100 */
[----:B------:R-:W-:Y:S01]  /*1290*/  FMUL.FTZ R7, R5, R40 ;  /* 0x0000002805077220 */ /* 0x000fe20000410000 */
[----:B------:R-:W-:Y:S02]  /*12a0*/  HADD2.F32 R39, -RZ, R49.H1_H1 ;  /* 0x30000031ff277230 */ /* 0x000fe40000004100 */
[----:B------:R-:W-:Y:S01]  /*12b0*/  FADD.FTZ R38, -R34, R38 ;  /* 0x0000002622267221 */ /* 0x000fe20000010100 */
[----:B------:R-:W-:Y:S01]  /*12c0*/  FFMA.FTZ R35, R47, R7, R35 ;  /* 0x000000072f237223 */ /* 0x000fe20000010023 */
[----:B------:R-:W-:Y:S01]  /*12d0*/  HADD2.F32 R7, -RZ, R8.H0_H0 ;  /* 0x20000008ff077230 */ /* 0x000fe20000004100 */
[----:B------:R0:W-:Y:S01]  /*12e0*/  STL [R1+0x30], R47 ;  /* 0x0000302f01007387 */ /* 0x0001e20000100800 */
[----:B------:R-:W-:Y:S01]  /*12f0*/  FMUL.FTZ R48, R2, R38 ;  /* 0x0000002602307220 */ /* 0x000fe20000410000 */
[----:B------:R-:W-:-:S02]  /*1300*/  HADD2.F32 R38, -RZ, R10.H0_H0 ;  /* 0x2000000aff267230 */ /* 0x000fc40000004100 */
[----:B------:R-:W-:Y:S01]  /*1310*/  FADD.FTZ R7, -R34, R7 ;  /* 0x0000000722077221 */ /* 0x000fe20000010100 */
[----:B------:R-:W-:Y:S01]  /*1320*/  HADD2.F32 R8, -RZ, R8.H1_H1 ;  /* 0x30000008ff087230 */ /* 0x000fe20000004100 */
[----:B------:R1:W-:Y:S01]  /*1330*/  STL [R1+0x2c], R48 ;  /* 0x00002c3001007387 */ /* 0x0003e20000100800 */
[----:B0-----:R-:W-:-:S04]  /*1340*/  FMUL.FTZ R47, R6, R39 ;  /* 0x00000027062f7220 */ /* 0x001fc80000410000 */
[----:B------:R-:W-:Y:S01]  /*1350*/  FFMA.FTZ R35, R48, R47, R35 ;  /* 0x0000002f30237223 */ /* 0x000fe20000010023 */
[----:B------:R-:W-:Y:S01]  /*1360*/  FMUL.FTZ R47, R3, R38 ;  /* 0x00000026032f7220 */ /* 0x000fe20000410000 */
[----:B-1----:R-:W-:Y:S01]  /*1370*/  FMUL.FTZ R48, R2, R7 ;  /* 0x0000000702307220 */ /* 0x002fe20000410000 */
[----:B------:R-:W-:Y:S02]  /*1380*/  HADD2.F32 R7, -RZ, R10.H1_H1 ;  /* 0x3000000aff077230 */ /* 0x000fe40000004100 */
[----:B------:R-:W-:Y:S01]  /*1390*/  FADD.FTZ R8, -R34, R8 ;  /* 0x0000000822087221 */ /* 0x000fe20000010100 */
[----:B------:R-:W-:Y:S01]  /*13a0*/  FFMA.FTZ R35, R48, R47, R35 ;  /* 0x0000002f30237223 */ /* 0x000fe20000010023 */
[----:B------:R0:W-:Y:S01]  /*13b0*/  STL [R1+0x28], R48 ;  /* 0x0000283001007387 */ /* 0x0001e20000100800 */
[----:B------:R-:W-:Y:S01]  /*13c0*/  FMUL.FTZ R10, R4, R7 ;  /* 0x00000007040a7220 */ /* 0x000fe20000410000 */
[----:B------:R-:W-:Y:S01]  /*13d0*/  FMUL.FTZ R49, R2, R8 ;  /* 0x0000000802317220 */ /* 0x000fe20000410000 */
[----:B------:R-:W-:-:S02]  /*13e0*/  HADD2.F32 R8, -RZ, R11.H0_H0 ;  /* 0x2000000bff087230 */ /* 0x000fc40000004100 */
[--C-:B0-----:R-:W-:Y:S02]  /*13f0*/  HADD2.F32 R48, -RZ, R9.reuse.H0_H0 ;  /* 0x20000009ff307230 */ /* 0x101fe40000004100 */
[----:B------:R-:W-:Y:S01]  /*1400*/  FFMA.FTZ R35, R49, R10, R35 ;  /* 0x0000000a31237223 */ /* 0x000fe20000010023 */
[----:B------:R-:W-:Y:S02]  /*1410*/  HADD2.F32 R10, -RZ, R9.H1_H1 ;  /* 0x30000009ff0a7230 */ /* 0x000fe40000004100 */
[----:B------:R-:W-:Y:S01]  /*1420*/  FADD.FTZ R48, -R34, R48 ;  /* 0x0000003022307221 */ /* 0x000fe20000010100 */
[----:B------:R-:W-:Y:S01]  /*1430*/  FMUL.FTZ R47, R5, R8 ;  /* 0x00000008052f7220 */ /* 0x000fe20000410000 */
[----:B------:R-:W-:Y:S02]  /*1440*/  HADD2.F32 R9, -RZ, R11.H1_H1 ;  /* 0x3000000bff097230 */ /* 0x000fe40000004100 */
[----:B------:R-:W-:Y:S01]  /*1450*/  FMUL.FTZ R48, R2, R48 ;  /* 0x0000003002307220 */ /* 0x000fe20000410000 */
[----:B------:R-:W-:Y:S01]  /*1460*/  FADD.FTZ R10, -R34, R10 ;  /* 0x0000000a220a7221 */ /* 0x000fe20000010100 */
[----:B------:R-:W-:Y:S01]  /*1470*/  HADD2.F32 R11, -RZ, R12.H0_H0 ;  /* 0x2000000cff0b7230 */ /* 0x000fe20000004100 */
[----:B------:R-:W-:Y:S01]  /*1480*/  STL [R1+0x1c], R49 ;  /* 0x00001c3101007387 */ /* 0x000fe20000100800 */
[----:B------:R-:W-:Y:S01]  /*1490*/  FFMA.FTZ R35, R48, R47, R35 ;  /* 0x0000002f30237223 */ /* 0x000fe20000010023 */
[----:B------:R-:W-:-:S02]  /*14a0*/  FMUL.FTZ R47, R6, R9 ;  /* 0x00000009062f7220 */ /* 0x000fc40000410000 */
[----:B------:R0:W-:Y:S01]  /*14b0*/  STL [R1+0x18], R48 ;  /* 0x0000183001007387 */ /* 0x0001e20000100800 */
[----:B------:R-:W-:Y:S01]  /*14c0*/  FADD.FTZ R11, -R34, R11 ;  /* 0x0000000b220b7221 */ /* 0x000fe20000010100 */
[----:B------:R-:W-:Y:S02]  /*14d0*/  HADD2.F32 R12, -RZ, R12.H1_H1 ;  /* 0x3000000cff0c7230 */ /* 0x000fe40000004100 */
[----:B0-----:R-:W-:Y:S01]  /*14e0*/  FMUL.FTZ R48, R2, R10 ;  /* 0x0000000a02307220 */ /* 0x001fe20000410000 */
[----:B------:R-:W-:-:S03]  /*14f0*/  HADD2.F32 R10, -RZ, R14.H0_H0 ;  /* 0x2000000eff0a7230 */ /* 0x000fc60000004100 */
[----:B------:R-:W-:Y:S01]  /*1500*/  FFMA.FTZ R35, R48, R47, R35 ;  /* 0x0000002f30237223 */ /* 0x000fe20000010023 */
[----:B------:R0:W-:Y:S01]  /*1510*/  STL [R1+0x14], R48 ;  /* 0x0000143001007387 */ /* 0x0001e20000100800 */
[----:B------:R-:W-:Y:S01]  /*1520*/  FMUL.FTZ R47, R3, R10 ;  /* 0x0000000a032f7220 */ /* 0x000fe20000410000 */
[----:B------:R-:W-:Y:S01]  /*1530*/  FADD.FTZ R12, -R34, R12 ;  /* 0x0000000c220c7221 */ /* 0x000fe20000010100 */
[----:B0-----:R-:W-:Y:S01]  /*1540*/  FMUL.FTZ R48, R2, R11 ;  /* 0x0000000b02307220 */ /* 0x001fe20000410000 */
[----:B------:R-:W-:-:S03]  /*1550*/  HADD2.F32 R11, -RZ, R14.H1_H1 ;  /* 0x3000000eff0b7230 */ /* 0x000fc60000004100 */
[----:B------:R-:W-:Y:S01]  /*1560*/  FFMA.FTZ R35, R48, R47, R35 ;  /* 0x0000002f30237223 */ /* 0x000fe20000010023 */
[----:B------:R0:W-:Y:S01]  /*1570*/  STL [R1+0x10], R48 ;  /* 0x0000103001007387 */ /* 0x0001e20000100800 */
[----:B------:R-:W-:Y:S01]  /*1580*/  FMUL.FTZ R49, R2, R12 ;  /* 0x0000000c02317220 */ /* 0x000fe20000410000 */
[----:B------:R-:W-:Y:S01]  /*1590*/  FMUL.FTZ R14, R4, R11 ;  /* 0x0000000b040e7220 */ /* 0x000fe20000410000 */
[----:B------:R-:W-:Y:S02]  /*15a0*/  HADD2.F32 R12, -RZ, R15.H0_H0 ;  /* 0x2000000fff0c7230 */ /* 0x000fe40000004100 */
[----:B0-----:R-:W-:Y:S02]  /*15b0*/  HADD2.F32 R48, -RZ, R13.H0_H0 ;  /* 0x2000000dff307230 */ /* 0x001fe40000004100 */
[----:B------:R-:W-:-:S03]  /*15c0*/  FFMA.FTZ R35, R49, R14, R35 ;  /* 0x0000000e31237223 */ /* 0x000fc60000010023 */
[----:B------:R-:W-:Y:S01]  /*15d0*/  FADD.FTZ R48, -R34, R48 ;  /* 0x0000003022307221 */ /* 0x000fe20000010100 */
[----:B------:R-:W-:Y:S01]  /*15e0*/  FMUL.FTZ R14, R5, R12 ;  /* 0x0000000c050e7220 */ /* 0x000fe20000410000 */
[----:B------:R-:W-:Y:S02]  /*15f0*/  HADD2.F32 R47, -RZ, R13.H1_H1 ;  /* 0x3000000dff2f7230 */ /* 0x000fe40000004100 */
[----:B------:R-:W-:Y:S01]  /*1600*/  FMUL.FTZ R48, R2, R48 ;  /* 0x0000003002307220 */ /* 0x000fe20000410000 */
[----:B------:R-:W-:Y:S01]  /*1610*/  STL [R1+0xc], R49 ;  /* 0x00000c3101007387 */ /* 0x000fe20000100800 */
[----:B------:R-:W-:Y:S02]  /*1620*/  HADD2.F32 R13, -RZ, R15.H1_H1 ;  /* 0x3000000fff0d7230 */ /* 0x000fe40000004100 */
[----:B------:R-:W-:Y:S01]  /*1630*/  FFMA.FTZ R35, R48, R14, R35 ;  /* 0x0000000e30237223 */ /* 0x000fe20000010023 */
[----:B------:R0:W-:Y:S01]  /*1640*/  STL [R1+0x8], R48 ;  /* 0x0000083001007387 */ /* 0x0001e20000100800 */
[----:B------:R-:W-:Y:S01]  /*1650*/  FADD.FTZ R15, -R34, R47 ;  /* 0x0000002f220f7221 */ /* 0x000fe20000010100 */
[----:B------:R-:W-:-:S03]  /*1660*/  FMUL.FTZ R14, R6, R13 ;  /* 0x0000000d060e7220 */ /* 0x000fc60000410000 */
[----:B------:R-:W-:Y:S01]  /*1670*/  FMUL.FTZ R15, R2, R15 ;  /* 0x0000000f020f7220 */ /* 0x000fe20000410000 */
[----:B0-----:R-:W-:-:S04]  /*1680*/  FFMA.FTZ R48, R0, R3, RZ ;  /* 0x0000000300307223 */ /* 0x001fc800000100ff */
[----:B------:R-:W-:Y:S01]  /*1690*/  FFMA.FTZ R48, R52, R4, R48 ;  /* 0x0000000434307223 */ /* 0x000fe20000010030 */
[----:B------:R0:W-:Y:S01]  /*16a0*/  STL [R1+0x4], R15 ;  /* 0x0000040f01007387 */ /* 0x0001e20000100800 */
[----:B------:R-:W-:Y:S02]  /*16b0*/  FFMA.FTZ R35, R15, R14, R35 ;  /* 0x0000000e0f237223 */ /* 0x000fe40000010023 */
[----:B------:R-:W-:Y:S01]  /*16c0*/  FFMA.FTZ R48, R51, R5, R48 ;  /* 0x0000000533307223 */ /* 0x000fe20000010030 */
[----:B------:R-:W-:Y:S02]  /*16d0*/  HADD2.F32 R14, -RZ, R18.H0_H0 ;  /* 0x20000012ff0e7230 */ /* 0x000fe40000004100 */
[----:B------:R-:W-:Y:S02]  /*16e0*/  HADD2.F32 R47, -RZ, R16.H0_H0 ;  /* 0x20000010ff2f7230 */ /* 0x000fe40000004100 */
[----:B0-----:R-:W-:Y:S02]  /*16f0*/  HADD2.F32 R15, -RZ, R18.H1_H1 ;  /* 0x30000012ff0f7230 */ /* 0x001fe40000004100 */
[----:B------:R-:W-:Y:S01]  /*1700*/  FFMA.FTZ R18, R50, R6, R48 ;  /* 0x0000000632127223 */ /* 0x000fe20000010030 */
[----:B------:R-:W-:-:S03]  /*1710*/  HADD2.F32 R61, -RZ, R16.H1_H1 ;  /* 0x30000010ff3d7230 */ /* 0x000fc60000004100 */
[----:B------:R-:W-:Y:S01]  /*1720*/  FFMA.FTZ R18, R3, R46, R18 ;  /* 0x0000002e03127223 */ /* 0x000fe20000010012 */
[----:B------:R-:W-:-:S03]  /*1730*/  FADD.FTZ R47, -R34, R47 ;  /* 0x0000002f222f7221 */ /* 0x000fc60000010100 */
        /* <DEDUP_REMOVED lines=9> */
[----:B------:R-:W-:-:S02]  /*17d0*/  HADD2.F32 R60, -RZ, R17.H0_H0 ;  /* 0x20000011ff3c7230 */ /* 0x000fc40000004100 */
[----:B------:R-:W-:Y:S01]  /*17e0*/  FFMA.FTZ R35, R61, R16, R35 ;  /* 0x000000103d237223 */ /* 0x000fe20000010023 */
[----:B------:R-:W-:Y:S01]  /*17f0*/  FFMA.FTZ R18, R3, R42, R18 ;  /* 0x0000002a03127223 */ /* 0x000fe20000010012 */
[----:B------:R-:W-:Y:S02]  /*1800*/  HADD2.F32 R16, -RZ, R19.H0_H0 ;  /* 0x20000013ff107230 */ /* 0x000fe40000004100 */
[----:B------:R-:W-:Y:S01]  /*1810*/  FADD.FTZ R60, -R34, R60 ;  /* 0x0000003c223c7221 */ /* 0x000fe20000010100 */
[----:B------:R-:W-:Y:S02]  /*1820*/  HADD2.F32 R59, -RZ, R17.H1_H1 ;  /* 0x30000011ff3b7230 */ /* 0x000fe40000004100 */
[----:B------:R-:W-:Y:S01]  /*1830*/  FFMA.FTZ R47, R4, R41, R18 ;  /* 0x00000029042f7223 */ /* 0x000fe20000010012 */
[----:B------:R-:W-:Y:S02]  /*1840*/  HADD2.F32 R17, -RZ, R19.H1_H1 ;  /* 0x30000013ff117230 */ /* 0x000fe40000004100 */
[C---:B------:R-:W-:Y:S01]  /*1850*/  FMUL.FTZ R19, R5.reuse, R16 ;  /* 0x0000001005137220 */ /* 0x040fe20000410000 */
        /* <DEDUP_REMOVED lines=9> */
[----:B------:R-:W-:Y:S02]  /*18f0*/  HADD2.F32 R18, -RZ, R20.H0_H0 ;  /* 0x20000014ff127230 */ /* 0x000fe40000004100 */
[----:B------:R-:W-:Y:S01]  /*1900*/  FFMA.FTZ R20, R3, R38, R47 ;  /* 0x0000002603147223 */ /* 0x000fe2000001002f */
[----:B------:R-:W0:Y:S03]  /*1910*/  S2R R53, SR_TID.X ;  /* 0x0000000000357919 */ /* 0x000e260000002100 */
[----:B------:R-:W-:Y:S01]  /*1920*/  FFMA.FTZ R20, R4, R7, R20 ;  /* 0x0000000704147223 */ /* 0x000fe20000010014 */
[----:B------:R-:W-:-:S03]  /*1930*/  HADD2.F32 R58, -RZ, R36.H0_H0 ;  /* 0x20000024ff3a7230 */ /* 0x000fc60000004100 */
[----:B------:R-:W-:Y:S01]  /*1940*/  FFMA.FTZ R20, R5, R8, R20 ;  /* 0x0000000805147223 */ /* 0x000fe20000010014 */
[----:B------:R-:W-:Y:S02]  /*1950*/  HADD2.F32 R57, -RZ, R36.H1_H1 ;  /* 0x30000024ff397230 */ /* 0x000fe40000004100 */
[----:B------:R-:W-:Y:S01]  /*1960*/  FADD.FTZ R58, -R34, R58 ;  /* 0x0000003a223a7221 */ /* 0x000fe20000010100 */
[----:B------:R-:W-:Y:S01]  /*1970*/  FFMA.FTZ R20, R6, R9, R20 ;  /* 0x0000000906147223 */ /* 0x000fe20000010014 */
[--C-:B------:R-:W-:Y:S02]  /*1980*/  HADD2.F32 R56, -RZ, R37.reuse.H0_H0 ;  /* 0x20000025ff387230 */ /* 0x100fe40000004100 */
[----:B------:R-:W-:Y:S02]  /*1990*/  HADD2.F32 R55, -RZ, R37.H1_H1 ;  /* 0x30000025ff377230 */ /* 0x000fe40000004100 */
[C---:B------:R-:W-:Y:S01]  /*19a0*/  FFMA.FTZ R37, R3.reuse, R10, R20 ;  /* 0x0000000a03257223 */ /* 0x040fe20000010014 */
[----:B------:R-:W-:Y:S01]  /*19b0*/  FMUL.FTZ R36, R3, R18 ;  /* 0x0000001203247220 */ /* 0x000fe20000410000 */
[----:B------:R-:W-:Y:S01]  /*19c0*/  FMUL.FTZ R58, R2, R58 ;  /* 0x0000003a023a7220 */ /* 0x000fe20000410000 */
[----:B------:R-:W-:Y:S01]  /*19d0*/  FADD.FTZ R57, -R34, R57 ;  /* 0x0000003922397221 */ /* 0x000fe20000010100 */
[----:B------:R-:W-:-:S02]  /*19e0*/  FFMA.FTZ R37, R4, R11, R37 ;  /* 0x0000000b04257223 */ /* 0x000fc40000010025 */
[----:B------:R-:W-:Y:S01]  /*19f0*/  FFMA.FTZ R35, R58, R36, R35 ;  /* 0x000000243a237223 */ /* 0x000fe20000010023 */
[----:B------:R-:W-:Y:S01]  /*1a00*/  FMUL.FTZ R36, R4, R19 ;  /* 0x0000001304247220 */ /* 0x000fe20000410000 */
[----:B------:R-:W-:Y:S01]  /*1a10*/  FMUL.FTZ R57, R2, R57 ;  /* 0x0000003902397220 */ /* 0x000fe20000410000 */
[----:B------:R-:W-:-:S03]  /*1a20*/  FFMA.FTZ R37, R5, R12, R37 ;  /* 0x0000000c05257223 */ /* 0x000fc60000010025 */
[----:B------:R-:W-:Y:S01]  /*1a30*/  FFMA.FTZ R35, R57, R36, R35 ;  /* 0x0000002439237223 */ /* 0x000fe20000010023 */
[----:B------:R-:W-:Y:S01]  /*1a40*/  HFMA2.MMA R36, -RZ, RZ, 0, 2.384185791015625e-06 ;  /* 0x00000028ff247435 */ /* 0x000fe200000001ff */
[----:B------:R-:W-:-:S04]  /*1a50*/  FFMA.FTZ R37, R6, R13, R37 ;  /* 0x0000000d06257223 */ /* 0x000fc80000010025 */
[----:B------:R-:W-:Y:S01]  /*1a60*/  FFMA.FTZ R37, R3, R14, R37 ;  /* 0x0000000e03257223 */ /* 0x000fe20000010025 */
[----:B0-----:R-:W-:-:S03]  /*1a70*/  IMAD R53, R54, -0x50, R53 ;  /* 0xffffffb036357824 */ /* 0x001fc600078e0235 */
[----:B------:R-:W-:Y:S01]  /*1a80*/  FFMA.FTZ R37, R4, R15, R37 ;  /* 0x0000000f04257223 */ /* 0x000fe20000010025 */
[----:B------:R-:W-:Y:S02]  /*1a90*/  IMAD R36, R53, R36, UR8 ;  /* 0x0000000835247e24 */ /* 0x000fe4000f8e0224 */
[----:B------:R-:W-:Y:S01]  /*1aa0*/  FADD.FTZ R56, -R34, R56 ;  /* 0x0000003822387221 */ /* 0x000fe20000010100 */
[--C-:B------:R-:W-:Y:S02]  /*1ab0*/  HADD2.F32 R20, -RZ, R21.reuse.H0_H0 ;  /* 0x20000015ff147230 */ /* 0x100fe40000004100 */
[C---:B------:R-:W-:Y:S01]  /*1ac0*/  FFMA.FTZ R37, R5.reuse, R16, R37 ;  /* 0x0000001005257223 */ /* 0x040fe20000010025 */
[----:B------:R0:W-:Y:S01]  /*1ad0*/  STL [R1], R49 ;  /* 0x0000003101007387 */ /* 0x0001e20000100800 */
[----:B------:R-:W-:Y:S01]  /*1ae0*/  LEA R36, R54, R36, 0x3 ;  /* 0x0000002436247211 */ /* 0x000fe200078e18ff */
[----:B------:R-:W-:Y:S02]  /*1af0*/  HADD2.F32 R21, -RZ, R21.H1_H1 ;  /* 0x30000015ff157230 */ /* 0x000fe40000004100 */
[----:B------:R-:W-:Y:S01]  /*1b00*/  FMUL.FTZ R47, R5, R20 ;  /* 0x00000014052f7220 */ /* 0x000fe20000410000 */
[----:B------:R-:W-:Y:S01]  /*1b10*/  FMUL.FTZ R56, R2, R56 ;  /* 0x0000003802387220 */ /* 0x000fe20000410000 */
[----:B------:R-:W-:-:S02]  /*1b20*/  HADD2.F32 R54, -RZ, R22.H0_H0 ;  /* 0x20000016ff367230 */ /* 0x000fc40000004100 */
[----:B------:R-:W-:Y:S01]  /*1b30*/  FFMA.FTZ R37, R6, R17, R37 ;  /* 0x0000001106257223 */ /* 0x000fe20000010025 */
[----:B------:R-:W-:Y:S01]  /*1b40*/  FADD.FTZ R55, -R34, R55 ;  /* 0x0000003722377221 */ /* 0x000fe20000010100 */
[----:B------:R-:W-:Y:S02]  /*1b50*/  HADD2.F32 R53, -RZ, R22.H1_H1 ;  /* 0x30000016ff357230 */ /* 0x000fe40000004100 */
[--C-:B0-----:R-:W-:Y:S02]  /*1b60*/  HADD2.F32 R49, -RZ, R23.reuse.H0_H0 ;  /* 0x20000017ff317230 */ /* 0x101fe40000004100 */
[----:B------:R-:W-:Y:S02]  /*1b70*/  HADD2.F32 R23, -RZ, R23.H1_H1 ;  /* 0x30000017ff177230 */ /* 0x000fe40000004100 */
[----:B------:R-:W-:Y:S01]  /*1b80*/  FFMA.FTZ R35, R56, R47, R35 ;  /* 0x0000002f38237223 */ /* 0x000fe20000010023 */
[--C-:B------:R-:W-:Y:S02]  /*1b90*/  HADD2.F32 R22, -RZ, R24.reuse.H0_H0 ;  /* 0x20000018ff167230 */ /* 0x100fe40000004100 */
[----:B------:R-:W-:Y:S01]  /*1ba0*/  FFMA.FTZ R37, R3, R18, R37 ;  /* 0x0000001203257223 */ /* 0x000fe20000010025 */
[----:B------:R-:W-:Y:S01]  /*1bb0*/  FMUL.FTZ R47, R6, R21 ;  /* 0x00000015062f7220 */ /* 0x000fe20000410000 */
[----:B------:R-:W-:Y:S01]  /*1bc0*/  FMUL.FTZ R55, R2, R55 ;  /* 0x0000003702377220 */ /* 0x000fe20000410000 */
[C---:B------:R-:W-:Y:S01]  /*1bd0*/  FADD.FTZ R54, -R34.reuse, R54 ;  /* 0x0000003622367221 */ /* 0x040fe20000010100 */
[----:B------:R-:W-:Y:S01]  /*1be0*/  FADD.FTZ R48, -R34, R23 ;  /* 0x0000001722307221 */ /* 0x000fe20000010100 */
[----:B------:R-:W-:-:S02]  /*1bf0*/  HADD2.F32 R23, -RZ, R24.H1_H1 ;  /* 0x30000018ff177230 */ /* 0x000fc40000004100 */
[----:B------:R-:W-:Y:S01]  /*1c00*/  FFMA.FTZ R37, R4, R19, R37 ;  /* 0x0000001304257223 */ /* 0x000fe20000010025 */
[----:B------:R-:W-:Y:S01]  /*1c10*/  FFMA.FTZ R35, R55, R47, R35 ;  /* 0x0000002f37237223 */ /* 0x000fe20000010023 */
[----:B------:R-:W-:Y:S01]  /*1c20*/  FMUL.FTZ R24, R3, R22 ;  /* 0x0000001603187220 */ /* 0x000fe20000410000 */
[----:B------:R-:W-:Y:S01]  /*1c30*/  FMUL.FTZ R54, R2, R54 ;  /* 0x0000003602367220 */ /* 0x000fe20000410000 */
[C---:B------:R-:W-:Y:S01]  /*1c40*/  FADD.FTZ R53, -R34.reuse, R53 ;  /* 0x0000003522357221 */ /* 0x040fe20000010100 */
[----:B------:R-:W-:Y:S01]  /*1c50*/  FFMA.FTZ R37, R5, R20, R37 ;  /* 0x0000001405257223 */ /* 0x000fe20000010025 */
[----:B------:R-:W-:Y:S01]  /*1c60*/  FADD.FTZ R49, -R34, R49 ;  /* 0x0000003122317221 */ /* 0x000fe20000010100 */
[----:B------:R-:W-:Y:S01]  /*1c70*/  FFMA.FTZ R35, R54, R24, R35 ;  /* 0x0000001836237223 */ /* 0x000fe20000010023 */
[----:B------:R-:W-:Y:S01]  /*1c80*/  FMUL.FTZ R34, R4, R23 ;  /* 0x0000001704227220 */ /* 0x000fe20000410000 */
[----:B------:R-:W-:Y:S01]  /*1c90*/  FMUL.FTZ R53, R2, R53 ;  /* 0x0000003502357220 */ /* 0x000fe20000410000 */
[----:B------:R-:W-:-:S02]  /*1ca0*/  HADD2.F32 R24, -RZ, R25.H0_H0 ;  /* 0x20000019ff187230 */ /* 0x000fc40000004100 */
[----:B------:R-:W-:Y:S01]  /*1cb0*/  FFMA.FTZ R37, R6, R21, R37 ;  /* 0x0000001506257223 */ /* 0x000fe20000010025 */
[----:B------:R-:W-:Y:S01]  /*1cc0*/  STL [R1+0xa8], R61 ;  /* 0x0000a83d01007387 */ /* 0x000fe20000100800 */
[----:B------:R-:W-:Y:S01]  /*1cd0*/  FFMA.FTZ R34, R53, R34, R35 ;  /* 0x0000002235227223 */ /* 0x000fe20000010023 */
[----:B------:R-:W-:Y:S01]  /*1ce0*/  FMUL.FTZ R49, R2, R49 ;  /* 0x0000003102317220 */ /* 0x000fe20000410000 */
[----:B------:R-:W-:Y:S01]  /*1cf0*/  FMUL.FTZ R35, R5, R24 ;  /* 0x0000001805237220 */ /* 0x000fe20000410000 */
[----:B------:R-:W-:Y:S01]  /*1d00*/  STL [R1+0xb0], R60 ;  /* 0x0000b03c01007387 */ /* 0x000fe20000100800 */
[----:B------:R-:W-:Y:S01]  /*1d10*/  FFMA.FTZ R37, R3, R22, R37 ;  /* 0x0000001603257223 */ /* 0x000fe20000010025 */
[----:B------:R-:W-:Y:S02]  /*1d20*/  HADD2.F32 R25, -RZ, R25.H1_H1 ;  /* 0x30000019ff197230 */ /* 0x000fe40000004100 */
[----:B------:R0:W-:Y:S01]  /*1d30*/  STL [R1+0xb4], R59 ;  /* 0x0000b43b01007387 */ /* 0x0001e20000100800 */
[----:B------:R-:W-:-:S03]  /*1d40*/  FFMA.FTZ R35, R49, R35, R34 ;  /* 0x0000002331237223 */ /* 0x000fc60000010022 */
[----:B------:R-:W-:Y:S01]  /*1d50*/  STL [R1+0xd0], R38 ;  /* 0x0000d02601007387 */ /* 0x000fe20000100800 */
[----:B------:R-:W-:-:S03]  /*1d60*/  FFMA.FTZ R34, R4, R23, R37 ;  /* 0x0000001704227223 */ /* 0x000fc60000010025 */
[----:B------:R1:W-:Y:S01]  /*1d70*/  STL [R1+0xd4], R7 ;  /* 0x0000d40701007387 */ /* 0x0003e20000100800 */
[----:B------:R-:W-:-:S03]  /*1d80*/  FMUL.FTZ R37, R6, R25 ;  /* 0x0000001906257220 */ /* 0x000fc60000410000 */
[----:B------:R-:W-:Y:S01]  /*1d90*/  STL [R1+0xb8], R58 ;  /* 0x0000b83a01007387 */ /* 0x000fe20000100800 */
[----:B------:R-:W-:-:S03]  /*1da0*/  FMUL.FTZ R48, R2, R48 ;  /* 0x0000003002307220 */ /* 0x000fc60000410000 */
[----:B------:R-:W-:Y:S04]  /*1db0*/  STL [R1+0xbc], R57 ;  /* 0x0000bc3901007387 */ /* 0x000fe80000100800 */
[----:B------:R-:W-:Y:S01]  /*1dc0*/  STL [R1+0xc0], R10 ;  /* 0x0000c00a01007387 */ /* 0x000fe20000100800 */
[----:B------:R-:W-:-:S03]  /*1dd0*/  FFMA.FTZ R26, R32, R0, R26 ;  /* 0x00000000201a7223 */ /* 0x000fc6000001001a */
[----:B------:R-:W-:Y:S04]  /*1de0*/  STL [R1+0xc4], R11 ;  /* 0x0000c40b01007387 */ /* 0x000fe80000100800 */
[----:B------:R-:W-:Y:S01]  /*1df0*/  STL [R1+0xc8], R12 ;  /* 0x0000c80c01007387 */ /* 0x000fe20000100800 */
[----:B------:R-:W-:-:S03]  /*1e00*/  FFMA.FTZ R35, R48, R37, R35 ;  /* 0x0000002530237223 */ /* 0x000fc60000010023 */
[----:B0-----:R-:W2:Y:S04]  /*1e10*/  LDL R59, [R1+0x50] ;  /* 0x00005000013b7983 */ /* 0x001ea80000100800 */
[----:B------:R-:W3:Y:S04]  /*1e20*/  LDL R60, [R1+0x24] ;  /* 0x00002400013c7983 */ /* 0x000ee80000100800 */
[----:B------:R-:W4:Y:S04]  /*1e30*/  LDL R61, [R1+0x4c] ;  /* 0x00004c00013d7983 */ /* 0x000f280000100800 */
[----:B------:R0:W-:Y:S04]  /*1e40*/  STL [R1+0xcc], R56 ;  /* 0x0000cc3801007387 */ /* 0x0001e80000100800 */
[----:B------:R-:W4:Y:S04]  /*1e50*/  LDL.LU R32, [R1+0xd8] ;  /* 0x0000d80001207983 */ /* 0x000f280000300800 */
[----:B-1----:R-:W5:Y:S04]  /*1e60*/  LDL R7, [R1+0x48] ;  /* 0x0000480001077983 */ /* 0x002f680000100800 */
[----:B------:R-:W5:Y:S04]  /*1e70*/  LDL R37, [R1+0x44] ;  /* 0x0000440001257983 */ /* 0x000f680000100800 */
[----:B------:R-:W5:Y:S01]  /*1e80*/  LDL R38, [R1+0x40] ;  /* 0x0000400001267983 */ /* 0x000f620000100800 */
[----:B------:R-:W-:Y:S01]  /*1e90*/  FFMA.FTZ R34, R5, R24, R34 ;  /* 0x0000001805227223 */ /* 0x000fe20000010022 */
[----:B------:R-:W-:-:S02]  /*1ea0*/  FADD.FTZ R27, R0, R27 ;  /* 0x0000001b001b7221 */ /* 0x000fc40000010000 */
[----:B0-----:R-:W5:Y:S01]  /*1eb0*/  LDL R56, [R1+0x38] ;  /* 0x0000380001387983 */ /* 0x001f620000100800 */
[----:B------:R-:W-:Y:S01]  /*1ec0*/  FFMA.FTZ R34, R6, R25, R34 ;  /* 0x0000001906227223 */ /* 0x000fe20000010022 */
[----:B------:R-:W-:Y:S02]  /*1ed0*/  FADD.FTZ R27, R27, R46 ;  /* 0x0000002e1b1b7221 */ /* 0x000fe40000010000 */
[----:B------:R-:W5:Y:S04]  /*1ee0*/  LDL R12, [R1+0x34] ;  /* 0x00003400010c7983 */ /* 0x000f680000100800 */
[----:B------:R0:W-:Y:S04]  /*1ef0*/  STS.64 [R36], R34 ;  /* 0x0000002224007388 */ /* 0x0001e80000000a00 */
[----:B------:R-:W5:Y:S04]  /*1f00*/  LDL R11, [R1+0x30] ;  /* 0x00003000010b7983 */ /* 0x000f680000100800 */
[----:B------:R-:W5:Y:S01]  /*1f10*/  LDL R10, [R1+0x2c] ;  /* 0x00002c00010a7983 */ /* 0x000f620000100800 */
[----:B0-----:R-:W-:-:S03]  /*1f20*/  FADD.FTZ R34, R27, R42 ;  /* 0x0000002a1b227221 */ /* 0x001fc60000010000 */
[----:B------:R-:W5:Y:S04]  /*1f30*/  LDL R57, [R1+0x28] ;  /* 0x0000280001397983 */ /* 0x000f680000100800 */
[----:B------:R-:W5:Y:S04]  /*1f40*/  LDL R58, [R1+0x1c] ;  /* 0x00001c00013a7983 */ /* 0x000f680000100800 */
[----:B------:R-:W5:Y:S04]  /*1f50*/  LDL R35, [R1+0x8] ;  /* 0x0000080001237983 */ /* 0x000f680000100800 */
[----:B------:R-:W5:Y:S04]  /*1f60*/  LDL R36, [R1+0x4] ;  /* 0x0000040001247983 */ /* 0x000f680000100800 */
[----:B------:R-:W5:Y:S01]  /*1f70*/  LDL R27, [R1+0x3c] ;  /* 0x00003c00011b7983 */ /* 0x000f620000100800 */
[----:B------:R-:W-:Y:S01]  /*1f80*/  UIADD3 UR9, UP0, UR11, 0x28, URZ ;  /* 0x000000280b097890 */ /* 0x000fe2000ff1e03f */
[----:B--2---:R-:W-:-:S02]  /*1f90*/  FFMA.FTZ R28, R59, R52, R28 ;  /* 0x000000343b1c7223 */ /* 0x004fc4000001001c */
[----:B------:R-:W2:Y:S01]  /*1fa0*/  LDL R59, [R1+0x18] ;  /* 0x00001800013b7983 */ /* 0x000ea20000100800 */
[----:B---3--:R-:W-:-:S03]  /*1fb0*/  FFMA.FTZ R30, R60, R51, R30 ;  /* 0x000000333c1e7223 */ /* 0x008fc6000001001e */
[----:B------:R-:W3:Y:S01]  /*1fc0*/  LDL R60, [R1+0x14] ;  /* 0x00001400013c7983 */ /* 0x000ee20000100800 */
[----:B----4-:R-:W-:-:S03]  /*1fd0*/  FFMA.FTZ R32, R61, R50, R32 ;  /* 0x000000323d207223 */ /* 0x010fc60000010020 */
[----:B------:R-:W4:Y:S01]  /*1fe0*/  LDL R61, [R1+0x10] ;  /* 0x00001000013d7983 */ /* 0x000f220000100800 */
[----:B-----5:R-:W-:-:S03]  /*1ff0*/  FFMA.FTZ R26, R7, R46, R26 ;  /* 0x0000002e071a7223 */ /* 0x020fc6000001001a */
[----:B------:R-:W5:Y:S01]  /*2000*/  LDL.LU R7, [R1+0xd4] ;  /* 0x0000d40001077983 */ /* 0x000f620000300800 */
[----:B------:R-:W-:-:S03]  /*2010*/  FFMA.FTZ R28, R37, R45, R28 ;  /* 0x0000002d251c7223 */ /* 0x000fc6000001001c */
[----:B------:R-:W4:Y:S01]  /*2020*/  LDL R37, [R1] ;  /* 0x0000000001257983 */ /* 0x000f220000100800 */
[----:B------:R-:W-:-:S03]  /*2030*/  FFMA.FTZ R30, R38, R44, R30 ;  /* 0x0000002c261e7223 */ /* 0x000fc6000001001e */
[----:B------:R-:W2:Y:S01]  /*2040*/  LDL.LU R38, [R1+0xd0] ;  /* 0x0000d00001267983 */ /* 0x000ea20000300800 */
[----:B------:R-:W-:Y:S01]  /*2050*/  FFMA.FTZ R26, R56, R42, R26 ;  /* 0x0000002a381a7223 */ /* 0x000fe2000001001a */
[----:B------:R-:W-:Y:S01]  /*2060*/  FFMA.FTZ R28, R12, R41, R28 ;  /* 0x000000290c1c7223 */ /* 0x000fe2000001001c */
[----:B------:R-:W-:Y:S01]  /*2070*/  FFMA.FTZ R30, R11, R40, R30 ;  /* 0x000000280b1e7223 */ /* 0x000fe2000001001e */
[----:B------:R-:W-:-:S04]  /*2080*/  FFMA.FTZ R27, R27, R43, R32 ;  /* 0x0000002b1b1b7223 */ /* 0x000fc80000010020 */
[----:B------:R-:W-:Y:S01]  /*2090*/  FFMA.FTZ R27, R10, R39, R27 ;  /* 0x000000270a1b7223 */ /* 0x000fe2000001001b */
[----:B------:R-:W0:Y:S01]  /*20a0*/  S2R R47, SR_TID.X ;  /* 0x00000000002f7919 */ /* 0x000e220000002100 */
[----:B------:R-:W-:Y:S01]  /*20b0*/  FADD.FTZ R29, R52, R29 ;  /* 0x0000001d341d7221 */ /* 0x000fe20000010000 */
[----:B------:R-:W-:Y:S01]  /*20c0*/  FADD.FTZ R31, R51, R31 ;  /* 0x0000001f331f7221 */ /* 0x000fe20000010000 */
[----:B------:R-:W-:Y:S01]  /*20d0*/  FADD.FTZ R33, R50, R33 ;  /* 0x0000002132217221 */ /* 0x000fe20000010000 */
[----:B------:R-:W-:Y:S01]  /*20e0*/  BAR.SYNC.DEFER_BLOCKING 0x0 ;  /* 0x0000000000007b1d */ /* 0x000fe20000010000 */
[----:B--2---:R-:W-:-:S05]  /*20f0*/  FADD.FTZ R32, R34, R38 ;  /* 0x0000002622207221 */ /* 0x004fca0000010000 */
[----:B------:R-:W2:Y:S04]  /*2100*/  LDL R34, [R1+0xc] ;  /* 0x00000c0001227983 */ /* 0x000ea80000100800 */
[----:B------:R-:W2:Y:S04]  /*2110*/  LDL.LU R56, [R1+0xcc] ;  /* 0x0000cc0001387983 */ /* 0x000ea80000300800 */
[----:B------:R-:W2:Y:S04]  /*2120*/  LDL.LU R12, [R1+0xc8] ;  /* 0x0000c800010c7983 */ /* 0x000ea80000300800 */
[----:B------:R-:W2:Y:S04]  /*2130*/  LDL.LU R11, [R1+0xc4] ;  /* 0x0000c400010b7983 */ /* 0x000ea80000300800 */
[----:B------:R-:W4:Y:S01]  /*2140*/  LDL.LU R10, [R1+0xc0] ;  /* 0x0000c000010a7983 */ /* 0x000f220000300800 */
[----:B------:R-:W-:Y:S01]  /*2150*/  FFMA.FTZ R26, R57, R38, R26 ;  /* 0x00000026391a7223 */ /* 0x000fe2000001001a */
[----:B-----5:R-:W-:Y:S01]  /*2160*/  FFMA.FTZ R28, R58, R7, R28 ;  /* 0x000000073a1c7223 */ /* 0x020fe2000001001c */
[----:B------:R-:W-:Y:S01]  /*2170*/  FFMA.FTZ R30, R59, R8, R30 ;  /* 0x000000083b1e7223 */ /* 0x000fe2000001001e */
[----:B------:R-:W5:Y:S01]  /*2180*/  LDL.LU R57, [R1+0xbc] ;  /* 0x0000bc0001397983 */ /* 0x000f620000300800 */
[----:B---3--:R-:W-:-:S03]  /*2190*/  FFMA.FTZ R27, R60, R9, R27 ;  /* 0x000000093c1b7223 */ /* 0x008fc6000001001b */
[----:B------:R-:W3:Y:S04]  /*21a0*/  LDL.LU R58, [R1+0xb8] ;  /* 0x0000b800013a7983 */ /* 0x000ee80000300800 */
[----:B------:R-:W5:Y:S04]  /*21b0*/  LDL.LU R59, [R1+0xb4] ;  /* 0x0000b400013b7983 */ /* 0x000f680000300800 */
[----:B------:R-:W3:Y:S01]  /*21c0*/  LDL.LU R60, [R1+0xb0] ;  /* 0x0000b000013c7983 */ /* 0x000ee20000300800 */
[----:B------:R-:W-:Y:S01]  /*21d0*/  UIADD3.X UR10, URZ, UR5, URZ, UP0, !UPT ;  /* 0x000000053f0a7290 */ /* 0x000fe200087fe43f */
[----:B----4-:R-:W-:-:S02]  /*21e0*/  FFMA.FTZ R26, R61, R10, R26 ;  /* 0x0000000a3d1a7223 */ /* 0x010fc4000001001a */
[----:B------:R-:W4:Y:S01]  /*21f0*/  LDL.LU R61, [R1+0xa8] ;  /* 0x0000a800013d7983 */ /* 0x000f220000300800 */
[----:B------:R-:W-:Y:S01]  /*2200*/  UISETP.GE.U32.AND UP0, UPT, UR9, UR16, UPT ;  /* 0x000000100900728c */ /* 0x000fe2000bf06070 */
[----:B------:R-:W-:Y:S01]  /*2210*/  FADD.FTZ R29, R29, R45 ;  /* 0x0000002d1d1d7221 */ /* 0x000fe20000010000 */
[----:B------:R-:W-:Y:S01]  /*2220*/  FADD.FTZ R31, R31, R44 ;  /* 0x0000002c1f1f7221 */ /* 0x000fe20000010000 */
[----:B------:R-:W-:Y:S01]  /*2230*/  FADD.FTZ R33, R33, R43 ;  /* 0x0000002b21217221 */ /* 0x000fe20000010000 */
[----:B------:R-:W-:Y:S01]  /*2240*/  UISETP.GE.AND.EX UP0, UPT, UR10, UR7, UPT, UP0 ;  /* 0x000000070a00728c */ /* 0x000fe2000bf06300 */
[----:B------:R-:W-:Y:S01]  /*2250*/  FADD.FTZ R29, R29, R41 ;  /* 0x000000291d1d7221 */ /* 0x000fe20000010000 */
[----:B------:R-:W-:Y:S01]  /*2260*/  FADD.FTZ R31, R31, R40 ;  /* 0x000000281f1f7221 */ /* 0x000fe20000010000 */
[----:B------:R-:W-:Y:S02]  /*2270*/  FADD.FTZ R33, R33, R39 ;  /* 0x0000002721217221 */ /* 0x000fe40000010000 */
[----:B------:R-:W-:Y:S01]  /*2280*/  FADD.FTZ R29, R29, R7 ;  /* 0x000000071d1d7221 */ /* 0x000fe20000010000 */
[----:B------:R-:W-:Y:S01]  /*2290*/  FADD.FTZ R31, R31, R8 ;  /* 0x000000081f1f7221 */ /* 0x000fe20000010000 */
[----:B------:R-:W-:Y:S01]  /*22a0*/  FADD.FTZ R33, R33, R9 ;  /* 0x0000000921217221 */ /* 0x000fe20000010000 */
[----:B------:R-:W-:Y:S01]  /*22b0*/  PLOP3.LUT P0, PT, PT, PT, UP0, 0x80, 0x0 ;  /* 0x000000000000781c */ /* 0x000fe20003f0f008 */
[----:B------:R-:W-:Y:S01]  /*22c0*/  FADD.FTZ R32, R32, R10 ;  /* 0x0000000a20207221 */ /* 0x000fe20000010000 */
[----:B--2---:R-:W-:Y:S01]  /*22d0*/  FADD.FTZ R29, R29, R11 ;  /* 0x0000000b1d1d7221 */ /* 0x004fe20000010000 */
[----:B------:R-:W-:Y:S01]  /*22e0*/  FADD.FTZ R31, R31, R12 ;  /* 0x0000000c1f1f7221 */ /* 0x000fe20000010000 */
[----:B------:R-:W-:Y:S01]  /*22f0*/  FADD.FTZ R33, R33, R13 ;  /* 0x0000000d21217221 */ /* 0x000fe20000010000 */
        /* <DEDUP_REMOVED lines=8> */
[----:B---3--:R-:W-:Y:S01]  /*2380*/  FFMA.FTZ R30, R60, R16, R30 ;  /* 0x000000103c1e7223 */ /* 0x008fe2000001001e */
[----:B-----5:R-:W-:Y:S01]  /*2390*/  FFMA.FTZ R34, R59, R17, R27 ;  /* 0x000000113b227223 */ /* 0x020fe2000001001b */
        /* <DEDUP_REMOVED lines=8> */
[----:B0-----:R-:W-:Y:S01]  /*2420*/  ISETP.GT.U32.AND P1, PT, R47, 0x1f, PT ;  /* 0x0000001f2f00780c */ /* 0x001fe20003f24070 */
[----:B------:R-:W-:Y:S01]  /*2430*/  FADD.FTZ R29, R29, R23 ;  /* 0x000000171d1d7221 */ /* 0x000fe20000010000 */
[----:B------:R-:W-:Y:S01]  /*2440*/  FADD.FTZ R31, R31, R24 ;  /* 0x000000181f1f7221 */ /* 0x000fe20000010000 */
[----:B------:R-:W-:Y:S01]  /*2450*/  FADD.FTZ R33, R33, R25 ;  /* 0x0000001921217221 */ /* 0x000fe20000010000 */
[----:B------:R-:W-:Y:S01]  /*2460*/  FFMA.FTZ R26, R54, R22, R26 ;  /* 0x00000016361a7223 */ /* 0x000fe2000001001a */
[----:B------:R-:W-:Y:S01]  /*2470*/  FFMA.FTZ R30, R49, R24, R30 ;  /* 0x00000018311e7223 */ /* 0x000fe2000001001e */
[----:B------:R-:W-:Y:S01]  /*2480*/  FFMA.FTZ R32, R48, R25, R34 ;  /* 0x0000001930207223 */ /* 0x000fe20000010022 */
[----:B----4-:R-:W-:-:S04]  /*2490*/  FFMA.FTZ R28, R61, R15, R28 ;  /* 0x0000000f3d1c7223 */ /* 0x010fc8000001001c */
[----:B------:R-:W-:-:S04]  /*24a0*/  FFMA.FTZ R28, R57, R19, R28 ;  /* 0x00000013391c7223 */ /* 0x000fc8000001001c */
[----:B------:R-:W-:Y:S01]  /*24b0*/  FFMA.FTZ R28, R53, R23, R28 ;  /* 0x00000017351c7223 */ /* 0x000fe2000001001c */
[----:B------:R-:W-:Y:S06]  /*24c0*/  @!P0 BRA `(.L_x_2558) ;  /* 0x0000000000e88947 */ /* 0x000fec0003800000 */
[----:B------:R-:W0:Y:S01]  /*24d0*/  S2UR UR15, SR_CgaCtaId ;  /* 0x00000000000f79c3 */ /* 0x000e220000008800 */
[----:B------:R-:W-:Y:S01]  /*24e0*/  UMOV UR5, 0x400 ;  /* 0x0000040000057882 */ /* 0x000fe20000000000 */
[----:B------:R-:W-:Y:S01]  /*24f0*/  SHF.L.U32 R35, R47, 0x1, RZ ;  /* 0x000000012f237819 */ /* 0x000fe200000006ff */
[----:B------:R1:W-:Y:S03]  /*2500*/  STL.64 [R1+0xb0], R2 ;  /* 0x0000b00201007387 */ /* 0x0003e60000100a00 */
[----:B------:R-:W-:Y:S01]  /*2510*/  LOP3.LUT R35, R35, 0x18, RZ, 0xc0, !PT ;  /* 0x0000001823237812 */ /* 0x000fe200078ec0ff */
[----:B------:R-:W2:Y:S04]  /*2520*/  LDL R37, [R1+0xa0] ;  /* 0x0000a00001257983 */ /* 0x000ea80000100800 */
[----:B-1----:R-:W3:Y:S04]  /*2530*/  LDL R3, [R1+0x9c] ;  /* 0x00009c0001037983 */ /* 0x002ee80000100800 */
[----:B------:R-:W4:Y:S01]  /*2540*/  LDL R2, [R1+0x98] ;  /* 0x0000980001027983 */ /* 0x000f220000100800 */
[----:B0-----:R-:W-:-:S06]  /*2550*/  ULEA UR5, UR15, UR5, 0x18 ;  /* 0x000000050f057291 */ /* 0x001fcc000f8ec03f */
[----:B------:R-:W-:-:S04]  /*2560*/  LEA R34, R47, UR5, 0x5 ;  /* 0x000000052f227c11 */ /* 0x000fc8000f8e28ff */
[----:B------:R-:W-:-:S05]  /*2570*/  IADD3 R36, R34, R35, RZ ;  /* 0x0000002322247210 */ /* 0x000fca0007ffe0ff */
        /* <DEDUP_REMOVED lines=8> */
[----:B------:R-:W0:Y:S02]  /*2600*/  S2R R35, SR_TID.X ;  /* 0x0000000000237919 */ /* 0x000e240000002100 */
[----:B0-----:R-:W-:-:S04]  /*2610*/  SHF.R.S32.HI R47, RZ, 0x1f, R35 ;  /* 0x0000001fff2f7819 */ /* 0x001fc80000011423 */
[----:B------:R-:W-:Y:S01]  /*2620*/  LEA.HI R47, R47, R35, RZ, 0x2 ;  /* 0x000000232f2f7211 */ /* 0x000fe200078f10ff */
[----:B------:R-:W-:-:S05]  /*2630*/  IMAD.SHL.U32 R35, R35, 0x2, RZ ;  /* 0x0000000223237824 */ /* 0x000fca00078e00ff */
[----:B------:R-:W-:-:S04]  /*2640*/  LOP3.LUT R35, R35, 0x18, RZ, 0xc0, !PT ;  /* 0x0000001823237812 */ /* 0x000fc800078ec0ff */
[----:B------:R-:W-:-:S04]  /*2650*/  LOP3.LUT R35, R35, 0x18, RZ, 0x3c, !PT ;  /* 0x0000001823237812 */ /* 0x000fc800078e3cff */
[----:B------:R-:W-:-:S05]  /*2660*/  IADD3 R35, R34, R35, RZ ;  /* 0x0000002322237210 */ /* 0x000fca0007ffe0ff */
        /* <DEDUP_REMOVED lines=14> */
[----:B---3--:R-:W-:Y:S01]  /*2750*/  LEA R34, R3, R47, 0x3 ;  /* 0x0000002f03227211 */ /* 0x008fe200078e18ff */
[----:B------:R-:W-:-:S05]  /*2760*/  FADD.FTZ R37, R35, R37 ;  /* 0x0000002523257221 */ /* 0x000fca0000010000 */
[----:B------:R-:W0:Y:S02]  /*2770*/  LDS.64 R34, [R34+0x1400] ;  /* 0x0014000022227984 */ /* 0x000e240000000a00 */
[----:B0-----:R-:W-:Y:S01]  /*2780*/  FADD.FTZ R36, R36, R34 ;  /* 0x0000002224247221 */ /* 0x001fe20000010000 */
[----:B----4-:R-:W-:Y:S01]  /*2790*/  LEA R34, R2, R47, 0x3 ;  /* 0x0000002f02227211 */ /* 0x010fe200078e18ff */
[----:B------:R-:W-:Y:S01]  /*27a0*/  FADD.FTZ R37, R37, R35 ;  /* 0x0000002325257221 */ /* 0x000fe20000010000 */
[----:B------:R-:W0:Y:S04]  /*27b0*/  LDC.64 R2, c[0x0][0x260] ;  /* 0x00009800ff027b82 */ /* 0x000e280000000a00 */
[----:B------:R-:W1:Y:S01]  /*27c0*/  LDS.64 R34, [R34+0x1e00] ;  /* 0x001e000022227984 */ /* 0x000e620000000a00 */
[----:B------:R-:W2:Y:S01]  /*27d0*/  S2R R47, SR_TID.X ;  /* 0x00000000002f7919 */ /* 0x000ea20000002100 */
[----:B-1----:R-:W-:Y:S01]  /*27e0*/  FADD.FTZ R34, R36, R34 ;  /* 0x0000002224227221 */ /* 0x002fe20000010000 */
[----:B------:R-:W-:-:S05]  /*27f0*/  MOV R36, UR5 ;  /* 0x0000000500247c02 */ /* 0x000fca0008000f00 */
[----:B--2---:R-:W-:-:S05]  /*2800*/  IMAD R36, R36, 0x500, R47 ;  /* 0x0000050024247824 */ /* 0x004fca00078e022f */
[----:B------:R-:W-:-:S04]  /*2810*/  IADD3 R36, R36, UR14, RZ ;  /* 0x0000000e24247c10 */ /* 0x000fc8000fffe0ff */
[----:B------:R-:W-:Y:S01]  /*2820*/  SHF.L.U32 R36, R36, 0x1, RZ ;  /* 0x0000000124247819 */ /* 0x000fe200000006ff */
[----:B------:R-:W-:-:S04]  /*2830*/  FADD.FTZ R35, R37, R35 ;  /* 0x0000002325237221 */ /* 0x000fc80000010000 */
[----:B0-----:R-:W-:Y:S02]  /*2840*/  IMAD.WIDE.U32 R36, R36, 0x4, R2 ;  /* 0x0000000424247825 */ /* 0x001fe400078e0002 */
[----:B------:R0:W5:Y:S04]  /*2850*/  LDL.LU.64 R2, [R1+0xb0] ;  /* 0x0000b00001027983 */ /* 0x0001680000300a00 */
[----:B------:R0:W-:Y:S02]  /*2860*/  STG.E.64 desc[UR12][R36.64+0xa000], R34 ;  /* 0x00a0002224007986 */ /* 0x0001e4000c101b0c */
.L_x_2558:
[----:B------:R-:W-:Y:S01]  /*2870*/  BSSY B0, `(.L_x_2559) ;  /* 0x0000086000007945 */ /* 0x000fe20003800000 */
[----:B0-----:R-:W-:-:S03]  /*2880*/  CS2R R34, SRZ ;  /* 0x0000000000227805 */ /* 0x001fc6000001ff00 */
[----:B------:R-:W-:Y:S05]  /*2890*/  @P1 BRA `(.L_x_2560) ;  /* 0x00000008000c1947 */ /* 0x000fea0003800000 */
[----:B------:R-:W0:Y:S01]  /*28a0*/  S2R R37, SR_TID.X ;  /* 0x0000000000257919 */ /* 0x000e220000002100 */
[----:B------:R-:W-:Y:S01]  /*28b0*/  USHF.L.U32 UR5, UR11, 0x3, URZ ;  /* 0x000000030b057899 */ /* 0x000fe2000800063f */
[----:B------:R-:W-:Y:S01]  /*28c0*/  IMAD.MOV.U32 R34, RZ, RZ, 0x28 ;  /* 0x00000028ff227424 */ /* 0x000fe200078e00ff */
[----:B------:R-:W-:Y:S02]  /*28d0*/  MOV R35, 0x28 ;  /* 0x0000002800237802 */ /* 0x000fe40000000f00 */
        /* <DEDUP_REMOVED lines=9> */
[----:B------:R-:W-:Y:S01]  /*2970*/  LEA.HI R36, R36, R35, RZ, 0x2 ;  /* 0x0000002324247211 */ /* 0x000fe200078f10ff */
[----:B------:R-:W-:-:S03]  /*2980*/  HFMA2.MMA R35, -RZ, RZ, 0, 2.384185791015625e-06 ;  /* 0x00000028ff237435 */ /* 0x000fc600000001ff */
[----:B------:R-:W-:-:S07]  /*2990*/  SHF.R.S32.HI R36, RZ, 0x2, R36 ;  /* 0x00000002ff247819 */ /* 0x000fce0000011424 */
[----:B------:R-:W-:Y:S01]  /*29a0*/  IMAD R36, R36, R35, UR8 ;  /* 0x0000000824247e24 */ /* 0x000fe2000f8e0223 */
[----:B------:R-:W-:-:S04]  /*29b0*/  SHF.L.U32 R35, R37, 0x3, RZ ;  /* 0x0000000325237819 */ /* 0x000fc800000006ff */
[----:B------:R-:W-:-:S04]  /*29c0*/  LOP3.LUT R37, R35, 0x18, RZ, 0xc0, !PT ;  /* 0x0000001823257812 */ /* 0x000fc800078ec0ff */
[----:B------:R-:W-:Y:S02]  /*29d0*/  IADD3 R34, R34, R37, RZ ;  /* 0x0000002522227210 */ /* 0x000fe40007ffe0ff */
[----:B------:R-:W-:-:S04]  /*29e0*/  IADD3 R36, R37, R36, RZ ;  /* 0x0000002425247210 */ /* 0x000fc80007ffe0ff */
        /* <DEDUP_REMOVED lines=12> */
[----:B------:R-:W0:Y:S02]  /*2ab0*/  S2R R34, SR_TID.X ;  /* 0x0000000000227919 */ /* 0x000e240000002100 */
[----:B0-----:R-:W-:-:S05]  /*2ac0*/  IMAD.SHL.U32 R34, R34, 0x8, RZ ;  /* 0x0000000822227824 */ /* 0x001fca00078e00ff */
[----:B------:R-:W-:-:S04]  /*2ad0*/  LOP3.LUT R34, R34, 0x18, RZ, 0xc0, !PT ;  /* 0x0000001822227812 */ /* 0x000fc800078ec0ff */
        /* <DEDUP_REMOVED lines=9> */
[----:B------:R-:W-:Y:S02]  /*2b70*/  IMAD R35, R35, R34, UR8 ;  /* 0x0000000823237e24 */ /* 0x000fe4000f8e0222 */
[----:B------:R-:W0:Y:S02]  /*2b80*/  S2R R34, SR_TID.X ;  /* 0x0000000000227919 */ /* 0x000e240000002100 */
[----:B0-----:R-:W-:-:S04]  /*2b90*/  SHF.L.U32 R34, R34, 0x3, RZ ;  /* 0x0000000322227819 */ /* 0x001fc800000006ff */
[----:B------:R-:W-:-:S04]  /*2ba0*/  LOP3.LUT R34, R34, 0x18, RZ, 0xc0, !PT ;  /* 0x0000001822227812 */ /* 0x000fc800078ec0ff */
        /* <DEDUP_REMOVED lines=11> */
[----:B0-----:R-:W-:-:S04]  /*2c60*/  SHF.L.U32 R34, R34, 0x3, RZ ;  /* 0x0000000322227819 */ /* 0x001fc800000006ff */
[----:B------:R-:W-:-:S05]  /*2c70*/  LOP3.LUT R34, R34, 0x18, RZ, 0xc0, !PT ;  /* 0x0000001822227812 */ /* 0x000fca00078ec0ff */
        /* <DEDUP_REMOVED lines=25> */
[----:B------:R-:W-:-:S04]  /*2e10*/  LOP3.LUT R34, R34, 0x18, RZ, 0xc0, !PT ;  /* 0x0000001822227812 */ /* 0x000fc800078ec0ff */
        /* <DEDUP_REMOVED lines=30> */
[----:B------:R-:W-:Y:S01]  /*3000*/  FADD.FTZ R36, R36, R34 ;  /* 0x0000002224247221 */ /* 0x000fe20000010000 */
[----:B------:R-:W0:Y:S01]  /*3010*/  S2R R35, SR_TID.X ;  /* 0x0000000000237919 */ /* 0x000e220000002100 */
[----:B------:R-:W-:-:S04]  /*3020*/  SHF.R.S32.HI R34, RZ, 0x1f, R47 ;  /* 0x0000001fff227819 */ /* 0x000fc8000001142f */
[----:B------:R-:W-:-:S04]  /*3030*/  LEA.HI R34, R34, R47, RZ, 0x2 ;  /* 0x0000002f22227211 */ /* 0x000fc800078f10ff */
[----:B------:R-:W-:Y:S01]  /*3040*/  SHF.R.S32.HI R34, RZ, 0x2, R34 ;  /* 0x00000002ff227819 */ /* 0x000fe20000011422 */
[----:B0-----:R-:W-:Y:S01]  /*3050*/  IMAD.SHL.U32 R47, R35, 0x8, RZ ;  /* 0x00000008232f7824 */ /* 0x001fe200078e00ff */
[----:B------:R-:W-:-:S04]  /*3060*/  HFMA2.MMA R35, -RZ, RZ, 0, 2.384185791015625e-06 ;  /* 0x00000028ff237435 */ /* 0x000fc800000001ff */
[----:B------:R-:W-:-:S06]  /*3070*/  LOP3.LUT R47, R47, 0x18, RZ, 0xc0, !PT ;  /* 0x000000182f2f7812 */ /* 0x000fcc00078ec0ff */
[----:B------:R-:W-:-:S05]  /*3080*/  IMAD R34, R34, R35, UR8 ;  /* 0x0000000822227e24 */ /* 0x000fca000f8e0223 */
[----:B------:R-:W-:-:S06]  /*3090*/  IADD3 R34, R47, R34, RZ ;  /* 0x000000222f227210 */ /* 0x000fcc0007ffe0ff */
[----:B------:R-:W0:Y:S02]  /*30a0*/  LDS.64 R34, [R34] ;  /* 0x0000000022227984 */ /* 0x000e240000000a00 */
[----:B0-----:R-:W-:Y:S01]  /*30b0*/  FADD.FTZ R34, R36, R34 ;  /* 0x0000002224227221 */ /* 0x001fe20000010000 */
[----:B------:R-:W-:-:S07]  /*30c0*/  FADD.FTZ R35, R37, R35 ;  /* 0x0000002325237221 */ /* 0x000fce0000010000 */
.L_x_2560:
[----:B------:R-:W-:Y:S05]  /*30d0*/  BSYNC B0 ;  /* 0x0000000000007941 */ /* 0x000fea0003800000 */
.L_x_2559:
[----:B------:R-:W0:Y:S01]  /*30e0*/  SHFL.BFLY PT, R37, R34, 0x2, 0x1f ;  /* 0x0c401f0022257f89 */ /* 0x000e2200000e0000 */
[----:B------:R-:W-:Y:S03]  /*30f0*/  BSSY B0, `(.L_x_2561) ;  /* 0x0000019000007945 */ /* 0x000fe60003800000 */
[----:B------:R-:W1:Y:S01]  /*3100*/  SHFL.BFLY PT, R36, R35, 0x2, 0x1f ;  /* 0x0c401f0023247f89 */ /* 0x000e6200000e0000 */
[----:B------:R-:W2:Y:S01]  /*3110*/  S2R R47, SR_TID.X ;  /* 0x00000000002f7919 */ /* 0x000ea20000002100 */
[----:B0-----:R-:W-:Y:S01]  /*3120*/  FADD.FTZ R34, R37, R34 ;  /* 0x0000002225227221 */ /* 0x001fe20000010000 */
[----:B-1----:R-:W-:-:S04]  /*3130*/  FADD.FTZ R35, R36, R35 ;  /* 0x0000002324237221 */ /* 0x002fc80000010000 */
[----:B------:R-:W0:Y:S04]  /*3140*/  SHFL.BFLY PT, R37, R34, 0x1, 0x1f ;  /* 0x0c201f0022257f89 */ /* 0x000e2800000e0000 */
[----:B------:R-:W1:Y:S01]  /*3150*/  SHFL.BFLY PT, R36, R35, 0x1, 0x1f ;  /* 0x0c201f0023247f89 */ /* 0x000e6200000e0000 */
[----:B--2---:R-:W-:Y:S01]  /*3160*/  LOP3.LUT P1, RZ, R47, 0xffffffe3, RZ, 0xc0, !PT ;  /* 0xffffffe32fff7812 */ /* 0x004fe2000782c0ff */
[----:B0-----:R-:W-:Y:S01]  /*3170*/  FADD.FTZ R34, R34, R37 ;  /* 0x0000002522227221 */ /* 0x001fe20000010000 */
[----:B-1----:R-:W-:-:S11]  /*3180*/  FADD.FTZ R35, R35, R36 ;  /* 0x0000002423237221 */ /* 0x002fd60000010000 */
[----:B------:R-:W-:Y:S05]  /*3190*/  @P1 BRA `(.L_x_2562) ;  /* 0x0000000000381947 */ /* 0x000fea0003800000 */
[----:B-----5:R0:W-:Y:S01]  /*31a0*/  STL.64 [R1+0xb0], R2 ;  /* 0x0000b00201007387 */ /* 0x0201e20000100a00 */
[----:B------:R-:W-:Y:S01]  /*31b0*/  SHF.R.U32.HI R37, RZ, 0x2, R47 ;  /* 0x00000002ff257819 */ /* 0x000fe2000001162f */
[----:B------:R-:W-:Y:S01]  /*31c0*/  ULDC UR5, c[0x0][0x10] ;  /* 0x0000040000057ab9 */ /* 0x000fe20000000800 */
[----:B------:R-:W-:Y:S01]  /*31d0*/  MOV R36, UR17 ;  /* 0x0000001100247c02 */ /* 0x000fe20008000f00 */
[----:B------:R-:W-:Y:S01]  /*31e0*/  UIMAD UR5, UR5, UR4, UR6 ;  /* 0x00000004050572a4 */ /* 0x000fe2000f8e0206 */
[----:B------:R-:W-:-:S04]  /*31f0*/  SHF.L.U32 R37, R37, 0x3, RZ ;  /* 0x0000000325257819 */ /* 0x000fc800000006ff */
[----:B------:R-:W-:Y:S02]  /*3200*/  LOP3.LUT R36, R37, 0xfffffff8, R36, 0xe2, !PT ;  /* 0xfffffff825247812 */ /* 0x000fe400078ee224 */
[----:B------:R-:W-:Y:S01]  /*3210*/  MOV R37, UR5 ;  /* 0x0000000500257c02 */ /* 0x000fe20008000f00 */
[----:B0-----:R-:W0:Y:S03]  /*3220*/  LDC.64 R2, c[0x0][0x260] ;  /* 0x00009800ff027b82 */ /* 0x001e260000000a00 */
[----:B------:R-:W-:-:S04]  /*3230*/  LEA R36, R37, R36, 0x6 ;  /* 0x0000002425247211 */ /* 0x000fc800078e30ff */
[----:B------:R-:W-:-:S05]  /*3240*/  SHF.L.U32 R36, R36, 0x1, RZ ;  /* 0x0000000124247819 */ /* 0x000fca00000006ff */
[----:B0-----:R-:W-:Y:S02]  /*3250*/  IMAD.WIDE.U32 R36, R36, 0x4, R2 ;  /* 0x0000000424247825 */ /* 0x001fe400078e0002 */
[----:B------:R0:W5:Y:S04]  /*3260*/  LDL.LU.64 R2, [R1+0xb0] ;  /* 0x0000b00001027983 */ /* 0x0001680000300a00 */
[----:B------:R0:W-:Y:S02]  /*3270*/  STG.E.64 desc[UR12][R36.64], R34 ;  /* 0x0000002224007986 */ /* 0x0001e4000c101b0c */
.L_x_2562:
[----:B------:R-:W-:Y:S05]  /*3280*/  BSYNC B0 ;  /* 0x0000000000007941 */ /* 0x000fea0003800000 */
.L_x_2561:
        /* <DEDUP_REMOVED lines=17> */
.L_x_2565:
[----:B------:R-:W2:Y:S04]  /*33a0*/  LD.E.STRONG.GPU R37, desc[UR12][R34.64] ;  /* 0x0000000c22257980 */ /* 0x000ea8000c10f900 */
[----:B--2---:R-:W-:Y:S01]  /*33b0*/  CCTL.IVALL ;  /* 0x00000000ff00798f */ /* 0x004fe20002000000 */
[----:B------:R-:W-:Y:S05]  /*33c0*/  YIELD ;  /* 0x0000000000007946 */ /* 0x000fea0003800000 */
[----:B-----5:R-:W-:-:S04]  /*33d0*/  LOP3.LUT R37, R37, R36, RZ, 0x3c, !PT ;  /* 0x0000002425257212 */ /* 0x020fc800078e3cff */
[----:B------:R-:W-:-:S13]  /*33e0*/  ISETP.GT.AND P1, PT, R37, -0x1, PT ;  /* 0xffffffff2500780c */ /* 0x000fda0003f24270 */
[----:B------:R-:W-:Y:S05]  /*33f0*/  @P1 BRA `(.L_x_2565) ;  /* 0xfffffffc00e81947 */ /* 0x000fea000383ffff */
.L_x_2564:
[----:B------:R-:W-:Y:S05]  /*3400*/  WARPSYNC.ALL ;  /* 0x0000000000007948 */ /* 0x000fea0003800000 */
[----:B------:R-:W-:Y:S06]  /*3410*/  BAR.SYNC.DEFER_BLOCKING 0x0 ;  /* 0x0000000000007b1d */ /* 0x000fec0000010000 */
[----:B------:R-:W-:Y:S05]  /*3420*/  BRA `(.L_x_2566) ;  /* 0x0000000000687947 */ /* 0x000fea0003800000 */
.L_x_2563:
        /* <DEDUP_REMOVED lines=18> */
.L_x_2568:
[----:B------:R-:W2:Y:S04]  /*3550*/  LD.E.STRONG.GPU R37, desc[UR12][R34.64] ;  /* 0x0000000c22257980 */ /* 0x000ea8000c10f900 */
[----:B--2---:R-:W-:Y:S01]  /*3560*/  CCTL.IVALL ;  /* 0x00000000ff00798f */ /* 0x004fe20002000000 */
[----:B------:R-:W-:Y:S05]  /*3570*/  YIELD ;  /* 0x0000000000007946 */ /* 0x000fea0003800000 */
[----:B-----5:R-:W-:-:S04]  /*3580*/  LOP3.LUT R37, R37, R36, RZ, 0x3c, !PT ;  /* 0x0000002425257212 */ /* 0x020fc800078e3cff */
[----:B------:R-:W-:-:S13]  /*3590*/  ISETP.GT.AND P1, PT, R37, -0x1, PT ;  /* 0xffffffff2500780c */ /* 0x000fda0003f24270 */
[----:B------:R-:W-:Y:S05]  /*35a0*/  @P1 BRA `(.L_x_2568) ;  /* 0xfffffffc00e81947 */ /* 0x000fea000383ffff */
.L_x_2567:
[----:B------:R-:W-:Y:S05]  /*35b0*/  WARPSYNC.ALL ;  /* 0x0000000000007948 */ /* 0x000fea0003800000 */
[----:B------:R-:W-:Y:S06]  /*35c0*/  BAR.SYNC.DEFER_BLOCKING 0x0 ;  /* 0x0000000000007b1d */ /* 0x000fec0000010000 */
.L_x_2566:
[----:B------:R-:W2:Y:S01]  /*35d0*/  LDL.LU R47, [R1+0x94] ;  /* 0x00009400012f7983 */ /* 0x000ea20000300800 */
[----:B0-----:R-:W-:-:S03]  /*35e0*/  MOV R35, UR4 ;  /* 0x0000000400237c02 */ /* 0x001fc60008000f00 */
[----:B------:R0:W-:Y:S04]  /*35f0*/  STL [R1+0xd0], R49 ;  /* 0x0000d03101007387 */ /* 0x0001e80000100800 */
[----:B------:R-:W-:Y:S04]  /*3600*/  STL [R1+0xcc], R48 ;  /* 0x0000cc3001007387 */ /* 0x000fe80000100800 */
[----:B------:R-:W-:Y:S01]  /*3610*/  STL [R1+0xc8], R33 ;  /* 0x0000c82101007387 */ /* 0x000fe20000100800 */
[----:B0-----:R-:W0:Y:S03]  /*3620*/  S2R R49, SR_TID.X ;  /* 0x0000000000317919 */ /* 0x001e260000002100 */
[----:B------:R-:W-:Y:S04]  /*3630*/  STL [R1+0xc4], R32 ;  /* 0x0000c42001007387 */ /* 0x000fe80000100800 */
[----:B------:R-:W-:Y:S04]  /*3640*/  STL [R1+0xc0], R31 ;  /* 0x0000c01f01007387 */ /* 0x000fe80000100800 */
[----:B------:R-:W-:Y:S04]  /*3650*/  STL [R1+0xbc], R30 ;  /* 0x0000bc1e01007387 */ /* 0x000fe80000100800 */
[----:B------:R1:W-:Y:S04]  /*3660*/  STL [R1+0xb8], R29 ;  /* 0x0000b81d01007387 */ /* 0x0003e80000100800 */
[----:B------:R3:W-:Y:S04]  /*3670*/  STL [R1+0xb4], R28 ;  /* 0x0000b41c01007387 */ /* 0x0007e80000100800 */
[----:B------:R4:W-:Y:S04]  /*3680*/  STL [R1+0xb0], R27 ;  /* 0x0000b01b01007387 */ /* 0x0009e80000100800 */
[----:B------:R4:W-:Y:S01]  /*3690*/  STL [R1+0xa8], R26 ;  /* 0x0000a81a01007387 */ /* 0x0009e20000100800 */
[----:B0-----:R-:W-:-:S03]  /*36a0*/  ISETP.GT.U32.AND P1, PT, R49, 0x3f, PT ;  /* 0x0000003f3100780c */ /* 0x001fc60003f24070 */
[----:B-1----:R-:W2:Y:S04]  /*36b0*/  LDL.LU R29, [R1+0x20] ;  /* 0x00002000011d7983 */ /* 0x002ea80000300800 */
[----:B---3--:R-:W3:Y:S04]  /*36c0*/  LDL.LU R28, [R1+0x50] ;  /* 0x00005000011c7983 */ /* 0x008ee80000300800 */
[----:B----4-:R-:W4:Y:S02]  /*36d0*/  LDL.LU R27, [R1+0x24] ;  /* 0x00002400011b7983 */ /* 0x010f240000300800 */
[----:B------:R-:W0:Y:S02]  /*36e0*/  @!P1 LDC R34, c[0x0][0x10] ;  /* 0x00000400ff229b82 */ /* 0x000e240000000800 */
[----:B------:R-:W4:Y:S06]  /*36f0*/  LDL.LU R26, [R1+0x4c] ;  /* 0x00004c00011a7983 */ /* 0x000f2c0000300800 */
        /* <DEDUP_REMOVED lines=15> */
[----:B0-----:R-:W-:-:S03]  /*37f0*/  ULEA UR5, UR14, UR5, 0x18 ;  /* 0x000000050e057291 */ /* 0x001fc6000f8ec03f */
[----:B------:R-:W-:Y:S01]  /*3800*/  ULDC.64 UR14, c[0x0][0x210] ;  /* 0x00008400000e7ab9 */ /* 0x000fe20000000a00 */
[----:B--2---:R-:W-:Y:S01]  /*3810*/  @!P1 FADD.FTZ R36, RZ, R34 ;  /* 0x00000022ff249221 */ /* 0x004fe20000010000 */
[----:B------:R-:W-:Y:S02]  /*3820*/  IMAD.MOV.U32 R34, RZ, RZ, RZ ;  /* 0x000000ffff227224 */ /* 0x000fe400078e00ff */
[----:B------:R-:W-:Y:S01]  /*3830*/  @!P1 FADD.FTZ R34, RZ, R35 ;  /* 0x00000023ff229221 */ /* 0x000fe20000010000 */
[----:B------:R-:W-:Y:S01]  /*3840*/  LOP3.LUT P1, RZ, R49, 0xffffffc7, RZ, 0xc0, !PT ;  /* 0xffffffc731ff7812 */ /* 0x000fe2000782c0ff */
        /* <DEDUP_REMOVED lines=16> */
[----:B0-----:R-:W-:-:S04]  /*3950*/  IADD3 R34, R47, -UR11, RZ ;  /* 0x8000000b2f227c10 */ /* 0x001fc8000fffe0ff */
[----:B------:R-:W-:Y:S01]  /*3960*/  LEA R34, R34, UR5, 0x3 ;  /* 0x0000000522227c11 */ /* 0x000fe2000f8e18ff */
[----:B------:R-:W-:Y:S06]  /*3970*/  BAR.SYNC.DEFER_BLOCKING 0x0 ;  /* 0x0000000000007b1d */ /* 0x000fec0000010000 */
[----:B------:R-:W0:Y:S02]  /*3980*/  LDS.64 R36, [R34] ;  /* 0x0000000022247984 */ /* 0x000e240000000a00 */
[--C-:B0----5:R-:W-:Y:S01]  /*3990*/  FFMA.FTZ R0, R0, R3, -R36.reuse ;  /* 0x0000000300007223 */ /* 0x121fe20000010824 */
        /* <DEDUP_REMOVED lines=28> */
[--C-:B------:R-:W-:Y:S01]  /*3b60*/  FFMA.FTZ R4, R4, R23, -R36.reuse ;  /* 0x0000001704047223 */ /* 0x100fe20000010824 */
[--C-:B------:R-:W-:Y:S01]  /*3b70*/  FFMA.FTZ R5, R5, R24, -R36.reuse ;  /* 0x0000001805057223 */ /* 0x100fe20000010824 */
[----:B------:R-:W-:-:S02]  /*3b80*/  FFMA.FTZ R6, R6, R25, -R36 ;  /* 0x0000001906067223 */ /* 0x000fc40000010824 */
[----:B------:R-:W2:Y:S04]  /*3b90*/  LDL.LU R36, [R1+0x48] ;  /* 0x0000480001247983 */ /* 0x000ea80000300800 */
[----:B------:R-:W2:Y:S04]  /*3ba0*/  LDL.LU R35, [R1+0x44] ;  /* 0x0000440001237983 */ /* 0x000ea80000300800 */
[----:B------:R-:W2:Y:S04]  /*3bb0*/  LDL.LU R49, [R1+0x40] ;  /* 0x0000400001317983 */ /* 0x000ea80000300800 */
[----:B------:R-:W2:Y:S01]  /*3bc0*/  LDL.LU R48, [R1+0x3c] ;  /* 0x00003c0001307983 */ /* 0x000ea20000300800 */
[----:B------:R-:W-:-:S03]  /*3bd0*/  FFMA.FTZ R0, R29, -R37, R0 ;  /* 0x800000251d007223 */ /* 0x000fc60000010000 */
[----:B------:R-:W2:Y:S01]  /*3be0*/  LDL.LU R33, [R1+0x38] ;  /* 0x0000380001217983 */ /* 0x000ea20000300800 */
[----:B---3--:R-:W-:-:S03]  /*3bf0*/  FFMA.FTZ R52, R28, -R37, R52 ;  /* 0x800000251c347223 */ /* 0x008fc60000010034 */
[----:B------:R-:W3:Y:S01]  /*3c00*/  LDL.LU R32, [R1+0x34] ;  /* 0x0000340001207983 */ /* 0x000ee20000300800 */
[----:B----4-:R-:W-:-:S03]  /*3c10*/  FFMA.FTZ R51, R27, -R37, R51 ;  /* 0x800000251b337223 */ /* 0x010fc60000010033 */
[----:B------:R-:W4:Y:S01]  /*3c20*/  LDL.LU R31, [R1+0x30] ;  /* 0x00003000011f7983 */ /* 0x000f220000300800 */
[----:B------:R-:W-:-:S03]  /*3c30*/  FFMA.FTZ R50, R26, -R37, R50 ;  /* 0x800000251a327223 */ /* 0x000fc60000010032 */
[----:B------:R-:W4:Y:S04]  /*3c40*/  LDL.LU R30, [R1+0x2c] ;  /* 0x00002c00011e7983 */ /* 0x000f280000300800 */
[----:B------:R-:W4:Y:S04]  /*3c50*/  LDL.LU R29, [R1+0x28] ;  /* 0x00002800011d7983 */ /* 0x000f280000300800 */
[----:B------:R-:W4:Y:S04]  /*3c60*/  LDL.LU R28, [R1+0x1c] ;  /* 0x00001c00011c7983 */ /* 0x000f280000300800 */
[----:B------:R-:W4:Y:S04]  /*3c70*/  LDL.LU R27, [R1+0x18] ;  /* 0x00001800011b7983 */ /* 0x000f280000300800 */
[----:B------:R-:W4:Y:S04]  /*3c80*/  LDL.LU R26, [R1+0x14] ;  /* 0x00001400011a7983 */ /* 0x000f280000300800 */
[----:B------:R-:W4:Y:S04]  /*3c90*/  LDL.LU R34, [R1+0x10] ;  /* 0x0000100001227983 */ /* 0x000f280000300800 */
[----:B------:R-:W4:Y:S04]  /*3ca0*/  LDL.LU R22, [R1+0xc] ;  /* 0x00000c0001167983 */ /* 0x000f280000300800 */
[----:B------:R-:W4:Y:S01]  /*3cb0*/  LDL.LU R47, [R1+0x8] ;  /* 0x00000800012f7983 */ /* 0x000f220000300800 */
[----:B--2---:R-:W-:-:S03]  /*3cc0*/  FFMA.FTZ R46, R36, -R37, R46 ;  /* 0x80000025242e7223 */ /* 0x004fc6000001002e */
[----:B------:R-:W2:Y:S01]  /*3cd0*/  LDL.LU R36, [R1+0x4] ;  /* 0x0000040001247983 */ /* 0x000ea20000300800 */
[----:B------:R-:W-:-:S03]  /*3ce0*/  FFMA.FTZ R45, R35, -R37, R45 ;  /* 0x80000025232d7223 */ /* 0x000fc6000001002d */
[----:B------:R-:W2:Y:S01]  /*3cf0*/  LDL.LU R35, [R1] ;  /* 0x0000000001237983 */ /* 0x000ea20000300800 */
[----:B------:R-:W-:-:S03]  /*3d00*/  FFMA.FTZ R44, R49, -R37, R44 ;  /* 0x80000025312c7223 */ /* 0x000fc6000001002c */
[----:B------:R-:W2:Y:S01]  /*3d10*/  LDL.LU R49, [R1+0xd0] ;  /* 0x0000d00001317983 */ /* 0x000ea20000300800 */
[----:B------:R-:W-:-:S03]  /*3d20*/  FFMA.FTZ R43, R48, -R37, R43 ;  /* 0x80000025302b7223 */ /* 0x000fc6000001002b */
[----:B------:R-:W2:Y:S01]  /*3d30*/  LDL.LU R48, [R1+0xcc] ;  /* 0x0000cc0001307983 */ /* 0x000ea20000300800 */
[----:B------:R-:W-:-:S03]  /*3d40*/  FFMA.FTZ R42, R33, -R37, R42 ;  /* 0x80000025212a7223 */ /* 0x000fc6000001002a */
[----:B------:R0:W5:Y:S01]  /*3d50*/  LDL.LU R33, [R1+0xc8] ;  /* 0x0000c80001217983 */ /* 0x0001620000300800 */
[----:B---3--:R-:W-:-:S03]  /*3d60*/  FFMA.FTZ R41, R32, -R37, R41 ;  /* 0x8000002520297223 */ /* 0x008fc60000010029 */
[----:B------:R0:W5:Y:S01]  /*3d70*/  LDL.LU R32, [R1+0xc4] ;  /* 0x0000c40001207983 */ /* 0x0001620000300800 */
[----:B----4-:R-:W-:-:S03]  /*3d80*/  FFMA.FTZ R40, R31, -R37, R40 ;  /* 0x800000251f287223 */ /* 0x010fc60000010028 */
[----:B------:R0:W5:Y:S01]  /*3d90*/  LDL.LU R31, [R1+0xc0] ;  /* 0x0000c000011f7983 */ /* 0x0001620000300800 */
[----:B------:R-:W-:-:S03]  /*3da0*/  FFMA.FTZ R39, R30, -R37, R39 ;  /* 0x800000251e277223 */ /* 0x000fc60000010027 */
        /* <DEDUP_REMOVED lines=10> */
[----:B------:R-:W3:Y:S01]  /*3e50*/  LDL.LU R34, [R1+0x68] ;  /* 0x0000680001227983 */ /* 0x000ee20000300800 */
[----:B------:R-:W-:-:S03]  /*3e60*/  FFMA.FTZ R11, R22, -R37, R11 ;  /* 0x80000025160b7223 */ /* 0x000fc6000001000b */
[----:B------:R-:W4:Y:S01]  /*3e70*/  LDL.LU R22, [R1+0x90] ;  /* 0x0000900001167983 */ /* 0x000f220000300800 */
        /* <DEDUP_REMOVED lines=10> */
[-C--:B--2---:R-:W-:Y:S01]  /*3f20*/  FFMA.FTZ R13, R36, -R37.reuse, R13 ;  /* 0x80000025240d7223 */ /* 0x084fe2000001000d */
[-C--:B------:R-:W-:Y:S01]  /*3f30*/  FFMA.FTZ R14, R35, -R37.reuse, R14 ;  /* 0x80000025230e7223 */ /* 0x080fe2000001000e */
[-C--:B------:R-:W-:Y:S01]  /*3f40*/  FFMA.FTZ R49, R49, -R37.reuse, R5 ;  /* 0x8000002531317223 */ /* 0x080fe20000010005 */
[----:B------:R-:W-:Y:S01]  /*3f50*/  FFMA.FTZ R6, R48, -R37, R6 ;  /* 0x8000002530067223 */ /* 0x000fe20000010006 */
[----:B---3--:R-:W-:-:S02]  /*3f60*/  IADD3 R4, P1, R34, UR14, RZ ;  /* 0x0000000e22047c10 */ /* 0x008fc4000ff3e0ff */
[----:B------:R-:W2:Y:S04]  /*3f70*/  LDL.LU R34, [R1+0x88] ;  /* 0x0000880001227983 */ /* 0x000ea80000300800 */
[----:B------:R-:W3:Y:S01]  /*3f80*/  LDL.LU R37, [R1+0x8c] ;  /* 0x00008c0001257983 */ /* 0x000ee20000300800 */
[C---:B------:R-:W-:Y:S01]  /*3f90*/  FMUL.FTZ R0, R2.reuse, R0 ;  /* 0x0000000002007220 */ /* 0x040fe20000410000 */
[C---:B------:R-:W-:Y:S01]  /*3fa0*/  FMUL.FTZ R52, R2.reuse, R52 ;  /* 0x0000003402347220 */ /* 0x040fe20000410000 */
[C---:B------:R-:W-:Y:S01]  /*3fb0*/  FMUL.FTZ R51, R2.reuse, R51 ;  /* 0x0000003302337220 */ /* 0x040fe20000410000 */
[C---:B------:R-:W-:Y:S01]  /*3fc0*/  FMUL.FTZ R50, R2.reuse, R50 ;  /* 0x0000003202327220 */ /* 0x040fe20000410000 */
[----:B------:R-:W3:Y:S01]  /*3fd0*/  LDL.LU R47, [R1+0x80] ;  /* 0x00008000012f7983 */ /* 0x000ee20000300800 */
[----:B------:R-:W-:Y:S01]  /*3fe0*/  FMUL.FTZ R46, R2, R46 ;  /* 0x0000002e022e7220 */ /* 0x000fe20000410000 */
[----:B------:R-:W-:Y:S01]  /*3ff0*/  F2FP.F16.F32.PACK_AB R0, R52, R0 ;  /* 0x000000003400723e */ /* 0x000fe200000000ff */
[----:B------:R-:W-:Y:S01]  /*4000*/  FMUL.FTZ R45, R2, R45 ;  /* 0x0000002d022d7220 */ /* 0x000fe20000410000 */
[----:B----4-:R-:W-:Y:S01]  /*4010*/  IADD3.X R5, R22, UR15, RZ, P1, !PT ;  /* 0x0000000f16057c10 */ /* 0x010fe20008ffe4ff */
[----:B------:R-:W-:Y:S01]  /*4020*/  FMUL.FTZ R22, R2, R3 ;  /* 0x0000000302167220 */ /* 0x000fe20000410000 */
[----:B------:R-:W4:Y:S01]  /*4030*/  LDL.LU R36, [R1+0x84] ;  /* 0x0000840001247983 */ /* 0x000f220000300800 */
[----:B------:R-:W-:Y:S01]  /*4040*/  PRMT R3, R0, 0x7632, R3 ;  /* 0x0000763200037816 */ /* 0x000fe20000000003 */
        /* <DEDUP_REMOVED lines=26> */
[----:B------:R-:W4:Y:S01]  /*41f0*/  LDL.LU R35, [R1+0x78] ;  /* 0x0000780001237983 */ /* 0x000f220000300800 */
[----:B------:R-:W-:-:S02]  /*4200*/  F2FP.F16.F32.PACK_AB R45, R45, R46 ;  /* 0x0000002e2d2d723e */ /* 0x000fc400000000ff */
[----:B------:R-:W-:Y:S01]  /*4210*/  PRMT R23, R50, 0x7632, R23 ;  /* 0x0000763232177816 */ /* 0x000fe20000000017 */
[----:B------:R3:W-:Y:S01]  /*4220*/  STG.E.U16 desc[UR12][R4.64+0x2], R3 ;  /* 0x0000020304007986 */ /* 0x0007e2000c10150c */
[----:B------:R-:W-:-:S03]  /*4230*/  PRMT R24, R45, 0x7632, R24 ;  /* 0x000076322d187816 */ /* 0x000fc60000000018 */
[----:B------:R-:W-:Y:S04]  /*4240*/  STG.E.U16 desc[UR12][R4.64], R0 ;  /* 0x0000000004007986 */ /* 0x000fe8000c10150c */
[----:B------:R-:W-:Y:S04]  /*4250*/  STG.E.U16 desc[UR12][R4.64+0x4], R50 ;  /* 0x0000043204007986 */ /* 0x000fe8000c10150c */
[----:B------:R-:W-:Y:S01]  /*4260*/  STG.E.U16 desc[UR12][R4.64+0x6], R23 ;  /* 0x0000061704007986 */ /* 0x000fe2000c10150c */
[----:B--2---:R-:W-:-:S03]  /*4270*/  IADD3 R2, P1, R34, UR14, RZ ;  /* 0x0000000e22027c10 */ /* 0x004fc6000ff3e0ff */
[----:B------:R-:W2:Y:S01]  /*4280*/  LDL.LU R34, [R1+0x7c] ;  /* 0x00007c0001227983 */ /* 0x000ea20000300800 */
[----:B---3--:R-:W-:-:S03]  /*4290*/  IADD3.X R3, R37, UR15, RZ, P1, !PT ;  /* 0x0000000f25037c10 */ /* 0x008fc60008ffe4ff */
[----:B------:R-:W3:Y:S04]  /*42a0*/  LDL.LU R37, [R1+0x70] ;  /* 0x0000700001257983 */ /* 0x000ee80000300800 */
[----:B------:R1:W-:Y:S04]  /*42b0*/  STG.E.U16 desc[UR12][R2.64+0x2], R24 ;  /* 0x0000021802007986 */ /* 0x0003e8000c10150c */
[----:B-1----:R-:W3:Y:S01]  /*42c0*/  LDL.LU R24, [R1+0x74] ;  /* 0x0000740001187983 */ /* 0x002ee20000300800 */
[----:B------:R-:W-:Y:S02]  /*42d0*/  F2FP.F16.F32.PACK_AB R43, R43, R44 ;  /* 0x0000002c2b2b723e */ /* 0x000fe400000000ff */
[----:B------:R-:W-:-:S02]  /*42e0*/  IADD3 R4, P1, R47, UR14, RZ ;  /* 0x0000000e2f047c10 */ /* 0x000fc4000ff3e0ff */
[----:B------:R-:W-:Y:S02]  /*42f0*/  PRMT R0, R43, 0x7632, R0 ;  /* 0x000076322b007816 */ /* 0x000fe40000000000 */
[----:B------:R-:W-:Y:S02]  /*4300*/  F2FP.F16.F32.PACK_AB R41, R41, R42 ;  /* 0x0000002a2929723e */ /* 0x000fe400000000ff */
[----:B------:R-:W-:Y:S01]  /*4310*/  F2FP.F16.F32.PACK_AB R39, R39, R40 ;  /* 0x000000282727723e */ /* 0x000fe200000000ff */
[----:B------:R-:W-:Y:S01]  /*4320*/  STG.E.U16 desc[UR12][R2.64], R45 ;  /* 0x0000002d02007986 */ /* 0x000fe2000c10150c */
[----:B----4-:R-:W-:Y:S02]  /*4330*/  IADD3.X R5, R36, UR15, RZ, P1, !PT ;  /* 0x0000000f24057c10 */ /* 0x010fe40008ffe4ff */
[----:B------:R-:W-:Y:S01]  /*4340*/  PRMT R25, R41, 0x7632, R25 ;  /* 0x0000763229197816 */ /* 0x000fe20000000019 */
[----:B------:R-:W-:Y:S01]  /*4350*/  STG.E.U16 desc[UR12][R2.64+0x4], R43 ;  /* 0x0000042b02007986 */ /* 0x000fe2000c10150c */
[----:B------:R-:W-:-:S03]  /*4360*/  PRMT R23, R39, 0x7632, R23 ;  /* 0x0000763227177816 */ /* 0x000fc60000000017 */
[----:B------:R-:W4:Y:S04]  /*4370*/  LDL.LU R36, [R1+0x64] ;  /* 0x0000640001247983 */ /* 0x000f280000300800 */
[----:B------:R1:W-:Y:S04]  /*4380*/  STG.E.U16 desc[UR12][R2.64+0x6], R0 ;  /* 0x0000060002007986 */ /* 0x0003e8000c10150c */
[----:B------:R-:W-:Y:S01]  /*4390*/  STG.E.U16 desc[UR12][R4.64], R41 ;  /* 0x0000002904007986 */ /* 0x000fe2000c10150c */
[----:B-1----:R-:W-:-:S03]  /*43a0*/  IADD3 R2, P1, R35, UR14, RZ ;  /* 0x0000000e23027c10 */ /* 0x002fc6000ff3e0ff */
[----:B------:R-:W4:Y:S04]  /*43b0*/  LDL.LU R35, [R1+0x6c] ;  /* 0x00006c0001237983 */ /* 0x000f280000300800 */
[----:B------:R-:W-:Y:S04]  /*43c0*/  STG.E.U16 desc[UR12][R4.64+0x2], R25 ;  /* 0x0000021904007986 */ /* 0x000fe8000c10150c */
[----:B------:R-:W-:Y:S04]  /*43d0*/  STG.E.U16 desc[UR12][R4.64+0x4], R39 ;  /* 0x0000042704007986 */ /* 0x000fe8000c10150c */
[----:B------:R3:W-:Y:S01]  /*43e0*/  STG.E.U16 desc[UR12][R4.64+0x6], R23 ;  /* 0x0000061704007986 */ /* 0x0007e2000c10150c */
[----:B--2---:R-:W-:-:S03]  /*43f0*/  IADD3.X R3, R34, UR15, RZ, P1, !PT ;  /* 0x0000000f22037c10 */ /* 0x004fc60008ffe4ff */
[----:B------:R-:W2:Y:S01]  /*4400*/  LDL.LU R34, [R1+0x5c] ;  /* 0x00005c0001227983 */ /* 0x000ea20000300800 */
[----:B---3--:R-:W-:-:S03]  /*4410*/  IADD3 R4, P1, R37, UR14, RZ ;  /* 0x0000000e25047c10 */ /* 0x008fc6000ff3e0ff */
[----:B------:R-:W3:Y:S01]  /*4420*/  LDL.LU R25, [R1+0x60] ;  /* 0x0000600001197983 */ /* 0x000ee20000300800 */
[----:B------:R-:W-:-:S03]  /*4430*/  IADD3.X R5, R24, UR15, RZ, P1, !PT ;  /* 0x0000000f18057c10 */ /* 0x000fc60008ffe4ff */
[----:B------:R-:W3:Y:S04]  /*4440*/  LDL.LU R24, [R1+0x54] ;  /* 0x0000540001187983 */ /* 0x000ee80000300800 */
[----:B------:R-:W3:Y:S01]  /*4450*/  LDL.LU R23, [R1+0x58] ;  /* 0x0000580001177983 */ /* 0x000ee20000300800 */
[----:B------:R-:W-:Y:S02]  /*4460*/  F2FP.F16.F32.PACK_AB R7, R7, R38 ;  /* 0x000000260707723e */ /* 0x000fe400000000ff */
[----:B------:R-:W-:Y:S02]  /*4470*/  F2FP.F16.F32.PACK_AB R8, R9, R8 ;  /* 0x000000080908723e */ /* 0x000fe400000000ff */
[----:B------:R-:W-:Y:S02]  /*4480*/  PRMT R9, R7, 0x7632, R9 ;  /* 0x0000763207097816 */ /* 0x000fe40000000009 */
[----:B------:R-:W-:Y:S01]  /*4490*/  PRMT R0, R8, 0x7632, R0 ;  /* 0x0000763208007816 */ /* 0x000fe20000000000 */
[----:B------:R4:W-:Y:S01]  /*44a0*/  STG.E.U16 desc[UR12][R2.64+0x4], R8 ;  /* 0x0000040802007986 */ /* 0x0009e2000c10150c */
[----:B------:R-:W-:-:S02]  /*44b0*/  F2FP.F16.F32.PACK_AB R10, R11, R10 ;  /* 0x0000000a0b0a723e */ /* 0x000fc400000000ff */
[----:B------:R-:W-:Y:S02]  /*44c0*/  F2FP.F16.F32.PACK_AB R12, R13, R12 ;  /* 0x0000000c0d0c723e */ /* 0x000fe400000000ff */
[----:B------:R-:W-:Y:S01]  /*44d0*/  F2FP.F16.F32.PACK_AB R14, R15, R14 ;  /* 0x0000000e0f0e723e */ /* 0x000fe200000000ff */
[----:B------:R-:W-:Y:S01]  /*44e0*/  STG.E.U16 desc[UR12][R2.64], R7 ;  /* 0x0000000702007986 */ /* 0x000fe2000c10150c */
[----:B------:R-:W-:-:S03]  /*44f0*/  PRMT R11, R10, 0x7632, R11 ;  /* 0x000076320a0b7816 */ /* 0x000fc6000000000b */
[----:B------:R1:W-:Y:S01]  /*4500*/  STG.E.U16 desc[UR12][R2.64+0x2], R9 ;  /* 0x0000020902007986 */ /* 0x0003e2000c10150c */
[----:B----4-:R-:W-:-:S03]  /*4510*/  IADD3 R8, P1, R36, UR14, RZ ;  /* 0x0000000e24087c10 */ /* 0x010fc6000ff3e0ff */
[----:B------:R4:W-:Y:S01]  /*4520*/  STG.E.U16 desc[UR12][R2.64+0x6], R0 ;  /* 0x0000060002007986 */ /* 0x0009e2000c10150c */
[----:B------:R-:W-:Y:S02]  /*4530*/  F2FP.F16.F32.PACK_AB R16, R17, R16 ;  /* 0x000000101110723e */ /* 0x000fe400000000ff */
[----:B------:R-:W-:Y:S02]  /*4540*/  F2FP.F16.F32.PACK_AB R18, R19, R18 ;  /* 0x000000121312723e */ /* 0x000fe400000000ff */
[----:B------:R-:W-:Y:S02]  /*4550*/  F2FP.F16.F32.PACK_AB R20, R21, R20 ;  /* 0x000000141514723e */ /* 0x000fe400000000ff */
[----:B-1----:R-:W-:Y:S02]  /*4560*/  IADD3.X R9, R35, UR15, RZ, P1, !PT ;  /* 0x0000000f23097c10 */ /* 0x002fe40008ffe4ff */
[----:B----4-:R-:W-:Y:S02]  /*4570*/  PRMT R3, R12, 0x7632, R3 ;  /* 0x000076320c037816 */ /* 0x010fe40000000003 */
[----:B------:R-:W-:Y:S01]  /*4580*/  PRMT R0, R14, 0x7632, R0 ;  /* 0x000076320e007816 */ /* 0x000fe20000000000 */
[----:B------:R-:W-:Y:S01]  /*4590*/  STG.E.U16 desc[UR12][R4.64], R10 ;  /* 0x0000000a04007986 */ /* 0x000fe2000c10150c */
[----:B------:R-:W-:-:S03]  /*45a0*/  PRMT R7, R18, 0x7632, R7 ;  /* 0x0000763212077816 */ /* 0x000fc60000000007 */
[----:B------:R-:W-:Y:S04]  /*45b0*/  STG.E.U16 desc[UR12][R4.64+0x2], R11 ;  /* 0x0000020b04007986 */ /* 0x000fe8000c10150c */
[----:B------:R-:W-:Y:S04]  /*45c0*/  STG.E.U16 desc[UR12][R4.64+0x4], R12 ;  /* 0x0000040c04007986 */ /* 0x000fe8000c10150c */
[----:B------:R1:W-:Y:S01]  /*45d0*/  STG.E.U16 desc[UR12][R4.64+0x6], R3 ;  /* 0x0000060304007986 */ /* 0x0003e2000c10150c */
[----:B------:R-:W-:-:S03]  /*45e0*/  F2FP.F16.F32.PACK_AB R22, R53, R22 ;  /* 0x000000163516723e */ /* 0x000fc600000000ff */
[----:B------:R4:W-:Y:S01]  /*45f0*/  STG.E.U16 desc[UR12][R8.64+0x2], R0 ;  /* 0x0000020008007986 */ /* 0x0009e2000c10150c */
[----:B------:R-:W-:Y:S02]  /*4600*/  F2FP.F16.F32.PACK_AB R6, R6, R49 ;  /* 0x000000310606723e */ /* 0x000fe400000000ff */
[----:B-1----:R-:W-:Y:S02]  /*4610*/  PRMT R5, R16, 0x7632, R5 ;  /* 0x0000763210057816 */ /* 0x002fe40000000005 */
[----:B----4-:R-:W-:Y:S01]  /*4620*/  PRMT R0, R20, 0x7632, R0 ;  /* 0x0000763214007816 */ /* 0x010fe20000000000 */
[----:B------:R-:W-:Y:S04]  /*4630*/  STG.E.U16 desc[UR12][R8.64], R14 ;  /* 0x0000000e08007986 */ /* 0x000fe8000c10150c */
[----:B------:R-:W-:Y:S04]  /*4640*/  STG.E.U16 desc[UR12][R8.64+0x4], R16 ;  /* 0x0000041008007986 */ /* 0x000fe8000c10150c */
[----:B------:R1:W-:Y:S02]  /*4650*/  STG.E.U16 desc[UR12][R8.64+0x6], R5 ;  /* 0x0000060508007986 */ /* 0x0003e4000c10150c */
[----:B-1----:R-:W-:Y:S01]  /*4660*/  PRMT R8, R6, 0x7632, R8 ;  /* 0x0000763206087816 */ /* 0x002fe20000000008 */
[----:B------:R-:W-:Y:S01]  /*4670*/  ULOP3.LUT UR4, UR4, 0x1, URZ, 0x3c, !UPT ;  /* 0x0000000104047892 */ /* 0x000fe2000f8e3c3f */
[----:B------:R-:W-:Y:S01]  /*4680*/  UMOV UR5, UR10 ;  /* 0x0000000a00057c82 */ /* 0x000fe20008000000 */
[----:B------:R-:W-:Y:S01]  /*4690*/  UMOV UR11, UR9 ;  /* 0x00000009000b7c82 */ /* 0x000fe20008000000 */
[----:B--2---:R-:W-:-:S04]  /*46a0*/  IADD3 R2, P1, R34, UR14, RZ ;  /* 0x0000000e22027c10 */ /* 0x004fc8000ff3e0ff */
[----:B---3--:R-:W-:-:S05]  /*46b0*/  IADD3.X R3, R25, UR15, RZ, P1, !PT ;  /* 0x0000000f19037c10 */ /* 0x008fca0008ffe4ff */
[----:B------:R-:W-:Y:S04]  /*46c0*/  STG.E.U16 desc[UR12][R2.64], R18 ;  /* 0x0000001202007986 */ /* 0x000fe8000c10150c */
[----:B------:R-:W-:Y:S04]  /*46d0*/  STG.E.U16 desc[UR12][R2.64+0x2], R7 ;  /* 0x0000020702007986 */ /* 0x000fe8000c10150c */
[----:B------:R-:W-:Y:S01]  /*46e0*/  STG.E.U16 desc[UR12][R2.64+0x4], R20 ;  /* 0x0000041402007986 */ /* 0x000fe2000c10150c */
[----:B------:R-:W-:-:S03]  /*46f0*/  IADD3 R4, P1, R24, UR14, RZ ;  /* 0x0000000e18047c10 */ /* 0x000fc6000ff3e0ff */
[----:B------:R1:W-:Y:S01]  /*4700*/  STG.E.U16 desc[UR12][R2.64+0x6], R0 ;  /* 0x0000060002007986 */ /* 0x0003e2000c10150c */
[----:B------:R-:W-:Y:S02]  /*4710*/  IADD3.X R5, R23, UR15, RZ, P1, !PT ;  /* 0x0000000f17057c10 */ /* 0x000fe40008ffe4ff */
[----:B-1----:R-:W-:-:S03]  /*4720*/  PRMT R3, R22, 0x7632, R3 ;  /* 0x0000763216037816 */ /* 0x002fc60000000003 */
[----:B------:R0:W-:Y:S04]  /*4730*/  STG.E.U16 desc[UR12][R4.64], R22 ;  /* 0x0000001604007986 */ /* 0x0001e8000c10150c */
[----:B------:R0:W-:Y:S04]  /*4740*/  STG.E.U16 desc[UR12][R4.64+0x2], R3 ;  /* 0x0000020304007986 */ /* 0x0001e8000c10150c */
[----:B------:R0:W-:Y:S04]  /*4750*/  STG.E.U16 desc[UR12][R4.64+0x4], R6 ;  /* 0x0000040604007986 */ /* 0x0001e8000c10150c */
[----:B------:R0:W-:Y:S01]  /*4760*/  STG.E.U16 desc[UR12][R4.64+0x6], R8 ;  /* 0x0000060804007986 */ /* 0x0001e2000c10150c */
[----:B------:R-:W-:Y:S05]  /*4770*/  @!P0 BRA `(.L_x_2569) ;  /* 0xffffffbc00588947 */ /* 0x000fea000383ffff */
.L_x_2557:
        /* <DEDUP_REMOVED lines=10> */
[----:B------:R-:W1:Y:S01]  /*4820*/  LDC.64 R14, c[0x0][0x258] ;  /* 0x00009600ff0e7b82 */ /* 0x000e620000000a00 */
[----:B------:R-:W2:Y:S01]  /*4830*/  S2R R56, SR_TID.X ;  /* 0x0000000000387919 */ /* 0x000ea20000002100 */
[----:B0-----:R-:W-:Y:S01]  /*4840*/  HFMA2.MMA R5, -RZ, RZ, 0, 1.1920928955078125e-06 ;  /* 0x00000014ff057435 */ /* 0x001fe200000001ff */
[----:B-1----:R-:W-:Y:S02]  /*4850*/  LOP3.LUT R3, RZ, R14, RZ, 0x33, !PT ;  /* 0x0000000eff037212 */ /* 0x002fe400078e33ff */
        /* <DEDUP_REMOVED lines=32> */
[----:B------:R-:W-:Y:S01]  /*4a60*/  IADD3 R9, P2, R0, 0x1e, RZ ;  /* 0x0000001e00097810 */ /* 0x000fe20007f5e0ff */
[----:B------:R-:W-:Y:S01]  /*4a70*/  IMAD.X R11, RZ, RZ, RZ, P0 ;  /* 0x000000ffff0b7224 */ /* 0x000fe200000e06ff */
[----:B------:R-:W-:Y:S02]  /*4a80*/  IADD3 R51, R51, 0x1, RZ ;  /* 0x0000000133337810 */ /* 0x000fe40007ffe0ff */
[----:B------:R-:W-:Y:S02]  /*4a90*/  SHF.L.U64.HI R48, R49, 0x3, R48 ;  /* 0x0000000331307819 */ /* 0x000fe40000010230 */
[----:B------:R-:W-:Y:S02]  /*4aa0*/  LOP3.LUT R10, R56, 0xf, RZ, 0xc0, !PT ;  /* 0x0000000f380a7812 */ /* 0x000fe400078ec0ff */
[----:B------:R-:W-:Y:S02]  /*4ab0*/  IADD3.X R12, RZ, RZ, RZ, P1, !PT ;  /* 0x000000ffff0c7210 */ /* 0x000fe40000ffe4ff */
[----:B------:R-:W-:-:S02]  /*4ac0*/  IADD3.X R13, RZ, RZ, RZ, P2, !PT ;  /* 0x000000ffff0d7210 */ /* 0x000fc400017fe4ff */
[----:B------:R-:W-:Y:S02]  /*4ad0*/  SHF.L.U32 R49, R49, 0x3, RZ ;  /* 0x0000000331317819 */ /* 0x000fe400000006ff */
[----:B------:R-:W-:Y:S02]  /*4ae0*/  LOP3.LUT R50, R50, 0x3, RZ, 0xc0, !PT ;  /* 0x0000000332327812 */ /* 0x000fe400078ec0ff */
[----:B------:R-:W-:-:S07]  /*4af0*/  LOP3.LUT R51, R51, 0x3, RZ, 0xc0, !PT ;  /* 0x0000000333337812 */ /* 0x000fce00078ec0ff */
.L_x_2586:
        /* <DEDUP_REMOVED lines=45> */
.L_x_2573:
[----:B------:R-:W-:Y:S05]  /*4dd0*/  BSYNC B1 ;  /* 0x0000000000017941 */ /* 0x000fea0003800000 */
.L_x_2572:
        /* <DEDUP_REMOVED lines=21> */
.L_x_2576:
[----:B------:R-:W2:Y:S04]  /*4f30*/  LDG.E.64 R16, desc[UR12][R14.64+-0x32000] ;  /* 0xfce0000c0e107981 */ /* 0x000ea8000c1e1b00 */
[----:B------:R-:W3:Y:S04]  /*4f40*/  LDG.E.64 R18, desc[UR12][R14.64+-0x19000] ;  /* 0xfe70000c0e127981 */ /* 0x000ee8000c1e1b00 */
[----:B------:R-:W4:Y:S04]  /*4f50*/  LDG.E.64 R20, desc[UR12][R14.64] ;  /* 0x0000000c0e147981 */ /* 0x000f28000c1e1b00 */
[----:B------:R-:W4:Y:S04]  /*4f60*/  LDG.E.64 R22, desc[UR12][R14.64+0x19000] ;  /* 0x0190000c0e167981 */ /* 0x000f28000c1e1b00 */
[----:B------:R-:W4:Y:S04]  /*4f70*/  LDG.E.64 R24, desc[UR12][R14.64+0x32000] ;  /* 0x0320000c0e187981 */ /* 0x000f28000c1e1b00 */
[----:B-----5:R-:W4:Y:S04]  /*4f80*/  LDG.E.64 R26, desc[UR12][R14.64+0x4b000] ;  /* 0x04b0000c0e1a7981 */ /* 0x020f28000c1e1b00 */
[----:B------:R-:W4:Y:S04]  /*4f90*/  LDG.E.64 R28, desc[UR12][R14.64+0x64000] ;  /* 0x0640000c0e1c7981 */ /* 0x000f28000c1e1b00 */
        /* <DEDUP_REMOVED lines=8> */
[----:B------:R0:W4:Y:S01]  /*5020*/  LDG.E.64 R46, desc[UR12][R14.64+0x145000] ;  /* 0x1450000c0e2e7981 */ /* 0x000122000c1e1b00 */
        /* <DEDUP_REMOVED lines=39> */
.L_x_2575:
[----:B------:R-:W-:Y:S05]  /*52a0*/  BSYNC B1 ;  /* 0x0000000000017941 */ /* 0x000fea0003800000 */
.L_x_2574:
        /* <DEDUP_REMOVED lines=9> */
[----:B------:R-:W4:Y:S04]  /*5340*/  LDG.E.64 R22, desc[UR12][R14.64+0x19000] ;  /* 0x0190000c0e167981 */ /* 0x000f28000c1e1b00 */
[----:B------:R-:W4:Y:S04]  /*5350*/  LDG.E.64 R24, desc[UR12][R14.64+0x32000] ;  /* 0x0320000c0e187981 */ /* 0x000f28000c1e1b00 */
[----:B-----5:R-:W4:Y:S04]  /*5360*/  LDG.E.64 R26, desc[UR12][R14.64+0x4b000] ;  /* 0x04b0000c0e1a7981 */ /* 0x020f28000c1e1b00 */
[----:B------:R-:W4:Y:S04]  /*5370*/  LDG.E.64 R28, desc[UR12][R14.64+0x64000] ;  /* 0x0640000c0e1c7981 */ /* 0x000f28000c1e1b00 */
[----:B------:R0:W4:Y:S01]  /*5380*/  LDG.E.64 R30, desc[UR12][R14.64+0x7d000] ;  /* 0x07d0000c0e1e7981 */ /* 0x000122000c1e1b00 */
        /* <DEDUP_REMOVED lines=21> */
.L_x_2578:
[----:B------:R-:W-:Y:S05]  /*54e0*/  BSYNC B1 ;  /* 0x0000000000017941 */ /* 0x000fea0003800000 */
.L_x_2577:
[----:B------:R-:W-:-:S04]  /*54f0*/  ISETP.LT.U32.AND P1, PT, R54, R49, PT ;  /* 0x000000313600720c */ /* 0x000fc80003f21070 */
[----:B------:R-:W-:-:S13]  /*5500*/  ISETP.LT.OR.EX P0, PT, R53, R48, P0, P1 ;  /* 0x000000303500720c */ /* 0x000fda0000701710 */
[----:B------:R-:W-:Y:S05]  /*5510*/  @!P0 BRA `(.L_x_2571) ;  /* 0x0000000000308947 */ /* 0x000fea0003800000 */
[----:B------:R-:W2:Y:S04]  /*5520*/  LDG.E.64 R16, desc[UR12][R14.64+-0x32000] ;  /* 0xfce0000c0e107981 */ /* 0x000ea8000c1e1b00 */
[----:B------:R-:W3:Y:S04]  /*5530*/  LDG.E.64 R20, desc[UR12][R14.64+-0x19000] ;  /* 0xfe70000c0e147981 */ /* 0x000ee8000c1e1b00 */
[----:B------:R-:W4:Y:S04]  /*5540*/  LDG.E.64 R22, desc[UR12][R14.64] ;  /* 0x0000000c0e167981 */ /* 0x000f28000c1e1b00 */
[----:B------:R-:W4:Y:S01]  /*5550*/  LDG.E.64 R24, desc[UR12][R14.64+0x19000] ;  /* 0x0190000c0e187981 */ /* 0x000f22000c1e1b00 */
        /* <DEDUP_REMOVED lines=8> */
.L_x_2571:
[----:B------:R-:W-:Y:S05]  /*55e0*/  BSYNC B0 ;  /* 0x0000000000007941 */ /* 0x000fea0003800000 */
.L_x_2570:
        /* <DEDUP_REMOVED lines=28> */
[----:B-----5:R-:W-:Y:S01]  /*57b0*/  IMAD.MOV.U32 R26, RZ, RZ, 0xffff ;  /* 0x0000ffffff1a7424 */ /* 0x020fe200078e00ff */
        /* <DEDUP_REMOVED lines=21> */
.L_x_2595:
        /* <DEDUP_REMOVED lines=46> */
.L_x_2605:
        /* <DEDUP_REMOVED lines=41> */
.L_x_2615:
[----:B--2---:R-:W-:Y:S01]  /*5e80*/  FADD.FTZ R15, R14, R30 ;  /* 0x0000001e0e0f7221 */ /* 0x004fe20000010000 */
[----:B------:R-:W-:-:S04]  /*5e90*/  @!P1 F2FP.F16.F32.PACK_AB R14, RZ, R24 ;  /* 0x00000018ff0e923e */ /* 0x000fc800000000ff */
[----:B------:R-:W-:Y:S01]  /*5ea0*/  @!P1 F2FP.F16.F32.PACK_AB R15, RZ, R15 ;  /* 0x0000000fff0f923e */ /* 0x000fe200000000ff */
[----:B------:R3:W-:Y:S03]  /*5eb0*/  @!P1 STG.E.U16 desc[UR12][R16.64+0x50], R14 ;  /* 0x0000500e10009986 */ /* 0x0007e6000c10150c */
[----:B------:R-:W-:Y:S02]  /*5ec0*/  PRMT R20, R15, 0x7610, R20 ;  /* 0x000076100f147816 */ /* 0x000fe40000000014 */
[----:B------:R-:W-:-:S03]  /*5ed0*/  LEA.HI R15, R56, 0x3c, RZ, 0x1c ;  /* 0x0000003c380f7811 */ /* 0x000fc600078fe0ff */
[----:B------:R3:W-:Y:S04]  /*5ee0*/  @!P1 STG.E.U16 desc[UR12][R18.64+0x50], R20 ;  /* 0x0000501412009986 */ /* 0x0007e8000c10150c */
.L_x_2581:
[----:B------:R-:W-:Y:S05]  /*5ef0*/  BSYNC B0 ;  /* 0x0000000000007941 */ /* 0x000fea0003800000 */
.L_x_2580:
        /* <DEDUP_REMOVED lines=13> */
[C---:B------:R-:W-:Y:S01]  /*5fd0*/  @!P0 VIADD R18, R15.reuse, 0x14 ;  /* 0x000000140f128836 */ /* 0x040fe20000000000 */
[C---:B------:R-:W-:Y:S01]  /*5fe0*/  @!P0 SHF.L.U32 R19, R10.reuse, 0x1, RZ ;  /* 0x000000010a138819 */ /* 0x040fe200000006ff */
[----:B-----5:R-:W-:Y:S01]  /*5ff0*/  IMAD.MOV.U32 R27, RZ, RZ, 0xffff ;  /* 0x0000ffffff1b7424 */ /* 0x020fe200078e00ff */
[----:B------:R-:W-:Y:S01]  /*6000*/  @!P0 LEA R23, R10, UR4, 0x7 ;  /* 0x000000040a178c11 */ /* 0x000fe2000f8e38ff */
[----:B------:R-:W-:Y:S01]  /*6010*/  IMAD.MOV.U32 R32, RZ, RZ, RZ ;  /* 0x000000ffff207224 */ /* 0x000fe200078e00ff */
        /* <DEDUP_REMOVED lines=9> */
[----:B------:R-:W-:Y:S02]  /*60b0*/  @!P0 LEA R22, R21, R24, 0x2 ;  /* 0x0000001815168211 */ /* 0x000fe400078e10ff */
[----:B------:R0:W-:Y:S01]  /*60c0*/  @!P0 LDS R21, [R18+0x500] ;  /* 0x0005000012158984 */ /* 0x0001e20000000800 */
[----:B------:R-:W-:Y:S02]  /*60d0*/  @!P0 IADD3 R23, R15, 0x3c, RZ ;  /* 0x0000003c0f178810 */ /* 0x000fe40007ffe0ff */
[C---:B------:R-:W-:Y:S01]  /*60e0*/  @!P0 SHF.L.U32 R24, R10.reuse, 0x1, RZ ;  /* 0x000000010a188819 */ /* 0x040fe200000006ff */
[----:B------:R-:W-:Y:S01]  /*60f0*/  @!P0 LDS R38, [R22+0x500] ;  /* 0x0005000016268984 */ /* 0x000fe20000000800 */
[----:B------:R-:W-:-:S02]  /*6100*/  @!P0 LEA R30, R10, UR4, 0x7 ;  /* 0x000000040a1e8c11 */ /* 0x000fc4000f8e38ff */
[----:B------:R-:W-:Y:S01]  /*6110*/  @!P0 LOP3.LUT R23, R23, R24, RZ, 0x3c, !PT ;  /* 0x0000001817178212 */ /* 0x000fe200078e3cff */
[----:B------:R-:W-:Y:S01]  /*6120*/  @!P0 LDS R37, [R22] ;  /* 0x0000000016258984 */ /* 0x000fe20000000800 */
[----:B------:R-:W-:Y:S02]  /*6130*/  MOV R29, 0xffff ;  /* 0x0000ffff001d7802 */ /* 0x000fe40000000f00 */
[----:B------:R-:W-:Y:S01]  /*6140*/  @!P0 LEA R39, R23, R30, 0x2 ;  /* 0x0000001e17278211 */ /* 0x000fe200078e10ff */
[----:B-1----:R-:W1:Y:S01]  /*6150*/  SHFL.BFLY PT, R17, R16, 0x8, 0x101f ;  /* 0x0d101f0010117f89 */ /* 0x002e6200000e0000 */
[----:B------:R-:W-:Y:S02]  /*6160*/  MOV R23, RZ ;  /* 0x000000ff00177202 */ /* 0x000fe40000000f00 */
[----:B------:R-:W-:Y:S01]  /*6170*/  MOV R24, RZ ;  /* 0x000000ff00187202 */ /* 0x000fe20000000f00 */
[----:B--2---:R-:W2:Y:S01]  /*6180*/  SHFL.BFLY PT, R30, R14, 0x8, 0x101f ;  /* 0x0d101f000e1e7f89 */ /* 0x004ea200000e0000 */
[----:B------:R-:W-:-:S02]  /*6190*/  MOV R34, RZ ;  /* 0x000000ff00227202 */ /* 0x000fc40000000f00 */
[----:B------:R-:W-:Y:S01]  /*61a0*/  MOV R35, 0xffff ;  /* 0x0000ffff00237802 */ /* 0x000fe20000000f00 */
[----:B------:R-:W4:Y:S01]  /*61b0*/  @!P0 LDS R22, [R39] ;  /* 0x0000000027168984 */ /* 0x000f220000000800 */
[----:B0-----:R-:W-:Y:S02]  /*61c0*/  MOV R18, RZ ;  /* 0x000000ff00127202 */ /* 0x001fe40000000f00 */
[----:B------:R-:W-:Y:S02]  /*61d0*/  MOV R28, 0xffff ;  /* 0x0000ffff001c7802 */ /* 0x000fe40000000f00 */
[----:B------:R-:W-:Y:S02]  /*61e0*/  MOV R26, 0xffff ;  /* 0x0000ffff001a7802 */ /* 0x000fe40000000f00 */
[----:B------:R-:W-:Y:S02]  /*61f0*/  MOV R41, 0xffff ;  /* 0x0000ffff00297802 */ /* 0x000fe40000000f00 */
[----:B------:R-:W-:-:S02]  /*6200*/  MOV R43, 0xffff ;  /* 0x0000ffff002b7802 */ /* 0x000fc40000000f00 */
[----:B---3--:R-:W-:Y:S02]  /*6210*/  @!P0 MOV R32, R20 ;  /* 0x0000001400208202 */ /* 0x008fe40000000f00 */
[----:B------:R0:W-:Y:S01]  /*6220*/  @!P0 LDS R20, [R39+0x500] ;  /* 0x0005000027148984 */ /* 0x0001e20000000800 */
[----:B-1----:R-:W-:Y:S01]  /*6230*/  FADD.FTZ R25, R17, R16 ;  /* 0x0000001011197221 */ /* 0x002fe20000010000 */
[----:B------:R-:W-:Y:S02]  /*6240*/  MOV R16, 0xffff ;  /* 0x0000ffff00107802 */ /* 0x000fe40000000f00 */
[----:B------:R-:W1:Y:S01]  /*6250*/  SHFL.BFLY PT, R31, R32, 0x8, 0x101f ;  /* 0x0d101f00201f7f89 */ /* 0x000e6200000e0000 */
[----:B------:R-:W-:Y:S01]  /*6260*/  @!P0 MOV R34, R21 ;  /* 0x0000001500228202 */ /* 0x000fe20000000f00 */
[----:B--2---:R-:W-:Y:S01]  /*6270*/  FADD.FTZ R17, R30, R14 ;  /* 0x0000000e1e117221 */ /* 0x004fe20000010000 */
[----:B------:R-:W-:Y:S01]  /*6280*/  MOV R30, 0xffff ;  /* 0x0000ffff001e7802 */ /* 0x000fe20000000f00 */
[----:B------:R-:W2:Y:S01]  /*6290*/  SHFL.BFLY PT, R16, R25, 0x4, 0x101f ;  /* 0x0c901f0019107f89 */ /* 0x000ea200000e0000 */
[----:B------:R-:W-:-:S02]  /*62a0*/  @!P0 MOV R23, R38 ;  /* 0x0000002600178202 */ /* 0x000fc40000000f00 */
[----:B------:R-:W-:Y:S01]  /*62b0*/  MOV R38, 0xffff ;  /* 0x0000ffff00267802 */ /* 0x000fe20000000f00 */
[----:B------:R-:W3:Y:S01]  /*62c0*/  SHFL.BFLY PT, R33, R34, 0x8, 0x101f ;  /* 0x0d101f0022217f89 */ /* 0x000ee200000e0000 */
[----:B------:R-:W-:Y:S02]  /*62d0*/  @!P0 MOV R24, R37 ;  /* 0x0000002500188202 */ /* 0x000fe40000000f00 */
[----:B------:R-:W-:Y:S01]  /*62e0*/  MOV R37, 0xffff ;  /* 0x0000ffff00257802 */ /* 0x000fe20000000f00 */
[----:B------:R-:W3:Y:S01]  /*62f0*/  SHFL.BFLY PT, R30, R17, 0x4, 0x101f ;  /* 0x0c901f00111e7f89 */ /* 0x000ee200000e0000 */
[----:B------:R-:W-:Y:S02]  /*6300*/  MOV R21, RZ ;  /* 0x000000ff00157202 */ /* 0x000fe40000000f00 */
[----:B0-----:R-:W-:Y:S01]  /*6310*/  MOV R39, 0xffff ;  /* 0x0000ffff00277802 */ /* 0x001fe20000000f00 */
[----:B------:R-:W0:Y:S04]  /*6320*/  SHFL.BFLY PT, R38, R23, 0x8, 0x101f ;  /* 0x0d101f0017267f89 */ /* 0x000e2800000e0000 */
[----:B------:R-:W0:Y:S01]  /*6330*/  SHFL.BFLY PT, R37, R24, 0x8, 0x101f ;  /* 0x0d101f0018257f89 */ /* 0x000e2200000e0000 */
[----:B----4-:R-:W-:Y:S01]  /*6340*/  @!P0 MOV R21, R22 ;  /* 0x0000001600158202 */ /* 0x010fe20000000f00 */
[----:B------:R-:W-:-:S02]  /*6350*/  IMAD.MOV.U32 R22, RZ, RZ, 0xffff ;  /* 0x0000ffffff167424 */ /* 0x000fc400078e00ff */
[----:B-1----:R-:W-:Y:S02]  /*6360*/  FADD.FTZ R31, R31, R32 ;  /* 0x000000201f1f7221 */ /* 0x002fe40000010000 */
[----:B------:R-:W1:Y:S01]  /*6370*/  SHFL.BFLY PT, R42, R21, 0x8, 0x101f ;  /* 0x0d101f00152a7f89 */ /* 0x000e6200000e0000 */
[----:B--2---:R-:W-:Y:S01]  /*6380*/  FADD.FTZ R19, R25, R16 ;  /* 0x0000001019137221 */ /* 0x004fe20000010000 */
[----:B---3--:R-:W-:-:S04]  /*6390*/  FADD.FTZ R33, R33, R34 ;  /* 0x0000002221217221 */ /* 0x008fc80000010000 */
[----:B------:R-:W2:Y:S01]  /*63a0*/  SHFL.BFLY PT, R16, R19, 0x2, 0x101f ;  /* 0x0c501f0013107f89 */ /* 0x000ea200000e0000 */
[----:B------:R-:W-:Y:S02]  /*63b0*/  MOV R34, 0xffff ;  /* 0x0000ffff00227802 */ /* 0x000fe40000000f00 */
[----:B------:R-:W-:Y:S01]  /*63c0*/  @!P0 MOV R18, R20 ;  /* 0x0000001400128202 */ /* 0x000fe20000000f00 */
[----:B------:R-:W-:Y:S01]  /*63d0*/  FADD.FTZ R14, R17, R30 ;  /* 0x0000001e110e7221 */ /* 0x000fe20000010000 */
        /* <DEDUP_REMOVED lines=16> */
[----:B------:R-:W4:Y:S01]  /*64e0*/  SHFL.BFLY PT, R30, R14, 0x2, 0x101f ;  /* 0x0c501f000e1e7f89 */ /* 0x000f2200000e0000 */
[----:B0-----:R-:W-:Y:S01]  /*64f0*/  FADD.FTZ R35, R31, R20 ;  /* 0x000000141f237221 */ /* 0x001fe20000010000 */
[----:B------:R-:W-:Y:S02]  /*6500*/  MOV R20, 0xffff ;  /* 0x0000ffff00147802 */ /* 0x000fe40000000f00 */
[----:B------:R-:W0:Y:S01]  /*6510*/  SHFL.BFLY PT, R41, R42, 0x4, 0x101f ;  /* 0x0c901f002a297f89 */ /* 0x000e2200000e0000 */
[----:B---3--:R-:W-:Y:S01]  /*6520*/  FADD.FTZ R31, R23, R18 ;  /* 0x00000012171f7221 */ /* 0x008fe20000010000 */
[----:B------:R-:W-:Y:S01]  /*6530*/  IMAD.MOV.U32 R18, RZ, RZ, 0xffff ;  /* 0x0000ffffff127424 */ /* 0x000fe200078e00ff */
[----:B------:R-:W-:Y:S01]  /*6540*/  MOV R23, 0xffff ;  /* 0x0000ffff00177802 */ /* 0x000fe20000000f00 */
[----:B------:R-:W3:Y:S01]  /*6550*/  SHFL.BFLY PT, R19, R16, 0x1, 0x101f ;  /* 0x0c301f0010137f89 */ /* 0x000ee200000e0000 */
[----:B-1----:R-:W-:Y:S01]  /*6560*/  FADD.FTZ R36, R33, R36 ;  /* 0x0000002421247221 */ /* 0x002fe20000010000 */
[----:B------:R-:W-:-:S02]  /*6570*/  MOV R33, 0xffff ;  /* 0x0000ffff00217802 */ /* 0x000fc40000000f00 */
[----:B------:R-:W1:Y:S01]  /*6580*/  SHFL.BFLY PT, R18, R35, 0x2, 0x101f ;  /* 0x0c501f0023127f89 */ /* 0x000e6200000e0000 */
[----:B--2---:R-:W-:-:S03]  /*6590*/  FADD.FTZ R38, R25, R38 ;  /* 0x0000002619267221 */ /* 0x004fc60000010000 */
[----:B------:R-:W2:Y:S01]  /*65a0*/  SHFL.BFLY PT, R21, R36, 0x2, 0x101f ;  /* 0x0c501f0024157f89 */ /* 0x000ea200000e0000 */
[----:B----4-:R-:W-:Y:S01]  /*65b0*/  FADD.FTZ R37, R32, R37 ;  /* 0x0000002520257221 */ /* 0x010fe20000010000 */
[----:B------:R-:W-:Y:S02]  /*65c0*/  MOV R32, 0xffff ;  /* 0x0000ffff00207802 */ /* 0x000fe40000000f00 */
[----:B------:R-:W4:Y:S01]  /*65d0*/  SHFL.BFLY PT, R23, R38, 0x2, 0x101f ;  /* 0x0c501f0026177f89 */ /* 0x000f2200000e0000 */
[----:B------:R-:W-:Y:S01]  /*65e0*/  FADD.FTZ R17, R14, R30 ;  /* 0x0000001e0e117221 */ /* 0x000fe20000010000 */
[----:B------:R-:W-:Y:S02]  /*65f0*/  MOV R14, 0xffff ;  /* 0x0000ffff000e7802 */ /* 0x000fe40000000f00 */
[----:B------:R-:W4:Y:S01]  /*6600*/  SHFL.BFLY PT, R24, R37, 0x2, 0x101f ;  /* 0x0c501f0025187f89 */ /* 0x000f2200000e0000 */
[----:B0-----:R-:W-:-:S03]  /*6610*/  FADD.FTZ R42, R42, R41 ;  /* 0x000000292a2a7221 */ /* 0x001fc60000010000 */
[----:B------:R-:W0:Y:S01]  /*6620*/  SHFL.BFLY PT, R20, R31, 0x4, 0x101f ;  /* 0x0c901f001f147f89 */ /* 0x000e2200000e0000 */
[----:B------:R-:W-:-:S03]  /*6630*/  IADD3 R41, R15, R6, RZ ;  /* 0x000000060f297210 */ /* 0x000fc60007ffe0ff */
[----:B------:R-:W0:Y:S01]  /*6640*/  SHFL.BFLY PT, R14, R17, 0x1, 0x101f ;  /* 0x0c301f00110e7f89 */ /* 0x000e2200000e0000 */
[----:B---3--:R-:W-:Y:S01]  /*6650*/  FADD.FTZ R16, R16, R19 ;  /* 0x0000001310107221 */ /* 0x008fe20000010000 */
[----:B-1----:R-:W-:Y:S02]  /*6660*/  FADD.FTZ R35, R35, R18 ;  /* 0x0000001223237221 */ /* 0x002fe40000010000 */
[----:B------:R-:W1:Y:S02]  /*6670*/  SHFL.BFLY PT, R43, R42, 0x2, 0x101f ;  /* 0x0c501f002a2b7f89 */ /* 0x000e6400000e0000 */
[----:B------:R-:W-:Y:S01]  /*6680*/  @!P0 F2FP.F16.F32.PACK_AB R30, RZ, R16 ;  /* 0x00000010ff1e823e */ /* 0x000fe200000000ff */
[----:B------:R-:W3:Y:S01]  /*6690*/  @!P0 LDC.64 R18, c[0x0][0x220] ;  /* 0x00008800ff128b82 */ /* 0x000ee20000000a00 */
[----:B--2---:R-:W-:Y:S01]  /*66a0*/  FADD.FTZ R36, R36, R21 ;  /* 0x0000001524247221 */ /* 0x004fe20000010000 */
[----:B------:R-:W2:Y:S01]  /*66b0*/  SHFL.BFLY PT, R34, R35, 0x1, 0x101f ;  /* 0x0c301f0023227f89 */ /* 0x000ea200000e0000 */
[----:B----4-:R-:W-:-:S03]  /*66c0*/  FADD.FTZ R38, R38, R23 ;  /* 0x0000001726267221 */ /* 0x010fc60000010000 */
[----:B------:R-:W4:Y:S02]  /*66d0*/  SHFL.BFLY PT, R33, R36, 0x1, 0x101f ;  /* 0x0c301f0024217f89 */ /* 0x000f2400000e0000 */
[----:B------:R-:W4:Y:S01]  /*66e0*/  @!P0 LDC.64 R22, c[0x0][0x220] ;  /* 0x00008800ff168b82 */ /* 0x000f220000000a00 */
[----:B------:R-:W-:Y:S01]  /*66f0*/  FADD.FTZ R37, R37, R24 ;  /* 0x0000001825257221 */ /* 0x000fe20000010000 */
[----:B------:R-:W4:Y:S01]  /*6700*/  SHFL.BFLY PT, R39, R38, 0x1, 0x101f ;  /* 0x0c301f0026277f89 */ /* 0x000f2200000e0000 */
[----:B0-----:R-:W-:-:S03]  /*6710*/  FADD.FTZ R31, R31, R20 ;  /* 0x000000141f1f7221 */ /* 0x001fc60000010000 */
[----:B------:R-:W0:Y:S02]  /*6720*/  SHFL.BFLY PT, R40, R37, 0x1, 0x101f ;  /* 0x0c301f0025287f89 */ /* 0x000e2400000e0000 */
[----:B------:R-:W0:Y:S01]  /*6730*/  @!P0 LDC.64 R24, c[0x0][0x218] ;  /* 0x00008600ff188b82 */ /* 0x000e220000000a00 */
[----:B------:R-:W-:Y:S01]  /*6740*/  FADD.FTZ R44, R17, R14 ;  /* 0x0000000e112c7221 */ /* 0x000fe20000010000 */
[----:B------:R-:W0:Y:S04]  /*6750*/  SHFL.BFLY PT, R32, R31, 0x2, 0x101f ;  /* 0x0c501f001f207f89 */ /* 0x000e2800000e0000 */
[----:B------:R-:W-:Y:S01]  /*6760*/  @!P0 F2FP.F16.F32.PACK_AB R44, RZ, R44 ;  /* 0x0000002cff2c823e */ /* 0x000fe200000000ff */
[----:B-1----:R-:W-:Y:S01]  /*6770*/  FADD.FTZ R42, R42, R43 ;  /* 0x0000002b2a2a7221 */ /* 0x002fe20000010000 */
[----:B------:R-:W1:Y:S01]  /*6780*/  @!P0 LDC.64 R20, c[0x0][0x218] ;  /* 0x00008600ff148b82 */ /* 0x000e620000000a00 */
[----:B---3--:R-:W-:-:S04]  /*6790*/  @!P0 IMAD.WIDE R18, R41, 0x2, R18 ;  /* 0x0000000229128825 */ /* 0x008fc800078e0212 */
[----:B--2---:R-:W-:Y:S01]  /*67a0*/  FADD.FTZ R34, R35, R34 ;  /* 0x0000002223227221 */ /* 0x004fe20000010000 */
[----:B------:R-:W-:Y:S01]  /*67b0*/  MOV R35, 0xffff ;  /* 0x0000ffff00237802 */ /* 0x000fe20000000f00 */
[----:B----4-:R-:W-:Y:S01]  /*67c0*/  FADD.FTZ R33, R36, R33 ;  /* 0x0000002124217221 */ /* 0x010fe20000010000 */
[----:B------:R-:W2:Y:S01]  /*67d0*/  @!P0 LDC.64 R16, c[0x0][0x218] ;  /* 0x00008600ff108b82 */ /* 0x000ea20000000a00 */
[----:B------:R-:W-:-:S04]  /*67e0*/  @!P0 IMAD.WIDE R22, R41, 0x2, R22 ;  /* 0x0000000229168825 */ /* 0x000fc800078e0216 */
[----:B------:R-:W-:Y:S01]  /*67f0*/  FADD.FTZ R38, R38, R39 ;  /* 0x0000002726267221 */ /* 0x000fe20000010000 */
[----:B------:R-:W3:Y:S01]  /*6800*/  SHFL.BFLY PT, R35, R42, 0x1, 0x101f ;  /* 0x0c301f002a237f89 */ /* 0x000ee200000e0000 */
[----:B0-----:R-:W-:-:S03]  /*6810*/  FADD.FTZ R37, R37, R40 ;  /* 0x0000002825257221 */ /* 0x001fc60000010000 */
[----:B------:R-:W-:Y:S01]  /*6820*/  @!P0 F2FP.F16.F32.PACK_AB R26, RZ, R38 ;  /* 0x00000026ff1a823e */ /* 0x000fe200000000ff */
[----:B------:R-:W0:Y:S01]  /*6830*/  @!P0 LDC.64 R14, c[0x0][0x220] ;  /* 0x00008800ff0e8b82 */ /* 0x000e220000000a00 */
[----:B------:R-:W-:-:S04]  /*6840*/  @!P0 IMAD.WIDE R24, R41, 0x2, R24 ;  /* 0x0000000229188825 */ /* 0x000fc800078e0218 */
[----:B------:R-:W-:Y:S01]  /*6850*/  FADD.FTZ R31, R31, R32 ;  /* 0x000000201f1f7221 */ /* 0x000fe20000010000 */
[----:B------:R4:W-:Y:S01]  /*6860*/  @!P0 STG.E.U16 desc[UR12][R24.64], R30 ;  /* 0x0000001e18008986 */ /* 0x0009e2000c10150c */
[----:B-1----:R-:W-:-:S03]  /*6870*/  @!P0 IMAD.WIDE R20, R41, 0x2, R20 ;  /* 0x0000000229148825 */ /* 0x002fc600078e0214 */
[----:B------:R1:W-:Y:S01]  /*6880*/  @!P0 STG.E.U16 desc[UR12][R22.64], R44 ;  /* 0x0000002c16008986 */ /* 0x0003e2000c10150c */
[----:B--2---:R-:W-:Y:S01]  /*6890*/  @!P0 IMAD.WIDE R16, R41, 0x2, R16 ;  /* 0x0000000229108825 */ /* 0x004fe200078e0210 */
[----:B----4-:R-:W-:-:S03]  /*68a0*/  @!P0 F2FP.F16.F32.PACK_AB R25, RZ, R33 ;  /* 0x00000021ff19823e */ /* 0x010fc600000000ff */
[----:B---3--:R-:W-:Y:S01]  /*68b0*/  FADD.FTZ R35, R42, R35 ;  /* 0x000000232a237221 */ /* 0x008fe20000010000 */
[----:B------:R-:W-:Y:S02]  /*68c0*/  MOV R30, 0xffff ;  /* 0x0000ffff001e7802 */ /* 0x000fe40000000f00 */
[----:B-1----:R-:W-:Y:S02]  /*68d0*/  @!P0 F2FP.F16.F32.PACK_AB R23, RZ, R34 ;  /* 0x00000022ff17823e */ /* 0x002fe400000000ff */
[----:B------:R-:W-:Y:S01]  /*68e0*/  @!P0 F2FP.F16.F32.PACK_AB R33, RZ, R37 ;  /* 0x00000025ff21823e */ /* 0x000fe200000000ff */
[----:B0-----:R-:W-:Y:S01]  /*68f0*/  @!P0 IMAD.WIDE R14, R41, 0x2, R14 ;  /* 0x00000002290e8825 */ /* 0x001fe200078e020e */
[----:B------:R0:W1:Y:S04]  /*6900*/  SHFL.BFLY PT, R30, R31, 0x1, 0x101f ;  /* 0x0c301f001f1e7f89 */ /* 0x00006800000e0000 */
[----:B------:R0:W-:Y:S04]  /*6910*/  @!P0 STG.E.U16 desc[UR12][R20.64+0x28], R23 ;  /* 0x0000281714008986 */ /* 0x0001e8000c10150c */
[----:B------:R0:W-:Y:S04]  /*6920*/  @!P0 STG.E.U16 desc[UR12][R18.64+0x28], R25 ;  /* 0x0000281912008986 */ /* 0x0001e8000c10150c */
[----:B------:R0:W-:Y:S04]  /*6930*/  @!P0 STG.E.U16 desc[UR12][R16.64+0x50], R26 ;  /* 0x0000501a10008986 */ /* 0x0001e8000c10150c */
[----:B------:R0:W-:Y:S02]  /*6940*/  @!P0 STG.E.U16 desc[UR12][R14.64+0x50], R33 ;  /* 0x000050210e008986 */ /* 0x0001e4000c10150c */
.L_x_2649:
[----:B0-----:R-:W0:Y:S01]  /*6950*/  @!P0 LDC.64 R14, c[0x0][0x218] ;  /* 0x00008600ff0e8b82 */ /* 0x001e220000000a00 */
[----:B-1----:R-:W-:Y:S01]  /*6960*/  FADD.FTZ R19, R31, R30 ;  /* 0x0000001e1f137221 */ /* 0x002fe20000010000 */
[----:B------:R-:W-:-:S04]  /*6970*/  @!P0 F2FP.F16.F32.PACK_AB R18, RZ, R35 ;  /* 0x00000023ff12823e */ /* 0x000fc800000000ff */
[----:B------:R-:W-:Y:S02]  /*6980*/  @!P0 F2FP.F16.F32.PACK_AB R19, RZ, R19 ;  /* 0x00000013ff13823e */ /* 0x000fe400000000ff */
[----:B------:R-:W1:Y:S01]  /*6990*/  @!P0 LDC.64 R16, c[0x0][0x220] ;  /* 0x00008800ff108b82 */ /* 0x000e620000000a00 */
[----:B0-----:R-:W-:-:S05]  /*69a0*/  @!P0 IMAD.WIDE R14, R41, 0x2, R14 ;  /* 0x00000002290e8825 */ /* 0x001fca00078e020e */
[----:B------:R4:W-:Y:S01]  /*69b0*/  @!P0 STG.E.U16 desc[UR12][R14.64+0x78], R18 ;  /* 0x000078120e008986 */ /* 0x0009e2000c10150c */
[----:B-1----:R-:W-:-:S05]  /*69c0*/  @!P0 IMAD.WIDE R16, R41, 0x2, R16 ;  /* 0x0000000229108825 */ /* 0x002fca00078e0210 */
[----:B------:R4:W-:Y:S02]  /*69d0*/  @!P0 STG.E.U16 desc[UR12][R16.64+0x78], R19 ;  /* 0x0000781310008986 */ /* 0x0009e4000c10150c */
.L_x_2579:
        /* <DEDUP_REMOVED lines=8> */
.L_x_2582:
[----:B-----5:R-:W-:Y:S01]  /*6a60*/  HFMA2.MMA R28, -RZ, RZ, 0, 4.76837158203125e-07 ;  /* 0x00000008ff1c7435 */ /* 0x020fe200000001ff */
[----:B-1----:R-:W-:Y:S01]  /*6a70*/  MOV R29, R14 ;  /* 0x0000000e001d7202 */ /* 0x002fe20000000f00 */
[----:B------:R-:W-:Y:S01]  /*6a80*/  IMAD.MOV.U32 R27, RZ, RZ, 0x101f ;  /* 0x0000101fff1b7424 */ /* 0x000fe200078e00ff */
[----:B------:R-:W-:-:S08]  /*6a90*/  MOV R26, 0xffff ;  /* 0x0000ffff001a7802 */ /* 0x000fd00000000f00 */
[----:B0-2---:R-:W-:Y:S05]  /*6aa0*/  WARPSYNC.COLLECTIVE R26, `(.L_x_2587) ;  /* 0x000000001a087348 */ /* 0x005fea0003c00000 */
[----:B------:R1:W3:Y:S02]  /*6ab0*/  SHFL.BFLY P2, R30, R29, R28, R27 ;  /* 0x0c00001c1d1e7389 */ /* 0x0002e4000004001b */
[----:B0123--:R-:W-:Y:S01]  /*6ac0*/  ENDCOLLECTIVE ;  /* 0x000000000000791b */ /* 0x00ffe20003800000 */
.L_x_2587:
[----:B------:R-:W-:Y:S02]  /*6ad0*/  MOV R29, R15 ;  /* 0x0000000f001d7202 */ /* 0x000fe40000000f00 */
[----:B------:R-:W-:-:S07]  /*6ae0*/  MOV R17, R30 ;  /* 0x0000001e00117202 */ /* 0x000fce0000000f00 */
[----:B------:R-:W-:Y:S05]  /*6af0*/  WARPSYNC.COLLECTIVE R26, `(.L_x_2588) ;  /* 0x000000001a087348 */ /* 0x000fea0003c00000 */
[----:B------:R0:W1:Y:S02]  /*6b00*/  SHFL.BFLY P2, R30, R29, R28, R27 ;  /* 0x0c00001c1d1e7389 */ /* 0x000064000004001b */
[----:B01----:R-:W-:Y:S01]  /*6b10*/  ENDCOLLECTIVE ;  /* 0x000000000000791b */ /* 0x003fe20003800000 */
.L_x_2588:
[----:B------:R-:W-:Y:S01]  /*6b20*/  FADD.FTZ R17, R17, R14 ;  /* 0x0000000e11117221 */ /* 0x000fe20000010000 */
[----:B------:R-:W-:-:S04]  /*6b30*/  HFMA2.MMA R28, -RZ, RZ, 0, 2.384185791015625e-07 ;  /* 0x00000004ff1c7435 */ /* 0x000fc800000001ff */
[----:B------:R-:W-:Y:S02]  /*6b40*/  MOV R29, R17 ;  /* 0x00000011001d7202 */ /* 0x000fe40000000f00 */
[----:B------:R-:W-:-:S07]  /*6b50*/  MOV R16, R30 ;  /* 0x0000001e00107202 */ /* 0x000fce0000000f00 */
[----:B------:R-:W-:Y:S05]  /*6b60*/  WARPSYNC.COLLECTIVE R26, `(.L_x_2589) ;  /* 0x000000001a087348 */ /* 0x000fea0003c00000 */
[----:B------:R0:W1:Y:S02]  /*6b70*/  SHFL.BFLY P2, R30, R29, R28, R27 ;  /* 0x0c00001c1d1e7389 */ /* 0x000064000004001b */
[----:B01----:R-:W-:Y:S01]  /*6b80*/  ENDCOLLECTIVE ;  /* 0x000000000000791b */ /* 0x003fe20003800000 */
.L_x_2589:
[----:B------:R-:W-:-:S05]  /*6b90*/  FADD.FTZ R16, R16, R15 ;  /* 0x0000000f10107221 */ /* 0x000fca0000010000 */
[----:B------:R-:W-:Y:S02]  /*6ba0*/  MOV R29, R16 ;  /* 0x00000010001d7202 */ /* 0x000fe40000000f00 */
[----:B------:R-:W-:-:S07]  /*6bb0*/  MOV R18, R30 ;  /* 0x0000001e00127202 */ /* 0x000fce0000000f00 */
[----:B------:R-:W-:Y:S05]  /*6bc0*/  WARPSYNC.COLLECTIVE R26, `(.L_x_2590) ;  /* 0x000000001a087348 */ /* 0x000fea0003c00000 */
[----:B------:R0:W1:Y:S02]  /*6bd0*/  SHFL.BFLY P2, R30, R29, R28, R27 ;  /* 0x0c00001c1d1e7389 */ /* 0x000064000004001b */
[----:B01----:R-:W-:Y:S01]  /*6be0*/  ENDCOLLECTIVE ;  /* 0x000000000000791b */ /* 0x003fe20003800000 */
.L_x_2590:
[----:B------:R-:W-:Y:S01]  /*6bf0*/  FADD.FTZ R18, R17, R18 ;  /* 0x0000001211127221 */ /* 0x000fe20000010000 */
[----:B------:R-:W-:-:S04]  /*6c00*/  HFMA2.MMA R28, -RZ, RZ, 0, 1.1920928955078125e-07 ;  /* 0x00000002ff1c7435 */ /* 0x000fc800000001ff */
[----:B------:R-:W-:Y:S01]  /*6c10*/  MOV R29, R18 ;  /* 0x00000012001d7202 */ /* 0x000fe20000000f00 */
[----:B------:R-:W-:-:S07]  /*6c20*/  IMAD.MOV.U32 R19, RZ, RZ, R30 ;  /* 0x000000ffff137224 */ /* 0x000fce00078e001e */
[----:B------:R-:W-:Y:S05]  /*6c30*/  WARPSYNC.COLLECTIVE R26, `(.L_x_2591) ;  /* 0x000000001a087348 */ /* 0x000fea0003c00000 */
[----:B------:R0:W1:Y:S02]  /*6c40*/  SHFL.BFLY P2, R30, R29, R28, R27 ;  /* 0x0c00001c1d1e7389 */ /* 0x000064000004001b */
[----:B01----:R-:W-:Y:S01]  /*6c50*/  ENDCOLLECTIVE ;  /* 0x000000000000791b */ /* 0x003fe20003800000 */
.L_x_2591:
[----:B------:R-:W-:-:S05]  /*6c60*/  FADD.FTZ R19, R16, R19 ;  /* 0x0000001310137221 */ /* 0x000fca0000010000 */
[----:B------:R-:W-:Y:S02]  /*6c70*/  MOV R29, R19 ;  /* 0x00000013001d7202 */ /* 0x000fe40000000f00 */
[----:B------:R-:W-:-:S07]  /*6c80*/  MOV R21, R30 ;  /* 0x0000001e00157202 */ /* 0x000fce0000000f00 */
[----:B------:R-:W-:Y:S05]  /*6c90*/  WARPSYNC.COLLECTIVE R26, `(.L_x_2592) ;  /* 0x000000001a087348 */ /* 0x000fea0003c00000 */
[----:B------:R0:W1:Y:S02]  /*6ca0*/  SHFL.BFLY P2, R30, R29, R28, R27 ;  /* 0x0c00001c1d1e7389 */ /* 0x000064000004001b */
[----:B01----:R-:W-:Y:S01]  /*6cb0*/  ENDCOLLECTIVE ;  /* 0x000000000000791b */ /* 0x003fe20003800000 */
.L_x_2592:
[----:B------:R-:W-:Y:S01]  /*6cc0*/  FADD.FTZ R21, R18, R21 ;  /* 0x0000001512157221 */ /* 0x000fe20000010000 */
[----:B------:R-:W-:-:S04]  /*6cd0*/  HFMA2.MMA R28, -RZ, RZ, 0, 5.9604644775390625e-08 ;  /* 0x00000001ff1c7435 */ /* 0x000fc800000001ff */
[----:B------:R-:W-:Y:S02]  /*6ce0*/  MOV R29, R21 ;  /* 0x00000015001d7202 */ /* 0x000fe40000000f00 */
[----:B------:R-:W-:-:S07]  /*6cf0*/  MOV R14, R30 ;  /* 0x0000001e000e7202 */ /* 0x000fce0000000f00 */
[----:B------:R-:W-:Y:S05]  /*6d00*/  WARPSYNC.COLLECTIVE R26, `(.L_x_2593) ;  /* 0x000000001a087348 */ /* 0x000fea0003c00000 */
[----:B------:R0:W1:Y:S02]  /*6d10*/  SHFL.BFLY P2, R30, R29, R28, R27 ;  /* 0x0c00001c1d1e7389 */ /* 0x000064000004001b */
[----:B01----:R-:W-:Y:S01]  /*6d20*/  ENDCOLLECTIVE ;  /* 0x000000000000791b */ /* 0x003fe20003800000 */
.L_x_2593:
[----:B------:R-:W-:-:S04]  /*6d30*/  FADD.FTZ R14, R19, R14 ;  /* 0x0000000e130e7221 */ /* 0x000fc80000010000 */
[----:B------:R-:W-:Y:S01]  /*6d40*/  IMAD.MOV.U32 R29, RZ, RZ, R14 ;  /* 0x000000ffff1d7224 */ /* 0x000fe200078e000e */
[----:B------:R-:W-:-:S07]  /*6d50*/  MOV R20, R30 ;  /* 0x0000001e00147202 */ /* 0x000fce0000000f00 */
[----:B------:R-:W-:Y:S05]  /*6d60*/  WARPSYNC.COLLECTIVE R26, `(.L_x_2594) ;  /* 0x000000001a087348 */ /* 0x000fea0003c00000 */
[----:B------:R0:W1:Y:S02]  /*6d70*/  SHFL.BFLY P2, R30, R29, R28, R27 ;  /* 0x0c00001c1d1e7389 */ /* 0x000064000004001b */
[----:B01----:R-:W-:Y:S01]  /*6d80*/  ENDCOLLECTIVE ;  /* 0x000000000000791b */ /* 0x003fe20003800000 */
.L_x_2594:
[----:B------:R-:W-:Y:S01]  /*6d90*/  FADD.FTZ R20, R21, R20 ;  /* 0x0000001415147221 */ /* 0x000fe20000010000 */
[----:B------:R-:W-:Y:S06]  /*6da0*/  BRA `(.L_x_2595) ;  /* 0xffffffe800d87947 */ /* 0x000fec000383ffff */
.L_x_2583:
        /* <DEDUP_REMOVED lines=8> */
.L_x_2597:
[----:B------:R-:W-:Y:S05]  /*6e30*/  BSYNC B1 ;  /* 0x0000000000017941 */ /* 0x000fea0003800000 */
.L_x_2596:
        /* <DEDUP_REMOVED lines=8> */
.L_x_2598:
[----:B------:R-:W-:Y:S01]  /*6ec0*/  FADD.FTZ R21, R21, R14 ;  /* 0x0000000e15157221 */ /* 0x000fe20000010000 */
[----:B------:R-:W-:-:S04]  /*6ed0*/  HFMA2.MMA R28, -RZ, RZ, 0, 2.384185791015625e-07 ;  /* 0x00000004ff1c7435 */ /* 0x000fc800000001ff */
[----:B------:R-:W-:Y:S02]  /*6ee0*/  MOV R29, R21 ;  /* 0x00000015001d7202 */ /* 0x000fe40000000f00 */
[----:B------:R-:W-:-:S07]  /*6ef0*/  MOV R20, R30 ;  /* 0x0000001e00147202 */ /* 0x000fce0000000f00 */
[----:B------:R-:W-:Y:S05]  /*6f00*/  WARPSYNC.COLLECTIVE R26, `(.L_x_2599) ;  /* 0x000000001a087348 */ /* 0x000fea0003c00000 */
[----:B------:R0:W1:Y:S02]  /*6f10*/  SHFL.BFLY P2, R30, R29, R28, R27 ;  /* 0x0c00001c1d1e7389 */ /* 0x000064000004001b */
[----:B01----:R-:W-:Y:S01]  /*6f20*/  ENDCOLLECTIVE ;  /* 0x000000000000791b */ /* 0x003fe20003800000 */
.L_x_2599:
[----:B------:R-:W-:-:S05]  /*6f30*/  FADD.FTZ R20, R20, R15 ;  /* 0x0000000f14147221 */ /* 0x000fca0000010000 */
[----:B------:R-:W-:Y:S02]  /*6f40*/  MOV R29, R20 ;  /* 0x00000014001d7202 */ /* 0x000fe40000000f00 */
[----:B------:R-:W-:-:S07]  /*6f50*/  MOV R22, R30 ;  /* 0x0000001e00167202 */ /* 0x000fce0000000f00 */
[----:B------:R-:W-:Y:S05]  /*6f60*/  WARPSYNC.COLLECTIVE R26, `(.L_x_2600) ;  /* 0x000000001a087348 */ /* 0x000fea0003c00000 */
[----:B------:R0:W1:Y:S02]  /*6f70*/  SHFL.BFLY P2, R30, R29, R28, R27 ;  /* 0x0c00001c1d1e7389 */ /* 0x000064000004001b */
[----:B01----:R-:W-:Y:S01]  /*6f80*/  ENDCOLLECTIVE ;  /* 0x000000000000791b */ /* 0x003fe20003800000 */
.L_x_2600:
[----:B------:R-:W-:Y:S01]  /*6f90*/  FADD.FTZ R22, R21, R22 ;  /* 0x0000001615167221 */ /* 0x000fe20000010000 */
[----:B------:R-:W-:-:S04]  /*6fa0*/  HFMA2.MMA R28, -RZ, RZ, 0, 1.1920928955078125e-07 ;  /* 0x00000002ff1c7435 */ /* 0x000fc800000001ff */
[----:B------:R-:W-:Y:S02]  /*6fb0*/  MOV R29, R22 ;  /* 0x00000016001d7202 */ /* 0x000fe40000000f00 */
[----:B------:R-:W-:-:S07]  /*6fc0*/  MOV R23, R30 ;  /* 0x0000001e00177202 */ /* 0x000fce0000000f00 */
[----:B------:R-:W-:Y:S05]  /*6fd0*/  WARPSYNC.COLLECTIVE R26, `(.L_x_2601) ;  /* 0x000000001a087348 */ /* 0x000fea0003c00000 */
[----:B------:R0:W1:Y:S02]  /*6fe0*/  SHFL.BFLY P2, R30, R29, R28, R27 ;  /* 0x0c00001c1d1e7389 */ /* 0x000064000004001b */
[----:B01----:R-:W-:Y:S01]  /*6ff0*/  ENDCOLLECTIVE ;  /* 0x000000000000791b */ /* 0x003fe20003800000 */
.L_x_2601:
[----:B------:R-:W-:-:S05]  /*7000*/  FADD.FTZ R23, R20, R23 ;  /* 0x0000001714177221 */ /* 0x000fca0000010000 */
[----:B------:R-:W-:Y:S01]  /*7010*/  MOV R29, R23 ;  /* 0x00000017001d7202 */ /* 0x000fe20000000f00 */
[----:B------:R-:W-:-:S07]  /*7020*/  IMAD.MOV.U32 R25, RZ, RZ, R30 ;  /* 0x000000ffff197224 */ /* 0x000fce00078e001e */
[----:B------:R-:W-:Y:S05]  /*7030*/  WARPSYNC.COLLECTIVE R26, `(.L_x_2602) ;  /* 0x000000001a087348 */ /* 0x000fea0003c00000 */
[----:B------:R0:W1:Y:S02]  /*7040*/  SHFL.BFLY P2, R30, R29, R28, R27 ;  /* 0x0c00001c1d1e7389 */ /* 0x000064000004001b */
[----:B01----:R-:W-:Y:S01]  /*7050*/  ENDCOLLECTIVE ;  /* 0x000000000000791b */ /* 0x003fe20003800000 */
.L_x_2602:
[----:B------:R-:W-:Y:S01]  /*7060*/  FADD.FTZ R25, R22, R25 ;  /* 0x0000001916197221 */ /* 0x000fe20000010000 */
[----:B------:R-:W-:-:S04]  /*7070*/  HFMA2.MMA R28, -RZ, RZ, 0, 5.9604644775390625e-08 ;  /* 0x00000001ff1c7435 */ /* 0x000fc800000001ff */
[----:B------:R-:W-:Y:S02]  /*7080*/  MOV R29, R25 ;  /* 0x00000019001d7202 */ /* 0x000fe40000000f00 */
[----:B------:R-:W-:-:S07]  /*7090*/  MOV R14, R30 ;  /* 0x0000001e000e7202 */ /* 0x000fce0000000f00 */
[----:B------:R-:W-:Y:S05]  /*70a0*/  WARPSYNC.COLLECTIVE R26, `(.L_x_2603) ;  /* 0x000000001a087348 */ /* 0x000fea0003c00000 */
[----:B------:R0:W1:Y:S02]  /*70b0*/  SHFL.BFLY P2, R30, R29, R28, R27 ;  /* 0x0c00001c1d1e7389 */ /* 0x000064000004001b */
[----:B01----:R-:W-:Y:S01]  /*70c0*/  ENDCOLLECTIVE ;  /* 0x000000000000791b */ /* 0x003fe20003800000 */
.L_x_2603:
[----:B------:R-:W-:-:S05]  /*70d0*/  FADD.FTZ R14, R23, R14 ;  /* 0x0000000e170e7221 */ /* 0x000fca0000010000 */
[----:B------:R-:W-:Y:S02]  /*70e0*/  MOV R29, R14 ;  /* 0x0000000e001d7202 */ /* 0x000fe40000000f00 */
[----:B------:R-:W-:-:S07]  /*70f0*/  MOV R24, R30 ;  /* 0x0000001e00187202 */ /* 0x000fce0000000f00 */
[----:B------:R-:W-:Y:S05]  /*7100*/  WARPSYNC.COLLECTIVE R26, `(.L_x_2604) ;  /* 0x000000001a087348 */ /* 0x000fea0003c00000 */
[----:B------:R0:W1:Y:S02]  /*7110*/  SHFL.BFLY P2, R30, R29, R28, R27 ;  /* 0x0c00001c1d1e7389 */ /* 0x000064000004001b */
[----:B01----:R-:W-:Y:S01]  /*7120*/  ENDCOLLECTIVE ;  /* 0x000000000000791b */ /* 0x003fe20003800000 */
.L_x_2604:
[----:B------:R-:W-:Y:S01]  /*7130*/  FADD.FTZ R24, R25, R24 ;  /* 0x0000001819187221 */ /* 0x000fe20000010000 */
[----:B------:R-:W-:Y:S06]  /*7140*/  BRA `(.L_x_2605) ;  /* 0xffffffe800a87947 */ /* 0x000fec000383ffff */
.L_x_2584:
        /* <DEDUP_REMOVED lines=8> */
.L_x_2607:
[----:B------:R-:W-:Y:S05]  /*71d0*/  BSYNC B1 ;  /* 0x0000000000017941 */ /* 0x000fea0003800000 */
.L_x_2606:
        /* <DEDUP_REMOVED lines=8> */
.L_x_2608:
[----:B------:R-:W-:-:S05]  /*7260*/  FADD.FTZ R21, R21, R14 ;  /* 0x0000000e15157221 */ /* 0x000fca0000010000 */
[----:B------:R-:W-:Y:S01]  /*7270*/  MOV R29, R21 ;  /* 0x00000015001d7202 */ /* 0x000fe20000000f00 */
[----:B------:R-:W-:Y:S01]  /*7280*/  IMAD.MOV.U32 R28, RZ, RZ, 0x4 ;  /* 0x00000004ff1c7424 */ /* 0x000fe200078e00ff */
[----:B------:R-:W-:-:S07]  /*7290*/  MOV R20, R30 ;  /* 0x0000001e00147202 */ /* 0x000fce0000000f00 */
[----:B------:R-:W-:Y:S05]  /*72a0*/  WARPSYNC.COLLECTIVE R26, `(.L_x_2609) ;  /* 0x000000001a087348 */ /* 0x000fea0003c00000 */
[----:B------:R0:W1:Y:S02]  /*72b0*/  SHFL.BFLY P2, R30, R29, R28, R27 ;  /* 0x0c00001c1d1e7389 */ /* 0x000064000004001b */
[----:B01----:R-:W-:Y:S01]  /*72c0*/  ENDCOLLECTIVE ;  /* 0x000000000000791b */ /* 0x003fe20003800000 */
.L_x_2609:
[----:B------:R-:W-:-:S05]  /*72d0*/  FADD.FTZ R20, R20, R15 ;  /* 0x0000000f14147221 */ /* 0x000fca0000010000 */
[----:B------:R-:W-:Y:S02]  /*72e0*/  MOV R29, R20 ;  /* 0x00000014001d7202 */ /* 0x000fe40000000f00 */
[----:B------:R-:W-:-:S07]  /*72f0*/  MOV R22, R30 ;  /* 0x0000001e00167202 */ /* 0x000fce0000000f00 */
[----:B------:R-:W-:Y:S05]  /*7300*/  WARPSYNC.COLLECTIVE R26, `(.L_x_2610) ;  /* 0x000000001a087348 */ /* 0x000fea0003c00000 */
[----:B------:R0:W1:Y:S02]  /*7310*/  SHFL.BFLY P2, R30, R29, R28, R27 ;  /* 0x0c00001c1d1e7389 */ /* 0x000064000004001b */
[----:B01----:R-:W-:Y:S01]  /*7320*/  ENDCOLLECTIVE ;  /* 0x000000000000791b */ /* 0x003fe20003800000 */
.L_x_2610:
[----:B------:R-:W-:Y:S01]  /*7330*/  FADD.FTZ R22, R21, R22 ;  /* 0x0000001615167221 */ /* 0x000fe20000010000 */
[----:B------:R-:W-:-:S04]  /*7340*/  HFMA2.MMA R28, -RZ, RZ, 0, 1.1920928955078125e-07 ;  /* 0x00000002ff1c7435 */ /* 0x000fc800000001ff */
[----:B------:R-:W-:Y:S02]  /*7350*/  MOV R29, R22 ;  /* 0x00000016001d7202 */ /* 0x000fe40000000f00 */
[----:B------:R-:W-:-:S07]  /*7360*/  MOV R23, R30 ;  /* 0x0000001e00177202 */ /* 0x000fce0000000f00 */
[----:B------:R-:W-:Y:S05]  /*7370*/  WARPSYNC.COLLECTIVE R26, `(.L_x_2611) ;  /* 0x000000001a087348 */ /* 0x000fea0003c00000 */
[----:B------:R0:W1:Y:S02]  /*7380*/  SHFL.BFLY P2, R30, R29, R28, R27 ;  /* 0x0c00001c1d1e7389 */ /* 0x000064000004001b */
[----:B01----:R-:W-:Y:S01]  /*7390*/  ENDCOLLECTIVE ;  /* 0x000000000000791b */ /* 0x003fe20003800000 */
.L_x_2611:
[----:B------:R-:W-:-:S05]  /*73a0*/  FADD.FTZ R23, R20, R23 ;  /* 0x0000001714177221 */ /* 0x000fca0000010000 */
[----:B------:R-:W-:Y:S02]  /*73b0*/  MOV R29, R23 ;  /* 0x00000017001d7202 */ /* 0x000fe40000000f00 */
[----:B------:R-:W-:-:S07]  /*73c0*/  MOV R25, R30 ;  /* 0x0000001e00197202 */ /* 0x000fce0000000f00 */
[----:B------:R-:W-:Y:S05]  /*73d0*/  WARPSYNC.COLLECTIVE R26, `(.L_x_2612) ;  /* 0x000000001a087348 */ /* 0x000fea0003c00000 */
[----:B------:R0:W1:Y:S02]  /*73e0*/  SHFL.BFLY P2, R30, R29, R28, R27 ;  /* 0x0c00001c1d1e7389 */ /* 0x000064000004001b */
[----:B01----:R-:W-:Y:S01]  /*73f0*/  ENDCOLLECTIVE ;  /* 0x000000000000791b */ /* 0x003fe20003800000 */
.L_x_2612:
[----:B------:R-:W-:Y:S01]  /*7400*/  FADD.FTZ R25, R22, R25 ;  /* 0x0000001916197221 */ /* 0x000fe20000010000 */
[----:B------:R-:W-:-:S03]  /*7410*/  HFMA2.MMA R28, -RZ, RZ, 0, 5.9604644775390625e-08 ;  /* 0x00000001ff1c7435 */ /* 0x000fc600000001ff */
[----:B------:R-:W-:Y:S01]  /*7420*/  IMAD.MOV.U32 R29, RZ, RZ, R25 ;  /* 0x000000ffff1d7224 */ /* 0x000fe200078e0019 */
[----:B------:R-:W-:-:S07]  /*7430*/  MOV R14, R30 ;  /* 0x0000001e000e7202 */ /* 0x000fce0000000f00 */
[----:B------:R-:W-:Y:S05]  /*7440*/  WARPSYNC.COLLECTIVE R26, `(.L_x_2613) ;  /* 0x000000001a087348 */ /* 0x000fea0003c00000 */
[----:B------:R0:W1:Y:S02]  /*7450*/  SHFL.BFLY P2, R30, R29, R28, R27 ;  /* 0x0c00001c1d1e7389 */ /* 0x000064000004001b */
[----:B01----:R-:W-:Y:S01]  /*7460*/  ENDCOLLECTIVE ;  /* 0x000000000000791b */ /* 0x003fe20003800000 */
.L_x_2613:
[----:B------:R-:W-:-:S05]  /*7470*/  FADD.FTZ R14, R23, R14 ;  /* 0x0000000e170e7221 */ /* 0x000fca0000010000 */
[----:B------:R-:W-:Y:S02]  /*7480*/  MOV R29, R14 ;  /* 0x0000000e001d7202 */ /* 0x000fe40000000f00 */
[----:B------:R-:W-:-:S07]  /*7490*/  MOV R24, R30 ;  /* 0x0000001e00187202 */ /* 0x000fce0000000f00 */
[----:B------:R-:W-:Y:S05]  /*74a0*/  WARPSYNC.COLLECTIVE R26, `(.L_x_2614) ;  /* 0x000000001a087348 */ /* 0x000fea0003c00000 */
[----:B------:R0:W1:Y:S02]  /*74b0*/  SHFL.BFLY P2, R30, R29, R28, R27 ;  /* 0x0c00001c1d1e7389 */ /* 0x000064000004001b */
[----:B01----:R-:W-:Y:S01]  /*74c0*/  ENDCOLLECTIVE ;  /* 0x000000000000791b */ /* 0x003fe20003800000 */
.L_x_2614:
[----:B------:R-:W-:Y:S01]  /*74d0*/  FADD.FTZ R24, R25, R24 ;  /* 0x0000001819187221 */ /* 0x000fe20000010000 */
[----:B------:R-:W-:Y:S06]  /*74e0*/  BRA `(.L_x_2615) ;  /* 0xffffffe800647947 */ /* 0x000fec000383ffff */
.L_x_2585:
[----:B------:R-:W-:Y:S01]  /*74f0*/  BSSY B0, `(.L_x_2616) ;  /* 0x0000008000007945 */ /* 0x000fe20003800000 */
[----:B-1---5:R-:W-:Y:S02]  /*7500*/  MOV R29, R16 ;  /* 0x00000010001d7202 */ /* 0x022fe40000000f00 */
[----:B------:R-:W-:Y:S02]  /*7510*/  MOV R28, 0x8 ;  /* 0x00000008001c7802 */ /* 0x000fe40000000f00 */
[----:B------:R-:W-:Y:S02]  /*7520*/  MOV R27, 0x101f ;  /* 0x0000101f001b7802 */ /* 0x000fe40000000f00 */
[----:B------:R-:W-:-:S07]  /*7530*/  MOV R26, 0xffff ;  /* 0x0000ffff001a7802 */ /* 0x000fce0000000f00 */
[----:B0-2---:R-:W-:Y:S05]  /*7540*/  WARPSYNC.COLLECTIVE R26, `(.L_x_2617) ;  /* 0x000000001a087348 */ /* 0x005fea0003c00000 */
[----:B------:R1:W3:Y:S02]  /*7550*/  SHFL.BFLY P2, R30, R29, R28, R27 ;  /* 0x0c00001c1d1e7389 */ /* 0x0002e4000004001b */
[----:B0123--:R-:W-:Y:S01]  /*7560*/  ENDCOLLECTIVE ;  /* 0x000000000000791b */ /* 0x00ffe20003800000 */
.L_x_2617:
[----:B------:R-:W-:Y:S05]  /*7570*/  BSYNC B0 ;  /* 0x0000000000007941 */ /* 0x000fea0003800000 */
.L_x_2616:
[----:B------:R-:W-:Y:S01]  /*7580*/  HFMA2.MMA R28, -RZ, RZ, 0, 4.76837158203125e-07 ;  /* 0x00000008ff1c7435 */ /* 0x000fe200000001ff */
[----:B------:R-:W-:Y:S01]  /*7590*/  IMAD.MOV.U32 R29, RZ, RZ, R14 ;  /* 0x000000ffff1d7224 */ /* 0x000fe200078e000e */
[----:B------:R-:W-:Y:S01]  /*75a0*/  MOV R27, 0x101f ;  /* 0x0000101f001b7802 */ /* 0x000fe20000000f00 */
[----:B------:R-:W-:Y:S01]  /*75b0*/  @!P0 VIADD R18, R15, 0x14 ;  /* 0x000000140f128836 */ /* 0x000fe20000000000 */
[----:B------:R-:W-:Y:S01]  /*75c0*/  MOV R26, 0xffff ;  /* 0x0000ffff001a7802 */ /* 0x000fe20000000f00 */
[----:B------:R-:W-:Y:S01]  /*75d0*/  HFMA2.MMA R32, -RZ, RZ, 0, 0 ;  /* 0x00000000ff207435 */ /* 0x000fe200000001ff */
[----:B------:R-:W-:Y:S02]  /*75e0*/  MOV R17, R30 ;  /* 0x0000001e00117202 */ /* 0x000fe40000000f00 */
[----:B------:R-:W-:-:S08]  /*75f0*/  @!P0 SHF.L.U32 R19, R10, 0x1, RZ ;  /* 0x000000010a138819 */ /* 0x000fd000000006ff */
[----:B------:R-:W-:Y:S05]  /*7600*/  WARPSYNC.COLLECTIVE R26, `(.L_x_2618) ;  /* 0x000000001a087348 */ /* 0x000fea0003c00000 */
[----:B------:R0:W1:Y:S02]  /*7610*/  SHFL.BFLY P2, R30, R29, R28, R27 ;  /* 0x0c00001c1d1e7389 */ /* 0x000064000004001b */
[----:B01----:R-:W-:Y:S01]  /*7620*/  ENDCOLLECTIVE ;  /* 0x000000000000791b */ /* 0x003fe20003800000 */
.L_x_2618:
[----:B------:R-:W-:Y:S01]  /*7630*/  @!P0 LEA R23, R10, UR4, 0x7 ;  /* 0x000000040a178c11 */ /* 0x000fe2000f8e38ff */
[----:B------:R-:W-:Y:S01]  /*7640*/  FADD.FTZ R25, R17, R16 ;  /* 0x0000001011197221 */ /* 0x000fe20000010000 */
[----:B------:R-:W-:Y:S02]  /*7650*/  @!P0 LOP3.LUT R18, R18, R19, RZ, 0x3c, !PT ;  /* 0x0000001312128212 */ /* 0x000fe400078e3cff */
[----:B------:R-:W-:Y:S02]  /*7660*/  MOV R34, RZ ;  /* 0x000000ff00227202 */ /* 0x000fe40000000f00 */
[----:B------:R-:W-:Y:S02]  /*7670*/  @!P0 LEA R18, R18, R23, 0x2 ;  /* 0x0000001712128211 */ /* 0x000fe400078e10ff */
[C---:B------:R-:W-:Y:S02]  /*7680*/  @!P0 SHF.L.U32 R22, R10.reuse, 0x1, RZ ;  /* 0x000000010a168819 */ /* 0x040fe400000006ff */
[----:B------:R-:W-:Y:S01]  /*7690*/  @!P0 LEA R24, R10, UR4, 0x7 ;  /* 0x000000040a188c11 */ /* 0x000fe2000f8e38ff */
[----:B------:R0:W1:Y:S01]  /*76a0*/  @!P0 LDS R20, [R18] ;  /* 0x0000000012148984 */ /* 0x0000620000000800 */
[----:B------:R-:W-:Y:S01]  /*76b0*/  MOV R23, RZ ;  /* 0x000000ff00177202 */ /* 0x000fe20000000f00 */
[----:B------:R-:W-:Y:S01]  /*76c0*/  HFMA2.MMA R28, -RZ, RZ, 0, 2.384185791015625e-07 ;  /* 0x00000004ff1c7435 */ /* 0x000fe200000001ff */
[----:B------:R-:W-:Y:S01]  /*76d0*/  MOV R29, R25 ;  /* 0x00000019001d7202 */ /* 0x000fe20000000f00 */
[----:B------:R0:W2:Y:S01]  /*76e0*/  @!P0 LDS R21, [R18+0x500] ;  /* 0x0005000012158984 */ /* 0x0000a20000000800 */
[----:B------:R-:W-:-:S08]  /*76f0*/  FADD.FTZ R17, R30, R14 ;  /* 0x0000000e1e117221 */ /* 0x000fd00000010000 */
[----:B012---:R-:W-:Y:S05]  /*7700*/  WARPSYNC.COLLECTIVE R26, `(.L_x_2619) ;  /* 0x000000001a087348 */ /* 0x007fea0003c00000 */
[----:B------:R3:W4:Y:S02]  /*7710*/  SHFL.BFLY P2, R30, R29, R28, R27 ;  /* 0x0c00001c1d1e7389 */ /* 0x000724000004001b */
[----:B01234-:R-:W-:Y:S01]  /*7720*/  ENDCOLLECTIVE ;  /* 0x000000000000791b */ /* 0x01ffe20003800000 */
.L_x_2619:
[----:B------:R-:W-:Y:S02]  /*7730*/  MOV R29, R17 ;  /* 0x00000011001d7202 */ /* 0x000fe40000000f00 */
[----:B------:R-:W-:-:S07]  /*7740*/  MOV R16, R30 ;  /* 0x0000001e00107202 */ /* 0x000fce0000000f00 */
[----:B------:R-:W-:Y:S05]  /*7750*/  WARPSYNC.COLLECTIVE R26, `(.L_x_2620) ;  /* 0x000000001a087348 */ /* 0x000fea0003c00000 */
[----:B------:R0:W1:Y:S02]  /*7760*/  SHFL.BFLY P2, R30, R29, R28, R27 ;  /* 0x0c00001c1d1e7389 */ /* 0x000064000004001b */
[----:B01----:R-:W-:Y:S01]  /*7770*/  ENDCOLLECTIVE ;  /* 0x000000000000791b */ /* 0x003fe20003800000 */
.L_x_2620:
[----:B------:R-:W-:Y:S01]  /*7780*/  @!P0 MOV R32, R20 ;  /* 0x0000001400208202 */ /* 0x000fe20000000f00 */
[----:B------:R-:W-:Y:S01]  /*7790*/  FADD.FTZ R19, R25, R16 ;  /* 0x0000001019137221 */ /* 0x000fe20000010000 */
[----:B------:R-:W-:Y:S01]  /*77a0*/  @!P0 IMAD.MOV.U32 R34, RZ, RZ, R21 ;  /* 0x000000ffff228224 */ /* 0x000fe200078e0015 */
[----:B------:R-:W-:-:S04]  /*77b0*/  @!P0 IADD3 R21, R15, 0x28, RZ ;  /* 0x000000280f158810 */ /* 0x000fc80007ffe0ff */
[----:B------:R-:W-:Y:S01]  /*77c0*/  @!P0 LOP3.LUT R21, R21, R22, RZ, 0x3c, !PT ;  /* 0x0000001615158212 */ /* 0x000fe200078e3cff */
[----:B------:R-:W-:Y:S01]  /*77d0*/  HFMA2.MMA R28, -RZ, RZ, 0, 1.1920928955078125e-07 ;  /* 0x00000002ff1c7435 */ /* 0x000fe200000001ff */
[----:B------:R-:W-:-:S03]  /*77e0*/  MOV R29, R19 ;  /* 0x00000013001d7202 */ /* 0x000fc60000000f00 */
[----:B------:R-:W-:Y:S01]  /*77f0*/  @!P0 IMAD R22, R21, 0x4, R24 ;  /* 0x0000000415168824 */ /* 0x000fe200078e0218 */
[----:B------:R-:W-:-:S04]  /*7800*/  HFMA2.MMA R24, -RZ, RZ, 0, 0 ;  /* 0x00000000ff187435 */ /* 0x000fc800000001ff */
[----:B------:R0:W1:Y:S01]  /*7810*/  @!P0 LDS R37, [R22] ;  /* 0x0000000016258984 */ /* 0x0000620000000800 */
[----:B------:R-:W-:-:S03]  /*7820*/  FADD.FTZ R14, R17, R30 ;  /* 0x0000001e110e7221 */ /* 0x000fc60000010000 */
[----:B------:R0:W2:Y:S04]  /*7830*/  @!P0 LDS R38, [R22+0x500] ;  /* 0x0005000016268984 */ /* 0x0000a80000000800 */
[----:B012---:R-:W-:Y:S05]  /*7840*/  WARPSYNC.COLLECTIVE R26, `(.L_x_2621) ;  /* 0x000000001a087348 */ /* 0x007fea0003c00000 */
[----:B------:R3:W4:Y:S02]  /*7850*/  SHFL.BFLY P2, R30, R29, R28, R27 ;  /* 0x0c00001c1d1e7389 */ /* 0x000724000004001b */
[----:B01234-:R-:W-:Y:S01]  /*7860*/  ENDCOLLECTIVE ;  /* 0x000000000000791b */ /* 0x01ffe20003800000 */
.L_x_2621:
[----:B------:R-:W-:Y:S02]  /*7870*/  MOV R29, R14 ;  /* 0x0000000e001d7202 */ /* 0x000fe40000000f00 */
[----:B------:R-:W-:-:S07]  /*7880*/  MOV R16, R30 ;  /* 0x0000001e00107202 */ /* 0x000fce0000000f00 */
[----:B------:R-:W-:Y:S05]  /*7890*/  WARPSYNC.COLLECTIVE R26, `(.L_x_2622) ;  /* 0x000000001a087348 */ /* 0x000fea0003c00000 */
[----:B------:R0:W1:Y:S02]  /*78a0*/  SHFL.BFLY P2, R30, R29, R28, R27 ;  /* 0x0c00001c1d1e7389 */ /* 0x000064000004001b */
[----:B01----:R-:W-:Y:S01]  /*78b0*/  ENDCOLLECTIVE ;  /* 0x000000000000791b */ /* 0x003fe20003800000 */
.L_x_2622:
[----:B------:R-:W-:Y:S01]  /*78c0*/  FADD.FTZ R16, R19, R16 ;  /* 0x0000001013107221 */ /* 0x000fe20000010000 */
[----:B------:R-:W-:Y:S01]  /*78d0*/  @!P0 MOV R24, R37 ;  /* 0x0000002500188202 */ /* 0x000fe20000000f00 */
[----:B------:R-:W-:Y:S01]  /*78e0*/  @!P0 IMAD.MOV.U32 R23, RZ, RZ, R38 ;  /* 0x000000ffff178224 */ /* 0x000fe200078e0026 */
[----:B------:R-:W-:Y:S02]  /*78f0*/  HFMA2.MMA R28, -RZ, RZ, 0, 5.9604644775390625e-08 ;  /* 0x00000001ff1c7435 */ /* 0x000fe400000001ff */
[----:B------:R-:W-:Y:S01]  /*7900*/  MOV R29, R16 ;  /* 0x00000010001d7202 */ /* 0x000fe20000000f00 */
[----:B------:R-:W-:-:S08]  /*7910*/  FADD.FTZ R17, R14, R30 ;  /* 0x0000001e0e117221 */ /* 0x000fd00000010000 */
[----:B------:R-:W-:Y:S05]  /*7920*/  WARPSYNC.COLLECTIVE R26, `(.L_x_2623) ;  /* 0x000000001a087348 */ /* 0x000fea0003c00000 */
[----:B------:R0:W1:Y:S02]  /*7930*/  SHFL.BFLY P2, R30, R29, R28, R27 ;  /* 0x0c00001c1d1e7389 */ /* 0x000064000004001b */
[----:B01----:R-:W-:Y:S01]  /*7940*/  ENDCOLLECTIVE ;  /* 0x000000000000791b */ /* 0x003fe20003800000 */
.L_x_2623:
[----:B------:R-:W-:Y:S02]  /*7950*/  MOV R29, R17 ;  /* 0x00000011001d7202 */ /* 0x000fe40000000f00 */
[----:B------:R-:W-:-:S07]  /*7960*/  MOV R19, R30 ;  /* 0x0000001e00137202 */ /* 0x000fce0000000f00 */
[----:B------:R-:W-:Y:S05]  /*7970*/  WARPSYNC.COLLECTIVE R26, `(.L_x_2624) ;  /* 0x000000001a087348 */ /* 0x000fea0003c00000 */
[----:B------:R0:W1:Y:S02]  /*7980*/  SHFL.BFLY P2, R30, R29, R28, R27 ;  /* 0x0c00001c1d1e7389 */ /* 0x000064000004001b */
[----:B01----:R-:W-:Y:S01]  /*7990*/  ENDCOLLECTIVE ;  /* 0x000000000000791b */ /* 0x003fe20003800000 */
.L_x_2624:
[----:B------:R-:W-:Y:S01]  /*79a0*/  FADD.FTZ R16, R16, R19 ;  /* 0x0000001310107221 */ /* 0x000fe20000010000 */
[----:B------:R-:W-:Y:S01]  /*79b0*/  HFMA2.MMA R28, -RZ, RZ, 0, 4.76837158203125e-07 ;  /* 0x00000008ff1c7435 */ /* 0x000fe200000001ff */
[----:B------:R-:W-:Y:S02]  /*79c0*/  MOV R29, R32 ;  /* 0x00000020001d7202 */ /* 0x000fe40000000f00 */
[----:B------:R-:W-:-:S08]  /*79d0*/  MOV R14, R30 ;  /* 0x0000001e000e7202 */ /* 0x000fd00000000f00 */
[----:B------:R-:W-:Y:S05]  /*79e0*/  WARPSYNC.COLLECTIVE R26, `(.L_x_2625) ;  /* 0x000000001a087348 */ /* 0x000fea0003c00000 */
[----:B------:R0:W1:Y:S02]  /*79f0*/  SHFL.BFLY P2, R30, R29, R28, R27 ;  /* 0x0c00001c1d1e7389 */ /* 0x000064000004001b */
[----:B01----:R-:W-:Y:S01]  /*7a00*/  ENDCOLLECTIVE ;  /* 0x000000000000791b */ /* 0x003fe20003800000 */
.L_x_2625:
[----:B------:R-:W-:Y:S01]  /*7a10*/  FADD.FTZ R44, R17, R14 ;  /* 0x0000000e112c7221 */ /* 0x000fe20000010000 */
[----:B------:R-:W-:Y:S01]  /*7a20*/  IMAD.MOV.U32 R29, RZ, RZ, R34 ;  /* 0x000000ffff1d7224 */ /* 0x000fe200078e0022 */
[----:B------:R-:W-:-:S07]  /*7a30*/  MOV R31, R30 ;  /* 0x0000001e001f7202 */ /* 0x000fce0000000f00 */
[----:B------:R-:W-:Y:S05]  /*7a40*/  WARPSYNC.COLLECTIVE R26, `(.L_x_2626) ;  /* 0x000000001a087348 */ /* 0x000fea0003c00000 */
[----:B------:R0:W1:Y:S02]  /*7a50*/  SHFL.BFLY P2, R30, R29, R28, R27 ;  /* 0x0c00001c1d1e7389 */ /* 0x000064000004001b */
[----:B01----:R-:W-:Y:S01]  /*7a60*/  ENDCOLLECTIVE ;  /* 0x000000000000791b */ /* 0x003fe20003800000 */
.L_x_2626:
[----:B------:R-:W-:Y:S01]  /*7a70*/  FADD.FTZ R31, R31, R32 ;  /* 0x000000201f1f7221 */ /* 0x000fe20000010000 */
[----:B------:R-:W-:-:S04]  /*7a80*/  HFMA2.MMA R28, -RZ, RZ, 0, 2.384185791015625e-07 ;  /* 0x00000004ff1c7435 */ /* 0x000fc800000001ff */
[----:B------:R-:W-:Y:S02]  /*7a90*/  MOV R29, R31 ;  /* 0x0000001f001d7202 */ /* 0x000fe40000000f00 */
[----:B------:R-:W-:-:S07]  /*7aa0*/  MOV R33, R30 ;  /* 0x0000001e00217202 */ /* 0x000fce0000000f00 */
[----:B------:R-:W-:Y:S05]  /*7ab0*/  WARPSYNC.COLLECTIVE R26, `(.L_x_2627) ;  /* 0x000000001a087348 */ /* 0x000fea0003c00000 */
[----:B------:R0:W1:Y:S02]  /*7ac0*/  SHFL.BFLY P2, R30, R29, R28, R27 ;  /* 0x0c00001c1d1e7389 */ /* 0x000064000004001b */
[----:B01----:R-:W-:Y:S01]  /*7ad0*/  ENDCOLLECTIVE ;  /* 0x000000000000791b */ /* 0x003fe20003800000 */
.L_x_2627:
[----:B------:R-:W-:-:S05]  /*7ae0*/  FADD.FTZ R33, R33, R34 ;  /* 0x0000002221217221 */ /* 0x000fca0000010000 */
[----:B------:R-:W-:Y:S02]  /*7af0*/  MOV R29, R33 ;  /* 0x00000021001d7202 */ /* 0x000fe40000000f00 */
[----:B------:R-:W-:-:S07]  /*7b00*/  MOV R20, R30 ;  /* 0x0000001e00147202 */ /* 0x000fce0000000f00 */
[----:B------:R-:W-:Y:S05]  /*7b10*/  WARPSYNC.COLLECTIVE R26, `(.L_x_2628) ;  /* 0x000000001a087348 */ /* 0x000fea0003c00000 */
[----:B------:R0:W1:Y:S02]  /*7b20*/  SHFL.BFLY P2, R30, R29, R28, R27 ;  /* 0x0c00001c1d1e7389 */ /* 0x000064000004001b */
[----:B01----:R-:W-:Y:S01]  /*7b30*/  ENDCOLLECTIVE ;  /* 0x000000000000791b */ /* 0x003fe20003800000 */
.L_x_2628:
[----:B------:R-:W-:Y:S01]  /*7b40*/  FADD.FTZ R35, R31, R20 ;  /* 0x000000141f237221 */ /* 0x000fe20000010000 */
[----:B------:R-:W-:-:S04]  /*7b50*/  HFMA2.MMA R28, -RZ, RZ, 0, 1.1920928955078125e-07 ;  /* 0x00000002ff1c7435 */ /* 0x000fc800000001ff */
[----:B------:R-:W-:Y:S02]  /*7b60*/  MOV R29, R35 ;  /* 0x00000023001d7202 */ /* 0x000fe40000000f00 */
[----:B------:R-:W-:-:S07]  /*7b70*/  MOV R36, R30 ;  /* 0x0000001e00247202 */ /* 0x000fce0000000f00 */
[----:B------:R-:W-:Y:S05]  /*7b80*/  WARPSYNC.COLLECTIVE R26, `(.L_x_2629) ;  /* 0x000000001a087348 */ /* 0x000fea0003c00000 */
[----:B------:R0:W1:Y:S02]  /*7b90*/  SHFL.BFLY P2, R30, R29, R28, R27 ;  /* 0x0c00001c1d1e7389 */ /* 0x000064000004001b */
[----:B01----:R-:W-:Y:S01]  /*7ba0*/  ENDCOLLECTIVE ;  /* 0x000000000000791b */ /* 0x003fe20003800000 */
.L_x_2629:
[----:B------:R-:W-:-:S05]  /*7bb0*/  FADD.FTZ R36, R33, R36 ;  /* 0x0000002421247221 */ /* 0x000fca0000010000 */
[----:B------:R-:W-:Y:S02]  /*7bc0*/  MOV R29, R36 ;  /* 0x00000024001d7202 */ /* 0x000fe40000000f00 */
[----:B------:R-:W-:-:S07]  /*7bd0*/  MOV R18, R30 ;  /* 0x0000001e00127202 */ /* 0x000fce0000000f00 */
[----:B------:R-:W-:Y:S05]  /*7be0*/  WARPSYNC.COLLECTIVE R26, `(.L_x_2630) ;  /* 0x000000001a087348 */ /* 0x000fea0003c00000 */
[----:B------:R0:W1:Y:S02]  /*7bf0*/  SHFL.BFLY P2, R30, R29, R28, R27 ;  /* 0x0c00001c1d1e7389 */ /* 0x000064000004001b */
[----:B01----:R-:W-:Y:S01]  /*7c00*/  ENDCOLLECTIVE ;  /* 0x000000000000791b */ /* 0x003fe20003800000 */
.L_x_2630:
        /* <DEDUP_REMOVED lines=8> */
.L_x_2631:
[----:B------:R-:W-:Y:S01]  /*7c90*/  FADD.FTZ R36, R36, R21 ;  /* 0x0000001524247221 */ /* 0x000fe20000010000 */
[----:B------:R-:W-:-:S04]  /*7ca0*/  HFMA2.MMA R21, -RZ, RZ, 0, 0 ;  /* 0x00000000ff157435 */ /* 0x000fc800000001ff */
[----:B------:R-:W-:Y:S02]  /*7cb0*/  MOV R29, R36 ;  /* 0x00000024001d7202 */ /* 0x000fe40000000f00 */
[----:B------:R-:W-:-:S07]  /*7cc0*/  MOV R34, R30 ;  /* 0x0000001e00227202 */ /* 0x000fce0000000f00 */
[----:B------:R-:W-:Y:S05]  /*7cd0*/  WARPSYNC.COLLECTIVE R26, `(.L_x_2632) ;  /* 0x000000001a087348 */ /* 0x000fea0003c00000 */
[----:B------:R0:W1:Y:S02]  /*7ce0*/  SHFL.BFLY P2, R30, R29, R28, R27 ;  /* 0x0c00001c1d1e7389 */ /* 0x000064000004001b */
[----:B01----:R-:W-:Y:S01]  /*7cf0*/  ENDCOLLECTIVE ;  /* 0x000000000000791b */ /* 0x003fe20003800000 */
.L_x_2632:
[----:B------:R-:W-:Y:S01]  /*7d00*/  FADD.FTZ R34, R35, R34 ;  /* 0x0000002223227221 */ /* 0x000fe20000010000 */
[----:B------:R-:W-:Y:S01]  /*7d10*/  HFMA2.MMA R28, -RZ, RZ, 0, 4.76837158203125e-07 ;  /* 0x00000008ff1c7435 */ /* 0x000fe200000001ff */
[----:B------:R-:W-:Y:S02]  /*7d20*/  MOV R29, R24 ;  /* 0x00000018001d7202 */ /* 0x000fe40000000f00 */
[----:B------:R-:W-:-:S08]  /*7d30*/  MOV R33, R30 ;  /* 0x0000001e00217202 */ /* 0x000fd00000000f00 */
[----:B------:R-:W-:Y:S05]  /*7d40*/  WARPSYNC.COLLECTIVE R26, `(.L_x_2633) ;  /* 0x000000001a087348 */ /* 0x000fea0003c00000 */
[----:B------:R0:W1:Y:S02]  /*7d50*/  SHFL.BFLY P2, R30, R29, R28, R27 ;  /* 0x0c00001c1d1e7389 */ /* 0x000064000004001b */
[----:B01----:R-:W-:Y:S01]  /*7d60*/  ENDCOLLECTIVE ;  /* 0x000000000000791b */ /* 0x003fe20003800000 */
.L_x_2633:
[----:B------:R-:W-:Y:S01]  /*7d70*/  FADD.FTZ R33, R36, R33 ;  /* 0x0000002124217221 */ /* 0x000fe20000010000 */
[----:B------:R-:W-:Y:S01]  /*7d80*/  IMAD.MOV.U32 R29, RZ, RZ, R23 ;  /* 0x000000ffff1d7224 */ /* 0x000fe200078e0017 */
[----:B------:R-:W-:-:S07]  /*7d90*/  MOV R37, R30 ;  /* 0x0000001e00257202 */ /* 0x000fce0000000f00 */
[----:B------:R-:W-:Y:S05]  /*7da0*/  WARPSYNC.COLLECTIVE R26, `(.L_x_2634) ;  /* 0x000000001a087348 */ /* 0x000fea0003c00000 */
[----:B------:R0:W1:Y:S02]  /*7db0*/  SHFL.BFLY P2, R30, R29, R28, R27 ;  /* 0x0c00001c1d1e7389 */ /* 0x000064000004001b */
[----:B01----:R-:W-:Y:S01]  /*7dc0*/  ENDCOLLECTIVE ;  /* 0x000000000000791b */ /* 0x003fe20003800000 */
.L_x_2634:
        /* <DEDUP_REMOVED lines=8> */
.L_x_2635:
        /* <DEDUP_REMOVED lines=8> */
.L_x_2636:
        /* <DEDUP_REMOVED lines=10> */
.L_x_2637:
[----:B------:R0:W1:Y:S04]  /*7f70*/  @!P0 LDS R22, [R39] ;  /* 0x0000000027168984 */ /* 0x0000680000000800 */
[----:B------:R0:W2:Y:S01]  /*7f80*/  @!P0 LDS R20, [R39+0x500] ;  /* 0x0005000027148984 */ /* 0x0000a20000000800 */
[----:B------:R-:W-:Y:S02]  /*7f90*/  MOV R29, R37 ;  /* 0x00000025001d7202 */ /* 0x000fe40000000f00 */
[----:B------:R-:W-:-:S07]  /*7fa0*/  MOV R23, R30 ;  /* 0x0000001e00177202 */ /* 0x000fce0000000f00 */
[----:B012---:R-:W-:Y:S05]  /*7fb0*/  WARPSYNC.COLLECTIVE R26, `(.L_x_2638) ;  /* 0x000000001a087348 */ /* 0x007fea0003c00000 */
[----:B------:R3:W4:Y:S02]  /*7fc0*/  SHFL.BFLY P2, R30, R29, R28, R27 ;  /* 0x0c00001c1d1e7389 */ /* 0x000724000004001b */
[----:B01234-:R-:W-:Y:S01]  /*7fd0*/  ENDCOLLECTIVE ;  /* 0x000000000000791b */ /* 0x01ffe20003800000 */
.L_x_2638:
        /* <DEDUP_REMOVED lines=9> */
.L_x_2639:
[----:B------:R-:W-:Y:S01]  /*8070*/  ISETP.NE.AND P0, PT, R10, RZ, PT ;  /* 0x000000ff0a00720c */ /* 0x000fe20003f05270 */
[----:B------:R-:W-:-:S05]  /*8080*/  FADD.FTZ R37, R37, R24 ;  /* 0x0000001825257221 */ /* 0x000fca0000010000 */
[----:B------:R-:W-:-:S07]  /*8090*/  MOV R29, R37 ;  /* 0x00000025001d7202 */ /* 0x000fce0000000f00 */
[----:B------:R-:W0:Y:S01]  /*80a0*/  @!P0 LDC.64 R24, c[0x0][0x218] ;  /* 0x00008600ff188b82 */ /* 0x000e220000000a00 */
[----:B------:R-:W-:Y:S02]  /*80b0*/  @!P0 F2FP.F16.F32.PACK_AB R44, RZ, R44 ;  /* 0x0000002cff2c823e */ /* 0x000fe400000000ff */
[----:B------:R-:W-:-:S07]  /*80c0*/  MOV R39, R30 ;  /* 0x0000001e00277202 */ /* 0x000fce0000000f00 */
[----:B0-----:R-:W-:Y:S05]  /*80d0*/  WARPSYNC.COLLECTIVE R26, `(.L_x_2640) ;  /* 0x000000001a087348 */ /* 0x001fea0003c00000 */
[----:B------:R1:W2:Y:S02]  /*80e0*/  SHFL.BFLY P2, R30, R29, R28, R27 ;  /* 0x0c00001c1d1e7389 */ /* 0x0002a4000004001b */
[----:B012---:R-:W-:Y:S01]  /*80f0*/  ENDCOLLECTIVE ;  /* 0x000000000000791b */ /* 0x007fe20003800000 */
.L_x_2640:
[----:B------:R-:W-:Y:S01]  /*8100*/  FADD.FTZ R38, R38, R39 ;  /* 0x0000002726267221 */ /* 0x000fe20000010000 */
[----:B------:R-:W-:Y:S01]  /*8110*/  HFMA2.MMA R28, -RZ, RZ, 0, 4.76837158203125e-07 ;  /* 0x00000008ff1c7435 */ /* 0x000fe200000001ff */
[----:B------:R-:W-:Y:S02]  /*8120*/  MOV R29, R21 ;  /* 0x00000015001d7202 */ /* 0x000fe40000000f00 */
[----:B------:R-:W-:-:S08]  /*8130*/  MOV R40, R30 ;  /* 0x0000001e00287202 */ /* 0x000fd00000000f00 */
[----:B------:R-:W-:Y:S05]  /*8140*/  WARPSYNC.COLLECTIVE R26, `(.L_x_2641) ;  /* 0x000000001a087348 */ /* 0x000fea0003c00000 */
[----:B------:R0:W1:Y:S02]  /*8150*/  SHFL.BFLY P2, R30, R29, R28, R27 ;  /* 0x0c00001c1d1e7389 */ /* 0x000064000004001b */
[----:B01----:R-:W-:Y:S01]  /*8160*/  ENDCOLLECTIVE ;  /* 0x000000000000791b */ /* 0x003fe20003800000 */
.L_x_2641:
[----:B------:R-:W-:Y:S01]  /*8170*/  FADD.FTZ R37, R37, R40 ;  /* 0x0000002825257221 */ /* 0x000fe20000010000 */
[----:B------:R-:W-:Y:S01]  /*8180*/  IMAD.MOV.U32 R29, RZ, RZ, R18 ;  /* 0x000000ffff1d7224 */ /* 0x000fe200078e0012 */
[----:B------:R-:W-:-:S07]  /*8190*/  MOV R42, R30 ;  /* 0x0000001e002a7202 */ /* 0x000fce0000000f00 */
[----:B------:R-:W-:Y:S05]  /*81a0*/  WARPSYNC.COLLECTIVE R26, `(.L_x_2642) ;  /* 0x000000001a087348 */ /* 0x000fea0003c00000 */
[----:B------:R0:W1:Y:S02]  /*81b0*/  SHFL.BFLY P2, R30, R29, R28, R27 ;  /* 0x0c00001c1d1e7389 */ /* 0x000064000004001b */
[----:B01----:R-:W-:Y:S01]  /*81c0*/  ENDCOLLECTIVE ;  /* 0x000000000000791b */ /* 0x003fe20003800000 */
.L_x_2642:
[----:B------:R-:W-:Y:S01]  /*81d0*/  FADD.FTZ R42, R42, R21 ;  /* 0x000000152a2a7221 */ /* 0x000fe20000010000 */
[----:B------:R-:W-:-:S04]  /*81e0*/  HFMA2.MMA R28, -RZ, RZ, 0, 2.384185791015625e-07 ;  /* 0x00000004ff1c7435 */ /* 0x000fc800000001ff */
[----:B------:R-:W-:Y:S02]  /*81f0*/  MOV R29, R42 ;  /* 0x0000002a001d7202 */ /* 0x000fe40000000f00 */
[----:B------:R-:W-:-:S07]  /*8200*/  MOV R23, R30 ;  /* 0x0000001e00177202 */ /* 0x000fce0000000f00 */
[----:B------:R-:W-:Y:S05]  /*8210*/  WARPSYNC.COLLECTIVE R26, `(.L_x_2643) ;  /* 0x000000001a087348 */ /* 0x000fea0003c00000 */
[----:B------:R0:W1:Y:S02]  /*8220*/  SHFL.BFLY P2, R30, R29, R28, R27 ;  /* 0x0c00001c1d1e7389 */ /* 0x000064000004001b */
[----:B01----:R-:W-:Y:S01]  /*8230*/  ENDCOLLECTIVE ;  /* 0x000000000000791b */ /* 0x003fe20003800000 */
.L_x_2643:
        /* <DEDUP_REMOVED lines=8> */
.L_x_2644:
        /* <DEDUP_REMOVED lines=12> */
.L_x_2645:
[----:B------:R-:W-:Y:S01]  /*8380*/  FADD.FTZ R31, R31, R20 ;  /* 0x000000141f1f7221 */ /* 0x000fe20000010000 */
[----:B------:R-:W-:Y:S01]  /*8390*/  @!P0 IMAD.WIDE R14, R41, 0x2, R14 ;  /* 0x00000002290e8825 */ /* 0x000fe200078e020e */
[----:B------:R-:W0:Y:S03]  /*83a0*/  @!P0 LDC.64 R20, c[0x0][0x218] ;  /* 0x00008600ff148b82 */ /* 0x000e260000000a00 */
[----:B------:R-:W-:Y:S01]  /*83b0*/  MOV R29, R31 ;  /* 0x0000001f001d7202 */ /* 0x000fe20000000f00 */
[----:B------:R-:W-:Y:S01]  /*83c0*/  IMAD.MOV.U32 R43, RZ, RZ, R30 ;  /* 0x000000ffff2b7224 */ /* 0x000fe200078e001e */
[----:B------:R-:W-:-:S03]  /*83d0*/  @!P0 F2FP.F16.F32.PACK_AB R30, RZ, R16 ;  /* 0x00000010ff1e823e */ /* 0x000fc600000000ff */
[----:B------:R-:W1:Y:S01]  /*83e0*/  @!P0 LDC.64 R16, c[0x0][0x218] ;  /* 0x00008600ff108b82 */ /* 0x000e620000000a00 */
[----:B------:R-:W-:Y:S01]  /*83f0*/  FADD.FTZ R42, R42, R43 ;  /* 0x0000002b2a2a7221 */ /* 0x000fe20000010000 */
[----:B------:R-:W-:Y:S01]  /*8400*/  PRMT R45, R30, 0x7610, R45 ;  /* 0x000076101e2d7816 */ /* 0x000fe2000000002d */
[----:B0-----:R-:W-:-:S07]  /*8410*/  @!P0 IMAD.WIDE R20, R41, 0x2, R20 ;  /* 0x0000000229148825 */ /* 0x001fce00078e0214 */
[----:B-1----:R-:W-:Y:S05]  /*8420*/  WARPSYNC.COLLECTIVE R26, `(.L_x_2646) ;  /* 0x000000001a087348 */ /* 0x002fea0003c00000 */
[----:B------:R0:W2:Y:S02]  /*8430*/  SHFL.BFLY P2, R30, R29, R28, R27 ;  /* 0x0c00001c1d1e7389 */ /* 0x0000a4000004001b */
[----:B012---:R-:W-:Y:S01]  /*8440*/  ENDCOLLECTIVE ;  /* 0x000000000000791b */ /* 0x007fe20003800000 */
.L_x_2646:
[----:B------:R0:W-:Y:S04]  /*8450*/  @!P0 STG.E.U16 desc[UR12][R24.64], R45 ;  /* 0x0000002d18008986 */ /* 0x0001e8000c10150c */
[----:B------:R1:W-:Y:S01]  /*8460*/  @!P0 STG.E.U16 desc[UR12][R22.64], R44 ;  /* 0x0000002c16008986 */ /* 0x0003e2000c10150c */
[----:B------:R-:W-:Y:S01]  /*8470*/  @!P0 F2FP.F16.F32.PACK_AB R26, RZ, R38 ;  /* 0x00000026ff1a823e */ /* 0x000fe200000000ff */
[----:B------:R-:W-:Y:S01]  /*8480*/  HFMA2.MMA R28, -RZ, RZ, 0, 5.9604644775390625e-08 ;  /* 0x00000001ff1c7435 */ /* 0x000fe200000001ff */
        /* <DEDUP_REMOVED lines=10> */
.L_x_2647:
        /* <DEDUP_REMOVED lines=11> */
.L_x_2648:
[----:B------:R-:W-:Y:S01]  /*85e0*/  FADD.FTZ R35, R42, R35 ;  /* 0x000000232a237221 */ /* 0x000fe20000010000 */
[----:B------:R-:W-:Y:S06]  /*85f0*/  BRA `(.L_x_2649) ;  /* 0xffffffe000d47947 */ /* 0x000fec000383ffff */
.L_x_2650:
        /* <DEDUP_REMOVED lines=16> */
.L_x_3798:


//--------------------- .text._ZN13group_norm_v218gn_bwd_cuda_kernelI6__halfLi320ELi2ELi32ELi40ELi256ELb0ELb1ELi32ELi320ELi320ELi4ELb1ELi36ELb0ELb0ELNS_15WgradSyncMethodE3ENS_16CompileConditionILi900EEEEEvPT_S6_S6_PKS5_S8_S8_S8_PKfflPfPj --------------------------
	.section	.text._ZN13group_norm_v218gn_bwd_cuda_kernelI6__halfLi320ELi2ELi32ELi40ELi256ELb0ELb1ELi32ELi320ELi320ELi4ELb1ELi36ELb0ELb0ELNS_15WgradSyncMethodE3ENS_16CompileConditionILi900EEEEEvPT_S6_S6_PKS5_S8_S8_S8_PKfflPfPj,"ax",@progbits
	.align	128
        .global         _ZN13group_norm_v218gn_bwd_cuda_kernelI6__halfLi320ELi2ELi32ELi40ELi256ELb0ELb1ELi32ELi320ELi320ELi4ELb1ELi36ELb0ELb0ELNS_15WgradSyncMethodE3ENS_16CompileConditionILi900EEEEEvPT_S6_S6_PKS5_S8_S8_S8_PKfflPfPj
        .type           _ZN13group_norm_v218gn_bwd_cuda_kernelI6__halfLi320ELi2ELi32ELi40ELi256ELb0ELb1ELi32ELi320ELi320ELi4ELb1ELi36ELb0ELb0ELNS_15WgradSyncMethodE3ENS_16CompileConditionILi900EEEEEvPT_S6_S6_PKS5_S8_S8_S8_PKfflPfPj,@function
        .size           _ZN13group_norm_v218gn_bwd_cuda_kernelI6__halfLi320ELi2ELi32ELi40ELi256ELb0ELb1ELi32ELi320ELi320ELi4ELb1ELi36ELb0ELb0ELNS_15WgradSyncMethodE3ENS_16CompileConditionILi900EEEEEvPT_S6_S6_PKS5_S8_S8_S8_PKfflPfPj,(.L_x_3799 - _ZN13group_norm_v218gn_bwd_cuda_kernelI6__halfLi320ELi2ELi32ELi40ELi256ELb0ELb1ELi32ELi320ELi320ELi4ELb1ELi36ELb0ELb0ELNS_15WgradSyncMethodE3ENS_16CompileConditionILi900EEEEEvPT_S6_S6_PKS5_S8_S8_S8_PKfflPfPj)
        .other          _ZN13group_norm_v218gn_bwd_cuda_kernelI6__halfLi320ELi2ELi32ELi40ELi256ELb0ELb1ELi32ELi320ELi320ELi4ELb1ELi36ELb0ELb0ELNS_15WgradSyncMethodE3ENS_16CompileConditionILi900EEEEEvPT_S6_S6_PKS5_S8_S8_S8_PKfflPfPj,@"STO_CUDA_ENTRY STV_DEFAULT"
_ZN13group_norm_v218gn_bwd_cuda_kernelI6__halfLi320ELi2ELi32ELi40ELi256ELb0ELb1ELi32ELi320ELi320ELi4ELb1ELi36ELb0ELb0ELNS_15WgradSyncMethodE3ENS_16CompileConditionILi900EEEEEvPT_S6_S6_PKS5_S8_S8_S8_PKfflPfPj:
.text._ZN13group_norm_v218gn_bwd_cuda_kernelI6__halfLi320ELi2ELi32ELi40ELi256ELb0ELb1ELi32ELi320ELi320ELi4ELb1ELi36ELb0ELb0ELNS_15WgradSyncMethodE3ENS_16CompileConditionILi900EEEEEvPT_S6_S6_PKS5_S8_S8_S8_PKfflPfPj:
        /* <DEDUP_REMOVED lines=32> */
.L_x_2653:
[----:B------:R-:W2:Y:S04]  /*0200*/  LD.E.STRONG.GPU R0, desc[UR12][R2.64] ;  /* 0x0000000c02007980 */ /* 0x000ea8000c10f900 */
[----:B--2---:R-:W-:Y:S01]  /*0210*/  CCTL.IVALL ;  /* 0x00000000ff00798f */ /* 0x004fe20002000000 */
[----:B------:R-:W-:Y:S05]  /*0220*/  YIELD ;  /* 0x0000000000007946 */ /* 0x000fea0003800000 */
[----:B-----5:R-:W-:-:S04]  /*0230*/  LOP3.LUT R0, R0, R5, RZ, 0x3c, !PT ;  /* 0x0000000500007212 */ /* 0x020fc800078e3cff */
[----:B------:R-:W-:-:S13]  /*0240*/  ISETP.GT.AND P0, PT, R0, -0x1, PT ;  /* 0xffffffff0000780c */ /* 0x000fda0003f04270 */
[----:B------:R-:W-:Y:S05]  /*0250*/  @P0 BRA `(.L_x_2653) ;  /* 0xfffffffc00e80947 */ /* 0x000fea000383ffff */
.L_x_2652:
[----:B------:R-:W-:Y:S05]  /*0260*/  WARPSYNC.ALL ;  /* 0x0000000000007948 */ /* 0x000fea0003800000 */
[----:B------:R-:W-:Y:S06]  /*0270*/  BAR.SYNC.DEFER_BLOCKING 0x0 ;  /* 0x0000000000007b1d */ /* 0x000fec0000010000 */
[----:B------:R-:W-:Y:S05]  /*0280*/  BRA `(.L_x_2654) ;  /* 0x0000003c00387947 */ /* 0x000fea0003800000 */
.L_x_2651:
        /* <DEDUP_REMOVED lines=37> */
.L_x_2666:
[----:B-12---:R-:W0:Y:S01]  /*04e0*/  S2R R0, SR_TID.X ;  /* 0x0000000000007919 */ /* 0x006e220000002100 */
[----:B------:R-:W-:Y:S02]  /*04f0*/  ULOP3.LUT UR9, UR11, 0x3, URZ, 0xc0, !UPT ;  /* 0x000000030b097892 */ /* 0x000fe4000f8ec03f */
[----:B------:R-:W-:Y:S02]  /*0500*/  USHF.R.U64 UR10, UR11, 0x2, UR5 ;  /* 0x000000020b0a7899 */ /* 0x000fe40008001205 */
        /* <DEDUP_REMOVED lines=20> */
[----:B------:R-:W0:Y:S02]  /*0650*/  LDC.64 R2, c[0x0][0x238] ;  /* 0x00008e00ff027b82 */ /* 0x000e240000000a00 */
[----:B------:R-:W-:Y:S01]  /*0660*/  LEA R5, P0, R7, R0, 0x5 ;  /* 0x0000000007057211 */ /* 0x000fe200078028ff */
[----:B------:R1:W-:Y:S01]  /*0670*/  STL [R1+0x14], R0 ;  /* 0x0000140001007387 */ /* 0x0003e20000100800 */
[----:B------:R-:W-:Y:S02]  /*0680*/  IADD3 R4, P1, R31, R28, RZ ;  /* 0x0000001c1f047210 */ /* 0x000fe40007f3e0ff */
[----:B------:R-:W-:Y:S02]  /*0690*/  LEA.HI.X R6, R7, RZ, R6, 0x5, P0 ;  /* 0x000000ff07067211 */ /* 0x000fe400000f2c06 */
[----:B------:R-:W-:-:S02]  /*06a0*/  LEA R36, P0, R5, UR18, 0x3 ;  /* 0x0000001205247c11 */ /* 0x000fc4000f8018ff */
[----:B------:R-:W-:Y:S02]  /*06b0*/  SHF.L.U32 R9, R4, 0x1, RZ ;  /* 0x0000000104097819 */ /* 0x000fe400000006ff */
[----:B------:R-:W-:Y:S01]  /*06c0*/  LEA.HI.X R37, R5, UR19, R6, 0x3, P0 ;  /* 0x0000001305257c11 */ /* 0x000fe200080f1c06 */
[----:B------:R-:W-:Y:S01]  /*06d0*/  ULDC.64 UR18, c[0x0][0x230] ;  /* 0x00008c0000127ab9 */ /* 0x000fe20000000a00 */
[----:B-1----:R-:W-:-:S04]  /*06e0*/  IADD3 R0, R29, UR10, RZ ;  /* 0x0000000a1d007c10 */ /* 0x002fc8000fffe0ff */
[----:B------:R-:W-:Y:S01]  /*06f0*/  IADD3.X R5, RZ, R0, RZ, P1, !PT ;  /* 0x00000000ff057210 */ /* 0x000fe20000ffe4ff */
[----:B------:R-:W2:Y:S01]  /*0700*/  LDG.E.64.CONSTANT R36, desc[UR12][R36.64] ;  /* 0x0000000c24247981 */ /* 0x000ea2000c1e9b00 */
[C---:B------:R-:W-:Y:S02]  /*0710*/  IADD3 R24, P0, R9.reuse, UR18, RZ ;  /* 0x0000001209187c10 */ /* 0x040fe4000ff1e0ff */
[----:B------:R-:W-:Y:S01]  /*0720*/  SHF.L.U64.HI R8, R4, 0x1, R5 ;  /* 0x0000000104087819 */ /* 0x000fe20000010205 */
[----:B------:R-:W-:Y:S01]  /*0730*/  STL [R1+0xc], R9 ;  /* 0x00000c0901007387 */ /* 0x000fe20000100800 */
[----:B------:R-:W-:Y:S01]  /*0740*/  IADD3 R22, P1, R9, UR20, RZ ;  /* 0x0000001409167c10 */ /* 0x000fe2000ff3e0ff */
[----:B0-----:R-:W-:Y:S01]  /*0750*/  IMAD.WIDE R26, R26, 0x2, R2 ;  /* 0x000000021a1a7825 */ /* 0x001fe200078e0202 */
[----:B------:R-:W-:Y:S01]  /*0760*/  IADD3.X R25, R8, UR19, RZ, P0, !PT ;  /* 0x0000001308197c10 */ /* 0x000fe200087fe4ff */
[----:B------:R-:W-:Y:S01]  /*0770*/  STL [R1+0x10], R8 ;  /* 0x0000100801007387 */ /* 0x000fe20000100800 */
[----:B------:R-:W-:-:S02]  /*0780*/  IADD3 R3, R31, 0x1400, RZ ;  /* 0x000014001f037810 */ /* 0x000fc40007ffe0ff */
[----:B------:R-:W-:Y:S01]  /*0790*/  IADD3.X R23, R8, UR21, RZ, P1, !PT ;  /* 0x0000001508177c10 */ /* 0x000fe20008ffe4ff */
[----:B------:R-:W3:Y:S01]  /*07a0*/  LDG.E.64.CONSTANT R26, desc[UR12][R26.64] ;  /* 0x0000000c1a1a7981 */ /* 0x000ee2000c1e9b00 */
[----:B------:R-:W-:-:S03]  /*07b0*/  IADD3 R3, P0, R3, R28, RZ ;  /* 0x0000001c03037210 */ /* 0x000fc60007f1e0ff */
[----:B------:R-:W4:Y:S01]  /*07c0*/  LDG.E.64.CONSTANT R24, desc[UR12][R24.64] ;  /* 0x0000000c18187981 */ /* 0x000f22000c1e9b00 */
[----:B------:R-:W-:Y:S02]  /*07d0*/  IADD3.X R2, RZ, R0, RZ, P0, !PT ;  /* 0x00000000ff027210 */ /* 0x000fe400007fe4ff */
[C---:B------:R-:W-:Y:S01]  /*07e0*/  SHF.L.U32 R5, R3.reuse, 0x1, RZ ;  /* 0x0000000103057819 */ /* 0x040fe200000006ff */
[----:B------:R-:W5:Y:S01]  /*07f0*/  LDG.E.64.CONSTANT R22, desc[UR12][R22.64] ;  /* 0x0000000c16167981 */ /* 0x000f62000c1e9b00 */
        /* <DEDUP_REMOVED lines=8> */
[----:B------:R-:W-:Y:S02]  /*0880*/  IADD3 R3, P0, R3, R28, RZ ;  /* 0x0000001c03037210 */ /* 0x000fe40007f1e0ff */
[----:B------:R-:W-:Y:S02]  /*0890*/  STL [R1+0x4], R5 ;  /* 0x0000040501007387 */ /* 0x000fe40000100800 */
[----:B------:R-:W-:Y:S02]  /*08a0*/  IADD3.X R2, RZ, R0, RZ, P0, !PT ;  /* 0x00000000ff027210 */ /* 0x000fe400007fe4ff */
[----:B------:R-:W-:Y:S01]  /*08b0*/  SHF.L.U32 R93, R3, 0x1, RZ ;  /* 0x00000001035d7819 */ /* 0x000fe200000006ff */
[----:B------:R0:W-:Y:S03]  /*08c0*/  STL [R1+0x8], R4 ;  /* 0x0000080401007387 */ /* 0x0001e60000100800 */
[----:B------:R-:W-:-:S02]  /*08d0*/  IADD3 R16, P0, R93, UR18, RZ ;  /* 0x000000125d107c10 */ /* 0x000fc4000ff1e0ff */
[----:B0-----:R-:W-:Y:S02]  /*08e0*/  SHF.L.U64.HI R4, R3, 0x1, R2 ;  /* 0x0000000103047819 */ /* 0x001fe40000010202 */
        /* <DEDUP_REMOVED lines=30> */
[C---:B------:R-:W-:Y:S01]  /*0ad0*/  SHF.L.U32 R87, R3.reuse, 0x1, RZ ;  /* 0x0000000103577819 */ /* 0x040fe200000006ff */
[----:B------:R0:W-:Y:S01]  /*0ae0*/  STL [R1], R4 ;  /* 0x0000000401007387 */ /* 0x0001e20000100800 */
[----:B------:R-:W-:Y:S02]  /*0af0*/  SHF.L.U64.HI R88, R3, 0x1, R88 ;  /* 0x0000000103587819 */ /* 0x000fe40000010258 */
[----:B0-----:R-:W-:-:S04]  /*0b00*/  IADD3 R4, P0, R87, UR18, RZ ;  /* 0x0000001257047c10 */ /* 0x001fc8000ff1e0ff */
[----:B------:R-:W-:-:S06]  /*0b10*/  IADD3.X R5, R88, UR19, RZ, P0, !PT ;  /* 0x0000001358057c10 */ /* 0x000fcc00087fe4ff */
[----:B------:R-:W5:Y:S01]  /*0b20*/  LDG.E.64.CONSTANT R4, desc[UR12][R4.64] ;  /* 0x0000000c04047981 */ /* 0x000f62000c1e9b00 */
[----:B------:R-:W-:Y:S02]  /*0b30*/  IADD3 R50, P1, R87, UR20, RZ ;  /* 0x0000001457327c10 */ /* 0x000fe4000ff3e0ff */
[----:B------:R-:W-:Y:S02]  /*0b40*/  IADD3 R3, R31, 0x7800, RZ ;  /* 0x000078001f037810 */ /* 0x000fe40007ffe0ff */
[----:B------:R-:W-:Y:S02]  /*0b50*/  IADD3.X R51, R88, UR21, RZ, P1, !PT ;  /* 0x0000001558337c10 */ /* 0x000fe40008ffe4ff */
[----:B------:R-:W-:-:S04]  /*0b60*/  IADD3 R3, P0, R3, R28, RZ ;  /* 0x0000001c03037210 */ /* 0x000fc80007f1e0ff */
        /* <DEDUP_REMOVED lines=21> */
[----:B--2---:R-:W-:-:S06]  /*0cc0*/  FADD.FTZ R33, R37, UR9 ;  /* 0x0000000925217e21 */ /* 0x004fcc0008010000 */
[----:B------:R-:W0:Y:S01]  /*0cd0*/  MUFU.RSQ R33, R33 ;  /* 0x0000002100217308 */ /* 0x000e220000001400 */
[----:B---3--:R-:W-:Y:S02]  /*0ce0*/  HADD2.F32 R32, -RZ, R26.H0_H0 ;  /* 0x2000001aff207230 */ /* 0x008fe40000004100 */
[--C-:B----4-:R-:W-:Y:S02]  /*0cf0*/  HADD2.F32 R29, -RZ, R24.reuse.H0_H0 ;  /* 0x20000018ff1d7230 */ /* 0x110fe40000004100 */
[----:B------:R-:W-:Y:S02]  /*0d00*/  HADD2.F32 R37, -RZ, R24.H1_H1 ;  /* 0x30000018ff257230 */ /* 0x000fe40000004100 */
[--C-:B-----5:R-:W-:Y:S02]  /*0d10*/  HADD2.F32 R0, -RZ, R22.reuse.H0_H0 ;  /* 0x20000016ff007230 */ /* 0x120fe40000004100 */
        /* <DEDUP_REMOVED lines=14> */
[----:B------:R-:W-:Y:S02]  /*0e00*/  HADD2.F32 R26, -RZ, R23.H1_H1 ;  /* 0x30000017ff1a7230 */ /* 0x000fe40000004100 */
[----:B------:R-:W-:Y:S01]  /*0e10*/  FFMA.FTZ R37, R81, R24, R22 ;  /* 0x0000001851257223 */ /* 0x000fe20000010016 */
[----:B------:R-:W-:Y:S02]  /*0e20*/  HADD2.F32 R23, -RZ, R20.H0_H0 ;  /* 0x20000014ff177230 */ /* 0x000fe40000004100 */
[----:B------:R-:W-:Y:S01]  /*0e30*/  FMUL.FTZ R22, R28, R29 ;  /* 0x0000001d1c167220 */ /* 0x000fe20000410000 */
[----:B------:R-:W-:-:S02]  /*0e40*/  HADD2.F32 R27, -RZ, R27.H1_H1 ;  /* 0x3000001bff1b7230 */ /* 0x000fc40000004100 */
[C---:B------:R-:W-:Y:S01]  /*0e50*/  FMUL.FTZ R80, R33.reuse, R80 ;  /* 0x0000005021507220 */ /* 0x040fe20000410000 */
[C---:B------:R-:W-:Y:S01]  /*0e60*/  FADD.FTZ R78, -R36.reuse, R25 ;  /* 0x00000019244e7221 */ /* 0x040fe20000010100 */
[----:B------:R-:W-:Y:S01]  /*0e70*/  FADD.FTZ R24, -R36, R23 ;  /* 0x0000001724187221 */ /* 0x000fe20000010100 */
[----:B------:R-:W-:Y:S02]  /*0e80*/  HADD2.F32 R25, -RZ, R18.H0_H0 ;  /* 0x20000012ff197230 */ /* 0x000fe40000004100 */
[----:B------:R-:W-:Y:S01]  /*0e90*/  FFMA.FTZ R37, R80, R22, R37 ;  /* 0x0000001650257223 */ /* 0x000fe20000010025 */
[----:B------:R-:W-:Y:S02]  /*0ea0*/  HADD2.F32 R23, -RZ, R20.H1_H1 ;  /* 0x30000014ff177230 */ /* 0x000fe40000004100 */
[----:B------:R-:W-:Y:S01]  /*0eb0*/  FMUL.FTZ R22, R26, R27 ;  /* 0x0000001b1a167220 */ /* 0x000fe20000410000 */
[C---:B------:R-:W-:Y:S01]  /*0ec0*/  FMUL.FTZ R78, R33.reuse, R78 ;  /* 0x0000004e214e7220 */ /* 0x040fe20000410000 */
[----:B------:R-:W-:Y:S01]  /*0ed0*/  FMUL.FTZ R77, R33, R24 ;  /* 0x00000018214d7220 */ /* 0x000fe20000410000 */
[----:B------:R-:W-:-:S02]  /*0ee0*/  HADD2.F32 R24, -RZ, R18.H1_H1 ;  /* 0x30000012ff187230 */ /* 0x000fc40000004100 */
[----:B------:R-:W-:Y:S01]  /*0ef0*/  FMUL.FTZ R20, R32, R25 ;  /* 0x0000001920147220 */ /* 0x000fe20000410000 */
[----:B------:R-:W-:Y:S01]  /*0f00*/  FFMA.FTZ R22, R78, R22, R37 ;  /* 0x000000164e167223 */ /* 0x000fe20000010025 */
[C---:B------:R-:W-:Y:S01]  /*0f10*/  FADD.FTZ R76, -R36.reuse, R23 ;  /* 0x00000017244c7221 */ /* 0x040fe20000010100 */
[----:B------:R-:W-:Y:S02]  /*0f20*/  HADD2.F32 R55, -RZ, R21.H0_H0 ;  /* 0x20000015ff377230 */ /* 0x000fe40000004100 */
[----:B------:R-:W-:Y:S01]  /*0f30*/  FMUL.FTZ R18, R31, R24 ;  /* 0x000000181f127220 */ /* 0x000fe20000410000 */
[----:B------:R-:W-:Y:S01]  /*0f40*/  FFMA.FTZ R37, R77, R20, R22 ;  /* 0x000000144d257223 */ /* 0x000fe20000010016 */
        /* <DEDUP_REMOVED lines=9> */
[----:B------:R-:W-:Y:S01]  /*0fe0*/  FFMA.FTZ R19, R75, R21, R18 ;  /* 0x000000154b137223 */ /* 0x000fe20000010012 */
[----:B------:R-:W-:Y:S02]  /*0ff0*/  HADD2.F32 R37, -RZ, R16.H0_H0 ;  /* 0x20000010ff257230 */ /* 0x000fe40000004100 */
[----:B------:R-:W-:Y:S01]  /*1000*/  FMUL.FTZ R18, R27, R22 ;  /* 0x000000161b127220 */ /* 0x000fe20000410000 */
[----:B------:R-:W-:Y:S01]  /*1010*/  FMUL.FTZ R74, R33, R74 ;  /* 0x0000004a214a7220 */ /* 0x000fe20000410000 */
[----:B------:R-:W-:-:S02]  /*1020*/  HADD2.F32 R21, -RZ, R14.H0_H0 ;  /* 0x2000000eff157230 */ /* 0x000fc40000004100 */
[----:B------:R-:W-:Y:S01]  /*1030*/  FADD.FTZ R20, -R36, R37 ;  /* 0x0000002524147221 */ /* 0x000fe20000010100 */
[----:B------:R-:W-:Y:S01]  /*1040*/  FFMA.FTZ R18, R74, R18, R19 ;  /* 0x000000124a127223 */ /* 0x000fe20000010013 */
[----:B------:R-:W-:Y:S02]  /*1050*/  HADD2.F32 R19, -RZ, R16.H1_H1 ;  /* 0x30000010ff137230 */ /* 0x000fe40000004100 */
[----:B------:R-:W-:Y:S01]  /*1060*/  FMUL.FTZ R73, R33, R20 ;  /* 0x0000001421497220 */ /* 0x000fe20000410000 */
[----:B------:R-:W-:Y:S02]  /*1070*/  HADD2.F32 R20, -RZ, R14.H1_H1 ;  /* 0x3000000eff147230 */ /* 0x000fe40000004100 */
[----:B------:R-:W-:Y:S01]  /*1080*/  FMUL.FTZ R16, R32, R21 ;  /* 0x0000001520107220 */ /* 0x000fe20000410000 */
[----:B------:R-:W-:Y:S01]  /*1090*/  FADD.FTZ R72, -R36, R19 ;  /* 0x0000001324487221 */ /* 0x000fe20000010100 */
[----:B------:R-:W-:Y:S02]  /*10a0*/  HADD2.F32 R55, -RZ, R17.H0_H0 ;  /* 0x20000011ff377230 */ /* 0x000fe40000004100 */
[----:B------:R-:W-:Y:S01]  /*10b0*/  FFMA.FTZ R37, R73, R16, R18 ;  /* 0x0000001049257223 */ /* 0x000fe20000010012 */
[----:B------:R-:W-:Y:S01]  /*10c0*/  FMUL.FTZ R14, R31, R20 ;  /* 0x000000141f0e7220 */ /* 0x000fe20000410000 */
[----:B------:R-:W-:Y:S01]  /*10d0*/  FMUL.FTZ R72, R33, R72 ;  /* 0x0000004821487220 */ /* 0x000fe20000410000 */
[----:B------:R-:W-:-:S02]  /*10e0*/  HADD2.F32 R19, -RZ, R15.H0_H0 ;  /* 0x2000000fff137230 */ /* 0x000fc40000004100 */
[----:B------:R-:W-:Y:S01]  /*10f0*/  FADD.FTZ R16, -R36, R55 ;  /* 0x0000003724107221 */ /* 0x000fe20000010100 */
[----:B------:R-:W-:Y:S01]  /*1100*/  FFMA.FTZ R14, R72, R14, R37 ;  /* 0x0000000e480e7223 */ /* 0x000fe20000010025 */
[----:B------:R-:W-:Y:S02]  /*1110*/  HADD2.F32 R37, -RZ, R17.H1_H1 ;  /* 0x30000011ff257230 */ /* 0x000fe40000004100 */
[----:B------:R-:W-:Y:S01]  /*1120*/  FMUL.FTZ R17, R29, R19 ;  /* 0x000000131d117220 */ /* 0x000fe20000410000 */
[----:B------:R-:W-:Y:S01]  /*1130*/  FMUL.FTZ R71, R33, R16 ;  /* 0x0000001021477220 */ /* 0x000fe20000410000 */
[----:B------:R-:W-:Y:S02]  /*1140*/  HADD2.F32 R18, -RZ, R15.H1_H1 ;  /* 0x3000000fff127230 */ /* 0x000fe40000004100 */
[----:B------:R-:W-:Y:S01]  /*1150*/  FADD.FTZ R70, -R36, R37 ;  /* 0x0000002524467221 */ /* 0x000fe20000010100 */
[----:B------:R-:W-:Y:S01]  /*1160*/  FFMA.FTZ R15, R71, R17, R14 ;  /* 0x00000011470f7223 */ /* 0x000fe2000001000e */
[----:B------:R-:W-:-:S02]  /*1170*/  HADD2.F32 R37, -RZ, R12.H0_H0 ;  /* 0x2000000cff257230 */ /* 0x000fc40000004100 */
[----:B------:R-:W-:Y:S01]  /*1180*/  FMUL.FTZ R14, R27, R18 ;  /* 0x000000121b0e7220 */ /* 0x000fe20000410000 */
[C---:B------:R-:W-:Y:S01]  /*1190*/  FMUL.FTZ R70, R33.reuse, R70 ;  /* 0x0000004621467220 */ /* 0x040fe20000410000 */
[----:B------:R-:W-:Y:S02]  /*11a0*/  HADD2.F32 R17, -RZ, R10.H0_H0 ;  /* 0x2000000aff117230 */ /* 0x000fe40000004100 */
[----:B------:R-:W-:Y:S01]  /*11b0*/  FADD.FTZ R16, -R36, R37 ;  /* 0x0000002524107221 */ /* 0x000fe20000010100 */
        /* <DEDUP_REMOVED lines=17> */
[C---:B------:R-:W-:Y:S01]  /*12d0*/  FADD.FTZ R66, -R36.reuse, R37 ;  /* 0x0000002524427221 */ /* 0x040fe20000010100 */
        /* <DEDUP_REMOVED lines=20> */
[----:B------:R-:W-:-:S04]  /*1420*/  FMUL.FTZ R63, R33, R63 ;  /* 0x0000003f213f7220 */ /* 0x000fc80000410000 */
[----:B------:R-:W-:Y:S01]  /*1430*/  FFMA.FTZ R37, R63, R6, R37 ;  /* 0x000000063f257223 */ /* 0x000fe20000010025 */
[----:B------:R-:W-:Y:S01]  /*1440*/  FFMA.FTZ R6, R0, R32, RZ ;  /* 0x0000002000067223 */ /* 0x000fe200000100ff */
[----:B------:R-:W-:-:S03]  /*1450*/  HADD2.F32 R61, -RZ, R4.H0_H0 ;  /* 0x20000004ff3d7230 */ /* 0x000fc60000004100 */
[----:B------:R-:W-:Y:S01]  /*1460*/  FFMA.FTZ R6, R30, R31, R6 ;  /* 0x0000001f1e067223 */ /* 0x000fe20000010006 */
[----:B------:R-:W-:-:S03]  /*1470*/  HADD2.F32 R60, -RZ, R4.H1_H1 ;  /* 0x30000004ff3c7230 */ /* 0x000fc60000004100 */
[----:B------:R-:W-:-:S04]  /*1480*/  FFMA.FTZ R4, R28, R29, R6 ;  /* 0x0000001d1c047223 */ /* 0x000fc80000010006 */
[----:B------:R-:W-:Y:S01]  /*1490*/  FFMA.FTZ R4, R26, R27, R4 ;  /* 0x0000001b1a047223 */ /* 0x000fe20000010004 */
[----:B------:R-:W-:-:S03]  /*14a0*/  HADD2.F32 R62, -RZ, R9.H1_H1 ;  /* 0x30000009ff3e7230 */ /* 0x000fc60000004100 */
[----:B------:R-:W-:Y:S01]  /*14b0*/  FFMA.FTZ R4, R32, R25, R4 ;  /* 0x0000001920047223 */ /* 0x000fe20000010004 */
[----:B------:R-:W-:Y:S02]  /*14c0*/  HADD2.F32 R10, -RZ, R7.H1_H1 ;  /* 0x30000007ff0a7230 */ /* 0x000fe40000004100 */
[C---:B------:R-:W-:Y:S01]  /*14d0*/  FADD.FTZ R62, -R36.reuse, R62 ;  /* 0x0000003e243e7221 */ /* 0x040fe20000010100 */
[----:B------:R-:W-:Y:S01]  /*14e0*/  FFMA.FTZ R4, R31, R24, R4 ;  /* 0x000000181f047223 */ /* 0x000fe20000010004 */
[----:B------:R-:W-:Y:S02]  /*14f0*/  HADD2.F32 R9, -RZ, R50.H0_H0 ;  /* 0x20000032ff097230 */ /* 0x000fe40000004100 */
[----:B------:R-:W-:Y:S01]  /*1500*/  FMUL.FTZ R7, R27, R10 ;  /* 0x0000000a1b077220 */ /* 0x000fe20000410000 */
[----:B------:R-:W-:Y:S01]  /*1510*/  FFMA.FTZ R4, R29, R23, R4 ;  /* 0x000000171d047223 */ /* 0x000fe20000010004 */
[----:B------:R-:W-:Y:S01]  /*1520*/  FMUL.FTZ R62, R33, R62 ;  /* 0x0000003e213e7220 */ /* 0x000fe20000410000 */
[----:B------:R-:W-:-:S02]  /*1530*/  FADD.FTZ R61, -R36, R61 ;  /* 0x0000003d243d7221 */ /* 0x000fc40000010100 */
        /* <DEDUP_REMOVED lines=16> */
[----:B------:R-:W-:Y:S02]  /*1640*/  HADD2.F32 R6, -RZ, R51.H1_H1 ;  /* 0x30000033ff067230 */ /* 0x000fe40000004100 */
[C---:B------:R-:W-:Y:S01]  /*1650*/  FFMA.FTZ R50, R29.reuse, R19, R50 ;  /* 0x000000131d327223 */ /* 0x040fe20000010032 */
[----:B------:R-:W-:Y:S01]  /*1660*/  FMUL.FTZ R5, R29, R7 ;  /* 0x000000071d057220 */ /* 0x000fe20000410000 */
[----:B------:R-:W-:Y:S01]  /*1670*/  FMUL.FTZ R59, R33, R59 ;  /* 0x0000003b213b7220 */ /* 0x000fe20000410000 */
[----:B------:R-:W-:Y:S01]  /*1680*/  FADD.FTZ R58, -R36, R58 ;  /* 0x0000003a243a7221 */ /* 0x000fe20000010100 */
[----:B------:R-:W-:-:S02]  /*1690*/  HADD2.F32 R57, -RZ, R2.H0_H0 ;  /* 0x20000002ff397230 */ /* 0x000fc40000004100 */
[----:B------:R-:W-:Y:S01]  /*16a0*/  FFMA.FTZ R50, R27, R18, R50 ;  /* 0x000000121b327223 */ /* 0x000fe20000010032 */
[----:B------:R-:W-:Y:S01]  /*16b0*/  FFMA.FTZ R37, R59, R5, R37 ;  /* 0x000000053b257223 */ /* 0x000fe20000010025 */
[----:B------:R-:W-:Y:S01]  /*16c0*/  FMUL.FTZ R4, R27, R6 ;  /* 0x000000061b047220 */ /* 0x000fe20000410000 */
[C---:B------:R-:W-:Y:S01]  /*16d0*/  FMUL.FTZ R58, R33.reuse, R58 ;  /* 0x0000003a213a7220 */ /* 0x040fe20000410000 */
[--C-:B------:R-:W-:Y:S02]  /*16e0*/  HADD2.F32 R5, -RZ, R38.reuse.H0_H0 ;  /* 0x20000026ff057230 */ /* 0x100fe40000004100 */
[----:B------:R-:W-:Y:S01]  /*16f0*/  FADD.FTZ R57, -R36, R57 ;  /* 0x0000003924397221 */ /* 0x000fe20000010100 */
[----:B------:R-:W-:Y:S01]  /*1700*/  FFMA.FTZ R50, R32, R17, R50 ;  /* 0x0000001120327223 */ /* 0x000fe20000010032 */
[----:B------:R-:W-:Y:S01]  /*1710*/  FFMA.FTZ R37, R58, R4, R37 ;  /* 0x000000043a257223 */ /* 0x000fe20000010025 */
[----:B------:R-:W-:Y:S02]  /*1720*/  HADD2.F32 R4, -RZ, R38.H1_H1 ;  /* 0x30000026ff047230 */ /* 0x000fe40000004100 */
[----:B------:R-:W-:Y:S01]  /*1730*/  FMUL.FTZ R38, R32, R5 ;  /* 0x0000000520267220 */ /* 0x000fe20000410000 */
[----:B------:R-:W-:Y:S01]  /*1740*/  FMUL.FTZ R57, R33, R57 ;  /* 0x0000003921397220 */ /* 0x000fe20000410000 */
[----:B------:R-:W-:Y:S01]  /*1750*/  FFMA.FTZ R50, R31, R16, R50 ;  /* 0x000000101f327223 */ /* 0x000fe20000010032 */
[----:B------:R-:W-:-:S02]  /*1760*/  HADD2.F32 R56, -RZ, R2.H1_H1 ;  /* 0x30000002ff387230 */ /* 0x000fc40000004100 */
[----:B------:R-:W-:Y:S01]  /*1770*/  FFMA.FTZ R38, R57, R38, R37 ;  /* 0x0000002639267223 */ /* 0x000fe20000010025 */
[----:B------:R-:W-:Y:S01]  /*1780*/  FFMA.FTZ R37, R29, R15, R50 ;  /* 0x0000000f1d257223 */ /* 0x000fe20000010032 */
[--C-:B------:R-:W-:Y:S02]  /*1790*/  HADD2.F32 R55, -RZ, R3.reuse.H0_H0 ;  /* 0x20000003ff377230 */ /* 0x100fe40000004100 */
[----:B------:R-:W-:Y:S01]  /*17a0*/  FADD.FTZ R56, -R36, R56 ;  /* 0x0000003824387221 */ /* 0x000fe20000010100 */
[----:B------:R-:W-:Y:S01]  /*17b0*/  FFMA.FTZ R37, R27, R14, R37 ;  /* 0x0000000e1b257223 */ /* 0x000fe20000010025 */
[----:B------:R-:W-:Y:S02]  /*17c0*/  FMUL.FTZ R2, R31, R4 ;  /* 0x000000041f027220 */ /* 0x000fe40000410000 */
[----:B------:R-:W-:Y:S01]  /*17d0*/  FMUL.FTZ R56, R33, R56 ;  /* 0x0000003821387220 */ /* 0x000fe20000410000 */
[----:B------:R-:W-:Y:S02]  /*17e0*/  HADD2.F32 R54, -RZ, R3.H1_H1 ;  /* 0x30000003ff367230 */ /* 0x000fe40000004100 */
[----:B------:R-:W-:Y:S01]  /*17f0*/  FFMA.FTZ R37, R32, R13, R37 ;  /* 0x0000000d20257223 */ /* 0x000fe20000010025 */
[----:B------:R-:W-:-:S02]  /*1800*/  HADD2.F32 R3, -RZ, R39.H0_H0 ;  /* 0x20000027ff037230 */ /* 0x000fc40000004100 */
[----:B------:R-:W-:Y:S01]  /*1810*/  FADD.FTZ R55, -R36, R55 ;  /* 0x0000003724377221 */ /* 0x000fe20000010100 */
[----:B------:R-:W-:Y:S01]  /*1820*/  FFMA.FTZ R38, R56, R2, R38 ;  /* 0x0000000238267223 */ /* 0x000fe20000010026 */
[----:B------:R-:W-:Y:S01]  /*1830*/  FFMA.FTZ R37, R31, R12, R37 ;  /* 0x0000000c1f257223 */ /* 0x000fe20000010025 */
[----:B------:R-:W-:Y:S02]  /*1840*/  HADD2.F32 R2, -RZ, R39.H1_H1 ;  /* 0x30000027ff027230 */ /* 0x000fe40000004100 */
[----:B------:R-:W-:Y:S01]  /*1850*/  FMUL.FTZ R39, R29, R3 ;  /* 0x000000031d277220 */ /* 0x000fe20000410000 */
[----:B------:R-:W-:Y:S01]  /*1860*/  FMUL.FTZ R55, R33, R55 ;  /* 0x0000003721377220 */ /* 0x000fe20000410000 */
[----:B------:R-:W-:-:S03]  /*1870*/  FFMA.FTZ R37, R29, R11, R37 ;  /* 0x0000000b1d257223 */ /* 0x000fc60000010025 */
[----:B------:R-:W-:Y:S01]  /*1880*/  FFMA.FTZ R38, R55, R39, R38 ;  /* 0x0000002737267223 */ /* 0x000fe20000010026 */
[----:B------:R-:W-:Y:S01]  /*1890*/  FFMA.FTZ R39, R27, R10, R37 ;  /* 0x0000000a1b277223 */ /* 0x000fe20000010025 */
[----:B------:R-:W-:-:S03]  /*18a0*/  IMAD.MOV.U32 R50, RZ, RZ, 0x28 ;  /* 0x00000028ff327424 */ /* 0x000fc600078e00ff */
[----:B------:R-:W-:Y:S01]  /*18b0*/  FFMA.FTZ R39, R32, R9, R39 ;  /* 0x0000000920277223 */ /* 0x000fe20000010027 */
[----:B------:R-:W-:Y:S02]  /*18c0*/  IMAD R50, R53, R50, UR8 ;  /* 0x0000000835327e24 */ /* 0x000fe4000f8e0232 */
[----:B------:R-:W-:Y:S01]  /*18d0*/  FADD.FTZ R54, -R36, R54 ;  /* 0x0000003624367221 */ /* 0x000fe20000010100 */
[----:B------:R-:W-:Y:S01]  /*18e0*/  FFMA.FTZ R39, R31, R8, R39 ;  /* 0x000000081f277223 */ /* 0x000fe20000010027 */
[--C-:B------:R-:W-:Y:S02]  /*18f0*/  HADD2.F32 R79, -RZ, R35.reuse.H0_H0 ;  /* 0x20000023ff4f7230 */ /* 0x100fe40000004100 */
[----:B------:R-:W-:Y:S01]  /*1900*/  FMUL.FTZ R37, R27, R2 ;  /* 0x000000021b257220 */ /* 0x000fe20000410000 */
[----:B------:R-:W-:Y:S02]  /*1910*/  HADD2.F32 R53, -RZ, R35.H1_H1 ;  /* 0x30000023ff357230 */ /* 0x000fe40000004100 */
[----:B------:R-:W-:Y:S01]  /*1920*/  FMUL.FTZ R54, R33, R54 ;  /* 0x0000003621367220 */ /* 0x000fe20000410000 */
[----:B------:R-:W-:Y:S01]  /*1930*/  FFMA.FTZ R35, R29, R7, R39 ;  /* 0x000000071d237223 */ /* 0x000fe20000010027 */
[----:B------:R-:W-:Y:S01]  /*1940*/  LEA R52, R52, R50, 0x3 ;  /* 0x0000003234347211 */ /* 0x000fe200078e18ff */
[----:B------:R-:W-:-:S02]  /*1950*/  HADD2.F32 R50, -RZ, R34.H0_H0 ;  /* 0x20000022ff327230 */ /* 0x000fc40000004100 */
[----:B------:R-:W-:Y:S01]  /*1960*/  FFMA.FTZ R38, R54, R37, R38 ;  /* 0x0000002536267223 */ /* 0x000fe20000010026 */
[----:B------:R-:W-:Y:S01]  /*1970*/  FFMA.FTZ R51, R27, R6, R35 ;  /* 0x000000061b337223 */ /* 0x000fe20000010023 */
[----:B------:R-:W-:Y:S02]  /*1980*/  HADD2.F32 R37, -RZ, R34.H1_H1 ;  /* 0x30000022ff257230 */ /* 0x000fe40000004100 */
[----:B------:R-:W-:Y:S01]  /*1990*/  FADD.FTZ R50, -R36, R50 ;  /* 0x0000003224327221 */ /* 0x000fe20000010100 */
[----:B------:R-:W-:Y:S01]  /*19a0*/  FFMA.FTZ R51, R32, R5, R51 ;  /* 0x0000000520337223 */ /* 0x000fe20000010033 */
[C---:B------:R-:W-:Y:S01]  /*19b0*/  FADD.FTZ R39, -R36.reuse, R79 ;  /* 0x0000004f24277221 */ /* 0x040fe20000010100 */
[C---:B------:R-:W-:Y:S01]  /*19c0*/  FADD.FTZ R37, -R36.reuse, R37 ;  /* 0x0000002524257221 */ /* 0x040fe20000010100 */
[----:B------:R-:W-:Y:S01]  /*19d0*/  FADD.FTZ R79, -R36, R53 ;  /* 0x00000035244f7221 */ /* 0x000fe20000010100 */
[----:B------:R-:W-:Y:S01]  /*19e0*/  FMUL.FTZ R36, R33, R50 ;  /* 0x0000003221247220 */ /* 0x000fe20000410000 */
[----:B------:R-:W-:-:S02]  /*19f0*/  HADD2.F32 R34, -RZ, R40.H0_H0 ;  /* 0x20000028ff227230 */ /* 0x000fc40000004100 */
[----:B------:R-:W-:Y:S01]  /*1a00*/  FFMA.FTZ R50, R31, R4, R51 ;  /* 0x000000041f327223 */ /* 0x000fe20000010033 */
[----:B------:R-:W-:-:S03]  /*1a10*/  HADD2.F32 R35, -RZ, R40.H1_H1 ;  /* 0x30000028ff237230 */ /* 0x000fc60000004100 */
[----:B------:R-:W-:Y:S01]  /*1a20*/  FFMA.FTZ R50, R29, R3, R50 ;  /* 0x000000031d327223 */ /* 0x000fe20000010032 */
[----:B------:R-:W-:Y:S01]  /*1a30*/  FMUL.FTZ R40, R32, R34 ;  /* 0x0000002220287220 */ /* 0x000fe20000410000 */
[----:B------:R-:W-:Y:S02]  /*1a40*/  FMUL.FTZ R51, R31, R35 ;  /* 0x000000231f337220 */ /* 0x000fe40000410000 */
[----:B------:R-:W-:Y:S01]  /*1a50*/  FFMA.FTZ R50, R27, R2, R50 ;  /* 0x000000021b327223 */ /* 0x000fe20000010032 */
[----:B------:R-:W-:Y:S01]  /*1a60*/  FFMA.FTZ R40, R36, R40, R38 ;  /* 0x0000002824287223 */ /* 0x000fe20000010026 */
[C---:B------:R-:W-:Y:S01]  /*1a70*/  FMUL.FTZ R37, R33.reuse, R37 ;  /* 0x0000002521257220 */ /* 0x040fe20000410000 */
[--C-:B------:R-:W-:Y:S02]  /*1a80*/  HADD2.F32 R38, -RZ, R41.reuse.H0_H0 ;  /* 0x20000029ff267230 */ /* 0x100fe40000004100 */
[----:B------:R-:W-:Y:S01]  /*1a90*/  FFMA.FTZ R50, R32, R34, R50 ;  /* 0x0000002220327223 */ /* 0x000fe20000010032 */
[----:B------:R-:W-:Y:S01]  /*1aa0*/  FMUL.FTZ R39, R33, R39 ;  /* 0x0000002721277220 */ /* 0x000fe20000410000 */
[----:B------:R-:W-:Y:S01]  /*1ab0*/  FFMA.FTZ R51, R37, R51, R40 ;  /* 0x0000003325337223 */ /* 0x000fe20000010028 */
[----:B------:R-:W-:-:S02]  /*1ac0*/  HADD2.F32 R40, -RZ, R41.H1_H1 ;  /* 0x30000029ff287230 */ /* 0x000fc40000004100 */
[----:B------:R-:W-:Y:S01]  /*1ad0*/  FMUL.FTZ R53, R29, R38 ;  /* 0x000000261d357220 */ /* 0x000fe20000410000 */
[----:B------:R-:W-:Y:S01]  /*1ae0*/  FFMA.FTZ R50, R31, R35, R50 ;  /* 0x000000231f327223 */ /* 0x000fe20000010032 */
[----:B------:R-:W-:Y:S02]  /*1af0*/  FMUL.FTZ R41, R33, R79 ;  /* 0x0000004f21297220 */ /* 0x000fe40000410000 */
[----:B------:R-:W-:Y:S01]  /*1b00*/  FFMA.FTZ R51, R39, R53, R51 ;  /* 0x0000003527337223 */ /* 0x000fe20000010033 */
[----:B------:R-:W-:Y:S01]  /*1b10*/  FMUL.FTZ R53, R27, R40 ;  /* 0x000000281b357220 */ /* 0x000fe20000410000 */
[----:B------:R-:W-:Y:S01]  /*1b20*/  FFMA.FTZ R50, R29, R38, R50 ;  /* 0x000000261d327223 */ /* 0x000fe20000010032 */
[----:B------:R-:W-:Y:S01]  /*1b30*/  FADD.FTZ R43, R0, R43 ;  /* 0x0000002b002b7221 */ /* 0x000fe20000010000 */
[----:B------:R-:W0:Y:S01]  /*1b40*/  S2R R79, SR_TID.X ;  /* 0x00000000004f7919 */ /* 0x000e220000002100 */
[----:B------:R-:W-:Y:S01]  /*1b50*/  FFMA.FTZ R51, R41, R53, R51 ;  /* 0x0000003529337223 */ /* 0x000fe20000010033 */
[----:B------:R-:W-:Y:S01]  /*1b60*/  FFMA.FTZ R50, R27, R40, R50 ;  /* 0x000000281b327223 */ /* 0x000fe20000010032 */
[----:B------:R-:W-:Y:S01]  /*1b70*/  UIADD3 UR9, UP0, UR11, 0x24, URZ ;  /* 0x000000240b097890 */ /* 0x000fe2000ff1e03f */
        /* <DEDUP_REMOVED lines=8> */
[----:B------:R-:W-:Y:S01]  /*1c00*/  UIADD3.X UR10, URZ, UR5, URZ, UP0, !UPT ;  /* 0x000000053f0a7290 */ /* 0x000fe200087fe43f */
[----:B------:R1:W-:Y:S01]  /*1c10*/  STS.64 [R52], R50 ;  /* 0x0000003234007388 */ /* 0x0003e20000000a00 */
[----:B------:R-:W-:Y:S01]  /*1c20*/  UISETP.GE.U32.AND UP0, UPT, UR9, UR16, UPT ;  /* 0x000000100900728c */ /* 0x000fe2000bf06070 */
[----:B------:R-:W-:Y:S01]  /*1c30*/  FADD.FTZ R45, R45, R24 ;  /* 0x000000182d2d7221 */ /* 0x000fe20000010000 */
[----:B------:R-:W-:Y:S01]  /*1c40*/  FADD.FTZ R47, R47, R23 ;  /* 0x000000172f2f7221 */ /* 0x000fe20000010000 */
[----:B------:R-:W-:Y:S01]  /*1c50*/  FADD.FTZ R49, R49, R22 ;  /* 0x0000001631317221 */ /* 0x000fe20000010000 */
[----:B------:R-:W-:Y:S01]  /*1c60*/  FFMA.FTZ R42, R77, R25, R42 ;  /* 0x000000194d2a7223 */ /* 0x000fe2000001002a */
[----:B------:R-:W-:Y:S01]  /*1c70*/  FFMA.FTZ R44, R76, R24, R44 ;  /* 0x000000184c2c7223 */ /* 0x000fe2000001002c */
[----:B------:R-:W-:Y:S01]  /*1c80*/  FFMA.FTZ R46, R75, R23, R46 ;  /* 0x000000174b2e7223 */ /* 0x000fe2000001002e */
[----:B------:R-:W-:Y:S01]  /*1c90*/  UISETP.GE.AND.EX UP0, UPT, UR10, UR7, UPT, UP0 ;  /* 0x000000070a00728c */ /* 0x000fe2000bf06300 */
[----:B-1----:R-:W-:Y:S01]  /*1ca0*/  FADD.FTZ R50, R43, R21 ;  /* 0x000000152b327221 */ /* 0x002fe20000010000 */
[----:B------:R-:W-:Y:S01]  /*1cb0*/  FFMA.FTZ R43, R74, R22, R48 ;  /* 0x000000164a2b7223 */ /* 0x000fe20000010030 */
        /* <DEDUP_REMOVED lines=15> */
[----:B------:R-:W-:Y:S01]  /*1db0*/  PLOP3.LUT P0, PT, PT, PT, UP0, 0x80, 0x0 ;  /* 0x000000000000781c */ /* 0x000fe20003f0f008 */
        /* <DEDUP_REMOVED lines=53> */
[----:B0-----:R-:W3:Y:S01]  /*2110*/  LDL R51, [R1+0x24] ;  /* 0x0000240001337983 */ /* 0x001ee20000100800 */
[----:B------:R-:W0:Y:S02]  /*2120*/  S2R R52, SR_TID.X ;  /* 0x0000000000347919 */ /* 0x000e240000002100 */
[----:B0-----:R-:W-:-:S04]  /*2130*/  SHF.R.S32.HI R79, RZ, 0x1f, R52 ;  /* 0x0000001fff4f7819 */ /* 0x001fc80000011434 */
[----:B------:R-:W-:Y:S02]  /*2140*/  LEA.HI R79, R79, R52, RZ, 0x2 ;  /* 0x000000344f4f7211 */ /* 0x000fe400078f10ff */
[----:B------:R-:W-:-:S04]  /*2150*/  SHF.L.U32 R52, R52, 0x1, RZ ;  /* 0x0000000134347819 */ /* 0x000fc800000006ff */
[----:B------:R-:W-:-:S04]  /*2160*/  LOP3.LUT R52, R52, 0x18, RZ, 0xc0, !PT ;  /* 0x0000001834347812 */ /* 0x000fc800078ec0ff */
[----:B------:R-:W-:-:S04]  /*2170*/  LOP3.LUT R52, R52, 0x18, RZ, 0x3c, !PT ;  /* 0x0000001834347812 */ /* 0x000fc800078e3cff */
[----:B------:R-:W-:-:S05]  /*2180*/  IADD3 R52, R50, R52, RZ ;  /* 0x0000003432347210 */ /* 0x000fca0007ffe0ff */
[----:B------:R2:W-:Y:S01]  /*2190*/  STS.64 [R52], R48 ;  /* 0x0000003034007388 */ /* 0x0005e20000000a00 */
[----:B------:R-:W-:-:S04]  /*21a0*/  SHF.R.S32.HI R79, RZ, 0x2, R79 ;  /* 0x00000002ff4f7819 */ /* 0x000fc8000001144f */
[----:B------:R-:W-:Y:S01]  /*21b0*/  LEA R79, R79, UR5, 0x5 ;  /* 0x000000054f4f7c11 */ /* 0x000fe2000f8e28ff */
[----:B------:R-:W-:-:S04]  /*21c0*/  USHF.R.U32.HI UR5, URZ, 0x2, UR6 ;  /* 0x000000023f057899 */ /* 0x000fc80008011606 */
[----:B------:R-:W-:-:S04]  /*21d0*/  USHF.L.U32 UR5, UR5, 0x3, URZ ;  /* 0x0000000305057899 */ /* 0x000fc8000800063f */
[----:B------:R-:W-:Y:S01]  /*21e0*/  ULOP3.LUT UR5, UR5, 0xfffffff8, UR17, 0xe2, !UPT ;  /* 0xfffffff805057892 */ /* 0x000fe2000f8ee211 */
[----:B--2---:R-:W-:Y:S01]  /*21f0*/  IMAD R52, R53, 0x8, R79 ;  /* 0x0000000835347824 */ /* 0x004fe200078e024f */
[----:B------:R-:W-:Y:S06]  /*2200*/  BAR.SYNC.DEFER_BLOCKING 0x0 ;  /* 0x0000000000007b1d */ /* 0x000fec0000010000 */
[----:B------:R-:W-:Y:S01]  /*2210*/  LDS.64 R52, [R52+0xa00] ;  /* 0x000a000034347984 */ /* 0x000fe20000000a00 */
[----:B---3--:R-:W-:-:S06]  /*2220*/  LEA R50, R51, R79, 0x3 ;  /* 0x0000004f33327211 */ /* 0x008fcc00078e18ff */
[----:B------:R-:W0:Y:S02]  /*2230*/  LDS.64 R50, [R50] ;  /* 0x0000000032327984 */ /* 0x000e240000000a00 */
[----:B0-----:R-:W-:Y:S01]  /*2240*/  FADD.FTZ R50, RZ, R50 ;  /* 0x00000032ff327221 */ /* 0x001fe20000010000 */
[----:B------:R-:W-:-:S03]  /*2250*/  FADD.FTZ R51, RZ, R51 ;  /* 0x00000033ff337221 */ /* 0x000fc60000010000 */
[----:B------:R-:W-:Y:S01]  /*2260*/  FADD.FTZ R52, R50, R52 ;  /* 0x0000003432347221 */ /* 0x000fe20000010000 */
[----:B------:R-:W-:Y:S01]  /*2270*/  LEA R50, R3, R79, 0x3 ;  /* 0x0000004f03327211 */ /* 0x000fe200078e18ff */
        /* <DEDUP_REMOVED lines=17> */
.L_x_2655:
[----:B------:R-:W-:Y:S01]  /*2390*/  BSSY B0, `(.L_x_2656) ;  /* 0x0000086000007945 */ /* 0x000fe20003800000 */
[----:B0-----:R-:W-:-:S03]  /*23a0*/  CS2R R50, SRZ ;  /* 0x0000000000327805 */ /* 0x001fc6000001ff00 */
[----:B------:R-:W-:Y:S05]  /*23b0*/  @P1 BRA `(.L_x_2657) ;  /* 0x00000008000c1947 */ /* 0x000fea0003800000 */
[----:B------:R-:W0:Y:S01]  /*23c0*/  S2R R53, SR_TID.X ;  /* 0x0000000000357919 */ /* 0x000e220000002100 */
[----:B------:R-:W-:Y:S01]  /*23d0*/  USHF.L.U32 UR5, UR11, 0x3, URZ ;  /* 0x000000030b057899 */ /* 0x000fe2000800063f */
[----:B------:R-:W-:Y:S01]  /*23e0*/  HFMA2.MMA R50, -RZ, RZ, 0, 2.384185791015625e-06 ;  /* 0x00000028ff327435 */ /* 0x000fe200000001ff */
        /* <DEDUP_REMOVED lines=11> */
[----:B------:R-:W-:-:S03]  /*24a0*/  IMAD.MOV.U32 R51, RZ, RZ, 0x28 ;  /* 0x00000028ff337424 */ /* 0x000fc600078e00ff */
[----:B------:R-:W-:-:S05]  /*24b0*/  SHF.R.S32.HI R52, RZ, 0x2, R52 ;  /* 0x00000002ff347819 */ /* 0x000fca0000011434 */
        /* <DEDUP_REMOVED lines=106> */
[----:B------:R-:W-:Y:S02]  /*2b60*/  SHF.R.S32.HI R50, RZ, 0x2, R50 ;  /* 0x00000002ff327819 */ /* 0x000fe40000011432 */
[----:B0-----:R-:W-:Y:S01]  /*2b70*/  SHF.L.U32 R79, R51, 0x3, RZ ;  /* 0x00000003334f7819 */ /* 0x001fe200000006ff */
[----:B------:R-:W-:-:S03]  /*2b80*/  HFMA2.MMA R51, -RZ, RZ, 0, 2.384185791015625e-06 ;  /* 0x00000028ff337435 */ /* 0x000fc600000001ff */
[----:B------:R-:W-:-:S07]  /*2b90*/  LOP3.LUT R79, R79, 0x18, RZ, 0xc0, !PT ;  /* 0x000000184f4f7812 */ /* 0x000fce00078ec0ff */
[----:B------:R-:W-:-:S05]  /*2ba0*/  IMAD R50, R50, R51, UR8 ;  /* 0x0000000832327e24 */ /* 0x000fca000f8e0233 */
[----:B------:R-:W-:-:S06]  /*2bb0*/  IADD3 R50, R79, R50, RZ ;  /* 0x000000324f327210 */ /* 0x000fcc0007ffe0ff */
[----:B------:R-:W0:Y:S02]  /*2bc0*/  LDS.64 R50, [R50] ;  /* 0x0000000032327984 */ /* 0x000e240000000a00 */
[----:B0-----:R-:W-:Y:S01]  /*2bd0*/  FADD.FTZ R50, R52, R50 ;  /* 0x0000003234327221 */ /* 0x001fe20000010000 */
[----:B------:R-:W-:-:S07]  /*2be0*/  FADD.FTZ R51, R53, R51 ;  /* 0x0000003335337221 */ /* 0x000fce0000010000 */
.L_x_2657:
[----:B------:R-:W-:Y:S05]  /*2bf0*/  BSYNC B0 ;  /* 0x0000000000007941 */ /* 0x000fea0003800000 */
.L_x_2656:
        /* <DEDUP_REMOVED lines=16> */
[----:B------:R-:W-:Y:S02]  /*2d00*/  UIMAD UR5, UR5, UR4, UR6 ;  /* 0x00000004050572a4 */ /* 0x000fe4000f8e0206 */
[----:B------:R-:W-:-:S05]  /*2d10*/  IMAD.SHL.U32 R53, R53, 0x8, RZ ;  /* 0x0000000835357824 */ /* 0x000fca00078e00ff */
[----:B------:R-:W-:Y:S01]  /*2d20*/  LOP3.LUT R52, R53, 0xfffffff8, R52, 0xe2, !PT ;  /* 0xfffffff835347812 */ /* 0x000fe200078ee234 */
[----:B0-----:R-:W0:Y:S01]  /*2d30*/  LDC.64 R2, c[0x0][0x260] ;  /* 0x00009800ff027b82 */ /* 0x001e220000000a00 */
[----:B------:R-:W-:-:S04]  /*2d40*/  MOV R53, UR5 ;  /* 0x0000000500357c02 */ /* 0x000fc80008000f00 */
[----:B------:R-:W-:-:S04]  /*2d50*/  LEA R52, R53, R52, 0x6 ;  /* 0x0000003435347211 */ /* 0x000fc800078e30ff */
[----:B------:R-:W-:-:S05]  /*2d60*/  SHF.L.U32 R52, R52, 0x1, RZ ;  /* 0x0000000134347819 */ /* 0x000fca00000006ff */
[----:B0-----:R-:W-:Y:S02]  /*2d70*/  IMAD.WIDE.U32 R52, R52, 0x4, R2 ;  /* 0x0000000434347825 */ /* 0x001fe400078e0002 */
[----:B------:R0:W5:Y:S04]  /*2d80*/  LDL.LU.64 R2, [R1+0x28] ;  /* 0x0000280001027983 */ /* 0x0001680000300a00 */
[----:B------:R0:W-:Y:S02]  /*2d90*/  STG.E.64 desc[UR12][R52.64], R50 ;  /* 0x0000003234007986 */ /* 0x0001e4000c101b0c */
.L_x_2659:
[----:B------:R-:W-:Y:S05]  /*2da0*/  BSYNC B0 ;  /* 0x0000000000007941 */ /* 0x000fea0003800000 */
.L_x_2658:
        /* <DEDUP_REMOVED lines=17> */
.L_x_2662:
[----:B------:R-:W2:Y:S04]  /*2ec0*/  LD.E.STRONG.GPU R53, desc[UR12][R50.64] ;  /* 0x0000000c32357980 */ /* 0x000ea8000c10f900 */
[----:B--2---:R-:W-:Y:S01]  /*2ed0*/  CCTL.IVALL ;  /* 0x00000000ff00798f */ /* 0x004fe20002000000 */
[----:B------:R-:W-:Y:S05]  /*2ee0*/  YIELD ;  /* 0x0000000000007946 */ /* 0x000fea0003800000 */
[----:B-----5:R-:W-:-:S04]  /*2ef0*/  LOP3.LUT R53, R53, R52, RZ, 0x3c, !PT ;  /* 0x0000003435357212 */ /* 0x020fc800078e3cff */
[----:B------:R-:W-:-:S13]  /*2f00*/  ISETP.GT.AND P1, PT, R53, -0x1, PT ;  /* 0xffffffff3500780c */ /* 0x000fda0003f24270 */
[----:B------:R-:W-:Y:S05]  /*2f10*/  @P1 BRA `(.L_x_2662) ;  /* 0xfffffffc00e81947 */ /* 0x000fea000383ffff */
.L_x_2661:
[----:B------:R-:W-:Y:S05]  /*2f20*/  WARPSYNC.ALL ;  /* 0x0000000000007948 */ /* 0x000fea0003800000 */
[----:B------:R-:W-:Y:S06]  /*2f30*/  BAR.SYNC.DEFER_BLOCKING 0x0 ;  /* 0x0000000000007b1d */ /* 0x000fec0000010000 */
[----:B------:R-:W-:Y:S05]  /*2f40*/  BRA `(.L_x_2663) ;  /* 0x0000000000687947 */ /* 0x000fea0003800000 */
.L_x_2660:
        /* <DEDUP_REMOVED lines=18> */
.L_x_2665:
[----:B------:R-:W2:Y:S04]  /*3070*/  LD.E.STRONG.GPU R53, desc[UR12][R50.64] ;  /* 0x0000000c32357980 */ /* 0x000ea8000c10f900 */
[----:B--2---:R-:W-:Y:S01]  /*3080*/  CCTL.IVALL ;  /* 0x00000000ff00798f */ /* 0x004fe20002000000 */
[----:B------:R-:W-:Y:S05]  /*3090*/  YIELD ;  /* 0x0000000000007946 */ /* 0x000fea0003800000 */
[----:B-----5:R-:W-:-:S04]  /*30a0*/  LOP3.LUT R53, R53, R52, RZ, 0x3c, !PT ;  /* 0x0000003435357212 */ /* 0x020fc800078e3cff */
[----:B------:R-:W-:-:S13]  /*30b0*/  ISETP.GT.AND P1, PT, R53, -0x1, PT ;  /* 0xffffffff3500780c */ /* 0x000fda0003f24270 */
[----:B------:R-:W-:Y:S05]  /*30c0*/  @P1 BRA `(.L_x_2665) ;  /* 0xfffffffc00e81947 */ /* 0x000fea000383ffff */
.L_x_2664:
[----:B------:R-:W-:Y:S05]  /*30d0*/  WARPSYNC.ALL ;  /* 0x0000000000007948 */ /* 0x000fea0003800000 */
[----:B------:R-:W-:Y:S06]  /*30e0*/  BAR.SYNC.DEFER_BLOCKING 0x0 ;  /* 0x0000000000007b1d */ /* 0x000fec0000010000 */
.L_x_2663:
[----:B0-----:R-:W0:Y:S01]  /*30f0*/  S2R R52, SR_TID.X ;  /* 0x0000000000347919 */ /* 0x001e220000002100 */
[----:B------:R-:W2:Y:S01]  /*3100*/  LDL.LU R79, [R1+0x14] ;  /* 0x00001400014f7983 */ /* 0x000ea20000300800 */
[----:B------:R-:W-:Y:S02]  /*3110*/  MOV R51, UR4 ;  /* 0x0000000400337c02 */ /* 0x000fe40008000f00 */
[----:B0-----:R-:W-:-:S13]  /*3120*/  ISETP.GT.U32.AND P1, PT, R52, 0x3f, PT ;  /* 0x0000003f3400780c */ /* 0x001fda0003f24070 */
[----:B------:R-:W0:Y:S02]  /*3130*/  @!P1 LDC R50, c[0x0][0x10] ;  /* 0x00000400ff329b82 */ /* 0x000e240000000800 */
[----:B0-----:R-:W-:Y:S01]  /*3140*/  @!P1 IMAD R50, R50, R51, UR6 ;  /* 0x0000000632329e24 */ /* 0x001fe2000f8e0233 */
[----:B------:R-:W-:-:S04]  /*3150*/  @!P1 LOP3.LUT R51, R52, 0x7ffffff8, RZ, 0xc0, !PT ;  /* 0x7ffffff834339812 */ /* 0x000fc800078ec0ff */
[----:B------:R-:W-:Y:S02]  /*3160*/  @!P1 LEA R50, R50, R51, 0x6 ;  /* 0x0000003332329211 */ /* 0x000fe400078e30ff */
[----:B------:R-:W-:Y:S02]  /*3170*/  @!P1 LOP3.LUT R51, R52, 0x7, RZ, 0xc0, !PT ;  /* 0x0000000734339812 */ /* 0x000fe400078ec0ff */
[----:B------:R-:W0:Y:S02]  /*3180*/  @!P1 LDC.64 R52, c[0x0][0x260] ;  /* 0x00009800ff349b82 */ /* 0x000e240000000a00 */
[----:B------:R-:W-:-:S04]  /*3190*/  @!P1 IADD3 R50, R50, R51, RZ ;  /* 0x0000003332329210 */ /* 0x000fc80007ffe0ff */
[----:B------:R-:W-:-:S05]  /*31a0*/  @!P1 SHF.L.U32 R50, R50, 0x1, RZ ;  /* 0x0000000132329819 */ /* 0x000fca00000006ff */
[----:B0-----:R-:W-:-:S06]  /*31b0*/  @!P1 IMAD.WIDE.U32 R50, R50, 0x4, R52 ;  /* 0x0000000432329825 */ /* 0x001fcc00078e0034 */
[----:B------:R-:W3:Y:S01]  /*31c0*/  @!P1 LDG.E.64 R50, desc[UR12][R50.64] ;  /* 0x0000000c32329981 */ /* 0x000ee2000c1e1b00 */
[----:B------:R-:W-:Y:S01]  /*31d0*/  HFMA2.MMA R52, -RZ, RZ, 0, 0 ;  /* 0x00000000ff347435 */ /* 0x000fe200000001ff */
[----:B------:R-:W0:Y:S01]  /*31e0*/  S2UR UR14, SR_CgaCtaId ;  /* 0x00000000000e79c3 */ /* 0x000e220000008800 */
[----:B------:R-:W-:Y:S01]  /*31f0*/  UMOV UR5, 0x400 ;  /* 0x0000040000057882 */ /* 0x000fe20000000000 */
[----:B------:R-:W1:Y:S01]  /*3200*/  S2R R53, SR_TID.X ;  /* 0x0000000000357919 */ /* 0x000e620000002100 */
[----:B------:R-:W-:Y:S02]  /*3210*/  UIADD3 UR5, UR5, 0x3480, URZ ;  /* 0x0000348005057890 */ /* 0x000fe4000fffe03f */
[----:B------:R-:W-:-:S04]  /*3220*/  USHF.L.U32 UR11, UR11, 0x3, URZ ;  /* 0x000000030b0b7899 */ /* 0x000fc8000800063f */
[----:B------:R-:W-:Y:S02]  /*3230*/  ULOP3.LUT UR11, UR11, 0x18, URZ, 0xc0, !UPT ;  /* 0x000000180b0b7892 */ /* 0x000fe4000f8ec03f */
[----:B0-----:R-:W-:-:S03]  /*3240*/  ULEA UR5, UR14, UR5, 0x18 ;  /* 0x000000050e057291 */ /* 0x001fc6000f8ec03f */
[----:B------:R-:W-:Y:S01]  /*3250*/  ULDC.64 UR14, c[0x0][0x210] ;  /* 0x00008400000e7ab9 */ /* 0x000fe20000000a00 */
[----:B---3--:R-:W-:Y:S01]  /*3260*/  @!P1 FADD.FTZ R52, RZ, R50 ;  /* 0x00000032ff349221 */ /* 0x008fe20000010000 */
[----:B------:R-:W-:Y:S01]  /*3270*/  MOV R50, RZ ;  /* 0x000000ff00327202 */ /* 0x000fe20000000f00 */
[----:B------:R-:W-:Y:S01]  /*3280*/  @!P1 FADD.FTZ R50, RZ, R51 ;  /* 0x00000033ff329221 */ /* 0x000fe20000010000 */
[----:B-1----:R-:W-:Y:S02]  /*3290*/  LOP3.LUT P1, RZ, R53, 0xffffffc7, RZ, 0xc0, !PT ;  /* 0xffffffc735ff7812 */ /* 0x002fe4000782c0ff */
        /* <DEDUP_REMOVED lines=20> */
[----:B------:R-:W3:Y:S04]  /*33e0*/  LDL.LU R51, [R1+0x10] ;  /* 0x0000100001337983 */ /* 0x000ee80000300800 */
[----:B------:R-:W0:Y:S02]  /*33f0*/  LDS.64 R52, [R50] ;  /* 0x0000000032347984 */ /* 0x000e240000000a00 */
[--C-:B0-----:R-:W-:Y:S01]  /*3400*/  FFMA.FTZ R0, R0, R32, -R52.reuse ;  /* 0x0000002000007223 */ /* 0x101fe20000010834 */
        /* <DEDUP_REMOVED lines=16> */
[--C-:B-----5:R-:W-:Y:S01]  /*3510*/  FFMA.FTZ R3, R29, R3, -R52.reuse ;  /* 0x000000031d037223 */ /* 0x120fe20000010834 */
[----:B------:R-:W-:Y:S01]  /*3520*/  FFMA.FTZ R28, R28, R29, -R52 ;  /* 0x0000001d1c1c7223 */ /* 0x000fe20000010834 */
[-C--:B------:R-:W-:Y:S01]  /*3530*/  FFMA.FTZ R36, R37, -R53.reuse, R31 ;  /* 0x8000003525247223 */ /* 0x080fe2000001001f */
[-C--:B------:R-:W-:Y:S01]  /*3540*/  FFMA.FTZ R0, R82, -R53.reuse, R0 ;  /* 0x8000003552007223 */ /* 0x080fe20000010000 */
[-C--:B------:R-:W-:Y:S01]  /*3550*/  FFMA.FTZ R30, R81, -R53.reuse, R30 ;  /* 0x80000035511e7223 */ /* 0x080fe2000001001e */
[----:B------:R-:W4:Y:S01]  /*3560*/  LDL.LU R37, [R1+0x4] ;  /* 0x0000040001257983 */ /* 0x000f220000300800 */
[----:B------:R-:W-:Y:S01]  /*3570*/  FFMA.FTZ R6, R27, R6, -R52 ;  /* 0x000000061b067223 */ /* 0x000fe20000010834 */
[-C--:B------:R-:W-:Y:S01]  /*3580*/  FFMA.FTZ R4, R56, -R53.reuse, R4 ;  /* 0x8000003538047223 */ /* 0x080fe20000010004 */
[-C--:B------:R-:W-:Y:S01]  /*3590*/  FFMA.FTZ R56, R55, -R53.reuse, R3 ;  /* 0x8000003537387223 */ /* 0x080fe20000010003 */
[-C--:B------:R-:W-:Y:S01]  /*35a0*/  FFMA.FTZ R28, R80, -R53.reuse, R28 ;  /* 0x80000035501c7223 */ /* 0x080fe2000001001c */
[C---:B------:R-:W-:Y:S01]  /*35b0*/  FMUL.FTZ R3, R33.reuse, R0 ;  /* 0x0000000021037220 */ /* 0x040fe20000410000 */
[----:B------:R-:W-:Y:S01]  /*35c0*/  FMUL.FTZ R30, R33, R30 ;  /* 0x0000001e211e7220 */ /* 0x000fe20000410000 */
[----:B------:R-:W4:Y:S01]  /*35d0*/  LDL.LU R35, [R1+0x8] ;  /* 0x0000080001237983 */ /* 0x000f220000300800 */
[-C--:B------:R-:W-:Y:S01]  /*35e0*/  FFMA.FTZ R6, R58, -R53.reuse, R6 ;  /* 0x800000353a067223 */ /* 0x080fe20000010006 */
[----:B------:R-:W-:Y:S01]  /*35f0*/  FFMA.FTZ R58, R57, -R53, R5 ;  /* 0x80000035393a7223 */ /* 0x000fe20000010005 */
[----:B------:R-:W-:Y:S01]  /*3600*/  FMUL.FTZ R5, R33, R28 ;  /* 0x0000001c21057220 */ /* 0x000fe20000410000 */
[----:B------:R-:W-:Y:S01]  /*3610*/  F2FP.F16.F32.PACK_AB R28, R30, R3 ;  /* 0x000000031e1c723e */ /* 0x000fe200000000ff */
[--C-:B------:R-:W-:Y:S01]  /*3620*/  FFMA.FTZ R26, R26, R27, -R52.reuse ;  /* 0x0000001b1a1a7223 */ /* 0x100fe20000010834 */
[----:B------:R-:W4:Y:S01]  /*3630*/  LDL.LU R30, [R1] ;  /* 0x00000000011e7983 */ /* 0x000f220000300800 */
[--C-:B------:R-:W-:Y:S01]  /*3640*/  FFMA.FTZ R18, R27, R18, -R52.reuse ;  /* 0x000000121b127223 */ /* 0x100fe20000010834 */
[----:B------:R-:W-:Y:S01]  /*3650*/  FFMA.FTZ R23, R29, R23, -R52 ;  /* 0x000000171d177223 */ /* 0x000fe20000010834 */
[-C--:B------:R-:W-:Y:S01]  /*3660*/  FFMA.FTZ R26, R78, -R53.reuse, R26 ;  /* 0x800000354e1a7223 */ /* 0x080fe2000001001a */
[----:B------:R-:W-:Y:S01]  /*3670*/  FFMA.FTZ R22, R27, R22, -R52 ;  /* 0x000000161b167223 */ /* 0x000fe20000010834 */
[----:B------:R-:W-:Y:S01]  /*3680*/  FFMA.FTZ R18, R70, -R53, R18 ;  /* 0x8000003546127223 */ /* 0x000fe20000010012 */
[C-C-:B------:R-:W-:Y:S01]  /*3690*/  FFMA.FTZ R19, R29.reuse, R19, -R52.reuse ;  /* 0x000000131d137223 */ /* 0x140fe20000010834 */
[C-C-:B------:R-:W-:Y:S01]  /*36a0*/  FFMA.FTZ R15, R29.reuse, R15, -R52.reuse ;  /* 0x0000000f1d0f7223 */ /* 0x140fe20000010834 */
[C-C-:B------:R-:W-:Y:S01]  /*36b0*/  FFMA.FTZ R11, R29.reuse, R11, -R52.reuse ;  /* 0x0000000b1d0b7223 */ /* 0x140fe20000010834 */
[--C-:B------:R-:W-:Y:S01]  /*36c0*/  FFMA.FTZ R7, R29, R7, -R52.reuse ;  /* 0x000000071d077223 */ /* 0x100fe20000010834 */
[--C-:B------:R-:W-:Y:S01]  /*36d0*/  FFMA.FTZ R2, R27, R2, -R52.reuse ;  /* 0x000000021b027223 */ /* 0x100fe20000010834 */
[----:B------:R-:W-:Y:S01]  /*36e0*/  FMUL.FTZ R70, R33, R26 ;  /* 0x0000001a21467220 */ /* 0x000fe20000410000 */
[----:B------:R-:W-:Y:S01]  /*36f0*/  FFMA.FTZ R29, R29, R38, -R52 ;  /* 0x000000261d1d7223 */ /* 0x000fe20000010834 */
[-C--:B------:R-:W-:Y:S01]  /*3700*/  FFMA.FTZ R34, R77, -R53.reuse, R25 ;  /* 0x800000354d227223 */ /* 0x080fe20000010019 */
[-C--:B------:R-:W-:Y:S01]  /*3710*/  FFMA.FTZ R24, R76, -R53.reuse, R24 ;  /* 0x800000354c187223 */ /* 0x080fe20000010018 */
[-C--:B------:R-:W-:Y:S01]  /*3720*/  FFMA.FTZ R38, R75, -R53.reuse, R23 ;  /* 0x800000354b267223 */ /* 0x080fe20000010017 */
[-C--:B------:R-:W-:Y:S01]  /*3730*/  FFMA.FTZ R22, R74, -R53.reuse, R22 ;  /* 0x800000354a167223 */ /* 0x080fe20000010016 */
[C-C-:B------:R-:W-:Y:S01]  /*3740*/  FFMA.FTZ R14, R27.reuse, R14, -R52.reuse ;  /* 0x0000000e1b0e7223 */ /* 0x140fe20000010834 */
[C---:B------:R-:W-:Y:S01]  /*3750*/  FFMA.FTZ R10, R27.reuse, R10, -R52 ;  /* 0x0000000a1b0a7223 */ /* 0x040fe20000010834 */
[-C--:B------:R-:W-:Y:S01]  /*3760*/  FFMA.FTZ R8, R60, -R53.reuse, R8 ;  /* 0x800000353c087223 */ /* 0x080fe20000010008 */
[-C--:B------:R-:W-:Y:S01]  /*3770*/  FFMA.FTZ R54, R54, -R53.reuse, R2 ;  /* 0x8000003536367223 */ /* 0x080fe20000010002 */
[----:B------:R-:W-:Y:S01]  /*3780*/  FFMA.FTZ R27, R27, R40, -R52 ;  /* 0x000000281b1b7223 */ /* 0x000fe20000010834 */
[----:B------:R-:W-:Y:S01]  /*3790*/  FFMA.FTZ R0, R39, -R53, R29 ;  /* 0x8000003527007223 */ /* 0x000fe2000001001d */
[----:B------:R-:W-:Y:S01]  /*37a0*/  F2FP.F16.F32.PACK_AB R5, R70, R5 ;  /* 0x000000054605723e */ /* 0x000fe200000000ff */
[-C--:B------:R-:W-:Y:S01]  /*37b0*/  FFMA.FTZ R12, R64, -R53.reuse, R12 ;  /* 0x80000035400c7223 */ /* 0x080fe2000001000c */
        /* <DEDUP_REMOVED lines=8> */
[C---:B------:R-:W-:Y:S01]  /*3840*/  FMUL.FTZ R11, R33.reuse, R8 ;  /* 0x00000008210b7220 */ /* 0x040fe20000410000 */
[----:B------:R-:W-:Y:S01]  /*3850*/  FMUL.FTZ R19, R33, R6 ;  /* 0x0000000621137220 */ /* 0x000fe20000410000 */
[-C--:B------:R-:W-:Y:S01]  /*3860*/  FFMA.FTZ R26, R41, -R53.reuse, R27 ;  /* 0x80000035291a7223 */ /* 0x080fe2000001001b */
[----:B------:R-:W-:Y:S01]  /*3870*/  PRMT R6, R28, 0x7632, R6 ;  /* 0x000076321c067816 */ /* 0x000fe20000000006 */
[-C--:B------:R-:W-:Y:S01]  /*3880*/  FFMA.FTZ R10, R62, -R53.reuse, R10 ;  /* 0x800000353e0a7223 */ /* 0x080fe2000001000a */
[----:B------:R-:W-:Y:S01]  /*3890*/  PRMT R8, R5, 0x7632, R8 ;  /* 0x0000763205087816 */ /* 0x000fe20000000008 */
[----:B------:R-:W-:Y:S01]  /*38a0*/  FMUL.FTZ R27, R33, R4 ;  /* 0x00000004211b7220 */ /* 0x000fe20000410000 */
[-C--:B------:R-:W-:Y:S01]  /*38b0*/  FFMA.FTZ R60, R59, -R53.reuse, R7 ;  /* 0x800000353b3c7223 */ /* 0x080fe20000010007 */
[----:B------:R-:W-:Y:S01]  /*38c0*/  F2FP.F16.F32.PACK_AB R34, R29, R34 ;  /* 0x000000221d22723e */ /* 0x000fe200000000ff */
[----:B------:R-:W-:Y:S01]  /*38d0*/  FMUL.FTZ R40, R33, R40 ;  /* 0x0000002821287220 */ /* 0x000fe20000410000 */
[----:B------:R-:W-:Y:S01]  /*38e0*/  F2FP.F16.F32.PACK_AB R38, R31, R38 ;  /* 0x000000261f26723e */ /* 0x000fe200000000ff */
[C---:B------:R-:W-:Y:S01]  /*38f0*/  FMUL.FTZ R7, R33.reuse, R20 ;  /* 0x0000001421077220 */ /* 0x040fe20000410000 */
[C---:B------:R-:W-:Y:S01]  /*3900*/  FMUL.FTZ R50, R33.reuse, R50 ;  /* 0x0000003221327220 */ /* 0x040fe20000410000 */
[----:B------:R-:W-:Y:S01]  /*3910*/  FMUL.FTZ R23, R33, R18 ;  /* 0x0000001221177220 */ /* 0x000fe20000410000 */
[-C--:B------:R-:W-:Y:S01]  /*3920*/  FFMA.FTZ R16, R68, -R53.reuse, R16 ;  /* 0x8000003544107223 */ /* 0x080fe20000010010 */
[-C--:B------:R-:W-:Y:S01]  /*3930*/  FFMA.FTZ R52, R69, -R53.reuse, R17 ;  /* 0x8000003545347223 */ /* 0x080fe20000010011 */
[-C--:B------:R-:W-:Y:S01]  /*3940*/  FFMA.FTZ R68, R67, -R53.reuse, R15 ;  /* 0x8000003543447223 */ /* 0x080fe2000001000f */
[-C--:B------:R-:W-:Y:S01]  /*3950*/  FFMA.FTZ R14, R66, -R53.reuse, R14 ;  /* 0x80000035420e7223 */ /* 0x080fe2000001000e */
[----:B------:R-:W-:Y:S01]  /*3960*/  FMUL.FTZ R21, R33, R10 ;  /* 0x0000000a21157220 */ /* 0x000fe20000410000 */
[----:B------:R-:W-:Y:S01]  /*3970*/  PRMT R10, R34, 0x7632, R10 ;  /* 0x00007632220a7816 */ /* 0x000fe2000000000a */
[-C--:B------:R-:W-:Y:S01]  /*3980*/  FFMA.FTZ R66, R65, -R53.reuse, R13 ;  /* 0x8000003541427223 */ /* 0x080fe2000001000d */
[----:B------:R-:W-:Y:S01]  /*3990*/  F2FP.F16.F32.PACK_AB R40, R7, R40 ;  /* 0x000000280728723e */ /* 0x000fe200000000ff */
[----:B------:R-:W-:Y:S01]  /*39a0*/  FMUL.FTZ R52, R33, R52 ;  /* 0x0000003421347220 */ /* 0x000fe20000410000 */
[----:B------:R-:W-:Y:S01]  /*39b0*/  F2FP.F16.F32.PACK_AB R23, R23, R50 ;  /* 0x000000321717723e */ /* 0x000fe200000000ff */
[C---:B------:R-:W-:Y:S01]  /*39c0*/  FMUL.FTZ R13, R33.reuse, R16 ;  /* 0x00000010210d7220 */ /* 0x040fe20000410000 */
[C---:B------:R-:W-:Y:S01]  /*39d0*/  FMUL.FTZ R68, R33.reuse, R68 ;  /* 0x0000004421447220 */ /* 0x040fe20000410000 */
[C---:B------:R-:W-:Y:S01]  /*39e0*/  FMUL.FTZ R25, R33.reuse, R14 ;  /* 0x0000000e21197220 */ /* 0x040fe20000410000 */
[C---:B------:R-:W-:Y:S01]  /*39f0*/  FMUL.FTZ R15, R33.reuse, R12 ;  /* 0x0000000c210f7220 */ /* 0x040fe20000410000 */
[----:B------:R-:W-:Y:S01]  /*3a00*/  PRMT R12, R40, 0x7632, R12 ;  /* 0x00007632280c7816 */ /* 0x000fe2000000000c */
[----:B------:R-:W-:Y:S01]  /*3a10*/  FMUL.FTZ R66, R33, R66 ;  /* 0x0000004221427220 */ /* 0x000fe20000410000 */
[----:B------:R-:W-:Y:S01]  /*3a20*/  F2FP.F16.F32.PACK_AB R13, R13, R52 ;  /* 0x000000340d0d723e */ /* 0x000fe200000000ff */
[----:B------:R-:W-:Y:S01]  /*3a30*/  FMUL.FTZ R64, R33, R64 ;  /* 0x0000004021407220 */ /* 0x000fe20000410000 */
[----:B------:R-:W-:Y:S01]  /*3a40*/  F2FP.F16.F32.PACK_AB R25, R25, R68 ;  /* 0x000000441919723e */ /* 0x000fe200000000ff */
[----:B------:R-:W-:Y:S01]  /*3a50*/  FFMA.FTZ R62, R61, -R53, R9 ;  /* 0x800000353d3e7223 */ /* 0x000fe20000010009 */
[----:B------:R-:W-:Y:S01]  /*3a60*/  F2FP.F16.F32.PACK_AB R15, R15, R66 ;  /* 0x000000420f0f723e */ /* 0x000fe200000000ff */
[----:B------:R-:W-:Y:S01]  /*3a70*/  FMUL.FTZ R60, R33, R60 ;  /* 0x0000003c213c7220 */ /* 0x000fe20000410000 */
[----:B------:R-:W-:Y:S01]  /*3a80*/  F2FP.F16.F32.PACK_AB R21, R21, R64 ;  /* 0x000000401515723e */ /* 0x000fe200000000ff */
        /* <DEDUP_REMOVED lines=11> */
[----:B------:R-:W-:-:S02]  /*3b40*/  F2FP.F16.F32.PACK_AB R17, R17, R56 ;  /* 0x000000381111723e */ /* 0x000fc400000000ff */
[----:B------:R-:W-:Y:S02]  /*3b50*/  F2FP.F16.F32.PACK_AB R9, R9, R32 ;  /* 0x000000200909723e */ /* 0x000fe400000000ff */
[----:B------:R-:W-:Y:S01]  /*3b60*/  F2FP.F16.F32.PACK_AB R0, R33, R0 ;  /* 0x000000002100723e */ /* 0x000fe200000000ff */
[----:B------:R-:W-:Y:S01]  /*3b70*/  ULOP3.LUT UR4, UR4, 0x1, URZ, 0x3c, !UPT ;  /* 0x0000000104047892 */ /* 0x000fe2000f8e3c3f */
[----:B------:R-:W-:Y:S01]  /*3b80*/  UMOV UR5, UR10 ;  /* 0x0000000a00057c82 */ /* 0x000fe20008000000 */
[----:B------:R-:W-:Y:S01]  /*3b90*/  UMOV UR11, UR9 ;  /* 0x00000009000b7c82 */ /* 0x000fe20008000000 */
[----:B--2---:R-:W-:-:S04]  /*3ba0*/  IADD3 R2, P1, R79, UR14, RZ ;  /* 0x0000000e4f027c10 */ /* 0x004fc8000ff3e0ff */
[----:B---3--:R-:W-:-:S05]  /*3bb0*/  IADD3.X R3, R51, UR15, RZ, P1, !PT ;  /* 0x0000000f33037c10 */ /* 0x008fca0008ffe4ff */
[----:B------:R-:W-:Y:S04]  /*3bc0*/  STG.E.U16 desc[UR12][R2.64], R28 ;  /* 0x0000001c02007986 */ /* 0x000fe8000c10150c */
[----:B------:R-:W-:Y:S04]  /*3bd0*/  STG.E.U16 desc[UR12][R2.64+0x2], R6 ;  /* 0x0000020602007986 */ /* 0x000fe8000c10150c */
[----:B------:R-:W-:Y:S04]  /*3be0*/  STG.E.U16 desc[UR12][R2.64+0x4], R5 ;  /* 0x0000040502007986 */ /* 0x000fe8000c10150c */
[----:B------:R0:W-:Y:S02]  /*3bf0*/  STG.E.U16 desc[UR12][R2.64+0x6], R8 ;  /* 0x0000060802007986 */ /* 0x0001e4000c10150c */
[----:B0-----:R-:W-:-:S02]  /*3c00*/  PRMT R3, R38, 0x7632, R3 ;  /* 0x0000763226037816 */ /* 0x001fc40000000003 */
[----:B------:R-:W-:Y:S02]  /*3c10*/  PRMT R8, R13, 0x7632, R8 ;  /* 0x000076320d087816 */ /* 0x000fe40000000008 */
[----:B----4-:R-:W-:-:S04]  /*3c20*/  IADD3 R4, P1, R37, UR14, RZ ;  /* 0x0000000e25047c10 */ /* 0x010fc8000ff3e0ff */
[----:B------:R-:W-:Y:S02]  /*3c30*/  IADD3.X R5, R35, UR15, RZ, P1, !PT ;  /* 0x0000000f23057c10 */ /* 0x000fe40008ffe4ff */
[----:B------:R-:W-:-:S03]  /*3c40*/  IADD3 R6, P1, R93, UR14, RZ ;  /* 0x0000000e5d067c10 */ /* 0x000fc6000ff3e0ff */
[----:B------:R-:W-:Y:S01]  /*3c50*/  STG.E.U16 desc[UR12][R4.64], R34 ;  /* 0x0000002204007986 */ /* 0x000fe2000c10150c */
[----:B------:R-:W-:-:S03]  /*3c60*/  IADD3.X R7, R30, UR15, RZ, P1, !PT ;  /* 0x0000000f1e077c10 */ /* 0x000fc60008ffe4ff */
[----:B------:R-:W-:Y:S01]  /*3c70*/  STG.E.U16 desc[UR12][R4.64+0x2], R10 ;  /* 0x0000020a04007986 */ /* 0x000fe2000c10150c */
[----:B------:R-:W-:-:S03]  /*3c80*/  IADD3 R2, P1, R91, UR14, RZ ;  /* 0x0000000e5b027c10 */ /* 0x000fc6000ff3e0ff */
[----:B------:R-:W-:Y:S04]  /*3c90*/  STG.E.U16 desc[UR12][R4.64+0x4], R38 ;  /* 0x0000042604007986 */ /* 0x000fe8000c10150c */
[----:B------:R0:W-:Y:S04]  /*3ca0*/  STG.E.U16 desc[UR12][R4.64+0x6], R3 ;  /* 0x0000060304007986 */ /* 0x0001e8000c10150c */
[----:B------:R-:W-:Y:S01]  /*3cb0*/  STG.E.U16 desc[UR12][R6.64], R40 ;  /* 0x0000002806007986 */ /* 0x000fe2000c10150c */
[----:B0-----:R-:W-:-:S03]  /*3cc0*/  PRMT R5, R23, 0x7632, R5 ;  /* 0x0000763217057816 */ /* 0x001fc60000000005 */
[----:B------:R-:W-:Y:S01]  /*3cd0*/  STG.E.U16 desc[UR12][R6.64+0x2], R12 ;  /* 0x0000020c06007986 */ /* 0x000fe2000c10150c */
[----:B------:R-:W-:-:S03]  /*3ce0*/  IADD3.X R3, R92, UR15, RZ, P1, !PT ;  /* 0x0000000f5c037c10 */ /* 0x000fc60008ffe4ff */
[----:B------:R-:W-:Y:S01]  /*3cf0*/  STG.E.U16 desc[UR12][R6.64+0x4], R23 ;  /* 0x0000041706007986 */ /* 0x000fe2000c10150c */
[----:B------:R-:W-:-:S03]  /*3d00*/  IADD3 R4, P1, R89, UR14, RZ ;  /* 0x0000000e59047c10 */ /* 0x000fc6000ff3e0ff */
[----:B------:R0:W-:Y:S01]  /*3d10*/  STG.E.U16 desc[UR12][R6.64+0x6], R5 ;  /* 0x0000060506007986 */ /* 0x0001e2000c10150c */
[----:B------:R-:W-:-:S03]  /*3d20*/  PRMT R10, R15, 0x7632, R10 ;  /* 0x000076320f0a7816 */ /* 0x000fc6000000000a */
[----:B------:R-:W-:Y:S01]  /*3d30*/  STG.E.U16 desc[UR12][R2.64], R13 ;  /* 0x0000000d02007986 */ /* 0x000fe2000c10150c */
[----:B0-----:R-:W-:-:S03]  /*3d40*/  PRMT R7, R25, 0x7632, R7 ;  /* 0x0000763219077816 */ /* 0x001fc60000000007 */
[----:B------:R0:W-:Y:S01]  /*3d50*/  STG.E.U16 desc[UR12][R2.64+0x2], R8 ;  /* 0x0000020802007986 */ /* 0x0001e2000c10150c */
[----:B------:R-:W-:-:S03]  /*3d60*/  IADD3.X R5, R90, UR15, RZ, P1, !PT ;  /* 0x0000000f5a057c10 */ /* 0x000fc60008ffe4ff */
[----:B------:R-:W-:Y:S01]  /*3d70*/  STG.E.U16 desc[UR12][R2.64+0x4], R25 ;  /* 0x0000041902007986 */ /* 0x000fe2000c10150c */
[----:B------:R-:W-:-:S03]  /*3d80*/  IADD3 R6, P1, R87, UR14, RZ ;  /* 0x0000000e57067c10 */ /* 0x000fc6000ff3e0ff */
[----:B------:R1:W-:Y:S04]  /*3d90*/  STG.E.U16 desc[UR12][R2.64+0x6], R7 ;  /* 0x0000060702007986 */ /* 0x0003e8000c10150c */
[----:B------:R-:W-:Y:S01]  /*3da0*/  STG.E.U16 desc[UR12][R4.64], R15 ;  /* 0x0000000f04007986 */ /* 0x000fe2000c10150c */
[----:B0-----:R-:W-:Y:S02]  /*3db0*/  PRMT R8, R11, 0x7632, R8 ;  /* 0x000076320b087816 */ /* 0x001fe40000000008 */
[----:B-1----:R-:W-:Y:S01]  /*3dc0*/  PRMT R3, R21, 0x7632, R3 ;  /* 0x0000763215037816 */ /* 0x002fe20000000003 */
[----:B------:R-:W-:Y:S01]  /*3dd0*/  STG.E.U16 desc[UR12][R4.64+0x2], R10 ;  /* 0x0000020a04007986 */ /* 0x000fe2000c10150c */
[----:B------:R-:W-:-:S03]  /*3de0*/  IADD3.X R7, R88, UR15, RZ, P1, !PT ;  /* 0x0000000f58077c10 */ /* 0x000fc60008ffe4ff */
[----:B------:R-:W-:Y:S01]  /*3df0*/  STG.E.U16 desc[UR12][R4.64+0x4], R21 ;  /* 0x0000041504007986 */ /* 0x000fe2000c10150c */
[----:B------:R-:W-:-:S03]  /*3e00*/  IADD3 R2, P1, R85, UR14, RZ ;  /* 0x0000000e55027c10 */ /* 0x000fc6000ff3e0ff */
[----:B------:R0:W-:Y:S04]  /*3e10*/  STG.E.U16 desc[UR12][R4.64+0x6], R3 ;  /* 0x0000060304007986 */ /* 0x0001e8000c10150c */
[----:B------:R-:W-:Y:S01]  /*3e20*/  STG.E.U16 desc[UR12][R6.64], R11 ;  /* 0x0000000b06007986 */ /* 0x000fe2000c10150c */
[----:B0-----:R-:W-:-:S03]  /*3e30*/  PRMT R5, R19, 0x7632, R5 ;  /* 0x0000763213057816 */ /* 0x001fc60000000005 */
[----:B------:R0:W-:Y:S01]  /*3e40*/  STG.E.U16 desc[UR12][R6.64+0x2], R8 ;  /* 0x0000020806007986 */ /* 0x0001e2000c10150c */
[----:B------:R-:W-:-:S03]  /*3e50*/  IADD3.X R3, R86, UR15, RZ, P1, !PT ;  /* 0x0000000f56037c10 */ /* 0x000fc60008ffe4ff */
[----:B------:R-:W-:Y:S01]  /*3e60*/  STG.E.U16 desc[UR12][R6.64+0x4], R19 ;  /* 0x0000041306007986 */ /* 0x000fe2000c10150c */
[----:B------:R-:W-:-:S03]  /*3e70*/  IADD3 R4, P1, R83, UR14, RZ ;  /* 0x0000000e53047c10 */ /* 0x000fc6000ff3e0ff */
[----:B------:R1:W-:Y:S01]  /*3e80*/  STG.E.U16 desc[UR12][R6.64+0x6], R5 ;  /* 0x0000060506007986 */ /* 0x0003e2000c10150c */
[----:B0-----:R-:W-:-:S03]  /*3e90*/  PRMT R8, R17, 0x7632, R8 ;  /* 0x0000763211087816 */ /* 0x001fc60000000008 */
[----:B------:R-:W-:Y:S01]  /*3ea0*/  STG.E.U16 desc[UR12][R2.64], R27 ;  /* 0x0000001b02007986 */ /* 0x000fe2000c10150c */
[----:B-1----:R-:W-:-:S03]  /*3eb0*/  PRMT R7, R27, 0x7632, R7 ;  /* 0x000076321b077816 */ /* 0x002fc60000000007 */
[----:B------:R-:W-:Y:S01]  /*3ec0*/  STG.E.U16 desc[UR12][R2.64+0x4], R17 ;  /* 0x0000041102007986 */ /* 0x000fe2000c10150c */
[----:B------:R-:W-:Y:S02]  /*3ed0*/  IADD3.X R5, R84, UR15, RZ, P1, !PT ;  /* 0x0000000f54057c10 */ /* 0x000fe40008ffe4ff */
[----:B------:R-:W-:Y:S01]  /*3ee0*/  PRMT R6, R0, 0x7632, R6 ;  /* 0x0000763200067816 */ /* 0x000fe20000000006 */
        /* <DEDUP_REMOVED lines=8> */
.L_x_2654:
        /* <DEDUP_REMOVED lines=11> */
[----:B------:R-:W3:Y:S01]  /*4020*/  S2R R16, SR_TID.X ;  /* 0x0000000000107919 */ /* 0x000ee20000002100 */
[----:B------:R-:W-:Y:S01]  /*4030*/  IMAD.MOV.U32 R15, RZ, RZ, -0x1 ;  /* 0xffffffffff0f7424 */ /* 0x000fe200078e00ff */
[----:B------:R-:W-:Y:S01]  /*4040*/  HFMA2.MMA R10, -RZ, RZ, 0, 1.1920928955078125e-06 ;  /* 0x00000014ff0a7435 */ /* 0x000fe200000001ff */
[----:B-1----:R-:W-:Y:S02]  /*4050*/  LOP3.LUT R12, RZ, R18, RZ, 0x33, !PT ;  /* 0x00000012ff0c7212 */ /* 0x002fe400078e33ff */
[----:B0-2---:R-:W-:Y:S02]  /*4060*/  LOP3.LUT R3, RZ, R19, RZ, 0x33, !PT ;  /* 0x00000013ff037212 */ /* 0x005fe400078e33ff */
[----:B------:R-:W-:-:S04]  /*4070*/  ISETP.GT.U32.AND P0, PT, R12, -0xa, PT ;  /* 0xfffffff60c00780c */ /* 0x000fc80003f04070 */
[C---:B------:R-:W-:Y:S02]  /*4080*/  ISETP.GT.AND.EX P0, PT, R3.reuse, -0x1, PT, P0 ;  /* 0xffffffff0300780c */ /* 0x040fe40003f04300 */
[----:B---3--:R-:W-:Y:S02]  /*4090*/  SHF.R.U32.HI R14, RZ, 0x5, R16 ;  /* 0x00000005ff0e7819 */ /* 0x008fe40000011610 */
        /* <DEDUP_REMOVED lines=27> */
[----:B------:R-:W-:Y:S01]  /*4250*/  SEL R4, R19, RZ, P0 ;  /* 0x000000ff13047207 */ /* 0x000fe20000000000 */
[----:B------:R-:W-:Y:S01]  /*4260*/  VIADD R0, R0, 0x1 ;  /* 0x0000000100007836 */ /* 0x000fe20000000000 */
[----:B------:R-:W-:-:S02]  /*4270*/  IADD3 R8, P0, R14, 0xa, RZ ;  /* 0x0000000a0e087810 */ /* 0x000fc40007f1e0ff */
[----:B------:R-:W-:Y:S02]  /*4280*/  IADD3 R7, P1, R14, 0x14, RZ ;  /* 0x000000140e077810 */ /* 0x000fe40007f3e0ff */
[----:B------:R-:W-:Y:S02]  /*4290*/  IADD3.X R6, RZ, RZ, RZ, P0, !PT ;  /* 0x000000ffff067210 */ /* 0x000fe400007fe4ff */
[----:B------:R-:W-:Y:S02]  /*42a0*/  IADD3.X R5, RZ, RZ, RZ, P1, !PT ;  /* 0x000000ffff057210 */ /* 0x000fe40000ffe4ff */
[C---:B------:R-:W-:Y:S02]  /*42b0*/  SHF.L.U64.HI R4, R15.reuse, 0x3, R4 ;  /* 0x000000030f047819 */ /* 0x040fe40000010204 */
[----:B------:R-:W-:Y:S02]  /*42c0*/  SHF.L.U32 R3, R15, 0x3, RZ ;  /* 0x000000030f037819 */ /* 0x000fe400000006ff */
[----:B------:R-:W-:-:S02]  /*42d0*/  LOP3.LUT R2, R2, 0x3, RZ, 0xc0, !PT ;  /* 0x0000000302027812 */ /* 0x000fc400078ec0ff */
[----:B------:R-:W-:-:S07]  /*42e0*/  LOP3.LUT R0, R0, 0x3, RZ, 0xc0, !PT ;  /* 0x0000000300007812 */ /* 0x000fce00078ec0ff */
.L_x_2683:
        /* <DEDUP_REMOVED lines=46> */
.L_x_2670:
[----:B------:R-:W-:Y:S05]  /*45d0*/  BSYNC B1 ;  /* 0x0000000000017941 */ /* 0x000fea0003800000 */
.L_x_2669:
[----:B------:R-:W-:Y:S05]  /*45e0*/  @!P0 BRA `(.L_x_2668) ;  /* 0x0000000400fc8947 */ /* 0x000fea0003800000 */
[----:B------:R-:W-:Y:S01]  /*45f0*/  SHF.L.U64.HI R19, R18, 0x1, R19 ;  /* 0x0000000112137819 */ /* 0x000fe20000010213 */
[C---:B------:R-:W-:Y:S01]  /*4600*/  IMAD R21, R15.reuse, 0xa00, RZ ;  /* 0x00000a000f157824 */ /* 0x040fe200078e02ff */
[----:B------:R-:W-:Y:S01]  /*4610*/  IADD3 R20, P2, -R44, R3, RZ ;  /* 0x000000032c147210 */ /* 0x000fe20007f5e1ff */
        /* <DEDUP_REMOVED lines=17> */
.L_x_2673:
        /* <DEDUP_REMOVED lines=55> */
.L_x_2672:
[----:B------:R-:W-:Y:S05]  /*4aa0*/  BSYNC B1 ;  /* 0x0000000000017941 */ /* 0x000fea0003800000 */
.L_x_2671:
        /* <DEDUP_REMOVED lines=35> */
.L_x_2675:
[----:B------:R-:W-:Y:S05]  /*4ce0*/  BSYNC B1 ;  /* 0x0000000000017941 */ /* 0x000fea0003800000 */
.L_x_2674:
        /* <DEDUP_REMOVED lines=15> */
.L_x_2668:
[----:B------:R-:W-:Y:S05]  /*4de0*/  BSYNC B0 ;  /* 0x0000000000007941 */ /* 0x000fea0003800000 */
.L_x_2667:
        /* <DEDUP_REMOVED lines=49> */
.L_x_2692:
        /* <DEDUP_REMOVED lines=14> */
[C---:B------:R-:W-:Y:S01]  /*51e0*/  @!P0 IMAD.SHL.U32 R15, R47.reuse, 0x2, RZ ;  /* 0x000000022f0f8824 */ /* 0x040fe200078e00ff */
[----:B--2---:R-:W-:Y:S01]  /*51f0*/  @!P0 LEA R17, R47, UR4, 0x7 ;  /* 0x000000042f118c11 */ /* 0x004fe2000f8e38ff */
[----:B------:R-:W-:Y:S01]  /*5200*/  HFMA2.MMA R25, -RZ, RZ, 0, 0 ;  /* 0x00000000ff197435 */ /* 0x000fe200000001ff */
[----:B------:R-:W-:Y:S02]  /*5210*/  UMOV UR5, 0xffff ;  /* 0x0000ffff00057882 */ /* 0x000fe40000000000 */
[----:B------:R-:W-:-:S04]  /*5220*/  @!P0 LOP3.LUT R26, R26, R15, RZ, 0x3c, !PT ;  /* 0x0000000f1a1a8212 */ /* 0x000fc800078e3cff */
[----:B------:R-:W-:Y:S02]  /*5230*/  @!P0 LEA R15, R26, R17, 0x2 ;  /* 0x000000111a0f8211 */ /* 0x000fe400078e10ff */
[----:B------:R-:W-:-:S03]  /*5240*/  MOV R26, RZ ;  /* 0x000000ff001a7202 */ /* 0x000fc60000000f00 */
        /* <DEDUP_REMOVED lines=24> */
.L_x_2702:
        /* <DEDUP_REMOVED lines=39> */
.L_x_2712:
[----:B--2---:R-:W-:Y:S01]  /*5640*/  FADD.FTZ R17, R25, R23 ;  /* 0x0000001719117221 */ /* 0x004fe20000010000 */
[----:B------:R-:W-:Y:S02]  /*5650*/  @!P1 F2FP.F16.F32.PACK_AB R15, RZ, R31 ;  /* 0x0000001fff0f923e */ /* 0x000fe400000000ff */
[----:B------:R-:W-:Y:S02]  /*5660*/  LEA.HI R26, R16, 0x3c, RZ, 0x1c ;  /* 0x0000003c101a7811 */ /* 0x000fe400078fe0ff */
[----:B------:R-:W-:Y:S01]  /*5670*/  @!P1 F2FP.F16.F32.PACK_AB R17, RZ, R17 ;  /* 0x00000011ff11923e */ /* 0x000fe200000000ff */
[----:B------:R3:W-:Y:S04]  /*5680*/  @!P1 STG.E.U16 desc[UR12][R18.64+0x50], R15 ;  /* 0x0000500f12009986 */ /* 0x0007e8000c10150c */
[----:B------:R3:W-:Y:S02]  /*5690*/  @!P1 STG.E.U16 desc[UR12][R20.64+0x50], R17 ;  /* 0x0000501114009986 */ /* 0x0007e4000c10150c */
.L_x_2678:
[----:B------:R-:W-:Y:S05]  /*56a0*/  BSYNC B0 ;  /* 0x0000000000007941 */ /* 0x000fea0003800000 */
.L_x_2677:
        /* <DEDUP_REMOVED lines=12> */
[C---:B------:R-:W-:Y:S01]  /*5770*/  @!P0 SHF.L.U32 R28, R47.reuse, 0x1, RZ ;  /* 0x000000012f1c8819 */ /* 0x040fe200000006ff */
[----:B------:R-:W-:Y:S01]  /*5780*/  IMAD.MOV.U32 R46, RZ, RZ, 0xffff ;  /* 0x0000ffffff2e7424 */ /* 0x000fe200078e00ff */
[C---:B------:R-:W-:Y:S01]  /*5790*/  @!P0 IADD3 R25, R26.reuse, 0x14, RZ ;  /* 0x000000141a198810 */ /* 0x040fe20007ffe0ff */
[----:B------:R-:W-:Y:S01]  /*57a0*/  IMAD.MOV.U32 R41, RZ, RZ, 0xffff ;  /* 0x0000ffffff297424 */ /* 0x000fe200078e00ff */
[----:B------:R-:W-:Y:S02]  /*57b0*/  @!P0 SHF.L.U32 R21, R47, 0x1, RZ ;  /* 0x000000012f158819 */ /* 0x000fe400000006ff */
[----:B------:R-:W-:Y:S02]  /*57c0*/  @!P0 IADD3 R20, R26, 0x28, RZ ;  /* 0x000000281a148810 */ /* 0x000fe40007ffe0ff */
[----:B------:R-:W-:Y:S02]  /*57d0*/  @!P0 LOP3.LUT R25, R25, R28, RZ, 0x3c, !PT ;  /* 0x0000001c19198212 */ /* 0x000fe400078e3cff */
[----:B------:R-:W-:-:S02]  /*57e0*/  @!P0 LEA R30, R47, UR4, 0x7 ;  /* 0x000000042f1e8c11 */ /* 0x000fc4000f8e38ff */
[----:B------:R-:W-:Y:S02]  /*57f0*/  @!P0 LOP3.LUT R20, R20, R21, RZ, 0x3c, !PT ;  /* 0x0000001514148212 */ /* 0x000fe400078e3cff */
[----:B------:R-:W-:Y:S02]  /*5800*/  @!P0 LEA R31, R47, UR4, 0x7 ;  /* 0x000000042f1f8c11 */ /* 0x000fe4000f8e38ff */
[----:B------:R-:W-:Y:S02]  /*5810*/  @!P0 LEA R25, R25, R30, 0x2 ;  /* 0x0000001e19198211 */ /* 0x000fe400078e10ff */
[----:B0-----:R-:W-:Y:S01]  /*5820*/  MOV R15, 0xffff ;  /* 0x0000ffff000f7802 */ /* 0x001fe20000000f00 */
[----:B------:R-:W-:Y:S01]  /*5830*/  @!P0 IMAD R31, R20, 0x4, R31 ;  /* 0x00000004141f8824 */ /* 0x000fe200078e021f */
[----:B------:R-:W-:Y:S01]  /*5840*/  @!P0 IADD3 R20, R26, 0x3c, RZ ;  /* 0x0000003c1a148810 */ /* 0x000fe20007ffe0ff */
[----:B------:R-:W0:Y:S01]  /*5850*/  @!P0 LDS R28, [R25+0x500] ;  /* 0x00050000191c8984 */ /* 0x000e220000000800 */
[----:B------:R-:W-:-:S02]  /*5860*/  @!P0 SHF.L.U32 R23, R47, 0x1, RZ ;  /* 0x000000012f178819 */ /* 0x000fc400000006ff */
[----:B------:R-:W-:Y:S01]  /*5870*/  MOV R22, 0xffff ;  /* 0x0000ffff00167802 */ /* 0x000fe20000000f00 */
[----:B------:R3:W-:Y:S01]  /*5880*/  @!P0 LDS R27, [R25] ;  /* 0x00000000191b8984 */ /* 0x0007e20000000800 */
[----:B------:R-:W-:Y:S02]  /*5890*/  @!P0 LOP3.LUT R20, R20, R23, RZ, 0x3c, !PT ;  /* 0x0000001714148212 */ /* 0x000fe400078e3cff */
[----:B------:R-:W-:Y:S01]  /*58a0*/  @!P0 LEA R37, R47, UR4, 0x7 ;  /* 0x000000042f258c11 */ /* 0x000fe2000f8e38ff */
[----:B------:R-:W-:Y:S01]  /*58b0*/  @!P0 LDS R36, [R31+0x500] ;  /* 0x000500001f248984 */ /* 0x000fe20000000800 */
[----:B------:R-:W-:Y:S02]  /*58c0*/  MOV R29, RZ ;  /* 0x000000ff001d7202 */ /* 0x000fe40000000f00 */
[----:B------:R-:W-:Y:S01]  /*58d0*/  @!P0 LEA R37, R20, R37, 0x2 ;  /* 0x0000002514258211 */ /* 0x000fe200078e10ff */
[----:B------:R4:W-:Y:S01]  /*58e0*/  @!P0 LDS R35, [R31] ;  /* 0x000000001f238984 */ /* 0x0009e20000000800 */
[----:B---3--:R-:W-:Y:S01]  /*58f0*/  HFMA2.MMA R25, -RZ, RZ, 0, 0 ;  /* 0x00000000ff197435 */ /* 0x008fe200000001ff */
[----:B------:R-:W-:-:S02]  /*5900*/  MOV R34, 0xffff ;  /* 0x0000ffff00227802 */ /* 0x000fc40000000f00 */
[----:B-1----:R-:W1:Y:S01]  /*5910*/  SHFL.BFLY PT, R21, R18, 0x8, 0x101f ;  /* 0x0d101f0012157f89 */ /* 0x002e6200000e0000 */
[----:B------:R-:W-:Y:S02]  /*5920*/  MOV R24, 0xffff ;  /* 0x0000ffff00187802 */ /* 0x000fe40000000f00 */
[----:B------:R-:W-:Y:S01]  /*5930*/  MOV R33, RZ ;  /* 0x000000ff00217202 */ /* 0x000fe20000000f00 */
[----:B--2---:R-:W2:Y:S01]  /*5940*/  SHFL.BFLY PT, R23, R19, 0x8, 0x101f ;  /* 0x0d101f0013177f89 */ /* 0x004ea200000e0000 */
[----:B----4-:R-:W-:Y:S01]  /*5950*/  HFMA2.MMA R31, -RZ, RZ, 0, 0 ;  /* 0x00000000ff1f7435 */ /* 0x010fe200000001ff */
[----:B------:R-:W-:Y:S02]  /*5960*/  MOV R17, 0xffff ;  /* 0x0000ffff00117802 */ /* 0x000fe40000000f00 */
[----:B------:R-:W3:Y:S01]  /*5970*/  @!P0 LDS R42, [R37] ;  /* 0x00000000252a8984 */ /* 0x000ee20000000800 */
[----:B------:R-:W-:Y:S02]  /*5980*/  MOV R39, RZ ;  /* 0x000000ff00277202 */ /* 0x000fe40000000f00 */
[----:B------:R-:W-:Y:S01]  /*5990*/  MOV R43, 0xffff ;  /* 0x0000ffff002b7802 */ /* 0x000fe20000000f00 */
[----:B------:R4:W5:Y:S01]  /*59a0*/  @!P0 LDS R44, [R37+0x500] ;  /* 0x00050000252c8984 */ /* 0x0009620000000800 */
[----:B------:R-:W-:-:S02]  /*59b0*/  MOV R49, 0xffff ;  /* 0x0000ffff00317802 */ /* 0x000fc40000000f00 */
[----:B------:R-:W-:Y:S01]  /*59c0*/  MOV R51, 0xffff ;  /* 0x0000ffff00337802 */ /* 0x000fe20000000f00 */
[----:B----4-:R-:W-:Y:S01]  /*59d0*/  HFMA2.MMA R37, -RZ, RZ, 0, 0 ;  /* 0x00000000ff257435 */ /* 0x010fe200000001ff */
[----:B0-----:R-:W-:Y:S01]  /*59e0*/  @!P0 MOV R29, R28 ;  /* 0x0000001c001d8202 */ /* 0x001fe20000000f00 */
[----:B-1----:R-:W-:Y:S01]  /*59f0*/  FADD.FTZ R21, R21, R18 ;  /* 0x0000001215157221 */ /* 0x002fe20000010000 */
[----:B------:R-:W-:Y:S01]  /*5a00*/  MOV R28, 0xffff ;  /* 0x0000ffff001c7802 */ /* 0x000fe20000000f00 */
[----:B------:R-:W-:Y:S02]  /*5a10*/  @!P0 IMAD.MOV.U32 R25, RZ, RZ, R27 ;  /* 0x000000ffff198224 */ /* 0x000fe400078e001b */
[----:B------:R-:W0:Y:S01]  /*5a20*/  SHFL.BFLY PT, R32, R29, 0x8, 0x101f ;  /* 0x0d101f001d207f89 */ /* 0x000e2200000e0000 */
[----:B--2---:R-:W-:Y:S01]  /*5a30*/  FADD.FTZ R18, R23, R19 ;  /* 0x0000001317127221 */ /* 0x004fe20000010000 */
[----:B------:R-:W-:Y:S02]  /*5a40*/  MOV R23, 0xffff ;  /* 0x0000ffff00177802 */ /* 0x000fe40000000f00 */
[----:B------:R-:W-:Y:S01]  /*5a50*/  @!P0 MOV R33, R36 ;  /* 0x0000002400218202 */ /* 0x000fe20000000f00 */
[----:B------:R-:W1:Y:S01]  /*5a60*/  SHFL.BFLY PT, R20, R21, 0x4, 0x101f ;  /* 0x0c901f0015147f89 */ /* 0x000e6200000e0000 */
[----:B------:R-:W-:-:S02]  /*5a70*/  MOV R36, 0xffff ;  /* 0x0000ffff00247802 */ /* 0x000fc40000000f00 */
[----:B------:R-:W-:Y:S01]  /*5a80*/  @!P0 MOV R31, R35 ;  /* 0x00000023001f8202 */ /* 0x000fe20000000f00 */
[----:B------:R-:W2:Y:S01]  /*5a90*/  SHFL.BFLY PT, R30, R25, 0x8, 0x101f ;  /* 0x0d101f00191e7f89 */ /* 0x000ea200000e0000 */
[----:B------:R-:W-:Y:S02]  /*5aa0*/  MOV R27, 0xffff ;  /* 0x0000ffff001b7802 */ /* 0x000fe40000000f00 */
[----:B------:R-:W-:Y:S01]  /*5ab0*/  MOV R35, 0xffff ;  /* 0x0000ffff00237802 */ /* 0x000fe20000000f00 */
[----:B------:R-:W4:Y:S04]  /*5ac0*/  SHFL.BFLY PT, R40, R33, 0x8, 0x101f ;  /* 0x0d101f0021287f89 */ /* 0x000f2800000e0000 */
[----:B------:R-:W4:Y:S01]  /*5ad0*/  SHFL.BFLY PT, R38, R31, 0x8, 0x101f ;  /* 0x0d101f001f267f89 */ /* 0x000f2200000e0000 */
[----:B---3--:R-:W-:Y:S01]  /*5ae0*/  @!P0 MOV R37, R42 ;  /* 0x0000002a00258202 */ /* 0x008fe20000000f00 */
[----:B------:R-:W-:-:S02]  /*5af0*/  IMAD.MOV.U32 R42, RZ, RZ, 0xffff ;  /* 0x0000ffffff2a7424 */ /* 0x000fc400078e00ff */
[----:B------:R-:W3:Y:S01]  /*5b00*/  SHFL.BFLY PT, R23, R18, 0x4, 0x101f ;  /* 0x0c901f0012177f89 */ /* 0x000ee200000e0000 */
[----:B-----5:R-:W-:Y:S01]  /*5b10*/  @!P0 MOV R39, R44 ;  /* 0x0000002c00278202 */ /* 0x020fe20000000f00 */
[----:B0-----:R-:W-:Y:S01]  /*5b20*/  FADD.FTZ R32, R32, R29 ;  /* 0x0000001d20207221 */ /* 0x001fe20000010000 */
[----:B------:R-:W-:Y:S01]  /*5b30*/  MOV R44, 0xffff ;  /* 0x0000ffff002c7802 */ /* 0x000fe20000000f00 */
[----:B------:R-:W0:Y:S01]  /*5b40*/  SHFL.BFLY PT, R46, R37, 0x8, 0x101f ;  /* 0x0d101f00252e7f89 */ /* 0x000e2200000e0000 */
[----:B------:R-:W-:Y:S01]  /*5b50*/  ISETP.NE.AND P0, PT, R47, RZ, PT ;  /* 0x000000ff2f00720c */ /* 0x000fe20003f05270 */
[----:B-1----:R-:W-:Y:S02]  /*5b60*/  FADD.FTZ R20, R21, R20 ;  /* 0x0000001415147221 */ /* 0x002fe40000010000 */
        /* <DEDUP_REMOVED lines=49> */
[----:B------:R-:W-:Y:S01]  /*5e80*/  @!P0 F2FP.F16.F32.PACK_AB R23, RZ, R19 ;  /* 0x00000013ff17823e */ /* 0x000fe200000000ff */
[----:B-1----:R-:W-:Y:S01]  /*5e90*/  FADD.FTZ R39, R18, R27 ;  /* 0x0000001b12277221 */ /* 0x002fe20000010000 */
[----:B------:R-:W1:Y:S02]  /*5ea0*/  SHFL.BFLY PT, R51, R38, 0x2, 0x101f ;  /* 0x0c501f0026337f89 */ /* 0x000e6400000e0000 */
[----:B------:R-:W-:Y:S01]  /*5eb0*/  PRMT R17, R23, 0x7610, R17 ;  /* 0x0000761017117816 */ /* 0x000fe20000000011 */
[----:B--2---:R-:W-:Y:S02]  /*5ec0*/  FADD.FTZ R23, R34, R35 ;  /* 0x0000002322177221 */ /* 0x004fe40000010000 */
[----:B------:R-:W2:Y:S01]  /*5ed0*/  @!P0 LDC.64 R28, c[0x0][0x220] ;  /* 0x00008800ff1c8b82 */ /* 0x000ea20000000a00 */
[----:B------:R-:W-:Y:S01]  /*5ee0*/  @!P0 F2FP.F16.F32.PACK_AB R39, RZ, R39 ;  /* 0x00000027ff27823e */ /* 0x000fe200000000ff */
[----:B----4-:R-:W-:-:S04]  /*5ef0*/  @!P0 IMAD.WIDE R20, R37, 0x2, R20 ;  /* 0x0000000225148825 */ /* 0x010fc800078e0214 */
[----:B---3--:R-:W-:Y:S01]  /*5f00*/  FADD.FTZ R25, R25, R36 ;  /* 0x0000002419197221 */ /* 0x008fe20000010000 */
[----:B------:R-:W-:Y:S01]  /*5f10*/  @!P0 F2FP.F16.F32.PACK_AB R23, RZ, R23 ;  /* 0x00000017ff17823e */ /* 0x000fe200000000ff */
        /* <DEDUP_REMOVED lines=9> */
[----:B------:R-:W-:Y:S02]  /*5fb0*/  @!P0 F2FP.F16.F32.PACK_AB R15, RZ, R40 ;  /* 0x00000028ff0f823e */ /* 0x000fe400000000ff */
[----:B-1----:R-:W-:Y:S01]  /*5fc0*/  FADD.FTZ R38, R38, R51 ;  /* 0x0000003326267221 */ /* 0x002fe20000010000 */
[----:B--2---:R-:W-:Y:S01]  /*5fd0*/  @!P0 IMAD.WIDE R28, R37, 0x2, R28 ;  /* 0x00000002251c8825 */ /* 0x004fe200078e021c */
[----:B0-----:R-:W-:-:S02]  /*5fe0*/  MOV R33, 0xffff ;  /* 0x0000ffff00217802 */ /* 0x001fc40000000f00 */
[----:B------:R-:W-:Y:S02]  /*5ff0*/  MOV R17, 0xffff ;  /* 0x0000ffff00117802 */ /* 0x000fe40000000f00 */
[----:B-----5:R-:W-:Y:S02]  /*6000*/  @!P0 F2FP.F16.F32.PACK_AB R21, RZ, R25 ;  /* 0x00000019ff15823e */ /* 0x020fe400000000ff */
[----:B------:R-:W-:Y:S01]  /*6010*/  PRMT R20, R23, 0x7610, R20 ;  /* 0x0000761017147816 */ /* 0x000fe20000000014 */
[C---:B---3--:R-:W-:Y:S01]  /*6020*/  @!P0 IMAD.WIDE R26, R37.reuse, 0x2, R26 ;  /* 0x00000002251a8825 */ /* 0x048fe200078e021a */
[----:B------:R-:W-:Y:S01]  /*6030*/  @!P0 F2FP.F16.F32.PACK_AB R25, RZ, R41 ;  /* 0x00000029ff19823e */ /* 0x000fe200000000ff */
        /* <DEDUP_REMOVED lines=8> */
.L_x_2746:
        /* <DEDUP_REMOVED lines=9> */
.L_x_2676:
        /* <DEDUP_REMOVED lines=8> */
.L_x_2679:
[----:B------:R-:W-:Y:S01]  /*61d0*/  HFMA2.MMA R17, -RZ, RZ, 0, 4.76837158203125e-07 ;  /* 0x00000008ff117435 */ /* 0x000fe200000001ff */
[----:B-1----:R-:W-:Y:S01]  /*61e0*/  MOV R24, R18 ;  /* 0x0000001200187202 */ /* 0x002fe20000000f00 */
[----:B0-----:R-:W-:Y:S01]  /*61f0*/  IMAD.MOV.U32 R15, RZ, RZ, 0xffff ;  /* 0x0000ffffff0f7424 */ /* 0x001fe200078e00ff */
[----:B------:R-:W-:-:S08]  /*6200*/  MOV R22, 0x101f ;  /* 0x0000101f00167802 */ /* 0x000fd00000000f00 */
[----:B--2---:R-:W-:Y:S05]  /*6210*/  WARPSYNC.COLLECTIVE R15, `(.L_x_2684) ;  /* 0x000000000f087348 */ /* 0x004fea0003c00000 */
[----:B------:R0:W1:Y:S02]  /*6220*/  SHFL.BFLY P2, R23, R24, R17, R22 ;  /* 0x0c00001118177389 */ /* 0x0000640000040016 */
[----:B012---:R-:W-:Y:S01]  /*6230*/  ENDCOLLECTIVE ;  /* 0x000000000000791b */ /* 0x007fe20003800000 */
.L_x_2684:
[----:B------:R-:W-:Y:S02]  /*6240*/  MOV R24, R19 ;  /* 0x0000001300187202 */ /* 0x000fe40000000f00 */
[----:B------:R-:W-:-:S07]  /*6250*/  MOV R21, R23 ;  /* 0x0000001700157202 */ /* 0x000fce0000000f00 */
[----:B------:R-:W-:Y:S05]  /*6260*/  WARPSYNC.COLLECTIVE R15, `(.L_x_2685) ;  /* 0x000000000f087348 */ /* 0x000fea0003c00000 */
[----:B------:R0:W1:Y:S02]  /*6270*/  SHFL.BFLY P2, R23, R24, R17, R22 ;  /* 0x0c00001118177389 */ /* 0x0000640000040016 */
[----:B01----:R-:W-:Y:S01]  /*6280*/  ENDCOLLECTIVE ;  /* 0x000000000000791b */ /* 0x003fe20003800000 */
.L_x_2685:
[----:B------:R-:W-:Y:S01]  /*6290*/  FADD.FTZ R21, R21, R18 ;  /* 0x0000001215157221 */ /* 0x000fe20000010000 */
[----:B------:R-:W-:-:S04]  /*62a0*/  HFMA2.MMA R17, -RZ, RZ, 0, 2.384185791015625e-07 ;  /* 0x00000004ff117435 */ /* 0x000fc800000001ff */
[----:B------:R-:W-:Y:S02]  /*62b0*/  MOV R24, R21 ;  /* 0x0000001500187202 */ /* 0x000fe40000000f00 */
[----:B------:R-:W-:-:S07]  /*62c0*/  MOV R20, R23 ;  /* 0x0000001700147202 */ /* 0x000fce0000000f00 */
[----:B------:R-:W-:Y:S05]  /*62d0*/  WARPSYNC.COLLECTIVE R15, `(.L_x_2686) ;  /* 0x000000000f087348 */ /* 0x000fea0003c00000 */
[----:B------:R0:W1:Y:S02]  /*62e0*/  SHFL.BFLY P2, R23, R24, R17, R22 ;  /* 0x0c00001118177389 */ /* 0x0000640000040016 */
[----:B01----:R-:W-:Y:S01]  /*62f0*/  ENDCOLLECTIVE ;  /* 0x000000000000791b */ /* 0x003fe20003800000 */
.L_x_2686:
[----:B------:R-:W-:-:S05]  /*6300*/  FADD.FTZ R20, R20, R19 ;  /* 0x0000001314147221 */ /* 0x000fca0000010000 */
[----:B------:R-:W-:Y:S02]  /*6310*/  MOV R24, R20 ;  /* 0x0000001400187202 */ /* 0x000fe40000000f00 */
[----:B------:R-:W-:-:S07]  /*6320*/  MOV R26, R23 ;  /* 0x00000017001a7202 */ /* 0x000fce0000000f00 */
[----:B------:R-:W-:Y:S05]  /*6330*/  WARPSYNC.COLLECTIVE R15, `(.L_x_2687) ;  /* 0x000000000f087348 */ /* 0x000fea0003c00000 */
[----:B------:R0:W1:Y:S02]  /*6340*/  SHFL.BFLY P2, R23, R24, R17, R22 ;  /* 0x0c00001118177389 */ /* 0x0000640000040016 */
[----:B01----:R-:W-:Y:S01]  /*6350*/  ENDCOLLECTIVE ;  /* 0x000000000000791b */ /* 0x003fe20003800000 */
.L_x_2687:
[----:B------:R-:W-:-:S05]  /*6360*/  FADD.FTZ R26, R21, R26 ;  /* 0x0000001a151a7221 */ /* 0x000fca0000010000 */
[----:B------:R-:W-:Y:S01]  /*6370*/  MOV R24, R26 ;  /* 0x0000001a00187202 */ /* 0x000fe20000000f00 */
[----:B------:R-:W-:Y:S01]  /*6380*/  IMAD.MOV.U32 R17, RZ, RZ, 0x2 ;  /* 0x00000002ff117424 */ /* 0x000fe200078e00ff */
[----:B------:R-:W-:-:S07]  /*6390*/  MOV R25, R23 ;  /* 0x0000001700197202 */ /* 0x000fce0000000f00 */
[----:B------:R-:W-:Y:S05]  /*63a0*/  WARPSYNC.COLLECTIVE R15, `(.L_x_2688) ;  /* 0x000000000f087348 */ /* 0x000fea0003c00000 */
[----:B------:R0:W1:Y:S02]  /*63b0*/  SHFL.BFLY P2, R23, R24, R17, R22 ;  /* 0x0c00001118177389 */ /* 0x0000640000040016 */
[----:B01----:R-:W-:Y:S01]  /*63c0*/  ENDCOLLECTIVE ;  /* 0x000000000000791b */ /* 0x003fe20003800000 */
.L_x_2688:
[----:B------:R-:W-:-:S05]  /*63d0*/  FADD.FTZ R25, R20, R25 ;  /* 0x0000001914197221 */ /* 0x000fca0000010000 */
[----:B------:R-:W-:Y:S02]  /*63e0*/  MOV R24, R25 ;  /* 0x0000001900187202 */ /* 0x000fe40000000f00 */
[----:B------:R-:W-:-:S07]  /*63f0*/  MOV R27, R23 ;  /* 0x00000017001b7202 */ /* 0x000fce0000000f00 */
[----:B------:R-:W-:Y:S05]  /*6400*/  WARPSYNC.COLLECTIVE R15, `(.L_x_2689) ;  /* 0x000000000f087348 */ /* 0x000fea0003c00000 */
[----:B------:R0:W1:Y:S02]  /*6410*/  SHFL.BFLY P2, R23, R24, R17, R22 ;  /* 0x0c00001118177389 */ /* 0x0000640000040016 */
[----:B01----:R-:W-:Y:S01]  /*6420*/  ENDCOLLECTIVE ;  /* 0x000000000000791b */ /* 0x003fe20003800000 */
.L_x_2689:
[----:B------:R-:W-:Y:S01]  /*6430*/  FADD.FTZ R27, R26, R27 ;  /* 0x0000001b1a1b7221 */ /* 0x000fe20000010000 */
[----:B------:R-:W-:-:S04]  /*6440*/  HFMA2.MMA R17, -RZ, RZ, 0, 5.9604644775390625e-08 ;  /* 0x00000001ff117435 */ /* 0x000fc800000001ff */
[----:B------:R-:W-:Y:S02]  /*6450*/  MOV R24, R27 ;  /* 0x0000001b00187202 */ /* 0x000fe40000000f00 */
[----:B------:R-:W-:-:S07]  /*6460*/  MOV R18, R23 ;  /* 0x0000001700127202 */ /* 0x000fce0000000f00 */
[----:B------:R-:W-:Y:S05]  /*6470*/  WARPSYNC.COLLECTIVE R15, `(.L_x_2690) ;  /* 0x000000000f087348 */ /* 0x000fea0003c00000 */
[----:B------:R0:W1:Y:S02]  /*6480*/  SHFL.BFLY P2, R23, R24, R17, R22 ;  /* 0x0c00001118177389 */ /* 0x0000640000040016 */
[----:B01----:R-:W-:Y:S01]  /*6490*/  ENDCOLLECTIVE ;  /* 0x000000000000791b */ /* 0x003fe20003800000 */
.L_x_2690:
[----:B------:R-:W-:-:S05]  /*64a0*/  FADD.FTZ R28, R25, R18 ;  /* 0x00000012191c7221 */ /* 0x000fca0000010000 */
[----:B------:R-:W-:Y:S02]  /*64b0*/  MOV R24, R28 ;  /* 0x0000001c00187202 */ /* 0x000fe40000000f00 */
[----:B------:R-:W-:-:S07]  /*64c0*/  MOV R30, R23 ;  /* 0x00000017001e7202 */ /* 0x000fce0000000f00 */
[----:B------:R-:W-:Y:S05]  /*64d0*/  WARPSYNC.COLLECTIVE R15, `(.L_x_2691) ;  /* 0x000000000f087348 */ /* 0x000fea0003c00000 */
[----:B------:R0:W1:Y:S02]  /*64e0*/  SHFL.BFLY P2, R23, R24, R17, R22 ;  /* 0x0c00001118177389 */ /* 0x0000640000040016 */
[----:B01----:R-:W-:Y:S01]  /*64f0*/  ENDCOLLECTIVE ;  /* 0x000000000000791b */ /* 0x003fe20003800000 */
.L_x_2691:
[----:B------:R-:W-:Y:S01]  /*6500*/  FADD.FTZ R30, R27, R30 ;  /* 0x0000001e1b1e7221 */ /* 0x000fe20000010000 */
[----:B------:R-:W-:Y:S06]  /*6510*/  BRA `(.L_x_2692) ;  /* 0xffffffe800f87947 */ /* 0x000fec000383ffff */
.L_x_2680:
[----:B------:R-:W-:Y:S01]  /*6520*/  BSSY B1, `(.L_x_2693) ;  /* 0x0000008000017945 */ /* 0x000fe20003800000 */
[----:B-1----:R-:W-:Y:S01]  /*6530*/  MOV R24, R25 ;  /* 0x0000001900187202 */ /* 0x002fe20000000f00 */
[----:B------:R-:W-:Y:S01]  /*6540*/  IMAD.MOV.U32 R22, RZ, RZ, 0x101f ;  /* 0x0000101fff167424 */ /* 0x000fe200078e00ff */
[----:B------:R-:W-:Y:S02]  /*6550*/  MOV R17, 0x8 ;  /* 0x0000000800117802 */ /* 0x000fe40000000f00 */
[----:B0-----:R-:W-:-:S07]  /*6560*/  MOV R15, 0xffff ;  /* 0x0000ffff000f7802 */ /* 0x001fce0000000f00 */
[----:B--2---:R-:W-:Y:S05]  /*6570*/  WARPSYNC.COLLECTIVE R15, `(.L_x_2694) ;  /* 0x000000000f087348 */ /* 0x004fea0003c00000 */
[----:B------:R0:W1:Y:S02]  /*6580*/  SHFL.BFLY P2, R23, R24, R17, R22 ;  /* 0x0c00001118177389 */ /* 0x0000640000040016 */
[----:B012---:R-:W-:Y:S01]  /*6590*/  ENDCOLLECTIVE ;  /* 0x000000000000791b */ /* 0x007fe20003800000 */
.L_x_2694:
[----:B------:R-:W-:Y:S05]  /*65a0*/  BSYNC B1 ;  /* 0x0000000000017941 */ /* 0x000fea0003800000 */
.L_x_2693:
        /* <DEDUP_REMOVED lines=8> */
.L_x_2695:
[----:B------:R-:W-:Y:S01]  /*6630*/  FADD.FTZ R28, R28, R25 ;  /* 0x000000191c1c7221 */ /* 0x000fe20000010000 */
[----:B------:R-:W-:-:S04]  /*6640*/  HFMA2.MMA R17, -RZ, RZ, 0, 2.384185791015625e-07 ;  /* 0x00000004ff117435 */ /* 0x000fc800000001ff */
[----:B------:R-:W-:Y:S02]  /*6650*/  MOV R24, R28 ;  /* 0x0000001c00187202 */ /* 0x000fe40000000f00 */
[----:B------:R-:W-:-:S07]  /*6660*/  MOV R27, R23 ;  /* 0x00000017001b7202 */ /* 0x000fce0000000f00 */
[----:B------:R-:W-:Y:S05]  /*6670*/  WARPSYNC.COLLECTIVE R15, `(.L_x_2696) ;  /* 0x000000000f087348 */ /* 0x000fea0003c00000 */
[----:B------:R0:W1:Y:S02]  /*6680*/  SHFL.BFLY P2, R23, R24, R17, R22 ;  /* 0x0c00001118177389 */ /* 0x0000640000040016 */
[----:B01----:R-:W-:Y:S01]  /*6690*/  ENDCOLLECTIVE ;  /* 0x000000000000791b */ /* 0x003fe20003800000 */
.L_x_2696:
[----:B------:R-:W-:-:S05]  /*66a0*/  FADD.FTZ R27, R27, R26 ;  /* 0x0000001a1b1b7221 */ /* 0x000fca0000010000 */
[----:B------:R-:W-:Y:S01]  /*66b0*/  MOV R24, R27 ;  /* 0x0000001b00187202 */ /* 0x000fe20000000f00 */
[----:B------:R-:W-:-:S07]  /*66c0*/  IMAD.MOV.U32 R29, RZ, RZ, R23 ;  /* 0x000000ffff1d7224 */ /* 0x000fce00078e0017 */
[----:B------:R-:W-:Y:S05]  /*66d0*/  WARPSYNC.COLLECTIVE R15, `(.L_x_2697) ;  /* 0x000000000f087348 */ /* 0x000fea0003c00000 */
[----:B------:R0:W1:Y:S02]  /*66e0*/  SHFL.BFLY P2, R23, R24, R17, R22 ;  /* 0x0c00001118177389 */ /* 0x0000640000040016 */
[----:B01----:R-:W-:Y:S01]  /*66f0*/  ENDCOLLECTIVE ;  /* 0x000000000000791b */ /* 0x003fe20003800000 */
.L_x_2697:
[----:B------:R-:W-:Y:S01]  /*6700*/  FADD.FTZ R29, R28, R29 ;  /* 0x0000001d1c1d7221 */ /* 0x000fe20000010000 */
[----:B------:R-:W-:-:S04]  /*6710*/  HFMA2.MMA R17, -RZ, RZ, 0, 1.1920928955078125e-07 ;  /* 0x00000002ff117435 */ /* 0x000fc800000001ff */
[----:B------:R-:W-:Y:S02]  /*6720*/  MOV R24, R29 ;  /* 0x0000001d00187202 */ /* 0x000fe40000000f00 */
[----:B------:R-:W-:-:S07]  /*6730*/  MOV R30, R23 ;  /* 0x00000017001e7202 */ /* 0x000fce0000000f00 */
[----:B------:R-:W-:Y:S05]  /*6740*/  WARPSYNC.COLLECTIVE R15, `(.L_x_2698) ;  /* 0x000000000f087348 */ /* 0x000fea0003c00000 */
[----:B------:R0:W1:Y:S02]  /*6750*/  SHFL.BFLY P2, R23, R24, R17, R22 ;  /* 0x0c00001118177389 */ /* 0x0000640000040016 */
[----:B01----:R-:W-:Y:S01]  /*6760*/  ENDCOLLECTIVE ;  /* 0x000000000000791b */ /* 0x003fe20003800000 */
.L_x_2698:
[----:B------:R-:W-:-:S05]  /*6770*/  FADD.FTZ R30, R27, R30 ;  /* 0x0000001e1b1e7221 */ /* 0x000fca0000010000 */
[----:B------:R-:W-:Y:S02]  /*6780*/  MOV R24, R30 ;  /* 0x0000001e00187202 */ /* 0x000fe40000000f00 */
[----:B------:R-:W-:-:S07]  /*6790*/  MOV R32, R23 ;  /* 0x0000001700207202 */ /* 0x000fce0000000f00 */
[----:B------:R-:W-:Y:S05]  /*67a0*/  WARPSYNC.COLLECTIVE R15, `(.L_x_2699) ;  /* 0x000000000f087348 */ /* 0x000fea0003c00000 */
[----:B------:R0:W1:Y:S02]  /*67b0*/  SHFL.BFLY P2, R23, R24, R17, R22 ;  /* 0x0c00001118177389 */ /* 0x0000640000040016 */
[----:B01----:R-:W-:Y:S01]  /*67c0*/  ENDCOLLECTIVE ;  /* 0x000000000000791b */ /* 0x003fe20003800000 */
.L_x_2699:
[----:B------:R-:W-:Y:S01]  /*67d0*/  FADD.FTZ R32, R29, R32 ;  /* 0x000000201d207221 */ /* 0x000fe20000010000 */
[----:B------:R-:W-:-:S04]  /*67e0*/  HFMA2.MMA R17, -RZ, RZ, 0, 5.9604644775390625e-08 ;  /* 0x00000001ff117435 */ /* 0x000fc800000001ff */
[----:B------:R-:W-:Y:S02]  /*67f0*/  MOV R24, R32 ;  /* 0x0000002000187202 */ /* 0x000fe40000000f00 */
[----:B------:R-:W-:-:S07]  /*6800*/  MOV R25, R23 ;  /* 0x0000001700197202 */ /* 0x000fce0000000f00 */
[----:B------:R-:W-:Y:S05]  /*6810*/  WARPSYNC.COLLECTIVE R15, `(.L_x_2700) ;  /* 0x000000000f087348 */ /* 0x000fea0003c00000 */
[----:B------:R0:W1:Y:S02]  /*6820*/  SHFL.BFLY P2, R23, R24, R17, R22 ;  /* 0x0c00001118177389 */ /* 0x0000640000040016 */
[----:B01----:R-:W-:Y:S01]  /*6830*/  ENDCOLLECTIVE ;  /* 0x000000000000791b */ /* 0x003fe20003800000 */
.L_x_2700:
[----:B------:R-:W-:-:S05]  /*6840*/  FADD.FTZ R25, R30, R25 ;  /* 0x000000191e197221 */ /* 0x000fca0000010000 */
[----:B------:R-:W-:Y:S01]  /*6850*/  MOV R24, R25 ;  /* 0x0000001900187202 */ /* 0x000fe20000000f00 */
[----:B------:R-:W-:-:S07]  /*6860*/  IMAD.MOV.U32 R31, RZ, RZ, R23 ;  /* 0x000000ffff1f7224 */ /* 0x000fce00078e0017 */
[----:B------:R-:W-:Y:S05]  /*6870*/  WARPSYNC.COLLECTIVE R15, `(.L_x_2701) ;  /* 0x000000000f087348 */ /* 0x000fea0003c00000 */
[----:B------:R0:W1:Y:S02]  /*6880*/  SHFL.BFLY P2, R23, R24, R17, R22 ;  /* 0x0c00001118177389 */ /* 0x0000640000040016 */
[----:B01----:R-:W-:Y:S01]  /*6890*/  ENDCOLLECTIVE ;  /* 0x000000000000791b */ /* 0x003fe20003800000 */
.L_x_2701:
[----:B------:R-:W-:Y:S01]  /*68a0*/  FADD.FTZ R31, R32, R31 ;  /* 0x0000001f201f7221 */ /* 0x000fe20000010000 */
[----:B------:R-:W-:Y:S06]  /*68b0*/  BRA `(.L_x_2702) ;  /* 0xffffffe800c47947 */ /* 0x000fec000383ffff */
.L_x_2681:
        /* <DEDUP_REMOVED lines=8> */
.L_x_2704:
[----:B------:R-:W-:Y:S05]  /*6940*/  BSYNC B1 ;  /* 0x0000000000017941 */ /* 0x000fea0003800000 */
.L_x_2703:
        /* <DEDUP_REMOVED lines=8> */
.L_x_2705:
[----:B------:R-:W-:Y:S01]  /*69d0*/  FADD.FTZ R28, R28, R25 ;  /* 0x000000191c1c7221 */ /* 0x000fe20000010000 */
[----:B------:R-:W-:-:S04]  /*69e0*/  HFMA2.MMA R17, -RZ, RZ, 0, 2.384185791015625e-07 ;  /* 0x00000004ff117435 */ /* 0x000fc800000001ff */
[----:B------:R-:W-:Y:S02]  /*69f0*/  MOV R24, R28 ;  /* 0x0000001c00187202 */ /* 0x000fe40000000f00 */
[----:B------:R-:W-:-:S07]  /*6a00*/  MOV R27, R23 ;  /* 0x00000017001b7202 */ /* 0x000fce0000000f00 */
[----:B------:R-:W-:Y:S05]  /*6a10*/  WARPSYNC.COLLECTIVE R15, `(.L_x_2706) ;  /* 0x000000000f087348 */ /* 0x000fea0003c00000 */
[----:B------:R0:W1:Y:S02]  /*6a20*/  SHFL.BFLY P2, R23, R24, R17, R22 ;  /* 0x0c00001118177389 */ /* 0x0000640000040016 */
[----:B01----:R-:W-:Y:S01]  /*6a30*/  ENDCOLLECTIVE ;  /* 0x000000000000791b */ /* 0x003fe20003800000 */
.L_x_2706:
[----:B------:R-:W-:-:S05]  /*6a40*/  FADD.FTZ R27, R27, R26 ;  /* 0x0000001a1b1b7221 */ /* 0x000fca0000010000 */
[----:B------:R-:W-:Y:S02]  /*6a50*/  MOV R24, R27 ;  /* 0x0000001b00187202 */ /* 0x000fe40000000f00 */
[----:B------:R-:W-:-:S07]  /*6a60*/  MOV R29, R23 ;  /* 0x00000017001d7202 */ /* 0x000fce0000000f00 */
[----:B------:R-:W-:Y:S05]  /*6a70*/  WARPSYNC.COLLECTIVE R15, `(.L_x_2707) ;  /* 0x000000000f087348 */ /* 0x000fea0003c00000 */
[----:B------:R0:W1:Y:S02]  /*6a80*/  SHFL.BFLY P2, R23, R24, R17, R22 ;  /* 0x0c00001118177389 */ /* 0x0000640000040016 */
[----:B01----:R-:W-:Y:S01]  /*6a90*/  ENDCOLLECTIVE ;  /* 0x000000000000791b */ /* 0x003fe20003800000 */
.L_x_2707:
[----:B------:R-:W-:Y:S01]  /*6aa0*/  FADD.FTZ R29, R28, R29 ;  /* 0x0000001d1c1d7221 */ /* 0x000fe20000010000 */
[----:B------:R-:W-:-:S04]  /*6ab0*/  HFMA2.MMA R17, -RZ, RZ, 0, 1.1920928955078125e-07 ;  /* 0x00000002ff117435 */ /* 0x000fc800000001ff */
[----:B------:R-:W-:Y:S02]  /*6ac0*/  MOV R24, R29 ;  /* 0x0000001d00187202 */ /* 0x000fe40000000f00 */
[----:B------:R-:W-:-:S07]  /*6ad0*/  MOV R30, R23 ;  /* 0x00000017001e7202 */ /* 0x000fce0000000f00 */
[----:B------:R-:W-:Y:S05]  /*6ae0*/  WARPSYNC.COLLECTIVE R15, `(.L_x_2708) ;  /* 0x000000000f087348 */ /* 0x000fea0003c00000 */
[----:B------:R0:W1:Y:S02]  /*6af0*/  SHFL.BFLY P2, R23, R24, R17, R22 ;  /* 0x0c00001118177389 */ /* 0x0000640000040016 */
[----:B01----:R-:W-:Y:S01]  /*6b00*/  ENDCOLLECTIVE ;  /* 0x000000000000791b */ /* 0x003fe20003800000 */
.L_x_2708:
[----:B------:R-:W-:-:S04]  /*6b10*/  FADD.FTZ R30, R27, R30 ;  /* 0x0000001e1b1e7221 */ /* 0x000fc80000010000 */
[----:B------:R-:W-:Y:S01]  /*6b20*/  IMAD.MOV.U32 R24, RZ, RZ, R30 ;  /* 0x000000ffff187224 */ /* 0x000fe200078e001e */
[----:B------:R-:W-:-:S07]  /*6b30*/  MOV R32, R23 ;  /* 0x0000001700207202 */ /* 0x000fce0000000f00 */
[----:B------:R-:W-:Y:S05]  /*6b40*/  WARPSYNC.COLLECTIVE R15, `(.L_x_2709) ;  /* 0x000000000f087348 */ /* 0x000fea0003c00000 */
[----:B------:R0:W1:Y:S02]  /*6b50*/  SHFL.BFLY P2, R23, R24, R17, R22 ;  /* 0x0c00001118177389 */ /* 0x0000640000040016 */
[----:B01----:R-:W-:Y:S01]  /*6b60*/  ENDCOLLECTIVE ;  /* 0x000000000000791b */ /* 0x003fe20003800000 */
.L_x_2709:
[----:B------:R-:W-:Y:S01]  /*6b70*/  FADD.FTZ R32, R29, R32 ;  /* 0x000000201d207221 */ /* 0x000fe20000010000 */
[----:B------:R-:W-:-:S04]  /*6b80*/  HFMA2.MMA R17, -RZ, RZ, 0, 5.9604644775390625e-08 ;  /* 0x00000001ff117435 */ /* 0x000fc800000001ff */
[----:B------:R-:W-:Y:S02]  /*6b90*/  MOV R24, R32 ;  /* 0x0000002000187202 */ /* 0x000fe40000000f00 */
[----:B------:R-:W-:-:S07]  /*6ba0*/  MOV R25, R23 ;  /* 0x0000001700197202 */ /* 0x000fce0000000f00 */
[----:B------:R-:W-:Y:S05]  /*6bb0*/  WARPSYNC.COLLECTIVE R15, `(.L_x_2710) ;  /* 0x000000000f087348 */ /* 0x000fea0003c00000 */
[----:B------:R0:W1:Y:S02]  /*6bc0*/  SHFL.BFLY P2, R23, R24, R17, R22 ;  /* 0x0c00001118177389 */ /* 0x0000640000040016 */
[----:B01----:R-:W-:Y:S01]  /*6bd0*/  ENDCOLLECTIVE ;  /* 0x000000000000791b */ /* 0x003fe20003800000 */
.L_x_2710:
[----:B------:R-:W-:-:S05]  /*6be0*/  FADD.FTZ R25, R30, R25 ;  /* 0x000000191e197221 */ /* 0x000fca0000010000 */
[----:B------:R-:W-:Y:S02]  /*6bf0*/  MOV R24, R25 ;  /* 0x0000001900187202 */ /* 0x000fe40000000f00 */
[----:B------:R-:W-:-:S07]  /*6c00*/  MOV R31, R23 ;  /* 0x00000017001f7202 */ /* 0x000fce0000000f00 */
[----:B------:R-:W-:Y:S05]  /*6c10*/  WARPSYNC.COLLECTIVE R15, `(.L_x_2711) ;  /* 0x000000000f087348 */ /* 0x000fea0003c00000 */
[----:B------:R0:W1:Y:S02]  /*6c20*/  SHFL.BFLY P2, R23, R24, R17, R22 ;  /* 0x0c00001118177389 */ /* 0x0000640000040016 */
[----:B01----:R-:W-:Y:S01]  /*6c30*/  ENDCOLLECTIVE ;  /* 0x000000000000791b */ /* 0x003fe20003800000 */
.L_x_2711:
[----:B------:R-:W-:Y:S01]  /*6c40*/  FADD.FTZ R31, R32, R31 ;  /* 0x0000001f201f7221 */ /* 0x000fe20000010000 */
[----:B------:R-:W-:Y:S06]  /*6c50*/  BRA `(.L_x_2712) ;  /* 0xffffffe800787947 */ /* 0x000fec000383ffff */
.L_x_2682:
        /* <DEDUP_REMOVED lines=8> */
.L_x_2714:
[----:B------:R-:W-:Y:S05]  /*6ce0*/  BSYNC B0 ;  /* 0x0000000000007941 */ /* 0x000fea0003800000 */
.L_x_2713:
[----:B------:R-:W-:Y:S01]  /*6cf0*/  HFMA2.MMA R17, -RZ, RZ, 0, 4.76837158203125e-07 ;  /* 0x00000008ff117435 */ /* 0x000fe200000001ff */
[----:B------:R-:W-:Y:S01]  /*6d00*/  MOV R24, R19 ;  /* 0x0000001300187202 */ /* 0x000fe20000000f00 */
[----:B------:R-:W-:Y:S01]  /*6d10*/  IMAD.MOV.U32 R21, RZ, RZ, R23 ;  /* 0x000000ffff157224 */ /* 0x000fe200078e0017 */
[----:B------:R-:W-:Y:S01]  /*6d20*/  MOV R22, 0x101f ;  /* 0x0000101f00167802 */ /* 0x000fe20000000f00 */
[----:B------:R-:W-:Y:S01]  /*6d30*/  @!P0 VIADD R25, R26, 0x14 ;  /* 0x000000141a198836 */ /* 0x000fe20000000000 */
[----:B------:R-:W-:Y:S01]  /*6d40*/  MOV R15, 0xffff ;  /* 0x0000ffff000f7802 */ /* 0x000fe20000000f00 */
[----:B------:R-:W-:Y:S01]  /*6d50*/  FADD.FTZ R21, R21, R18 ;  /* 0x0000001215157221 */ /* 0x000fe20000010000 */
[C---:B------:R-:W-:Y:S01]  /*6d60*/  @!P0 SHF.L.U32 R28, R47.reuse, 0x1, RZ ;  /* 0x000000012f1c8819 */ /* 0x040fe200000006ff */
[----:B------:R-:W-:Y:S01]  /*6d70*/  HFMA2.MMA R39, -RZ, RZ, 0, 0 ;  /* 0x00000000ff277435 */ /* 0x000fe200000001ff */
[----:B------:R-:W-:-:S10]  /*6d80*/  @!P0 LEA R30, R47, UR4, 0x7 ;  /* 0x000000042f1e8c11 */ /* 0x000fd4000f8e38ff */
[----:B------:R-:W-:Y:S05]  /*6d90*/  WARPSYNC.COLLECTIVE R15, `(.L_x_2715) ;  /* 0x000000000f087348 */ /* 0x000fea0003c00000 */
[----:B------:R0:W1:Y:S02]  /*6da0*/  SHFL.BFLY P2, R23, R24, R17, R22 ;  /* 0x0c00001118177389 */ /* 0x0000640000040016 */
[----:B01----:R-:W-:Y:S01]  /*6db0*/  ENDCOLLECTIVE ;  /* 0x000000000000791b */ /* 0x003fe20003800000 */
.L_x_2715:
[----:B------:R-:W-:Y:S02]  /*6dc0*/  @!P0 LOP3.LUT R25, R25, R28, RZ, 0x3c, !PT ;  /* 0x0000001c19198212 */ /* 0x000fe400078e3cff */
[----:B------:R-:W-:Y:S02]  /*6dd0*/  MOV R29, RZ ;  /* 0x000000ff001d7202 */ /* 0x000fe40000000f00 */
[----:B------:R-:W-:Y:S02]  /*6de0*/  @!P0 LEA R25, R25, R30, 0x2 ;  /* 0x0000001e19198211 */ /* 0x000fe400078e10ff */
[C---:B------:R-:W-:Y:S02]  /*6df0*/  @!P0 LEA R31, R47.reuse, UR4, 0x7 ;  /* 0x000000042f1f8c11 */ /* 0x040fe4000f8e38ff */
[----:B------:R-:W-:Y:S01]  /*6e00*/  MOV R33, RZ ;  /* 0x000000ff00217202 */ /* 0x000fe20000000f00 */
[----:B------:R-:W0:Y:S01]  /*6e10*/  @!P0 LDS R28, [R25+0x500] ;  /* 0x00050000191c8984 */ /* 0x000e220000000800 */
[----:B------:R-:W-:Y:S01]  /*6e20*/  @!P0 LEA R37, R47, UR4, 0x7 ;  /* 0x000000042f258c11 */ /* 0x000fe2000f8e38ff */
[----:B------:R-:W-:Y:S01]  /*6e30*/  HFMA2.MMA R17, -RZ, RZ, 0, 2.384185791015625e-07 ;  /* 0x00000004ff117435 */ /* 0x000fe200000001ff */
[----:B------:R-:W-:Y:S01]  /*6e40*/  MOV R24, R21 ;  /* 0x0000001500187202 */ /* 0x000fe20000000f00 */
[----:B------:R1:W2:Y:S01]  /*6e50*/  @!P0 LDS R27, [R25] ;  /* 0x00000000191b8984 */ /* 0x0002a20000000800 */
[----:B------:R-:W-:Y:S01]  /*6e60*/  FADD.FTZ R18, R23, R19 ;  /* 0x0000001317127221 */ /* 0x000fe20000010000 */
[----:B-1----:R-:W-:-:S11]  /*6e70*/  HFMA2.MMA R25, -RZ, RZ, 0, 0 ;  /* 0x00000000ff197435 */ /* 0x002fd600000001ff */
[----:B0-2---:R-:W-:Y:S05]  /*6e80*/  WARPSYNC.COLLECTIVE R15, `(.L_x_2716) ;  /* 0x000000000f087348 */ /* 0x005fea0003c00000 */
[----:B------:R1:W3:Y:S02]  /*6e90*/  SHFL.BFLY P2, R23, R24, R17, R22 ;  /* 0x0c00001118177389 */ /* 0x0002e40000040016 */
[----:B0123--:R-:W-:Y:S01]  /*6ea0*/  ENDCOLLECTIVE ;  /* 0x000000000000791b */ /* 0x00ffe20003800000 */
.L_x_2716:
[----:B------:R-:W-:Y:S02]  /*6eb0*/  MOV R24, R18 ;  /* 0x0000001200187202 */ /* 0x000fe40000000f00 */
[----:B------:R-:W-:-:S07]  /*6ec0*/  MOV R20, R23 ;  /* 0x0000001700147202 */ /* 0x000fce0000000f00 */
[----:B------:R-:W-:Y:S05]  /*6ed0*/  WARPSYNC.COLLECTIVE R15, `(.L_x_2717) ;  /* 0x000000000f087348 */ /* 0x000fea0003c00000 */
[----:B------:R0:W1:Y:S02]  /*6ee0*/  SHFL.BFLY P2, R23, R24, R17, R22 ;  /* 0x0c00001118177389 */ /* 0x0000640000040016 */
[----:B01----:R-:W-:Y:S01]  /*6ef0*/  ENDCOLLECTIVE ;  /* 0x000000000000791b */ /* 0x003fe20003800000 */
.L_x_2717:
        /* <DEDUP_REMOVED lines=9> */
.L_x_2718:
[----:B------:R-:W-:Y:S02]  /*6f90*/  MOV R24, R21 ;  /* 0x0000001500187202 */ /* 0x000fe40000000f00 */
[----:B------:R-:W-:-:S07]  /*6fa0*/  MOV R19, R23 ;  /* 0x0000001700137202 */ /* 0x000fce0000000f00 */
[----:B------:R-:W-:Y:S05]  /*6fb0*/  WARPSYNC.COLLECTIVE R15, `(.L_x_2719) ;  /* 0x000000000f087348 */ /* 0x000fea0003c00000 */
[----:B------:R0:W1:Y:S02]  /*6fc0*/  SHFL.BFLY P2, R23, R24, R17, R22 ;  /* 0x0c00001118177389 */ /* 0x0000640000040016 */
[----:B01----:R-:W-:Y:S01]  /*6fd0*/  ENDCOLLECTIVE ;  /* 0x000000000000791b */ /* 0x003fe20003800000 */
.L_x_2719:
[----:B------:R-:W-:Y:S01]  /*6fe0*/  FADD.FTZ R19, R20, R19 ;  /* 0x0000001314137221 */ /* 0x000fe20000010000 */
[----:B------:R-:W-:Y:S01]  /*6ff0*/  @!P0 IADD3 R20, R26, 0x28, RZ ;  /* 0x000000281a148810 */ /* 0x000fe20007ffe0ff */
[----:B------:R-:W-:Y:S02]  /*7000*/  HFMA2.MMA R17, -RZ, RZ, 0, 5.9604644775390625e-08 ;  /* 0x00000001ff117435 */ /* 0x000fe400000001ff */
[----:B------:R-:W-:Y:S02]  /*7010*/  IMAD.MOV.U32 R24, RZ, RZ, R19 ;  /* 0x000000ffff187224 */ /* 0x000fe400078e0013 */
[----:B------:R-:W-:Y:S01]  /*7020*/  FADD.FTZ R18, R21, R23 ;  /* 0x0000001715127221 */ /* 0x000fe20000010000 */
[----:B------:R-:W-:-:S07]  /*7030*/  @!P0 IMAD.SHL.U32 R21, R47, 0x2, RZ ;  /* 0x000000022f158824 */ /* 0x000fce00078e00ff */
[----:B------:R-:W-:Y:S05]  /*7040*/  WARPSYNC.COLLECTIVE R15, `(.L_x_2720) ;  /* 0x000000000f087348 */ /* 0x000fea0003c00000 */
[----:B------:R0:W1:Y:S02]  /*7050*/  SHFL.BFLY P2, R23, R24, R17, R22 ;  /* 0x0c00001118177389 */ /* 0x0000640000040016 */
[----:B01----:R-:W-:Y:S01]  /*7060*/  ENDCOLLECTIVE ;  /* 0x000000000000791b */ /* 0x003fe20003800000 */
.L_x_2720:
        /* <DEDUP_REMOVED lines=10> */
.L_x_2721:
[----:B------:R-:W-:Y:S01]  /*7110*/  FADD.FTZ R19, R19, R28 ;  /* 0x0000001c13137221 */ /* 0x000fe20000010000 */
[----:B------:R-:W-:Y:S01]  /*7120*/  HFMA2.MMA R17, -RZ, RZ, 0, 4.76837158203125e-07 ;  /* 0x00000008ff117435 */ /* 0x000fe200000001ff */
[----:B------:R-:W-:Y:S02]  /*7130*/  MOV R24, R25 ;  /* 0x0000001900187202 */ /* 0x000fe40000000f00 */
[----:B------:R-:W-:-:S08]  /*7140*/  MOV R27, R23 ;  /* 0x00000017001b7202 */ /* 0x000fd00000000f00 */
[----:B------:R-:W-:Y:S05]  /*7150*/  WARPSYNC.COLLECTIVE R15, `(.L_x_2722) ;  /* 0x000000000f087348 */ /* 0x000fea0003c00000 */
[----:B------:R0:W1:Y:S02]  /*7160*/  SHFL.BFLY P2, R23, R24, R17, R22 ;  /* 0x0c00001118177389 */ /* 0x0000640000040016 */
[----:B01----:R-:W-:Y:S01]  /*7170*/  ENDCOLLECTIVE ;  /* 0x000000000000791b */ /* 0x003fe20003800000 */
.L_x_2722:
[----:B------:R-:W-:Y:S02]  /*7180*/  @!P0 MOV R33, R36 ;  /* 0x0000002400218202 */ /* 0x000fe40000000f00 */
[----:B------:R-:W-:Y:S02]  /*7190*/  @!P0 MOV R31, R35 ;  /* 0x00000023001f8202 */ /* 0x000fe40000000f00 */
[----:B------:R-:W-:Y:S02]  /*71a0*/  MOV R24, R29 ;  /* 0x0000001d00187202 */ /* 0x000fe40000000f00 */
[----:B------:R-:W-:-:S07]  /*71b0*/  MOV R30, R23 ;  /* 0x00000017001e7202 */ /* 0x000fce0000000f00 */
[----:B------:R-:W-:Y:S05]  /*71c0*/  WARPSYNC.COLLECTIVE R15, `(.L_x_2723) ;  /* 0x000000000f087348 */ /* 0x000fea0003c00000 */
[----:B------:R0:W1:Y:S02]  /*71d0*/  SHFL.BFLY P2, R23, R24, R17, R22 ;  /* 0x0c00001118177389 */ /* 0x0000640000040016 */
[----:B01----:R-:W-:Y:S01]  /*71e0*/  ENDCOLLECTIVE ;  /* 0x000000000000791b */ /* 0x003fe20003800000 */
.L_x_2723:
[----:B------:R-:W-:Y:S01]  /*71f0*/  FADD.FTZ R30, R30, R25 ;  /* 0x000000191e1e7221 */ /* 0x000fe20000010000 */
[----:B------:R-:W-:-:S04]  /*7200*/  HFMA2.MMA R17, -RZ, RZ, 0, 2.384185791015625e-07 ;  /* 0x00000004ff117435 */ /* 0x000fc800000001ff */
[----:B------:R-:W-:Y:S02]  /*7210*/  MOV R24, R30 ;  /* 0x0000001e00187202 */ /* 0x000fe40000000f00 */
[----:B------:R-:W-:-:S07]  /*7220*/  MOV R32, R23 ;  /* 0x0000001700207202 */ /* 0x000fce0000000f00 */
[----:B------:R-:W-:Y:S05]  /*7230*/  WARPSYNC.COLLECTIVE R15, `(.L_x_2724) ;  /* 0x000000000f087348 */ /* 0x000fea0003c00000 */
[----:B------:R0:W1:Y:S02]  /*7240*/  SHFL.BFLY P2, R23, R24, R17, R22 ;  /* 0x0c00001118177389 */ /* 0x0000640000040016 */
[----:B01----:R-:W-:Y:S01]  /*7250*/  ENDCOLLECTIVE ;  /* 0x000000000000791b */ /* 0x003fe20003800000 */
.L_x_2724:
[----:B------:R-:W-:-:S05]  /*7260*/  FADD.FTZ R32, R32, R29 ;  /* 0x0000001d20207221 */ /* 0x000fca0000010000 */
[----:B------:R-:W-:Y:S02]  /*7270*/  MOV R24, R32 ;  /* 0x0000002000187202 */ /* 0x000fe40000000f00 */
[----:B------:R-:W-:-:S07]  /*7280*/  MOV R25, R23 ;  /* 0x0000001700197202 */ /* 0x000fce0000000f00 */
[----:B------:R-:W-:Y:S05]  /*7290*/  WARPSYNC.COLLECTIVE R15, `(.L_x_2725) ;  /* 0x000000000f087348 */ /* 0x000fea0003c00000 */
[----:B------:R0:W1:Y:S02]  /*72a0*/  SHFL.BFLY P2, R23, R24, R17, R22 ;  /* 0x0c00001118177389 */ /* 0x0000640000040016 */
[----:B01----:R-:W-:Y:S01]  /*72b0*/  ENDCOLLECTIVE ;  /* 0x000000000000791b */ /* 0x003fe20003800000 */
.L_x_2725:
[----:B------:R-:W-:Y:S01]  /*72c0*/  FADD.FTZ R25, R30, R25 ;  /* 0x000000191e197221 */ /* 0x000fe20000010000 */
[----:B------:R-:W-:-:S04]  /*72d0*/  HFMA2.MMA R17, -RZ, RZ, 0, 1.1920928955078125e-07 ;  /* 0x00000002ff117435 */ /* 0x000fc800000001ff */
[----:B------:R-:W-:Y:S02]  /*72e0*/  MOV R24, R25 ;  /* 0x0000001900187202 */ /* 0x000fe40000000f00 */
[----:B------:R-:W-:-:S07]  /*72f0*/  MOV R29, R23 ;  /* 0x00000017001d7202 */ /* 0x000fce0000000f00 */
[----:B------:R-:W-:Y:S05]  /*7300*/  WARPSYNC.COLLECTIVE R15, `(.L_x_2726) ;  /* 0x000000000f087348 */ /* 0x000fea0003c00000 */
[----:B------:R0:W1:Y:S02]  /*7310*/  SHFL.BFLY P2, R23, R24, R17, R22 ;  /* 0x0c00001118177389 */ /* 0x0000640000040016 */
[----:B01----:R-:W-:Y:S01]  /*7320*/  ENDCOLLECTIVE ;  /* 0x000000000000791b */ /* 0x003fe20003800000 */
.L_x_2726:
[----:B------:R-:W-:-:S05]  /*7330*/  FADD.FTZ R29, R32, R29 ;  /* 0x0000001d201d7221 */ /* 0x000fca0000010000 */
[----:B------:R-:W-:Y:S01]  /*7340*/  MOV R24, R29 ;  /* 0x0000001d00187202 */ /* 0x000fe20000000f00 */
[----:B------:R-:W-:-:S07]  /*7350*/  IMAD.MOV.U32 R20, RZ, RZ, R23 ;  /* 0x000000ffff147224 */ /* 0x000fce00078e0017 */
[----:B------:R-:W-:Y:S05]  /*7360*/  WARPSYNC.COLLECTIVE R15, `(.L_x_2727) ;  /* 0x000000000f087348 */ /* 0x000fea0003c00000 */
[----:B------:R0:W1:Y:S02]  /*7370*/  SHFL.BFLY P2, R23, R24, R17, R22 ;  /* 0x0c00001118177389 */ /* 0x0000640000040016 */
[----:B01----:R-:W-:Y:S01]  /*7380*/  ENDCOLLECTIVE ;  /* 0x000000000000791b */ /* 0x003fe20003800000 */
.L_x_2727:
        /* <DEDUP_REMOVED lines=8> */
.L_x_2728:
[----:B------:R-:W-:-:S04]  /*7410*/  FADD.FTZ R34, R29, R34 ;  /* 0x000000221d227221 */ /* 0x000fc80000010000 */
[----:B------:R-:W-:Y:S01]  /*7420*/  IMAD.MOV.U32 R24, RZ, RZ, R34 ;  /* 0x000000ffff187224 */ /* 0x000fe200078e0022 */
[----:B------:R-:W-:-:S07]  /*7430*/  MOV R36, R23 ;  /* 0x0000001700247202 */ /* 0x000fce0000000f00 */
[----:B------:R-:W-:Y:S05]  /*7440*/  WARPSYNC.COLLECTIVE R15, `(.L_x_2729) ;  /* 0x000000000f087348 */ /* 0x000fea0003c00000 */
[----:B------:R0:W1:Y:S02]  /*7450*/  SHFL.BFLY P2, R23, R24, R17, R22 ;  /* 0x0c00001118177389 */ /* 0x0000640000040016 */
[----:B01----:R-:W-:Y:S01]  /*7460*/  ENDCOLLECTIVE ;  /* 0x000000000000791b */ /* 0x003fe20003800000 */
.L_x_2729:
[----:B------:R-:W-:Y:S01]  /*7470*/  FADD.FTZ R25, R25, R36 ;  /* 0x0000002419197221 */ /* 0x000fe20000010000 */
[----:B------:R-:W-:Y:S01]  /*7480*/  HFMA2.MMA R17, -RZ, RZ, 0, 4.76837158203125e-07 ;  /* 0x00000008ff117435 */ /* 0x000fe200000001ff */
[----:B------:R-:W-:Y:S02]  /*7490*/  MOV R24, R31 ;  /* 0x0000001f00187202 */ /* 0x000fe40000000f00 */
[----:B------:R-:W-:-:S08]  /*74a0*/  MOV R35, R23 ;  /* 0x0000001700237202 */ /* 0x000fd00000000f00 */
[----:B------:R-:W-:Y:S05]  /*74b0*/  WARPSYNC.COLLECTIVE R15, `(.L_x_2730) ;  /* 0x000000000f087348 */ /* 0x000fea0003c00000 */
[----:B------:R0:W1:Y:S02]  /*74c0*/  SHFL.BFLY P2, R23, R24, R17, R22 ;  /* 0x0c00001118177389 */ /* 0x0000640000040016 */
[----:B01----:R-:W-:Y:S01]  /*74d0*/  ENDCOLLECTIVE ;  /* 0x000000000000791b */ /* 0x003fe20003800000 */
.L_x_2730:
[----:B------:R-:W-:Y:S02]  /*74e0*/  MOV R24, R33 ;  /* 0x0000002100187202 */ /* 0x000fe40000000f00 */
[----:B------:R-:W-:-:S07]  /*74f0*/  MOV R38, R23 ;  /* 0x0000001700267202 */ /* 0x000fce0000000f00 */
[----:B------:R-:W-:Y:S05]  /*7500*/  WARPSYNC.COLLECTIVE R15, `(.L_x_2731) ;  /* 0x000000000f087348 */ /* 0x000fea0003c00000 */
[----:B------:R0:W1:Y:S02]  /*7510*/  SHFL.BFLY P2, R23, R24, R17, R22 ;  /* 0x0c00001118177389 */ /* 0x0000640000040016 */
[----:B01----:R-:W-:Y:S01]  /*7520*/  ENDCOLLECTIVE ;  /* 0x000000000000791b */ /* 0x003fe20003800000 */
.L_x_2731:
[----:B------:R-:W-:Y:S01]  /*7530*/  FADD.FTZ R38, R38, R31 ;  /* 0x0000001f26267221 */ /* 0x000fe20000010000 */
[----:B------:R-:W-:-:S04]  /*7540*/  HFMA2.MMA R17, -RZ, RZ, 0, 2.384185791015625e-07 ;  /* 0x00000004ff117435 */ /* 0x000fc800000001ff */
[----:B------:R-:W-:Y:S02]  /*7550*/  MOV R24, R38 ;  /* 0x0000002600187202 */ /* 0x000fe40000000f00 */
[----:B------:R-:W-:-:S07]  /*7560*/  MOV R40, R23 ;  /* 0x0000001700287202 */ /* 0x000fce0000000f00 */
[----:B------:R-:W-:Y:S05]  /*7570*/  WARPSYNC.COLLECTIVE R15, `(.L_x_2732) ;  /* 0x000000000f087348 */ /* 0x000fea0003c00000 */
[----:B------:R0:W1:Y:S02]  /*7580*/  SHFL.BFLY P2, R23, R24, R17, R22 ;  /* 0x0c00001118177389 */ /* 0x0000640000040016 */
[----:B01----:R-:W-:Y:S01]  /*7590*/  ENDCOLLECTIVE ;  /* 0x000000000000791b */ /* 0x003fe20003800000 */
.L_x_2732:
[----:B------:R-:W-:-:S05]  /*75a0*/  FADD.FTZ R40, R40, R33 ;  /* 0x0000002128287221 */ /* 0x000fca0000010000 */
[----:B------:R-:W-:Y:S01]  /*75b0*/  MOV R24, R40 ;  /* 0x0000002800187202 */ /* 0x000fe20000000f00 */
[----:B------:R-:W-:-:S07]  /*75c0*/  IMAD.MOV.U32 R31, RZ, RZ, R23 ;  /* 0x000000ffff1f7224 */ /* 0x000fce00078e0017 */
[----:B------:R-:W-:Y:S05]  /*75d0*/  WARPSYNC.COLLECTIVE R15, `(.L_x_2733) ;  /* 0x000000000f087348 */ /* 0x000fea0003c00000 */
[----:B------:R0:W1:Y:S02]  /*75e0*/  SHFL.BFLY P2, R23, R24, R17, R22 ;  /* 0x0c00001118177389 */ /* 0x0000640000040016 */
[----:B01----:R-:W-:Y:S01]  /*75f0*/  ENDCOLLECTIVE ;  /* 0x000000000000791b */ /* 0x003fe20003800000 */
.L_x_2733:
        /* <DEDUP_REMOVED lines=10> */
.L_x_2734:
[----:B------:R-:W-:-:S05]  /*76a0*/  @!P0 LEA R37, R20, R37, 0x2 ;  /* 0x0000002514258211 */ /* 0x000fca00078e10ff */
[----:B------:R-:W0:Y:S04]  /*76b0*/  @!P0 LDS R42, [R37] ;  /* 0x00000000252a8984 */ /* 0x000e280000000800 */
[----:B------:R1:W2:Y:S01]  /*76c0*/  @!P0 LDS R44, [R37+0x500] ;  /* 0x00050000252c8984 */ /* 0x0002a20000000800 */
[----:B------:R-:W-:Y:S01]  /*76d0*/  MOV R24, R33 ;  /* 0x0000002100187202 */ /* 0x000fe20000000f00 */
[----:B-1----:R-:W-:Y:S01]  /*76e0*/  IMAD.MOV.U32 R37, RZ, RZ, RZ ;  /* 0x000000ffff257224 */ /* 0x002fe200078e00ff */
[----:B------:R-:W-:-:S07]  /*76f0*/  MOV R30, R23 ;  /* 0x00000017001e7202 */ /* 0x000fce0000000f00 */
[----:B0-2---:R-:W-:Y:S05]  /*7700*/  WARPSYNC.COLLECTIVE R15, `(.L_x_2735) ;  /* 0x000000000f087348 */ /* 0x005fea0003c00000 */
[----:B------:R1:W3:Y:S02]  /*7710*/  SHFL.BFLY P2, R23, R24, R17, R22 ;  /* 0x0c00001118177389 */ /* 0x0002e40000040016 */
[----:B0123--:R-:W-:Y:S01]  /*7720*/  ENDCOLLECTIVE ;  /* 0x000000000000791b */ /* 0x00ffe20003800000 */
.L_x_2735:
        /* <DEDUP_REMOVED lines=8> */
.L_x_2736:
        /* <DEDUP_REMOVED lines=10> */
.L_x_2737:
        /* <DEDUP_REMOVED lines=9> */
.L_x_2738:
[----:B------:R-:W-:Y:S01]  /*78e0*/  FADD.FTZ R41, R41, R42 ;  /* 0x0000002a29297221 */ /* 0x000fe20000010000 */
[----:B------:R-:W-:Y:S01]  /*78f0*/  MOV R24, R39 ;  /* 0x0000002700187202 */ /* 0x000fe20000000f00 */
[----:B------:R-:W-:-:S07]  /*7900*/  IMAD.MOV.U32 R46, RZ, RZ, R23 ;  /* 0x000000ffff2e7224 */ /* 0x000fce00078e0017 */
[----:B------:R-:W-:Y:S05]  /*7910*/  WARPSYNC.COLLECTIVE R15, `(.L_x_2739) ;  /* 0x000000000f087348 */ /* 0x000fea0003c00000 */
[----:B------:R0:W1:Y:S02]  /*7920*/  SHFL.BFLY P2, R23, R24, R17, R22 ;  /* 0x0c00001118177389 */ /* 0x0000640000040016 */
[----:B01----:R-:W-:Y:S01]  /*7930*/  ENDCOLLECTIVE ;  /* 0x000000000000791b */ /* 0x003fe20003800000 */
.L_x_2739:
[----:B------:R-:W-:Y:S01]  /*7940*/  FADD.FTZ R46, R46, R37 ;  /* 0x000000252e2e7221 */ /* 0x000fe20000010000 */
[----:B------:R-:W-:-:S04]  /*7950*/  HFMA2.MMA R17, -RZ, RZ, 0, 2.384185791015625e-07 ;  /* 0x00000004ff117435 */ /* 0x000fc800000001ff */
[----:B------:R-:W-:Y:S02]  /*7960*/  MOV R24, R46 ;  /* 0x0000002e00187202 */ /* 0x000fe40000000f00 */
[----:B------:R-:W-:-:S07]  /*7970*/  MOV R44, R23 ;  /* 0x00000017002c7202 */ /* 0x000fce0000000f00 */
[----:B------:R-:W-:Y:S05]  /*7980*/  WARPSYNC.COLLECTIVE R15, `(.L_x_2740) ;  /* 0x000000000f087348 */ /* 0x000fea0003c00000 */
[----:B------:R0:W1:Y:S02]  /*7990*/  SHFL.BFLY P2, R23, R24, R17, R22 ;  /* 0x0c00001118177389 */ /* 0x0000640000040016 */
[----:B01----:R-:W-:Y:S01]  /*79a0*/  ENDCOLLECTIVE ;  /* 0x000000000000791b */ /* 0x003fe20003800000 */
.L_x_2740:
[----:B------:R-:W-:Y:S01]  /*79b0*/  FADD.FTZ R38, R44, R39 ;  /* 0x000000272c267221 */ /* 0x000fe20000010000 */
[----:B------:R-:W-:-:S04]  /*79c0*/  FADD.FTZ R44, R18, R27 ;  /* 0x0000001b122c7221 */ /* 0x000fc80000010000 */
[----:B------:R-:W-:Y:S02]  /*79d0*/  MOV R24, R38 ;  /* 0x0000002600187202 */ /* 0x000fe40000000f00 */
[----:B------:R-:W-:-:S07]  /*79e0*/  MOV R37, R23 ;  /* 0x0000001700257202 */ /* 0x000fce0000000f00 */
[----:B------:R-:W-:Y:S05]  /*79f0*/  WARPSYNC.COLLECTIVE R15, `(.L_x_2741) ;  /* 0x000000000f087348 */ /* 0x000fea0003c00000 */
[----:B------:R0:W1:Y:S02]  /*7a00*/  SHFL.BFLY P2, R23, R24, R17, R22 ;  /* 0x0c00001118177389 */ /* 0x0000640000040016 */
[----:B01----:R-:W-:Y:S01]  /*7a10*/  ENDCOLLECTIVE ;  /* 0x000000000000791b */ /* 0x003fe20003800000 */
.L_x_2741:
[----:B------:R-:W-:Y:S01]  /*7a20*/  FADD.FTZ R46, R46, R37 ;  /* 0x000000252e2e7221 */ /* 0x000fe20000010000 */
[----:B------:R-:W-:Y:S02]  /*7a30*/  IADD3 R37, R26, R9, RZ ;  /* 0x000000091a257210 */ /* 0x000fe40007ffe0ff */
[----:B------:R-:W0:Y:S03]  /*7a40*/  @!P0 LDC.64 R26, c[0x0][0x218] ;  /* 0x00008600ff1a8b82 */ /* 0x000e260000000a00 */
[----:B------:R-:W-:-:S04]  /*7a50*/  @!P0 IMAD.WIDE R32, R37, 0x2, R32 ;  /* 0x0000000225208825 */ /* 0x000fc800078e0220 */
[----:B------:R-:W-:Y:S01]  /*7a60*/  @!P0 IMAD.WIDE R20, R37, 0x2, R20 ;  /* 0x0000000225148825 */ /* 0x000fe200078e0214 */
[----:B------:R-:W-:-:S03]  /*7a70*/  MOV R24, R46 ;  /* 0x0000002e00187202 */ /* 0x000fc60000000f00 */
[----:B------:R-:W-:Y:S02]  /*7a80*/  IMAD.MOV.U32 R17, RZ, RZ, 0x2 ;  /* 0x00000002ff117424 */ /* 0x000fe400078e00ff */
[----:B------:R-:W-:-:S04]  /*7a90*/  @!P0 IMAD.WIDE R30, R37, 0x2, R30 ;  /* 0x00000002251e8825 */ /* 0x000fc800078e021e */
[----:B------:R-:W-:Y:S01]  /*7aa0*/  @!P0 IMAD.WIDE R28, R37, 0x2, R28 ;  /* 0x00000002251c8825 */ /* 0x000fe200078e021c */
[----:B------:R-:W-:-:S07]  /*7ab0*/  MOV R39, R23 ;  /* 0x0000001700277202 */ /* 0x000fce0000000f00 */
[----:B0-----:R-:W-:Y:S05]  /*7ac0*/  WARPSYNC.COLLECTIVE R15, `(.L_x_2742) ;  /* 0x000000000f087348 */ /* 0x001fea0003c00000 */
[----:B------:R1:W2:Y:S02]  /*7ad0*/  SHFL.BFLY P2, R23, R24, R17, R22 ;  /* 0x0c00001118177389 */ /* 0x0002a40000040016 */
[----:B012---:R-:W-:Y:S01]  /*7ae0*/  ENDCOLLECTIVE ;  /* 0x000000000000791b */ /* 0x007fe20003800000 */
.L_x_2742:
[----:B------:R-:W-:Y:S01]  /*7af0*/  FADD.FTZ R38, R38, R39 ;  /* 0x0000002726267221 */ /* 0x000fe20000010000 */
[----:B------:R-:W-:Y:S01]  /*7b00*/  @!P0 F2FP.F16.F32.PACK_AB R39, RZ, R44 ;  /* 0x0000002cff27823e */ /* 0x000fe200000000ff */
[----:B------:R-:W-:-:S03]  /*7b10*/  @!P0 IMAD.WIDE R26, R37, 0x2, R26 ;  /* 0x00000002251a8825 */ /* 0x000fc600078e021a */
        /* <DEDUP_REMOVED lines=9> */
.L_x_2743:
[----:B------:R0:W-:Y:S04]  /*7bb0*/  @!P0 STG.E.U16 desc[UR12][R32.64], R44 ;  /* 0x0000002c20008986 */ /* 0x0001e8000c10150c */
[----:B------:R1:W-:Y:S01]  /*7bc0*/  @!P0 STG.E.U16 desc[UR12][R20.64], R39 ;  /* 0x0000002714008986 */ /* 0x0003e2000c10150c */
[----:B------:R-:W-:Y:S01]  /*7bd0*/  @!P0 F2FP.F16.F32.PACK_AB R15, RZ, R40 ;  /* 0x00000028ff0f823e */ /* 0x000fe200000000ff */
[----:B------:R-:W-:Y:S01]  /*7be0*/  HFMA2.MMA R17, -RZ, RZ, 0, 5.9604644775390625e-08 ;  /* 0x00000001ff117435 */ /* 0x000fe200000001ff */
[----:B------:R-:W-:Y:S02]  /*7bf0*/  MOV R24, R46 ;  /* 0x0000002e00187202 */ /* 0x000fe40000000f00 */
[----:B0-----:R-:W-:Y:S02]  /*7c00*/  PRMT R32, R15, 0x7610, R32 ;  /* 0x000076100f207816 */ /* 0x001fe40000000020 */
[----:B------:R-:W-:Y:S01]  /*7c10*/  MOV R15, 0xffff ;  /* 0x0000ffff000f7802 */ /* 0x000fe20000000f00 */
[----:B------:R-:W-:Y:S01]  /*7c20*/  @!P0 IMAD.WIDE R18, R37, 0x2, R18 ;  /* 0x0000000225128825 */ /* 0x000fe200078e0212 */
[----:B-1----:R-:W-:-:S02]  /*7c30*/  @!P0 F2FP.F16.F32.PACK_AB R21, RZ, R25 ;  /* 0x00000019ff15823e */ /* 0x002fc400000000ff */
[----:B------:R-:W-:Y:S01]  /*7c40*/  MOV R51, R23 ;  /* 0x0000001700337202 */ /* 0x000fe20000000f00 */
[----:B------:R-:W-:Y:S01]  /*7c50*/  FADD.FTZ R23, R34, R35 ;  /* 0x0000002322177221 */ /* 0x000fe20000010000 */
[----:B------:R-:W-:Y:S01]  /*7c60*/  @!P0 F2FP.F16.F32.PACK_AB R25, RZ, R41 ;  /* 0x00000029ff19823e */ /* 0x000fe200000000ff */
[----:B------:R0:W-:Y:S02]  /*7c70*/  @!P0 STG.E.U16 desc[UR12][R30.64+0x28], R21 ;  /* 0x000028151e008986 */ /* 0x0001e4000c10150c */
[----:B------:R-:W-:Y:S01]  /*7c80*/  FADD.FTZ R38, R38, R51 ;  /* 0x0000003326267221 */ /* 0x000fe20000010000 */
[----:B------:R-:W-:-:S04]  /*7c90*/  @!P0 F2FP.F16.F32.PACK_AB R23, RZ, R23 ;  /* 0x00000017ff17823e */ /* 0x000fc800000000ff */
[----:B------:R-:W-:-:S07]  /*7ca0*/  PRMT R20, R23, 0x7610, R20 ;  /* 0x0000761017147816 */ /* 0x000fce0000000014 */
[----:B0-----:R-:W-:Y:S05]  /*7cb0*/  WARPSYNC.COLLECTIVE R15, `(.L_x_2744) ;  /* 0x000000000f087348 */ /* 0x001fea0003c00000 */
[----:B------:R1:W2:Y:S02]  /*7cc0*/  SHFL.BFLY P2, R23, R24, R17, R22 ;  /* 0x0c00001118177389 */ /* 0x0002a40000040016 */
[----:B012---:R-:W-:Y:S01]  /*7cd0*/  ENDCOLLECTIVE ;  /* 0x000000000000791b */ /* 0x007fe20003800000 */
.L_x_2744:
        /* <DEDUP_REMOVED lines=8> */
.L_x_2745:
[----:B------:R-:W-:Y:S01]  /*7d60*/  FADD.FTZ R33, R46, R33 ;  /* 0x000000212e217221 */ /* 0x000fe20000010000 */
[----:B------:R-:W-:Y:S06]  /*7d70*/  BRA `(.L_x_2746) ;  /* 0xffffffe000d07947 */ /* 0x000fec000383ffff */
.L_x_2747:
        /* <DEDUP_REMOVED lines=16> */
.L_x_3799:


//--------------------- .text._ZN13group_norm_v218gn_bwd_cuda_kernelI6__halfLi320ELi3ELi16ELi80ELi256ELb1ELb1ELi4ELi320ELi320ELi4ELb1ELi5ELb0ELb0ELNS_15WgradSyncMethodE2ENS_16CompileConditionILi900EEEEEvPT_S6_S6_PKS5_S8_S8_S8_PKfflPfPj --------------------------
	.section	.text._ZN13group_norm_v218gn_bwd_cuda_kernelI6__halfLi320ELi3ELi16ELi80ELi256ELb1ELb1ELi4ELi320ELi320ELi4ELb1ELi5ELb0ELb0ELNS_15WgradSyncMethodE2ENS_16CompileConditionILi900EEEEEvPT_S6_S6_PKS5_S8_S8_S8_PKfflPfPj,"ax",@progbits
	.align	128
        .global         _ZN13group_norm_v218gn_bwd_cuda_kernelI6__halfLi320ELi3ELi16ELi80ELi256ELb1ELb1ELi4ELi320ELi320ELi4ELb1ELi5ELb0ELb0ELNS_15WgradSyncMethodE2ENS_16CompileConditionILi900EEEEEvPT_S6_S6_PKS5_S8_S8_S8_PKfflPfPj
        .type           _ZN13group_norm_v218gn_bwd_cuda_kernelI6__halfLi320ELi3ELi16ELi80ELi256ELb1ELb1ELi4ELi320ELi320ELi4ELb1ELi5ELb0ELb0ELNS_15WgradSyncMethodE2ENS_16CompileConditionILi900EEEEEvPT_S6_S6_PKS5_S8_S8_S8_PKfflPfPj,@function
        .size           _ZN13group_norm_v218gn_bwd_cuda_kernelI6__halfLi320ELi3ELi16ELi80ELi256ELb1ELb1ELi4ELi320ELi320ELi4ELb1ELi5ELb0ELb0ELNS_15WgradSyncMethodE2ENS_16CompileConditionILi900EEEEEvPT_S6_S6_PKS5_S8_S8_S8_PKfflPfPj,(.L_x_3800 - _ZN13group_norm_v218gn_bwd_cuda_kernelI6__halfLi320ELi3ELi16ELi80ELi256ELb1ELb1ELi4ELi320ELi320ELi4ELb1ELi5ELb0ELb0ELNS_15WgradSyncMethodE2ENS_16CompileConditionILi900EEEEEvPT_S6_S6_PKS5_S8_S8_S8_PKfflPfPj)
        .other          _ZN13group_norm_v218gn_bwd_cuda_kernelI6__halfLi320ELi3ELi16ELi80ELi256ELb1ELb1ELi4ELi320ELi320ELi4ELb1ELi5ELb0ELb0ELNS_15WgradSyncMethodE2ENS_16CompileConditionILi900EEEEEvPT_S6_S6_PKS5_S8_S8_S8_PKfflPfPj,@"STO_CUDA_ENTRY STV_DEFAULT"
_ZN13group_norm_v218gn_bwd_cuda_kernelI6__halfLi320ELi3ELi16ELi80ELi256ELb1ELb1ELi4ELi320ELi320ELi4ELb1ELi5ELb0ELb0ELNS_15WgradSyncMethodE2ENS_16CompileConditionILi900EEEEEvPT_S6_S6_PKS5_S8_S8_S8_PKfflPfPj:
.text._ZN13group_norm_v218gn_bwd_cuda_kernelI6__halfLi320ELi3ELi16ELi80ELi256ELb1ELb1ELi4ELi320ELi320ELi4ELb1ELi5ELb0ELb0ELNS_15WgradSyncMethodE2ENS_16CompileConditionILi900EEEEEvPT_S6_S6_PKS5_S8_S8_S8_PKfflPfPj:
        /* <DEDUP_REMOVED lines=30> */
.L_x_2750:
[----:B------:R-:W2:Y:S04]  /*01e0*/  LD.E.STRONG.GPU R0, desc[UR10][R2.64] ;  /* 0x0000000a02007980 */ /* 0x000ea8000c10f900 */
[----:B--2---:R-:W-:Y:S01]  /*01f0*/  CCTL.IVALL ;  /* 0x00000000ff00798f */ /* 0x004fe20002000000 */
[----:B------:R-:W-:Y:S05]  /*0200*/  YIELD ;  /* 0x0000000000007946 */ /* 0x000fea0003800000 */
[----:B-----5:R-:W-:-:S04]  /*0210*/  LOP3.LUT R0, R0, R7, RZ, 0x3c, !PT ;  /* 0x0000000700007212 */ /* 0x020fc800078e3cff */
[----:B------:R-:W-:-:S13]  /*0220*/  ISETP.GT.AND P0, PT, R0, -0x1, PT ;  /* 0xffffffff0000780c */ /* 0x000fda0003f04270 */
[----:B------:R-:W-:Y:S05]  /*0230*/  @P0 BRA `(.L_x_2750) ;  /* 0xfffffffc00e80947 */ /* 0x000fea000383ffff */
.L_x_2749:
[----:B------:R-:W-:Y:S05]  /*0240*/  WARPSYNC.ALL ;  /* 0x0000000000007948 */ /* 0x000fea0003800000 */
[----:B------:R-:W-:Y:S06]  /*0250*/  BAR.SYNC.DEFER_BLOCKING 0x0 ;  /* 0x0000000000007b1d */ /* 0x000fec0000010000 */
[----:B------:R-:W-:Y:S05]  /*0260*/  BRA `(.L_x_2751) ;  /* 0x0000002000947947 */ /* 0x000fea0003800000 */
.L_x_2748:
        /* <DEDUP_REMOVED lines=23> */
[----:B------:R-:W-:Y:S02]  /*03e0*/  SHF.R.S32.HI R13, RZ, 0x1f, R6 ;  /* 0x0000001fff0d7819 */ /* 0x000fe40000011406 */
[----:B------:R-:W-:-:S02]  /*03f0*/  LEA.HI R11, R11, R4, RZ, 0x2 ;  /* 0x000000040b0b7211 */ /* 0x000fc400078f10ff */
[-C--:B------:R-:W-:Y:S02]  /*0400*/  LEA.HI R4, R2, R9.reuse, RZ, 0x4 ;  /* 0x0000000902047211 */ /* 0x080fe400078f20ff */
[----:B------:R-:W-:Y:S02]  /*0410*/  LOP3.LUT R2, R3, 0xfffffffc, RZ, 0xc0, !PT ;  /* 0xfffffffc03027812 */ /* 0x000fe400078ec0ff */
        /* <DEDUP_REMOVED lines=9> */
[----:B------:R-:W-:-:S02]  /*04b0*/  LOP3.LUT R10, R2, 0x3, R13, 0x78, !PT ;  /* 0x00000003020a7812 */ /* 0x000fc400078e780d */
[----:B------:R-:W-:-:S07]  /*04c0*/  LOP3.LUT R11, R2, 0x3, R15, 0x78, !PT ;  /* 0x00000003020b7812 */ /* 0x000fce00078e780f */
.L_x_2762:
[C---:B------:R-:W-:Y:S01]  /*04d0*/  LOP3.LUT R41, R7.reuse, 0x3, RZ, 0xc0, !PT ;  /* 0x0000000307297812 */ /* 0x040fe200078ec0ff */
[----:B------:R-:W-:Y:S01]  /*04e0*/  HFMA2.MMA R51, -RZ, RZ, 0, 0 ;  /* 0x00000000ff337435 */ /* 0x000fe200000001ff */
[--C-:B------:R-:W-:Y:S01]  /*04f0*/  SHF.R.U64 R35, R7, 0x2, R54.reuse ;  /* 0x0000000207237819 */ /* 0x100fe20000001236 */
[----:B------:R-:W-:Y:S01]  /*0500*/  ULDC.64 UR8, c[0x0][0x248] ;  /* 0x0000920000087ab9 */ /* 0x000fe20000000a00 */
[----:B------:R-:W-:Y:S01]  /*0510*/  SHF.R.U32.HI R34, RZ, 0x2, R54 ;  /* 0x00000002ff227819 */ /* 0x000fe20000011636 */
[----:B------:R-:W-:Y:S01]  /*0520*/  IMAD R41, R41, 0x140, RZ ;  /* 0x0000014029297824 */ /* 0x000fe200078e02ff */
[----:B0-----:R-:W0:Y:S01]  /*0530*/  LDC.64 R20, c[0x0][0x238] ;  /* 0x00008e00ff147b82 */ /* 0x001e220000000a00 */
[----:B------:R-:W-:Y:S02]  /*0540*/  ULDC UR5, c[0x0][0x250] ;  /* 0x0000940000057ab9 */ /* 0x000fe40000000800 */
[----:B------:R-:W-:Y:S02]  /*0550*/  IMAD R25, R52, 0x4, R41 ;  /* 0x0000000434197824 */ /* 0x000fe400078e0229 */
[----:B------:R-:W-:-:S03]  /*0560*/  IMAD.WIDE.U32 R14, R35, 0x50000, R50 ;  /* 0x00050000230e7825 */ /* 0x000fc600078e0032 */
[----:B-1----:R-:W1:Y:S01]  /*0570*/  LDC.64 R2, c[0x0][0x240] ;  /* 0x00009000ff027b82 */ /* 0x002e620000000a00 */
[C---:B------:R-:W-:Y:S01]  /*0580*/  IMAD.WIDE.U32 R12, R25.reuse, -0x33333333, RZ ;  /* 0xcccccccd190c7825 */ /* 0x040fe200078e00ff */
[----:B------:R-:W-:-:S03]  /*0590*/  IADD3 R14, P1, R25, R14, RZ ;  /* 0x0000000e190e7210 */ /* 0x000fc60007f3e0ff */
[----:B------:R-:W-:Y:S01]  /*05a0*/  IMAD R4, R34, 0x50000, RZ ;  /* 0x0005000022047824 */ /* 0x000fe200078e02ff */
[----:B------:R-:W-:Y:S02]  /*05b0*/  SHF.R.U32.HI R12, RZ, 0x6, R13 ;  /* 0x00000006ff0c7819 */ /* 0x000fe4000001160d */
[----:B------:R-:W-:Y:S02]  /*05c0*/  SHF.R.S32.HI R13, RZ, 0x1f, R25 ;  /* 0x0000001fff0d7819 */ /* 0x000fe40000011419 */
[----:B------:R-:W-:Y:S02]  /*05d0*/  LEA R0, P0, R35, R12, 0x4 ;  /* 0x0000000c23007211 */ /* 0x000fe400078020ff */
[----:B------:R-:W-:Y:S01]  /*05e0*/  IADD3.X R15, R13, R15, R4, P1, !PT ;  /* 0x0000000f0d0f7210 */ /* 0x000fe20000ffe404 */
[----:B------:R-:W-:Y:S01]  /*05f0*/  IMAD.SHL.U32 R13, R14, 0x2, RZ ;  /* 0x000000020e0d7824 */ /* 0x000fe200078e00ff */
[----:B------:R-:W-:Y:S02]  /*0600*/  LEA.HI.X R17, R35, RZ, R34, 0x4, P0 ;  /* 0x000000ff23117211 */ /* 0x000fe400000f2422 */
[----:B------:R-:W-:-:S04]  /*0610*/  LEA R16, P0, R0, UR8, 0x3 ;  /* 0x0000000800107c11 */ /* 0x000fc8000f8018ff */
[----:B------:R-:W-:Y:S01]  /*0620*/  LEA.HI.X R17, R0, UR9, R17, 0x3, P0 ;  /* 0x0000000900117c11 */ /* 0x000fe200080f1c11 */
[----:B------:R-:W-:Y:S01]  /*0630*/  ULDC.64 UR8, c[0x0][0x230] ;  /* 0x00008c0000087ab9 */ /* 0x000fe20000000a00 */
[----:B------:R-:W-:-:S04]  /*0640*/  SHF.L.U64.HI R14, R14, 0x1, R15 ;  /* 0x000000010e0e7819 */ /* 0x000fc8000001020f */
[----:B------:R-:W2:Y:S01]  /*0650*/  LDG.E.64.CONSTANT R16, desc[UR10][R16.64] ;  /* 0x0000000a10107981 */ /* 0x000ea2000c1e9b00 */
[----:B------:R-:W-:-:S04]  /*0660*/  IADD3 R18, P0, R13, UR8, RZ ;  /* 0x000000080d127c10 */ /* 0x000fc8000ff1e0ff */
[----:B------:R-:W-:Y:S01]  /*0670*/  IADD3.X R19, R14, UR9, RZ, P0, !PT ;  /* 0x000000090e137c10 */ /* 0x000fe200087fe4ff */
[----:B0-----:R-:W-:Y:S01]  /*0680*/  IMAD.WIDE R20, R25, 0x2, R20 ;  /* 0x0000000219147825 */ /* 0x001fe200078e0214 */
[----:B------:R-:W-:-:S04]  /*0690*/  ULDC.64 UR8, c[0x0][0x228] ;  /* 0x00008a0000087ab9 */ /* 0x000fc80000000a00 */
[----:B------:R-:W3:Y:S01]  /*06a0*/  LDG.E.64.CONSTANT R18, desc[UR10][R18.64] ;  /* 0x0000000a12127981 */ /* 0x000ee2000c1e9b00 */
[----:B-1----:R-:W-:-:S03]  /*06b0*/  IMAD.WIDE R24, R25, 0x2, R2 ;  /* 0x0000000219187825 */ /* 0x002fc600078e0202 */
[----:B------:R-:W4:Y:S04]  /*06c0*/  LDG.E.64.CONSTANT R20, desc[UR10][R20.64] ;  /* 0x0000000a14147981 */ /* 0x000f28000c1e9b00 */
[----:B------:R-:W5:Y:S01]  /*06d0*/  LDG.E.64.CONSTANT R24, desc[UR10][R24.64] ;  /* 0x0000000a18187981 */ /* 0x000f62000c1e9b00 */
[----:B------:R-:W-:-:S04]  /*06e0*/  IADD3 R22, P0, R13, UR8, RZ ;  /* 0x000000080d167c10 */ /* 0x000fc8000ff1e0ff */
[----:B------:R-:W-:-:S06]  /*06f0*/  IADD3.X R23, R14, UR9, RZ, P0, !PT ;  /* 0x000000090e177c10 */ /* 0x000fcc00087fe4ff */
[----:B------:R-:W5:Y:S01]  /*0700*/  LDG.E.64.CONSTANT R22, desc[UR10][R22.64] ;  /* 0x0000000a16167981 */ /* 0x000f62000c1e9b00 */
[----:B------:R-:W0:Y:S01]  /*0710*/  S2UR UR7, SR_CgaCtaId ;  /* 0x00000000000779c3 */ /* 0x000e220000008800 */
[----:B------:R-:W-:Y:S01]  /*0720*/  SHF.L.U32 R51, R9, 0x1, RZ ;  /* 0x0000000109337819 */ /* 0x000fe200000006ff */
[----:B------:R-:W-:Y:S01]  /*0730*/  BSSY B0, `(.L_x_2752) ;  /* 0x0000134000007945 */ /* 0x000fe20003800000 */
[C---:B------:R-:W-:Y:S02]  /*0740*/  SHF.L.U32 R43, R35.reuse, 0x6, RZ ;  /* 0x00000006232b7819 */ /* 0x040fe400000006ff */
[----:B------:R-:W-:Y:S01]  /*0750*/  SHF.L.U64.HI R34, R35, 0x6, R34 ;  /* 0x0000000623227819 */ /* 0x000fe20000010222 */
[----:B--2---:R-:W-:Y:S01]  /*0760*/  FADD.FTZ R15, R17, UR5 ;  /* 0x00000005110f7e21 */ /* 0x004fe20008010000 */
[----:B------:R-:W-:Y:S02]  /*0770*/  UMOV UR5, 0x400 ;  /* 0x0000040000057882 */ /* 0x000fe40000000000 */
[----:B0-----:R-:W-:-:S03]  /*0780*/  ULEA UR8, UR7, UR5, 0x18 ;  /* 0x0000000507087291 */ /* 0x001fc6000f8ec03f */
[----:B------:R-:W0:Y:S03]  /*0790*/  MUFU.RSQ R15, R15 ;  /* 0x0000000f000f7308 */ /* 0x000e260000001400 */
[----:B------:R-:W-:Y:S01]  /*07a0*/  LEA R53, R47, UR8, 0x5 ;  /* 0x000000082f357c11 */ /* 0x000fe2000f8e28ff */
[--C-:B---3--:R-:W-:Y:S02]  /*07b0*/  HADD2.F32 R3, -RZ, R18.reuse.H0_H0 ;  /* 0x20000012ff037230 */ /* 0x108fe40000004100 */
[----:B------:R-:W-:Y:S01]  /*07c0*/  HADD2.F32 R27, -RZ, R18.H1_H1 ;  /* 0x30000012ff1b7230 */ /* 0x000fe20000004100 */
[----:B------:R-:W-:Y:S01]  /*07d0*/  LEA R39, R45, R53, 0x3 ;  /* 0x000000352d277211 */ /* 0x000fe200078e18ff */
[----:B------:R-:W-:Y:S02]  /*07e0*/  HADD2.F32 R29, -RZ, R19.H0_H0 ;  /* 0x20000013ff1d7230 */ /* 0x000fe40000004100 */
[----:B------:R-:W-:Y:S01]  /*07f0*/  FADD.FTZ R0, -R16, R3 ;  /* 0x0000000310007221 */ /* 0x000fe20000010100 */
[----:B----4-:R-:W-:-:S02]  /*0800*/  HADD2.F32 R3, -RZ, R20.H0_H0 ;  /* 0x20000014ff037230 */ /* 0x010fc40000004100 */
[C---:B------:R-:W-:Y:S01]  /*0810*/  FADD.FTZ R2, -R16.reuse, R27 ;  /* 0x0000001b10027221 */ /* 0x040fe20000010100 */
[--C-:B-----5:R-:W-:Y:S02]  /*0820*/  HADD2.F32 R17, -RZ, R24.reuse.H0_H0 ;  /* 0x20000018ff117230 */ /* 0x120fe40000004100 */
[----:B------:R-:W-:Y:S01]  /*0830*/  FADD.FTZ R4, -R16, R29 ;  /* 0x0000001d10047221 */ /* 0x000fe20000010100 */
[----:B------:R-:W-:Y:S02]  /*0840*/  HADD2.F32 R31, -RZ, R19.H1_H1 ;  /* 0x30000013ff1f7230 */ /* 0x000fe40000004100 */
[C---:B0-----:R-:W-:Y:S01]  /*0850*/  FMUL.FTZ R0, R15.reuse, R0 ;  /* 0x000000000f007220 */ /* 0x041fe20000410000 */
[----:B------:R-:W-:Y:S02]  /*0860*/  HADD2.F32 R19, -RZ, R24.H1_H1 ;  /* 0x30000018ff137230 */ /* 0x000fe40000004100 */
[----:B------:R-:W-:Y:S01]  /*0870*/  FMUL.FTZ R2, R15, R2 ;  /* 0x000000020f027220 */ /* 0x000fe20000410000 */
[----:B------:R-:W-:-:S02]  /*0880*/  HADD2.F32 R27, -RZ, R25.H0_H0 ;  /* 0x20000019ff1b7230 */ /* 0x000fc40000004100 */
[----:B------:R-:W-:Y:S01]  /*0890*/  FFMA.FTZ R18, R0, R3, R17 ;  /* 0x0000000300127223 */ /* 0x000fe20000010011 */
[----:B------:R-:W-:Y:S02]  /*08a0*/  HADD2.F32 R17, -RZ, R20.H1_H1 ;  /* 0x30000014ff117230 */ /* 0x000fe40000004100 */
[----:B------:R-:W-:Y:S01]  /*08b0*/  FMUL.FTZ R4, R15, R4 ;  /* 0x000000040f047220 */ /* 0x000fe20000410000 */
[----:B------:R-:W-:Y:S01]  /*08c0*/  FADD.FTZ R6, -R16, R31 ;  /* 0x0000001f10067221 */ /* 0x000fe20000010100 */
[----:B------:R-:W-:Y:S01]  /*08d0*/  FMUL.FTZ R20, R18, -1.4426950216293334961 ;  /* 0xbfb8aa3b12147820 */ /* 0x000fe20000410000 */
[----:B------:R-:W-:Y:S02]  /*08e0*/  HADD2.F32 R29, -RZ, R25.H1_H1 ;  /* 0x30000019ff1d7230 */ /* 0x000fe40000004100 */
[----:B------:R-:W-:Y:S01]  /*08f0*/  FFMA.FTZ R24, R2, R17, R19 ;  /* 0x0000001102187223 */ /* 0x000fe20000010013 */
[--C-:B------:R-:W-:Y:S01]  /*0900*/  HADD2.F32 R19, -RZ, R21.reuse.H0_H0 ;  /* 0x20000015ff137230 */ /* 0x100fe20000004100 */
[----:B------:R0:W1:Y:S01]  /*0910*/  MUFU.EX2 R16, R20 ;  /* 0x0000001400107308 */ /* 0x0000620000000800 */
[----:B------:R-:W-:-:S02]  /*0920*/  HADD2.F32 R21, -RZ, R21.H1_H1 ;  /* 0x30000015ff157230 */ /* 0x000fc40000004100 */
[----:B------:R-:W-:Y:S01]  /*0930*/  FMUL.FTZ R26, R24, -1.4426950216293334961 ;  /* 0xbfb8aa3b181a7820 */ /* 0x000fe20000410000 */
[----:B------:R-:W-:Y:S01]  /*0940*/  FMUL.FTZ R6, R15, R6 ;  /* 0x000000060f067220 */ /* 0x000fe20000410000 */
[----:B------:R-:W-:Y:S01]  /*0950*/  FFMA.FTZ R28, R4, R19, R27 ;  /* 0x00000013041c7223 */ /* 0x000fe2000001001b */
[----:B------:R-:W-:Y:S02]  /*0960*/  HADD2.F32 R44, -RZ, R23.H1_H1 ;  /* 0x30000017ff2c7230 */ /* 0x000fe40000004100 */
[----:B------:R-:W-:Y:S01]  /*0970*/  IMAD R38, R46, 0x8, R53 ;  /* 0x000000082e267824 */ /* 0x000fe200078e0235 */
[----:B------:R-:W2:Y:S01]  /*0980*/  MUFU.EX2 R26, R26 ;  /* 0x0000001a001a7308 */ /* 0x000ea20000000800 */
[----:B------:R-:W-:Y:S01]  /*0990*/  FMUL.FTZ R25, R28, -1.4426950216293334961 ;  /* 0xbfb8aa3b1c197820 */ /* 0x000fe20000410000 */
[----:B0-----:R-:W-:-:S04]  /*09a0*/  FFMA.FTZ R20, R6, R21, R29 ;  /* 0x0000001506147223 */ /* 0x001fc8000001001d */
[----:B------:R-:W-:Y:S02]  /*09b0*/  FMUL.FTZ R30, R20, -1.4426950216293334961 ;  /* 0xbfb8aa3b141e7820 */ /* 0x000fe40000410000 */
        /* <DEDUP_REMOVED lines=8> */
[----:B------:R-:W-:-:S06]  /*0a40*/  LOP3.LUT R30, R51, 0x18, RZ, 0xc, !PT ;  /* 0x00000018331e7812 */ /* 0x000fcc00078e0cff */
[----:B------:R-:W1:Y:S01]  /*0a50*/  MUFU.RCP R26, R26 ;  /* 0x0000001a001a7308 */ /* 0x000e620000001000 */
[----:B--2---:R-:W-:-:S04]  /*0a60*/  FADD.FTZ R25, -R16, 1 ;  /* 0x3f80000010197421 */ /* 0x004fc80000010100 */
[----:B------:R-:W-:Y:S01]  /*0a70*/  FFMA.FTZ R25, R18, R25, 1 ;  /* 0x3f80000012197423 */ /* 0x000fe20000010019 */
[--C-:B------:R-:W-:Y:S02]  /*0a80*/  HADD2.F32 R18, -RZ, R22.reuse.H1_H1 ;  /* 0x30000016ff127230 */ /* 0x100fe40000004100 */
[----:B------:R-:W2:Y:S01]  /*0a90*/  MUFU.RCP R31, R31 ;  /* 0x0000001f001f7308 */ /* 0x000ea20000001000 */
[----:B0-----:R-:W-:Y:S01]  /*0aa0*/  FADD.FTZ R29, -R27, 1 ;  /* 0x3f8000001b1d7421 */ /* 0x001fe20000010100 */
[----:B------:R-:W-:Y:S01]  /*0ab0*/  FMUL.FTZ R25, R16, R25 ;  /* 0x0000001910197220 */ /* 0x000fe20000410000 */
[----:B------:R-:W-:Y:S02]  /*0ac0*/  HADD2.F32 R16, -RZ, R22.H0_H0 ;  /* 0x20000016ff107230 */ /* 0x000fe40000004100 */
[----:B------:R-:W-:-:S03]  /*0ad0*/  FFMA.FTZ R24, R24, R29, 1 ;  /* 0x3f80000018187423 */ /* 0x000fc6000001001d */
[----:B------:R-:W-:Y:S01]  /*0ae0*/  FMUL.FTZ R16, R16, R25 ;  /* 0x0000001910107220 */ /* 0x000fe20000410000 */
[----:B------:R-:W-:Y:S01]  /*0af0*/  FMUL.FTZ R29, R27, R24 ;  /* 0x000000181b1d7220 */ /* 0x000fe20000410000 */
[----:B-1----:R-:W-:Y:S01]  /*0b00*/  FADD.FTZ R27, -R26, 1 ;  /* 0x3f8000001a1b7421 */ /* 0x002fe20000010100 */
[----:B------:R-:W-:Y:S02]  /*0b10*/  HADD2.F32 R24, -RZ, R23.H0_H0 ;  /* 0x20000017ff187230 */ /* 0x000fe40000004100 */
[----:B------:R-:W-:Y:S01]  /*0b20*/  FMUL.FTZ R25, R3, R16 ;  /* 0x0000001003197220 */ /* 0x000fe20000410000 */
[----:B------:R-:W-:Y:S01]  /*0b30*/  FMUL.FTZ R18, R18, R29 ;  /* 0x0000001d12127220 */ /* 0x000fe20000410000 */
[----:B------:R-:W-:Y:S01]  /*0b40*/  FFMA.FTZ R27, R28, R27, 1 ;  /* 0x3f8000001c1b7423 */ /* 0x000fe2000001001b */
[----:B------:R-:W-:Y:S01]  /*0b50*/  LEA R23, R9, UR8, 0x5 ;  /* 0x0000000809177c11 */ /* 0x000fe2000f8e28ff */
[----:B------:R-:W-:Y:S01]  /*0b60*/  FFMA.FTZ R25, R0, R25, RZ ;  /* 0x0000001900197223 */ /* 0x000fe200000100ff */
[----:B--2---:R-:W-:Y:S01]  /*0b70*/  FADD.FTZ R29, -R31, 1 ;  /* 0x3f8000001f1d7421 */ /* 0x004fe20000010100 */
[----:B------:R-:W-:Y:S01]  /*0b80*/  FMUL.FTZ R27, R26, R27 ;  /* 0x0000001b1a1b7220 */ /* 0x000fe20000410000 */
[----:B------:R-:W-:Y:S01]  /*0b90*/  FMUL.FTZ R22, R17, R18 ;  /* 0x0000001211167220 */ /* 0x000fe20000410000 */
[----:B------:R-:W-:Y:S01]  /*0ba0*/  IADD3 R37, R23, R30, RZ ;  /* 0x0000001e17257210 */ /* 0x000fe20007ffe0ff */
[----:B------:R-:W-:Y:S01]  /*0bb0*/  FFMA.FTZ R26, R20, R29, 1 ;  /* 0x3f800000141a7423 */ /* 0x000fe2000001001d */
[----:B------:R-:W-:Y:S01]  /*0bc0*/  FMUL.FTZ R20, R24, R27 ;  /* 0x0000001b18147220 */ /* 0x000fe20000410000 */
[----:B------:R-:W-:Y:S01]  /*0bd0*/  FFMA.FTZ R25, R2, R22, R25 ;  /* 0x0000001602197223 */ /* 0x000fe20000010019 */
[----:B------:R-:W-:Y:S01]  /*0be0*/  LOP3.LUT R24, R51, 0x18, RZ, 0xc0, !PT ;  /* 0x0000001833187812 */ /* 0x000fe200078ec0ff */
[----:B------:R-:W-:Y:S01]  /*0bf0*/  FMUL.FTZ R31, R31, R26 ;  /* 0x0000001a1f1f7220 */ /* 0x000fe20000410000 */
[----:B------:R-:W-:Y:S01]  /*0c00*/  FMUL.FTZ R22, R19, R20 ;  /* 0x0000001413167220 */ /* 0x000fe20000410000 */
[----:B------:R-:W-:Y:S01]  /*0c10*/  FADD.FTZ R29, RZ, R20 ;  /* 0x00000014ff1d7221 */ /* 0x000fe20000010000 */
[----:B------:R-:W-:Y:S01]  /*0c20*/  LOP3.LUT R26, R24, 0x8, RZ, 0x3c, !PT ;  /* 0x00000008181a7812 */ /* 0x000fe200078e3cff */
[----:B------:R-:W-:Y:S01]  /*0c30*/  FMUL.FTZ R44, R44, R31 ;  /* 0x0000001f2c2c7220 */ /* 0x000fe20000410000 */
[----:B------:R-:W-:Y:S01]  /*0c40*/  FFMA.FTZ R25, R4, R22, R25 ;  /* 0x0000001604197223 */ /* 0x000fe20000010019 */
[----:B------:R-:W-:Y:S01]  /*0c50*/  FFMA.FTZ R22, R3, R16, RZ ;  /* 0x0000001003167223 */ /* 0x000fe200000100ff */
[----:B------:R-:W-:Y:S01]  /*0c60*/  IADD3 R33, R23, R26, RZ ;  /* 0x0000001a17217210 */ /* 0x000fe20007ffe0ff */
[----:B------:R-:W-:Y:S01]  /*0c70*/  FMUL.FTZ R27, R21, R44 ;  /* 0x0000002c151b7220 */ /* 0x000fe20000410000 */
[----:B------:R-:W-:Y:S01]  /*0c80*/  LOP3.LUT R28, R24, 0x10, RZ, 0x3c, !PT ;  /* 0x00000010181c7812 */ /* 0x000fe200078e3cff */
[----:B------:R-:W-:Y:S01]  /*0c90*/  FFMA.FTZ R22, R17, R18, R22 ;  /* 0x0000001211167223 */ /* 0x000fe20000010016 */
[----:B------:R-:W-:-:S02]  /*0ca0*/  IMAD.IADD R32, R23, 0x1, R24 ;  /* 0x0000000117207824 */ /* 0x000fc400078e0218 */
[----:B------:R-:W-:Y:S01]  /*0cb0*/  FFMA.FTZ R27, R6, R27, R25 ;  /* 0x0000001b061b7223 */ /* 0x000fe20000010019 */
[----:B------:R-:W-:Y:S01]  /*0cc0*/  FFMA.FTZ R24, R2, R18, RZ ;  /* 0x0000001202187223 */ /* 0x000fe200000100ff */
[----:B------:R-:W-:Y:S01]  /*0cd0*/  FFMA.FTZ R22, R19, R20, R22 ;  /* 0x0000001413167223 */ /* 0x000fe20000010016 */
[----:B------:R-:W-:Y:S02]  /*0ce0*/  IMAD.IADD R36, R23, 0x1, R28 ;  /* 0x0000000117247824 */ /* 0x000fe400078e021c */
[----:B------:R-:W-:Y:S01]  /*0cf0*/  FADD.FTZ R23, RZ, R16 ;  /* 0x00000010ff177221 */ /* 0x000fe20000010000 */
[----:B------:R-:W-:Y:S01]  /*0d00*/  FADD.FTZ R25, RZ, R18 ;  /* 0x00000012ff197221 */ /* 0x000fe20000010000 */
[----:B------:R-:W-:Y:S01]  /*0d10*/  FFMA.FTZ R26, R21, R44, R22 ;  /* 0x0000002c151a7223 */ /* 0x000fe20000010016 */
[----:B------:R-:W-:Y:S01]  /*0d20*/  FFMA.FTZ R22, R0, R16, RZ ;  /* 0x0000001000167223 */ /* 0x000fe200000100ff */
[----:B------:R-:W-:Y:S01]  /*0d30*/  FFMA.FTZ R28, R4, R20, RZ ;  /* 0x00000014041c7223 */ /* 0x000fe200000100ff */
[----:B------:R-:W-:Y:S01]  /*0d40*/  FFMA.FTZ R30, R6, R44, RZ ;  /* 0x0000002c061e7223 */ /* 0x000fe200000100ff */
[----:B------:R-:W-:Y:S01]  /*0d50*/  FADD.FTZ R31, RZ, R44 ;  /* 0x0000002cff1f7221 */ /* 0x000fe20000010000 */
[----:B------:R0:W-:Y:S01]  /*0d60*/  STS.64 [R48], R26 ;  /* 0x0000001a30007388 */ /* 0x0001e20000000a00 */
[----:B------:R-:W-:Y:S01]  /*0d70*/  ULDC.64 UR8, c[0x0][0x260] ;  /* 0x0000980000087ab9 */ /* 0x000fe20000000a00 */
[----:B------:R-:W-:Y:S01]  /*0d80*/  BAR.SYNC.DEFER_BLOCKING 0x0 ;  /* 0x0000000000007b1d */ /* 0x000fe20000010000 */
[----:B0-----:R-:W-:Y:S01]  /*0d90*/  IMAD R26, R10, 0x8, R53 ;  /* 0x000000080a1a7824 */ /* 0x001fe200078e0235 */
[----:B------:R-:W-:-:S04]  /*0da0*/  LEA R53, R11, R53, 0x3 ;  /* 0x000000350b357211 */ /* 0x000fc800078e18ff */
[----:B------:R0:W-:Y:S04]  /*0db0*/  STS.64 [R32], R22 ;  /* 0x0000001620007388 */ /* 0x0001e80000000a00 */
[----:B------:R-:W-:Y:S04]  /*0dc0*/  STS.64 [R33], R24 ;  /* 0x0000001821007388 */ /* 0x000fe80000000a00 */
[----:B------:R1:W-:Y:S04]  /*0dd0*/  STS.64 [R36], R28 ;  /* 0x0000001c24007388 */ /* 0x0003e80000000a00 */
[----:B------:R2:W-:Y:S01]  /*0de0*/  STS.64 [R37], R30 ;  /* 0x0000001e25007388 */ /* 0x0005e20000000a00 */
[----:B------:R-:W-:Y:S01]  /*0df0*/  BAR.SYNC.DEFER_BLOCKING 0x0 ;  /* 0x0000000000007b1d */ /* 0x000fe20000010000 */
[----:B0-----:R-:W-:-:S02]  /*0e00*/  IADD3 R32, P0, R41, R9, RZ ;  /* 0x0000000929207210 */ /* 0x001fc40007f1e0ff */
[----:B-1----:R-:W-:Y:S02]  /*0e10*/  LOP3.LUT R29, R43, 0x3f, R8, 0xf8, !PT ;  /* 0x0000003f2b1d7812 */ /* 0x002fe400078ef808 */
[----:B------:R-:W-:Y:S02]  /*0e20*/  CS2R R42, SRZ ;  /* 0x00000000002a7805 */ /* 0x000fe4000001ff00 */
[C---:B------:R-:W-:Y:S02]  /*0e30*/  LEA.HI.X.SX32 R33, R9.reuse, RZ, 0x1, P0 ;  /* 0x000000ff09217211 */ /* 0x040fe400000f0eff */
[----:B------:R-:W-:Y:S01]  /*0e40*/  ISETP.GT.U32.AND P0, PT, R9, 0xf, PT ;  /* 0x0000000f0900780c */ /* 0x000fe20003f04070 */
[----:B--2---:R-:W-:Y:S02]  /*0e50*/  IMAD R31, R34, 0x500, RZ ;  /* 0x00000500221f7824 */ /* 0x004fe400078e02ff */
[----:B------:R-:W-:-:S04]  /*0e60*/  IMAD.WIDE.U32 R28, R29, 0x500, R32 ;  /* 0x000005001d1c7825 */ /* 0x000fc800078e0020 */
[----:B------:R-:W-:Y:S01]  /*0e70*/  IMAD.IADD R29, R29, 0x1, R31 ;  /* 0x000000011d1d7824 */ /* 0x000fe200078e021f */
[----:B------:R-:W-:-:S04]  /*0e80*/  LEA R56, P1, R28, UR8, 0x3 ;  /* 0x000000081c387c11 */ /* 0x000fc8000f8218ff */
[----:B------:R-:W-:Y:S01]  /*0e90*/  LEA.HI.X R57, R28, UR9, R29, 0x3, P1 ;  /* 0x000000091c397c11 */ /* 0x000fe200088f1c1d */
[----:B------:R0:W1:Y:S04]  /*0ea0*/  LDS.64 R22, [R38] ;  /* 0x0000000026167984 */ /* 0x0000680000000a00 */
[----:B------:R0:W2:Y:S04]  /*0eb0*/  LDS.64 R24, [R39+0xa00] ;  /* 0x000a000027187984 */ /* 0x0000a80000000a00 */
[----:B------:R-:W3:Y:S01]  /*0ec0*/  LDS.64 R26, [R26+0x1400] ;  /* 0x001400001a1a7984 */ /* 0x000ee20000000a00 */
[----:B------:R-:W-:Y:S05]  /*0ed0*/  @P0 BRA `(.L_x_2753) ;  /* 0x0000000800e40947 */ /* 0x000fea0003800000 */
[----:B------:R-:W-:Y:S02]  /*0ee0*/  IMAD.SHL.U32 R28, R7, 0x4, RZ ;  /* 0x00000004071c7824 */ /* 0x000fe400078e00ff */
        /* <DEDUP_REMOVED lines=8> */
[----:B------:R-:W-:Y:S02]  /*0f70*/  IADD3 R29, R41, 0x4, RZ ;  /* 0x00000004291d7810 */ /* 0x000fe40007ffe0ff */
[----:B------:R-:W-:Y:S02]  /*0f80*/  LEA.HI R28, R28, R41, RZ, 0x2 ;  /* 0x000000291c1c7211 */ /* 0x000fe400078f10ff */
[----:B------:R-:W-:Y:S02]  /*0f90*/  SHF.R.S32.HI R30, RZ, 0x1f, R29 ;  /* 0x0000001fff1e7819 */ /* 0x000fe4000001141d */
[----:B------:R-:W-:Y:S02]  /*0fa0*/  SHF.R.S32.HI R28, RZ, 0x2, R28 ;  /* 0x00000002ff1c7819 */ /* 0x000fe4000001141c */
[----:B------:R-:W-:-:S02]  /*0fb0*/  LEA.HI R30, R30, R29, RZ, 0x2 ;  /* 0x0000001d1e1e7211 */ /* 0x000fc400078f10ff */
[----:B------:R-:W-:Y:S01]  /*0fc0*/  IADD3 R32, R41, 0x8, RZ ;  /* 0x0000000829207810 */ /* 0x000fe20007ffe0ff */
[----:B------:R-:W-:Y:S01]  /*0fd0*/  IMAD R29, R28, 0x28, R49 ;  /* 0x000000281c1d7824 */ /* 0x000fe200078e0231 */
[----:B------:R-:W-:-:S04]  /*0fe0*/  SHF.R.S32.HI R30, RZ, 0x2, R30 ;  /* 0x00000002ff1e7819 */ /* 0x000fc8000001141e */
[----:B0-----:R-:W-:Y:S01]  /*0ff0*/  IADD3 R38, R29, R40, RZ ;  /* 0x000000281d267210 */ /* 0x001fe20007ffe0ff */
[----:B------:R-:W-:Y:S01]  /*1000*/  IMAD R31, R30, 0x28, R49 ;  /* 0x000000281e1f7824 */ /* 0x000fe200078e0231 */
[----:B------:R-:W-:Y:S02]  /*1010*/  SHF.R.S32.HI R29, RZ, 0x1f, R32 ;  /* 0x0000001fff1d7819 */ /* 0x000fe40000011420 */
[----:B------:R-:W-:Y:S02]  /*1020*/  SHF.R.S32.HI R30, RZ, 0x1f, R33 ;  /* 0x0000001fff1e7819 */ /* 0x000fe40000011421 */
[----:B------:R-:W-:Y:S01]  /*1030*/  LEA.HI R32, R29, R32, RZ, 0x2 ;  /* 0x000000201d207211 */ /* 0x000fe200078f10ff */
[----:B------:R-:W0:Y:S01]  /*1040*/  LDS.64 R38, [R38] ;  /* 0x0000000026267984 */ /* 0x000e220000000a00 */
[----:B------:R-:W-:Y:S02]  /*1050*/  IADD3 R28, R40, R31, RZ ;  /* 0x0000001f281c7210 */ /* 0x000fe40007ffe0ff */
[----:B------:R-:W-:-:S02]  /*1060*/  SHF.R.S32.HI R31, RZ, 0x1f, R34 ;  /* 0x0000001fff1f7819 */ /* 0x000fc40000011422 */
[----:B------:R-:W-:Y:S01]  /*1070*/  LEA.HI R33, R30, R33, RZ, 0x2 ;  /* 0x000000211e217211 */ /* 0x000fe200078f10ff */
[----:B------:R-:W-:Y:S01]  /*1080*/  VIADD R30, R41, 0x14 ;  /* 0x00000014291e7836 */ /* 0x000fe20000000000 */
[----:B------:R-:W-:Y:S01]  /*1090*/  SHF.R.S32.HI R32, RZ, 0x2, R32 ;  /* 0x00000002ff207819 */ /* 0x000fe20000011420 */
[----:B------:R-:W4:Y:S01]  /*10a0*/  LDS.64 R28, [R28] ;  /* 0x000000001c1c7984 */ /* 0x000f220000000a00 */
[----:B------:R-:W-:Y:S02]  /*10b0*/  LEA.HI R35, R31, R34, RZ, 0x2 ;  /* 0x000000221f237211 */ /* 0x000fe400078f10ff */
[----:B------:R-:W-:Y:S01]  /*10c0*/  SHF.R.S32.HI R34, RZ, 0x2, R33 ;  /* 0x00000002ff227819 */ /* 0x000fe20000011421 */
[----:B------:R-:W-:Y:S01]  /*10d0*/  IMAD R33, R32, 0x28, R49 ;  /* 0x0000002820217824 */ /* 0x000fe200078e0231 */
[----:B------:R-:W-:Y:S01]  /*10e0*/  SHF.R.S32.HI R42, RZ, 0x2, R35 ;  /* 0x00000002ff2a7819 */ /* 0x000fe20000011423 */
[C---:B------:R-:W-:Y:S01]  /*10f0*/  VIADD R32, R41.reuse, 0x1c ;  /* 0x0000001c29207836 */ /* 0x040fe20000000000 */
[----:B------:R-:W-:Y:S01]  /*1100*/  IADD3 R31, R41, 0x18, RZ ;  /* 0x00000018291f7810 */ /* 0x000fe20007ffe0ff */
[--C-:B------:R-:W-:Y:S01]  /*1110*/  IMAD R35, R34, 0x28, R49.reuse ;  /* 0x0000002822237824 */ /* 0x100fe200078e0231 */
[----:B------:R-:W-:Y:S01]  /*1120*/  IADD3 R36, R40, R33, RZ ;  /* 0x0000002128247210 */ /* 0x000fe20007ffe0ff */
[----:B------:R-:W-:Y:S01]  /*1130*/  IMAD R43, R42, 0x28, R49 ;  /* 0x000000282a2b7824 */ /* 0x000fe200078e0231 */
[----:B------:R-:W-:Y:S01]  /*1140*/  SHF.R.S32.HI R33, RZ, 0x1f, R30 ;  /* 0x0000001fff217819 */ /* 0x000fe2000001141e */
[----:B------:R-:W-:Y:S01]  /*1150*/  IMAD.IADD R55, R40, 0x1, R35 ;  /* 0x0000000128377824 */ /* 0x000fe200078e0223 */
[----:B------:R-:W-:-:S02]  /*1160*/  SHF.R.S32.HI R34, RZ, 0x1f, R31 ;  /* 0x0000001fff227819 */ /* 0x000fc4000001141f */
[----:B------:R-:W5:Y:S01]  /*1170*/  LDS.64 R36, [R36] ;  /* 0x0000000024247984 */ /* 0x000f620000000a00 */
[----:B------:R-:W-:Y:S02]  /*1180*/  LEA.HI R35, R33, R30, RZ, 0x2 ;  /* 0x0000001e21237211 */ /* 0x000fe400078f10ff */
[----:B------:R-:W-:Y:S02]  /*1190*/  LEA.HI R33, R34, R31, RZ, 0x2 ;  /* 0x0000001f22217211 */ /* 0x000fe400078f10ff */
[----:B------:R1:W2:Y:S01]  /*11a0*/  LDS.64 R30, [R55] ;  /* 0x00000000371e7984 */ /* 0x0002a20000000a00 */
[----:B------:R-:W-:Y:S02]  /*11b0*/  SHF.R.S32.HI R42, RZ, 0x2, R35 ;  /* 0x00000002ff2a7819 */ /* 0x000fe40000011423 */
[----:B------:R-:W-:Y:S01]  /*11c0*/  IADD3 R34, R40, R43, RZ ;  /* 0x0000002b28227210 */ /* 0x000fe20007ffe0ff */
[----:B------:R-:W-:Y:S01]  /*11d0*/  VIADD R43, R41, 0x20 ;  /* 0x00000020292b7836 */ /* 0x000fe20000000000 */
[----:B------:R-:W-:Y:S01]  /*11e0*/  SHF.R.S32.HI R58, RZ, 0x2, R33 ;  /* 0x00000002ff3a7819 */ /* 0x000fe20000011421 */
[----:B------:R-:W-:Y:S01]  /*11f0*/  IMAD R33, R42, 0x28, R49 ;  /* 0x000000282a217824 */ /* 0x000fe200078e0231 */
[----:B------:R-:W-:-:S02]  /*1200*/  SHF.R.S32.HI R59, RZ, 0x1f, R32 ;  /* 0x0000001fff3b7819 */ /* 0x000fc40000011420 */
[----:B------:R-:W-:Y:S01]  /*1210*/  SHF.R.S32.HI R60, RZ, 0x1f, R43 ;  /* 0x0000001fff3c7819 */ /* 0x000fe2000001142b */
[----:B------:R-:W3:Y:S01]  /*1220*/  LDS.64 R34, [R34] ;  /* 0x0000000022227984 */ /* 0x000ee20000000a00 */
[----:B------:R-:W-:Y:S01]  /*1230*/  LEA.HI R32, R59, R32, RZ, 0x2 ;  /* 0x000000203b207211 */ /* 0x000fe200078f10ff */
[----:B------:R-:W-:Y:S01]  /*1240*/  IMAD R59, R58, 0x28, R49 ;  /* 0x000000283a3b7824 */ /* 0x000fe200078e0231 */
[----:B------:R-:W-:Y:S02]  /*1250*/  IADD3 R33, R40, R33, RZ ;  /* 0x0000002128217210 */ /* 0x000fe40007ffe0ff */
[----:B------:R-:W-:Y:S01]  /*1260*/  LEA.HI R42, R60, R43, RZ, 0x2 ;  /* 0x0000002b3c2a7211 */ /* 0x000fe200078f10ff */
[----:B0-----:R-:W-:Y:S01]  /*1270*/  FADD.FTZ R43, RZ, R38 ;  /* 0x00000026ff2b7221 */ /* 0x001fe20000010000 */
[----:B------:R-:W-:Y:S01]  /*1280*/  IMAD.IADD R38, R40, 0x1, R59 ;  /* 0x0000000128267824 */ /* 0x000fe200078e023b */
[----:B------:R-:W-:Y:S02]  /*1290*/  SHF.R.S32.HI R58, RZ, 0x2, R32 ;  /* 0x00000002ff3a7819 */ /* 0x000fe40000011420 */
[----:B------:R-:W0:Y:S01]  /*12a0*/  LDS.64 R32, [R33] ;  /* 0x0000000021207984 */ /* 0x000e220000000a00 */
[----:B----4-:R-:W-:Y:S01]  /*12b0*/  FADD.FTZ R43, R43, R28 ;  /* 0x0000001c2b2b7221 */ /* 0x010fe20000010000 */
[----:B------:R-:W-:Y:S01]  /*12c0*/  FADD.FTZ R28, RZ, R39 ;  /* 0x00000027ff1c7221 */ /* 0x000fe20000010000 */
[----:B-1----:R-:W-:Y:S01]  /*12d0*/  IMAD R55, R58, 0x28, R49 ;  /* 0x000000283a377824 */ /* 0x002fe200078e0231 */
[----:B------:R-:W1:Y:S01]  /*12e0*/  LDS.64 R38, [R38] ;  /* 0x0000000026267984 */ /* 0x000e620000000a00 */
[----:B------:R-:W-:Y:S01]  /*12f0*/  SHF.R.S32.HI R42, RZ, 0x2, R42 ;  /* 0x00000002ff2a7819 */ /* 0x000fe2000001142a */
[----:B------:R-:W-:-:S02]  /*1300*/  FADD.FTZ R28, R28, R29 ;  /* 0x0000001d1c1c7221 */ /* 0x000fc40000010000 */
[----:B------:R-:W-:Y:S02]  /*1310*/  IADD3 R29, R40, R55, RZ ;  /* 0x00000037281d7210 */ /* 0x000fe40007ffe0ff */
[----:B------:R-:W-:Y:S01]  /*1320*/  IMAD R55, R42, 0x28, R49 ;  /* 0x000000282a377824 */ /* 0x000fe200078e0231 */
[----:B------:R-:W-:-:S03]  /*1330*/  IADD3 R42, R41, 0x24, RZ ;  /* 0x00000024292a7810 */ /* 0x000fc60007ffe0ff */
[----:B------:R-:W-:Y:S02]  /*1340*/  IMAD.IADD R55, R40, 0x1, R55 ;  /* 0x0000000128377824 */ /* 0x000fe400078e0237 */
[----:B-----5:R-:W-:Y:S01]  /*1350*/  FADD.FTZ R43, R43, R36 ;  /* 0x000000242b2b7221 */ /* 0x020fe20000010000 */
[----:B------:R-:W-:Y:S02]  /*1360*/  FADD.FTZ R36, R28, R37 ;  /* 0x000000251c247221 */ /* 0x000fe40000010000 */
[----:B------:R-:W4:Y:S01]  /*1370*/  LDS.64 R28, [R29] ;  /* 0x000000001d1c7984 */ /* 0x000f220000000a00 */
[----:B--2---:R-:W-:Y:S01]  /*1380*/  FADD.FTZ R37, R43, R30 ;  /* 0x0000001e2b257221 */ /* 0x004fe20000010000 */
[----:B------:R-:W-:Y:S01]  /*1390*/  FADD.FTZ R36, R36, R31 ;  /* 0x0000001f24247221 */ /* 0x000fe20000010000 */
[----:B------:R-:W-:Y:S01]  /*13a0*/  IADD3 R43, R41, 0x2c, RZ ;  /* 0x0000002c292b7810 */ /* 0x000fe20007ffe0ff */
[----:B------:R-:W2:Y:S01]  /*13b0*/  LDS.64 R30, [R55] ;  /* 0x00000000371e7984 */ /* 0x000ea20000000a00 */
[----:B---3--:R-:W-:Y:S01]  /*13c0*/  FADD.FTZ R37, R37, R34 ;  /* 0x0000002225257221 */ /* 0x008fe20000010000 */
[----:B------:R-:W-:Y:S01]  /*13d0*/  FADD.FTZ R36, R36, R35 ;  /* 0x0000002324247221 */ /* 0x000fe20000010000 */
[----:B------:R-:W-:Y:S01]  /*13e0*/  SHF.R.S32.HI R35, RZ, 0x1f, R42 ;  /* 0x0000001fff237819 */ /* 0x000fe2000001142a */
[----:B------:R-:W-:-:S03]  /*13f0*/  VIADD R34, R41, 0x28 ;  /* 0x0000002829227836 */ /* 0x000fc60000000000 */
[----:B------:R-:W-:Y:S02]  /*1400*/  LEA.HI R42, R35, R42, RZ, 0x2 ;  /* 0x0000002a232a7211 */ /* 0x000fe400078f10ff */
[----:B------:R-:W-:Y:S01]  /*1410*/  SHF.R.S32.HI R35, RZ, 0x1f, R34 ;  /* 0x0000001fff237819 */ /* 0x000fe20000011422 */
[----:B0-----:R-:W-:Y:S01]  /*1420*/  FADD.FTZ R37, R37, R32 ;  /* 0x0000002025257221 */ /* 0x001fe20000010000 */
[----:B------:R-:W-:Y:S01]  /*1430*/  FADD.FTZ R32, R36, R33 ;  /* 0x0000002124207221 */ /* 0x000fe20000010000 */
[----:B------:R-:W-:Y:S02]  /*1440*/  IADD3 R36, R41, 0x30, RZ ;  /* 0x0000003029247810 */ /* 0x000fe40007ffe0ff */
[----:B------:R-:W-:Y:S01]  /*1450*/  SHF.R.S32.HI R42, RZ, 0x2, R42 ;  /* 0x00000002ff2a7819 */ /* 0x000fe2000001142a */
[----:B-1----:R-:W-:Y:S01]  /*1460*/  FADD.FTZ R33, R37, R38 ;  /* 0x0000002625217221 */ /* 0x002fe20000010000 */
[----:B------:R-:W-:Y:S01]  /*1470*/  LEA.HI R35, R35, R34, RZ, 0x2 ;  /* 0x0000002223237211 */ /* 0x000fe200078f10ff */
[----:B------:R-:W-:Y:S01]  /*1480*/  VIADD R38, R41, 0x34 ;  /* 0x0000003429267836 */ /* 0x000fe20000000000 */
[----:B------:R-:W-:Y:S01]  /*1490*/  SHF.R.S32.HI R34, RZ, 0x1f, R43 ;  /* 0x0000001fff227819 */ /* 0x000fe2000001142b */
[----:B------:R-:W-:Y:S01]  /*14a0*/  FADD.FTZ R32, R32, R39 ;  /* 0x0000002720207221 */ /* 0x000fe20000010000 */
[----:B------:R-:W-:Y:S01]  /*14b0*/  SHF.R.S32.HI R39, RZ, 0x1f, R36 ;  /* 0x0000001fff277819 */ /* 0x000fe20000011424 */
[----:B------:R-:W-:Y:S01]  /*14c0*/  IMAD R37, R42, 0x28, R49 ;  /* 0x000000282a257824 */ /* 0x000fe200078e0231 */
[----:B------:R-:W-:-:S02]  /*14d0*/  LEA.HI R34, R34, R43, RZ, 0x2 ;  /* 0x0000002b22227211 */ /* 0x000fc400078f10ff */
[----:B------:R-:W-:Y:S02]  /*14e0*/  SHF.R.S32.HI R43, RZ, 0x1f, R38 ;  /* 0x0000001fff2b7819 */ /* 0x000fe40000011426 */
[----:B------:R-:W-:Y:S02]  /*14f0*/  LEA.HI R36, R39, R36, RZ, 0x2 ;  /* 0x0000002427247211 */ /* 0x000fe400078f10ff */
[----:B------:R-:W-:Y:S02]  /*1500*/  IADD3 R39, R41, 0x38, RZ ;  /* 0x0000003829277810 */ /* 0x000fe40007ffe0ff */
[----:B------:R-:W-:Y:S01]  /*1510*/  IADD3 R42, R40, R37, RZ ;  /* 0x00000025282a7210 */ /* 0x000fe20007ffe0ff */
[----:B----4-:R-:W-:Y:S01]  /*1520*/  FADD.FTZ R37, R33, R28 ;  /* 0x0000001c21257221 */ /* 0x010fe20000010000 */
[----:B------:R-:W-:Y:S01]  /*1530*/  LEA.HI R38, R43, R38, RZ, 0x2 ;  /* 0x000000262b267211 */ /* 0x000fe200078f10ff */
[----:B------:R-:W-:Y:S01]  /*1540*/  VIADD R43, R41, 0x3c ;  /* 0x0000003c292b7836 */ /* 0x000fe20000000000 */
[----:B------:R-:W-:Y:S01]  /*1550*/  SHF.R.S32.HI R58, RZ, 0x1f, R39 ;  /* 0x0000001fff3a7819 */ /* 0x000fe20000011427 */
[----:B------:R-:W-:Y:S01]  /*1560*/  FADD.FTZ R28, R32, R29 ;  /* 0x0000001d201c7221 */ /* 0x000fe20000010000 */
[----:B--2---:R-:W-:Y:S01]  /*1570*/  FADD.FTZ R29, R37, R30 ;  /* 0x0000001e251d7221 */ /* 0x004fe20000010000 */
[----:B------:R0:W1:Y:S01]  /*1580*/  LDS.64 R32, [R42] ;  /* 0x000000002a207984 */ /* 0x0000620000000a00 */
[----:B------:R-:W-:Y:S01]  /*1590*/  LEA.HI R39, R58, R39, RZ, 0x2 ;  /* 0x000000273a277211 */ /* 0x000fe200078f10ff */
[----:B------:R-:W-:Y:S01]  /*15a0*/  FADD.FTZ R30, R28, R31 ;  /* 0x0000001f1c1e7221 */ /* 0x000fe20000010000 */
[----:B------:R-:W-:-:S02]  /*15b0*/  SHF.R.S32.HI R58, RZ, 0x1f, R43 ;  /* 0x0000001fff3a7819 */ /* 0x000fc4000001142b */
[C---:B------:R-:W-:Y:S02]  /*15c0*/  IADD3 R28, R41.reuse, 0x40, RZ ;  /* 0x00000040291c7810 */ /* 0x040fe40007ffe0ff */
[----:B------:R-:W-:Y:S02]  /*15d0*/  LEA.HI R43, R58, R43, RZ, 0x2 ;  /* 0x0000002b3a2b7211 */ /* 0x000fe400078f10ff */
[C---:B------:R-:W-:Y:S02]  /*15e0*/  IADD3 R37, R41.reuse, 0x44, RZ ;  /* 0x0000004429257810 */ /* 0x040fe40007ffe0ff */
[----:B------:R-:W-:Y:S01]  /*15f0*/  SHF.R.S32.HI R58, RZ, 0x2, R35 ;  /* 0x00000002ff3a7819 */ /* 0x000fe20000011423 */
[----:B------:R-:W-:Y:S01]  /*1600*/  VIADD R35, R41, 0x48 ;  /* 0x0000004829237836 */ /* 0x000fe20000000000 */
[----:B------:R-:W-:Y:S02]  /*1610*/  SHF.R.S32.HI R31, RZ, 0x1f, R28 ;  /* 0x0000001fff1f7819 */ /* 0x000fe4000001141c */
[----:B------:R-:W-:-:S02]  /*1620*/  SHF.R.S32.HI R60, RZ, 0x1f, R37 ;  /* 0x0000001fff3c7819 */ /* 0x000fc40000011425 */
[----:B------:R-:W-:Y:S01]  /*1630*/  LEA.HI R28, R31, R28, RZ, 0x2 ;  /* 0x0000001c1f1c7211 */ /* 0x000fe200078f10ff */
[----:B------:R-:W-:Y:S01]  /*1640*/  IMAD R31, R58, 0x28, R49 ;  /* 0x000000283a1f7824 */ /* 0x000fe200078e0231 */
[----:B0-----:R-:W-:Y:S02]  /*1650*/  LEA.HI R42, R60, R37, RZ, 0x2 ;  /* 0x000000253c2a7211 */ /* 0x001fe400078f10ff */
[----:B------:R-:W-:Y:S02]  /*1660*/  SHF.R.S32.HI R60, RZ, 0x2, R34 ;  /* 0x00000002ff3c7819 */ /* 0x000fe40000011422 */
[----:B------:R-:W-:Y:S02]  /*1670*/  IADD3 R34, R40, R31, RZ ;  /* 0x0000001f28227210 */ /* 0x000fe40007ffe0ff */
[----:B------:R-:W-:Y:S01]  /*1680*/  SHF.R.S32.HI R58, RZ, 0x1f, R35 ;  /* 0x0000001fff3a7819 */ /* 0x000fe20000011423 */
[----:B------:R-:W-:Y:S01]  /*1690*/  IMAD R31, R60, 0x28, R49 ;  /* 0x000000283c1f7824 */ /* 0x000fe200078e0231 */
[----:B------:R-:W-:-:S02]  /*16a0*/  SHF.R.S32.HI R60, RZ, 0x2, R36 ;  /* 0x00000002ff3c7819 */ /* 0x000fc40000011424 */
[----:B------:R-:W-:Y:S02]  /*16b0*/  LEA.HI R58, R58, R35, RZ, 0x2 ;  /* 0x000000233a3a7211 */ /* 0x000fe400078f10ff */
[----:B------:R-:W0:Y:S01]  /*16c0*/  LDS.64 R34, [R34] ;  /* 0x0000000022227984 */ /* 0x000e220000000a00 */
[----:B------:R-:W-:Y:S01]  /*16d0*/  IADD3 R36, R40, R31, RZ ;  /* 0x0000001f28247210 */ /* 0x000fe20007ffe0ff */
[----:B------:R-:W-:Y:S01]  /*16e0*/  VIADD R31, R41, 0x4c ;  /* 0x0000004c291f7836 */ /* 0x000fe20000000000 */
[----:B------:R-:W-:Y:S01]  /*16f0*/  SHF.R.S32.HI R39, RZ, 0x2, R39 ;  /* 0x00000002ff277819 */ /* 0x000fe20000011427 */
[----:B------:R-:W-:Y:S01]  /*1700*/  IMAD R41, R60, 0x28, R49 ;  /* 0x000000283c297824 */ /* 0x000fe200078e0231 */
[----:B------:R-:W-:Y:S02]  /*1710*/  SHF.R.S32.HI R43, RZ, 0x2, R43 ;  /* 0x00000002ff2b7819 */ /* 0x000fe4000001142b */
[----:B------:R-:W2:Y:S01]  /*1720*/  LDS.64 R36, [R36] ;  /* 0x0000000024247984 */ /* 0x000ea20000000a00 */
[----:B------:R-:W-:-:S02]  /*1730*/  SHF.R.S32.HI R60, RZ, 0x1f, R31 ;  /* 0x0000001fff3c7819 */ /* 0x000fc4000001141f */
[----:B------:R-:W-:Y:S01]  /*1740*/  SHF.R.S32.HI R58, RZ, 0x2, R58 ;  /* 0x00000002ff3a7819 */ /* 0x000fe2000001143a */
[--C-:B------:R-:W-:Y:S01]  /*1750*/  IMAD R43, R43, 0x28, R49.reuse ;  /* 0x000000282b2b7824 */ /* 0x100fe200078e0231 */
[----:B------:R-:W-:Y:S01]  /*1760*/  LEA.HI R60, R60, R31, RZ, 0x2 ;  /* 0x0000001f3c3c7211 */ /* 0x000fe200078f10ff */
[----:B-1----:R-:W-:Y:S01]  /*1770*/  FADD.FTZ R31, R29, R32 ;  /* 0x000000201d1f7221 */ /* 0x002fe20000010000 */
[----:B------:R-:W-:Y:S01]  /*1780*/  IADD3 R29, R40, R41, RZ ;  /* 0x00000029281d7210 */ /* 0x000fe20007ffe0ff */
[--C-:B------:R-:W-:Y:S01]  /*1790*/  IMAD R41, R58, 0x28, R49.reuse ;  /* 0x000000283a297824 */ /* 0x100fe200078e0231 */
[----:B------:R-:W-:Y:S02]  /*17a0*/  SHF.R.S32.HI R32, RZ, 0x2, R38 ;  /* 0x00000002ff207819 */ /* 0x000fe40000011426 */
[----:B------:R-:W-:Y:S02]  /*17b0*/  SHF.R.S32.HI R38, RZ, 0x2, R28 ;  /* 0x00000002ff267819 */ /* 0x000fe4000001141c */
[----:B------:R-:W1:Y:S01]  /*17c0*/  LDS.64 R28, [R29] ;  /* 0x000000001d1c7984 */ /* 0x000e620000000a00 */
[----:B------:R-:W-:Y:S01]  /*17d0*/  SHF.R.S32.HI R60, RZ, 0x2, R60 ;  /* 0x00000002ff3c7819 */ /* 0x000fe2000001143c */
[--C-:B------:R-:W-:Y:S01]  /*17e0*/  IMAD R59, R32, 0x28, R49.reuse ;  /* 0x00000028203b7824 */ /* 0x100fe200078e0231 */
[----:B------:R-:W-:Y:S01]  /*17f0*/  SHF.R.S32.HI R42, RZ, 0x2, R42 ;  /* 0x00000002ff2a7819 */ /* 0x000fe2000001142a */
[--C-:B------:R-:W-:Y:S01]  /*1800*/  IMAD R32, R39, 0x28, R49.reuse ;  /* 0x0000002827207824 */ /* 0x100fe200078e0231 */
[----:B------:R-:W-:Y:S01]  /*1810*/  IADD3 R58, R40, R43, RZ ;  /* 0x0000002b283a7210 */ /* 0x000fe20007ffe0ff */
[--C-:B------:R-:W-:Y:S01]  /*1820*/  IMAD R55, R38, 0x28, R49.reuse ;  /* 0x0000002826377824 */ /* 0x100fe200078e0231 */
[----:B------:R-:W-:Y:S01]  /*1830*/  IADD3 R59, R40, R59, RZ ;  /* 0x0000003b283b7210 */ /* 0x000fe20007ffe0ff */
[--C-:B------:R-:W-:Y:S01]  /*1840*/  IMAD R39, R60, 0x28, R49.reuse ;  /* 0x000000283c277824 */ /* 0x100fe200078e0231 */
[----:B------:R-:W-:Y:S01]  /*1850*/  IADD3 R41, R40, R41, RZ ;  /* 0x0000002928297210 */ /* 0x000fe20007ffe0ff */
[----:B------:R-:W-:Y:S01]  /*1860*/  IMAD R61, R42, 0x28, R49 ;  /* 0x000000282a3d7824 */ /* 0x000fe200078e0231 */
[C---:B------:R-:W-:Y:S01]  /*1870*/  IADD3 R55, R40.reuse, R55, RZ ;  /* 0x0000003728377210 */ /* 0x040fe20007ffe0ff */
[C---:B------:R-:W-:Y:S01]  /*1880*/  IMAD.IADD R32, R40.reuse, 0x1, R32 ;  /* 0x0000000128207824 */ /* 0x040fe200078e0220 */
[C---:B------:R-:W-:Y:S01]  /*1890*/  IADD3 R42, R40.reuse, R39, RZ ;  /* 0x00000027282a7210 */ /* 0x040fe20007ffe0ff */
[----:B------:R-:W-:-:S02]  /*18a0*/  IMAD.IADD R38, R40, 0x1, R61 ;  /* 0x0000000128267824 */ /* 0x000fc400078e023d */
[----:B------:R-:W-:Y:S02]  /*18b0*/  FADD.FTZ R40, R30, R33 ;  /* 0x000000211e287221 */ /* 0x000fe40000010000 */
[----:B------:R-:W-:Y:S01]  /*18c0*/  LDS.64 R32, [R32] ;  /* 0x0000000020207984 */ /* 0x000fe20000000a00 */
[----:B0-----:R-:W-:Y:S01]  /*18d0*/  FADD.FTZ R39, R31, R34 ;  /* 0x000000221f277221 */ /* 0x001fe20000010000 */
[----:B------:R-:W-:Y:S02]  /*18e0*/  FADD.FTZ R40, R40, R35 ;  /* 0x0000002328287221 */ /* 0x000fe40000010000 */
[----:B------:R-:W0:Y:S04]  /*18f0*/  LDS.64 R30, [R59] ;  /* 0x000000003b1e7984 */ /* 0x000e280000000a00 */
[----:B------:R-:W3:Y:S01]  /*1900*/  LDS.64 R34, [R58] ;  /* 0x000000003a227984 */ /* 0x000ee20000000a00 */
[----:B--2---:R-:W-:Y:S01]  /*1910*/  FADD.FTZ R43, R39, R36 ;  /* 0x00000024272b7221 */ /* 0x004fe20000010000 */
[----:B------:R-:W-:-:S02]  /*1920*/  FADD.FTZ R60, R40, R37 ;  /* 0x00000025283c7221 */ /* 0x000fc40000010000 */
[----:B------:R-:W2:Y:S04]  /*1930*/  LDS.64 R36, [R55] ;  /* 0x0000000037247984 */ /* 0x000ea80000000a00 */
[----:B------:R-:W4:Y:S04]  /*1940*/  LDS.64 R38, [R38] ;  /* 0x0000000026267984 */ /* 0x000f280000000a00 */
[----:B------:R-:W5:Y:S01]  /*1950*/  LDS.64 R40, [R41] ;  /* 0x0000000029287984 */ /* 0x000f620000000a00 */
[----:B-1----:R-:W-:Y:S01]  /*1960*/  FADD.FTZ R61, R43, R28 ;  /* 0x0000001c2b3d7221 */ /* 0x002fe20000010000 */
[----:B------:R-:W-:-:S02]  /*1970*/  FADD.FTZ R60, R60, R29 ;  /* 0x0000001d3c3c7221 */ /* 0x000fc40000010000 */
[----:B------:R-:W1:Y:S01]  /*1980*/  LDS.64 R42, [R42] ;  /* 0x000000002a2a7984 */ /* 0x000e620000000a00 */
[----:B0-----:R-:W-:Y:S01]  /*1990*/  FADD.FTZ R61, R61, R30 ;  /* 0x0000001e3d3d7221 */ /* 0x001fe20000010000 */
[----:B------:R-:W-:-:S03]  /*19a0*/  FADD.FTZ R60, R60, R31 ;  /* 0x0000001f3c3c7221 */ /* 0x000fc60000010000 */
[----:B------:R-:W-:Y:S01]  /*19b0*/  FADD.FTZ R61, R61, R32 ;  /* 0x000000203d3d7221 */ /* 0x000fe20000010000 */
[----:B------:R-:W-:-:S03]  /*19c0*/  FADD.FTZ R60, R60, R33 ;  /* 0x000000213c3c7221 */ /* 0x000fc60000010000 */
[----:B---3--:R-:W-:Y:S01]  /*19d0*/  FADD.FTZ R61, R61, R34 ;  /* 0x000000223d3d7221 */ /* 0x008fe20000010000 */
        /* <DEDUP_REMOVED lines=8> */
[----:B------:R-:W-:-:S07]  /*1a60*/  FADD.FTZ R43, R60, R43 ;  /* 0x0000002b3c2b7221 */ /* 0x000fce0000010000 */
.L_x_2753:
[----:B------:R-:W-:Y:S05]  /*1a70*/  BSYNC B0 ;  /* 0x0000000000007941 */ /* 0x000fea0003800000 */
.L_x_2752:
[----:B------:R-:W-:Y:S01]  /*1a80*/  LDS.64 R28, [R53+0x1e00] ;  /* 0x001e0000351c7984 */ /* 0x000fe20000000a00 */
[----:B------:R-:W-:Y:S01]  /*1a90*/  LOP3.LUT P1, RZ, R9, 0xfffffff3, RZ, 0xc0, !PT ;  /* 0xfffffff309ff7812 */ /* 0x000fe2000782c0ff */
[----:B------:R-:W-:Y:S02]  /*1aa0*/  BSSY B0, `(.L_x_2754) ;  /* 0x0000021000007945 */ /* 0x000fe40003800000 */
[----:B------:R-:W4:Y:S04]  /*1ab0*/  SHFL.BFLY PT, R30, R43, 0x2, 0x1f ;  /* 0x0c401f002b1e7f89 */ /* 0x000f2800000e0000 */
[----:B------:R-:W5:Y:S01]  /*1ac0*/  SHFL.BFLY PT, R31, R42, 0x2, 0x1f ;  /* 0x0c401f002a1f7f89 */ /* 0x000f6200000e0000 */
[----:B----4-:R-:W-:Y:S01]  /*1ad0*/  FADD.FTZ R32, R30, R43 ;  /* 0x0000002b1e207221 */ /* 0x010fe20000010000 */
[----:B-1----:R-:W-:Y:S01]  /*1ae0*/  FADD.FTZ R30, RZ, R23 ;  /* 0x00000017ff1e7221 */ /* 0x002fe20000010000 */
[----:B------:R-:W-:Y:S01]  /*1af0*/  FADD.FTZ R23, RZ, R22 ;  /* 0x00000016ff177221 */ /* 0x000fe20000010000 */
[----:B-----5:R-:W-:-:S02]  /*1b00*/  FADD.FTZ R31, R31, R42 ;  /* 0x0000002a1f1f7221 */ /* 0x020fc40000010000 */
[----:B--2---:R-:W-:Y:S01]  /*1b10*/  FADD.FTZ R30, R30, R25 ;  /* 0x000000191e1e7221 */ /* 0x004fe20000010000 */
[----:B------:R-:W-:Y:S01]  /*1b20*/  FADD.FTZ R23, R23, R24 ;  /* 0x0000001817177221 */ /* 0x000fe20000010000 */
[----:B------:R-:W1:Y:S02]  /*1b30*/  SHFL.BFLY PT, R33, R32, 0x1, 0x1f ;  /* 0x0c201f0020217f89 */ /* 0x000e6400000e0000 */
[----:B---3--:R-:W-:Y:S01]  /*1b40*/  FADD.FTZ R22, R30, R27 ;  /* 0x0000001b1e167221 */ /* 0x008fe20000010000 */
[----:B------:R-:W-:Y:S01]  /*1b50*/  FADD.FTZ R23, R23, R26 ;  /* 0x0000001a17177221 */ /* 0x000fe20000010000 */
[----:B------:R-:W2:Y:S01]  /*1b60*/  SHFL.BFLY PT, R34, R31, 0x1, 0x1f ;  /* 0x0c201f001f227f89 */ /* 0x000ea200000e0000 */
[----:B------:R-:W-:Y:S01]  /*1b70*/  IADD3 R30, P0, R7, 0x5, RZ ;  /* 0x00000005071e7810 */ /* 0x000fe20007f1e0ff */
[----:B------:R-:W-:Y:S01]  /*1b80*/  FADD.FTZ R29, R22, R29 ;  /* 0x0000001d161d7221 */ /* 0x000fe20000010000 */
[----:B------:R-:W-:-:S03]  /*1b90*/  FADD.FTZ R28, R23, R28 ;  /* 0x0000001c171c7221 */ /* 0x000fc60000010000 */
[----:B------:R-:W-:Y:S01]  /*1ba0*/  IMAD.X R54, RZ, RZ, R54, P0 ;  /* 0x000000ffff367224 */ /* 0x000fe200000e0636 */
[----:B------:R-:W-:Y:S01]  /*1bb0*/  ISETP.GE.U32.AND P0, PT, R30, UR12, PT ;  /* 0x0000000c1e007c0c */ /* 0x000fe2000bf06070 */
[----:B------:R3:W-:Y:S03]  /*1bc0*/  STG.E.64 desc[UR10][R56.64+0x5000], R28 ;  /* 0x0050001c38007986 */ /* 0x0007e6000c101b0a */
[----:B------:R-:W-:Y:S01]  /*1bd0*/  ISETP.GE.AND.EX P0, PT, R54, UR6, PT, P0 ;  /* 0x0000000636007c0c */ /* 0x000fe2000bf06300 */
[----:B-1----:R-:W-:Y:S01]  /*1be0*/  FADD.FTZ R23, R32, R33 ;  /* 0x0000002120177221 */ /* 0x002fe20000010000 */
[----:B--2---:R-:W-:Y:S01]  /*1bf0*/  FADD.FTZ R22, R31, R34 ;  /* 0x000000221f167221 */ /* 0x004fe20000010000 */
[----:B---3--:R-:W-:Y:S10]  /*1c00*/  @P1 BRA `(.L_x_2755) ;  /* 0x0000000000281947 */ /* 0x008ff40003800000 */
[----:B------:R-:W1:Y:S01]  /*1c10*/  LDC R28, c[0x0][0x10] ;  /* 0x00000400ff1c7b82 */ /* 0x000e620000000800 */
[----:B------:R-:W-:-:S04]  /*1c20*/  SHF.R.U32.HI R26, RZ, 0x2, R9 ;  /* 0x00000002ff1a7819 */ /* 0x000fc80000011609 */
[----:B------:R-:W-:-:S03]  /*1c30*/  SHF.L.U32 R27, R26, 0x6, RZ ;  /* 0x000000061a1b7819 */ /* 0x000fc600000006ff */
[----:B------:R-:W2:Y:S01]  /*1c40*/  LDC.64 R24, c[0x0][0x260] ;  /* 0x00009800ff187b82 */ /* 0x000ea20000000a00 */
[----:B------:R-:W-:Y:S01]  /*1c50*/  LOP3.LUT R27, R27, 0xffffffc0, R8, 0xe2, !PT ;  /* 0xffffffc01b1b7812 */ /* 0x000fe200078ee208 */
[----:B-1----:R-:W-:-:S05]  /*1c60*/  IMAD R26, R28, UR4, R5 ;  /* 0x000000041c1a7c24 */ /* 0x002fca000f8e0205 */
[----:B------:R-:W-:-:S05]  /*1c70*/  LEA R26, R26, R27, 0x8 ;  /* 0x0000001b1a1a7211 */ /* 0x000fca00078e40ff */
[----:B------:R-:W-:-:S04]  /*1c80*/  IMAD.SHL.U32 R27, R26, 0x2, RZ ;  /* 0x000000021a1b7824 */ /* 0x000fc800078e00ff */
[----:B--2---:R-:W-:-:S05]  /*1c90*/  IMAD.WIDE.U32 R24, R27, 0x4, R24 ;  /* 0x000000041b187825 */ /* 0x004fca00078e0018 */
[----:B------:R1:W-:Y:S02]  /*1ca0*/  STG.E.64 desc[UR10][R24.64], R22 ;  /* 0x0000001618007986 */ /* 0x0003e4000c101b0a */
.L_x_2755:
[----:B------:R-:W-:Y:S05]  /*1cb0*/  BSYNC B0 ;  /* 0x0000000000007941 */ /* 0x000fea0003800000 */
.L_x_2754:
        /* <DEDUP_REMOVED lines=13> */
.L_x_2758:
[----:B------:R-:W2:Y:S04]  /*1d90*/  LD.E.STRONG.GPU R24, desc[UR10][R22.64] ;  /* 0x0000000a16187980 */ /* 0x000ea8000c10f900 */
[----:B--2---:R-:W-:Y:S01]  /*1da0*/  CCTL.IVALL ;  /* 0x00000000ff00798f */ /* 0x004fe20002000000 */
[----:B------:R-:W-:Y:S05]  /*1db0*/  YIELD ;  /* 0x0000000000007946 */ /* 0x000fea0003800000 */
[----:B-----5:R-:W-:-:S04]  /*1dc0*/  LOP3.LUT R24, R24, R25, RZ, 0x3c, !PT ;  /* 0x0000001918187212 */ /* 0x020fc800078e3cff */
[----:B------:R-:W-:-:S13]  /*1dd0*/  ISETP.GT.AND P0, PT, R24, -0x1, PT ;  /* 0xffffffff1800780c */ /* 0x000fda0003f04270 */
[----:B------:R-:W-:Y:S05]  /*1de0*/  @P0 BRA `(.L_x_2758) ;  /* 0xfffffffc00e80947 */ /* 0x000fea000383ffff */
.L_x_2757:
[----:B------:R-:W-:Y:S05]  /*1df0*/  WARPSYNC.ALL ;  /* 0x0000000000007948 */ /* 0x000fea0003800000 */
[----:B------:R-:W-:Y:S06]  /*1e00*/  BAR.SYNC.DEFER_BLOCKING 0x0 ;  /* 0x0000000000007b1d */ /* 0x000fec0000010000 */
[----:B------:R-:W-:Y:S05]  /*1e10*/  BRA `(.L_x_2759) ;  /* 0x0000000000607947 */ /* 0x000fea0003800000 */
.L_x_2756:
[----:B------:R-:W-:Y:S01]  /*1e20*/  BAR.SYNC.DEFER_BLOCKING 0x0 ;  /* 0x0000000000007b1d */ /* 0x000fe20000010000 */
[----:B------:R-:W-:-:S13]  /*1e30*/  ISETP.NE.AND P0, PT, R9, RZ, PT ;  /* 0x000000ff0900720c */ /* 0x000fda0003f05270 */
[----:B------:R-:W-:Y:S05]  /*1e40*/  @P0 BRA `(.L_x_2760) ;  /* 0x00000000004c0947 */ /* 0x000fea0003800000 */
[----:B------:R-:W-:Y:S01]  /*1e50*/  ULDC.64 UR8, c[0x0][0x268] ;  /* 0x00009a0000087ab9 */ /* 0x000fe20000000a00 */
[----:B-1----:R-:W-:Y:S01]  /*1e60*/  IADD3 R23, -R5, RZ, RZ ;  /* 0x000000ff05177210 */ /* 0x002fe20007ffe1ff */
[----:B------:R-:W-:Y:S01]  /*1e70*/  UIADD3 UR8, UP0, UR8, 0x14, URZ ;  /* 0x0000001408087890 */ /* 0x000fe2000ff1e03f */
[----:B------:R-:W-:Y:S02]  /*1e80*/  IMAD.MOV.U32 R25, RZ, RZ, 0x7ffffec1 ;  /* 0x7ffffec1ff197424 */ /* 0x000fe400078e00ff */
[----:B------:R-:W-:Y:S01]  /*1e90*/  ISETP.NE.AND P0, PT, R8, R23, PT ;  /* 0x000000170800720c */ /* 0x000fe20003f05270 */
[----:B------:R-:W-:Y:S02]  /*1ea0*/  UIADD3.X UR9, URZ, UR9, URZ, UP0, !UPT ;  /* 0x000000093f097290 */ /* 0x000fe400087fe43f */
[----:B------:R-:W-:Y:S02]  /*1eb0*/  MOV R22, UR8 ;  /* 0x0000000800167c02 */ /* 0x000fe40008000f00 */
[----:B------:R-:W-:-:S02]  /*1ec0*/  SEL R25, R25, 0x1, !P0 ;  /* 0x0000000119197807 */ /* 0x000fc40004000000 */
[----:B------:R-:W-:Y:S01]  /*1ed0*/  MOV R23, UR9 ;  /* 0x0000000900177c02 */ /* 0x000fe20008000f00 */
[----:B------:R-:W-:Y:S06]  /*1ee0*/  MEMBAR.ALL.GPU ;  /* 0x0000000000007992 */ /* 0x000fec000000a000 */
[----:B------:R-:W-:-:S00]  /*1ef0*/  ERRBAR ;  /* 0x00000000000079ab */ /* 0x000fc00000000000 */
[----:B------:R-:W-:Y:S06]  /*1f00*/  CGAERRBAR ;  /* 0x00000000000075ab */ /* 0x000fec0000000000 */
[----:B------:R1:W5:Y:S02]  /*1f10*/  ATOM.E.ADD.STRONG.GPU PT, R25, desc[UR10][R22.64], R25 ;  /* 0x000000191619798a */ /* 0x00036400081ee1ca */
.L_x_2761:
[----:B------:R-:W2:Y:S04]  /*1f20*/  LD.E.STRONG.GPU R24, desc[UR10][R22.64] ;  /* 0x0000000a16187980 */ /* 0x000ea8000c10f900 */
[----:B--2---:R-:W-:Y:S01]  /*1f30*/  CCTL.IVALL ;  /* 0x00000000ff00798f */ /* 0x004fe20002000000 */
[----:B------:R-:W-:Y:S05]  /*1f40*/  YIELD ;  /* 0x0000000000007946 */ /* 0x000fea0003800000 */
[----:B-----5:R-:W-:-:S04]  /*1f50*/  LOP3.LUT R24, R24, R25, RZ, 0x3c, !PT ;  /* 0x0000001918187212 */ /* 0x020fc800078e3cff */
[----:B------:R-:W-:-:S13]  /*1f60*/  ISETP.GT.AND P0, PT, R24, -0x1, PT ;  /* 0xffffffff1800780c */ /* 0x000fda0003f04270 */
[----:B------:R-:W-:Y:S05]  /*1f70*/  @P0 BRA `(.L_x_2761) ;  /* 0xfffffffc00e80947 */ /* 0x000fea000383ffff */
.L_x_2760:
[----:B------:R-:W-:Y:S05]  /*1f80*/  WARPSYNC.ALL ;  /* 0x0000000000007948 */ /* 0x000fea0003800000 */
[----:B------:R-:W-:Y:S06]  /*1f90*/  BAR.SYNC.DEFER_BLOCKING 0x0 ;  /* 0x0000000000007b1d */ /* 0x000fec0000010000 */
.L_x_2759:
[----:B------:R-:W-:Y:S01]  /*1fa0*/  ISETP.GT.U32.AND P0, PT, R9, 0x7f, PT ;  /* 0x0000007f0900780c */ /* 0x000fe20003f04070 */
[----:B------:R-:W-:Y:S01]  /*1fb0*/  HFMA2.MMA R28, -RZ, RZ, 0, 0 ;  /* 0x00000000ff1c7435 */ /* 0x000fe200000001ff */
[----:B------:R-:W-:Y:S01]  /*1fc0*/  IMAD.SHL.U32 R7, R7, 0x4, RZ ;  /* 0x0000000407077824 */ /* 0x000fe200078e00ff */
[----:B------:R-:W-:Y:S01]  /*1fd0*/  UIADD3 UR5, UR5, 0x3480, URZ ;  /* 0x0000348005057890 */ /* 0x000fe2000fffe03f */
[----:B------:R-:W-:-:S09]  /*1fe0*/  ULDC.64 UR8, c[0x0][0x210] ;  /* 0x0000840000087ab9 */ /* 0x000fd20000000a00 */
[----:B-1----:R-:W1:Y:S01]  /*1ff0*/  @!P0 LDC R24, c[0x0][0x10] ;  /* 0x00000400ff188b82 */ /* 0x002e620000000800 */
[----:B------:R-:W-:Y:S02]  /*2000*/  @!P0 LOP3.LUT R51, R51, 0x7fffffc0, RZ, 0xc0, !PT ;  /* 0x7fffffc033338812 */ /* 0x000fe400078ec0ff */
[----:B------:R-:W-:-:S05]  /*2010*/  @!P0 LOP3.LUT R25, R9, 0x1f, RZ, 0xc0, !PT ;  /* 0x0000001f09198812 */ /* 0x000fca00078ec0ff */
[----:B------:R-:W2:Y:S01]  /*2020*/  @!P0 LDC.64 R22, c[0x0][0x260] ;  /* 0x00009800ff168b82 */ /* 0x000ea20000000a00 */
[----:B-1----:R-:W-:-:S04]  /*2030*/  @!P0 IMAD R24, R24, UR4, R5 ;  /* 0x0000000418188c24 */ /* 0x002fc8000f8e0205 */
[----:B------:R-:W-:-:S05]  /*2040*/  @!P0 IMAD R24, R24, 0x100, R51 ;  /* 0x0000010018188824 */ /* 0x000fca00078e0233 */
[----:B------:R-:W-:-:S04]  /*2050*/  @!P0 IADD3 R24, R24, R25, RZ ;  /* 0x0000001918188210 */ /* 0x000fc80007ffe0ff */
[----:B------:R-:W-:-:S05]  /*2060*/  @!P0 SHF.L.U32 R27, R24, 0x1, RZ ;  /* 0x00000001181b8819 */ /* 0x000fca00000006ff */
[C---:B------:R-:W-:Y:S02]  /*2070*/  @!P0 VIADD R25, R27.reuse, 0x40 ;  /* 0x000000401b198836 */ /* 0x040fe40000000000 */
[----:B--2---:R-:W-:-:S04]  /*2080*/  @!P0 IMAD.WIDE.U32 R26, R27, 0x4, R22 ;  /* 0x000000041b1a8825 */ /* 0x004fc800078e0016 */
[----:B------:R-:W-:Y:S02]  /*2090*/  @!P0 IMAD.WIDE.U32 R24, R25, 0x4, R22 ;  /* 0x0000000419188825 */ /* 0x000fe400078e0016 */
[----:B------:R-:W2:Y:S04]  /*20a0*/  @!P0 LDG.E.64 R22, desc[UR10][R26.64] ;  /* 0x0000000a1a168981 */ /* 0x000ea8000c1e1b00 */
[----:B------:R-:W3:Y:S01]  /*20b0*/  @!P0 LDG.E.64 R24, desc[UR10][R24.64] ;  /* 0x0000000a18188981 */ /* 0x000ee2000c1e1b00 */
[----:B------:R-:W-:Y:S01]  /*20c0*/  LOP3.LUT R31, R7, 0xc, RZ, 0xc0, !PT ;  /* 0x0000000c071f7812 */ /* 0x000fe200078ec0ff */
[----:B------:R-:W-:Y:S02]  /*20d0*/  ULEA UR5, UR7, UR5, 0x18 ;  /* 0x0000000507057291 */ /* 0x000fe4000f8ec03f */
[----:B------:R-:W-:Y:S01]  /*20e0*/  ULOP3.LUT UR4, UR4, 0x1, URZ, 0x3c, !UPT ;  /* 0x0000000104047892 */ /* 0x000fe2000f8e3c3f */
[----:B------:R-:W-:-:S04]  /*20f0*/  IADD3 R12, -R31, R12, RZ ;  /* 0x0000000c1f0c7210 */ /* 0x000fc80007ffe1ff */
[----:B------:R-:W-:Y:S01]  /*2100*/  LEA R12, R12, UR5, 0x3 ;  /* 0x000000050c0c7c11 */ /* 0x000fe2000f8e18ff */
[----:B--2---:R-:W-:Y:S01]  /*2110*/  @!P0 FADD.FTZ R29, RZ, R22 ;  /* 0x00000016ff1d8221 */ /* 0x004fe20000010000 */
[----:B------:R-:W-:Y:S01]  /*2120*/  @!P0 FADD.FTZ R32, RZ, R23 ;  /* 0x00000017ff208221 */ /* 0x000fe20000010000 */
[----:B------:R-:W-:Y:S02]  /*2130*/  MOV R22, RZ ;  /* 0x000000ff00167202 */ /* 0x000fe40000000f00 */
[----:B---3--:R-:W-:Y:S01]  /*2140*/  @!P0 FADD.FTZ R28, R24, R29 ;  /* 0x0000001d181c8221 */ /* 0x008fe20000010000 */
[----:B------:R-:W-:Y:S01]  /*2150*/  @!P0 FADD.FTZ R22, R25, R32 ;  /* 0x0000002019168221 */ /* 0x000fe20000010000 */
[----:B------:R-:W-:-:S03]  /*2160*/  LOP3.LUT P0, RZ, R9, 0xffffff9f, RZ, 0xc0, !PT ;  /* 0xffffff9f09ff7812 */ /* 0x000fc6000780c0ff */
[----:B------:R-:W1:Y:S04]  /*2170*/  SHFL.BFLY PT, R23, R28, 0x10, 0x1f ;  /* 0x0e001f001c177f89 */ /* 0x000e6800000e0000 */
[----:B------:R-:W2:Y:S06]  /*2180*/  SHFL.BFLY PT, R29, R22, 0x10, 0x1f ;  /* 0x0e001f00161d7f89 */ /* 0x000eac00000e0000 */
[----:B------:R-:W-:-:S04]  /*2190*/  @!P0 SHF.R.U32.HI R7, RZ, 0x2, R9 ;  /* 0x00000002ff078819 */ /* 0x000fc80000011609 */
        /* <DEDUP_REMOVED lines=19> */
[----:B------:R-:W-:Y:S01]  /*22d0*/  @!P0 FMUL.FTZ R22, R23, 4.8828125727595761418e-05 ;  /* 0x384ccccd17168820 */ /* 0x000fe20000410000 */
[----:B------:R-:W-:-:S05]  /*22e0*/  @!P0 FMUL.FTZ R23, R29, 4.8828125727595761418e-05 ;  /* 0x384ccccd1d178820 */ /* 0x000fca0000410000 */
[----:B------:R1:W-:Y:S01]  /*22f0*/  @!P0 STS.64 [R7+UR5], R22 ;  /* 0x0000001607008988 */ /* 0x0003e20008000a05 */
[----:B------:R-:W-:Y:S01]  /*2300*/  BAR.SYNC.DEFER_BLOCKING 0x0 ;  /* 0x0000000000007b1d */ /* 0x000fe20000010000 */
[----:B-1----:R-:W-:-:S05]  /*2310*/  MOV R7, R30 ;  /* 0x0000001e00077202 */ /* 0x002fca0000000f00 */
[----:B------:R-:W1:Y:S02]  /*2320*/  LDS.64 R24, [R12] ;  /* 0x000000000c187984 */ /* 0x000e640000000a00 */
        /* <DEDUP_REMOVED lines=25> */
.L_x_2751:
[----:B------:R-:W-:-:S05]  /*24c0*/  IMAD R5, R5, 0x40, R8 ;  /* 0x0000004005057824 */ /* 0x000fca00078e0208 */
[----:B------:R-:W-:-:S04]  /*24d0*/  SHF.L.U32 R16, R5, 0x5, RZ ;  /* 0x0000000505107819 */ /* 0x000fc800000006ff */
        /* <DEDUP_REMOVED lines=36> */
.L_x_2779:
        /* <DEDUP_REMOVED lines=43> */
.L_x_2766:
[----:B------:R-:W-:Y:S05]  /*29d0*/  BSYNC B1 ;  /* 0x0000000000017941 */ /* 0x000fea0003800000 */
.L_x_2765:
        /* <DEDUP_REMOVED lines=21> */
.L_x_2769:
        /* <DEDUP_REMOVED lines=55> */
.L_x_2768:
[----:B------:R-:W-:Y:S05]  /*2ea0*/  BSYNC B1 ;  /* 0x0000000000017941 */ /* 0x000fea0003800000 */
.L_x_2767:
        /* <DEDUP_REMOVED lines=35> */
.L_x_2771:
[----:B------:R-:W-:Y:S05]  /*30e0*/  BSYNC B1 ;  /* 0x0000000000017941 */ /* 0x000fea0003800000 */
.L_x_2770:
        /* <DEDUP_REMOVED lines=15> */
.L_x_2764:
[----:B------:R-:W-:Y:S05]  /*31e0*/  BSYNC B0 ;  /* 0x0000000000007941 */ /* 0x000fea0003800000 */
.L_x_2763:
        /* <DEDUP_REMOVED lines=50> */
.L_x_2788:
        /* <DEDUP_REMOVED lines=47> */
.L_x_2798:
        /* <DEDUP_REMOVED lines=41> */
.L_x_2808:
[----:B--2---:R-:W-:Y:S01]  /*3a90*/  FADD.FTZ R17, R16, R32 ;  /* 0x0000002010117221 */ /* 0x004fe20000010000 */
[----:B------:R-:W-:-:S04]  /*3aa0*/  @!P1 F2FP.F16.F32.PACK_AB R16, RZ, R26 ;  /* 0x0000001aff10923e */ /* 0x000fc800000000ff */
[----:B------:R-:W-:Y:S02]  /*3ab0*/  PRMT R22, R16, 0x7610, R22 ;  /* 0x0000761010167816 */ /* 0x000fe40000000016 */
[----:B------:R-:W-:Y:S02]  /*3ac0*/  @!P1 F2FP.F16.F32.PACK_AB R17, RZ, R17 ;  /* 0x00000011ff11923e */ /* 0x000fe400000000ff */
[----:B------:R-:W-:Y:S01]  /*3ad0*/  LEA.HI R16, R0, 0x3c, RZ, 0x1c ;  /* 0x0000003c00107811 */ /* 0x000fe200078fe0ff */
[----:B------:R2:W-:Y:S04]  /*3ae0*/  @!P1 STG.E.U16 desc[UR10][R18.64+0x50], R22 ;  /* 0x0000501612009986 */ /* 0x0005e8000c10150a */
[----:B------:R2:W-:Y:S02]  /*3af0*/  @!P1 STG.E.U16 desc[UR10][R20.64+0x50], R17 ;  /* 0x0000501114009986 */ /* 0x0005e4000c10150a */
.L_x_2774:
[----:B------:R-:W-:Y:S05]  /*3b00*/  BSYNC B0 ;  /* 0x0000000000007941 */ /* 0x000fea0003800000 */
.L_x_2773:
        /* <DEDUP_REMOVED lines=159> */
.L_x_2842:
        /* <DEDUP_REMOVED lines=9> */
.L_x_2772:
[----:B------:R-:W-:Y:S05]  /*4590*/  WARPSYNC.ALL ;  /* 0x0000000000007948 */ /* 0x000fea0003800000 */
[----:B------:R-:W-:Y:S01]  /*45a0*/  BAR.SYNC.DEFER_BLOCKING 0x0 ;  /* 0x0000000000007b1d */ /* 0x000fe20000010000 */
[C---:B------:R-:W-:Y:S01]  /*45b0*/  ISETP.GE.AND P0, PT, R9.reuse, -0x2300, PT ;  /* 0xffffdd000900780c */ /* 0x040fe20003f06270 */
[----:B------:R-:W-:-:S12]  /*45c0*/  VIADD R9, R9, 0x2800 ;  /* 0x0000280009097836 */ /* 0x000fd80000000000 */
[----:B------:R-:W-:Y:S05]  /*45d0*/  @!P0 BRA `(.L_x_2779) ;  /* 0xffffffe000508947 */ /* 0x000fea000383ffff */
[----:B------:R-:W-:Y:S05]  /*45e0*/  EXIT ;  /* 0x000000000000794d */ /* 0x000fea0003800000 */
.L_x_2775:
[----:B------:R-:W-:Y:S01]  /*45f0*/  HFMA2.MMA R30, -RZ, RZ, 0, 4.76837158203125e-07 ;  /* 0x00000008ff1e7435 */ /* 0x000fe200000001ff */
[----:B-1----:R-:W-:Y:S01]  /*4600*/  MOV R31, R16 ;  /* 0x00000010001f7202 */ /* 0x002fe20000000f00 */
[----:B------:R-:W-:Y:S01]  /*4610*/  IMAD.MOV.U32 R29, RZ, RZ, 0x101f ;  /* 0x0000101fff1d7424 */ /* 0x000fe200078e00ff */
[----:B------:R-:W-:-:S08]  /*4620*/  MOV R28, 0xffff ;  /* 0x0000ffff001c7802 */ /* 0x000fd00000000f00 */
[----:B0-2---:R-:W-:Y:S05]  /*4630*/  WARPSYNC.COLLECTIVE R28, `(.L_x_2780) ;  /* 0x000000001c087348 */ /* 0x005fea0003c00000 */
[----:B------:R1:W3:Y:S02]  /*4640*/  SHFL.BFLY P2, R32, R31, R30, R29 ;  /* 0x0c00001e1f207389 */ /* 0x0002e4000004001d */
[----:B0123--:R-:W-:Y:S01]  /*4650*/  ENDCOLLECTIVE ;  /* 0x000000000000791b */ /* 0x00ffe20003800000 */
.L_x_2780:
[----:B------:R-:W-:Y:S01]  /*4660*/  IMAD.MOV.U32 R31, RZ, RZ, R17 ;  /* 0x000000ffff1f7224 */ /* 0x000fe200078e0011 */
[----:B------:R-:W-:-:S07]  /*4670*/  MOV R19, R32 ;  /* 0x0000002000137202 */ /* 0x000fce0000000f00 */
[----:B------:R-:W-:Y:S05]  /*4680*/  WARPSYNC.COLLECTIVE R28, `(.L_x_2781) ;  /* 0x000000001c087348 */ /* 0x000fea0003c00000 */
[----:B------:R0:W1:Y:S02]  /*4690*/  SHFL.BFLY P2, R32, R31, R30, R29 ;  /* 0x0c00001e1f207389 */ /* 0x000064000004001d */
[----:B01----:R-:W-:Y:S01]  /*46a0*/  ENDCOLLECTIVE ;  /* 0x000000000000791b */ /* 0x003fe20003800000 */
.L_x_2781:
[----:B------:R-:W-:-:S05]  /*46b0*/  FADD.FTZ R19, R19, R16 ;  /* 0x0000001013137221 */ /* 0x000fca0000010000 */
[----:B------:R-:W-:Y:S01]  /*46c0*/  MOV R31, R19 ;  /* 0x00000013001f7202 */ /* 0x000fe20000000f00 */
[----:B------:R-:W-:Y:S01]  /*46d0*/  IMAD.MOV.U32 R30, RZ, RZ, 0x4 ;  /* 0x00000004ff1e7424 */ /* 0x000fe200078e00ff */
[----:B------:R-:W-:-:S07]  /*46e0*/  MOV R18, R32 ;  /* 0x0000002000127202 */ /* 0x000fce0000000f00 */
[----:B------:R-:W-:Y:S05]  /*46f0*/  WARPSYNC.COLLECTIVE R28, `(.L_x_2782) ;  /* 0x000000001c087348 */ /* 0x000fea0003c00000 */
[----:B------:R0:W1:Y:S02]  /*4700*/  SHFL.BFLY P2, R32, R31, R30, R29 ;  /* 0x0c00001e1f207389 */ /* 0x000064000004001d */
[----:B01----:R-:W-:Y:S01]  /*4710*/  ENDCOLLECTIVE ;  /* 0x000000000000791b */ /* 0x003fe20003800000 */
.L_x_2782:
[----:B------:R-:W-:-:S05]  /*4720*/  FADD.FTZ R18, R18, R17 ;  /* 0x0000001112127221 */ /* 0x000fca0000010000 */
[----:B------:R-:W-:Y:S02]  /*4730*/  MOV R31, R18 ;  /* 0x00000012001f7202 */ /* 0x000fe40000000f00 */
[----:B------:R-:W-:-:S07]  /*4740*/  MOV R20, R32 ;  /* 0x0000002000147202 */ /* 0x000fce0000000f00 */
[----:B------:R-:W-:Y:S05]  /*4750*/  WARPSYNC.COLLECTIVE R28, `(.L_x_2783) ;  /* 0x000000001c087348 */ /* 0x000fea0003c00000 */
[----:B------:R0:W1:Y:S02]  /*4760*/  SHFL.BFLY P2, R32, R31, R30, R29 ;  /* 0x0c00001e1f207389 */ /* 0x000064000004001d */
[----:B01----:R-:W-:Y:S01]  /*4770*/  ENDCOLLECTIVE ;  /* 0x000000000000791b */ /* 0x003fe20003800000 */
.L_x_2783:
[----:B------:R-:W-:Y:S01]  /*4780*/  FADD.FTZ R20, R19, R20 ;  /* 0x0000001413147221 */ /* 0x000fe20000010000 */
[----:B------:R-:W-:-:S04]  /*4790*/  HFMA2.MMA R30, -RZ, RZ, 0, 1.1920928955078125e-07 ;  /* 0x00000002ff1e7435 */ /* 0x000fc800000001ff */
[----:B------:R-:W-:Y:S01]  /*47a0*/  MOV R31, R20 ;  /* 0x00000014001f7202 */ /* 0x000fe20000000f00 */
[----:B------:R-:W-:-:S07]  /*47b0*/  IMAD.MOV.U32 R21, RZ, RZ, R32 ;  /* 0x000000ffff157224 */ /* 0x000fce00078e0020 */
[----:B------:R-:W-:Y:S05]  /*47c0*/  WARPSYNC.COLLECTIVE R28, `(.L_x_2784) ;  /* 0x000000001c087348 */ /* 0x000fea0003c00000 */
[----:B------:R0:W1:Y:S02]  /*47d0*/  SHFL.BFLY P2, R32, R31, R30, R29 ;  /* 0x0c00001e1f207389 */ /* 0x000064000004001d */
[----:B01----:R-:W-:Y:S01]  /*47e0*/  ENDCOLLECTIVE ;  /* 0x000000000000791b */ /* 0x003fe20003800000 */
.L_x_2784:
[----:B------:R-:W-:-:S05]  /*47f0*/  FADD.FTZ R21, R18, R21 ;  /* 0x0000001512157221 */ /* 0x000fca0000010000 */
[----:B------:R-:W-:Y:S01]  /*4800*/  MOV R31, R21 ;  /* 0x00000015001f7202 */ /* 0x000fe20000000f00 */
[----:B------:R-:W-:-:S07]  /*4810*/  IMAD.MOV.U32 R23, RZ, RZ, R32 ;  /* 0x000000ffff177224 */ /* 0x000fce00078e0020 */
[----:B------:R-:W-:Y:S05]  /*4820*/  WARPSYNC.COLLECTIVE R28, `(.L_x_2785) ;  /* 0x000000001c087348 */ /* 0x000fea0003c00000 */
[----:B------:R0:W1:Y:S02]  /*4830*/  SHFL.BFLY P2, R32, R31, R30, R29 ;  /* 0x0c00001e1f207389 */ /* 0x000064000004001d */
[----:B01----:R-:W-:Y:S01]  /*4840*/  ENDCOLLECTIVE ;  /* 0x000000000000791b */ /* 0x003fe20003800000 */
.L_x_2785:
[----:B------:R-:W-:Y:S01]  /*4850*/  FADD.FTZ R23, R20, R23 ;  /* 0x0000001714177221 */ /* 0x000fe20000010000 */
[----:B------:R-:W-:-:S03]  /*4860*/  HFMA2.MMA R30, -RZ, RZ, 0, 5.9604644775390625e-08 ;  /* 0x00000001ff1e7435 */ /* 0x000fc600000001ff */
[----:B------:R-:W-:Y:S01]  /*4870*/  IMAD.MOV.U32 R31, RZ, RZ, R23 ;  /* 0x000000ffff1f7224 */ /* 0x000fe200078e0017 */
[----:B------:R-:W-:-:S07]  /*4880*/  MOV R16, R32 ;  /* 0x0000002000107202 */ /* 0x000fce0000000f00 */
[----:B------:R-:W-:Y:S05]  /*4890*/  WARPSYNC.COLLECTIVE R28, `(.L_x_2786) ;  /* 0x000000001c087348 */ /* 0x000fea0003c00000 */
[----:B------:R0:W1:Y:S02]  /*48a0*/  SHFL.BFLY P2, R32, R31, R30, R29 ;  /* 0x0c00001e1f207389 */ /* 0x000064000004001d */
[----:B01----:R-:W-:Y:S01]  /*48b0*/  ENDCOLLECTIVE ;  /* 0x000000000000791b */ /* 0x003fe20003800000 */
.L_x_2786:
[----:B------:R-:W-:-:S04]  /*48c0*/  FADD.FTZ R16, R21, R16 ;  /* 0x0000001015107221 */ /* 0x000fc80000010000 */
[----:B------:R-:W-:Y:S01]  /*48d0*/  IMAD.MOV.U32 R31, RZ, RZ, R16 ;  /* 0x000000ffff1f7224 */ /* 0x000fe200078e0010 */
[----:B------:R-:W-:-:S07]  /*48e0*/  MOV R22, R32 ;  /* 0x0000002000167202 */ /* 0x000fce0000000f00 */
[----:B------:R-:W-:Y:S05]  /*48f0*/  WARPSYNC.COLLECTIVE R28, `(.L_x_2787) ;  /* 0x000000001c087348 */ /* 0x000fea0003c00000 */
[----:B------:R0:W1:Y:S02]  /*4900*/  SHFL.BFLY P2, R32, R31, R30, R29 ;  /* 0x0c00001e1f207389 */ /* 0x000064000004001d */
[----:B01----:R-:W-:Y:S01]  /*4910*/  ENDCOLLECTIVE ;  /* 0x000000000000791b */ /* 0x003fe20003800000 */
.L_x_2787:
[----:B------:R-:W-:Y:S01]  /*4920*/  FADD.FTZ R22, R23, R22 ;  /* 0x0000001617167221 */ /* 0x000fe20000010000 */
[----:B------:R-:W-:Y:S06]  /*4930*/  BRA `(.L_x_2788) ;  /* 0xffffffe800f47947 */ /* 0x000fec000383ffff */
.L_x_2776:
        /* <DEDUP_REMOVED lines=8> */
.L_x_2790:
[----:B------:R-:W-:Y:S05]  /*49c0*/  BSYNC B1 ;  /* 0x0000000000017941 */ /* 0x000fea0003800000 */
.L_x_2789:
        /* <DEDUP_REMOVED lines=8> */
.L_x_2791:
[----:B------:R-:W-:-:S05]  /*4a50*/  FADD.FTZ R23, R23, R16 ;  /* 0x0000001017177221 */ /* 0x000fca0000010000 */
[----:B------:R-:W-:Y:S01]  /*4a60*/  MOV R31, R23 ;  /* 0x00000017001f7202 */ /* 0x000fe20000000f00 */
[----:B------:R-:W-:Y:S01]  /*4a70*/  IMAD.MOV.U32 R30, RZ, RZ, 0x4 ;  /* 0x00000004ff1e7424 */ /* 0x000fe200078e00ff */
[----:B------:R-:W-:-:S07]  /*4a80*/  MOV R22, R32 ;  /* 0x0000002000167202 */ /* 0x000fce0000000f00 */
[----:B------:R-:W-:Y:S05]  /*4a90*/  WARPSYNC.COLLECTIVE R28, `(.L_x_2792) ;  /* 0x000000001c087348 */ /* 0x000fea0003c00000 */
[----:B------:R0:W1:Y:S02]  /*4aa0*/  SHFL.BFLY P2, R32, R31, R30, R29 ;  /* 0x0c00001e1f207389 */ /* 0x000064000004001d */
[----:B01----:R-:W-:Y:S01]  /*4ab0*/  ENDCOLLECTIVE ;  /* 0x000000000000791b */ /* 0x003fe20003800000 */
.L_x_2792:
[----:B------:R-:W-:-:S05]  /*4ac0*/  FADD.FTZ R22, R22, R17 ;  /* 0x0000001116167221 */ /* 0x000fca0000010000 */
[----:B------:R-:W-:Y:S02]  /*4ad0*/  MOV R31, R22 ;  /* 0x00000016001f7202 */ /* 0x000fe40000000f00 */
[----:B------:R-:W-:-:S07]  /*4ae0*/  MOV R24, R32 ;  /* 0x0000002000187202 */ /* 0x000fce0000000f00 */
[----:B------:R-:W-:Y:S05]  /*4af0*/  WARPSYNC.COLLECTIVE R28, `(.L_x_2793) ;  /* 0x000000001c087348 */ /* 0x000fea0003c00000 */
[----:B------:R0:W1:Y:S02]  /*4b00*/  SHFL.BFLY P2, R32, R31, R30, R29 ;  /* 0x0c00001e1f207389 */ /* 0x000064000004001d */
[----:B01----:R-:W-:Y:S01]  /*4b10*/  ENDCOLLECTIVE ;  /* 0x000000000000791b */ /* 0x003fe20003800000 */
.L_x_2793:
[----:B------:R-:W-:Y:S01]  /*4b20*/  FADD.FTZ R24, R23, R24 ;  /* 0x0000001817187221 */ /* 0x000fe20000010000 */
[----:B------:R-:W-:-:S04]  /*4b30*/  HFMA2.MMA R30, -RZ, RZ, 0, 1.1920928955078125e-07 ;  /* 0x00000002ff1e7435 */ /* 0x000fc800000001ff */
[----:B------:R-:W-:Y:S01]  /*4b40*/  MOV R31, R24 ;  /* 0x00000018001f7202 */ /* 0x000fe20000000f00 */
[----:B------:R-:W-:-:S07]  /*4b50*/  IMAD.MOV.U32 R25, RZ, RZ, R32 ;  /* 0x000000ffff197224 */ /* 0x000fce00078e0020 */
[----:B------:R-:W-:Y:S05]  /*4b60*/  WARPSYNC.COLLECTIVE R28, `(.L_x_2794) ;  /* 0x000000001c087348 */ /* 0x000fea0003c00000 */
[----:B------:R0:W1:Y:S02]  /*4b70*/  SHFL.BFLY P2, R32, R31, R30, R29 ;  /* 0x0c00001e1f207389 */ /* 0x000064000004001d */
[----:B01----:R-:W-:Y:S01]  /*4b80*/  ENDCOLLECTIVE ;  /* 0x000000000000791b */ /* 0x003fe20003800000 */
.L_x_2794:
[----:B------:R-:W-:-:S05]  /*4b90*/  FADD.FTZ R25, R22, R25 ;  /* 0x0000001916197221 */ /* 0x000fca0000010000 */
[----:B------:R-:W-:Y:S01]  /*4ba0*/  MOV R31, R25 ;  /* 0x00000019001f7202 */ /* 0x000fe20000000f00 */
[----:B------:R-:W-:-:S07]  /*4bb0*/  IMAD.MOV.U32 R27, RZ, RZ, R32 ;  /* 0x000000ffff1b7224 */ /* 0x000fce00078e0020 */
[----:B------:R-:W-:Y:S05]  /*4bc0*/  WARPSYNC.COLLECTIVE R28, `(.L_x_2795) ;  /* 0x000000001c087348 */ /* 0x000fea0003c00000 */
[----:B------:R0:W1:Y:S02]  /*4bd0*/  SHFL.BFLY P2, R32, R31, R30, R29 ;  /* 0x0c00001e1f207389 */ /* 0x000064000004001d */
[----:B01----:R-:W-:Y:S01]  /*4be0*/  ENDCOLLECTIVE ;  /* 0x000000000000791b */ /* 0x003fe20003800000 */
.L_x_2795:
[----:B------:R-:W-:Y:S01]  /*4bf0*/  FADD.FTZ R27, R24, R27 ;  /* 0x0000001b181b7221 */ /* 0x000fe20000010000 */
[----:B------:R-:W-:-:S03]  /*4c00*/  HFMA2.MMA R30, -RZ, RZ, 0, 5.9604644775390625e-08 ;  /* 0x00000001ff1e7435 */ /* 0x000fc600000001ff */
[----:B------:R-:W-:Y:S01]  /*4c10*/  IMAD.MOV.U32 R31, RZ, RZ, R27 ;  /* 0x000000ffff1f7224 */ /* 0x000fe200078e001b */
[----:B------:R-:W-:-:S07]  /*4c20*/  MOV R16, R32 ;  /* 0x0000002000107202 */ /* 0x000fce0000000f00 */
[----:B------:R-:W-:Y:S05]  /*4c30*/  WARPSYNC.COLLECTIVE R28, `(.L_x_2796) ;  /* 0x000000001c087348 */ /* 0x000fea0003c00000 */
[----:B------:R0:W1:Y:S02]  /*4c40*/  SHFL.BFLY P2, R32, R31, R30, R29 ;  /* 0x0c00001e1f207389 */ /* 0x000064000004001d */
[----:B01----:R-:W-:Y:S01]  /*4c50*/  ENDCOLLECTIVE ;  /* 0x000000000000791b */ /* 0x003fe20003800000 */
.L_x_2796:
[----:B------:R-:W-:-:S04]  /*4c60*/  FADD.FTZ R16, R25, R16 ;  /* 0x0000001019107221 */ /* 0x000fc80000010000 */
[----:B------:R-:W-:Y:S01]  /*4c70*/  IMAD.MOV.U32 R31, RZ, RZ, R16 ;  /* 0x000000ffff1f7224 */ /* 0x000fe200078e0010 */
[----:B------:R-:W-:-:S07]  /*4c80*/  MOV R26, R32 ;  /* 0x00000020001a7202 */ /* 0x000fce0000000f00 */
[----:B------:R-:W-:Y:S05]  /*4c90*/  WARPSYNC.COLLECTIVE R28, `(.L_x_2797) ;  /* 0x000000001c087348 */ /* 0x000fea0003c00000 */
[----:B------:R0:W1:Y:S02]  /*4ca0*/  SHFL.BFLY P2, R32, R31, R30, R29 ;  /* 0x0c00001e1f207389 */ /* 0x000064000004001d */
[----:B01----:R-:W-:Y:S01]  /*4cb0*/  ENDCOLLECTIVE ;  /* 0x000000000000791b */ /* 0x003fe20003800000 */
.L_x_2797:
[----:B------:R-:W-:Y:S01]  /*4cc0*/  FADD.FTZ R26, R27, R26 ;  /* 0x0000001a1b1a7221 */ /* 0x000fe20000010000 */
[----:B------:R-:W-:Y:S06]  /*4cd0*/  BRA `(.L_x_2798) ;  /* 0xffffffe800c87947 */ /* 0x000fec000383ffff */
.L_x_2777:
        /* <DEDUP_REMOVED lines=8> */
.L_x_2800:
[----:B------:R-:W-:Y:S05]  /*4d60*/  BSYNC B1 ;  /* 0x0000000000017941 */ /* 0x000fea0003800000 */
.L_x_2799:
        /* <DEDUP_REMOVED lines=8> */
.L_x_2801:
[----:B------:R-:W-:-:S05]  /*4df0*/  FADD.FTZ R23, R23, R16 ;  /* 0x0000001017177221 */ /* 0x000fca0000010000 */
[----:B------:R-:W-:Y:S01]  /*4e00*/  MOV R31, R23 ;  /* 0x00000017001f7202 */ /* 0x000fe20000000f00 */
[----:B------:R-:W-:Y:S01]  /*4e10*/  IMAD.MOV.U32 R30, RZ, RZ, 0x4 ;  /* 0x00000004ff1e7424 */ /* 0x000fe200078e00ff */
[----:B------:R-:W-:-:S07]  /*4e20*/  MOV R22, R32 ;  /* 0x0000002000167202 */ /* 0x000fce0000000f00 */
[----:B------:R-:W-:Y:S05]  /*4e30*/  WARPSYNC.COLLECTIVE R28, `(.L_x_2802) ;  /* 0x000000001c087348 */ /* 0x000fea0003c00000 */
[----:B------:R0:W1:Y:S02]  /*4e40*/  SHFL.BFLY P2, R32, R31, R30, R29 ;  /* 0x0c00001e1f207389 */ /* 0x000064000004001d */
[----:B01----:R-:W-:Y:S01]  /*4e50*/  ENDCOLLECTIVE ;  /* 0x000000000000791b */ /* 0x003fe20003800000 */
.L_x_2802:
[----:B------:R-:W-:-:S05]  /*4e60*/  FADD.FTZ R22, R22, R17 ;  /* 0x0000001116167221 */ /* 0x000fca0000010000 */
[----:B------:R-:W-:Y:S02]  /*4e70*/  MOV R31, R22 ;  /* 0x00000016001f7202 */ /* 0x000fe40000000f00 */
[----:B------:R-:W-:-:S07]  /*4e80*/  MOV R24, R32 ;  /* 0x0000002000187202 */ /* 0x000fce0000000f00 */
[----:B------:R-:W-:Y:S05]  /*4e90*/  WARPSYNC.COLLECTIVE R28, `(.L_x_2803) ;  /* 0x000000001c087348 */ /* 0x000fea0003c00000 */
[----:B------:R0:W1:Y:S02]  /*4ea0*/  SHFL.BFLY P2, R32, R31, R30, R29 ;  /* 0x0c00001e1f207389 */ /* 0x000064000004001d */
[----:B01----:R-:W-:Y:S01]  /*4eb0*/  ENDCOLLECTIVE ;  /* 0x000000000000791b */ /* 0x003fe20003800000 */
.L_x_2803:
[----:B------:R-:W-:Y:S01]  /*4ec0*/  FADD.FTZ R24, R23, R24 ;  /* 0x0000001817187221 */ /* 0x000fe20000010000 */
[----:B------:R-:W-:-:S04]  /*4ed0*/  HFMA2.MMA R30, -RZ, RZ, 0, 1.1920928955078125e-07 ;  /* 0x00000002ff1e7435 */ /* 0x000fc800000001ff */
[----:B------:R-:W-:Y:S01]  /*4ee0*/  MOV R31, R24 ;  /* 0x00000018001f7202 */ /* 0x000fe20000000f00 */
[----:B------:R-:W-:-:S07]  /*4ef0*/  IMAD.MOV.U32 R25, RZ, RZ, R32 ;  /* 0x000000ffff197224 */ /* 0x000fce00078e0020 */
[----:B------:R-:W-:Y:S05]  /*4f00*/  WARPSYNC.COLLECTIVE R28, `(.L_x_2804) ;  /* 0x000000001c087348 */ /* 0x000fea0003c00000 */
[----:B------:R0:W1:Y:S02]  /*4f10*/  SHFL.BFLY P2, R32, R31, R30, R29 ;  /* 0x0c00001e1f207389 */ /* 0x000064000004001d */
[----:B01----:R-:W-:Y:S01]  /*4f20*/  ENDCOLLECTIVE ;  /* 0x000000000000791b */ /* 0x003fe20003800000 */
.L_x_2804:
[----:B------:R-:W-:-:S05]  /*4f30*/  FADD.FTZ R25, R22, R25 ;  /* 0x0000001916197221 */ /* 0x000fca0000010000 */
[----:B------:R-:W-:Y:S01]  /*4f40*/  MOV R31, R25 ;  /* 0x00000019001f7202 */ /* 0x000fe20000000f00 */
[----:B------:R-:W-:-:S07]  /*4f50*/  IMAD.MOV.U32 R27, RZ, RZ, R32 ;  /* 0x000000ffff1b7224 */ /* 0x000fce00078e0020 */
[----:B------:R-:W-:Y:S05]  /*4f60*/  WARPSYNC.COLLECTIVE R28, `(.L_x_2805) ;  /* 0x000000001c087348 */ /* 0x000fea0003c00000 */
[----:B------:R0:W1:Y:S02]  /*4f70*/  SHFL.BFLY P2, R32, R31, R30, R29 ;  /* 0x0c00001e1f207389 */ /* 0x000064000004001d */
[----:B01----:R-:W-:Y:S01]  /*4f80*/  ENDCOLLECTIVE ;  /* 0x000000000000791b */ /* 0x003fe20003800000 */
.L_x_2805:
[----:B------:R-:W-:Y:S01]  /*4f90*/  FADD.FTZ R27, R24, R27 ;  /* 0x0000001b181b7221 */ /* 0x000fe20000010000 */
[----:B------:R-:W-:-:S03]  /*4fa0*/  HFMA2.MMA R30, -RZ, RZ, 0, 5.9604644775390625e-08 ;  /* 0x00000001ff1e7435 */ /* 0x000fc600000001ff */
[----:B------:R-:W-:Y:S01]  /*4fb0*/  IMAD.MOV.U32 R31, RZ, RZ, R27 ;  /* 0x000000ffff1f7224 */ /* 0x000fe200078e001b */
[----:B------:R-:W-:-:S07]  /*4fc0*/  MOV R16, R32 ;  /* 0x0000002000107202 */ /* 0x000fce0000000f00 */
[----:B------:R-:W-:Y:S05]  /*4fd0*/  WARPSYNC.COLLECTIVE R28, `(.L_x_2806) ;  /* 0x000000001c087348 */ /* 0x000fea0003c00000 */
[----:B------:R0:W1:Y:S02]  /*4fe0*/  SHFL.BFLY P2, R32, R31, R30, R29 ;  /* 0x0c00001e1f207389 */ /* 0x000064000004001d */
[----:B01----:R-:W-:Y:S01]  /*4ff0*/  ENDCOLLECTIVE ;  /* 0x000000000000791b */ /* 0x003fe20003800000 */
.L_x_2806:
[----:B------:R-:W-:-:S04]  /*5000*/  FADD.FTZ R16, R25, R16 ;  /* 0x0000001019107221 */ /* 0x000fc80000010000 */
[----:B------:R-:W-:Y:S01]  /*5010*/  IMAD.MOV.U32 R31, RZ, RZ, R16 ;  /* 0x000000ffff1f7224 */ /* 0x000fe200078e0010 */
[----:B------:R-:W-:-:S07]  /*5020*/  MOV R26, R32 ;  /* 0x00000020001a7202 */ /* 0x000fce0000000f00 */
[----:B------:R-:W-:Y:S05]  /*5030*/  WARPSYNC.COLLECTIVE R28, `(.L_x_2807) ;  /* 0x000000001c087348 */ /* 0x000fea0003c00000 */
[----:B------:R0:W1:Y:S02]  /*5040*/  SHFL.BFLY P2, R32, R31, R30, R29 ;  /* 0x0c00001e1f207389 */ /* 0x000064000004001d */
[----:B01----:R-:W-:Y:S01]  /*5050*/  ENDCOLLECTIVE ;  /* 0x000000000000791b */ /* 0x003fe20003800000 */
.L_x_2807:
[----:B------:R-:W-:Y:S01]  /*5060*/  FADD.FTZ R26, R27, R26 ;  /* 0x0000001a1b1a7221 */ /* 0x000fe20000010000 */
[----:B------:R-:W-:Y:S06]  /*5070*/  BRA `(.L_x_2808) ;  /* 0xffffffe800847947 */ /* 0x000fec000383ffff */
.L_x_2778:
        /* <DEDUP_REMOVED lines=8> */
.L_x_2810:
[----:B------:R-:W-:Y:S05]  /*5100*/  BSYNC B0 ;  /* 0x0000000000007941 */ /* 0x000fea0003800000 */
.L_x_2809:
        /* <DEDUP_REMOVED lines=11> */
.L_x_2811:
        /* <DEDUP_REMOVED lines=16> */
.L_x_2812:
[----:B------:R-:W-:Y:S02]  /*52c0*/  MOV R31, R18 ;  /* 0x00000012001f7202 */ /* 0x000fe40000000f00 */
[----:B------:R-:W-:-:S07]  /*52d0*/  MOV R20, R32 ;  /* 0x0000002000147202 */ /* 0x000fce0000000f00 */
[----:B------:R-:W-:Y:S05]  /*52e0*/  WARPSYNC.COLLECTIVE R28, `(.L_x_2813) ;  /* 0x000000001c087348 */ /* 0x000fea0003c00000 */
[----:B------:R0:W1:Y:S02]  /*52f0*/  SHFL.BFLY P2, R32, R31, R30, R29 ;  /* 0x0c00001e1f207389 */ /* 0x000064000004001d */
[----:B01----:R-:W-:Y:S01]  /*5300*/  ENDCOLLECTIVE ;  /* 0x000000000000791b */ /* 0x003fe20003800000 */
.L_x_2813:
        /* <DEDUP_REMOVED lines=12> */
.L_x_2814:
[----:B------:R-:W-:Y:S02]  /*53d0*/  MOV R31, R17 ;  /* 0x00000011001f7202 */ /* 0x000fe40000000f00 */
[----:B------:R-:W-:-:S07]  /*53e0*/  MOV R19, R32 ;  /* 0x0000002000137202 */ /* 0x000fce0000000f00 */
[----:B------:R-:W-:Y:S05]  /*53f0*/  WARPSYNC.COLLECTIVE R28, `(.L_x_2815) ;  /* 0x000000001c087348 */ /* 0x000fea0003c00000 */
[----:B------:R0:W1:Y:S02]  /*5400*/  SHFL.BFLY P2, R32, R31, R30, R29 ;  /* 0x0c00001e1f207389 */ /* 0x000064000004001d */
[----:B01----:R-:W-:Y:S01]  /*5410*/  ENDCOLLECTIVE ;  /* 0x000000000000791b */ /* 0x003fe20003800000 */
.L_x_2815:
[----:B------:R-:W-:Y:S01]  /*5420*/  FADD.FTZ R19, R20, R19 ;  /* 0x0000001314137221 */ /* 0x000fe20000010000 */
[----:B------:R-:W-:-:S04]  /*5430*/  HFMA2.MMA R30, -RZ, RZ, 0, 5.9604644775390625e-08 ;  /* 0x00000001ff1e7435 */ /* 0x000fc800000001ff */
[----:B------:R-:W-:Y:S01]  /*5440*/  MOV R31, R19 ;  /* 0x00000013001f7202 */ /* 0x000fe20000000f00 */
[----:B------:R-:W-:-:S07]  /*5450*/  FADD.FTZ R18, R17, R32 ;  /* 0x0000002011127221 */ /* 0x000fce0000010000 */
[----:B------:R-:W-:Y:S05]  /*5460*/  WARPSYNC.COLLECTIVE R28, `(.L_x_2816) ;  /* 0x000000001c087348 */ /* 0x000fea0003c00000 */
[----:B------:R0:W1:Y:S02]  /*5470*/  SHFL.BFLY P2, R32, R31, R30, R29 ;  /* 0x0c00001e1f207389 */ /* 0x000064000004001d */
[----:B01----:R-:W-:Y:S01]  /*5480*/  ENDCOLLECTIVE ;  /* 0x000000000000791b */ /* 0x003fe20003800000 */
.L_x_2816:
[----:B------:R-:W-:Y:S01]  /*5490*/  MOV R31, R18 ;  /* 0x00000012001f7202 */ /* 0x000fe20000000f00 */
[----:B------:R-:W-:-:S07]  /*54a0*/  IMAD.MOV.U32 R20, RZ, RZ, R32 ;  /* 0x000000ffff147224 */ /* 0x000fce00078e0020 */
[----:B------:R-:W-:Y:S05]  /*54b0*/  WARPSYNC.COLLECTIVE R28, `(.L_x_2817) ;  /* 0x000000001c087348 */ /* 0x000fea0003c00000 */
[----:B------:R0:W1:Y:S02]  /*54c0*/  SHFL.BFLY P2, R32, R31, R30, R29 ;  /* 0x0c00001e1f207389 */ /* 0x000064000004001d */
[----:B01----:R-:W-:Y:S01]  /*54d0*/  ENDCOLLECTIVE ;  /* 0x000000000000791b */ /* 0x003fe20003800000 */
.L_x_2817:
[----:B------:R-:W-:Y:S01]  /*54e0*/  FADD.FTZ R19, R19, R20 ;  /* 0x0000001413137221 */ /* 0x000fe20000010000 */
[----:B------:R-:W-:Y:S01]  /*54f0*/  HFMA2.MMA R30, -RZ, RZ, 0, 4.76837158203125e-07 ;  /* 0x00000008ff1e7435 */ /* 0x000fe200000001ff */
[----:B------:R-:W-:Y:S01]  /*5500*/  IMAD.MOV.U32 R31, RZ, RZ, R34 ;  /* 0x000000ffff1f7224 */ /* 0x000fe200078e0022 */
[----:B------:R-:W-:-:S09]  /*5510*/  MOV R17, R32 ;  /* 0x0000002000117202 */ /* 0x000fd20000000f00 */
[----:B------:R-:W-:Y:S05]  /*5520*/  WARPSYNC.COLLECTIVE R28, `(.L_x_2818) ;  /* 0x000000001c087348 */ /* 0x000fea0003c00000 */
[----:B------:R0:W1:Y:S02]  /*5530*/  SHFL.BFLY P2, R32, R31, R30, R29 ;  /* 0x0c00001e1f207389 */ /* 0x000064000004001d */
[----:B01----:R-:W-:Y:S01]  /*5540*/  ENDCOLLECTIVE ;  /* 0x000000000000791b */ /* 0x003fe20003800000 */
.L_x_2818:
[----:B------:R-:W-:Y:S01]  /*5550*/  FADD.FTZ R46, R18, R17 ;  /* 0x00000011122e7221 */ /* 0x000fe20000010000 */
[----:B------:R-:W-:Y:S01]  /*5560*/  IMAD.MOV.U32 R31, RZ, RZ, R36 ;  /* 0x000000ffff1f7224 */ /* 0x000fe200078e0024 */
[----:B------:R-:W-:-:S07]  /*5570*/  MOV R33, R32 ;  /* 0x0000002000217202 */ /* 0x000fce0000000f00 */
[----:B------:R-:W-:Y:S05]  /*5580*/  WARPSYNC.COLLECTIVE R28, `(.L_x_2819) ;  /* 0x000000001c087348 */ /* 0x000fea0003c00000 */
[----:B------:R0:W1:Y:S02]  /*5590*/  SHFL.BFLY P2, R32, R31, R30, R29 ;  /* 0x0c00001e1f207389 */ /* 0x000064000004001d */
[----:B01----:R-:W-:Y:S01]  /*55a0*/  ENDCOLLECTIVE ;  /* 0x000000000000791b */ /* 0x003fe20003800000 */
.L_x_2819:
[----:B------:R-:W-:Y:S01]  /*55b0*/  FADD.FTZ R33, R33, R34 ;  /* 0x0000002221217221 */ /* 0x000fe20000010000 */
[----:B------:R-:W-:-:S03]  /*55c0*/  HFMA2.MMA R30, -RZ, RZ, 0, 2.384185791015625e-07 ;  /* 0x00000004ff1e7435 */ /* 0x000fc600000001ff */
[----:B------:R-:W-:Y:S01]  /*55d0*/  IMAD.MOV.U32 R31, RZ, RZ, R33 ;  /* 0x000000ffff1f7224 */ /* 0x000fe200078e0021 */
[----:B------:R-:W-:-:S07]  /*55e0*/  MOV R35, R32 ;  /* 0x0000002000237202 */ /* 0x000fce0000000f00 */
[----:B------:R-:W-:Y:S05]  /*55f0*/  WARPSYNC.COLLECTIVE R28, `(.L_x_2820) ;  /* 0x000000001c087348 */ /* 0x000fea0003c00000 */
[----:B------:R0:W1:Y:S02]  /*5600*/  SHFL.BFLY P2, R32, R31, R30, R29 ;  /* 0x0c00001e1f207389 */ /* 0x000064000004001d */
[----:B01----:R-:W-:Y:S01]  /*5610*/  ENDCOLLECTIVE ;  /* 0x000000000000791b */ /* 0x003fe20003800000 */
.L_x_2820:
[----:B------:R-:W-:-:S04]  /*5620*/  FADD.FTZ R35, R35, R36 ;  /* 0x0000002423237221 */ /* 0x000fc80000010000 */
[----:B------:R-:W-:Y:S01]  /*5630*/  IMAD.MOV.U32 R31, RZ, RZ, R35 ;  /* 0x000000ffff1f7224 */ /* 0x000fe200078e0023 */
[----:B------:R-:W-:-:S07]  /*5640*/  MOV R22, R32 ;  /* 0x0000002000167202 */ /* 0x000fce0000000f00 */
[----:B------:R-:W-:Y:S05]  /*5650*/  WARPSYNC.COLLECTIVE R28, `(.L_x_2821) ;  /* 0x000000001c087348 */ /* 0x000fea0003c00000 */
[----:B------:R0:W1:Y:S02]  /*5660*/  SHFL.BFLY P2, R32, R31, R30, R29 ;  /* 0x0c00001e1f207389 */ /* 0x000064000004001d */
[----:B01----:R-:W-:Y:S01]  /*5670*/  ENDCOLLECTIVE ;  /* 0x000000000000791b */ /* 0x003fe20003800000 */
.L_x_2821:
        /* <DEDUP_REMOVED lines=10> */
.L_x_2822:
        /* <DEDUP_REMOVED lines=8> */
.L_x_2823:
        /* <DEDUP_REMOVED lines=9> */
.L_x_2824:
[----:B------:R-:W-:Y:S01]  /*5830*/  FADD.FTZ R38, R38, R21 ;  /* 0x0000001526267221 */ /* 0x000fe20000010000 */
[----:B------:R-:W-:-:S04]  /*5840*/  HFMA2.MMA R21, -RZ, RZ, 0, 0 ;  /* 0x00000000ff157435 */ /* 0x000fc800000001ff */
[----:B------:R-:W-:Y:S01]  /*5850*/  MOV R31, R38 ;  /* 0x00000026001f7202 */ /* 0x000fe20000000f00 */
[----:B------:R-:W-:-:S07]  /*5860*/  IMAD.MOV.U32 R36, RZ, RZ, R32 ;  /* 0x000000ffff247224 */ /* 0x000fce00078e0020 */
[----:B------:R-:W-:Y:S05]  /*5870*/  WARPSYNC.COLLECTIVE R28, `(.L_x_2825) ;  /* 0x000000001c087348 */ /* 0x000fea0003c00000 */
[----:B------:R0:W1:Y:S02]  /*5880*/  SHFL.BFLY P2, R32, R31, R30, R29 ;  /* 0x0c00001e1f207389 */ /* 0x000064000004001d */
[----:B01----:R-:W-:Y:S01]  /*5890*/  ENDCOLLECTIVE ;  /* 0x000000000000791b */ /* 0x003fe20003800000 */
.L_x_2825:
[----:B------:R-:W-:Y:S01]  /*58a0*/  FADD.FTZ R36, R37, R36 ;  /* 0x0000002425247221 */ /* 0x000fe20000010000 */
[----:B------:R-:W-:Y:S01]  /*58b0*/  HFMA2.MMA R30, -RZ, RZ, 0, 4.76837158203125e-07 ;  /* 0x00000008ff1e7435 */ /* 0x000fe200000001ff */
[----:B------:R-:W-:Y:S01]  /*58c0*/  IMAD.MOV.U32 R31, RZ, RZ, R26 ;  /* 0x000000ffff1f7224 */ /* 0x000fe200078e001a */
[----:B------:R-:W-:-:S09]  /*58d0*/  MOV R35, R32 ;  /* 0x0000002000237202 */ /* 0x000fd20000000f00 */
[----:B------:R-:W-:Y:S05]  /*58e0*/  WARPSYNC.COLLECTIVE R28, `(.L_x_2826) ;  /* 0x000000001c087348 */ /* 0x000fea0003c00000 */
[----:B------:R0:W1:Y:S02]  /*58f0*/  SHFL.BFLY P2, R32, R31, R30, R29 ;  /* 0x0c00001e1f207389 */ /* 0x000064000004001d */
[----:B01----:R-:W-:Y:S01]  /*5900*/  ENDCOLLECTIVE ;  /* 0x000000000000791b */ /* 0x003fe20003800000 */
.L_x_2826:
[----:B------:R-:W-:Y:S01]  /*5910*/  FADD.FTZ R35, R38, R35 ;  /* 0x0000002326237221 */ /* 0x000fe20000010000 */
[----:B------:R-:W-:Y:S01]  /*5920*/  IMAD.MOV.U32 R31, RZ, RZ, R25 ;  /* 0x000000ffff1f7224 */ /* 0x000fe200078e0019 */
[----:B------:R-:W-:-:S07]  /*5930*/  MOV R27, R32 ;  /* 0x00000020001b7202 */ /* 0x000fce0000000f00 */
[----:B------:R-:W-:Y:S05]  /*5940*/  WARPSYNC.COLLECTIVE R28, `(.L_x_2827) ;  /* 0x000000001c087348 */ /* 0x000fea0003c00000 */
[----:B------:R0:W1:Y:S02]  /*5950*/  SHFL.BFLY P2, R32, R31, R30, R29 ;  /* 0x0c00001e1f207389 */ /* 0x000064000004001d */
[----:B01----:R-:W-:Y:S01]  /*5960*/  ENDCOLLECTIVE ;  /* 0x000000000000791b */ /* 0x003fe20003800000 */
.L_x_2827:
        /* <DEDUP_REMOVED lines=8> */
.L_x_2828:
        /* <DEDUP_REMOVED lines=8> */
.L_x_2829:
        /* <DEDUP_REMOVED lines=10> */
.L_x_2830:
[----:B------:R0:W1:Y:S04]  /*5b10*/  @!P0 LDS R24, [R41] ;  /* 0x0000000029188984 */ /* 0x0000680000000800 */
[----:B------:R0:W2:Y:S01]  /*5b20*/  @!P0 LDS R22, [R41+0x500] ;  /* 0x0005000029168984 */ /* 0x0000a20000000800 */
[----:B------:R-:W-:Y:S01]  /*5b30*/  MOV R31, R39 ;  /* 0x00000027001f7202 */ /* 0x000fe20000000f00 */
[----:B------:R-:W-:-:S07]  /*5b40*/  IMAD.MOV.U32 R25, RZ, RZ, R32 ;  /* 0x000000ffff197224 */ /* 0x000fce00078e0020 */
[----:B012---:R-:W-:Y:S05]  /*5b50*/  WARPSYNC.COLLECTIVE R28, `(.L_x_2831) ;  /* 0x000000001c087348 */ /* 0x007fea0003c00000 */
[----:B------:R3:W4:Y:S02]  /*5b60*/  SHFL.BFLY P2, R32, R31, R30, R29 ;  /* 0x0c00001e1f207389 */ /* 0x000724000004001d */
[----:B01234-:R-:W-:Y:S01]  /*5b70*/  ENDCOLLECTIVE ;  /* 0x000000000000791b */ /* 0x01ffe20003800000 */
.L_x_2831:
        /* <DEDUP_REMOVED lines=9> */
.L_x_2832:
        /* <DEDUP_REMOVED lines=10> */
.L_x_2833:
        /* <DEDUP_REMOVED lines=9> */
.L_x_2834:
[----:B------:R-:W-:Y:S01]  /*5d40*/  FADD.FTZ R39, R39, R42 ;  /* 0x0000002a27277221 */ /* 0x000fe20000010000 */
[----:B------:R-:W-:Y:S01]  /*5d50*/  IMAD.MOV.U32 R31, RZ, RZ, R21 ;  /* 0x000000ffff1f7224 */ /* 0x000fe200078e0015 */
[----:B------:R-:W-:-:S07]  /*5d60*/  MOV R44, R32 ;  /* 0x00000020002c7202 */ /* 0x000fce0000000f00 */
[----:B------:R-:W-:Y:S05]  /*5d70*/  WARPSYNC.COLLECTIVE R28, `(.L_x_2835) ;  /* 0x000000001c087348 */ /* 0x000fea0003c00000 */
[----:B------:R0:W1:Y:S02]  /*5d80*/  SHFL.BFLY P2, R32, R31, R30, R29 ;  /* 0x0c00001e1f207389 */ /* 0x000064000004001d */
[----:B01----:R-:W-:Y:S01]  /*5d90*/  ENDCOLLECTIVE ;  /* 0x000000000000791b */ /* 0x003fe20003800000 */
.L_x_2835:
[----:B------:R-:W-:-:S05]  /*5da0*/  FADD.FTZ R44, R44, R23 ;  /* 0x000000172c2c7221 */ /* 0x000fca0000010000 */
[----:B------:R-:W-:Y:S01]  /*5db0*/  MOV R31, R44 ;  /* 0x0000002c001f7202 */ /* 0x000fe20000000f00 */
[----:B------:R-:W-:Y:S01]  /*5dc0*/  IMAD.MOV.U32 R30, RZ, RZ, 0x4 ;  /* 0x00000004ff1e7424 */ /* 0x000fe200078e00ff */
[----:B------:R-:W-:-:S07]  /*5dd0*/  MOV R24, R32 ;  /* 0x0000002000187202 */ /* 0x000fce0000000f00 */
[----:B------:R-:W-:Y:S05]  /*5de0*/  WARPSYNC.COLLECTIVE R28, `(.L_x_2836) ;  /* 0x000000001c087348 */ /* 0x000fea0003c00000 */
[----:B------:R0:W1:Y:S02]  /*5df0*/  SHFL.BFLY P2, R32, R31, R30, R29 ;  /* 0x0c00001e1f207389 */ /* 0x000064000004001d */
[----:B01----:R-:W-:Y:S01]  /*5e00*/  ENDCOLLECTIVE ;  /* 0x000000000000791b */ /* 0x003fe20003800000 */
.L_x_2836:
        /* <DEDUP_REMOVED lines=8> */
.L_x_2837:
        /* <DEDUP_REMOVED lines=10> */
.L_x_2838:
        /* <DEDUP_REMOVED lines=11> */
.L_x_2839:
        /* <DEDUP_REMOVED lines=17> */
.L_x_2840:
        /* <DEDUP_REMOVED lines=8> */
.L_x_2841:
[----:B------:R-:W-:Y:S01]  /*6170*/  FADD.FTZ R37, R44, R37 ;  /* 0x000000252c257221 */ /* 0x000fe20000010000 */
[----:B------:R-:W-:Y:S06]  /*6180*/  BRA `(.L_x_2842) ;  /* 0xffffffe000dc7947 */ /* 0x000fec000383ffff */
.L_x_2843:
        /* <DEDUP_REMOVED lines=15> */
.L_x_3800:


//--------------------- .text._ZN13group_norm_v218gn_bwd_cuda_kernelI6__halfLi320ELi1ELi16ELi80ELi256ELb1ELb1ELi8ELi320ELi320ELi4ELb1ELi4ELb0ELb0ELNS_15WgradSyncMethodE3ENS_16CompileConditionILi900EEEEEvPT_S6_S6_PKS5_S8_S8_S8_PKfflPfPj --------------------------
	.section	.text._ZN13group_norm_v218gn_bwd_cuda_kernelI6__halfLi320ELi1ELi16ELi80ELi256ELb1ELb1ELi8ELi320ELi320ELi4ELb1ELi4ELb0ELb0ELNS_15WgradSyncMethodE3ENS_16CompileConditionILi900EEEEEvPT_S6_S6_PKS5_S8_S8_S8_PKfflPfPj,"ax",@progbits
	.align	128
        .global         _ZN13group_norm_v218gn_bwd_cuda_kernelI6__halfLi320ELi1ELi16ELi80ELi256ELb1ELb1ELi8ELi320ELi320ELi4ELb1ELi4ELb0ELb0ELNS_15WgradSyncMethodE3ENS_16CompileConditionILi900EEEEEvPT_S6_S6_PKS5_S8_S8_S8_PKfflPfPj
        .type           _ZN13group_norm_v218gn_bwd_cuda_kernelI6__halfLi320ELi1ELi16ELi80ELi256ELb1ELb1ELi8ELi320ELi320ELi4ELb1ELi4ELb0ELb0ELNS_15WgradSyncMethodE3ENS_16CompileConditionILi900EEEEEvPT_S6_S6_PKS5_S8_S8_S8_PKfflPfPj,@function
        .size           _ZN13group_norm_v218gn_bwd_cuda_kernelI6__halfLi320ELi1ELi16ELi80ELi256ELb1ELb1ELi8ELi320ELi320ELi4ELb1ELi4ELb0ELb0ELNS_15WgradSyncMethodE3ENS_16CompileConditionILi900EEEEEvPT_S6_S6_PKS5_S8_S8_S8_PKfflPfPj,(.L_x_3801 - _ZN13group_norm_v218gn_bwd_cuda_kernelI6__halfLi320ELi1ELi16ELi80ELi256ELb1ELb1ELi8ELi320ELi320ELi4ELb1ELi4ELb0ELb0ELNS_15WgradSyncMethodE3ENS_16CompileConditionILi900EEEEEvPT_S6_S6_PKS5_S8_S8_S8_PKfflPfPj)
        .other          _ZN13group_norm_v218gn_bwd_cuda_kernelI6__halfLi320ELi1ELi16ELi80ELi256ELb1ELb1ELi8ELi320ELi320ELi4ELb1ELi4ELb0ELb0ELNS_15WgradSyncMethodE3ENS_16CompileConditionILi900EEEEEvPT_S6_S6_PKS5_S8_S8_S8_PKfflPfPj,@"STO_CUDA_ENTRY STV_DEFAULT"
_ZN13group_norm_v218gn_bwd_cuda_kernelI6__halfLi320ELi1ELi16ELi80ELi256ELb1ELb1ELi8ELi320ELi320ELi4ELb1ELi4ELb0ELb0ELNS_15WgradSyncMethodE3ENS_16CompileConditionILi900EEEEEvPT_S6_S6_PKS5_S8_S8_S8_PKfflPfPj:
.text._ZN13group_norm_v218gn_bwd_cuda_kernelI6__halfLi320ELi1ELi16ELi80ELi256ELb1ELb1ELi8ELi320ELi320ELi4ELb1ELi4ELb0ELb0ELNS_15WgradSyncMethodE3ENS_16CompileConditionILi900EEEEEvPT_S6_S6_PKS5_S8_S8_S8_PKfflPfPj:
        /* <DEDUP_REMOVED lines=30> */
.L_x_2846:
[----:B------:R-:W2:Y:S04]  /*01e0*/  LD.E.STRONG.GPU R6, desc[UR8][R4.64] ;  /* 0x0000000804067980 */ /* 0x000ea8000c10f900 */
[----:B--2---:R-:W-:Y:S01]  /*01f0*/  CCTL.IVALL ;  /* 0x00000000ff00798f */ /* 0x004fe20002000000 */
[----:B------:R-:W-:Y:S05]  /*0200*/  YIELD ;  /* 0x0000000000007946 */ /* 0x000fea0003800000 */
[----:B-----5:R-:W-:-:S04]  /*0210*/  LOP3.LUT R6, R6, R3, RZ, 0x3c, !PT ;  /* 0x0000000306067212 */ /* 0x020fc800078e3cff */
[----:B------:R-:W-:-:S13]  /*0220*/  ISETP.GT.AND P0, PT, R6, -0x1, PT ;  /* 0xffffffff0600780c */ /* 0x000fda0003f04270 */
[----:B------:R-:W-:Y:S05]  /*0230*/  @P0 BRA `(.L_x_2846) ;  /* 0xfffffffc00e80947 */ /* 0x000fea000383ffff */
.L_x_2845:
[----:B------:R-:W-:Y:S05]  /*0240*/  WARPSYNC.ALL ;  /* 0x0000000000007948 */ /* 0x000fea0003800000 */
[----:B------:R-:W-:Y:S06]  /*0250*/  BAR.SYNC.DEFER_BLOCKING 0x0 ;  /* 0x0000000000007b1d */ /* 0x000fec0000010000 */
[----:B------:R-:W-:Y:S05]  /*0260*/  BRA `(.L_x_2847) ;  /* 0x0000002800347947 */ /* 0x000fea0003800000 */
.L_x_2844:
[----:B------:R-:W0:Y:S01]  /*0270*/  S2R R6, SR_TID.X ;  /* 0x0000000000067919 */ /* 0x000e220000002100 */
[----:B------:R-:W-:Y:S02]  /*0280*/  MOV R3, 0x400 ;  /* 0x0000040000037802 */ /* 0x000fe40000000f00 */
[----:B------:R-:W-:Y:S02]  /*0290*/  CS2R R36, SRZ ;  /* 0x0000000000247805 */ /* 0x000fe4000001ff00 */
[----:B------:R-:W-:Y:S01]  /*02a0*/  CS2R R38, SRZ ;  /* 0x0000000000267805 */ /* 0x000fe2000001ff00 */
[----:B------:R-:W1:Y:S01]  /*02b0*/  S2R R11, SR_CgaCtaId ;  /* 0x00000000000b7919 */ /* 0x000e620000008800 */
[----:B------:R-:W-:Y:S01]  /*02c0*/  CS2R R40, SRZ ;  /* 0x0000000000287805 */ /* 0x000fe2000001ff00 */
[----:B------:R-:W-:Y:S01]  /*02d0*/  VIADD R70, R3, 0x2800 ;  /* 0x0000280003467836 */ /* 0x000fe20000000000 */
[----:B------:R-:W-:Y:S02]  /*02e0*/  SHF.L.U32 R3, R2, 0x3, RZ ;  /* 0x0000000302037819 */ /* 0x000fe400000006ff */
[----:B------:R-:W-:Y:S01]  /*02f0*/  CS2R R42, SRZ ;  /* 0x00000000002a7805 */ /* 0x000fe2000001ff00 */
[----:B------:R-:W-:Y:S01]  /*0300*/  UMOV UR4, URZ ;  /* 0x0000003f00047c82 */ /* 0x000fe20008000000 */
[----:B------:R-:W-:Y:S01]  /*0310*/  LOP3.LUT R3, R3, 0xf8, RZ, 0xc0, !PT ;  /* 0x000000f803037812 */ /* 0x000fe200078ec0ff */
[----:B0-----:R-:W-:Y:S01]  /*0320*/  IMAD.WIDE.U32 R8, R6, -0x33333333, RZ ;  /* 0xcccccccd06087825 */ /* 0x001fe200078e00ff */
[----:B------:R-:W-:-:S02]  /*0330*/  SHF.R.S32.HI R5, RZ, 0x1f, R6 ;  /* 0x0000001fff057819 */ /* 0x000fc40000011406 */
[----:B-1----:R-:W-:Y:S02]  /*0340*/  LEA R70, R11, R70, 0x18 ;  /* 0x000000460b467211 */ /* 0x002fe400078ec0ff */
[----:B------:R-:W-:Y:S02]  /*0350*/  LEA.HI R8, R5, R6, RZ, 0x2 ;  /* 0x0000000605087211 */ /* 0x000fe400078f10ff */
[----:B------:R-:W-:Y:S02]  /*0360*/  SHF.R.U32.HI R12, RZ, 0x6, R9 ;  /* 0x00000006ff0c7819 */ /* 0x000fe40000011609 */
[----:B------:R-:W-:-:S03]  /*0370*/  SHF.R.S32.HI R7, RZ, 0x2, R8 ;  /* 0x00000002ff077819 */ /* 0x000fc60000011408 */
[C---:B------:R-:W-:Y:S01]  /*0380*/  IMAD R71, R12.reuse, -0x50, R6 ;  /* 0xffffffb00c477824 */ /* 0x040fe200078e0206 */
[----:B------:R-:W-:Y:S01]  /*0390*/  IADD3 R9, R7, 0x50, RZ ;  /* 0x0000005007097810 */ /* 0x000fe20007ffe0ff */
[----:B------:R-:W-:Y:S01]  /*03a0*/  IMAD.IADD R3, R3, 0x1, R12 ;  /* 0x0000000103037824 */ /* 0x000fe200078e020c */
[----:B------:R-:W-:Y:S01]  /*03b0*/  IADD3 R11, R7, 0xa0, RZ ;  /* 0x000000a0070b7810 */ /* 0x000fe20007ffe0ff */
[----:B------:R-:W-:Y:S01]  /*03c0*/  IMAD R69, R71, 0x28, R70 ;  /* 0x0000002847457824 */ /* 0x000fe200078e0246 */
[----:B------:R-:W-:Y:S02]  /*03d0*/  SHF.R.S32.HI R10, RZ, 0x1f, R9 ;  /* 0x0000001fff0a7819 */ /* 0x000fe40000011409 */
[----:B------:R-:W-:Y:S01]  /*03e0*/  IADD3 R13, R7, 0xf0, RZ ;  /* 0x000000f0070d7810 */ /* 0x000fe20007ffe0ff */
[----:B------:R-:W-:Y:S01]  /*03f0*/  IMAD R69, R12, 0x8, R69 ;  /* 0x000000080c457824 */ /* 0x000fe200078e0245 */
[----:B------:R-:W-:Y:S02]  /*0400*/  SHF.R.S32.HI R12, RZ, 0x1f, R11 ;  /* 0x0000001fff0c7819 */ /* 0x000fe4000001140b */
[----:B------:R-:W-:-:S02]  /*0410*/  LEA.HI R10, R10, R9, RZ, 0x2 ;  /* 0x000000090a0a7211 */ /* 0x000fc400078f10ff */
[----:B------:R-:W-:Y:S02]  /*0420*/  SHF.R.S32.HI R14, RZ, 0x1f, R13 ;  /* 0x0000001fff0e7819 */ /* 0x000fe4000001140d */
[-C--:B------:R-:W-:Y:S02]  /*0430*/  LEA.HI R9, R5, R6.reuse, RZ, 0x4 ;  /* 0x0000000605097211 */ /* 0x080fe400078f20ff */
[----:B------:R-:W-:Y:S02]  /*0440*/  LOP3.LUT R5, R8, 0xfffffffc, RZ, 0xc0, !PT ;  /* 0xfffffffc08057812 */ /* 0x000fe400078ec0ff */
[----:B------:R-:W-:Y:S02]  /*0450*/  LEA.HI R12, R12, R11, RZ, 0x2 ;  /* 0x0000000b0c0c7211 */ /* 0x000fe400078f10ff */
[----:B------:R-:W-:Y:S02]  /*0460*/  LEA.HI R14, R14, R13, RZ, 0x2 ;  /* 0x0000000d0e0e7211 */ /* 0x000fe400078f10ff */
[----:B------:R-:W-:-:S02]  /*0470*/  IADD3 R5, -R5, R6, RZ ;  /* 0x0000000605057210 */ /* 0x000fc40007ffe1ff */
[----:B------:R-:W-:Y:S02]  /*0480*/  SHF.R.U32.HI R10, RZ, 0x2, R10 ;  /* 0x00000002ff0a7819 */ /* 0x000fe4000001160a */
[----:B------:R-:W-:Y:S02]  /*0490*/  SHF.R.U32.HI R12, RZ, 0x2, R12 ;  /* 0x00000002ff0c7819 */ /* 0x000fe4000001160c */
[----:B------:R-:W-:Y:S02]  /*04a0*/  SHF.R.U32.HI R8, RZ, 0x4, R9 ;  /* 0x00000004ff087819 */ /* 0x000fe40000011609 */
[----:B------:R-:W-:Y:S02]  /*04b0*/  SHF.R.U32.HI R14, RZ, 0x2, R14 ;  /* 0x00000002ff0e7819 */ /* 0x000fe4000001160e */
[C---:B------:R-:W-:Y:S02]  /*04c0*/  LOP3.LUT R9, R5.reuse, 0x3, R10, 0x78, !PT ;  /* 0x0000000305097812 */ /* 0x040fe400078e780a */
[----:B------:R-:W-:Y:S01]  /*04d0*/  LOP3.LUT R10, R5, 0x3, R12, 0x78, !PT ;  /* 0x00000003050a7812 */ /* 0x000fe200078e780c */
[----:B------:R-:W-:Y:S01]  /*04e0*/  IMAD R12, R3, 0x500, RZ ;  /* 0x00000500030c7824 */ /* 0x000fe200078e02ff */
[----:B------:R-:W-:-:S02]  /*04f0*/  LOP3.LUT R8, R5, 0x3, R8, 0x78, !PT ;  /* 0x0000000305087812 */ /* 0x000fc400078e7808 */
[----:B------:R-:W-:-:S07]  /*0500*/  LOP3.LUT R11, R5, 0x3, R14, 0x78, !PT ;  /* 0x00000003050b7812 */ /* 0x000fce00078e780e */
.L_x_2859:
[----:B------:R-:W-:Y:S01]  /*0510*/  LOP3.LUT R52, R4, 0x3, RZ, 0xc0, !PT ;  /* 0x0000000304347812 */ /* 0x000fe200078ec0ff */
[----:B------:R-:W-:Y:S01]  /*0520*/  ULDC.64 UR12, c[0x0][0x248] ;  /* 0x00009200000c7ab9 */ /* 0x000fe20000000a00 */
[----:B--2---:R-:W-:Y:S01]  /*0530*/  SHF.R.U32.HI R5, RZ, 0x2, R68 ;  /* 0x00000002ff057819 */ /* 0x004fe20000011644 */
[----:B------:R-:W0:Y:S01]  /*0540*/  LDC.64 R28, c[0x0][0x238] ;  /* 0x00008e00ff1c7b82 */ /* 0x000e220000000a00 */
[----:B------:R-:W-:Y:S01]  /*0550*/  ULDC UR5, c[0x0][0x250] ;  /* 0x0000940000057ab9 */ /* 0x000fe20000000800 */
[----:B------:R-:W-:-:S05]  /*0560*/  IMAD R52, R52, 0x140, RZ ;  /* 0x0000014034347824 */ /* 0x000fca00078e02ff */
[----:B------:R-:W-:Y:S01]  /*0570*/  LEA R44, R71, R52, 0x2 ;  /* 0x00000034472c7211 */ /* 0x000fe200078e10ff */
[----:B------:R-:W1:Y:S03]  /*0580*/  LDC.64 R18, c[0x0][0x240] ;  /* 0x00009000ff127b82 */ /* 0x000e660000000a00 */
[----:B------:R-:W-:Y:S01]  /*0590*/  SHF.R.S32.HI R45, RZ, 0x1f, R44 ;  /* 0x0000001fff2d7819 */ /* 0x000fe2000001142c */
[----:B------:R-:W-:Y:S01]  /*05a0*/  IMAD.WIDE.U32 R14, R44, -0x33333333, RZ ;  /* 0xcccccccd2c0e7825 */ /* 0x000fe200078e00ff */
[----:B------:R-:W-:-:S04]  /*05b0*/  SHF.R.U64 R14, R4, 0x2, R68 ;  /* 0x00000002040e7819 */ /* 0x000fc80000001244 */
[----:B------:R-:W-:Y:S01]  /*05c0*/  SHF.R.U32.HI R13, RZ, 0x6, R15 ;  /* 0x00000006ff0d7819 */ /* 0x000fe2000001160f */
[----:B------:R-:W-:-:S03]  /*05d0*/  IMAD.WIDE.U32 R16, R14, 0x50000, R44 ;  /* 0x000500000e107825 */ /* 0x000fc600078e002c */
[----:B------:R-:W-:Y:S02]  /*05e0*/  LEA R3, P0, R14, R13, 0x4 ;  /* 0x0000000d0e037211 */ /* 0x000fe400078020ff */
[----:B------:R-:W-:Y:S02]  /*05f0*/  IADD3 R15, P1, R12, R16, RZ ;  /* 0x000000100c0f7210 */ /* 0x000fe40007f3e0ff */
[----:B------:R-:W-:Y:S01]  /*0600*/  LEA.HI.X R14, R14, RZ, R5, 0x4, P0 ;  /* 0x000000ff0e0e7211 */ /* 0x000fe200000f2405 */
[----:B------:R-:W-:Y:S01]  /*0610*/  IMAD R5, R5, 0x50000, RZ ;  /* 0x0005000005057824 */ /* 0x000fe200078e02ff */
[----:B------:R-:W-:-:S03]  /*0620*/  LEA R26, P0, R3, UR12, 0x3 ;  /* 0x0000000c031a7c11 */ /* 0x000fc6000f8018ff */
[----:B------:R-:W-:Y:S01]  /*0630*/  IMAD.IADD R5, R17, 0x1, R5 ;  /* 0x0000000111057824 */ /* 0x000fe200078e0205 */
[----:B------:R-:W-:Y:S01]  /*0640*/  LEA.HI.X R27, R3, UR13, R14, 0x3, P0 ;  /* 0x0000000d031b7c11 */ /* 0x000fe200080f1c0e */
[----:B------:R-:W-:Y:S01]  /*0650*/  ULDC.64 UR12, c[0x0][0x230] ;  /* 0x00008c00000c7ab9 */ /* 0x000fe20000000a00 */
[C---:B------:R-:W-:Y:S02]  /*0660*/  SHF.L.U32 R14, R15.reuse, 0x1, RZ ;  /* 0x000000010f0e7819 */ /* 0x040fe400000006ff */
[----:B------:R-:W-:Y:S02]  /*0670*/  IADD3.X R20, RZ, R5, RZ, P1, !PT ;  /* 0x00000005ff147210 */ /* 0x000fe40000ffe4ff */
[----:B------:R-:W2:Y:S01]  /*0680*/  LDG.E.64.CONSTANT R26, desc[UR8][R26.64] ;  /* 0x000000081a1a7981 */ /* 0x000ea2000c1e9b00 */
[----:B------:R-:W-:Y:S02]  /*0690*/  IADD3 R22, P0, R14, UR12, RZ ;  /* 0x0000000c0e167c10 */ /* 0x000fe4000ff1e0ff */
[----:B------:R-:W-:-:S04]  /*06a0*/  SHF.L.U64.HI R15, R15, 0x1, R20 ;  /* 0x000000010f0f7819 */ /* 0x000fc80000010214 */
[----:B------:R-:W-:Y:S01]  /*06b0*/  IADD3.X R23, R15, UR13, RZ, P0, !PT ;  /* 0x0000000d0f177c10 */ /* 0x000fe200087fe4ff */
[----:B------:R-:W-:Y:S02]  /*06c0*/  VIADD R3, R12, 0x1400 ;  /* 0x000014000c037836 */ /* 0x000fe40000000000 */
[----:B0-----:R-:W-:-:S03]  /*06d0*/  IMAD.WIDE R28, R44, 0x2, R28 ;  /* 0x000000022c1c7825 */ /* 0x001fc600078e021c */
[----:B------:R-:W3:Y:S01]  /*06e0*/  LDG.E.64.CONSTANT R22, desc[UR8][R22.64] ;  /* 0x0000000816167981 */ /* 0x000ee2000c1e9b00 */
[----:B-1----:R-:W-:Y:S01]  /*06f0*/  IMAD.WIDE R44, R44, 0x2, R18 ;  /* 0x000000022c2c7825 */ /* 0x002fe200078e0212 */
[----:B------:R-:W-:Y:S02]  /*0700*/  IADD3 R3, P0, R3, R16, RZ ;  /* 0x0000001003037210 */ /* 0x000fe40007f1e0ff */
[----:B------:R-:W4:Y:S02]  /*0710*/  LDG.E.64.CONSTANT R28, desc[UR8][R28.64] ;  /* 0x000000081c1c7981 */ /* 0x000f24000c1e9b00 */
[----:B------:R-:W-:Y:S02]  /*0720*/  IADD3.X R18, RZ, R5, RZ, P0, !PT ;  /* 0x00000005ff127210 */ /* 0x000fe400007fe4ff */
[----:B------:R-:W5:Y:S01]  /*0730*/  LDG.E.64.CONSTANT R44, desc[UR8][R44.64] ;  /* 0x000000082c2c7981 */ /* 0x000f62000c1e9b00 */
[C---:B------:R-:W-:Y:S02]  /*0740*/  SHF.L.U32 R16, R3.reuse, 0x1, RZ ;  /* 0x0000000103107819 */ /* 0x040fe400000006ff */
[----:B------:R-:W-:-:S02]  /*0750*/  SHF.L.U64.HI R17, R3, 0x1, R18 ;  /* 0x0000000103117819 */ /* 0x000fc40000010212 */
        /* <DEDUP_REMOVED lines=10> */
[----:B------:R-:W-:Y:S02]  /*0800*/  IADD3 R66, P0, R4, 0x4, RZ ;  /* 0x0000000404427810 */ /* 0x000fe40007f1e0ff */
[----:B------:R-:W-:-:S03]  /*0810*/  ISETP.GT.U32.AND P1, PT, R6, 0xf, PT ;  /* 0x0000000f0600780c */ /* 0x000fc60003f24070 */
[----:B------:R-:W-:Y:S01]  /*0820*/  IMAD.X R68, RZ, RZ, R68, P0 ;  /* 0x000000ffff447224 */ /* 0x000fe200000e0644 */
[----:B------:R-:W-:-:S04]  /*0830*/  ISETP.GE.U32.AND P0, PT, R66, UR10, PT ;  /* 0x0000000a42007c0c */ /* 0x000fc8000bf06070 */
[----:B------:R-:W-:Y:S01]  /*0840*/  ISETP.GE.AND.EX P0, PT, R68, UR6, PT, P0 ;  /* 0x0000000644007c0c */ /* 0x000fe2000bf06300 */
[----:B--2---:R-:W-:-:S06]  /*0850*/  FADD.FTZ R18, R27, UR5 ;  /* 0x000000051b127e21 */ /* 0x004fcc0008010000 */
[----:B------:R-:W0:Y:S01]  /*0860*/  MUFU.RSQ R18, R18 ;  /* 0x0000001200127308 */ /* 0x000e220000001400 */
[--C-:B---3--:R-:W-:Y:S02]  /*0870*/  HADD2.F32 R21, -RZ, R22.reuse.H1_H1 ;  /* 0x30000016ff157230 */ /* 0x108fe40000004100 */
[----:B------:R-:W-:Y:S02]  /*0880*/  HADD2.F32 R3, -RZ, R22.H0_H0 ;  /* 0x20000016ff037230 */ /* 0x000fe40000004100 */
[----:B----4-:R-:W-:Y:S02]  /*0890*/  HADD2.F32 R19, -RZ, R28.H1_H1 ;  /* 0x3000001cff137230 */ /* 0x010fe40000004100 */
[C---:B------:R-:W-:Y:S01]  /*08a0*/  FADD.FTZ R21, -R26.reuse, R21 ;  /* 0x000000151a157221 */ /* 0x040fe20000010100 */
[----:B------:R-:W-:Y:S02]  /*08b0*/  HADD2.F32 R25, -RZ, R23.H0_H0 ;  /* 0x20000017ff197230 */ /* 0x000fe40000004100 */
[----:B------:R-:W-:Y:S01]  /*08c0*/  FADD.FTZ R5, -R26, R3 ;  /* 0x000000031a057221 */ /* 0x000fe20000010100 */
[----:B-----5:R-:W-:-:S02]  /*08d0*/  HADD2.F32 R24, -RZ, R44.H1_H1 ;  /* 0x3000002cff187230 */ /* 0x020fc40000004100 */
[C---:B0-----:R-:W-:Y:S01]  /*08e0*/  FMUL.FTZ R21, R18.reuse, R21 ;  /* 0x0000001512157220 */ /* 0x041fe20000410000 */
[----:B------:R-:W-:Y:S02]  /*08f0*/  HADD2.F32 R3, -RZ, R28.H0_H0 ;  /* 0x2000001cff037230 */ /* 0x000fe40000004100 */
[----:B------:R-:W-:Y:S01]  /*0900*/  FMUL.FTZ R5, R18, R5 ;  /* 0x0000000512057220 */ /* 0x000fe20000410000 */
[----:B------:R-:W-:Y:S02]  /*0910*/  HADD2.F32 R22, -RZ, R44.H0_H0 ;  /* 0x2000002cff167230 */ /* 0x000fe40000004100 */
[----:B------:R-:W-:Y:S01]  /*0920*/  FFMA.FTZ R28, R21, R19, R24 ;  /* 0x00000013151c7223 */ /* 0x000fe20000010018 */
[----:B------:R-:W-:Y:S02]  /*0930*/  HADD2.F32 R27, -RZ, R23.H1_H1 ;  /* 0x30000017ff1b7230 */ /* 0x000fe40000004100 */
[----:B------:R-:W-:Y:S01]  /*0940*/  FADD.FTZ R25, -R26, R25 ;  /* 0x000000191a197221 */ /* 0x000fe20000010100 */
[----:B------:R-:W-:-:S02]  /*0950*/  HADD2.F32 R23, -RZ, R29.H0_H0 ;  /* 0x2000001dff177230 */ /* 0x000fc40000004100 */
[----:B------:R-:W-:Y:S01]  /*0960*/  FFMA.FTZ R47, R5, R3, R22 ;  /* 0x00000003052f7223 */ /* 0x000fe20000010016 */
[----:B------:R-:W-:Y:S01]  /*0970*/  FMUL.FTZ R44, R28, -1.4426950216293334961 ;  /* 0xbfb8aa3b1c2c7820 */ /* 0x000fe20000410000 */
[----:B------:R-:W-:Y:S01]  /*0980*/  FADD.FTZ R51, -R26, R27 ;  /* 0x0000001b1a337221 */ /* 0x000fe20000010100 */
[----:B------:R-:W-:Y:S02]  /*0990*/  HADD2.F32 R46, -RZ, R45.H0_H0 ;  /* 0x2000002dff2e7230 */ /* 0x000fe40000004100 */
[----:B------:R-:W-:Y:S01]  /*09a0*/  FMUL.FTZ R20, R47, -1.4426950216293334961 ;  /* 0xbfb8aa3b2f147820 */ /* 0x000fe20000410000 */
[C---:B------:R-:W-:Y:S01]  /*09b0*/  FMUL.FTZ R25, R18.reuse, R25 ;  /* 0x0000001912197220 */ /* 0x040fe20000410000 */
[----:B------:R-:W0:Y:S01]  /*09c0*/  MUFU.EX2 R50, R44 ;  /* 0x0000002c00327308 */ /* 0x000e220000000800 */
[----:B------:R-:W-:Y:S02]  /*09d0*/  HADD2.F32 R27, -RZ, R29.H1_H1 ;  /* 0x3000001dff1b7230 */ /* 0x000fe40000004100 */
[----:B------:R-:W-:Y:S01]  /*09e0*/  FMUL.FTZ R29, R18, R51 ;  /* 0x00000033121d7220 */ /* 0x000fe20000410000 */
[----:B------:R-:W-:-:S02]  /*09f0*/  HADD2.F32 R56, -RZ, R45.H1_H1 ;  /* 0x3000002dff387230 */ /* 0x000fc40000004100 */
[----:B------:R-:W-:Y:S01]  /*0a00*/  FFMA.FTZ R48, R25, R23, R46 ;  /* 0x0000001719307223 */ /* 0x000fe2000001002e */
[--C-:B------:R-:W-:Y:S02]  /*0a10*/  HADD2.F32 R53, -RZ, R32.reuse.H0_H0 ;  /* 0x20000020ff357230 */ /* 0x100fe40000004100 */
[----:B------:R-:W-:Y:S01]  /*0a20*/  HADD2.F32 R55, -RZ, R32.H1_H1 ;  /* 0x30000020ff377230 */ /* 0x000fe20000004100 */
[----:B------:R1:W2:Y:S01]  /*0a30*/  MUFU.EX2 R49, R20 ;  /* 0x0000001400317308 */ /* 0x0002a20000000800 */
[----:B------:R-:W-:Y:S01]  /*0a40*/  FFMA.FTZ R32, R29, R27, R56 ;  /* 0x0000001b1d207223 */ /* 0x000fe20000010038 */
[----:B------:R-:W-:Y:S01]  /*0a50*/  FMUL.FTZ R51, R48, -1.4426950216293334961 ;  /* 0xbfb8aa3b30337820 */ /* 0x000fe20000410000 */
[----:B------:R-:W-:Y:S01]  /*0a60*/  FADD.FTZ R45, -R26, R53 ;  /* 0x000000351a2d7221 */ /* 0x000fe20000010100 */
[--C-:B------:R-:W-:Y:S02]  /*0a70*/  HADD2.F32 R59, -RZ, R33.reuse.H0_H0 ;  /* 0x20000021ff3b7230 */ /* 0x100fe40000004100 */
[----:B------:R-:W-:Y:S01]  /*0a80*/  FMUL.FTZ R54, R32, -1.4426950216293334961 ;  /* 0xbfb8aa3b20367820 */ /* 0x000fe20000410000 */
[----:B------:R-:W-:Y:S01]  /*0a90*/  HADD2.F32 R33, -RZ, R33.H1_H1 ;  /* 0x30000021ff217230 */ /* 0x000fe20000004100 */
[----:B------:R0:W3:Y:S01]  /*0aa0*/  MUFU.EX2 R53, R51 ;  /* 0x0000003300357308 */ /* 0x0000e20000000800 */
[----:B-1----:R-:W-:Y:S01]  /*0ab0*/  FMUL.FTZ R20, R18, R45 ;  /* 0x0000002d12147220 */ /* 0x002fe20000410000 */
[C---:B------:R-:W-:Y:S01]  /*0ac0*/  FADD.FTZ R45, -R26.reuse, R55 ;  /* 0x000000371a2d7221 */ /* 0x040fe20000010100 */
[C---:B------:R-:W-:Y:S01]  /*0ad0*/  FADD.FTZ R59, -R26.reuse, R59 ;  /* 0x0000003b1a3b7221 */ /* 0x040fe20000010100 */
[----:B------:R-:W-:Y:S01]  /*0ae0*/  FADD.FTZ R33, -R26, R33 ;  /* 0x000000211a217221 */ /* 0x000fe20000010100 */
[----:B------:R-:W-:Y:S01]  /*0af0*/  FFMA.FTZ R44, R3, R20, R22 ;  /* 0x00000014032c7223 */ /* 0x000fe20000010016 */
[----:B------:R-:W-:Y:S01]  /*0b00*/  FMUL.FTZ R22, R18, R45 ;  /* 0x0000002d12167220 */ /* 0x000fe20000410000 */
[----:B------:R-:W-:Y:S01]  /*0b10*/  HADD2.F32 R64, -RZ, R31.H1_H1 ;  /* 0x3000001fff407230 */ /* 0x000fe20000004100 */
[----:B------:R3:W-:Y:S01]  /*0b20*/  MUFU.EX2 R55, R54 ;  /* 0x0000003600377308 */ /* 0x0007e20000000800 */
[----:B0-----:R-:W-:Y:S01]  /*0b30*/  FADD.FTZ R51, R50, 1 ;  /* 0x3f80000032337421 */ /* 0x001fe20000010000 */
[----:B--2---:R-:W-:Y:S01]  /*0b40*/  FADD.FTZ R49, R49, 1 ;  /* 0x3f80000031317421 */ /* 0x004fe20000010000 */
[----:B------:R-:W-:Y:S01]  /*0b50*/  FMUL.FTZ R57, R44, -1.4426950216293334961 ;  /* 0xbfb8aa3b2c397820 */ /* 0x000fe20000410000 */
[----:B------:R-:W-:Y:S01]  /*0b60*/  FFMA.FTZ R45, R19, R22, R24 ;  /* 0x00000016132d7223 */ /* 0x000fe20000010018 */
[C---:B------:R-:W-:Y:S01]  /*0b70*/  FMUL.FTZ R24, R18.reuse, R59 ;  /* 0x0000003b12187220 */ /* 0x040fe20000410000 */
[----:B------:R-:W-:Y:S01]  /*0b80*/  FMUL.FTZ R26, R18, R33 ;  /* 0x00000021121a7220 */ /* 0x000fe20000410000 */
[--C-:B------:R-:W-:Y:S01]  /*0b90*/  HADD2.F32 R65, -RZ, R35.reuse.H0_H0 ;  /* 0x20000023ff417230 */ /* 0x100fe20000004100 */
[----:B------:R-:W0:Y:S01]  /*0ba0*/  MUFU.RCP R51, R51 ;  /* 0x0000003300337308 */ /* 0x000e220000001000 */
[----:B---3--:R-:W-:Y:S01]  /*0bb0*/  FADD.FTZ R54, R53, 1 ;  /* 0x3f80000035367421 */ /* 0x008fe20000010000 */
[----:B------:R-:W-:Y:S01]  /*0bc0*/  FFMA.FTZ R46, R23, R24, R46 ;  /* 0x00000018172e7223 */ /* 0x000fe2000001002e */
[----:B------:R-:W-:Y:S01]  /*0bd0*/  FMUL.FTZ R59, R45, -1.4426950216293334961 ;  /* 0xbfb8aa3b2d3b7820 */ /* 0x000fe20000410000 */
[----:B------:R-:W-:Y:S01]  /*0be0*/  FFMA.FTZ R33, R27, R26, R56 ;  /* 0x0000001a1b217223 */ /* 0x000fe20000010038 */
[----:B------:R-:W-:-:S02]  /*0bf0*/  HADD2.F32 R67, -RZ, R35.H1_H1 ;  /* 0x30000023ff437230 */ /* 0x000fc40000004100 */
[----:B------:R-:W-:Y:S01]  /*0c00*/  FMUL.FTZ R61, R46, -1.4426950216293334961 ;  /* 0xbfb8aa3b2e3d7820 */ /* 0x000fe20000410000 */
[----:B------:R-:W1:Y:S01]  /*0c10*/  MUFU.RCP R49, R49 ;  /* 0x0000003100317308 */ /* 0x000e620000001000 */
[----:B------:R-:W-:-:S07]  /*0c20*/  FMUL.FTZ R56, R33, -1.4426950216293334961 ;  /* 0xbfb8aa3b21387820 */ /* 0x000fce0000410000 */
[----:B------:R2:W3:Y:S01]  /*0c30*/  MUFU.EX2 R58, R57 ;  /* 0x00000039003a7308 */ /* 0x0004e20000000800 */
[----:B0-----:R-:W-:-:S04]  /*0c40*/  FADD.FTZ R53, -R51, 1 ;  /* 0x3f80000033357421 */ /* 0x001fc80000010100 */
[----:B------:R-:W-:Y:S01]  /*0c50*/  FFMA.FTZ R28, R28, R53, 1 ;  /* 0x3f8000001c1c7423 */ /* 0x000fe20000010035 */
[----:B------:R-:W-:Y:S02]  /*0c60*/  HFMA2.MMA R53, -RZ, RZ, 0, 0 ;  /* 0x00000000ff357435 */ /* 0x000fe400000001ff */
[----:B------:R-:W0:Y:S01]  /*0c70*/  MUFU.RCP R54, R54 ;  /* 0x0000003600367308 */ /* 0x000e220000001000 */
[----:B--2---:R-:W-:Y:S01]  /*0c80*/  FADD.FTZ R57, R55, 1 ;  /* 0x3f80000037397421 */ /* 0x004fe20000010000 */
[----:B-1----:R-:W-:Y:S01]  /*0c90*/  FADD.FTZ R50, -R49, 1 ;  /* 0x3f80000031327421 */ /* 0x002fe20000010100 */
[----:B------:R-:W-:Y:S01]  /*0ca0*/  FMUL.FTZ R51, R51, R28 ;  /* 0x0000001c33337220 */ /* 0x000fe20000410000 */
[--C-:B------:R-:W-:Y:S02]  /*0cb0*/  HADD2.F32 R28, -RZ, R30.reuse.H0_H0 ;  /* 0x2000001eff1c7230 */ /* 0x100fe40000004100 */
[----:B------:R-:W-:Y:S01]  /*0cc0*/  FFMA.FTZ R50, R47, R50, 1 ;  /* 0x3f8000002f327423 */ /* 0x000fe20000010032 */
[----:B------:R-:W-:Y:S01]  /*0cd0*/  HADD2.F32 R30, -RZ, R30.H1_H1 ;  /* 0x3000001eff1e7230 */ /* 0x000fe20000004100 */
[----:B------:R-:W1:Y:S01]  /*0ce0*/  MUFU.RCP R57, R57 ;  /* 0x0000003900397308 */ /* 0x000e620000001000 */
[----:B---3--:R-:W-:Y:S01]  /*0cf0*/  FADD.FTZ R58, R58, 1 ;  /* 0x3f8000003a3a7421 */ /* 0x008fe20000010000 */
[----:B------:R-:W-:-:S02]  /*0d00*/  FMUL.FTZ R49, R49, R50 ;  /* 0x0000003231317220 */ /* 0x000fc40000410000 */
[----:B------:R-:W-:Y:S02]  /*0d10*/  FMUL.FTZ R30, R30, R51 ;  /* 0x000000331e1e7220 */ /* 0x000fe40000410000 */
[----:B------:R-:W-:Y:S02]  /*0d20*/  FMUL.FTZ R28, R28, R49 ;  /* 0x000000311c1c7220 */ /* 0x000fe40000410000 */
[----:B------:R-:W2:Y:S01]  /*0d30*/  MUFU.EX2 R61, R61 ;  /* 0x0000003d003d7308 */ /* 0x000ea20000000800 */
[----:B0-----:R-:W-:Y:S01]  /*0d40*/  FADD.FTZ R55, -R54, 1 ;  /* 0x3f80000036377421 */ /* 0x001fe20000010100 */
[----:B------:R-:W-:-:S03]  /*0d50*/  FMUL.FTZ R50, R3, R28 ;  /* 0x0000001c03327220 */ /* 0x000fc60000410000 */
[----:B------:R-:W-:Y:S01]  /*0d60*/  FFMA.FTZ R55, R48, R55, 1 ;  /* 0x3f80000030377423 */ /* 0x000fe20000010037 */
[----:B------:R-:W-:Y:S02]  /*0d70*/  FFMA.FTZ R50, R5, R50, RZ ;  /* 0x0000003205327223 */ /* 0x000fe400000100ff */
[----:B------:R1:W0:Y:S01]  /*0d80*/  MUFU.EX2 R60, R59 ;  /* 0x0000003b003c7308 */ /* 0x0002220000000800 */
[----:B------:R-:W-:-:S07]  /*0d90*/  FMUL.FTZ R55, R54, R55 ;  /* 0x0000003736377220 */ /* 0x000fce0000410000 */
[----:B------:R3:W4:Y:S01]  /*0da0*/  MUFU.EX2 R62, R56 ;  /* 0x00000038003e7308 */ /* 0x0007220000000800 */
[----:B-1----:R-:W-:Y:S01]  /*0db0*/  FADD.FTZ R59, -R57, 1 ;  /* 0x3f800000393b7421 */ /* 0x002fe20000010100 */
[----:B--2---:R-:W-:-:S06]  /*0dc0*/  FADD.FTZ R61, R61, 1 ;  /* 0x3f8000003d3d7421 */ /* 0x004fcc0000010000 */
[----:B------:R-:W1:Y:S01]  /*0dd0*/  MUFU.RCP R47, R58 ;  /* 0x0000003a002f7308 */ /* 0x000e620000001000 */
[----:B---3--:R-:W-:Y:S01]  /*0de0*/  FFMA.FTZ R56, R32, R59, 1 ;  /* 0x3f80000020387423 */ /* 0x008fe2000001003b */
[----:B0-----:R-:W-:Y:S01]  /*0df0*/  FADD.FTZ R60, R60, 1 ;  /* 0x3f8000003c3c7421 */ /* 0x001fe20000010000 */
[----:B------:R-:W-:Y:S02]  /*0e00*/  HADD2.F32 R32, -RZ, R31.H0_H0 ;  /* 0x2000001fff207230 */ /* 0x000fe40000004100 */
[----:B------:R-:W-:Y:S01]  /*0e10*/  FMUL.FTZ R31, R19, R30 ;  /* 0x0000001e131f7220 */ /* 0x000fe20000410000 */
[----:B------:R-:W-:Y:S02]  /*0e20*/  FMUL.FTZ R57, R57, R56 ;  /* 0x0000003839397220 */ /* 0x000fe40000410000 */
[----:B------:R-:W0:Y:S01]  /*0e30*/  MUFU.RCP R48, R60 ;  /* 0x0000003c00307308 */ /* 0x000e220000001000 */
[----:B------:R-:W-:Y:S01]  /*0e40*/  FMUL.FTZ R32, R32, R55 ;  /* 0x0000003720207220 */ /* 0x000fe20000410000 */
[----:B----4-:R-:W-:Y:S01]  /*0e50*/  FADD.FTZ R62, R62, 1 ;  /* 0x3f8000003e3e7421 */ /* 0x010fe20000010000 */
[----:B------:R-:W-:Y:S01]  /*0e60*/  FFMA.FTZ R50, R21, R31, R50 ;  /* 0x0000001f15327223 */ /* 0x000fe20000010032 */
[----:B------:R-:W-:Y:S01]  /*0e70*/  FMUL.FTZ R64, R64, R57 ;  /* 0x0000003940407220 */ /* 0x000fe20000410000 */
[----:B------:R-:W-:-:S03]  /*0e80*/  FMUL.FTZ R31, R23, R32 ;  /* 0x00000020171f7220 */ /* 0x000fc60000410000 */
[----:B------:R-:W2:Y:S01]  /*0e90*/  MUFU.RCP R61, R61 ;  /* 0x0000003d003d7308 */ /* 0x000ea20000001000 */
[----:B------:R-:W-:Y:S01]  /*0ea0*/  FFMA.FTZ R50, R25, R31, R50 ;  /* 0x0000001f19327223 */ /* 0x000fe20000010032 */
[----:B------:R-:W-:-:S04]  /*0eb0*/  FMUL.FTZ R31, R27, R64 ;  /* 0x000000401b1f7220 */ /* 0x000fc80000410000 */
[----:B------:R-:W-:Y:S01]  /*0ec0*/  FFMA.FTZ R49, R29, R31, R50 ;  /* 0x0000001f1d317223 */ /* 0x000fe20000010032 */
[----:B-1----:R-:W-:Y:S01]  /*0ed0*/  FADD.FTZ R31, -R47, 1 ;  /* 0x3f8000002f1f7421 */ /* 0x002fe20000010100 */
[----:B------:R-:W1:Y:S01]  /*0ee0*/  MUFU.RCP R62, R62 ;  /* 0x0000003e003e7308 */ /* 0x000e620000001000 */
[----:B0-----:R-:W-:Y:S02]  /*0ef0*/  FADD.FTZ R50, -R48, 1 ;  /* 0x3f80000030327421 */ /* 0x001fe40000010100 */
[----:B------:R-:W-:Y:S01]  /*0f00*/  FFMA.FTZ R44, R44, R31, 1 ;  /* 0x3f8000002c2c7423 */ /* 0x000fe2000001001f */
[----:B------:R-:W-:Y:S02]  /*0f10*/  HADD2.F32 R31, -RZ, R34.H0_H0 ;  /* 0x20000022ff1f7230 */ /* 0x000fe40000004100 */
[----:B------:R-:W-:Y:S01]  /*0f20*/  FFMA.FTZ R45, R45, R50, 1 ;  /* 0x3f8000002d2d7423 */ /* 0x000fe20000010032 */
[----:B--2---:R-:W-:-:S03]  /*0f30*/  FADD.FTZ R51, -R61, 1 ;  /* 0x3f8000003d337421 */ /* 0x004fc60000010100 */
[----:B------:R-:W-:Y:S01]  /*0f40*/  FMUL.FTZ R48, R48, R45 ;  /* 0x0000002d30307220 */ /* 0x000fe20000410000 */
[----:B------:R-:W-:Y:S01]  /*0f50*/  FFMA.FTZ R50, R46, R51, 1 ;  /* 0x3f8000002e327423 */ /* 0x000fe20000010033 */
[----:B------:R-:W-:Y:S01]  /*0f60*/  FMUL.FTZ R46, R47, R44 ;  /* 0x0000002c2f2e7220 */ /* 0x000fe20000410000 */
[----:B------:R-:W-:Y:S01]  /*0f70*/  FFMA.FTZ R44, R3, R28, RZ ;  /* 0x0000001c032c7223 */ /* 0x000fe200000100ff */
[----:B------:R-:W-:Y:S01]  /*0f80*/  FFMA.FTZ R47, R21, R30, R38 ;  /* 0x0000001e152f7223 */ /* 0x000fe20000010026 */
[----:B-1----:R-:W-:Y:S01]  /*0f90*/  FADD.FTZ R54, -R62, 1 ;  /* 0x3f8000003e367421 */ /* 0x002fe20000010100 */
[----:B------:R-:W-:Y:S01]  /*0fa0*/  FMUL.FTZ R31, R31, R46 ;  /* 0x0000002e1f1f7220 */ /* 0x000fe20000410000 */
[----:B------:R-:W-:Y:S01]  /*0fb0*/  FFMA.FTZ R44, R19, R30, R44 ;  /* 0x0000001e132c7223 */ /* 0x000fe2000001002c */
[----:B------:R-:W-:Y:S01]  /*0fc0*/  FMUL.FTZ R50, R61, R50 ;  /* 0x000000323d327220 */ /* 0x000fe20000410000 */
[----:B------:R-:W-:Y:S01]  /*0fd0*/  FFMA.FTZ R51, R33, R54, 1 ;  /* 0x3f80000021337423 */ /* 0x000fe20000010036 */
[----:B------:R-:W-:-:S02]  /*0fe0*/  HADD2.F32 R33, -RZ, R34.H1_H1 ;  /* 0x30000022ff217230 */ /* 0x000fc40000004100 */
[----:B------:R-:W-:Y:S01]  /*0ff0*/  FFMA.FTZ R44, R23, R32, R44 ;  /* 0x00000020172c7223 */ /* 0x000fe2000001002c */
[----:B------:R-:W-:Y:S01]  /*1000*/  FMUL.FTZ R34, R3, R31 ;  /* 0x0000001f03227220 */ /* 0x000fe20000410000 */
[----:B------:R-:W-:Y:S01]  /*1010*/  FMUL.FTZ R62, R62, R51 ;  /* 0x000000333e3e7220 */ /* 0x000fe20000410000 */
[----:B------:R-:W-:Y:S01]  /*1020*/  FMUL.FTZ R65, R65, R50 ;  /* 0x0000003241417220 */ /* 0x000fe20000410000 */
[----:B------:R-:W-:Y:S01]  /*1030*/  FMUL.FTZ R33, R33, R48 ;  /* 0x0000003021217220 */ /* 0x000fe20000410000 */
[----:B------:R-:W-:Y:S01]  /*1040*/  FFMA.FTZ R44, R27, R64, R44 ;  /* 0x000000401b2c7223 */ /* 0x000fe2000001002c */
[----:B------:R-:W-:Y:S01]  /*1050*/  FFMA.FTZ R49, R20, R34, R49 ;  /* 0x0000002214317223 */ /* 0x000fe20000010031 */
[----:B------:R-:W-:Y:S01]  /*1060*/  FMUL.FTZ R67, R67, R62 ;  /* 0x0000003e43437220 */ /* 0x000fe20000410000 */
[----:B------:R-:W-:Y:S01]  /*1070*/  FMUL.FTZ R34, R19, R33 ;  /* 0x0000002113227220 */ /* 0x000fe20000410000 */
[----:B------:R-:W-:Y:S01]  /*1080*/  FFMA.FTZ R44, R3, R31, R44 ;  /* 0x0000001f032c7223 */ /* 0x000fe2000001002c */
[----:B------:R-:W-:Y:S01]  /*1090*/  FMUL.FTZ R35, R23, R65 ;  /* 0x0000004117237220 */ /* 0x000fe20000410000 */
[----:B------:R-:W-:Y:S01]  /*10a0*/  FMUL.FTZ R45, R27, R67 ;  /* 0x000000431b2d7220 */ /* 0x000fe20000410000 */
        /* <DEDUP_REMOVED lines=11> */
[----:B------:R-:W-:Y:S01]  /*1160*/  FFMA.FTZ R51, R29, R64, R42 ;  /* 0x000000401d337223 */ /* 0x000fe2000001002a */
[----:B------:R-:W-:Y:S01]  /*1170*/  FADD.FTZ R50, R64, R43 ;  /* 0x0000002b40327221 */ /* 0x000fe20000010000 */
[----:B------:R-:W-:Y:S01]  /*1180*/  MOV R54, RZ ;  /* 0x000000ff00367202 */ /* 0x000fe20000000f00 */
        /* <DEDUP_REMOVED lines=10> */
[----:B------:R-:W-:Y:S05]  /*1230*/  @!P0 BRA `(.L_x_2848) ;  /* 0x0000000000b08947 */ /* 0x000fea0003800000 */
[----:B------:R-:W1:Y:S01]  /*1240*/  S2UR UR7, SR_CgaCtaId ;  /* 0x00000000000779c3 */ /* 0x000e620000008800 */
[----:B------:R-:W-:Y:S01]  /*1250*/  UMOV UR5, 0x400 ;  /* 0x0000040000057882 */ /* 0x000fe20000000000 */
[----:B0-----:R-:W-:Y:S01]  /*1260*/  IMAD.SHL.U32 R34, R6, 0x2, RZ ;  /* 0x0000000206227824 */ /* 0x001fe200078e00ff */
[----:B------:R-:W-:-:S04]  /*1270*/  SHF.R.U32.HI R56, RZ, 0x2, R0 ;  /* 0x00000002ff387819 */ /* 0x000fc80000011600 */
[----:B------:R-:W-:Y:S01]  /*1280*/  LOP3.LUT R35, R34, 0x18, RZ, 0xc0, !PT ;  /* 0x0000001822237812 */ /* 0x000fe200078ec0ff */
[----:B------:R-:W-:-:S03]  /*1290*/  IMAD.SHL.U32 R57, R56, 0x20, RZ ;  /* 0x0000002038397824 */ /* 0x000fc600078e00ff */
[C---:B------:R-:W-:Y:S02]  /*12a0*/  LOP3.LUT R45, R35.reuse, 0x8, RZ, 0x3c, !PT ;  /* 0x00000008232d7812 */ /* 0x040fe400078e3cff */
[C---:B------:R-:W-:Y:S02]  /*12b0*/  LOP3.LUT R47, R35.reuse, 0x10, RZ, 0x3c, !PT ;  /* 0x00000010232f7812 */ /* 0x040fe400078e3cff */
[----:B------:R-:W-:Y:S01]  /*12c0*/  LOP3.LUT R49, R35, 0x18, RZ, 0x3c, !PT ;  /* 0x0000001823317812 */ /* 0x000fe200078e3cff */
[----:B-1----:R-:W-:-:S06]  /*12d0*/  ULEA UR5, UR7, UR5, 0x18 ;  /* 0x0000000507057291 */ /* 0x002fcc000f8ec03f */
[----:B------:R-:W-:Y:S02]  /*12e0*/  LEA R34, R6, UR5, 0x5 ;  /* 0x0000000506227c11 */ /* 0x000fe4000f8e28ff */
[----:B------:R-:W-:Y:S02]  /*12f0*/  LEA R51, R7, UR5, 0x5 ;  /* 0x0000000507337c11 */ /* 0x000fe4000f8e28ff */
[C---:B------:R-:W-:Y:S01]  /*1300*/  IADD3 R46, R34.reuse, R35, RZ ;  /* 0x00000023222e7210 */ /* 0x040fe20007ffe0ff */
[C---:B------:R-:W-:Y:S01]  /*1310*/  IMAD.IADD R50, R34.reuse, 0x1, R47 ;  /* 0x0000000122327824 */ /* 0x040fe200078e022f */
[C---:B------:R-:W-:Y:S01]  /*1320*/  IADD3 R48, R34.reuse, R45, RZ ;  /* 0x0000002d22307210 */ /* 0x040fe20007ffe0ff */
        /* <DEDUP_REMOVED lines=11> */
[----:B-1----:R-:W-:-:S05]  /*13e0*/  LOP3.LUT R55, R57, 0xffffffe0, R2, 0xe2, !PT ;  /* 0xffffffe039377812 */ /* 0x002fca00078ee202 */
[----:B------:R-:W-:-:S05]  /*13f0*/  IMAD R55, R55, 0x500, R6 ;  /* 0x0000050037377824 */ /* 0x000fca00078e0206 */
        /* <DEDUP_REMOVED lines=16> */
.L_x_2848:
[----:B------:R-:W-:Y:S04]  /*1500*/  BSSY B0, `(.L_x_2849) ;  /* 0x00000bb000007945 */ /* 0x000fe80003800000 */
[----:B------:R-:W-:Y:S05]  /*1510*/  @P1 BRA `(.L_x_2850) ;  /* 0x0000000800e41947 */ /* 0x000fea0003800000 */
[----:B0-----:R-:W-:Y:S01]  /*1520*/  IMAD.SHL.U32 R34, R4, 0x4, RZ ;  /* 0x0000000404227824 */ /* 0x001fe200078e00ff */
        /* <DEDUP_REMOVED lines=9> */
[C---:B-1----:R-:W-:Y:S01]  /*15c0*/  VIADD R49, R58.reuse, 0x18 ;  /* 0x000000183a317836 */ /* 0x042fe20000000000 */
[----:B------:R-:W-:Y:S02]  /*15d0*/  SHF.R.S32.HI R35, RZ, 0x1f, R34 ;  /* 0x0000001fff237819 */ /* 0x000fe40000011422 */
[----:B------:R-:W-:Y:S02]  /*15e0*/  SHF.R.S32.HI R46, RZ, 0x1f, R45 ;  /* 0x0000001fff2e7819 */ /* 0x000fe4000001142d */
[----:B------:R-:W-:Y:S02]  /*15f0*/  LEA.HI R44, R35, R34, RZ, 0x2 ;  /* 0x00000022232c7211 */ /* 0x000fe400078f10ff */
[----:B------:R-:W-:-:S02]  /*1600*/  IADD3 R35, R58, 0x10, RZ ;  /* 0x000000103a237810 */ /* 0x000fc40007ffe0ff */
[----:B------:R-:W-:Y:S02]  /*1610*/  LEA.HI R46, R46, R45, RZ, 0x2 ;  /* 0x0000002d2e2e7211 */ /* 0x000fe400078f10ff */
[----:B------:R-:W-:Y:S02]  /*1620*/  SHF.R.S32.HI R50, RZ, 0x1f, R35 ;  /* 0x0000001fff327819 */ /* 0x000fe40000011423 */
[----:B------:R-:W-:Y:S02]  /*1630*/  IADD3 R45, R58, 0x14, RZ ;  /* 0x000000143a2d7810 */ /* 0x000fe40007ffe0ff */
[----:B------:R-:W-:Y:S02]  /*1640*/  LEA.HI R50, R50, R35, RZ, 0x2 ;  /* 0x0000002332327211 */ /* 0x000fe400078f10ff */
[----:B------:R-:W-:Y:S02]  /*1650*/  SHF.R.S32.HI R52, RZ, 0x1f, R45 ;  /* 0x0000001fff347819 */ /* 0x000fe4000001142d */
[----:B------:R-:W-:-:S02]  /*1660*/  SHF.R.S32.HI R35, RZ, 0x1f, R58 ;  /* 0x0000001fff237819 */ /* 0x000fc4000001143a */
[----:B------:R-:W-:Y:S02]  /*1670*/  LEA.HI R52, R52, R45, RZ, 0x2 ;  /* 0x0000002d34347211 */ /* 0x000fe400078f10ff */
[----:B------:R-:W-:Y:S02]  /*1680*/  LEA.HI R35, R35, R58, RZ, 0x2 ;  /* 0x0000003a23237211 */ /* 0x000fe400078f10ff */
[----:B------:R-:W-:Y:S02]  /*1690*/  SHF.R.S32.HI R45, RZ, 0x1f, R60 ;  /* 0x0000001fff2d7819 */ /* 0x000fe4000001143c */
[----:B------:R-:W-:Y:S02]  /*16a0*/  SHF.R.S32.HI R35, RZ, 0x2, R35 ;  /* 0x00000002ff237819 */ /* 0x000fe40000011423 */
[----:B------:R-:W-:Y:S02]  /*16b0*/  SHF.R.S32.HI R34, RZ, 0x1f, R47 ;  /* 0x0000001fff227819 */ /* 0x000fe4000001142f */
[----:B------:R-:W-:Y:S01]  /*16c0*/  LEA.HI R60, R45, R60, RZ, 0x2 ;  /* 0x0000003c2d3c7211 */ /* 0x000fe200078f10ff */
[----:B------:R-:W-:Y:S01]  /*16d0*/  IMAD R35, R35, 0x28, R70 ;  /* 0x0000002823237824 */ /* 0x000fe200078e0246 */
[----:B------:R-:W-:-:S02]  /*16e0*/  SHF.R.S32.HI R45, RZ, 0x2, R44 ;  /* 0x00000002ff2d7819 */ /* 0x000fc4000001142c */
[----:B------:R-:W-:Y:S01]  /*16f0*/  LEA.HI R48, R34, R47, RZ, 0x2 ;  /* 0x0000002f22307211 */ /* 0x000fe200078f10ff */
[----:B------:R-:W-:Y:S01]  /*1700*/  IMAD.IADD R35, R35, 0x1, R72 ;  /* 0x0000000123237824 */ /* 0x000fe200078e0248 */
[----:B------:R-:W-:Y:S01]  /*1710*/  SHF.R.S32.HI R34, RZ, 0x1f, R49 ;  /* 0x0000001fff227819 */ /* 0x000fe20000011431 */
[----:B------:R-:W-:Y:S01]  /*1720*/  IMAD R45, R45, 0x28, R70 ;  /* 0x000000282d2d7824 */ /* 0x000fe200078e0246 */
[----:B------:R-:W-:Y:S02]  /*1730*/  SHF.R.S32.HI R47, RZ, 0x2, R46 ;  /* 0x00000002ff2f7819 */ /* 0x000fe4000001142e */
[----:B------:R-:W-:Y:S02]  /*1740*/  LEA.HI R34, R34, R49, RZ, 0x2 ;  /* 0x0000003122227211 */ /* 0x000fe400078f10ff */
[----:B------:R-:W-:Y:S01]  /*1750*/  SHF.R.S32.HI R49, RZ, 0x2, R48 ;  /* 0x00000002ff317819 */ /* 0x000fe20000011430 */
[----:B------:R-:W-:Y:S01]  /*1760*/  IMAD R47, R47, 0x28, R70 ;  /* 0x000000282f2f7824 */ /* 0x000fe200078e0246 */
[----:B------:R-:W-:-:S02]  /*1770*/  IADD3 R46, R72, R45, RZ ;  /* 0x0000002d482e7210 */ /* 0x000fc40007ffe0ff */
[----:B------:R-:W0:Y:S01]  /*1780*/  LDS.64 R44, [R35] ;  /* 0x00000000232c7984 */ /* 0x000e220000000a00 */
[----:B------:R-:W-:Y:S01]  /*1790*/  SHF.R.S32.HI R51, RZ, 0x2, R50 ;  /* 0x00000002ff337819 */ /* 0x000fe20000011432 */
[--C-:B------:R-:W-:Y:S01]  /*17a0*/  IMAD R49, R49, 0x28, R70.reuse ;  /* 0x0000002831317824 */ /* 0x100fe200078e0246 */
[----:B------:R-:W-:Y:S02]  /*17b0*/  IADD3 R48, R72, R47, RZ ;  /* 0x0000002f48307210 */ /* 0x000fe40007ffe0ff */
[----:B------:R-:W1:Y:S01]  /*17c0*/  LDS.64 R46, [R46] ;  /* 0x000000002e2e7984 */ /* 0x000e620000000a00 */
[----:B------:R-:W-:Y:S01]  /*17d0*/  IADD3 R59, R58, 0x1c, RZ ;  /* 0x0000001c3a3b7810 */ /* 0x000fe20007ffe0ff */
[----:B------:R-:W-:Y:S01]  /*17e0*/  IMAD R51, R51, 0x28, R70 ;  /* 0x0000002833337824 */ /* 0x000fe200078e0246 */
[----:B------:R-:W-:Y:S01]  /*17f0*/  SHF.R.S32.HI R53, RZ, 0x2, R52 ;  /* 0x00000002ff357819 */ /* 0x000fe20000011434 */
[----:B------:R-:W-:Y:S01]  /*1800*/  IMAD.IADD R50, R72, 0x1, R49 ;  /* 0x0000000148327824 */ /* 0x000fe200078e0231 */
[----:B------:R-:W-:Y:S01]  /*1810*/  SHF.R.S32.HI R54, RZ, 0x1f, R59 ;  /* 0x0000001fff367819 */ /* 0x000fe2000001143b */
[----:B------:R-:W2:Y:S01]  /*1820*/  LDS.64 R48, [R48] ;  /* 0x0000000030307984 */ /* 0x000ea20000000a00 */
[----:B------:R-:W-:Y:S01]  /*1830*/  IADD3 R62, R58, 0x28, RZ ;  /* 0x000000283a3e7810 */ /* 0x000fe20007ffe0ff */
[----:B------:R-:W-:Y:S01]  /*1840*/  IMAD R53, R53, 0x28, R70 ;  /* 0x0000002835357824 */ /* 0x000fe200078e0246 */
[----:B------:R-:W-:-:S02]  /*1850*/  IADD3 R52, R72, R51, RZ ;  /* 0x0000003348347210 */ /* 0x000fc40007ffe0ff */
[----:B------:R-:W3:Y:S01]  /*1860*/  LDS.64 R50, [R50] ;  /* 0x0000000032327984 */ /* 0x000ee20000000a00 */
[----:B------:R-:W-:Y:S01]  /*1870*/  LEA.HI R59, R54, R59, RZ, 0x2 ;  /* 0x0000003b363b7211 */ /* 0x000fe200078f10ff */
[----:B------:R-:W-:Y:S01]  /*1880*/  IMAD.IADD R54, R72, 0x1, R53 ;  /* 0x0000000148367824 */ /* 0x000fe200078e0235 */
[----:B------:R-:W-:Y:S01]  /*1890*/  SHF.R.S32.HI R55, RZ, 0x1f, R62 ;  /* 0x0000001fff377819 */ /* 0x000fe2000001143e */
[----:B------:R-:W4:Y:S01]  /*18a0*/  LDS.64 R52, [R52] ;  /* 0x0000000034347984 */ /* 0x000f220000000a00 */
[C---:B------:R-:W-:Y:S02]  /*18b0*/  IADD3 R73, R58.reuse, 0x3c, RZ ;  /* 0x0000003c3a497810 */ /* 0x040fe40007ffe0ff */
[----:B------:R-:W-:Y:S02]  /*18c0*/  LEA.HI R62, R55, R62, RZ, 0x2 ;  /* 0x0000003e373e7211 */ /* 0x000fe400078f10ff */
[----:B------:R-:W5:Y:S01]  /*18d0*/  LDS.64 R54, [R54] ;  /* 0x0000000036367984 */ /* 0x000f620000000a00 */
[----:B------:R-:W-:-:S02]  /*18e0*/  IADD3 R76, R58, 0x30, RZ ;  /* 0x000000303a4c7810 */ /* 0x000fc40007ffe0ff */
[----:B------:R-:W-:Y:S02]  /*18f0*/  SHF.R.S32.HI R78, RZ, 0x1f, R73 ;  /* 0x0000001fff4e7819 */ /* 0x000fe40000011449 */
[----:B------:R-:W-:Y:S02]  /*1900*/  SHF.R.S32.HI R57, RZ, 0x1f, R76 ;  /* 0x0000001fff397819 */ /* 0x000fe4000001144c */
[C---:B------:R-:W-:Y:S02]  /*1910*/  IADD3 R74, R58.reuse, 0x34, RZ ;  /* 0x000000343a4a7810 */ /* 0x040fe40007ffe0ff */
[----:B------:R-:W-:Y:S02]  /*1920*/  IADD3 R61, R58, 0x20, RZ ;  /* 0x000000203a3d7810 */ /* 0x000fe40007ffe0ff */
[----:B------:R-:W-:Y:S02]  /*1930*/  LEA.HI R73, R78, R73, RZ, 0x2 ;  /* 0x000000494e497211 */ /* 0x000fe400078f10ff */
[C---:B------:R-:W-:Y:S01]  /*1940*/  IADD3 R78, R58.reuse, 0x48, RZ ;  /* 0x000000483a4e7810 */ /* 0x040fe20007ffe0ff */
[----:B0-----:R-:W-:Y:S01]  /*1950*/  FADD.FTZ R63, RZ, R44 ;  /* 0x0000002cff3f7221 */ /* 0x001fe20000010000 */
[----:B------:R-:W-:Y:S01]  /*1960*/  LEA.HI R76, R57, R76, RZ, 0x2 ;  /* 0x0000004c394c7211 */ /* 0x000fe200078f10ff */
[----:B------:R-:W-:Y:S01]  /*1970*/  FADD.FTZ R44, RZ, R45 ;  /* 0x0000002dff2c7221 */ /* 0x000fe20000010000 */
[----:B------:R-:W-:Y:S01]  /*1980*/  SHF.R.S32.HI R57, RZ, 0x1f, R74 ;  /* 0x0000001fff397819 */ /* 0x000fe2000001144a */
[----:B-1----:R-:W-:Y:S01]  /*1990*/  FADD.FTZ R63, R63, R46 ;  /* 0x0000002e3f3f7221 */ /* 0x002fe20000010000 */
[----:B------:R-:W-:Y:S01]  /*19a0*/  SHF.R.S32.HI R56, RZ, 0x1f, R61 ;  /* 0x0000001fff387819 */ /* 0x000fe2000001143d */
[C---:B------:R-:W-:Y:S01]  /*19b0*/  VIADD R46, R58.reuse, 0x4c ;  /* 0x0000004c3a2e7836 */ /* 0x040fe20000000000 */
[----:B------:R-:W-:Y:S01]  /*19c0*/  IADD3 R75, R58, 0x38, RZ ;  /* 0x000000383a4b7810 */ /* 0x000fe20007ffe0ff */
[----:B------:R-:W-:Y:S01]  /*19d0*/  FADD.FTZ R44, R44, R47 ;  /* 0x0000002f2c2c7221 */ /* 0x000fe20000010000 */
[----:B------:R-:W-:Y:S01]  /*19e0*/  SHF.R.S32.HI R45, RZ, 0x1f, R78 ;  /* 0x0000001fff2d7819 */ /* 0x000fe2000001144e */
[----:B--2---:R-:W-:Y:S01]  /*19f0*/  FADD.FTZ R63, R63, R48 ;  /* 0x000000303f3f7221 */ /* 0x004fe20000010000 */
[----:B------:R-:W-:Y:S01]  /*1a00*/  SHF.R.S32.HI R35, RZ, 0x2, R34 ;  /* 0x00000002ff237819 */ /* 0x000fe20000011422 */
[----:B------:R-:W-:Y:S01]  /*1a10*/  FADD.FTZ R44, R44, R49 ;  /* 0x000000312c2c7221 */ /* 0x000fe20000010000 */
[----:B------:R-:W-:Y:S01]  /*1a20*/  LEA.HI R74, R57, R74, RZ, 0x2 ;  /* 0x0000004a394a7211 */ /* 0x000fe200078f10ff */
[----:B------:R-:W-:Y:S01]  /*1a30*/  VIADD R57, R58, 0x40 ;  /* 0x000000403a397836 */ /* 0x000fe20000000000 */
[----:B------:R-:W-:Y:S01]  /*1a40*/  LEA.HI R61, R56, R61, RZ, 0x2 ;  /* 0x0000003d383d7211 */ /* 0x000fe200078f10ff */
[----:B---3--:R-:W-:Y:S01]  /*1a50*/  FADD.FTZ R63, R63, R50 ;  /* 0x000000323f3f7221 */ /* 0x008fe20000010000 */
[C---:B------:R-:W-:Y:S01]  /*1a60*/  IADD3 R77, R58.reuse, 0x2c, RZ ;  /* 0x0000002c3a4d7810 */ /* 0x040fe20007ffe0ff */
[----:B------:R-:W-:Y:S01]  /*1a70*/  IMAD R35, R35, 0x28, R70 ;  /* 0x0000002823237824 */ /* 0x000fe200078e0246 */
[----:B------:R-:W-:Y:S01]  /*1a80*/  IADD3 R79, R58, 0x44, RZ ;  /* 0x000000443a4f7810 */ /* 0x000fe20007ffe0ff */
[----:B----4-:R-:W-:Y:S01]  /*1a90*/  FADD.FTZ R63, R63, R52 ;  /* 0x000000343f3f7221 */ /* 0x010fe20000010000 */
[----:B------:R-:W-:Y:S01]  /*1aa0*/  SHF.R.S32.HI R56, RZ, 0x1f, R75 ;  /* 0x0000001fff387819 */ /* 0x000fe2000001144b */
[----:B------:R-:W-:Y:S01]  /*1ab0*/  IMAD.IADD R35, R72, 0x1, R35 ;  /* 0x0000000148237824 */ /* 0x000fe200078e0223 */
[----:B------:R-:W-:Y:S01]  /*1ac0*/  LEA.HI R58, R45, R78, RZ, 0x2 ;  /* 0x0000004e2d3a7211 */ /* 0x000fe200078f10ff */
[----:B------:R-:W-:Y:S01]  /*1ad0*/  FADD.FTZ R44, R44, R51 ;  /* 0x000000332c2c7221 */ /* 0x000fe20000010000 */
[----:B------:R-:W-:-:S02]  /*1ae0*/  SHF.R.S32.HI R45, RZ, 0x2, R59 ;  /* 0x00000002ff2d7819 */ /* 0x000fc4000001143b */
[----:B------:R-:W-:Y:S01]  /*1af0*/  LEA.HI R75, R56, R75, RZ, 0x2 ;  /* 0x0000004b384b7211 */ /* 0x000fe200078f10ff */
[----:B------:R-:W-:Y:S01]  /*1b00*/  FADD.FTZ R44, R44, R53 ;  /* 0x000000352c2c7221 */ /* 0x000fe20000010000 */
[----:B------:R-:W-:Y:S01]  /*1b10*/  SHF.R.S32.HI R56, RZ, 0x1f, R79 ;  /* 0x0000001fff387819 */ /* 0x000fe2000001144f */
[----:B------:R-:W-:Y:S01]  /*1b20*/  IMAD R45, R45, 0x28, R70 ;  /* 0x000000282d2d7824 */ /* 0x000fe200078e0246 */
[----:B------:R-:W-:Y:S02]  /*1b30*/  SHF.R.S32.HI R34, RZ, 0x1f, R77 ;  /* 0x0000001fff227819 */ /* 0x000fe4000001144d */
[----:B------:R-:W-:Y:S02]  /*1b40*/  SHF.R.S32.HI R47, RZ, 0x1f, R46 ;  /* 0x0000001fff2f7819 */ /* 0x000fe4000001142e */
[----:B------:R-:W-:Y:S02]  /*1b50*/  SHF.R.S32.HI R61, RZ, 0x2, R61 ;  /* 0x00000002ff3d7819 */ /* 0x000fe4000001143d */
[----:B------:R-:W-:Y:S01]  /*1b60*/  LEA.HI R56, R56, R79, RZ, 0x2 ;  /* 0x0000004f38387211 */ /* 0x000fe200078f10ff */
[----:B-----5:R-:W-:Y:S01]  /*1b70*/  FADD.FTZ R79, R63, R54 ;  /* 0x000000363f4f7221 */ /* 0x020fe20000010000 */
[----:B------:R-:W-:Y:S01]  /*1b80*/  IADD3 R63, R72, R45, RZ ;  /* 0x0000002d483f7210 */ /* 0x000fe20007ffe0ff */
[----:B------:R-:W-:Y:S01]  /*1b90*/  IMAD R61, R61, 0x28, R70 ;  /* 0x000000283d3d7824 */ /* 0x000fe200078e0246 */
[----:B------:R-:W-:-:S02]  /*1ba0*/  LEA.HI R77, R34, R77, RZ, 0x2 ;  /* 0x0000004d224d7211 */ /* 0x000fc400078f10ff */
[----:B------:R-:W-:Y:S01]  /*1bb0*/  LEA.HI R59, R47, R46, RZ, 0x2 ;  /* 0x0000002e2f3b7211 */ /* 0x000fe200078f10ff */
[----:B------:R-:W0:Y:S01]  /*1bc0*/  LDS.64 R34, [R35] ;  /* 0x0000000023227984 */ /* 0x000e220000000a00 */
[----:B------:R-:W-:Y:S01]  /*1bd0*/  SHF.R.S32.HI R47, RZ, 0x2, R60 ;  /* 0x00000002ff2f7819 */ /* 0x000fe2000001143c */
[----:B------:R-:W-:Y:S01]  /*1be0*/  FADD.FTZ R60, R44, R55 ;  /* 0x000000372c3c7221 */ /* 0x000fe20000010000 */
[----:B------:R-:W-:Y:S02]  /*1bf0*/  SHF.R.S32.HI R45, RZ, 0x2, R62 ;  /* 0x00000002ff2d7819 */ /* 0x000fe4000001143e */
[----:B------:R-:W1:Y:S01]  /*1c00*/  LDS.64 R62, [R63] ;  /* 0x000000003f3e7984 */ /* 0x000e620000000a00 */
[--C-:B------:R-:W-:Y:S01]  /*1c10*/  IMAD R47, R47, 0x28, R70.reuse ;  /* 0x000000282f2f7824 */ /* 0x100fe200078e0246 */
[C---:B------:R-:W-:Y:S01]  /*1c20*/  IADD3 R44, R72.reuse, R61, RZ ;  /* 0x0000003d482c7210 */ /* 0x040fe20007ffe0ff */
[----:B------:R-:W-:Y:S01]  /*1c30*/  IMAD R49, R45, 0x28, R70 ;  /* 0x000000282d317824 */ /* 0x000fe200078e0246 */
[----:B------:R-:W-:Y:S01]  /*1c40*/  SHF.R.S32.HI R77, RZ, 0x2, R77 ;  /* 0x00000002ff4d7819 */ /* 0x000fe2000001144d */
[----:B------:R-:W-:Y:S01]  /*1c50*/  IMAD.IADD R47, R72, 0x1, R47 ;  /* 0x00000001482f7824 */ /* 0x000fe200078e022f */
[----:B------:R-:W-:-:S02]  /*1c60*/  SHF.R.S32.HI R51, RZ, 0x2, R76 ;  /* 0x00000002ff337819 */ /* 0x000fc4000001144c */
[----:B------:R-:W2:Y:S01]  /*1c70*/  LDS.64 R44, [R44] ;  /* 0x000000002c2c7984 */ /* 0x000ea20000000a00 */
[--C-:B------:R-:W-:Y:S01]  /*1c80*/  IMAD R77, R77, 0x28, R70.reuse ;  /* 0x000000284d4d7824 */ /* 0x100fe200078e0246 */
[C---:B------:R-:W-:Y:S01]  /*1c90*/  IADD3 R49, R72.reuse, R49, RZ ;  /* 0x0000003148317210 */ /* 0x040fe20007ffe0ff */
[----:B------:R-:W-:Y:S01]  /*1ca0*/  IMAD R51, R51, 0x28, R70 ;  /* 0x0000002833337824 */ /* 0x000fe200078e0246 */
[----:B------:R-:W3:Y:S01]  /*1cb0*/  LDS.64 R46, [R47] ;  /* 0x000000002f2e7984 */ /* 0x000ee20000000a00 */
[----:B------:R-:W-:Y:S02]  /*1cc0*/  SHF.R.S32.HI R53, RZ, 0x2, R74 ;  /* 0x00000002ff357819 */ /* 0x000fe4000001144a */
[C---:B------:R-:W-:Y:S01]  /*1cd0*/  IADD3 R50, R72.reuse, R77, RZ ;  /* 0x0000004d48327210 */ /* 0x040fe20007ffe0ff */
[----:B------:R-:W4:Y:S01]  /*1ce0*/  LDS.64 R48, [R49] ;  /* 0x0000000031307984 */ /* 0x000f220000000a00 */
[----:B------:R-:W-:Y:S01]  /*1cf0*/  SHF.R.S32.HI R80, RZ, 0x1f, R57 ;  /* 0x0000001fff507819 */ /* 0x000fe20000011439 */
[--C-:B------:R-:W-:Y:S01]  /*1d00*/  IMAD R53, R53, 0x28, R70.reuse ;  /* 0x0000002835357824 */ /* 0x100fe200078e0246 */
[----:B------:R-:W-:Y:S01]  /*1d10*/  SHF.R.S32.HI R75, RZ, 0x2, R75 ;  /* 0x00000002ff4b7819 */ /* 0x000fe2000001144b */
[----:B------:R-:W-:Y:S01]  /*1d20*/  IMAD.IADD R52, R72, 0x1, R51 ;  /* 0x0000000148347824 */ /* 0x000fe200078e0233 */
[----:B------:R-:W-:Y:S01]  /*1d30*/  LEA.HI R57, R80, R57, RZ, 0x2 ;  /* 0x0000003950397211 */ /* 0x000fe200078f10ff */
[----:B------:R-:W5:Y:S01]  /*1d40*/  LDS.64 R50, [R50] ;  /* 0x0000000032327984 */ /* 0x000f620000000a00 */
[----:B------:R-:W-:Y:S01]  /*1d50*/  SHF.R.S32.HI R73, RZ, 0x2, R73 ;  /* 0x00000002ff497819 */ /* 0x000fe20000011449 */
[----:B------:R-:W-:Y:S01]  /*1d60*/  IMAD R75, R75, 0x28, R70 ;  /* 0x000000284b4b7824 */ /* 0x000fe200078e0246 */
[----:B------:R-:W-:-:S02]  /*1d70*/  IADD3 R54, R72, R53, RZ ;  /* 0x0000003548367210 */ /* 0x000fc40007ffe0ff */
[----:B------:R-:W-:Y:S01]  /*1d80*/  SHF.R.S32.HI R57, RZ, 0x2, R57 ;  /* 0x00000002ff397819 */ /* 0x000fe20000011439 */
[----:B------:R-:W5:Y:S01]  /*1d90*/  LDS.64 R52, [R52] ;  /* 0x0000000034347984 */ /* 0x000f620000000a00 */
[----:B------:R-:W-:Y:S01]  /*1da0*/  SHF.R.S32.HI R77, RZ, 0x2, R56 ;  /* 0x00000002ff4d7819 */ /* 0x000fe20000011438 */
[----:B------:R-:W-:Y:S01]  /*1db0*/  IMAD R73, R73, 0x28, R70 ;  /* 0x0000002849497824 */ /* 0x000fe200078e0246 */
[C---:B------:R-:W-:Y:S01]  /*1dc0*/  IADD3 R56, R72.reuse, R75, RZ ;  /* 0x0000004b48387210 */ /* 0x040fe20007ffe0ff */
[----:B------:R-:W5:Y:S01]  /*1dd0*/  LDS.64 R54, [R54] ;  /* 0x0000000036367984 */ /* 0x000f620000000a00 */
[----:B------:R-:W-:Y:S01]  /*1de0*/  SHF.R.S32.HI R75, RZ, 0x2, R58 ;  /* 0x00000002ff4b7819 */ /* 0x000fe2000001143a */
[----:B------:R-:W-:Y:S02]  /*1df0*/  IMAD R61, R57, 0x28, R70 ;  /* 0x00000028393d7824 */ /* 0x000fe400078e0246 */
[----:B0-----:R-:W-:Y:S01]  /*1e00*/  FADD.FTZ R79, R79, R34 ;  /* 0x000000224f4f7221 */ /* 0x001fe20000010000 */
[C---:B------:R-:W-:Y:S01]  /*1e10*/  IMAD.IADD R58, R72.reuse, 0x1, R73 ;  /* 0x00000001483a7824 */ /* 0x040fe200078e0249 */
[----:B------:R-:W0:Y:S01]  /*1e20*/  LDS.64 R56, [R56] ;  /* 0x0000000038387984 */ /* 0x000e220000000a00 */
[--C-:B------:R-:W-:Y:S01]  /*1e30*/  IMAD R77, R77, 0x28, R70.reuse ;  /* 0x000000284d4d7824 */ /* 0x100fe200078e0246 */
[----:B------:R-:W-:Y:S01]  /*1e40*/  IADD3 R61, R72, R61, RZ ;  /* 0x0000003d483d7210 */ /* 0x000fe20007ffe0ff */
[----:B------:R-:W-:Y:S01]  /*1e50*/  IMAD R75, R75, 0x28, R70 ;  /* 0x000000284b4b7824 */ /* 0x000fe200078e0246 */
[----:B------:R-:W-:Y:S01]  /*1e60*/  SHF.R.S32.HI R73, RZ, 0x2, R59 ;  /* 0x00000002ff497819 */ /* 0x000fe2000001143b */
[----:B------:R-:W-:Y:S01]  /*1e70*/  FADD.FTZ R74, R60, R35 ;  /* 0x000000233c4a7221 */ /* 0x000fe20000010000 */
[----:B------:R-:W0:Y:S01]  /*1e80*/  LDS.64 R58, [R58] ;  /* 0x000000003a3a7984 */ /* 0x000e220000000a00 */
[C---:B------:R-:W-:Y:S01]  /*1e90*/  IADD3 R34, R72.reuse, R77, RZ ;  /* 0x0000004d48227210 */ /* 0x040fe20007ffe0ff */
[----:B-1----:R-:W-:Y:S01]  /*1ea0*/  FADD.FTZ R79, R79, R62 ;  /* 0x0000003e4f4f7221 */ /* 0x002fe20000010000 */
[----:B------:R-:W-:Y:S01]  /*1eb0*/  IMAD R73, R73, 0x28, R70 ;  /* 0x0000002849497824 */ /* 0x000fe200078e0246 */
[----:B------:R-:W1:Y:S01]  /*1ec0*/  LDS.64 R60, [R61] ;  /* 0x000000003d3c7984 */ /* 0x000e620000000a00 */
[----:B------:R-:W-:-:S02]  /*1ed0*/  IMAD.IADD R62, R72, 0x1, R75 ;  /* 0x00000001483e7824 */ /* 0x000fc400078e024b */
[----:B------:R-:W-:Y:S01]  /*1ee0*/  FADD.FTZ R74, R74, R63 ;  /* 0x0000003f4a4a7221 */ /* 0x000fe20000010000 */
[----:B--2---:R-:W-:Y:S01]  /*1ef0*/  FADD.FTZ R79, R79, R44 ;  /* 0x0000002c4f4f7221 */ /* 0x004fe20000010000 */
[----:B------:R-:W2:Y:S01]  /*1f00*/  LDS.64 R34, [R34] ;  /* 0x0000000022227984 */ /* 0x000ea20000000a00 */
[----:B------:R-:W-:Y:S01]  /*1f10*/  IADD3 R73, R72, R73, RZ ;  /* 0x0000004948497210 */ /* 0x000fe20007ffe0ff */
[----:B------:R-:W-:Y:S01]  /*1f20*/  FADD.FTZ R74, R74, R45 ;  /* 0x0000002d4a4a7221 */ /* 0x000fe20000010000 */
[----:B---3--:R-:W-:Y:S01]  /*1f30*/  FADD.FTZ R79, R79, R46 ;  /* 0x0000002e4f4f7221 */ /* 0x008fe20000010000 */
[----:B------:R-:W3:Y:S02]  /*1f40*/  LDS.64 R62, [R62] ;  /* 0x000000003e3e7984 */ /* 0x000ee40000000a00 */
        /* <DEDUP_REMOVED lines=21> */
[----:B------:R-:W-:-:S07]  /*20a0*/  FADD.FTZ R54, R74, R45 ;  /* 0x0000002d4a367221 */ /* 0x000fce0000010000 */
.L_x_2850:
[----:B------:R-:W-:Y:S05]  /*20b0*/  BSYNC B0 ;  /* 0x0000000000007941 */ /* 0x000fea0003800000 */
.L_x_2849:
[----:B0-----:R-:W0:Y:S01]  /*20c0*/  SHFL.BFLY PT, R34, R53, 0x2, 0x1f ;  /* 0x0c401f0035227f89 */ /* 0x001e2200000e0000 */
[----:B------:R-:W-:Y:S01]  /*20d0*/  LOP3.LUT P2, RZ, R6, 0xfffffff3, RZ, 0xc0, !PT ;  /* 0xfffffff306ff7812 */ /* 0x000fe2000784c0ff */
[----:B------:R-:W-:Y:S01]  /*20e0*/  BSSY B0, `(.L_x_2851) ;  /* 0x0000015000007945 */ /* 0x000fe20003800000 */
[----:B------:R-:W-:Y:S01]  /*20f0*/  ISETP.GE.U32.AND P1, PT, R66, UR10, PT ;  /* 0x0000000a42007c0c */ /* 0x000fe2000bf26070 */
[----:B------:R-:W2:Y:S03]  /*2100*/  SHFL.BFLY PT, R35, R54, 0x2, 0x1f ;  /* 0x0c401f0036237f89 */ /* 0x000ea600000e0000 */
[----:B------:R-:W-:Y:S01]  /*2110*/  ISETP.GE.AND.EX P1, PT, R68, UR6, PT, P1 ;  /* 0x0000000644007c0c */ /* 0x000fe2000bf26310 */
[----:B0-----:R-:W-:Y:S01]  /*2120*/  FADD.FTZ R44, R34, R53 ;  /* 0x00000035222c7221 */ /* 0x001fe20000010000 */
[----:B--2---:R-:W-:-:S04]  /*2130*/  FADD.FTZ R45, R35, R54 ;  /* 0x00000036232d7221 */ /* 0x004fc80000010000 */
[----:B------:R-:W0:Y:S04]  /*2140*/  SHFL.BFLY PT, R35, R44, 0x1, 0x1f ;  /* 0x0c201f002c237f89 */ /* 0x000e2800000e0000 */
[----:B------:R-:W2:Y:S01]  /*2150*/  SHFL.BFLY PT, R46, R45, 0x1, 0x1f ;  /* 0x0c201f002d2e7f89 */ /* 0x000ea200000e0000 */
[----:B0-----:R-:W-:Y:S01]  /*2160*/  FADD.FTZ R34, R44, R35 ;  /* 0x000000232c227221 */ /* 0x001fe20000010000 */
[----:B--2---:R-:W-:Y:S01]  /*2170*/  FADD.FTZ R35, R45, R46 ;  /* 0x0000002e2d237221 */ /* 0x004fe20000010000 */
[----:B------:R-:W-:Y:S06]  /*2180*/  @P2 BRA `(.L_x_2852) ;  /* 0x0000000000282947 */ /* 0x000fec0003800000 */
[----:B------:R-:W0:Y:S01]  /*2190*/  LDC R47, c[0x0][0x10] ;  /* 0x00000400ff2f7b82 */ /* 0x000e220000000800 */
[----:B------:R-:W-:-:S04]  /*21a0*/  SHF.R.U32.HI R46, RZ, 0x2, R6 ;  /* 0x00000002ff2e7819 */ /* 0x000fc80000011606 */
[----:B-1----:R-:W-:-:S03]  /*21b0*/  SHF.L.U32 R49, R46, 0x5, RZ ;  /* 0x000000052e317819 */ /* 0x002fc600000006ff */
[----:B------:R-:W1:Y:S01]  /*21c0*/  LDC.64 R44, c[0x0][0x260] ;  /* 0x00009800ff2c7b82 */ /* 0x000e620000000a00 */
[----:B0-----:R-:W-:Y:S01]  /*21d0*/  IMAD R46, R47, UR4, R0 ;  /* 0x000000042f2e7c24 */ /* 0x001fe2000f8e0200 */
[----:B------:R-:W-:-:S05]  /*21e0*/  LOP3.LUT R47, R49, 0xffffffe0, R2, 0xe2, !PT ;  /* 0xffffffe0312f7812 */ /* 0x000fca00078ee202 */
[----:B------:R-:W-:-:S05]  /*21f0*/  IMAD R46, R46, 0x80, R47 ;  /* 0x000000802e2e7824 */ /* 0x000fca00078e022f */
[----:B------:R-:W-:-:S05]  /*2200*/  SHF.L.U32 R47, R46, 0x1, RZ ;  /* 0x000000012e2f7819 */ /* 0x000fca00000006ff */
[----:B-1----:R-:W-:-:S05]  /*2210*/  IMAD.WIDE.U32 R44, R47, 0x4, R44 ;  /* 0x000000042f2c7825 */ /* 0x002fca00078e002c */
[----:B------:R0:W-:Y:S02]  /*2220*/  STG.E.64 desc[UR8][R44.64], R34 ;  /* 0x000000222c007986 */ /* 0x0001e4000c101b08 */
.L_x_2852:
[----:B------:R-:W-:Y:S05]  /*2230*/  BSYNC B0 ;  /* 0x0000000000007941 */ /* 0x000fea0003800000 */
.L_x_2851:
        /* <DEDUP_REMOVED lines=13> */
.L_x_2855:
[----:B------:R-:W2:Y:S04]  /*2310*/  LD.E.STRONG.GPU R44, desc[UR8][R34.64] ;  /* 0x00000008222c7980 */ /* 0x000ea8000c10f900 */
[----:B--2---:R-:W-:Y:S01]  /*2320*/  CCTL.IVALL ;  /* 0x00000000ff00798f */ /* 0x004fe20002000000 */
[----:B------:R-:W-:Y:S05]  /*2330*/  YIELD ;  /* 0x0000000000007946 */ /* 0x000fea0003800000 */
[----:B-----5:R-:W-:-:S04]  /*2340*/  LOP3.LUT R44, R44, R45, RZ, 0x3c, !PT ;  /* 0x0000002d2c2c7212 */ /* 0x020fc800078e3cff */
[----:B------:R-:W-:-:S13]  /*2350*/  ISETP.GT.AND P1, PT, R44, -0x1, PT ;  /* 0xffffffff2c00780c */ /* 0x000fda0003f24270 */
[----:B------:R-:W-:Y:S05]  /*2360*/  @P1 BRA `(.L_x_2855) ;  /* 0xfffffffc00e81947 */ /* 0x000fea000383ffff */
.L_x_2854:
[----:B------:R-:W-:Y:S05]  /*2370*/  WARPSYNC.ALL ;  /* 0x0000000000007948 */ /* 0x000fea0003800000 */
[----:B------:R-:W-:Y:S06]  /*2380*/  BAR.SYNC.DEFER_BLOCKING 0x0 ;  /* 0x0000000000007b1d */ /* 0x000fec0000010000 */
[----:B------:R-:W-:Y:S05]  /*2390*/  BRA `(.L_x_2856) ;  /* 0x0000000000607947 */ /* 0x000fea0003800000 */
.L_x_2853:
[----:B------:R-:W-:Y:S01]  /*23a0*/  BAR.SYNC.DEFER_BLOCKING 0x0 ;  /* 0x0000000000007b1d */ /* 0x000fe20000010000 */
[----:B------:R-:W-:-:S13]  /*23b0*/  ISETP.NE.AND P1, PT, R6, RZ, PT ;  /* 0x000000ff0600720c */ /* 0x000fda0003f25270 */
[----:B------:R-:W-:Y:S05]  /*23c0*/  @P1 BRA `(.L_x_2857) ;  /* 0x00000000004c1947 */ /* 0x000fea0003800000 */
[----:B0-----:R-:W0:Y:S01]  /*23d0*/  LDC.64 R34, c[0x0][0x268] ;  /* 0x00009a00ff227b82 */ /* 0x001e220000000a00 */
[----:B------:R-:W-:Y:S02]  /*23e0*/  SHF.R.U32.HI R45, RZ, 0x2, R0 ;  /* 0x00000002ff2d7819 */ /* 0x000fe40000011600 */
[----:B------:R-:W-:-:S03]  /*23f0*/  LOP3.LUT R44, R0, 0x3, RZ, 0xc0, !PT ;  /* 0x00000003002c7812 */ /* 0x000fc600078ec0ff */
[----:B------:R-:W-:Y:S01]  /*2400*/  IMAD.MOV R45, RZ, RZ, -R45 ;  /* 0x000000ffff2d7224 */ /* 0x000fe200078e0a2d */
[----:B------:R-:W-:-:S04]  /*2410*/  LOP3.LUT R47, R44, 0x4, RZ, 0xfc, !PT ;  /* 0x000000042c2f7812 */ /* 0x000fc800078efcff */
        /* <DEDUP_REMOVED lines=8> */
.L_x_2858:
[----:B------:R-:W2:Y:S04]  /*24a0*/  LD.E.STRONG.GPU R44, desc[UR8][R34.64] ;  /* 0x00000008222c7980 */ /* 0x000ea8000c10f900 */
[----:B--2---:R-:W-:Y:S01]  /*24b0*/  CCTL.IVALL ;  /* 0x00000000ff00798f */ /* 0x004fe20002000000 */
[----:B------:R-:W-:Y:S05]  /*24c0*/  YIELD ;  /* 0x0000000000007946 */ /* 0x000fea0003800000 */
[----:B-----5:R-:W-:-:S04]  /*24d0*/  LOP3.LUT R44, R44, R45, RZ, 0x3c, !PT ;  /* 0x0000002d2c2c7212 */ /* 0x020fc800078e3cff */
[----:B------:R-:W-:-:S13]  /*24e0*/  ISETP.GT.AND P1, PT, R44, -0x1, PT ;  /* 0xffffffff2c00780c */ /* 0x000fda0003f24270 */
[----:B------:R-:W-:Y:S05]  /*24f0*/  @P1 BRA `(.L_x_2858) ;  /* 0xfffffffc00e81947 */ /* 0x000fea000383ffff */
.L_x_2857:
[----:B------:R-:W-:Y:S05]  /*2500*/  WARPSYNC.ALL ;  /* 0x0000000000007948 */ /* 0x000fea0003800000 */
[----:B------:R-:W-:Y:S06]  /*2510*/  BAR.SYNC.DEFER_BLOCKING 0x0 ;  /* 0x0000000000007b1d */ /* 0x000fec0000010000 */
.L_x_2856:
[----:B------:R-:W-:Y:S01]  /*2520*/  ISETP.GT.U32.AND P1, PT, R6, 0x7f, PT ;  /* 0x0000007f0600780c */ /* 0x000fe20003f24070 */
[----:B------:R-:W2:Y:S01]  /*2530*/  S2UR UR7, SR_CgaCtaId ;  /* 0x00000000000779c3 */ /* 0x000ea20000008800 */
[----:B------:R-:W-:Y:S01]  /*2540*/  SHF.L.U32 R4, R4, 0x2, RZ ;  /* 0x0000000204047819 */ /* 0x000fe200000006ff */
[----:B------:R-:W-:Y:S01]  /*2550*/  UMOV UR5, 0x400 ;  /* 0x0000040000057882 */ /* 0x000fe20000000000 */
[----:B------:R-:W-:-:S09]  /*2560*/  ULDC.64 UR12, c[0x0][0x210] ;  /* 0x00008400000c7ab9 */ /* 0x000fd20000000a00 */
[----:B0-----:R-:W0:Y:S01]  /*2570*/  @!P1 LDC R45, c[0x0][0x10] ;  /* 0x00000400ff2d9b82 */ /* 0x001e220000000800 */
[----:B------:R-:W-:-:S07]  /*2580*/  @!P1 LOP3.LUT R47, R6, 0x1f, RZ, 0xc0, !PT ;  /* 0x0000001f062f9812 */ /* 0x000fce00078ec0ff */
[----:B------:R-:W3:Y:S01]  /*2590*/  @!P1 LDC.64 R34, c[0x0][0x260] ;  /* 0x00009800ff229b82 */ /* 0x000ee20000000a00 */
[----:B0-----:R-:W-:Y:S01]  /*25a0*/  @!P1 IMAD R44, R45, UR4, R0 ;  /* 0x000000042d2c9c24 */ /* 0x001fe2000f8e0200 */
[----:B------:R-:W-:-:S04]  /*25b0*/  @!P1 LOP3.LUT R45, R6, 0x7fffffe0, RZ, 0xc0, !PT ;  /* 0x7fffffe0062d9812 */ /* 0x000fc800078ec0ff */
[----:B------:R-:W-:-:S05]  /*25c0*/  @!P1 LEA R44, R44, R45, 0x7 ;  /* 0x0000002d2c2c9211 */ /* 0x000fca00078e38ff */
[----:B------:R-:W-:-:S05]  /*25d0*/  @!P1 IMAD.IADD R44, R44, 0x1, R47 ;  /* 0x000000012c2c9824 */ /* 0x000fca00078e022f */
[----:B------:R-:W-:-:S05]  /*25e0*/  @!P1 SHF.L.U32 R45, R44, 0x1, RZ ;  /* 0x000000012c2d9819 */ /* 0x000fca00000006ff */
        /* <DEDUP_REMOVED lines=9> */
[----:B------:R-:W0:Y:S04]  /*2680*/  SHFL.BFLY PT, R46, R45, 0x10, 0x1f ;  /* 0x0e001f002d2e7f89 */ /* 0x000e2800000e0000 */
[----:B------:R-:W2:Y:S01]  /*2690*/  SHFL.BFLY PT, R47, R44, 0x10, 0x1f ;  /* 0x0e001f002c2f7f89 */ /* 0x000ea200000e0000 */
[----:B0-----:R-:W-:Y:S01]  /*26a0*/  FADD.FTZ R46, R46, R45 ;  /* 0x0000002d2e2e7221 */ /* 0x001fe20000010000 */
[----:B--2---:R-:W-:-:S04]  /*26b0*/  FADD.FTZ R47, R47, R44 ;  /* 0x0000002c2f2f7221 */ /* 0x004fc80000010000 */
[----:B-1----:R-:W0:Y:S04]  /*26c0*/  SHFL.BFLY PT, R49, R46, 0x8, 0x1f ;  /* 0x0d001f002e317f89 */ /* 0x002e2800000e0000 */
        /* <DEDUP_REMOVED lines=14> */
[----:B------:R-:W-:Y:S01]  /*27b0*/  IMAD.IADD R13, R13, 0x1, -R34 ;  /* 0x000000010d0d7824 */ /* 0x000fe200078e0a22 */
[----:B------:R-:W-:-:S02]  /*27c0*/  @!P1 LOP3.LUT R4, R4, 0x3ffffff8, RZ, 0xc0, !PT ;  /* 0x3ffffff804049812 */ /* 0x000fc400078ec0ff */
[----:B------:R-:W1:Y:S02]  /*27d0*/  SHFL.BFLY PT, R47, R44, 0x1, 0x1f ;  /* 0x0c201f002c2f7f89 */ /* 0x000e6400000e0000 */
[----:B------:R-:W-:Y:S01]  /*27e0*/  LEA R13, R13, UR5, 0x3 ;  /* 0x000000050d0d7c11 */ /* 0x000fe2000f8e18ff */
[----:B0-----:R-:W-:Y:S01]  /*27f0*/  FADD.FTZ R46, R45, R46 ;  /* 0x0000002e2d2e7221 */ /* 0x001fe20000010000 */
[----:B-1----:R-:W-:-:S03]  /*2800*/  FADD.FTZ R35, R44, R47 ;  /* 0x0000002f2c237221 */ /* 0x002fc60000010000 */
[----:B------:R-:W-:Y:S01]  /*2810*/  @!P1 FMUL.FTZ R34, R46, 4.8828125727595761418e-05 ;  /* 0x384ccccd2e229820 */ /* 0x000fe20000410000 */
[----:B------:R-:W-:-:S05]  /*2820*/  @!P1 FMUL.FTZ R35, R35, 4.8828125727595761418e-05 ;  /* 0x384ccccd23239820 */ /* 0x000fca0000410000 */
[----:B------:R-:W-:Y:S01]  /*2830*/  @!P1 STS.64 [R4+UR5], R34 ;  /* 0x0000002204009988 */ /* 0x000fe20008000a05 */
[----:B------:R-:W-:Y:S01]  /*2840*/  BAR.SYNC.DEFER_BLOCKING 0x0 ;  /* 0x0000000000007b1d */ /* 0x000fe20000010000 */
[----:B------:R-:W-:-:S04]  /*2850*/  IADD3 R14, P1, R14, UR12, RZ ;  /* 0x0000000c0e0e7c10 */ /* 0x000fc8000ff3e0ff */
[----:B------:R-:W-:Y:S02]  /*2860*/  IADD3.X R15, R15, UR13, RZ, P1, !PT ;  /* 0x0000000d0f0f7c10 */ /* 0x000fe40008ffe4ff */
[----:B------:R-:W-:-:S04]  /*2870*/  IADD3 R16, P1, R16, UR12, RZ ;  /* 0x0000000c10107c10 */ /* 0x000fc8000ff3e0ff */
[----:B------:R-:W-:Y:S01]  /*2880*/  IADD3.X R17, R17, UR13, RZ, P1, !PT ;  /* 0x0000000d11117c10 */ /* 0x000fe20008ffe4ff */
[----:B------:R-:W0:Y:S02]  /*2890*/  LDS.64 R44, [R13] ;  /* 0x000000000d2c7984 */ /* 0x000e240000000a00 */
[--C-:B0-----:R-:W-:Y:S01]  /*28a0*/  FFMA.FTZ R28, R3, R28, -R44.reuse ;  /* 0x0000001c031c7223 */ /* 0x101fe2000001082c */
        /* <DEDUP_REMOVED lines=10> */
[----:B------:R-:W-:Y:S01]  /*2950*/  FFMA.FTZ R27, R27, R67, -R44 ;  /* 0x000000431b1b7223 */ /* 0x000fe2000001082c */
[----:B------:R-:W-:Y:S01]  /*2960*/  FFMA.FTZ R3, R20, -R45, R3 ;  /* 0x8000002d14037223 */ /* 0x000fe20000010003 */
[C---:B------:R-:W-:Y:S01]  /*2970*/  FMUL.FTZ R5, R18.reuse, R5 ;  /* 0x0000000512057220 */ /* 0x040fe20000410000 */
[C---:B------:R-:W-:Y:S01]  /*2980*/  FMUL.FTZ R4, R18.reuse, R21 ;  /* 0x0000001512047220 */ /* 0x040fe20000410000 */
[C---:B------:R-:W-:Y:S01]  /*2990*/  FMUL.FTZ R25, R18.reuse, R25 ;  /* 0x0000001912197220 */ /* 0x040fe20000410000 */
[----:B------:R-:W-:Y:S01]  /*29a0*/  FMUL.FTZ R20, R18, R29 ;  /* 0x0000001d12147220 */ /* 0x000fe20000410000 */
        /* <DEDUP_REMOVED lines=10> */
[----:B------:R0:W-:Y:S01]  /*2a50*/  STG.E.U16 desc[UR8][R14.64], R5 ;  /* 0x000000050e007986 */ /* 0x0001e2000c101508 */
[----:B------:R-:W-:-:S02]  /*2a60*/  PRMT R19, R25, 0x7632, R19 ;  /* 0x0000763219137816 */ /* 0x000fc40000000013 */
[----:B------:R-:W-:Y:S01]  /*2a70*/  F2FP.F16.F32.PACK_AB R3, R4, R3 ;  /* 0x000000030403723e */ /* 0x000fe200000000ff */
[----:B------:R-:W-:Y:S01]  /*2a80*/  STG.E.U16 desc[UR8][R14.64+0x2], R13 ;  /* 0x0000020d0e007986 */ /* 0x000fe2000c101508 */
[----:B------:R-:W-:Y:S02]  /*2a90*/  F2FP.F16.F32.PACK_AB R23, R18, R23 ;  /* 0x000000171217723e */ /* 0x000fe400000000ff */
[----:B------:R-:W-:Y:S01]  /*2aa0*/  MOV R4, R66 ;  /* 0x0000004200047202 */ /* 0x000fe20000000f00 */
[----:B------:R-:W-:Y:S04]  /*2ab0*/  STG.E.U16 desc[UR8][R14.64+0x4], R25 ;  /* 0x000004190e007986 */ /* 0x000fe8000c101508 */
[----:B------:R1:W-:Y:S01]  /*2ac0*/  STG.E.U16 desc[UR8][R14.64+0x6], R19 ;  /* 0x000006130e007986 */ /* 0x0003e2000c101508 */
[----:B0-----:R-:W-:-:S03]  /*2ad0*/  PRMT R5, R23, 0x7632, R5 ;  /* 0x0000763217057816 */ /* 0x001fc60000000005 */
[----:B------:R2:W-:Y:S04]  /*2ae0*/  STG.E.U16 desc[UR8][R16.64], R3 ;  /* 0x0000000310007986 */ /* 0x0005e8000c101508 */
[----:B------:R2:W-:Y:S01]  /*2af0*/  STG.E.U16 desc[UR8][R16.64+0x4], R23 ;  /* 0x0000041710007986 */ /* 0x0005e2000c101508 */
[----:B-1----:R-:W-:-:S03]  /*2b00*/  PRMT R15, R3, 0x7632, R15 ;  /* 0x00007632030f7816 */ /* 0x002fc6000000000f */
[----:B------:R2:W-:Y:S04]  /*2b10*/  STG.E.U16 desc[UR8][R16.64+0x6], R5 ;  /* 0x0000060510007986 */ /* 0x0005e8000c101508 */
[----:B------:R2:W-:Y:S01]  /*2b20*/  STG.E.U16 desc[UR8][R16.64+0x2], R15 ;  /* 0x0000020f10007986 */ /* 0x0005e2000c101508 */
[----:B------:R-:W-:Y:S05]  /*2b30*/  @!P0 BRA `(.L_x_2859) ;  /* 0xffffffd800748947 */ /* 0x000fea000383ffff */
.L_x_2847:
[C---:B--2---:R-:W-:Y:S02]  /*2b40*/  SHF.L.U32 R3, R0.reuse, 0x3, RZ ;  /* 0x0000000300037819 */ /* 0x044fe400000006ff */
[----:B------:R-:W-:Y:S02]  /*2b50*/  LOP3.LUT R0, R0, 0x3, RZ, 0xc0, !PT ;  /* 0x0000000300007812 */ /* 0x000fe400078ec0ff */
[----:B------:R-:W-:-:S03]  /*2b60*/  LOP3.LUT R3, R3, 0x7ffffe0, RZ, 0xc0, !PT ;  /* 0x07ffffe003037812 */ /* 0x000fc600078ec0ff */
[----:B0-----:R-:W-:Y:S02]  /*2b70*/  IMAD R4, R0, 0x140, RZ ;  /* 0x0000014000047824 */ /* 0x001fe400078e02ff */
[----:B------:R-:W-:-:S03]  /*2b80*/  IMAD.IADD R3, R3, 0x1, R2 ;  /* 0x0000000103037824 */ /* 0x000fc600078e0202 */
[----:B------:R-:W-:Y:S02]  /*2b90*/  IADD3 R5, R4, 0x140, RZ ;  /* 0x0000014004057810 */ /* 0x000fe40007ffe0ff */
[----:B------:R-:W-:-:S04]  /*2ba0*/  LEA R16, R3, R4, 0x5 ;  /* 0x0000000403107211 */ /* 0x000fc800078e28ff */
        /* <DEDUP_REMOVED lines=9> */
[--C-:B-1----:R-:W-:Y:S02]  /*2c40*/  SHF.R.U32.HI R4, RZ, 0x5, R3.reuse ;  /* 0x00000005ff047819 */ /* 0x102fe40000011603 */
[----:B------:R-:W-:Y:S02]  /*2c50*/  SEL R6, R6, 0xfffffffe, P0 ;  /* 0xfffffffe06067807 */ /* 0x000fe40000000000 */
[----:B------:R-:W-:Y:S02]  /*2c60*/  SEL R7, R7, 0xffffffff, P0 ;  /* 0xffffffff07077807 */ /* 0x000fe40000000000 */
[----:B------:R-:W-:Y:S01]  /*2c70*/  SHF.R.U32.HI R2, RZ, 0x4, R3 ;  /* 0x00000004ff027819 */ /* 0x000fe20000011603 */
[C---:B------:R-:W-:Y:S01]  /*2c80*/  IMAD.SHL.U32 R5, R6.reuse, 0x20, RZ ;  /* 0x0000002006057824 */ /* 0x040fe200078e00ff */
[----:B------:R-:W-:Y:S01]  /*2c90*/  SHF.L.U64.HI R6, R6, 0x5, R7 ;  /* 0x0000000506067819 */ /* 0x000fe20000010207 */
[----:B------:R-:W-:Y:S01]  /*2ca0*/  HFMA2.MMA R7, -RZ, RZ, 0, 1.1920928955078125e-06 ;  /* 0x00000014ff077435 */ /* 0x000fe200000001ff */
[----:B------:R-:W-:-:S02]  /*2cb0*/  LOP3.LUT R12, RZ, R2, RZ, 0x33, !PT ;  /* 0x00000002ff0c7212 */ /* 0x000fc400078e33ff */
[----:B------:R-:W-:Y:S02]  /*2cc0*/  IADD3 R13, P0, P1, -R5, -0x21, -R4 ;  /* 0xffffffdf050d7810 */ /* 0x000fe4000791e904 */
[----:B------:R-:W-:Y:S02]  /*2cd0*/  IADD3 R53, P2, R4, 0x1e, RZ ;  /* 0x0000001e04357810 */ /* 0x000fe40007f5e0ff */
[----:B------:R-:W-:Y:S02]  /*2ce0*/  IADD3.X R15, ~R6, -0x1, R15, P0, P1 ;  /* 0xffffffff060f7810 */ /* 0x000fe400007e250f */
[----:B------:R-:W-:Y:S02]  /*2cf0*/  LOP3.LUT R52, R3, 0xf, RZ, 0xc0, !PT ;  /* 0x0000000f03347812 */ /* 0x000fe400078ec0ff */
[----:B------:R-:W-:Y:S01]  /*2d00*/  VIADDMNMX.U32 R7, R2, R7, 0x20, !PT ;  /* 0x0000002002077446 */ /* 0x000fe20007800007 */
[----:B------:R-:W-:Y:S01]  /*2d10*/  IMAD.WIDE.U32 R8, R15, -0x33333333, RZ ;  /* 0xcccccccd0f087825 */ /* 0x000fe200078e00ff */
[----:B------:R-:W-:-:S02]  /*2d20*/  IADD3.X R49, RZ, RZ, RZ, P2, !PT ;  /* 0x000000ffff317210 */ /* 0x000fc400017fe4ff */
[----:B------:R-:W-:Y:S01]  /*2d30*/  IADD3 R7, R7, R12, RZ ;  /* 0x0000000c07077210 */ /* 0x000fe20007ffe0ff */
[----:B------:R-:W-:-:S04]  /*2d40*/  IMAD.WIDE.U32 R10, P0, R13, -0x33333334, R8 ;  /* 0xcccccccc0d0a7825 */ /* 0x000fc80007800008 */
[----:B------:R-:W-:Y:S01]  /*2d50*/  IMAD.WIDE.U32 R8, R13, -0x33333333, RZ ;  /* 0xcccccccd0d087825 */ /* 0x000fe200078e00ff */
[----:B------:R-:W-:-:S03]  /*2d60*/  MOV R12, R11 ;  /* 0x0000000b000c7202 */ /* 0x000fc60000000f00 */
[----:B------:R-:W-:Y:S01]  /*2d70*/  IMAD.X R13, RZ, RZ, RZ, P0 ;  /* 0x000000ffff0d7224 */ /* 0x000fe200000e06ff */
        /* <DEDUP_REMOVED lines=12> */
[C---:B------:R-:W-:Y:S01]  /*2e40*/  SHF.L.U64.HI R10, R17.reuse, 0x5, R10 ;  /* 0x00000005110a7819 */ /* 0x040fe2000001020a */
[----:B------:R-:W-:Y:S01]  /*2e50*/  IMAD.X R13, RZ, RZ, RZ, P0 ;  /* 0x000000ffff0d7224 */ /* 0x000fe200000e06ff */
[----:B------:R-:W-:Y:S02]  /*2e60*/  IADD3.X R12, RZ, RZ, RZ, P1, !PT ;  /* 0x000000ffff0c7210 */ /* 0x000fe40000ffe4ff */
[----:B------:R-:W-:Y:S02]  /*2e70*/  SHF.L.U32 R11, R17, 0x5, RZ ;  /* 0x00000005110b7819 */ /* 0x000fe400000006ff */
[----:B------:R-:W-:Y:S02]  /*2e80*/  LOP3.LUT R9, R9, 0x3, RZ, 0xc0, !PT ;  /* 0x0000000309097812 */ /* 0x000fe400078ec0ff */
[----:B------:R-:W-:-:S07]  /*2e90*/  LOP3.LUT R8, R8, 0x3, RZ, 0xc0, !PT ;  /* 0x0000000308087812 */ /* 0x000fce00078ec0ff */
.L_x_2876:
[----:B------:R-:W-:Y:S01]  /*2ea0*/  ISETP.GT.U32.AND P0, PT, R11, R4, PT ;  /* 0x000000040b00720c */ /* 0x000fe20003f04070 */
[----:B------:R-:W-:Y:S01]  /*2eb0*/  BSSY B0, `(.L_x_2860) ;  /* 0x00000ae000007945 */ /* 0x000fe20003800000 */
[----:B------:R-:W-:Y:S01]  /*2ec0*/  MOV R47, RZ ;  /* 0x000000ff002f7202 */ /* 0x000fe20000000f00 */
[----:B------:R-:W-:Y:S01]  /*2ed0*/  IMAD.MOV.U32 R48, RZ, RZ, RZ ;  /* 0x000000ffff307224 */ /* 0x000fe200078e00ff */
[----:B------:R-:W-:-:S13]  /*2ee0*/  ISETP.GT.AND.EX P0, PT, R10, RZ, PT, P0 ;  /* 0x000000ff0a00720c */ /* 0x000fda0003f04300 */
[----:B--2---:R-:W-:Y:S05]  /*2ef0*/  @!P0 BRA `(.L_x_2861) ;  /* 0x0000000800a48947 */ /* 0x004fea0003800000 */
        /* <DEDUP_REMOVED lines=8> */
[----:B------:R-:W-:Y:S02]  /*2f80*/  LOP3.LUT R19, R3, 0x1f, RZ, 0xc0, !PT ;  /* 0x0000001f03137812 */ /* 0x000fe400078ec0ff */
[----:B------:R-:W-:-:S02]  /*2f90*/  ISETP.GE.U32.AND P0, PT, R18, 0x1e, PT ;  /* 0x0000001e1200780c */ /* 0x000fc40003f06070 */
        /* <DEDUP_REMOVED lines=30> */
.L_x_2863:
[----:B------:R-:W-:Y:S05]  /*3180*/  BSYNC B1 ;  /* 0x0000000000017941 */ /* 0x000fea0003800000 */
.L_x_2862:
        /* <DEDUP_REMOVED lines=21> */
.L_x_2866:
        /* <DEDUP_REMOVED lines=55> */
.L_x_2865:
[----:B------:R-:W-:Y:S05]  /*3650*/  BSYNC B1 ;  /* 0x0000000000017941 */ /* 0x000fea0003800000 */
.L_x_2864:
        /* <DEDUP_REMOVED lines=35> */
.L_x_2868:
[----:B------:R-:W-:Y:S05]  /*3890*/  BSYNC B1 ;  /* 0x0000000000017941 */ /* 0x000fea0003800000 */
.L_x_2867:
        /* <DEDUP_REMOVED lines=15> */
.L_x_2861:
[----:B------:R-:W-:Y:S05]  /*3990*/  BSYNC B0 ;  /* 0x0000000000007941 */ /* 0x000fea0003800000 */
.L_x_2860:
        /* <DEDUP_REMOVED lines=19> */
[C---:B0-----:R-:W-:Y:S01]  /*3ad0*/  @!P0 IMAD.SHL.U32 R17, R52.reuse, 0x2, RZ ;  /* 0x0000000234118824 */ /* 0x041fe200078e00ff */
[----:B------:R-:W-:Y:S02]  /*3ae0*/  @!P0 SHF.R.U32.HI R2, RZ, 0x4, R3 ;  /* 0x00000004ff028819 */ /* 0x000fe40000011603 */
[----:B------:R-:W-:Y:S02]  /*3af0*/  @!P0 LEA R20, R52, UR4, 0x7 ;  /* 0x0000000434148c11 */ /* 0x000fe4000f8e38ff */
[----:B------:R-:W-:-:S04]  /*3b00*/  @!P0 LOP3.LUT R17, R2, R17, RZ, 0x3c, !PT ;  /* 0x0000001102118212 */ /* 0x000fc800078e3cff */
        /* <DEDUP_REMOVED lines=26> */
.L_x_2885:
        /* <DEDUP_REMOVED lines=14> */
[C---:B--2---:R-:W-:Y:S01]  /*3d90*/  @!P0 IMAD.SHL.U32 R22, R52.reuse, 0x2, RZ ;  /* 0x0000000234168824 */ /* 0x044fe200078e00ff */
        /* <DEDUP_REMOVED lines=30> */
.L_x_2895:
        /* <DEDUP_REMOVED lines=39> */
.L_x_2905:
[----:B--2---:R-:W-:Y:S01]  /*41f0*/  FADD.FTZ R22, R26, R25 ;  /* 0x000000191a167221 */ /* 0x004fe20000010000 */
[----:B------:R-:W-:Y:S02]  /*4200*/  @!P1 F2FP.F16.F32.PACK_AB R17, RZ, R32 ;  /* 0x00000020ff11923e */ /* 0x000fe400000000ff */
[----:B------:R-:W-:Y:S02]  /*4210*/  LEA.HI R27, R3, 0x3c, RZ, 0x1c ;  /* 0x0000003c031b7811 */ /* 0x000fe400078fe0ff */
[----:B------:R-:W-:Y:S01]  /*4220*/  @!P1 F2FP.F16.F32.PACK_AB R22, RZ, R22 ;  /* 0x00000016ff16923e */ /* 0x000fe200000000ff */
[----:B------:R3:W-:Y:S04]  /*4230*/  @!P1 STG.E.U16 desc[UR8][R18.64+0x50], R17 ;  /* 0x0000501112009986 */ /* 0x0007e8000c101508 */
[----:B------:R3:W-:Y:S02]  /*4240*/  @!P1 STG.E.U16 desc[UR8][R20.64+0x50], R22 ;  /* 0x0000501614009986 */ /* 0x0007e4000c101508 */
.L_x_2871:
[----:B------:R-:W-:Y:S05]  /*4250*/  BSYNC B0 ;  /* 0x0000000000007941 */ /* 0x000fea0003800000 */
.L_x_2870:
[----:B------:R-:W-:-:S13]  /*4260*/  ISETP.GE.U32.AND P0, PT, R7, 0x3c, PT ;  /* 0x0000003c0700780c */ /* 0x000fda0003f06070 */
[----:B------:R-:W-:Y:S05]  /*4270*/  @!P0 BRA `(.L_x_2869) ;  /* 0x0000000800748947 */ /* 0x000fea0003800000 */
[----:B------:R-:W-:Y:S01]  /*4280*/  ISETP.GT.U32.AND P0, PT, R52, 0x9, PT ;  /* 0x000000093400780c */ /* 0x000fe20003f04070 */
[----:B------:R-:W-:-:S12]  /*4290*/  UMOV UR5, 0xffff ;  /* 0x0000ffff00057882 */ /* 0x000fd80000000000 */
[C---:B-123--:R-:W-:Y:S01]  /*42a0*/  @!P0 IMAD.SHL.U32 R18, R52.reuse, 0x2, RZ ;  /* 0x0000000234128824 */ /* 0x04efe200078e00ff */
[----:B------:R-:W-:-:S04]  /*42b0*/  @!P0 LEA R20, R52, UR4, 0x7 ;  /* 0x0000000434148c11 */ /* 0x000fc8000f8e38ff */
[----:B0-----:R-:W-:Y:S02]  /*42c0*/  @!P0 LOP3.LUT R17, R27, R18, RZ, 0x3c, !PT ;  /* 0x000000121b118212 */ /* 0x001fe400078e3cff */
[----:B------:R-:W-:Y:S02]  /*42d0*/  CS2R R18, SRZ ;  /* 0x0000000000127805 */ /* 0x000fe4000001ff00 */
[----:B------:R-:W-:-:S05]  /*42e0*/  @!P0 LEA R17, R17, R20, 0x2 ;  /* 0x0000001411118211 */ /* 0x000fca00078e10ff */
[----:B------:R0:W1:Y:S04]  /*42f0*/  @!P0 LDS R18, [R17] ;  /* 0x0000000011128984 */ /* 0x0000680000000800 */
[----:B------:R0:W2:Y:S01]  /*4300*/  @!P0 LDS R19, [R17+0x500] ;  /* 0x0005000011138984 */ /* 0x0000a20000000800 */
[----:B------:R-:W-:Y:S05]  /*4310*/  BRA.DIV UR5, `(.L_x_2875) ;  /* 0x0000001605107947 */ /* 0x000fea000b800000 */
[C---:B------:R-:W-:Y:S01]  /*4320*/  @!P0 SHF.L.U32 R21, R52.reuse, 0x1, RZ ;  /* 0x0000000134158819 */ /* 0x040fe200000006ff */
[C---:B------:R-:W-:Y:S01]  /*4330*/  @!P0 VIADD R26, R27.reuse, 0x14 ;  /* 0x000000141b1a8836 */ /* 0x040fe20000000000 */
[C---:B------:R-:W-:Y:S01]  /*4340*/  @!P0 IADD3 R20, R27.reuse, 0x28, RZ ;  /* 0x000000281b148810 */ /* 0x040fe20007ffe0ff */
[----:B------:R-:W-:Y:S01]  /*4350*/  IMAD.MOV.U32 R22, RZ, RZ, 0xffff ;  /* 0x0000ffffff167424 */ /* 0x000fe200078e00ff */
[----:B------:R-:W-:Y:S01]  /*4360*/  @!P0 LEA R25, R52, UR4, 0x7 ;  /* 0x0000000434198c11 */ /* 0x000fe2000f8e38ff */
[----:B------:R-:W-:Y:S01]  /*4370*/  IMAD.MOV.U32 R34, RZ, RZ, RZ ;  /* 0x000000ffff227224 */ /* 0x000fe200078e00ff */
[----:B------:R-:W-:Y:S01]  /*4380*/  @!P0 LOP3.LUT R20, R20, R21, RZ, 0x3c, !PT ;  /* 0x0000001514148212 */ /* 0x000fe200078e3cff */
[----:B------:R-:W-:Y:S01]  /*4390*/  HFMA2.MMA R36, -RZ, RZ, 0, 0 ;  /* 0x00000000ff247435 */ /* 0x000fe200000001ff */
[----:B------:R-:W-:Y:S01]  /*43a0*/  @!P0 SHF.L.U32 R29, R52, 0x1, RZ ;  /* 0x00000001341d8819 */ /* 0x000fe200000006ff */
[----:B------:R-:W-:Y:S01]  /*43b0*/  HFMA2.MMA R41, -RZ, RZ, 0, 0 ;  /* 0x00000000ff297435 */ /* 0x000fe200000001ff */
[----:B------:R-:W-:Y:S01]  /*43c0*/  @!P0 LEA R20, R20, R25, 0x2 ;  /* 0x0000001914148211 */ /* 0x000fe200078e10ff */
[----:B------:R-:W-:Y:S01]  /*43d0*/  @!P0 IMAD.SHL.U32 R25, R52, 0x2, RZ ;  /* 0x0000000234198824 */ /* 0x000fe200078e00ff */
[----:B------:R-:W-:Y:S01]  /*43e0*/  @!P0 LOP3.LUT R26, R26, R29, RZ, 0x3c, !PT ;  /* 0x0000001d1a1a8212 */ /* 0x000fe200078e3cff */
[----:B------:R-:W-:Y:S01]  /*43f0*/  HFMA2.MMA R42, -RZ, RZ, 0, 0 ;  /* 0x00000000ff2a7435 */ /* 0x000fe200000001ff */
[C---:B------:R-:W-:Y:S01]  /*4400*/  @!P0 LEA R31, R52.reuse, UR4, 0x7 ;  /* 0x00000004341f8c11 */ /* 0x040fe2000f8e38ff */
[----:B------:R-:W3:Y:S01]  /*4410*/  @!P0 LDS R21, [R20] ;  /* 0x0000000014158984 */ /* 0x000ee20000000800 */
[----:B------:R-:W-:Y:S01]  /*4420*/  @!P0 IADD3 R28, R27, 0x3c, RZ ;  /* 0x0000003c1b1c8810 */ /* 0x000fe20007ffe0ff */
[----:B------:R-:W-:Y:S01]  /*4430*/  IMAD.MOV.U32 R32, RZ, RZ, 0xffff ;  /* 0x0000ffffff207424 */ /* 0x000fe200078e00ff */
[----:B------:R-:W-:Y:S01]  /*4440*/  @!P0 LEA R38, R52, UR4, 0x7 ;  /* 0x0000000434268c11 */ /* 0x000fe2000f8e38ff */
[----:B------:R-:W-:Y:S01]  /*4450*/  @!P0 IMAD R26, R26, 0x4, R31 ;  /* 0x000000041a1a8824 */ /* 0x000fe200078e021f */
[----:B------:R-:W-:Y:S01]  /*4460*/  @!P0 LDS R35, [R20+0x500] ;  /* 0x0005000014238984 */ /* 0x000fe20000000800 */
[----:B------:R-:W-:-:S02]  /*4470*/  @!P0 LOP3.LUT R25, R28, R25, RZ, 0x3c, !PT ;  /* 0x000000191c198212 */ /* 0x000fc400078e3cff */
[----:B------:R-:W-:Y:S02]  /*4480*/  CS2R R28, SRZ ;  /* 0x00000000001c7805 */ /* 0x000fe4000001ff00 */
[----:B0-----:R-:W-:Y:S01]  /*4490*/  MOV R17, 0xffff ;  /* 0x0000ffff00117802 */ /* 0x001fe20000000f00 */
[----:B------:R-:W-:Y:S01]  /*44a0*/  @!P0 LDS R30, [R26] ;  /* 0x000000001a1e8984 */ /* 0x000fe20000000800 */
[----:B------:R-:W-:Y:S02]  /*44b0*/  @!P0 LEA R38, R25, R38, 0x2 ;  /* 0x0000002619268211 */ /* 0x000fe400078e10ff */
[----:B------:R-:W-:Y:S01]  /*44c0*/  MOV R23, 0xffff ;  /* 0x0000ffff00177802 */ /* 0x000fe20000000f00 */
[----:B------:R0:W-:Y:S01]  /*44d0*/  @!P0 LDS R31, [R26+0x500] ;  /* 0x000500001a1f8984 */ /* 0x0001e20000000800 */
[----:B------:R-:W-:-:S03]  /*44e0*/  MOV R24, 0xffff ;  /* 0x0000ffff00187802 */ /* 0x000fc60000000f00 */
[----:B--2---:R-:W2:Y:S04]  /*44f0*/  SHFL.BFLY PT, R25, R19, 0x8, 0x101f ;  /* 0x0d101f0013197f89 */ /* 0x004ea800000e0000 */
[----:B------:R-:W4:Y:S01]  /*4500*/  @!P0 LDS R40, [R38] ;  /* 0x0000000026288984 */ /* 0x000f220000000800 */
[----:B0-----:R-:W-:-:S03]  /*4510*/  MOV R26, 0xffff ;  /* 0x0000ffff001a7802 */ /* 0x001fc60000000f00 */
[----:B------:R0:W5:Y:S02]  /*4520*/  @!P0 LDS R43, [R38+0x500] ;  /* 0x00050000262b8984 */ /* 0x0001640000000800 */
[----:B0-----:R-:W-:Y:S01]  /*4530*/  MOV R38, 0xffff ;  /* 0x0000ffff00267802 */ /* 0x001fe20000000f00 */
[----:B---3--:R-:W-:Y:S02]  /*4540*/  @!P0 IMAD.MOV.U32 R34, RZ, RZ, R21 ;  /* 0x000000ffff228224 */ /* 0x008fe400078e0015 */
[----:B--2---:R-:W-:Y:S01]  /*4550*/  FADD.FTZ R20, R25, R19 ;  /* 0x0000001319147221 */ /* 0x004fe20000010000 */
[----:B-1----:R-:W0:Y:S01]  /*4560*/  SHFL.BFLY PT, R21, R18, 0x8, 0x101f ;  /* 0x0d101f0012157f89 */ /* 0x002e2200000e0000 */
[----:B------:R-:W-:Y:S02]  /*4570*/  MOV R25, 0xffff ;  /* 0x0000ffff00197802 */ /* 0x000fe40000000f00 */
[----:B------:R-:W-:Y:S02]  /*4580*/  @!P0 MOV R36, R35 ;  /* 0x0000002300248202 */ /* 0x000fe40000000f00 */
[----:B------:R-:W-:-:S02]  /*4590*/  MOV R35, 0xffff ;  /* 0x0000ffff00237802 */ /* 0x000fc40000000f00 */
[----:B------:R-:W-:Y:S01]  /*45a0*/  @!P0 MOV R28, R30 ;  /* 0x0000001e001c8202 */ /* 0x000fe20000000f00 */
[----:B------:R-:W1:Y:S01]  /*45b0*/  SHFL.BFLY PT, R25, R20, 0x4, 0x101f ;  /* 0x0c901f0014197f89 */ /* 0x000e6200000e0000 */
[----:B------:R-:W-:Y:S01]  /*45c0*/  @!P0 MOV R29, R31 ;  /* 0x0000001f001d8202 */ /* 0x000fe20000000f00 */
[----:B------:R-:W-:Y:S02]  /*45d0*/  IMAD.MOV.U32 R31, RZ, RZ, 0xffff ;  /* 0x0000ffffff1f7424 */ /* 0x000fe400078e00ff */
[----:B------:R-:W2:Y:S04]  /*45e0*/  SHFL.BFLY PT, R33, R28, 0x8, 0x101f ;  /* 0x0d101f001c217f89 */ /* 0x000ea800000e0000 */
[----:B------:R-:W3:Y:S01]  /*45f0*/  SHFL.BFLY PT, R37, R34, 0x8, 0x101f ;  /* 0x0d101f0022257f89 */ /* 0x000ee200000e0000 */
[----:B----4-:R-:W-:Y:S01]  /*4600*/  @!P0 IMAD.MOV.U32 R41, RZ, RZ, R40 ;  /* 0x000000ffff298224 */ /* 0x010fe200078e0028 */
[----:B------:R-:W-:-:S02]  /*4610*/  MOV R40, 0xffff ;  /* 0x0000ffff00287802 */ /* 0x000fc40000000f00 */
[----:B------:R-:W4:Y:S01]  /*4620*/  SHFL.BFLY PT, R30, R29, 0x8, 0x101f ;  /* 0x0d101f001d1e7f89 */ /* 0x000f2200000e0000 */
[----:B-----5:R-:W-:Y:S02]  /*4630*/  @!P0 IMAD.MOV.U32 R42, RZ, RZ, R43 ;  /* 0x000000ffff2a8224 */ /* 0x020fe400078e002b */
[----:B0-----:R-:W-:Y:S01]  /*4640*/  FADD.FTZ R21, R21, R18 ;  /* 0x0000001215157221 */ /* 0x001fe20000010000 */
[----:B------:R-:W0:Y:S01]  /*4650*/  SHFL.BFLY PT, R39, R36, 0x8, 0x101f ;  /* 0x0d101f0024277f89 */ /* 0x000e2200000e0000 */
[----:B------:R-:W-:Y:S02]  /*4660*/  MOV R43, 0xffff ;  /* 0x0000ffff002b7802 */ /* 0x000fe40000000f00 */
[----:B------:R-:W-:Y:S01]  /*4670*/  ISETP.NE.AND P0, PT, R52, RZ, PT ;  /* 0x000000ff3400720c */ /* 0x000fe20003f05270 */
[----:B------:R-:W5:Y:S01]  /*4680*/  SHFL.BFLY PT, R18, R21, 0x4, 0x101f ;  /* 0x0c901f0015127f89 */ /* 0x000f6200000e0000 */
[----:B-1----:R-:W-:-:S03]  /*4690*/  FADD.FTZ R19, R20, R25 ;  /* 0x0000001914137221 */ /* 0x002fc60000010000 */
[----:B------:R-:W1:Y:S01]  /*46a0*/  SHFL.BFLY PT, R44, R41, 0x8, 0x101f ;  /* 0x0d101f00292c7f89 */ /* 0x000e6200000e0000 */
[----:B------:R-:W-:Y:S02]  /*46b0*/  IMAD.MOV.U32 R20, RZ, RZ, 0xffff ;  /* 0x0000ffffff147424 */ /* 0x000fe400078e00ff */
[----:B--2---:R-:W-:Y:S01]  /*46c0*/  FADD.FTZ R33, R33, R28 ;  /* 0x0000001c21217221 */ /* 0x004fe20000010000 */
[----:B------:R-:W2:Y:S01]  /*46d0*/  SHFL.BFLY PT, R43, R42, 0x8, 0x101f ;  /* 0x0d101f002a2b7f89 */ /* 0x000ea200000e0000 */
[----:B---3--:R-:W-:-:S03]  /*46e0*/  FADD.FTZ R37, R37, R34 ;  /* 0x0000002225257221 */ /* 0x008fc60000010000 */
[----:B------:R-:W3:Y:S01]  /*46f0*/  SHFL.BFLY PT, R28, R33, 0x4, 0x101f ;  /* 0x0c901f00211c7f89 */ /* 0x000ee200000e0000 */
[----:B----4-:R-:W-:-:S03]  /*4700*/  FADD.FTZ R30, R30, R29 ;  /* 0x0000001d1e1e7221 */ /* 0x010fc60000010000 */
[----:B------:R-:W4:Y:S01]  /*4710*/  SHFL.BFLY PT, R34, R37, 0x4, 0x101f ;  /* 0x0c901f0025227f89 */ /* 0x000f2200000e0000 */
[----:B0-----:R-:W-:-:S03]  /*4720*/  FADD.FTZ R39, R39, R36 ;  /* 0x0000002427277221 */ /* 0x001fc60000010000 */
[----:B------:R-:W0:Y:S01]  /*4730*/  SHFL.BFLY PT, R29, R30, 0x4, 0x101f ;  /* 0x0c901f001e1d7f89 */ /* 0x000e2200000e0000 */
[----:B-----5:R-:W-:-:S03]  /*4740*/  FADD.FTZ R18, R21, R18 ;  /* 0x0000001215127221 */ /* 0x020fc60000010000 */
[----:B------:R-:W5:Y:S01]  /*4750*/  SHFL.BFLY PT, R36, R39, 0x4, 0x101f ;  /* 0x0c901f0027247f89 */ /* 0x000f6200000e0000 */
[----:B------:R-:W-:Y:S01]  /*4760*/  MOV R21, 0xffff ;  /* 0x0000ffff00157802 */ /* 0x000fe20000000f00 */
[----:B-1----:R-:W-:Y:S02]  /*4770*/  FADD.FTZ R44, R44, R41 ;  /* 0x000000292c2c7221 */ /* 0x002fe40000010000 */
[----:B------:R-:W1:Y:S01]  /*4780*/  SHFL.BFLY PT, R25, R19, 0x2, 0x101f ;  /* 0x0c501f0013197f89 */ /* 0x000e6200000e0000 */
[----:B------:R-:W-:-:S03]  /*4790*/  MOV R41, 0xffff ;  /* 0x0000ffff00297802 */ /* 0x000fc60000000f00 */
[----:B------:R-:W1:Y:S01]  /*47a0*/  SHFL.BFLY PT, R21, R18, 0x2, 0x101f ;  /* 0x0c501f0012157f89 */ /* 0x000e6200000e0000 */
[----:B--2---:R-:W-:Y:S01]  /*47b0*/  FADD.FTZ R42, R43, R42 ;  /* 0x0000002a2b2a7221 */ /* 0x004fe20000010000 */
[----:B------:R-:W-:Y:S01]  /*47c0*/  MOV R43, 0xffff ;  /* 0x0000ffff002b7802 */ /* 0x000fe20000000f00 */
[----:B---3--:R-:W-:Y:S01]  /*47d0*/  FADD.FTZ R28, R33, R28 ;  /* 0x0000001c211c7221 */ /* 0x008fe20000010000 */
[----:B------:R-:W-:Y:S01]  /*47e0*/  MOV R33, 0xffff ;  /* 0x0000ffff00217802 */ /* 0x000fe20000000f00 */
[----:B------:R-:W2:Y:S01]  /*47f0*/  SHFL.BFLY PT, R41, R44, 0x4, 0x101f ;  /* 0x0c901f002c297f89 */ /* 0x000ea200000e0000 */
[----:B----4-:R-:W-:Y:S01]  /*4800*/  FADD.FTZ R34, R37, R34 ;  /* 0x0000002225227221 */ /* 0x010fe20000010000 */
[----:B------:R-:W-:Y:S02]  /*4810*/  MOV R37, 0xffff ;  /* 0x0000ffff00257802 */ /* 0x000fe40000000f00 */
[----:B------:R-:W3:Y:S01]  /*4820*/  SHFL.BFLY PT, R43, R42, 0x4, 0x101f ;  /* 0x0c901f002a2b7f89 */ /* 0x000ee200000e0000 */
[----:B0-----:R-:W-:-:S03]  /*4830*/  FADD.FTZ R29, R30, R29 ;  /* 0x0000001d1e1d7221 */ /* 0x001fc60000010000 */
[----:B------:R-:W0:Y:S01]  /*4840*/  SHFL.BFLY PT, R33, R28, 0x2, 0x101f ;  /* 0x0c501f001c217f89 */ /* 0x000e2200000e0000 */
[----:B-----5:R-:W-:Y:S01]  /*4850*/  FADD.FTZ R36, R39, R36 ;  /* 0x0000002427247221 */ /* 0x020fe20000010000 */
[----:B------:R-:W-:Y:S02]  /*4860*/  IMAD.MOV.U32 R39, RZ, RZ, 0xffff ;  /* 0x0000ffffff277424 */ /* 0x000fe400078e00ff */
[----:B------:R-:W4:Y:S01]  /*4870*/  SHFL.BFLY PT, R32, R29, 0x2, 0x101f ;  /* 0x0c501f001d207f89 */ /* 0x000f2200000e0000 */
[----:B-1----:R-:W-:Y:S01]  /*4880*/  FADD.FTZ R19, R19, R25 ;  /* 0x0000001913137221 */ /* 0x002fe20000010000 */
[----:B------:R-:W-:Y:S02]  /*4890*/  MOV R25, 0xffff ;  /* 0x0000ffff00197802 */ /* 0x000fe40000000f00 */
[----:B------:R-:W1:Y:S01]  /*48a0*/  SHFL.BFLY PT, R37, R34, 0x2, 0x101f ;  /* 0x0c501f0022257f89 */ /* 0x000e6200000e0000 */
[----:B------:R-:W-:-:S03]  /*48b0*/  FADD.FTZ R18, R18, R21 ;  /* 0x0000001512127221 */ /* 0x000fc60000010000 */
[----:B------:R-:W5:Y:S01]  /*48c0*/  SHFL.BFLY PT, R39, R36, 0x2, 0x101f ;  /* 0x0c501f0024277f89 */ /* 0x000f6200000e0000 */
[----:B------:R-:W5:Y:S03]  /*48d0*/  @!P0 LDC.64 R20, c[0x0][0x218] ;  /* 0x00008600ff148b82 */ /* 0x000f660000000a00 */
[----:B------:R-:W5:Y:S01]  /*48e0*/  SHFL.BFLY PT, R31, R18, 0x1, 0x101f ;  /* 0x0c301f00121f7f89 */ /* 0x000f6200000e0000 */
[----:B--2---:R-:W-:Y:S01]  /*48f0*/  FADD.FTZ R41, R44, R41 ;  /* 0x000000292c297221 */ /* 0x004fe20000010000 */
[----:B------:R-:W-:Y:S02]  /*4900*/  MOV R44, 0xffff ;  /* 0x0000ffff002c7802 */ /* 0x000fe40000000f00 */
[----:B------:R-:W2:Y:S01]  /*4910*/  SHFL.BFLY PT, R26, R19, 0x1, 0x101f ;  /* 0x0c301f00131a7f89 */ /* 0x000ea200000e0000 */
[----:B---3--:R-:W-:Y:S01]  /*4920*/  FADD.FTZ R42, R42, R43 ;  /* 0x0000002b2a2a7221 */ /* 0x008fe20000010000 */
[----:B------:R-:W-:-:S02]  /*4930*/  IMAD.MOV.U32 R43, RZ, RZ, 0xffff ;  /* 0x0000ffffff2b7424 */ /* 0x000fc400078e00ff */
[----:B0-----:R-:W-:Y:S01]  /*4940*/  FADD.FTZ R30, R28, R33 ;  /* 0x000000211c1e7221 */ /* 0x001fe20000010000 */
[----:B------:R-:W-:Y:S01]  /*4950*/  IMAD.MOV.U32 R33, RZ, RZ, 0xffff ;  /* 0x0000ffffff217424 */ /* 0x000fe200078e00ff */
[----:B------:R-:W0:Y:S01]  /*4960*/  SHFL.BFLY PT, R44, R41, 0x2, 0x101f ;  /* 0x0c501f00292c7f89 */ /* 0x000e2200000e0000 */
[----:B----4-:R-:W-:-:S03]  /*4970*/  FADD.FTZ R32, R29, R32 ;  /* 0x000000201d207221 */ /* 0x010fc60000010000 */
[----:B------:R-:W3:Y:S01]  /*4980*/  SHFL.BFLY PT, R35, R30, 0x1, 0x101f ;  /* 0x0c301f001e237f89 */ /* 0x000ee200000e0000 */
[----:B------:R-:W4:Y:S01]  /*4990*/  LDC.64 R28, c[0x0][0x220] ;  /* 0x00008800ff1c7b82 */ /* 0x000f220000000a00 */
[----:B-1----:R-:W-:Y:S02]  /*49a0*/  FADD.FTZ R37, R34, R37 ;  /* 0x0000002522257221 */ /* 0x002fe40000010000 */
[----:B------:R-:W1:Y:S01]  /*49b0*/  SHFL.BFLY PT, R33, R32, 0x1, 0x101f ;  /* 0x0c301f0020217f89 */ /* 0x000e6200000e0000 */
[----:B-----5:R-:W-:-:S03]  /*49c0*/  FADD.FTZ R39, R36, R39 ;  /* 0x0000002724277221 */ /* 0x020fc60000010000 */
[----:B------:R-:W5:Y:S01]  /*49d0*/  SHFL.BFLY PT, R38, R37, 0x1, 0x101f ;  /* 0x0c301f0025267f89 */ /* 0x000f6200000e0000 */
[----:B------:R-:W-:Y:S01]  /*49e0*/  FADD.FTZ R34, R18, R31 ;  /* 0x0000001f12227221 */ /* 0x000fe20000010000 */
[----:B------:R-:W-:Y:S02]  /*49f0*/  IADD3 R31, R27, R16, RZ ;  /* 0x000000101b1f7210 */ /* 0x000fe40007ffe0ff */
[----:B------:R-:W5:Y:S01]  /*4a00*/  SHFL.BFLY PT, R40, R39, 0x1, 0x101f ;  /* 0x0c301f0027287f89 */ /* 0x000f6200000e0000 */
[----:B--2---:R-:W-:Y:S01]  /*4a10*/  FADD.FTZ R36, R19, R26 ;  /* 0x0000001a13247221 */ /* 0x004fe20000010000 */
[----:B------:R-:W-:Y:S01]  /*4a20*/  @!P0 F2FP.F16.F32.PACK_AB R34, RZ, R34 ;  /* 0x00000022ff22823e */ /* 0x000fe200000000ff */
[----:B------:R-:W2:Y:S01]  /*4a30*/  @!P0 LDC.64 R26, c[0x0][0x218] ;  /* 0x00008600ff1a8b82 */ /* 0x000ea20000000a00 */
[----:B------:R-:W2:Y:S01]  /*4a40*/  SHFL.BFLY PT, R43, R42, 0x2, 0x101f ;  /* 0x0c501f002a2b7f89 */ /* 0x000ea200000e0000 */
[----:B------:R-:W-:Y:S01]  /*4a50*/  @!P0 IMAD.WIDE R20, R31, 0x2, R20 ;  /* 0x000000021f148825 */ /* 0x000fe200078e0214 */
[----:B------:R-:W-:-:S03]  /*4a60*/  @!P0 F2FP.F16.F32.PACK_AB R36, RZ, R36 ;  /* 0x00000024ff24823e */ /* 0x000fc600000000ff */
[----:B0-----:R-:W-:Y:S01]  /*4a70*/  FADD.FTZ R41, R41, R44 ;  /* 0x0000002c29297221 */ /* 0x001fe20000010000 */
[----:B------:R0:W-:Y:S01]  /*4a80*/  @!P0 STG.E.U16 desc[UR8][R20.64], R34 ;  /* 0x0000002214008986 */ /* 0x0001e2000c101508 */
[----:B------:R-:W2:Y:S01]  /*4a90*/  @!P0 LDC.64 R18, c[0x0][0x218] ;  /* 0x00008600ff128b82 */ /* 0x000ea20000000a00 */
[----:B---3--:R-:W-:Y:S01]  /*4aa0*/  FADD.FTZ R30, R30, R35 ;  /* 0x000000231e1e7221 */ /* 0x008fe20000010000 */
[----:B----4-:R-:W-:Y:S01]  /*4ab0*/  IMAD.WIDE R28, R31, 0x2, R28 ;  /* 0x000000021f1c7825 */ /* 0x010fe200078e021c */
[----:B------:R-:W3:Y:S03]  /*4ac0*/  SHFL.BFLY PT, R20, R41, 0x1, 0x101f ;  /* 0x0c301f0029147f89 */ /* 0x000ee600000e0000 */
[----:B-1----:R-:W-:Y:S01]  /*4ad0*/  FADD.FTZ R32, R32, R33 ;  /* 0x0000002120207221 */ /* 0x002fe20000010000 */
[----:B------:R-:W-:Y:S01]  /*4ae0*/  @!P0 F2FP.F16.F32.PACK_AB R17, RZ, R30 ;  /* 0x0000001eff11823e */ /* 0x000fe200000000ff */
[----:B------:R1:W-:Y:S01]  /*4af0*/  @!P0 STG.E.U16 desc[UR8][R28.64], R36 ;  /* 0x000000241c008986 */ /* 0x0003e2000c101508 */
[----:B-----5:R-:W-:-:S02]  /*4b00*/  FADD.FTZ R37, R37, R38 ;  /* 0x0000002625257221 */ /* 0x020fc40000010000 */
[----:B0-----:R-:W-:Y:S01]  /*4b10*/  @!P0 F2FP.F16.F32.PACK_AB R21, RZ, R32 ;  /* 0x00000020ff15823e */ /* 0x001fe200000000ff */
[----:B------:R-:W-:Y:S02]  /*4b20*/  FADD.FTZ R39, R39, R40 ;  /* 0x0000002827277221 */ /* 0x000fe40000010000 */
[----:B------:R-:W-:Y:S01]  /*4b30*/  @!P0 F2FP.F16.F32.PACK_AB R22, RZ, R37 ;  /* 0x00000025ff16823e */ /* 0x000fe200000000ff */
[----:B--2---:R-:W-:-:S04]  /*4b40*/  @!P0 IMAD.WIDE R26, R31, 0x2, R26 ;  /* 0x000000021f1a8825 */ /* 0x004fc800078e021a */
[----:B------:R-:W-:Y:S01]  /*4b50*/  FADD.FTZ R42, R42, R43 ;  /* 0x0000002b2a2a7221 */ /* 0x000fe20000010000 */
[----:B------:R-:W-:Y:S01]  /*4b60*/  @!P0 F2FP.F16.F32.PACK_AB R30, RZ, R39 ;  /* 0x00000027ff1e823e */ /* 0x000fe200000000ff */
[----:B------:R1:W-:Y:S01]  /*4b70*/  @!P0 STG.E.U16 desc[UR8][R26.64+0x28], R17 ;  /* 0x000028111a008986 */ /* 0x0003e2000c101508 */
[----:B------:R-:W-:-:S03]  /*4b80*/  @!P0 IMAD.WIDE R18, R31, 0x2, R18 ;  /* 0x000000021f128825 */ /* 0x000fc600078e0212 */
[----:B------:R1:W-:Y:S01]  /*4b90*/  @!P0 STG.E.U16 desc[UR8][R28.64+0x28], R21 ;  /* 0x000028151c008986 */ /* 0x0003e2000c101508 */
[----:B---3--:R-:W-:-:S03]  /*4ba0*/  FADD.FTZ R20, R41, R20 ;  /* 0x0000001429147221 */ /* 0x008fc60000010000 */
[----:B------:R1:W-:Y:S04]  /*4bb0*/  @!P0 STG.E.U16 desc[UR8][R18.64+0x50], R22 ;  /* 0x0000501612008986 */ /* 0x0003e8000c101508 */
[----:B------:R1:W0:Y:S04]  /*4bc0*/  SHFL.BFLY PT, R25, R42, 0x1, 0x101f ;  /* 0x0c301f002a197f89 */ /* 0x00022800000e0000 */
[----:B------:R1:W-:Y:S02]  /*4bd0*/  @!P0 STG.E.U16 desc[UR8][R28.64+0x50], R30 ;  /* 0x0000501e1c008986 */ /* 0x0003e4000c101508 */
.L_x_2939:
[----:B-1----:R-:W1:Y:S01]  /*4be0*/  @!P0 LDC.64 R18, c[0x0][0x218] ;  /* 0x00008600ff128b82 */ /* 0x002e620000000a00 */
[----:B0-----:R-:W-:Y:S01]  /*4bf0*/  FADD.FTZ R25, R42, R25 ;  /* 0x000000192a197221 */ /* 0x001fe20000010000 */
[----:B------:R-:W-:-:S04]  /*4c00*/  @!P0 F2FP.F16.F32.PACK_AB R17, RZ, R20 ;  /* 0x00000014ff11823e */ /* 0x000fc800000000ff */
[----:B------:R-:W-:Y:S01]  /*4c10*/  @!P0 F2FP.F16.F32.PACK_AB R20, RZ, R25 ;  /* 0x00000019ff14823e */ /* 0x000fe200000000ff */
[----:B-1----:R-:W-:-:S05]  /*4c20*/  @!P0 IMAD.WIDE R18, R31, 0x2, R18 ;  /* 0x000000021f128825 */ /* 0x002fca00078e0212 */
[----:B------:R4:W-:Y:S04]  /*4c30*/  @!P0 STG.E.U16 desc[UR8][R18.64+0x78], R17 ;  /* 0x0000781112008986 */ /* 0x0009e8000c101508 */
[----:B------:R4:W-:Y:S02]  /*4c40*/  @!P0 STG.E.U16 desc[UR8][R28.64+0x78], R20 ;  /* 0x000078141c008986 */ /* 0x0009e4000c101508 */
.L_x_2869:
[----:B------:R-:W-:Y:S05]  /*4c50*/  WARPSYNC.ALL ;  /* 0x0000000000007948 */ /* 0x000fea0003800000 */
[----:B01-34-:R-:W-:Y:S01]  /*4c60*/  IMAD.MOV.U32 R17, RZ, RZ, 0x140 ;  /* 0x00000140ff117424 */ /* 0x01bfe200078e00ff */
[----:B------:R-:W-:Y:S01]  /*4c70*/  IADD3 R16, R16, 0x400, RZ ;  /* 0x0000040010107810 */ /* 0x000fe20007ffe0ff */
[----:B------:R-:W-:Y:S02]  /*4c80*/  BAR.SYNC.DEFER_BLOCKING 0x0 ;  /* 0x0000000000007b1d */ /* 0x000fe40000010000 */
[----:B------:R-:W-:-:S05]  /*4c90*/  IMAD R17, R0, R17, 0x140 ;  /* 0x0000014000117424 */ /* 0x000fca00078e0211 */
[----:B------:R-:W-:-:S13]  /*4ca0*/  ISETP.GE.AND P0, PT, R16, R17, PT ;  /* 0x000000111000720c */ /* 0x000fda0003f06270 */
[----:B------:R-:W-:Y:S05]  /*4cb0*/  @!P0 BRA `(.L_x_2876) ;  /* 0xffffffe000788947 */ /* 0x000fea000383ffff */
[----:B------:R-:W-:Y:S05]  /*4cc0*/  EXIT ;  /* 0x000000000000794d */ /* 0x000fea0003800000 */
.L_x_2872:
[----:B------:R-:W-:Y:S01]  /*4cd0*/  HFMA2.MMA R22, -RZ, RZ, 0, 0.000503063201904296875 ;  /* 0x0000101fff167435 */ /* 0x000fe200000001ff */
[----:B-1----:R-:W-:Y:S01]  /*4ce0*/  MOV R24, R18 ;  /* 0x0000001200187202 */ /* 0x002fe20000000f00 */
[----:B------:R-:W-:Y:S01]  /*4cf0*/  IMAD.MOV.U32 R23, RZ, RZ, 0x8 ;  /* 0x00000008ff177424 */ /* 0x000fe200078e00ff */
[----:B0-----:R-:W-:-:S08]  /*4d00*/  MOV R17, 0xffff ;  /* 0x0000ffff00117802 */ /* 0x001fd00000000f00 */
[----:B--2---:R-:W-:Y:S05]  /*4d10*/  WARPSYNC.COLLECTIVE R17, `(.L_x_2877) ;  /* 0x0000000011087348 */ /* 0x004fea0003c00000 */
[----:B------:R0:W1:Y:S02]  /*4d20*/  SHFL.BFLY P2, R25, R24, R23, R22 ;  /* 0x0c00001718197389 */ /* 0x0000640000040016 */
[----:B012---:R-:W-:Y:S01]  /*4d30*/  ENDCOLLECTIVE ;  /* 0x000000000000791b */ /* 0x007fe20003800000 */
.L_x_2877:
[----:B------:R-:W-:Y:S01]  /*4d40*/  MOV R24, R19 ;  /* 0x0000001300187202 */ /* 0x000fe20000000f00 */
[----:B------:R-:W-:-:S07]  /*4d50*/  IMAD.MOV.U32 R21, RZ, RZ, R25 ;  /* 0x000000ffff157224 */ /* 0x000fce00078e0019 */
[----:B------:R-:W-:Y:S05]  /*4d60*/  WARPSYNC.COLLECTIVE R17, `(.L_x_2878) ;  /* 0x0000000011087348 */ /* 0x000fea0003c00000 */
[----:B------:R0:W1:Y:S02]  /*4d70*/  SHFL.BFLY P2, R25, R24, R23, R22 ;  /* 0x0c00001718197389 */ /* 0x0000640000040016 */
[----:B01----:R-:W-:Y:S01]  /*4d80*/  ENDCOLLECTIVE ;  /* 0x000000000000791b */ /* 0x003fe20003800000 */
.L_x_2878:
[----:B------:R-:W-:Y:S01]  /*4d90*/  FADD.FTZ R21, R21, R18 ;  /* 0x0000001215157221 */ /* 0x000fe20000010000 */
[----:B------:R-:W-:-:S03]  /*4da0*/  HFMA2.MMA R23, -RZ, RZ, 0, 2.384185791015625e-07 ;  /* 0x00000004ff177435 */ /* 0x000fc600000001ff */
[----:B------:R-:W-:Y:S01]  /*4db0*/  IMAD.MOV.U32 R24, RZ, RZ, R21 ;  /* 0x000000ffff187224 */ /* 0x000fe200078e0015 */
[----:B------:R-:W-:-:S07]  /*4dc0*/  MOV R20, R25 ;  /* 0x0000001900147202 */ /* 0x000fce0000000f00 */
[----:B------:R-:W-:Y:S05]  /*4dd0*/  WARPSYNC.COLLECTIVE R17, `(.L_x_2879) ;  /* 0x0000000011087348 */ /* 0x000fea0003c00000 */
[----:B------:R0:W1:Y:S02]  /*4de0*/  SHFL.BFLY P2, R25, R24, R23, R22 ;  /* 0x0c00001718197389 */ /* 0x0000640000040016 */
[----:B01----:R-:W-:Y:S01]  /*4df0*/  ENDCOLLECTIVE ;  /* 0x000000000000791b */ /* 0x003fe20003800000 */
.L_x_2879:
[----:B------:R-:W-:-:S04]  /*4e00*/  FADD.FTZ R20, R20, R19 ;  /* 0x0000001314147221 */ /* 0x000fc80000010000 */
[----:B------:R-:W-:Y:S01]  /*4e10*/  IMAD.MOV.U32 R24, RZ, RZ, R20 ;  /* 0x000000ffff187224 */ /* 0x000fe200078e0014 */
[----:B------:R-:W-:-:S07]  /*4e20*/  MOV R26, R25 ;  /* 0x00000019001a7202 */ /* 0x000fce0000000f00 */
[----:B------:R-:W-:Y:S05]  /*4e30*/  WARPSYNC.COLLECTIVE R17, `(.L_x_2880) ;  /* 0x0000000011087348 */ /* 0x000fea0003c00000 */
[----:B------:R0:W1:Y:S02]  /*4e40*/  SHFL.BFLY P2, R25, R24, R23, R22 ;  /* 0x0c00001718197389 */ /* 0x0000640000040016 */
[----:B01----:R-:W-:Y:S01]  /*4e50*/  ENDCOLLECTIVE ;  /* 0x000000000000791b */ /* 0x003fe20003800000 */
.L_x_2880:
[----:B------:R-:W-:-:S05]  /*4e60*/  FADD.FTZ R26, R21, R26 ;  /* 0x0000001a151a7221 */ /* 0x000fca0000010000 */
[----:B------:R-:W-:Y:S01]  /*4e70*/  MOV R24, R26 ;  /* 0x0000001a00187202 */ /* 0x000fe20000000f00 */
[----:B------:R-:W-:Y:S01]  /*4e80*/  IMAD.MOV.U32 R23, RZ, RZ, 0x2 ;  /* 0x00000002ff177424 */ /* 0x000fe200078e00ff */
[----:B------:R-:W-:-:S07]  /*4e90*/  MOV R27, R25 ;  /* 0x00000019001b7202 */ /* 0x000fce0000000f00 */
[----:B------:R-:W-:Y:S05]  /*4ea0*/  WARPSYNC.COLLECTIVE R17, `(.L_x_2881) ;  /* 0x0000000011087348 */ /* 0x000fea0003c00000 */
[----:B------:R0:W1:Y:S02]  /*4eb0*/  SHFL.BFLY P2, R25, R24, R23, R22 ;  /* 0x0c00001718197389 */ /* 0x0000640000040016 */
[----:B01----:R-:W-:Y:S01]  /*4ec0*/  ENDCOLLECTIVE ;  /* 0x000000000000791b */ /* 0x003fe20003800000 */
.L_x_2881:
[----:B------:R-:W-:-:S05]  /*4ed0*/  FADD.FTZ R27, R20, R27 ;  /* 0x0000001b141b7221 */ /* 0x000fca0000010000 */
[----:B------:R-:W-:Y:S02]  /*4ee0*/  MOV R24, R27 ;  /* 0x0000001b00187202 */ /* 0x000fe40000000f00 */
[----:B------:R-:W-:-:S07]  /*4ef0*/  MOV R29, R25 ;  /* 0x00000019001d7202 */ /* 0x000fce0000000f00 */
[----:B------:R-:W-:Y:S05]  /*4f00*/  WARPSYNC.COLLECTIVE R17, `(.L_x_2882) ;  /* 0x0000000011087348 */ /* 0x000fea0003c00000 */
[----:B------:R0:W1:Y:S02]  /*4f10*/  SHFL.BFLY P2, R25, R24, R23, R22 ;  /* 0x0c00001718197389 */ /* 0x0000640000040016 */
[----:B01----:R-:W-:Y:S01]  /*4f20*/  ENDCOLLECTIVE ;  /* 0x000000000000791b */ /* 0x003fe20003800000 */
.L_x_2882:
[----:B------:R-:W-:Y:S01]  /*4f30*/  FADD.FTZ R29, R26, R29 ;  /* 0x0000001d1a1d7221 */ /* 0x000fe20000010000 */
[----:B------:R-:W-:-:S04]  /*4f40*/  HFMA2.MMA R23, -RZ, RZ, 0, 5.9604644775390625e-08 ;  /* 0x00000001ff177435 */ /* 0x000fc800000001ff */
[----:B------:R-:W-:Y:S01]  /*4f50*/  MOV R24, R29 ;  /* 0x0000001d00187202 */ /* 0x000fe20000000f00 */
[----:B------:R-:W-:-:S07]  /*4f60*/  IMAD.MOV.U32 R18, RZ, RZ, R25 ;  /* 0x000000ffff127224 */ /* 0x000fce00078e0019 */
[----:B------:R-:W-:Y:S05]  /*4f70*/  WARPSYNC.COLLECTIVE R17, `(.L_x_2883) ;  /* 0x0000000011087348 */ /* 0x000fea0003c00000 */
[----:B------:R0:W1:Y:S02]  /*4f80*/  SHFL.BFLY P2, R25, R24, R23, R22 ;  /* 0x0c00001718197389 */ /* 0x0000640000040016 */
[----:B01----:R-:W-:Y:S01]  /*4f90*/  ENDCOLLECTIVE ;  /* 0x000000000000791b */ /* 0x003fe20003800000 */
.L_x_2883:
[----:B------:R-:W-:-:S05]  /*4fa0*/  FADD.FTZ R28, R27, R18 ;  /* 0x000000121b1c7221 */ /* 0x000fca0000010000 */
[----:B------:R-:W-:Y:S01]  /*4fb0*/  MOV R24, R28 ;  /* 0x0000001c00187202 */ /* 0x000fe20000000f00 */
[----:B------:R-:W-:-:S07]  /*4fc0*/  IMAD.MOV.U32 R30, RZ, RZ, R25 ;  /* 0x000000ffff1e7224 */ /* 0x000fce00078e0019 */
[----:B------:R-:W-:Y:S05]  /*4fd0*/  WARPSYNC.COLLECTIVE R17, `(.L_x_2884) ;  /* 0x0000000011087348 */ /* 0x000fea0003c00000 */
[----:B------:R0:W1:Y:S02]  /*4fe0*/  SHFL.BFLY P2, R25, R24, R23, R22 ;  /* 0x0c00001718197389 */ /* 0x0000640000040016 */
[----:B01----:R-:W-:Y:S01]  /*4ff0*/  ENDCOLLECTIVE ;  /* 0x000000000000791b */ /* 0x003fe20003800000 */
.L_x_2884:
[----:B------:R-:W-:Y:S01]  /*5000*/  FADD.FTZ R30, R29, R30 ;  /* 0x0000001e1d1e7221 */ /* 0x000fe20000010000 */
[----:B------:R-:W-:Y:S06]  /*5010*/  BRA `(.L_x_2885) ;  /* 0xffffffec00247947 */ /* 0x000fec000383ffff */
.L_x_2873:
[----:B------:R-:W-:Y:S01]  /*5020*/  HFMA2.MMA R22, -RZ, RZ, 0, 0.000503063201904296875 ;  /* 0x0000101fff167435 */ /* 0x000fe200000001ff */
[----:B------:R-:W-:Y:S01]  /*5030*/  BSSY B1, `(.L_x_2886) ;  /* 0x0000007000017945 */ /* 0x000fe20003800000 */
[----:B-1----:R-:W-:Y:S01]  /*5040*/  MOV R24, R26 ;  /* 0x0000001a00187202 */ /* 0x002fe20000000f00 */
[----:B------:R-:W-:Y:S01]  /*5050*/  IMAD.MOV.U32 R23, RZ, RZ, 0x8 ;  /* 0x00000008ff177424 */ /* 0x000fe200078e00ff */
[----:B0-----:R-:W-:-:S07]  /*5060*/  MOV R17, 0xffff ;  /* 0x0000ffff00117802 */ /* 0x001fce0000000f00 */
[----:B--2---:R-:W-:Y:S05]  /*5070*/  WARPSYNC.COLLECTIVE R17, `(.L_x_2887) ;  /* 0x0000000011087348 */ /* 0x004fea0003c00000 */
[----:B------:R0:W1:Y:S02]  /*5080*/  SHFL.BFLY P2, R25, R24, R23, R22 ;  /* 0x0c00001718197389 */ /* 0x0000640000040016 */
[----:B012---:R-:W-:Y:S01]  /*5090*/  ENDCOLLECTIVE ;  /* 0x000000000000791b */ /* 0x007fe20003800000 */
.L_x_2887:
[----:B------:R-:W-:Y:S05]  /*50a0*/  BSYNC B1 ;  /* 0x0000000000017941 */ /* 0x000fea0003800000 */
.L_x_2886:
        /* <DEDUP_REMOVED lines=8> */
.L_x_2888:
[----:B------:R-:W-:-:S05]  /*5130*/  FADD.FTZ R29, R29, R26 ;  /* 0x0000001a1d1d7221 */ /* 0x000fca0000010000 */
[----:B------:R-:W-:Y:S01]  /*5140*/  MOV R24, R29 ;  /* 0x0000001d00187202 */ /* 0x000fe20000000f00 */
[----:B------:R-:W-:Y:S01]  /*5150*/  IMAD.MOV.U32 R23, RZ, RZ, 0x4 ;  /* 0x00000004ff177424 */ /* 0x000fe200078e00ff */
[----:B------:R-:W-:-:S07]  /*5160*/  MOV R28, R25 ;  /* 0x00000019001c7202 */ /* 0x000fce0000000f00 */
[----:B------:R-:W-:Y:S05]  /*5170*/  WARPSYNC.COLLECTIVE R17, `(.L_x_2889) ;  /* 0x0000000011087348 */ /* 0x000fea0003c00000 */
[----:B------:R0:W1:Y:S02]  /*5180*/  SHFL.BFLY P2, R25, R24, R23, R22 ;  /* 0x0c00001718197389 */ /* 0x0000640000040016 */
[----:B01----:R-:W-:Y:S01]  /*5190*/  ENDCOLLECTIVE ;  /* 0x000000000000791b */ /* 0x003fe20003800000 */
.L_x_2889:
[----:B------:R-:W-:-:S05]  /*51a0*/  FADD.FTZ R28, R28, R27 ;  /* 0x0000001b1c1c7221 */ /* 0x000fca0000010000 */
[----:B------:R-:W-:Y:S02]  /*51b0*/  MOV R24, R28 ;  /* 0x0000001c00187202 */ /* 0x000fe40000000f00 */
[----:B------:R-:W-:-:S07]  /*51c0*/  MOV R30, R25 ;  /* 0x00000019001e7202 */ /* 0x000fce0000000f00 */
[----:B------:R-:W-:Y:S05]  /*51d0*/  WARPSYNC.COLLECTIVE R17, `(.L_x_2890) ;  /* 0x0000000011087348 */ /* 0x000fea0003c00000 */
[----:B------:R0:W1:Y:S02]  /*51e0*/  SHFL.BFLY P2, R25, R24, R23, R22 ;  /* 0x0c00001718197389 */ /* 0x0000640000040016 */
[----:B01----:R-:W-:Y:S01]  /*51f0*/  ENDCOLLECTIVE ;  /* 0x000000000000791b */ /* 0x003fe20003800000 */
.L_x_2890:
[----:B------:R-:W-:Y:S01]  /*5200*/  FADD.FTZ R30, R29, R30 ;  /* 0x0000001e1d1e7221 */ /* 0x000fe20000010000 */
[----:B------:R-:W-:-:S03]  /*5210*/  HFMA2.MMA R23, -RZ, RZ, 0, 1.1920928955078125e-07 ;  /* 0x00000002ff177435 */ /* 0x000fc600000001ff */
[----:B------:R-:W-:Y:S01]  /*5220*/  IMAD.MOV.U32 R24, RZ, RZ, R30 ;  /* 0x000000ffff187224 */ /* 0x000fe200078e001e */
[----:B------:R-:W-:-:S07]  /*5230*/  MOV R31, R25 ;  /* 0x00000019001f7202 */ /* 0x000fce0000000f00 */
[----:B------:R-:W-:Y:S05]  /*5240*/  WARPSYNC.COLLECTIVE R17, `(.L_x_2891) ;  /* 0x0000000011087348 */ /* 0x000fea0003c00000 */
[----:B------:R0:W1:Y:S02]  /*5250*/  SHFL.BFLY P2, R25, R24, R23, R22 ;  /* 0x0c00001718197389 */ /* 0x0000640000040016 */
[----:B01----:R-:W-:Y:S01]  /*5260*/  ENDCOLLECTIVE ;  /* 0x000000000000791b */ /* 0x003fe20003800000 */
.L_x_2891:
[----:B------:R-:W-:-:S05]  /*5270*/  FADD.FTZ R31, R28, R31 ;  /* 0x0000001f1c1f7221 */ /* 0x000fca0000010000 */
[----:B------:R-:W-:Y:S02]  /*5280*/  MOV R24, R31 ;  /* 0x0000001f00187202 */ /* 0x000fe40000000f00 */
[----:B------:R-:W-:-:S07]  /*5290*/  MOV R33, R25 ;  /* 0x0000001900217202 */ /* 0x000fce0000000f00 */
[----:B------:R-:W-:Y:S05]  /*52a0*/  WARPSYNC.COLLECTIVE R17, `(.L_x_2892) ;  /* 0x0000000011087348 */ /* 0x000fea0003c00000 */
[----:B------:R0:W1:Y:S02]  /*52b0*/  SHFL.BFLY P2, R25, R24, R23, R22 ;  /* 0x0c00001718197389 */ /* 0x0000640000040016 */
[----:B01----:R-:W-:Y:S01]  /*52c0*/  ENDCOLLECTIVE ;  /* 0x000000000000791b */ /* 0x003fe20003800000 */
.L_x_2892:
[----:B------:R-:W-:Y:S01]  /*52d0*/  FADD.FTZ R33, R30, R33 ;  /* 0x000000211e217221 */ /* 0x000fe20000010000 */
[----:B------:R-:W-:-:S04]  /*52e0*/  HFMA2.MMA R23, -RZ, RZ, 0, 5.9604644775390625e-08 ;  /* 0x00000001ff177435 */ /* 0x000fc800000001ff */
[----:B------:R-:W-:Y:S01]  /*52f0*/  MOV R24, R33 ;  /* 0x0000002100187202 */ /* 0x000fe20000000f00 */
[----:B------:R-:W-:-:S07]  /*5300*/  IMAD.MOV.U32 R26, RZ, RZ, R25 ;  /* 0x000000ffff1a7224 */ /* 0x000fce00078e0019 */
[----:B------:R-:W-:Y:S05]  /*5310*/  WARPSYNC.COLLECTIVE R17, `(.L_x_2893) ;  /* 0x0000000011087348 */ /* 0x000fea0003c00000 */
[----:B------:R0:W1:Y:S02]  /*5320*/  SHFL.BFLY P2, R25, R24, R23, R22 ;  /* 0x0c00001718197389 */ /* 0x0000640000040016 */
[----:B01----:R-:W-:Y:S01]  /*5330*/  ENDCOLLECTIVE ;  /* 0x000000000000791b */ /* 0x003fe20003800000 */
.L_x_2893:
[----:B------:R-:W-:-:S04]  /*5340*/  FADD.FTZ R26, R31, R26 ;  /* 0x0000001a1f1a7221 */ /* 0x000fc80000010000 */
[----:B------:R-:W-:Y:S01]  /*5350*/  IMAD.MOV.U32 R24, RZ, RZ, R26 ;  /* 0x000000ffff187224 */ /* 0x000fe200078e001a */
[----:B------:R-:W-:-:S07]  /*5360*/  MOV R32, R25 ;  /* 0x0000001900207202 */ /* 0x000fce0000000f00 */
[----:B------:R-:W-:Y:S05]  /*5370*/  WARPSYNC.COLLECTIVE R17, `(.L_x_2894) ;  /* 0x0000000011087348 */ /* 0x000fea0003c00000 */
[----:B------:R0:W1:Y:S02]  /*5380*/  SHFL.BFLY P2, R25, R24, R23, R22 ;  /* 0x0c00001718197389 */ /* 0x0000640000040016 */
[----:B01----:R-:W-:Y:S01]  /*5390*/  ENDCOLLECTIVE ;  /* 0x000000000000791b */ /* 0x003fe20003800000 */
.L_x_2894:
[----:B------:R-:W-:Y:S01]  /*53a0*/  FADD.FTZ R32, R33, R32 ;  /* 0x0000002021207221 */ /* 0x000fe20000010000 */
[----:B------:R-:W-:Y:S06]  /*53b0*/  BRA `(.L_x_2895) ;  /* 0xffffffe800f07947 */ /* 0x000fec000383ffff */
.L_x_2874:
[----:B------:R-:W-:Y:S01]  /*53c0*/  HFMA2.MMA R23, -RZ, RZ, 0, 4.76837158203125e-07 ;  /* 0x00000008ff177435 */ /* 0x000fe200000001ff */
[----:B------:R-:W-:Y:S01]  /*53d0*/  BSSY B1, `(.L_x_2896) ;  /* 0x0000007000017945 */ /* 0x000fe20003800000 */
[----:B-1----:R-:W-:Y:S01]  /*53e0*/  MOV R24, R26 ;  /* 0x0000001a00187202 */ /* 0x002fe20000000f00 */
[----:B0-----:R-:W-:Y:S01]  /*53f0*/  IMAD.MOV.U32 R17, RZ, RZ, 0xffff ;  /* 0x0000ffffff117424 */ /* 0x001fe200078e00ff */
[----:B------:R-:W-:-:S07]  /*5400*/  MOV R22, 0x101f ;  /* 0x0000101f00167802 */ /* 0x000fce0000000f00 */
[----:B--2---:R-:W-:Y:S05]  /*5410*/  WARPSYNC.COLLECTIVE R17, `(.L_x_2897) ;  /* 0x0000000011087348 */ /* 0x004fea0003c00000 */
[----:B------:R0:W1:Y:S02]  /*5420*/  SHFL.BFLY P2, R25, R24, R23, R22 ;  /* 0x0c00001718197389 */ /* 0x0000640000040016 */
[----:B012---:R-:W-:Y:S01]  /*5430*/  ENDCOLLECTIVE ;  /* 0x000000000000791b */ /* 0x007fe20003800000 */
.L_x_2897:
[----:B------:R-:W-:Y:S05]  /*5440*/  BSYNC B1 ;  /* 0x0000000000017941 */ /* 0x000fea0003800000 */
.L_x_2896:
        /* <DEDUP_REMOVED lines=8> */
.L_x_2898:
[----:B------:R-:W-:-:S05]  /*54d0*/  FADD.FTZ R29, R29, R26 ;  /* 0x0000001a1d1d7221 */ /* 0x000fca0000010000 */
[----:B------:R-:W-:Y:S01]  /*54e0*/  MOV R24, R29 ;  /* 0x0000001d00187202 */ /* 0x000fe20000000f00 */
[----:B------:R-:W-:Y:S01]  /*54f0*/  IMAD.MOV.U32 R23, RZ, RZ, 0x4 ;  /* 0x00000004ff177424 */ /* 0x000fe200078e00ff */
[----:B------:R-:W-:-:S07]  /*5500*/  MOV R28, R25 ;  /* 0x00000019001c7202 */ /* 0x000fce0000000f00 */
[----:B------:R-:W-:Y:S05]  /*5510*/  WARPSYNC.COLLECTIVE R17, `(.L_x_2899) ;  /* 0x0000000011087348 */ /* 0x000fea0003c00000 */
[----:B------:R0:W1:Y:S02]  /*5520*/  SHFL.BFLY P2, R25, R24, R23, R22 ;  /* 0x0c00001718197389 */ /* 0x0000640000040016 */
[----:B01----:R-:W-:Y:S01]  /*5530*/  ENDCOLLECTIVE ;  /* 0x000000000000791b */ /* 0x003fe20003800000 */
.L_x_2899:
[----:B------:R-:W-:-:S05]  /*5540*/  FADD.FTZ R28, R28, R27 ;  /* 0x0000001b1c1c7221 */ /* 0x000fca0000010000 */
[----:B------:R-:W-:Y:S02]  /*5550*/  MOV R24, R28 ;  /* 0x0000001c00187202 */ /* 0x000fe40000000f00 */
[----:B------:R-:W-:-:S07]  /*5560*/  MOV R30, R25 ;  /* 0x00000019001e7202 */ /* 0x000fce0000000f00 */
[----:B------:R-:W-:Y:S05]  /*5570*/  WARPSYNC.COLLECTIVE R17, `(.L_x_2900) ;  /* 0x0000000011087348 */ /* 0x000fea0003c00000 */
[----:B------:R0:W1:Y:S02]  /*5580*/  SHFL.BFLY P2, R25, R24, R23, R22 ;  /* 0x0c00001718197389 */ /* 0x0000640000040016 */
[----:B01----:R-:W-:Y:S01]  /*5590*/  ENDCOLLECTIVE ;  /* 0x000000000000791b */ /* 0x003fe20003800000 */
.L_x_2900:
[----:B------:R-:W-:Y:S01]  /*55a0*/  FADD.FTZ R30, R29, R30 ;  /* 0x0000001e1d1e7221 */ /* 0x000fe20000010000 */
[----:B------:R-:W-:-:S03]  /*55b0*/  HFMA2.MMA R23, -RZ, RZ, 0, 1.1920928955078125e-07 ;  /* 0x00000002ff177435 */ /* 0x000fc600000001ff */
[----:B------:R-:W-:Y:S01]  /*55c0*/  IMAD.MOV.U32 R24, RZ, RZ, R30 ;  /* 0x000000ffff187224 */ /* 0x000fe200078e001e */
[----:B------:R-:W-:-:S07]  /*55d0*/  MOV R31, R25 ;  /* 0x00000019001f7202 */ /* 0x000fce0000000f00 */
[----:B------:R-:W-:Y:S05]  /*55e0*/  WARPSYNC.COLLECTIVE R17, `(.L_x_2901) ;  /* 0x0000000011087348 */ /* 0x000fea0003c00000 */
[----:B------:R0:W1:Y:S02]  /*55f0*/  SHFL.BFLY P2, R25, R24, R23, R22 ;  /* 0x0c00001718197389 */ /* 0x0000640000040016 */
[----:B01----:R-:W-:Y:S01]  /*5600*/  ENDCOLLECTIVE ;  /* 0x000000000000791b */ /* 0x003fe20003800000 */
.L_x_2901:
[----:B------:R-:W-:-:S05]  /*5610*/  FADD.FTZ R31, R28, R31 ;  /* 0x0000001f1c1f7221 */ /* 0x000fca0000010000 */
[----:B------:R-:W-:Y:S02]  /*5620*/  MOV R24, R31 ;  /* 0x0000001f00187202 */ /* 0x000fe40000000f00 */
[----:B------:R-:W-:-:S07]  /*5630*/  MOV R33, R25 ;  /* 0x0000001900217202 */ /* 0x000fce0000000f00 */
[----:B------:R-:W-:Y:S05]  /*5640*/  WARPSYNC.COLLECTIVE R17, `(.L_x_2902) ;  /* 0x0000000011087348 */ /* 0x000fea0003c00000 */
[----:B------:R0:W1:Y:S02]  /*5650*/  SHFL.BFLY P2, R25, R24, R23, R22 ;  /* 0x0c00001718197389 */ /* 0x0000640000040016 */
[----:B01----:R-:W-:Y:S01]  /*5660*/  ENDCOLLECTIVE ;  /* 0x000000000000791b */ /* 0x003fe20003800000 */
.L_x_2902:
[----:B------:R-:W-:Y:S01]  /*5670*/  FADD.FTZ R33, R30, R33 ;  /* 0x000000211e217221 */ /* 0x000fe20000010000 */
[----:B------:R-:W-:-:S04]  /*5680*/  HFMA2.MMA R23, -RZ, RZ, 0, 5.9604644775390625e-08 ;  /* 0x00000001ff177435 */ /* 0x000fc800000001ff */
[----:B------:R-:W-:Y:S01]  /*5690*/  MOV R24, R33 ;  /* 0x0000002100187202 */ /* 0x000fe20000000f00 */
[----:B------:R-:W-:-:S07]  /*56a0*/  IMAD.MOV.U32 R26, RZ, RZ, R25 ;  /* 0x000000ffff1a7224 */ /* 0x000fce00078e0019 */
[----:B------:R-:W-:Y:S05]  /*56b0*/  WARPSYNC.COLLECTIVE R17, `(.L_x_2903) ;  /* 0x0000000011087348 */ /* 0x000fea0003c00000 */
[----:B------:R0:W1:Y:S02]  /*56c0*/  SHFL.BFLY P2, R25, R24, R23, R22 ;  /* 0x0c00001718197389 */ /* 0x0000640000040016 */
[----:B01----:R-:W-:Y:S01]  /*56d0*/  ENDCOLLECTIVE ;  /* 0x000000000000791b */ /* 0x003fe20003800000 */
.L_x_2903:
[----:B------:R-:W-:-:S04]  /*56e0*/  FADD.FTZ R26, R31, R26 ;  /* 0x0000001a1f1a7221 */ /* 0x000fc80000010000 */
[----:B------:R-:W-:Y:S01]  /*56f0*/  IMAD.MOV.U32 R24, RZ, RZ, R26 ;  /* 0x000000ffff187224 */ /* 0x000fe200078e001a */
[----:B------:R-:W-:-:S07]  /*5700*/  MOV R32, R25 ;  /* 0x0000001900207202 */ /* 0x000fce0000000f00 */
[----:B------:R-:W-:Y:S05]  /*5710*/  WARPSYNC.COLLECTIVE R17, `(.L_x_2904) ;  /* 0x0000000011087348 */ /* 0x000fea0003c00000 */
[----:B------:R0:W1:Y:S02]  /*5720*/  SHFL.BFLY P2, R25, R24, R23, R22 ;  /* 0x0c00001718197389 */ /* 0x0000640000040016 */
[----:B01----:R-:W-:Y:S01]  /*5730*/  ENDCOLLECTIVE ;  /* 0x000000000000791b */ /* 0x003fe20003800000 */
.L_x_2904:
[----:B------:R-:W-:Y:S01]  /*5740*/  FADD.FTZ R32, R33, R32 ;  /* 0x0000002021207221 */ /* 0x000fe20000010000 */
[----:B------:R-:W-:Y:S06]  /*5750*/  BRA `(.L_x_2905) ;  /* 0xffffffe800a47947 */ /* 0x000fec000383ffff */
.L_x_2875:
        /* <DEDUP_REMOVED lines=8> */
.L_x_2907:
[----:B------:R-:W-:Y:S05]  /*57e0*/  BSYNC B0 ;  /* 0x0000000000007941 */ /* 0x000fea0003800000 */
.L_x_2906:
[----:B------:R-:W-:Y:S01]  /*57f0*/  HFMA2.MMA R23, -RZ, RZ, 0, 4.76837158203125e-07 ;  /* 0x00000008ff177435 */ /* 0x000fe200000001ff */
[----:B------:R-:W-:Y:S01]  /*5800*/  MOV R24, R19 ;  /* 0x0000001300187202 */ /* 0x000fe20000000f00 */
[----:B------:R-:W-:Y:S01]  /*5810*/  IMAD.MOV.U32 R22, RZ, RZ, 0x101f ;  /* 0x0000101fff167424 */ /* 0x000fe200078e00ff */
[----:B------:R-:W-:Y:S01]  /*5820*/  MOV R17, 0xffff ;  /* 0x0000ffff00117802 */ /* 0x000fe20000000f00 */
[----:B------:R-:W-:Y:S01]  /*5830*/  HFMA2.MMA R34, -RZ, RZ, 0, 0 ;  /* 0x00000000ff227435 */ /* 0x000fe200000001ff */
[----:B------:R-:W-:Y:S01]  /*5840*/  MOV R21, R25 ;  /* 0x0000001900157202 */ /* 0x000fe20000000f00 */
[----:B------:R-:W-:Y:S01]  /*5850*/  HFMA2.MMA R41, -RZ, RZ, 0, 0 ;  /* 0x00000000ff297435 */ /* 0x000fe200000001ff */
[----:B------:R-:W-:-:S10]  /*5860*/  @!P0 SHF.L.U32 R29, R52, 0x1, RZ ;  /* 0x00000001341d8819 */ /* 0x000fd400000006ff */
[----:B------:R-:W-:Y:S05]  /*5870*/  WARPSYNC.COLLECTIVE R17, `(.L_x_2908) ;  /* 0x0000000011087348 */ /* 0x000fea0003c00000 */
[----:B------:R0:W1:Y:S02]  /*5880*/  SHFL.BFLY P2, R25, R24, R23, R22 ;  /* 0x0c00001718197389 */ /* 0x0000640000040016 */
[----:B01----:R-:W-:Y:S01]  /*5890*/  ENDCOLLECTIVE ;  /* 0x000000000000791b */ /* 0x003fe20003800000 */
.L_x_2908:
[----:B------:R-:W-:Y:S01]  /*58a0*/  @!P0 IADD3 R26, R27, 0x14, RZ ;  /* 0x000000141b1a8810 */ /* 0x000fe20007ffe0ff */
[----:B------:R-:W-:Y:S01]  /*58b0*/  FADD.FTZ R21, R21, R18 ;  /* 0x0000001215157221 */ /* 0x000fe20000010000 */
[----:B------:R-:W-:Y:S01]  /*58c0*/  @!P0 LEA R31, R52, UR4, 0x7 ;  /* 0x00000004341f8c11 */ /* 0x000fe2000f8e38ff */
[----:B------:R-:W-:Y:S01]  /*58d0*/  HFMA2.MMA R42, -RZ, RZ, 0, 0 ;  /* 0x00000000ff2a7435 */ /* 0x000fe200000001ff */
[----:B------:R-:W-:Y:S02]  /*58e0*/  @!P0 LOP3.LUT R26, R26, R29, RZ, 0x3c, !PT ;  /* 0x0000001d1a1a8212 */ /* 0x000fe400078e3cff */
[----:B------:R-:W-:Y:S02]  /*58f0*/  CS2R R28, SRZ ;  /* 0x00000000001c7805 */ /* 0x000fe4000001ff00 */
[----:B------:R-:W-:Y:S02]  /*5900*/  MOV R36, RZ ;  /* 0x000000ff00247202 */ /* 0x000fe40000000f00 */
[----:B------:R-:W-:Y:S01]  /*5910*/  @!P0 LEA R38, R52, UR4, 0x7 ;  /* 0x0000000434268c11 */ /* 0x000fe2000f8e38ff */
[----:B------:R-:W-:Y:S01]  /*5920*/  @!P0 IMAD R26, R26, 0x4, R31 ;  /* 0x000000041a1a8824 */ /* 0x000fe200078e021f */
[----:B------:R-:W-:Y:S01]  /*5930*/  MOV R24, R21 ;  /* 0x0000001500187202 */ /* 0x000fe20000000f00 */
[----:B------:R-:W-:-:S03]  /*5940*/  IMAD.MOV.U32 R23, RZ, RZ, 0x4 ;  /* 0x00000004ff177424 */ /* 0x000fc600078e00ff */
[----:B------:R0:W1:Y:S04]  /*5950*/  @!P0 LDS R31, [R26+0x500] ;  /* 0x000500001a1f8984 */ /* 0x0000680000000800 */
[----:B------:R0:W2:Y:S01]  /*5960*/  @!P0 LDS R30, [R26] ;  /* 0x000000001a1e8984 */ /* 0x0000a20000000800 */
[----:B------:R-:W-:-:S07]  /*5970*/  FADD.FTZ R20, R25, R19 ;  /* 0x0000001319147221 */ /* 0x000fce0000010000 */
[----:B012---:R-:W-:Y:S05]  /*5980*/  WARPSYNC.COLLECTIVE R17, `(.L_x_2909) ;  /* 0x0000000011087348 */ /* 0x007fea0003c00000 */
[----:B------:R3:W4:Y:S02]  /*5990*/  SHFL.BFLY P2, R25, R24, R23, R22 ;  /* 0x0c00001718197389 */ /* 0x0007240000040016 */
[----:B01234-:R-:W-:Y:S01]  /*59a0*/  ENDCOLLECTIVE ;  /* 0x000000000000791b */ /* 0x01ffe20003800000 */
.L_x_2909:
[----:B------:R-:W-:Y:S02]  /*59b0*/  MOV R24, R20 ;  /* 0x0000001400187202 */ /* 0x000fe40000000f00 */
[----:B------:R-:W-:-:S07]  /*59c0*/  MOV R18, R25 ;  /* 0x0000001900127202 */ /* 0x000fce0000000f00 */
[----:B------:R-:W-:Y:S05]  /*59d0*/  WARPSYNC.COLLECTIVE R17, `(.L_x_2910) ;  /* 0x0000000011087348 */ /* 0x000fea0003c00000 */
[----:B------:R0:W1:Y:S02]  /*59e0*/  SHFL.BFLY P2, R25, R24, R23, R22 ;  /* 0x0c00001718197389 */ /* 0x0000640000040016 */
[----:B01----:R-:W-:Y:S01]  /*59f0*/  ENDCOLLECTIVE ;  /* 0x000000000000791b */ /* 0x003fe20003800000 */
.L_x_2910:
[----:B------:R-:W-:Y:S01]  /*5a00*/  FADD.FTZ R18, R21, R18 ;  /* 0x0000001215127221 */ /* 0x000fe20000010000 */
[----:B------:R-:W-:Y:S02]  /*5a10*/  @!P0 MOV R29, R31 ;  /* 0x0000001f001d8202 */ /* 0x000fe40000000f00 */
[----:B------:R-:W-:Y:S01]  /*5a20*/  @!P0 MOV R28, R30 ;  /* 0x0000001e001c8202 */ /* 0x000fe20000000f00 */
[----:B------:R-:W-:Y:S01]  /*5a30*/  HFMA2.MMA R23, -RZ, RZ, 0, 1.1920928955078125e-07 ;  /* 0x00000002ff177435 */ /* 0x000fe200000001ff */
[----:B------:R-:W-:Y:S01]  /*5a40*/  MOV R24, R18 ;  /* 0x0000001200187202 */ /* 0x000fe20000000f00 */
[----:B------:R-:W-:Y:S01]  /*5a50*/  FADD.FTZ R19, R20, R25 ;  /* 0x0000001914137221 */ /* 0x000fe20000010000 */
[----:B------:R-:W-:-:S08]  /*5a60*/  @!P0 IADD3 R20, R27, 0x28, RZ ;  /* 0x000000281b148810 */ /* 0x000fd00007ffe0ff */
[----:B------:R-:W-:Y:S05]  /*5a70*/  WARPSYNC.COLLECTIVE R17, `(.L_x_2911) ;  /* 0x0000000011087348 */ /* 0x000fea0003c00000 */
[----:B------:R0:W1:Y:S02]  /*5a80*/  SHFL.BFLY P2, R25, R24, R23, R22 ;  /* 0x0c00001718197389 */ /* 0x0000640000040016 */
[----:B01----:R-:W-:Y:S01]  /*5a90*/  ENDCOLLECTIVE ;  /* 0x000000000000791b */ /* 0x003fe20003800000 */
.L_x_2911:
[----:B------:R-:W-:Y:S01]  /*5aa0*/  IMAD.MOV.U32 R24, RZ, RZ, R19 ;  /* 0x000000ffff187224 */ /* 0x000fe200078e0013 */
[----:B------:R-:W-:-:S07]  /*5ab0*/  MOV R21, R25 ;  /* 0x0000001900157202 */ /* 0x000fce0000000f00 */
[----:B------:R-:W-:Y:S05]  /*5ac0*/  WARPSYNC.COLLECTIVE R17, `(.L_x_2912) ;  /* 0x0000000011087348 */ /* 0x000fea0003c00000 */
[----:B------:R0:W1:Y:S02]  /*5ad0*/  SHFL.BFLY P2, R25, R24, R23, R22 ;  /* 0x0c00001718197389 */ /* 0x0000640000040016 */
[----:B01----:R-:W-:Y:S01]  /*5ae0*/  ENDCOLLECTIVE ;  /* 0x000000000000791b */ /* 0x003fe20003800000 */
.L_x_2912:
[----:B------:R-:W-:Y:S01]  /*5af0*/  FADD.FTZ R18, R18, R21 ;  /* 0x0000001512127221 */ /* 0x000fe20000010000 */
[----:B------:R-:W-:-:S04]  /*5b00*/  @!P0 SHF.L.U32 R21, R52, 0x1, RZ ;  /* 0x0000000134158819 */ /* 0x000fc800000006ff */
[----:B------:R-:W-:Y:S02]  /*5b10*/  @!P0 LOP3.LUT R20, R20, R21, RZ, 0x3c, !PT ;  /* 0x0000001514148212 */ /* 0x000fe400078e3cff */
[----:B------:R-:W-:Y:S01]  /*5b20*/  MOV R24, R18 ;  /* 0x0000001200187202 */ /* 0x000fe20000000f00 */
[----:B------:R-:W-:Y:S02]  /*5b30*/  IMAD.MOV.U32 R23, RZ, RZ, 0x1 ;  /* 0x00000001ff177424 */ /* 0x000fe400078e00ff */
[----:B------:R-:W-:-:S07]  /*5b40*/  FADD.FTZ R19, R19, R25 ;  /* 0x0000001913137221 */ /* 0x000fce0000010000 */
[----:B------:R-:W-:Y:S05]  /*5b50*/  WARPSYNC.COLLECTIVE R17, `(.L_x_2913) ;  /* 0x0000000011087348 */ /* 0x000fea0003c00000 */
[----:B------:R0:W1:Y:S02]  /*5b60*/  SHFL.BFLY P2, R25, R24, R23, R22 ;  /* 0x0c00001718197389 */ /* 0x0000640000040016 */
[----:B01----:R-:W-:Y:S01]  /*5b70*/  ENDCOLLECTIVE ;  /* 0x000000000000791b */ /* 0x003fe20003800000 */
.L_x_2913:
[----:B------:R-:W-:Y:S02]  /*5b80*/  MOV R24, R19 ;  /* 0x0000001300187202 */ /* 0x000fe40000000f00 */
[----:B------:R-:W-:-:S07]  /*5b90*/  MOV R31, R25 ;  /* 0x00000019001f7202 */ /* 0x000fce0000000f00 */
[----:B------:R-:W-:Y:S05]  /*5ba0*/  WARPSYNC.COLLECTIVE R17, `(.L_x_2914) ;  /* 0x0000000011087348 */ /* 0x000fea0003c00000 */
[----:B------:R0:W1:Y:S02]  /*5bb0*/  SHFL.BFLY P2, R25, R24, R23, R22 ;  /* 0x0c00001718197389 */ /* 0x0000640000040016 */
[----:B01----:R-:W-:Y:S01]  /*5bc0*/  ENDCOLLECTIVE ;  /* 0x000000000000791b */ /* 0x003fe20003800000 */
.L_x_2914:
[----:B------:R-:W-:Y:S01]  /*5bd0*/  HFMA2.MMA R23, -RZ, RZ, 0, 4.76837158203125e-07 ;  /* 0x00000008ff177435 */ /* 0x000fe200000001ff */
[----:B------:R-:W-:Y:S01]  /*5be0*/  IMAD.MOV.U32 R24, RZ, RZ, R28 ;  /* 0x000000ffff187224 */ /* 0x000fe200078e001c */
[----:B------:R-:W-:-:S09]  /*5bf0*/  MOV R26, R25 ;  /* 0x00000019001a7202 */ /* 0x000fd20000000f00 */
[----:B------:R-:W-:Y:S05]  /*5c00*/  WARPSYNC.COLLECTIVE R17, `(.L_x_2915) ;  /* 0x0000000011087348 */ /* 0x000fea0003c00000 */
[----:B------:R0:W1:Y:S02]  /*5c10*/  SHFL.BFLY P2, R25, R24, R23, R22 ;  /* 0x0c00001718197389 */ /* 0x0000640000040016 */
[----:B01----:R-:W-:Y:S01]  /*5c20*/  ENDCOLLECTIVE ;  /* 0x000000000000791b */ /* 0x003fe20003800000 */
.L_x_2915:
[----:B------:R-:W-:Y:S02]  /*5c30*/  MOV R24, R29 ;  /* 0x0000001d00187202 */ /* 0x000fe40000000f00 */
[----:B------:R-:W-:-:S07]  /*5c40*/  MOV R33, R25 ;  /* 0x0000001900217202 */ /* 0x000fce0000000f00 */
[----:B------:R-:W-:Y:S05]  /*5c50*/  WARPSYNC.COLLECTIVE R17, `(.L_x_2916) ;  /* 0x0000000011087348 */ /* 0x000fea0003c00000 */
[----:B------:R0:W1:Y:S02]  /*5c60*/  SHFL.BFLY P2, R25, R24, R23, R22 ;  /* 0x0c00001718197389 */ /* 0x0000640000040016 */
[----:B01----:R-:W-:Y:S01]  /*5c70*/  ENDCOLLECTIVE ;  /* 0x000000000000791b */ /* 0x003fe20003800000 */
.L_x_2916:
[----:B------:R-:W-:Y:S01]  /*5c80*/  FADD.FTZ R33, R33, R28 ;  /* 0x0000001c21217221 */ /* 0x000fe20000010000 */
[----:B------:R-:W-:-:S04]  /*5c90*/  HFMA2.MMA R23, -RZ, RZ, 0, 2.384185791015625e-07 ;  /* 0x00000004ff177435 */ /* 0x000fc800000001ff */
[----:B------:R-:W-:Y:S01]  /*5ca0*/  MOV R24, R33 ;  /* 0x0000002100187202 */ /* 0x000fe20000000f00 */
[----:B------:R-:W-:-:S07]  /*5cb0*/  IMAD.MOV.U32 R30, RZ, RZ, R25 ;  /* 0x000000ffff1e7224 */ /* 0x000fce00078e0019 */
[----:B------:R-:W-:Y:S05]  /*5cc0*/  WARPSYNC.COLLECTIVE R17, `(.L_x_2917) ;  /* 0x0000000011087348 */ /* 0x000fea0003c00000 */
[----:B------:R0:W1:Y:S02]  /*5cd0*/  SHFL.BFLY P2, R25, R24, R23, R22 ;  /* 0x0c00001718197389 */ /* 0x0000640000040016 */
[----:B01----:R-:W-:Y:S01]  /*5ce0*/  ENDCOLLECTIVE ;  /* 0x000000000000791b */ /* 0x003fe20003800000 */
.L_x_2917:
[----:B------:R-:W-:-:S05]  /*5cf0*/  FADD.FTZ R30, R30, R29 ;  /* 0x0000001d1e1e7221 */ /* 0x000fca0000010000 */
[----:B------:R-:W-:Y:S01]  /*5d00*/  MOV R24, R30 ;  /* 0x0000001e00187202 */ /* 0x000fe20000000f00 */
[----:B------:R-:W-:-:S07]  /*5d10*/  IMAD.MOV.U32 R28, RZ, RZ, R25 ;  /* 0x000000ffff1c7224 */ /* 0x000fce00078e0019 */
[----:B------:R-:W-:Y:S05]  /*5d20*/  WARPSYNC.COLLECTIVE R17, `(.L_x_2918) ;  /* 0x0000000011087348 */ /* 0x000fea0003c00000 */
[----:B------:R0:W1:Y:S02]  /*5d30*/  SHFL.BFLY P2, R25, R24, R23, R22 ;  /* 0x0c00001718197389 */ /* 0x0000640000040016 */
[----:B01----:R-:W-:Y:S01]  /*5d40*/  ENDCOLLECTIVE ;  /* 0x000000000000791b */ /* 0x003fe20003800000 */
.L_x_2918:
        /* <DEDUP_REMOVED lines=10> */
.L_x_2919:
[----:B------:R0:W1:Y:S04]  /*5df0*/  @!P0 LDS R35, [R20+0x500] ;  /* 0x0005000014238984 */ /* 0x0000680000000800 */
[----:B------:R0:W2:Y:S01]  /*5e00*/  @!P0 LDS R21, [R20] ;  /* 0x0000000014158984 */ /* 0x0000a20000000800 */
[----:B------:R-:W-:Y:S01]  /*5e10*/  IMAD.MOV.U32 R24, RZ, RZ, R29 ;  /* 0x000000ffff187224 */ /* 0x000fe200078e001d */
[----:B------:R-:W-:-:S07]  /*5e20*/  MOV R33, R25 ;  /* 0x0000001900217202 */ /* 0x000fce0000000f00 */
[----:B012---:R-:W-:Y:S05]  /*5e30*/  WARPSYNC.COLLECTIVE R17, `(.L_x_2920) ;  /* 0x0000000011087348 */ /* 0x007fea0003c00000 */
[----:B------:R3:W4:Y:S02]  /*5e40*/  SHFL.BFLY P2, R25, R24, R23, R22 ;  /* 0x0c00001718197389 */ /* 0x0007240000040016 */
[----:B01234-:R-:W-:Y:S01]  /*5e50*/  ENDCOLLECTIVE ;  /* 0x000000000000791b */ /* 0x01ffe20003800000 */
.L_x_2920:
[----:B------:R-:W-:Y:S01]  /*5e60*/  FADD.FTZ R30, R28, R33 ;  /* 0x000000211c1e7221 */ /* 0x000fe20000010000 */
[----:B------:R-:W-:Y:S01]  /*5e70*/  @!P0 VIADD R28, R27, 0x3c ;  /* 0x0000003c1b1c8836 */ /* 0x000fe20000000000 */
[----:B------:R-:W-:-:S03]  /*5e80*/  HFMA2.MMA R23, -RZ, RZ, 0, 5.9604644775390625e-08 ;  /* 0x00000001ff177435 */ /* 0x000fc600000001ff */
[----:B------:R-:W-:Y:S02]  /*5e90*/  MOV R24, R30 ;  /* 0x0000001e00187202 */ /* 0x000fe40000000f00 */
[----:B------:R-:W-:Y:S01]  /*5ea0*/  @!P0 MOV R36, R35 ;  /* 0x0000002300248202 */ /* 0x000fe20000000f00 */
[----:B------:R-:W-:Y:S01]  /*5eb0*/  @!P0 IMAD.MOV.U32 R34, RZ, RZ, R21 ;  /* 0x000000ffff228224 */ /* 0x000fe200078e0015 */
[----:B------:R-:W-:-:S07]  /*5ec0*/  MOV R32, R25 ;  /* 0x0000001900207202 */ /* 0x000fce0000000f00 */
[----:B------:R-:W-:Y:S05]  /*5ed0*/  WARPSYNC.COLLECTIVE R17, `(.L_x_2921) ;  /* 0x0000000011087348 */ /* 0x000fea0003c00000 */
[----:B------:R0:W1:Y:S02]  /*5ee0*/  SHFL.BFLY P2, R25, R24, R23, R22 ;  /* 0x0c00001718197389 */ /* 0x0000640000040016 */
[----:B01----:R-:W-:Y:S01]  /*5ef0*/  ENDCOLLECTIVE ;  /* 0x000000000000791b */ /* 0x003fe20003800000 */
.L_x_2921:
[----:B------:R-:W-:-:S05]  /*5f00*/  FADD.FTZ R32, R29, R32 ;  /* 0x000000201d207221 */ /* 0x000fca0000010000 */
[----:B------:R-:W-:Y:S01]  /*5f10*/  MOV R24, R32 ;  /* 0x0000002000187202 */ /* 0x000fe20000000f00 */
[----:B------:R-:W-:-:S07]  /*5f20*/  IMAD.MOV.U32 R35, RZ, RZ, R25 ;  /* 0x000000ffff237224 */ /* 0x000fce00078e0019 */
[----:B------:R-:W-:Y:S05]  /*5f30*/  WARPSYNC.COLLECTIVE R17, `(.L_x_2922) ;  /* 0x0000000011087348 */ /* 0x000fea0003c00000 */
[----:B------:R0:W1:Y:S02]  /*5f40*/  SHFL.BFLY P2, R25, R24, R23, R22 ;  /* 0x0c00001718197389 */ /* 0x0000640000040016 */
[----:B01----:R-:W-:Y:S01]  /*5f50*/  ENDCOLLECTIVE ;  /* 0x000000000000791b */ /* 0x003fe20003800000 */
.L_x_2922:
[----:B------:R-:W-:Y:S01]  /*5f60*/  FADD.FTZ R30, R30, R35 ;  /* 0x000000231e1e7221 */ /* 0x000fe20000010000 */
[----:B------:R-:W-:Y:S01]  /*5f70*/  MOV R24, R34 ;  /* 0x0000002200187202 */ /* 0x000fe20000000f00 */
[----:B------:R-:W-:Y:S01]  /*5f80*/  IMAD.MOV.U32 R23, RZ, RZ, 0x8 ;  /* 0x00000008ff177424 */ /* 0x000fe200078e00ff */
[----:B------:R-:W-:-:S07]  /*5f90*/  MOV R33, R25 ;  /* 0x0000001900217202 */ /* 0x000fce0000000f00 */
[----:B------:R-:W-:Y:S05]  /*5fa0*/  WARPSYNC.COLLECTIVE R17, `(.L_x_2923) ;  /* 0x0000000011087348 */ /* 0x000fea0003c00000 */
[----:B------:R0:W1:Y:S02]  /*5fb0*/  SHFL.BFLY P2, R25, R24, R23, R22 ;  /* 0x0c00001718197389 */ /* 0x0000640000040016 */
[----:B01----:R-:W-:Y:S01]  /*5fc0*/  ENDCOLLECTIVE ;  /* 0x000000000000791b */ /* 0x003fe20003800000 */
.L_x_2923:
[----:B------:R-:W-:Y:S01]  /*5fd0*/  FADD.FTZ R32, R32, R33 ;  /* 0x0000002120207221 */ /* 0x000fe20000010000 */
[----:B------:R-:W-:Y:S02]  /*5fe0*/  MOV R24, R36 ;  /* 0x0000002400187202 */ /* 0x000fe40000000f00 */
[----:B------:R-:W-:-:S07]  /*5ff0*/  MOV R37, R25 ;  /* 0x0000001900257202 */ /* 0x000fce0000000f00 */
[----:B------:R-:W-:Y:S05]  /*6000*/  WARPSYNC.COLLECTIVE R17, `(.L_x_2924) ;  /* 0x0000000011087348 */ /* 0x000fea0003c00000 */
[----:B------:R0:W1:Y:S02]  /*6010*/  SHFL.BFLY P2, R25, R24, R23, R22 ;  /* 0x0c00001718197389 */ /* 0x0000640000040016 */
[----:B01----:R-:W-:Y:S01]  /*6020*/  ENDCOLLECTIVE ;  /* 0x000000000000791b */ /* 0x003fe20003800000 */
.L_x_2924:
[----:B------:R-:W-:Y:S01]  /*6030*/  FADD.FTZ R37, R37, R34 ;  /* 0x0000002225257221 */ /* 0x000fe20000010000 */
[----:B------:R-:W-:-:S04]  /*6040*/  HFMA2.MMA R23, -RZ, RZ, 0, 2.384185791015625e-07 ;  /* 0x00000004ff177435 */ /* 0x000fc800000001ff */
[----:B------:R-:W-:Y:S02]  /*6050*/  MOV R24, R37 ;  /* 0x0000002500187202 */ /* 0x000fe40000000f00 */
[----:B------:R-:W-:-:S07]  /*6060*/  MOV R39, R25 ;  /* 0x0000001900277202 */ /* 0x000fce0000000f00 */
[----:B------:R-:W-:Y:S05]  /*6070*/  WARPSYNC.COLLECTIVE R17, `(.L_x_2925) ;  /* 0x0000000011087348 */ /* 0x000fea0003c00000 */
[----:B------:R0:W1:Y:S02]  /*6080*/  SHFL.BFLY P2, R25, R24, R23, R22 ;  /* 0x0c00001718197389 */ /* 0x0000640000040016 */
[----:B01----:R-:W-:Y:S01]  /*6090*/  ENDCOLLECTIVE ;  /* 0x000000000000791b */ /* 0x003fe20003800000 */
.L_x_2925:
[----:B------:R-:W-:-:S04]  /*60a0*/  FADD.FTZ R39, R39, R36 ;  /* 0x0000002427277221 */ /* 0x000fc80000010000 */
[----:B------:R-:W-:Y:S01]  /*60b0*/  IMAD.MOV.U32 R24, RZ, RZ, R39 ;  /* 0x000000ffff187224 */ /* 0x000fe200078e0027 */
[----:B------:R-:W-:-:S07]  /*60c0*/  MOV R34, R25 ;  /* 0x0000001900227202 */ /* 0x000fce0000000f00 */
[----:B------:R-:W-:Y:S05]  /*60d0*/  WARPSYNC.COLLECTIVE R17, `(.L_x_2926) ;  /* 0x0000000011087348 */ /* 0x000fea0003c00000 */
[----:B------:R0:W1:Y:S02]  /*60e0*/  SHFL.BFLY P2, R25, R24, R23, R22 ;  /* 0x0c00001718197389 */ /* 0x0000640000040016 */
[----:B01----:R-:W-:Y:S01]  /*60f0*/  ENDCOLLECTIVE ;  /* 0x000000000000791b */ /* 0x003fe20003800000 */
.L_x_2926:
[----:B------:R-:W-:Y:S01]  /*6100*/  FADD.FTZ R34, R37, R34 ;  /* 0x0000002225227221 */ /* 0x000fe20000010000 */
[----:B------:R-:W-:-:S03]  /*6110*/  HFMA2.MMA R23, -RZ, RZ, 0, 1.1920928955078125e-07 ;  /* 0x00000002ff177435 */ /* 0x000fc600000001ff */
[----:B------:R-:W-:Y:S01]  /*6120*/  IMAD.MOV.U32 R24, RZ, RZ, R34 ;  /* 0x000000ffff187224 */ /* 0x000fe200078e0022 */
[----:B------:R-:W-:Y:S02]  /*6130*/  MOV R36, R25 ;  /* 0x0000001900247202 */ /* 0x000fe40000000f00 */
[----:B------:R-:W-:-:S03]  /*6140*/  @!P0 SHF.L.U32 R25, R52, 0x1, RZ ;  /* 0x0000000134198819 */ /* 0x000fc600000006ff */
[----:B------:R-:W-:Y:S01]  /*6150*/  FADD.FTZ R36, R39, R36 ;  /* 0x0000002427247221 */ /* 0x000fe20000010000 */
[----:B------:R-:W-:Y:S02]  /*6160*/  @!P0 LOP3.LUT R25, R28, R25, RZ, 0x3c, !PT ;  /* 0x000000191c198212 */ /* 0x000fe400078e3cff */
[----:B------:R-:W0:Y:S02]  /*6170*/  LDC.64 R28, c[0x0][0x220] ;  /* 0x00008800ff1c7b82 */ /* 0x000e240000000a00 */
[----:B------:R-:W-:-:S07]  /*6180*/  @!P0 LEA R38, R25, R38, 0x2 ;  /* 0x0000002619268211 */ /* 0x000fce00078e10ff */
[----:B0-----:R-:W-:Y:S05]  /*6190*/  WARPSYNC.COLLECTIVE R17, `(.L_x_2927) ;  /* 0x0000000011087348 */ /* 0x001fea0003c00000 */
[----:B------:R1:W2:Y:S02]  /*61a0*/  SHFL.BFLY P2, R25, R24, R23, R22 ;  /* 0x0c00001718197389 */ /* 0x0002a40000040016 */
[----:B012---:R-:W-:Y:S01]  /*61b0*/  ENDCOLLECTIVE ;  /* 0x000000000000791b */ /* 0x007fe20003800000 */
.L_x_2927:
[----:B------:R0:W1:Y:S04]  /*61c0*/  @!P0 LDS R40, [R38] ;  /* 0x0000000026288984 */ /* 0x0000680000000800 */
[----:B------:R0:W2:Y:S01]  /*61d0*/  @!P0 LDS R43, [R38+0x500] ;  /* 0x00050000262b8984 */ /* 0x0000a20000000800 */
[----:B------:R-:W-:Y:S02]  /*61e0*/  MOV R24, R36 ;  /* 0x0000002400187202 */ /* 0x000fe40000000f00 */
[----:B------:R-:W-:-:S07]  /*61f0*/  MOV R37, R25 ;  /* 0x0000001900257202 */ /* 0x000fce0000000f00 */
[----:B012---:R-:W-:Y:S05]  /*6200*/  WARPSYNC.COLLECTIVE R17, `(.L_x_2928) ;  /* 0x0000000011087348 */ /* 0x007fea0003c00000 */
[----:B------:R3:W4:Y:S02]  /*6210*/  SHFL.BFLY P2, R25, R24, R23, R22 ;  /* 0x0c00001718197389 */ /* 0x0007240000040016 */
[----:B01234-:R-:W-:Y:S01]  /*6220*/  ENDCOLLECTIVE ;  /* 0x000000000000791b */ /* 0x01ffe20003800000 */
.L_x_2928:
[----:B------:R-:W-:Y:S01]  /*6230*/  FADD.FTZ R37, R34, R37 ;  /* 0x0000002522257221 */ /* 0x000fe20000010000 */
[----:B------:R-:W-:Y:S01]  /*6240*/  FADD.FTZ R34, R18, R31 ;  /* 0x0000001f12227221 */ /* 0x000fe20000010000 */
[----:B------:R-:W-:-:S05]  /*6250*/  IADD3 R31, R27, R16, RZ ;  /* 0x000000101b1f7210 */ /* 0x000fca0007ffe0ff */
[----:B------:R-:W-:Y:S01]  /*6260*/  IMAD.WIDE R28, R31, 0x2, R28 ;  /* 0x000000021f1c7825 */ /* 0x000fe200078e021c */
[----:B------:R-:W-:-:S03]  /*6270*/  MOV R24, R37 ;  /* 0x0000002500187202 */ /* 0x000fc60000000f00 */
[----:B------:R-:W-:Y:S01]  /*6280*/  IMAD.MOV.U32 R23, RZ, RZ, 0x1 ;  /* 0x00000001ff177424 */ /* 0x000fe200078e00ff */
[----:B------:R-:W-:Y:S01]  /*6290*/  @!P0 MOV R41, R40 ;  /* 0x0000002800298202 */ /* 0x000fe20000000f00 */
[----:B------:R-:W-:Y:S01]  /*62a0*/  @!P0 IMAD.MOV.U32 R42, RZ, RZ, R43 ;  /* 0x000000ffff2a8224 */ /* 0x000fe200078e002b */
[----:B------:R-:W-:Y:S01]  /*62b0*/  ISETP.NE.AND P0, PT, R52, RZ, PT ;  /* 0x000000ff3400720c */ /* 0x000fe20003f05270 */
[----:B------:R-:W-:-:S12]  /*62c0*/  IMAD.MOV.U32 R39, RZ, RZ, R25 ;  /* 0x000000ffff277224 */ /* 0x000fd800078e0019 */
[----:B------:R-:W-:Y:S05]  /*62d0*/  WARPSYNC.COLLECTIVE R17, `(.L_x_2929) ;  /* 0x0000000011087348 */ /* 0x000fea0003c00000 */
[----:B------:R0:W1:Y:S02]  /*62e0*/  SHFL.BFLY P2, R25, R24, R23, R22 ;  /* 0x0c00001718197389 */ /* 0x0000640000040016 */
[----:B01----:R-:W-:Y:S01]  /*62f0*/  ENDCOLLECTIVE ;  /* 0x000000000000791b */ /* 0x003fe20003800000 */
.L_x_2929:
[----:B------:R-:W-:Y:S01]  /*6300*/  FADD.FTZ R39, R36, R39 ;  /* 0x0000002724277221 */ /* 0x000fe20000010000 */
[----:B------:R-:W-:Y:S01]  /*6310*/  FADD.FTZ R36, R19, R26 ;  /* 0x0000001a13247221 */ /* 0x000fe20000010000 */
[----:B------:R-:W0:Y:S01]  /*6320*/  @!P0 LDC.64 R20, c[0x0][0x218] ;  /* 0x00008600ff148b82 */ /* 0x000e220000000a00 */
[----:B------:R-:W-:-:S03]  /*6330*/  @!P0 F2FP.F16.F32.PACK_AB R34, RZ, R34 ;  /* 0x00000022ff22823e */ /* 0x000fc600000000ff */
[----:B------:R-:W-:Y:S02]  /*6340*/  @!P0 F2FP.F16.F32.PACK_AB R36, RZ, R36 ;  /* 0x00000024ff24823e */ /* 0x000fe400000000ff */
[----:B------:R-:W-:Y:S02]  /*6350*/  MOV R24, R39 ;  /* 0x0000002700187202 */ /* 0x000fe40000000f00 */
[----:B------:R-:W1:Y:S01]  /*6360*/  @!P0 LDC.64 R26, c[0x0][0x218] ;  /* 0x00008600ff1a8b82 */ /* 0x000e620000000a00 */
[----:B------:R-:W-:-:S07]  /*6370*/  MOV R38, R25 ;  /* 0x0000001900267202 */ /* 0x000fce0000000f00 */
[----:B01----:R-:W-:Y:S05]  /*6380*/  WARPSYNC.COLLECTIVE R17, `(.L_x_2930) ;  /* 0x0000000011087348 */ /* 0x003fea0003c00000 */
[----:B------:R2:W3:Y:S02]  /*6390*/  SHFL.BFLY P2, R25, R24, R23, R22 ;  /* 0x0c00001718197389 */ /* 0x0004e40000040016 */
[----:B0123--:R-:W-:Y:S01]  /*63a0*/  ENDCOLLECTIVE ;  /* 0x000000000000791b */ /* 0x00ffe20003800000 */
.L_x_2930:
[----:B------:R-:W0:Y:S01]  /*63b0*/  @!P0 LDC.64 R18, c[0x0][0x218] ;  /* 0x00008600ff128b82 */ /* 0x000e220000000a00 */
[----:B------:R-:W-:Y:S01]  /*63c0*/  FADD.FTZ R37, R37, R38 ;  /* 0x0000002625257221 */ /* 0x000fe20000010000 */
[----:B------:R-:W-:-:S05]  /*63d0*/  @!P0 IMAD.WIDE R20, R31, 0x2, R20 ;  /* 0x000000021f148825 */ /* 0x000fca00078e0214 */
[----:B------:R1:W-:Y:S01]  /*63e0*/  @!P0 STG.E.U16 desc[UR8][R20.64], R34 ;  /* 0x0000002214008986 */ /* 0x0003e2000c101508 */
[----:B------:R-:W-:Y:S01]  /*63f0*/  HFMA2.MMA R23, -RZ, RZ, 0, 4.76837158203125e-07 ;  /* 0x00000008ff177435 */ /* 0x000fe200000001ff */
[----:B------:R-:W-:Y:S02]  /*6400*/  IMAD.MOV.U32 R24, RZ, RZ, R41 ;  /* 0x000000ffff187224 */ /* 0x000fe400078e0029 */
[C---:B------:R-:W-:Y:S01]  /*6410*/  @!P0 IMAD.WIDE R26, R31.reuse, 0x2, R26 ;  /* 0x000000021f1a8825 */ /* 0x040fe200078e021a */
[----:B------:R1:W-:Y:S01]  /*6420*/  @!P0 STG.E.U16 desc[UR8][R28.64], R36 ;  /* 0x000000241c008986 */ /* 0x0003e2000c101508 */
[----:B------:R-:W-:Y:S02]  /*6430*/  MOV R40, R25 ;  /* 0x0000001900287202 */ /* 0x000fe40000000f00 */
[----:B01----:R-:W-:-:S07]  /*6440*/  @!P0 IMAD.WIDE R18, R31, 0x2, R18 ;  /* 0x000000021f128825 */ /* 0x003fce00078e0212 */
[----:B------:R-:W-:Y:S05]  /*6450*/  WARPSYNC.COLLECTIVE R17, `(.L_x_2931) ;  /* 0x0000000011087348 */ /* 0x000fea0003c00000 */
[----:B------:R0:W1:Y:S02]  /*6460*/  SHFL.BFLY P2, R25, R24, R23, R22 ;  /* 0x0c00001718197389 */ /* 0x0000640000040016 */
[----:B01----:R-:W-:Y:S01]  /*6470*/  ENDCOLLECTIVE ;  /* 0x000000000000791b */ /* 0x003fe20003800000 */
.L_x_2931:
[----:B------:R-:W-:Y:S01]  /*6480*/  @!P0 F2FP.F16.F32.PACK_AB R21, RZ, R32 ;  /* 0x00000020ff15823e */ /* 0x000fe200000000ff */
[----:B------:R-:W-:Y:S01]  /*6490*/  FADD.FTZ R39, R39, R40 ;  /* 0x0000002827277221 */ /* 0x000fe20000010000 */
[----:B------:R-:W-:Y:S02]  /*64a0*/  MOV R24, R42 ;  /* 0x0000002a00187202 */ /* 0x000fe40000000f00 */
[----:B------:R-:W-:-:S07]  /*64b0*/  MOV R44, R25 ;  /* 0x00000019002c7202 */ /* 0x000fce0000000f00 */
[----:B------:R-:W-:Y:S05]  /*64c0*/  WARPSYNC.COLLECTIVE R17, `(.L_x_2932) ;  /* 0x0000000011087348 */ /* 0x000fea0003c00000 */
[----:B------:R0:W1:Y:S02]  /*64d0*/  SHFL.BFLY P2, R25, R24, R23, R22 ;  /* 0x0c00001718197389 */ /* 0x0000640000040016 */
[----:B01----:R-:W-:Y:S01]  /*64e0*/  ENDCOLLECTIVE ;  /* 0x000000000000791b */ /* 0x003fe20003800000 */
.L_x_2932:
[----:B------:R-:W-:-:S05]  /*64f0*/  FADD.FTZ R44, R44, R41 ;  /* 0x000000292c2c7221 */ /* 0x000fca0000010000 */
[----:B------:R-:W-:Y:S01]  /*6500*/  MOV R24, R44 ;  /* 0x0000002c00187202 */ /* 0x000fe20000000f00 */
[----:B------:R-:W-:Y:S01]  /*6510*/  IMAD.MOV.U32 R23, RZ, RZ, 0x4 ;  /* 0x00000004ff177424 */ /* 0x000fe200078e00ff */
[----:B------:R-:W-:-:S07]  /*6520*/  MOV R43, R25 ;  /* 0x00000019002b7202 */ /* 0x000fce0000000f00 */
[----:B------:R-:W-:Y:S05]  /*6530*/  WARPSYNC.COLLECTIVE R17, `(.L_x_2933) ;  /* 0x0000000011087348 */ /* 0x000fea0003c00000 */
[----:B------:R0:W1:Y:S02]  /*6540*/  SHFL.BFLY P2, R25, R24, R23, R22 ;  /* 0x0c00001718197389 */ /* 0x0000640000040016 */
[----:B01----:R-:W-:Y:S01]  /*6550*/  ENDCOLLECTIVE ;  /* 0x000000000000791b */ /* 0x003fe20003800000 */
.L_x_2933:
[----:B------:R-:W-:-:S05]  /*6560*/  FADD.FTZ R42, R43, R42 ;  /* 0x0000002a2b2a7221 */ /* 0x000fca0000010000 */
[----:B------:R-:W-:Y:S02]  /*6570*/  MOV R24, R42 ;  /* 0x0000002a00187202 */ /* 0x000fe40000000f00 */
[----:B------:R-:W-:-:S07]  /*6580*/  MOV R41, R25 ;  /* 0x0000001900297202 */ /* 0x000fce0000000f00 */
[----:B------:R-:W-:Y:S05]  /*6590*/  WARPSYNC.COLLECTIVE R17, `(.L_x_2934) ;  /* 0x0000000011087348 */ /* 0x000fea0003c00000 */
[----:B------:R0:W1:Y:S02]  /*65a0*/  SHFL.BFLY P2, R25, R24, R23, R22 ;  /* 0x0c00001718197389 */ /* 0x0000640000040016 */
[----:B01----:R-:W-:Y:S01]  /*65b0*/  ENDCOLLECTIVE ;  /* 0x000000000000791b */ /* 0x003fe20003800000 */
.L_x_2934:
[----:B------:R-:W-:Y:S01]  /*65c0*/  FADD.FTZ R41, R44, R41 ;  /* 0x000000292c297221 */ /* 0x000fe20000010000 */
[----:B------:R-:W-:-:S03]  /*65d0*/  HFMA2.MMA R23, -RZ, RZ, 0, 1.1920928955078125e-07 ;  /* 0x00000002ff177435 */ /* 0x000fc600000001ff */
[----:B------:R-:W-:Y:S01]  /*65e0*/  IMAD.MOV.U32 R24, RZ, RZ, R41 ;  /* 0x000000ffff187224 */ /* 0x000fe200078e0029 */
[----:B------:R-:W-:-:S07]  /*65f0*/  MOV R43, R25 ;  /* 0x00000019002b7202 */ /* 0x000fce0000000f00 */
[----:B------:R-:W-:Y:S05]  /*6600*/  WARPSYNC.COLLECTIVE R17, `(.L_x_2935) ;  /* 0x0000000011087348 */ /* 0x000fea0003c00000 */
[----:B------:R0:W1:Y:S02]  /*6610*/  SHFL.BFLY P2, R25, R24, R23, R22 ;  /* 0x0c00001718197389 */ /* 0x0000640000040016 */
[----:B01----:R-:W-:Y:S01]  /*6620*/  ENDCOLLECTIVE ;  /* 0x000000000000791b */ /* 0x003fe20003800000 */
.L_x_2935:
[----:B------:R-:W-:-:S04]  /*6630*/  FADD.FTZ R42, R42, R43 ;  /* 0x0000002b2a2a7221 */ /* 0x000fc80000010000 */
[----:B------:R-:W-:Y:S01]  /*6640*/  IMAD.MOV.U32 R24, RZ, RZ, R42 ;  /* 0x000000ffff187224 */ /* 0x000fe200078e002a */
[----:B------:R-:W-:-:S07]  /*6650*/  MOV R44, R25 ;  /* 0x00000019002c7202 */ /* 0x000fce0000000f00 */
[----:B------:R-:W-:Y:S05]  /*6660*/  WARPSYNC.COLLECTIVE R17, `(.L_x_2936) ;  /* 0x0000000011087348 */ /* 0x000fea0003c00000 */
[----:B------:R0:W1:Y:S02]  /*6670*/  SHFL.BFLY P2, R25, R24, R23, R22 ;  /* 0x0c00001718197389 */ /* 0x0000640000040016 */
[----:B01----:R-:W-:Y:S01]  /*6680*/  ENDCOLLECTIVE ;  /* 0x000000000000791b */ /* 0x003fe20003800000 */
.L_x_2936:
[----:B------:R-:W-:Y:S01]  /*6690*/  FADD.FTZ R41, R41, R44 ;  /* 0x0000002c29297221 */ /* 0x000fe20000010000 */
[----:B------:R-:W-:Y:S01]  /*66a0*/  @!P0 F2FP.F16.F32.PACK_AB R17, RZ, R30 ;  /* 0x0000001eff11823e */ /* 0x000fe200000000ff */
[----:B------:R-:W-:Y:S01]  /*66b0*/  HFMA2.MMA R23, -RZ, RZ, 0, 5.9604644775390625e-08 ;  /* 0x00000001ff177435 */ /* 0x000fe200000001ff */
[----:B------:R-:W-:Y:S02]  /*66c0*/  @!P0 F2FP.F16.F32.PACK_AB R22, RZ, R37 ;  /* 0x00000025ff16823e */ /* 0x000fe400000000ff */
[----:B------:R-:W-:Y:S02]  /*66d0*/  PRMT R32, R17, 0x7610, R32 ;  /* 0x0000761011207816 */ /* 0x000fe40000000020 */
[----:B------:R-:W-:Y:S01]  /*66e0*/  PRMT R33, R22, 0x7610, R33 ;  /* 0x0000761016217816 */ /* 0x000fe20000000021 */
[----:B------:R-:W-:Y:S01]  /*66f0*/  IMAD.MOV.U32 R22, RZ, RZ, 0x101f ;  /* 0x0000101fff167424 */ /* 0x000fe200078e00ff */
[----:B------:R-:W-:Y:S01]  /*6700*/  MOV R24, R41 ;  /* 0x0000002900187202 */ /* 0x000fe20000000f00 */
[----:B------:R0:W-:Y:S01]  /*6710*/  @!P0 STG.E.U16 desc[UR8][R26.64+0x28], R32 ;  /* 0x000028201a008986 */ /* 0x0001e2000c101508 */
[----:B------:R-:W-:-:S02]  /*6720*/  MOV R17, 0xffff ;  /* 0x0000ffff00117802 */ /* 0x000fc40000000f00 */
[----:B------:R-:W-:Y:S01]  /*6730*/  MOV R43, R25 ;  /* 0x00000019002b7202 */ /* 0x000fe20000000f00 */
[----:B------:R0:W-:Y:S01]  /*6740*/  @!P0 STG.E.U16 desc[UR8][R28.64+0x28], R21 ;  /* 0x000028151c008986 */ /* 0x0001e2000c101508 */
[----:B------:R-:W-:-:S07]  /*6750*/  @!P0 F2FP.F16.F32.PACK_AB R30, RZ, R39 ;  /* 0x00000027ff1e823e */ /* 0x000fce00000000ff */
[----:B0-----:R-:W-:Y:S05]  /*6760*/  WARPSYNC.COLLECTIVE R17, `(.L_x_2937) ;  /* 0x0000000011087348 */ /* 0x001fea0003c00000 */
[----:B------:R1:W2:Y:S02]  /*6770*/  SHFL.BFLY P2, R25, R24, R23, R22 ;  /* 0x0c00001718197389 */ /* 0x0002a40000040016 */
[----:B012---:R-:W-:Y:S01]  /*6780*/  ENDCOLLECTIVE ;  /* 0x000000000000791b */ /* 0x007fe20003800000 */
.L_x_2937:
[----:B------:R-:W-:Y:S01]  /*6790*/  FADD.FTZ R42, R42, R43 ;  /* 0x0000002b2a2a7221 */ /* 0x000fe20000010000 */
[----:B------:R0:W-:Y:S04]  /*67a0*/  @!P0 STG.E.U16 desc[UR8][R18.64+0x50], R33 ;  /* 0x0000502112008986 */ /* 0x0001e8000c101508 */
[----:B------:R0:W-:Y:S01]  /*67b0*/  @!P0 STG.E.U16 desc[UR8][R28.64+0x50], R30 ;  /* 0x0000501e1c008986 */ /* 0x0001e2000c101508 */
[----:B------:R-:W-:Y:S02]  /*67c0*/  MOV R24, R42 ;  /* 0x0000002a00187202 */ /* 0x000fe40000000f00 */
[----:B------:R-:W-:-:S07]  /*67d0*/  MOV R20, R25 ;  /* 0x0000001900147202 */ /* 0x000fce0000000f00 */
[----:B0-----:R-:W-:Y:S05]  /*67e0*/  WARPSYNC.COLLECTIVE R17, `(.L_x_2938) ;  /* 0x0000000011087348 */ /* 0x001fea0003c00000 */
[----:B------:R1:W2:Y:S02]  /*67f0*/  SHFL.BFLY P2, R25, R24, R23, R22 ;  /* 0x0c00001718197389 */ /* 0x0002a40000040016 */
[----:B012---:R-:W-:Y:S01]  /*6800*/  ENDCOLLECTIVE ;  /* 0x000000000000791b */ /* 0x007fe20003800000 */
.L_x_2938:
[----:B------:R-:W-:Y:S01]  /*6810*/  FADD.FTZ R20, R41, R20 ;  /* 0x0000001429147221 */ /* 0x000fe20000010000 */
[----:B------:R-:W-:Y:S06]  /*6820*/  BRA `(.L_x_2939) ;  /* 0xffffffe000ec7947 */ /* 0x000fec000383ffff */
.L_x_2940:
        /* <DEDUP_REMOVED lines=13> */
.L_x_3801:


//--------------------- .text._ZN13group_norm_v218gn_bwd_cuda_kernelI6__halfLi320ELi3ELi16ELi80ELi256ELb1ELb1ELi8ELi320ELi320ELi4ELb1ELi8ELb0ELb0ELNS_15WgradSyncMethodE3ENS_16CompileConditionILi900EEEEEvPT_S6_S6_PKS5_S8_S8_S8_PKfflPfPj --------------------------
	.section	.text._ZN13group_norm_v218gn_bwd_cuda_kernelI6__halfLi320ELi3ELi16ELi80ELi256ELb1ELb1ELi8ELi320ELi320ELi4ELb1ELi8ELb0ELb0ELNS_15WgradSyncMethodE3ENS_16CompileConditionILi900EEEEEvPT_S6_S6_PKS5_S8_S8_S8_PKfflPfPj,"ax",@progbits
	.align	128
        .global         _ZN13group_norm_v218gn_bwd_cuda_kernelI6__halfLi320ELi3ELi16ELi80ELi256ELb1ELb1ELi8ELi320ELi320ELi4ELb1ELi8ELb0ELb0ELNS_15WgradSyncMethodE3ENS_16CompileConditionILi900EEEEEvPT_S6_S6_PKS5_S8_S8_S8_PKfflPfPj
        .type           _ZN13group_norm_v218gn_bwd_cuda_kernelI6__halfLi320ELi3ELi16ELi80ELi256ELb1ELb1ELi8ELi320ELi320ELi4ELb1ELi8ELb0ELb0ELNS_15WgradSyncMethodE3ENS_16CompileConditionILi900EEEEEvPT_S6_S6_PKS5_S8_S8_S8_PKfflPfPj,@function
        .size           _ZN13group_norm_v218gn_bwd_cuda_kernelI6__halfLi320ELi3ELi16ELi80ELi256ELb1ELb1ELi8ELi320ELi320ELi4ELb1ELi8ELb0ELb0ELNS_15WgradSyncMethodE3ENS_16CompileConditionILi900EEEEEvPT_S6_S6_PKS5_S8_S8_S8_PKfflPfPj,(.L_x_3802 - _ZN13group_norm_v218gn_bwd_cuda_kernelI6__halfLi320ELi3ELi16ELi80ELi256ELb1ELb1ELi8ELi320ELi320ELi4ELb1ELi8ELb0ELb0ELNS_15WgradSyncMethodE3ENS_16CompileConditionILi900EEEEEvPT_S6_S6_PKS5_S8_S8_S8_PKfflPfPj)
        .other          _ZN13group_norm_v218gn_bwd_cuda_kernelI6__halfLi320ELi3ELi16ELi80ELi256ELb1ELb1ELi8ELi320ELi320ELi4ELb1ELi8ELb0ELb0ELNS_15WgradSyncMethodE3ENS_16CompileConditionILi900EEEEEvPT_S6_S6_PKS5_S8_S8_S8_PKfflPfPj,@"STO_CUDA_ENTRY STV_DEFAULT"
_ZN13group_norm_v218gn_bwd_cuda_kernelI6__halfLi320ELi3ELi16ELi80ELi256ELb1ELb1ELi8ELi320ELi320ELi4ELb1ELi8ELb0ELb0ELNS_15WgradSyncMethodE3ENS_16CompileConditionILi900EEEEEvPT_S6_S6_PKS5_S8_S8_S8_PKfflPfPj:
.text._ZN13group_norm_v218gn_bwd_cuda_kernelI6__halfLi320ELi3ELi16ELi80ELi256ELb1ELb1ELi8ELi320ELi320ELi4ELb1ELi8ELb0ELb0ELNS_15WgradSyncMethodE3ENS_16CompileConditionILi900EEEEEvPT_S6_S6_PKS5_S8_S8_S8_PKfflPfPj:
        /* <DEDUP_REMOVED lines=31> */
.L_x_2943:
[----:B------:R-:W2:Y:S04]  /*01f0*/  LD.E.STRONG.GPU R0, desc[UR12][R2.64] ;  /* 0x0000000c02007980 */ /* 0x000ea8000c10f900 */
[----:B--2---:R-:W-:Y:S01]  /*0200*/  CCTL.IVALL ;  /* 0x00000000ff00798f */ /* 0x004fe20002000000 */
[----:B------:R-:W-:Y:S05]  /*0210*/  YIELD ;  /* 0x0000000000007946 */ /* 0x000fea0003800000 */
[----:B-----5:R-:W-:-:S04]  /*0220*/  LOP3.LUT R0, R0, R5, RZ, 0x3c, !PT ;  /* 0x0000000500007212 */ /* 0x020fc800078e3cff */
[----:B------:R-:W-:-:S13]  /*0230*/  ISETP.GT.AND P0, PT, R0, -0x1, PT ;  /* 0xffffffff0000780c */ /* 0x000fda0003f04270 */
[----:B------:R-:W-:Y:S05]  /*0240*/  @P0 BRA `(.L_x_2943) ;  /* 0xfffffffc00e80947 */ /* 0x000fea000383ffff */
.L_x_2942:
[----:B------:R-:W-:Y:S05]  /*0250*/  WARPSYNC.ALL ;  /* 0x0000000000007948 */ /* 0x000fea0003800000 */
[----:B------:R-:W-:Y:S06]  /*0260*/  BAR.SYNC.DEFER_BLOCKING 0x0 ;  /* 0x0000000000007b1d */ /* 0x000fec0000010000 */
[----:B------:R-:W-:Y:S05]  /*0270*/  BRA `(.L_x_2944) ;  /* 0x0000002800647947 */ /* 0x000fea0003800000 */
.L_x_2941:
[----:B------:R-:W0:Y:S01]  /*0280*/  S2R R0, SR_TID.X ;  /* 0x0000000000007919 */ /* 0x000e220000002100 */
[----:B------:R-:W-:Y:S01]  /*0290*/  MOV R3, 0x400 ;  /* 0x0000040000037802 */ /* 0x000fe20000000f00 */
[----:B------:R-:W-:Y:S01]  /*02a0*/  USHF.L.U32 UR4, UR15, 0x3, URZ ;  /* 0x000000030f047899 */ /* 0x000fe2000800063f */
[----:B------:R-:W-:Y:S01]  /*02b0*/  CS2R R26, SRZ ;  /* 0x00000000001a7805 */ /* 0x000fe2000001ff00 */
[----:B------:R-:W1:Y:S01]  /*02c0*/  S2R R10, SR_CgaCtaId ;  /* 0x00000000000a7919 */ /* 0x000e620000008800 */
[----:B------:R-:W-:Y:S01]  /*02d0*/  IADD3 R3, R3, 0x2800, RZ ;  /* 0x0000280003037810 */ /* 0x000fe20007ffe0ff */
[----:B------:R-:W-:Y:S01]  /*02e0*/  ULOP3.LUT UR4, UR4, 0xf8, URZ, 0xc0, !UPT ;  /* 0x000000f804047892 */ /* 0x000fe2000f8ec03f */
[----:B------:R-:W-:Y:S02]  /*02f0*/  CS2R R24, SRZ ;  /* 0x0000000000187805 */ /* 0x000fe4000001ff00 */
        /* <DEDUP_REMOVED lines=13> */
[----:B------:R-:W-:Y:S02]  /*03d0*/  SHF.R.S32.HI R12, RZ, 0x1f, R11 ;  /* 0x0000001fff0c7819 */ /* 0x000fe4000001140b */
[----:B------:R-:W-:Y:S02]  /*03e0*/  LEA.HI R8, R3, R8, RZ, 0x2 ;  /* 0x0000000803087211 */ /* 0x000fe400078f10ff */
[----:B------:R-:W-:Y:S02]  /*03f0*/  LEA.HI R10, R10, R9, RZ, 0x2 ;  /* 0x000000090a0a7211 */ /* 0x000fe400078f10ff */
[----:B------:R-:W-:-:S02]  /*0400*/  LOP3.LUT R3, R6, 0xfffffffc, RZ, 0xc0, !PT ;  /* 0xfffffffc06037812 */ /* 0x000fc400078ec0ff */
[----:B------:R-:W-:Y:S02]  /*0410*/  LEA.HI R12, R12, R11, RZ, 0x2 ;  /* 0x0000000b0c0c7211 */ /* 0x000fe400078f10ff */
[-C--:B------:R-:W-:Y:S02]  /*0420*/  LEA.HI R7, R7, R0.reuse, RZ, 0x4 ;  /* 0x0000000007077211 */ /* 0x080fe400078f20ff */
[----:B------:R-:W-:Y:S02]  /*0430*/  IADD3 R3, -R3, R0, RZ ;  /* 0x0000000003037210 */ /* 0x000fe40007ffe1ff */
[----:B------:R-:W-:Y:S02]  /*0440*/  SHF.R.U32.HI R10, RZ, 0x2, R10 ;  /* 0x00000002ff0a7819 */ /* 0x000fe4000001160a */
[----:B------:R-:W-:Y:S02]  /*0450*/  SHF.R.U32.HI R12, RZ, 0x2, R12 ;  /* 0x00000002ff0c7819 */ /* 0x000fe4000001160c */
[----:B------:R-:W-:Y:S01]  /*0460*/  SHF.R.U32.HI R6, RZ, 0x4, R7 ;  /* 0x00000004ff067819 */ /* 0x000fe20000011607 */
[----:B------:R-:W-:Y:S01]  /*0470*/  IMAD R7, R5, -0x50, R0 ;  /* 0xffffffb005077824 */ /* 0x000fe200078e0200 */
[----:B------:R-:W-:-:S02]  /*0480*/  LOP3.LUT R9, R3, 0x3, R10, 0x78, !PT ;  /* 0x0000000303097812 */ /* 0x000fc400078e780a */
[----:B------:R-:W-:Y:S01]  /*0490*/  LOP3.LUT R10, R3, 0x3, R12, 0x78, !PT ;  /* 0x00000003030a7812 */ /* 0x000fe200078e780c */
[----:B------:R-:W-:Y:S01]  /*04a0*/  IMAD R11, R7, 0x28, R4 ;  /* 0x00000028070b7824 */ /* 0x000fe200078e0204 */
[C---:B------:R-:W-:Y:S01]  /*04b0*/  IADD3 R12, R5.reuse, UR4, RZ ;  /* 0x00000004050c7c10 */ /* 0x040fe2000fffe0ff */
[----:B------:R-:W-:Y:S01]  /*04c0*/  UMOV UR4, URZ ;  /* 0x0000003f00047c82 */ /* 0x000fe20008000000 */
[----:B------:R-:W-:Y:S01]  /*04d0*/  SHF.R.U32.HI R8, RZ, 0x2, R8 ;  /* 0x00000002ff087819 */ /* 0x000fe20000011608 */
[----:B------:R-:W-:Y:S01]  /*04e0*/  IMAD R11, R5, 0x8, R11 ;  /* 0x00000008050b7824 */ /* 0x000fe200078e020b */
[C---:B------:R-:W-:Y:S01]  /*04f0*/  LOP3.LUT R6, R3.reuse, 0x3, R6, 0x78, !PT ;  /* 0x0000000303067812 */ /* 0x040fe200078e7806 */
[----:B------:R-:W-:Y:S01]  /*0500*/  IMAD R12, R12, 0x500, RZ ;  /* 0x000005000c0c7824 */ /* 0x000fe200078e02ff */
[----:B------:R-:W-:-:S07]  /*0510*/  LOP3.LUT R8, R3, 0x3, R8, 0x78, !PT ;  /* 0x0000000303087812 */ /* 0x000fce00078e7808 */
.L_x_2956:
[----:B------:R-:W-:Y:S01]  /*0520*/  ULOP3.LUT UR6, UR9, 0x3, URZ, 0xc0, !UPT ;  /* 0x0000000309067892 */ /* 0x000fe2000f8ec03f */
[----:B------:R-:W0:Y:S01]  /*0530*/  LDC.64 R38, c[0x0][0x238] ;  /* 0x00008e00ff267b82 */ /* 0x000e220000000a00 */
[----:B------:R-:W-:Y:S02]  /*0540*/  USHF.R.U64 UR7, UR9, 0x2, UR5 ;  /* 0x0000000209077899 */ /* 0x000fe40008001205 */
[----:B------:R-:W-:Y:S02]  /*0550*/  UIMAD UR11, UR6, 0x140, URZ ;  /* 0x00000140060b78a4 */ /* 0x000fe4000f8e023f */
[----:B------:R-:W-:Y:S01]  /*0560*/  USHF.R.U32.HI UR6, URZ, 0x2, UR5 ;  /* 0x000000023f067899 */ /* 0x000fe20008011605 */
[----:B------:R-:W-:Y:S02]  /*0570*/  ULDC.64 UR18, c[0x0][0x248] ;  /* 0x0000920000127ab9 */ /* 0x000fe40000000a00 */
[----:B------:R-:W1:Y:S01]  /*0580*/  LDC.64 R32, c[0x0][0x240] ;  /* 0x00009000ff207b82 */ /* 0x000e620000000a00 */
[----:B------:R-:W-:-:S02]  /*0590*/  LEA R18, R7, UR11, 0x2 ;  /* 0x0000000b07127c11 */ /* 0x000fc4000f8e10ff */
[----:B--2---:R-:W-:Y:S01]  /*05a0*/  IMAD.U32 R5, RZ, RZ, UR6 ;  /* 0x00000006ff057e24 */ /* 0x004fe2000f8e00ff */
[----:B------:R-:W-:Y:S01]  /*05b0*/  UIMAD UR6, UR6, 0x50000, URZ ;  /* 0x00050000060678a4 */ /* 0x000fe2000f8e023f */
[----:B------:R-:W-:Y:S01]  /*05c0*/  SHF.R.S32.HI R19, RZ, 0x1f, R18 ;  /* 0x0000001fff137819 */ /* 0x000fe20000011412 */
[----:B------:R-:W-:Y:S01]  /*05d0*/  IMAD.WIDE.U32 R14, R18, -0x33333333, RZ ;  /* 0xcccccccd120e7825 */ /* 0x000fe200078e00ff */
[----:B------:R-:W-:-:S04]  /*05e0*/  MOV R14, UR7 ;  /* 0x00000007000e7c02 */ /* 0x000fc80008000f00 */
[----:B------:R-:W-:Y:S01]  /*05f0*/  SHF.R.U32.HI R13, RZ, 0x6, R15 ;  /* 0x00000006ff0d7819 */ /* 0x000fe2000001160f */
[----:B------:R-:W-:-:S03]  /*0600*/  IMAD.WIDE.U32 R16, R14, 0x50000, R18 ;  /* 0x000500000e107825 */ /* 0x000fc600078e0012 */
[----:B------:R-:W-:Y:S02]  /*0610*/  LEA R3, P0, R14, R13, 0x4 ;  /* 0x0000000d0e037211 */ /* 0x000fe400078020ff */
[----:B------:R-:W-:Y:S02]  /*0620*/  IADD3 R15, P1, R12, R16, RZ ;  /* 0x000000100c0f7210 */ /* 0x000fe40007f3e0ff */
[----:B------:R-:W-:Y:S02]  /*0630*/  LEA.HI.X R14, R14, RZ, R5, 0x4, P0 ;  /* 0x000000ff0e0e7211 */ /* 0x000fe400000f2405 */
[----:B------:R-:W-:Y:S02]  /*0640*/  LEA R28, P0, R3, UR18, 0x3 ;  /* 0x00000012031c7c11 */ /* 0x000fe4000f8018ff */
[----:B------:R-:W-:Y:S01]  /*0650*/  IADD3 R5, R17, UR6, RZ ;  /* 0x0000000611057c10 */ /* 0x000fe2000fffe0ff */
[----:B------:R-:W-:Y:S01]  /*0660*/  ULDC.64 UR6, c[0x0][0x230] ;  /* 0x00008c0000067ab9 */ /* 0x000fe20000000a00 */
[----:B------:R-:W-:Y:S01]  /*0670*/  LEA.HI.X R29, R3, UR19, R14, 0x3, P0 ;  /* 0x00000013031d7c11 */ /* 0x000fe200080f1c0e */
[----:B------:R-:W-:Y:S01]  /*0680*/  IMAD.SHL.U32 R14, R15, 0x2, RZ ;  /* 0x000000020f0e7824 */ /* 0x000fe200078e00ff */
[----:B------:R-:W-:-:S04]  /*0690*/  IADD3.X R30, RZ, R5, RZ, P1, !PT ;  /* 0x00000005ff1e7210 */ /* 0x000fc80000ffe4ff */
[----:B------:R-:W2:Y:S01]  /*06a0*/  LDG.E.64.CONSTANT R28, desc[UR12][R28.64] ;  /* 0x0000000c1c1c7981 */ /* 0x000ea2000c1e9b00 */
[----:B------:R-:W-:Y:S02]  /*06b0*/  SHF.L.U64.HI R15, R15, 0x1, R30 ;  /* 0x000000010f0f7819 */ /* 0x000fe4000001021e */
[----:B------:R-:W-:-:S04]  /*06c0*/  IADD3 R30, P0, R14, UR6, RZ ;  /* 0x000000060e1e7c10 */ /* 0x000fc8000ff1e0ff */
[----:B------:R-:W-:Y:S02]  /*06d0*/  IADD3.X R31, R15, UR7, RZ, P0, !PT ;  /* 0x000000070f1f7c10 */ /* 0x000fe400087fe4ff */
[----:B------:R-:W-:Y:S01]  /*06e0*/  IADD3 R3, R12, 0x1400, RZ ;  /* 0x000014000c037810 */ /* 0x000fe20007ffe0ff */
[----:B0-----:R-:W-:-:S03]  /*06f0*/  IMAD.WIDE R38, R18, 0x2, R38 ;  /* 0x0000000212267825 */ /* 0x001fc600078e0226 */
[----:B------:R-:W3:Y:S01]  /*0700*/  LDG.E.64.CONSTANT R30, desc[UR12][R30.64] ;  /* 0x0000000c1e1e7981 */ /* 0x000ee2000c1e9b00 */
[----:B-1----:R-:W-:Y:S01]  /*0710*/  IMAD.WIDE R34, R18, 0x2, R32 ;  /* 0x0000000212227825 */ /* 0x002fe200078e0220 */
[----:B------:R-:W-:Y:S02]  /*0720*/  IADD3 R3, P0, R3, R16, RZ ;  /* 0x0000001003037210 */ /* 0x000fe40007f1e0ff */
[----:B------:R-:W4:Y:S02]  /*0730*/  LDG.E.64.CONSTANT R32, desc[UR12][R38.64] ;  /* 0x0000000c26207981 */ /* 0x000f24000c1e9b00 */
[----:B------:R-:W-:Y:S01]  /*0740*/  IADD3.X R18, RZ, R5, RZ, P0, !PT ;  /* 0x00000005ff127210 */ /* 0x000fe200007fe4ff */
[C---:B------:R-:W-:Y:S01]  /*0750*/  IMAD.SHL.U32 R16, R3.reuse, 0x2, RZ ;  /* 0x0000000203107824 */ /* 0x040fe200078e00ff */
[----:B------:R-:W5:Y:S02]  /*0760*/  LDG.E.64.CONSTANT R34, desc[UR12][R34.64] ;  /* 0x0000000c22227981 */ /* 0x000f64000c1e9b00 */
[----:B------:R-:W-:-:S02]  /*0770*/  SHF.L.U64.HI R17, R3, 0x1, R18 ;  /* 0x0000000103117819 */ /* 0x000fc40000010212 */
[----:B------:R-:W-:-:S04]  /*0780*/  IADD3 R36, P0, R16, UR6, RZ ;  /* 0x0000000610247c10 */ /* 0x000fc8000ff1e0ff */
[----:B------:R-:W-:Y:S01]  /*0790*/  IADD3.X R37, R17, UR7, RZ, P0, !PT ;  /* 0x0000000711257c10 */ /* 0x000fe200087fe4ff */
[----:B------:R-:W-:-:S05]  /*07a0*/  ULDC.64 UR6, c[0x0][0x228] ;  /* 0x00008a0000067ab9 */ /* 0x000fca0000000a00 */
[----:B------:R-:W5:Y:S01]  /*07b0*/  LDG.E.64.CONSTANT R36, desc[UR12][R36.64] ;  /* 0x0000000c24247981 */ /* 0x000f62000c1e9b00 */
[----:B------:R-:W-:-:S04]  /*07c0*/  IADD3 R42, P0, R14, UR6, RZ ;  /* 0x000000060e2a7c10 */ /* 0x000fc8000ff1e0ff */
[----:B------:R-:W-:-:S05]  /*07d0*/  IADD3.X R43, R15, UR7, RZ, P0, !PT ;  /* 0x000000070f2b7c10 */ /* 0x000fca00087fe4ff */
[----:B------:R0:W5:Y:S01]  /*07e0*/  LDG.E.64.CONSTANT R38, desc[UR12][R42.64] ;  /* 0x0000000c2a267981 */ /* 0x000162000c1e9b00 */
[----:B------:R-:W-:Y:S01]  /*07f0*/  IADD3 R40, P0, R16, UR6, RZ ;  /* 0x0000000610287c10 */ /* 0x000fe2000ff1e0ff */
[----:B------:R-:W-:-:S03]  /*0800*/  ULDC UR6, c[0x0][0x250] ;  /* 0x0000940000067ab9 */ /* 0x000fc60000000800 */
[----:B------:R-:W-:-:S06]  /*0810*/  IADD3.X R41, R17, UR7, RZ, P0, !PT ;  /* 0x0000000711297c10 */ /* 0x000fcc00087fe4ff */
[----:B------:R-:W5:Y:S01]  /*0820*/  LDG.E.64.CONSTANT R40, desc[UR12][R40.64] ;  /* 0x0000000c28287981 */ /* 0x000f62000c1e9b00 */
[----:B------:R-:W-:Y:S01]  /*0830*/  ISETP.GT.U32.AND P1, PT, R0, 0xf, PT ;  /* 0x0000000f0000780c */ /* 0x000fe20003f24070 */
[----:B--2---:R-:W-:Y:S01]  /*0840*/  FADD.FTZ R18, R29, UR6 ;  /* 0x000000061d127e21 */ /* 0x004fe20008010000 */
[----:B------:R-:W-:-:S04]  /*0850*/  UIADD3 UR6, UP0, UR9, 0x8, URZ ;  /* 0x0000000809067890 */ /* 0x000fc8000ff1e03f */
[----:B------:R-:W-:Y:S01]  /*0860*/  UIADD3.X UR7, URZ, UR5, URZ, UP0, !UPT ;  /* 0x000000053f077290 */ /* 0x000fe200087fe43f */
[----:B------:R-:W1:Y:S01]  /*0870*/  MUFU.RSQ R18, R18 ;  /* 0x0000001200127308 */ /* 0x000e620000001400 */
[----:B------:R-:W-:-:S04]  /*0880*/  UISETP.GE.U32.AND UP0, UPT, UR6, UR16, UPT ;  /* 0x000000100600728c */ /* 0x000fc8000bf06070 */
[----:B------:R-:W-:Y:S01]  /*0890*/  UISETP.GE.AND.EX UP0, UPT, UR7, UR10, UPT, UP0 ;  /* 0x0000000a0700728c */ /* 0x000fe2000bf06300 */
[--C-:B---3--:R-:W-:Y:S02]  /*08a0*/  HADD2.F32 R3, -RZ, R30.reuse.H0_H0 ;  /* 0x2000001eff037230 */ /* 0x108fe40000004100 */
[----:B------:R-:W-:Y:S02]  /*08b0*/  HADD2.F32 R45, -RZ, R30.H1_H1 ;  /* 0x3000001eff2d7230 */ /* 0x000fe40000004100 */
[--C-:B----4-:R-:W-:Y:S02]  /*08c0*/  HADD2.F32 R19, -RZ, R32.reuse.H1_H1 ;  /* 0x30000020ff137230 */ /* 0x110fe40000004100 */
[C---:B------:R-:W-:Y:S01]  /*08d0*/  FADD.FTZ R5, -R28.reuse, R3 ;  /* 0x000000031c057221 */ /* 0x040fe20000010100 */
[----:B------:R-:W-:Y:S02]  /*08e0*/  HADD2.F32 R3, -RZ, R32.H0_H0 ;  /* 0x20000020ff037230 */ /* 0x000fe40000004100 */
[----:B0-----:R-:W-:Y:S01]  /*08f0*/  FADD.FTZ R43, -R28, R45 ;  /* 0x0000002d1c2b7221 */ /* 0x001fe20000010100 */
[--C-:B-----5:R-:W-:Y:S01]  /*0900*/  HADD2.F32 R42, -RZ, R34.reuse.H0_H0 ;  /* 0x20000022ff2a7230 */ /* 0x120fe20000004100 */
[----:B------:R-:W-:Y:S01]  /*0910*/  PLOP3.LUT P0, PT, PT, PT, UP0, 0x80, 0x0 ;  /* 0x000000000000781c */ /* 0x000fe20003f0f008 */
[----:B------:R-:W-:-:S02]  /*0920*/  HADD2.F32 R32, -RZ, R34.H1_H1 ;  /* 0x30000022ff207230 */ /* 0x000fc40000004100 */
[C---:B-1----:R-:W-:Y:S01]  /*0930*/  FMUL.FTZ R5, R18.reuse, R5 ;  /* 0x0000000512057220 */ /* 0x042fe20000410000 */
[----:B------:R-:W-:Y:S01]  /*0940*/  FMUL.FTZ R43, R18, R43 ;  /* 0x0000002b122b7220 */ /* 0x000fe20000410000 */
[----:B------:R-:W-:Y:S02]  /*0950*/  HADD2.F32 R47, -RZ, R31.H0_H0 ;  /* 0x2000001fff2f7230 */ /* 0x000fe40000004100 */
[----:B------:R-:W-:Y:S01]  /*0960*/  FFMA.FTZ R30, R5, R3, R42 ;  /* 0x00000003051e7223 */ /* 0x000fe2000001002a */
[----:B------:R-:W-:Y:S01]  /*0970*/  FFMA.FTZ R48, R43, R19, R32 ;  /* 0x000000132b307223 */ /* 0x000fe20000010020 */
[--C-:B------:R-:W-:Y:S02]  /*0980*/  HADD2.F32 R29, -RZ, R33.reuse.H0_H0 ;  /* 0x20000021ff1d7230 */ /* 0x100fe40000004100 */
[----:B------:R-:W-:Y:S01]  /*0990*/  FADD.FTZ R47, -R28, R47 ;  /* 0x0000002f1c2f7221 */ /* 0x000fe20000010100 */
[----:B------:R-:W-:Y:S01]  /*09a0*/  FMUL.FTZ R44, R30, -1.4426950216293334961 ;  /* 0xbfb8aa3b1e2c7820 */ /* 0x000fe20000410000 */
[----:B------:R-:W-:Y:S01]  /*09b0*/  FMUL.FTZ R53, R48, -1.4426950216293334961 ;  /* 0xbfb8aa3b30357820 */ /* 0x000fe20000410000 */
[----:B------:R-:W-:-:S02]  /*09c0*/  HADD2.F32 R45, -RZ, R33.H1_H1 ;  /* 0x30000021ff2d7230 */ /* 0x000fc40000004100 */
[----:B------:R-:W-:Y:S01]  /*09d0*/  FMUL.FTZ R47, R18, R47 ;  /* 0x0000002f122f7220 */ /* 0x000fe20000410000 */
[----:B------:R-:W-:Y:S01]  /*09e0*/  HADD2.F32 R31, -RZ, R31.H1_H1 ;  /* 0x3000001fff1f7230 */ /* 0x000fe20000004100 */
[----:B------:R-:W0:Y:S01]  /*09f0*/  MUFU.EX2 R33, R44 ;  /* 0x0000002c00217308 */ /* 0x000e220000000800 */
[----:B------:R-:W-:Y:S02]  /*0a00*/  HADD2.F32 R56, -RZ, R35.H0_H0 ;  /* 0x20000023ff387230 */ /* 0x000fe40000004100 */
[--C-:B------:R-:W-:Y:S02]  /*0a10*/  HADD2.F32 R51, -RZ, R36.reuse.H0_H0 ;  /* 0x20000024ff337230 */ /* 0x100fe40000004100 */
[C---:B------:R-:W-:Y:S01]  /*0a20*/  FADD.FTZ R31, -R28.reuse, R31 ;  /* 0x0000001f1c1f7221 */ /* 0x040fe20000010100 */
[----:B------:R-:W-:Y:S02]  /*0a30*/  HADD2.F32 R57, -RZ, R37.H0_H0 ;  /* 0x20000025ff397230 */ /* 0x000fe40000004100 */
[----:B------:R-:W-:Y:S01]  /*0a40*/  FFMA.FTZ R34, R47, R29, R56 ;  /* 0x0000001d2f227223 */ /* 0x000fe20000010038 */
[----:B------:R-:W-:Y:S01]  /*0a50*/  HADD2.F32 R54, -RZ, R35.H1_H1 ;  /* 0x30000023ff367230 */ /* 0x000fe20000004100 */
[----:B------:R-:W1:Y:S01]  /*0a60*/  MUFU.EX2 R53, R53 ;  /* 0x0000003500357308 */ /* 0x000e620000000800 */
[----:B------:R-:W-:Y:S01]  /*0a70*/  FADD.FTZ R51, -R28, R51 ;  /* 0x000000331c337221 */ /* 0x000fe20000010100 */
[----:B------:R-:W-:Y:S01]  /*0a80*/  FMUL.FTZ R49, R18, R31 ;  /* 0x0000001f12317220 */ /* 0x000fe20000410000 */
[----:B------:R-:W-:-:S02]  /*0a90*/  HADD2.F32 R31, -RZ, R36.H1_H1 ;  /* 0x30000024ff1f7230 */ /* 0x000fc40000004100 */
[----:B------:R-:W-:Y:S01]  /*0aa0*/  FMUL.FTZ R55, R34, -1.4426950216293334961 ;  /* 0xbfb8aa3b22377820 */ /* 0x000fe20000410000 */
[----:B------:R-:W-:Y:S01]  /*0ab0*/  FMUL.FTZ R46, R18, R51 ;  /* 0x00000033122e7220 */ /* 0x000fe20000410000 */
[C---:B------:R-:W-:Y:S01]  /*0ac0*/  FADD.FTZ R57, -R28.reuse, R57 ;  /* 0x000000391c397221 */ /* 0x040fe20000010100 */
[----:B------:R-:W-:Y:S01]  /*0ad0*/  FFMA.FTZ R35, R49, R45, R54 ;  /* 0x0000002d31237223 */ /* 0x000fe20000010036 */
[----:B------:R-:W-:Y:S01]  /*0ae0*/  FADD.FTZ R51, -R28, R31 ;  /* 0x0000001f1c337221 */ /* 0x000fe20000010100 */
[----:B------:R-:W-:Y:S01]  /*0af0*/  FFMA.FTZ R31, R3, R46, R42 ;  /* 0x0000002e031f7223 */ /* 0x000fe2000001002a */
[----:B------:R-:W2:Y:S01]  /*0b00*/  MUFU.EX2 R55, R55 ;  /* 0x0000003700377308 */ /* 0x000ea20000000800 */
[----:B------:R-:W-:Y:S01]  /*0b10*/  FMUL.FTZ R42, R18, R57 ;  /* 0x00000039122a7220 */ /* 0x000fe20000410000 */
[----:B0-----:R-:W-:Y:S01]  /*0b20*/  FADD.FTZ R58, R33, 1 ;  /* 0x3f800000213a7421 */ /* 0x001fe20000010000 */
[----:B------:R-:W-:Y:S01]  /*0b30*/  FMUL.FTZ R52, R35, -1.4426950216293334961 ;  /* 0xbfb8aa3b23347820 */ /* 0x000fe20000410000 */
[----:B------:R-:W-:-:S02]  /*0b40*/  HADD2.F32 R37, -RZ, R37.H1_H1 ;  /* 0x30000025ff257230 */ /* 0x000fc40000004100 */
[----:B------:R-:W-:Y:S01]  /*0b50*/  FFMA.FTZ R33, R29, R42, R56 ;  /* 0x0000002a1d217223 */ /* 0x000fe20000010038 */
[----:B------:R-:W-:Y:S01]  /*0b60*/  FMUL.FTZ R44, R18, R51 ;  /* 0x00000033122c7220 */ /* 0x000fe20000410000 */
[----:B-1----:R-:W-:Y:S01]  /*0b70*/  FADD.FTZ R57, R53, 1 ;  /* 0x3f80000035397421 */ /* 0x002fe20000010000 */
[----:B------:R-:W0:Y:S01]  /*0b80*/  MUFU.RCP R56, R58 ;  /* 0x0000003a00387308 */ /* 0x000e220000001000 */
[----:B------:R-:W-:Y:S01]  /*0b90*/  FADD.FTZ R37, -R28, R37 ;  /* 0x000000251c257221 */ /* 0x000fe20000010100 */
[----:B------:R-:W-:Y:S01]  /*0ba0*/  FFMA.FTZ R32, R19, R44, R32 ;  /* 0x0000002c13207223 */ /* 0x000fe20000010020 */
[----:B------:R-:W-:Y:S01]  /*0bb0*/  FMUL.FTZ R51, R31, -1.4426950216293334961 ;  /* 0xbfb8aa3b1f337820 */ /* 0x000fe20000410000 */
[----:B------:R-:W-:Y:S01]  /*0bc0*/  FMUL.FTZ R36, R33, -1.4426950216293334961 ;  /* 0xbfb8aa3b21247820 */ /* 0x000fe20000410000 */
[----:B------:R-:W-:Y:S01]  /*0bd0*/  FMUL.FTZ R28, R18, R37 ;  /* 0x00000025121c7220 */ /* 0x000fe20000410000 */
[----:B------:R-:W-:Y:S02]  /*0be0*/  FMUL.FTZ R50, R32, -1.4426950216293334961 ;  /* 0xbfb8aa3b20327820 */ /* 0x000fe40000410000 */
[----:B------:R-:W1:Y:S01]  /*0bf0*/  MUFU.RCP R57, R57 ;  /* 0x0000003900397308 */ /* 0x000e620000001000 */
[----:B--2---:R-:W-:Y:S01]  /*0c00*/  FADD.FTZ R59, R55, 1 ;  /* 0x3f800000373b7421 */ /* 0x004fe20000010000 */
[----:B------:R-:W-:-:S06]  /*0c10*/  FFMA.FTZ R37, R45, R28, R54 ;  /* 0x0000001c2d257223 */ /* 0x000fcc0000010036 */
[----:B------:R-:W2:Y:S01]  /*0c20*/  MUFU.EX2 R52, R52 ;  /* 0x0000003400347308 */ /* 0x000ea20000000800 */
[----:B0-----:R-:W-:-:S04]  /*0c30*/  FADD.FTZ R53, -R56, 1 ;  /* 0x3f80000038357421 */ /* 0x001fc80000010100 */
[----:B------:R-:W-:Y:S01]  /*0c40*/  FFMA.FTZ R53, R30, R53, 1 ;  /* 0x3f8000001e357423 */ /* 0x000fe20000010035 */
[----:B------:R-:W-:Y:S02]  /*0c50*/  FMUL.FTZ R30, R37, -1.4426950216293334961 ;  /* 0xbfb8aa3b251e7820 */ /* 0x000fe40000410000 */
[----:B------:R-:W0:Y:S01]  /*0c60*/  MUFU.RCP R54, R59 ;  /* 0x0000003b00367308 */ /* 0x000e220000001000 */
[----:B-1----:R-:W-:-:S07]  /*0c70*/  FADD.FTZ R55, -R57, 1 ;  /* 0x3f80000039377421 */ /* 0x002fce0000010100 */
[----:B------:R-:W1:Y:S01]  /*0c80*/  MUFU.EX2 R51, R51 ;  /* 0x0000003300337308 */ /* 0x000e620000000800 */
[----:B--2---:R-:W-:Y:S01]  /*0c90*/  FADD.FTZ R58, R52, 1 ;  /* 0x3f800000343a7421 */ /* 0x004fe20000010000 */
[----:B------:R-:W-:Y:S01]  /*0ca0*/  FFMA.FTZ R52, R48, R55, 1 ;  /* 0x3f80000030347423 */ /* 0x000fe20000010037 */
[----:B------:R-:W-:-:S03]  /*0cb0*/  FMUL.FTZ R48, R56, R53 ;  /* 0x0000003538307220 */ /* 0x000fc60000410000 */
[----:B------:R-:W-:Y:S02]  /*0cc0*/  FMUL.FTZ R52, R57, R52 ;  /* 0x0000003439347220 */ /* 0x000fe40000410000 */
[----:B------:R-:W2:Y:S01]  /*0cd0*/  MUFU.EX2 R50, R50 ;  /* 0x0000003200327308 */ /* 0x000ea20000000800 */
[----:B0-----:R-:W-:-:S04]  /*0ce0*/  FADD.FTZ R55, -R54, 1 ;  /* 0x3f80000036377421 */ /* 0x001fc80000010100 */
[----:B------:R-:W-:Y:S01]  /*0cf0*/  FFMA.FTZ R57, R34, R55, 1 ;  /* 0x3f80000022397423 */ /* 0x000fe20000010037 */
[--C-:B------:R-:W-:Y:S02]  /*0d00*/  HADD2.F32 R55, -RZ, R38.reuse.H0_H0 ;  /* 0x20000026ff377230 */ /* 0x100fe40000004100 */
[----:B------:R-:W0:Y:S01]  /*0d10*/  MUFU.RCP R53, R58 ;  /* 0x0000003a00357308 */ /* 0x000e220000001000 */
[----:B-1----:R-:W-:Y:S02]  /*0d20*/  FADD.FTZ R51, R51, 1 ;  /* 0x3f80000033337421 */ /* 0x002fe40000010000 */
[----:B------:R-:W-:Y:S01]  /*0d30*/  FMUL.FTZ R48, R55, R48 ;  /* 0x0000003037307220 */ /* 0x000fe20000410000 */
[----:B------:R-:W-:-:S04]  /*0d40*/  HADD2.F32 R55, -RZ, R38.H1_H1 ;  /* 0x30000026ff377230 */ /* 0x000fc80000004100 */
[----:B------:R-:W1:Y:S01]  /*0d50*/  MUFU.EX2 R36, R36 ;  /* 0x0000002400247308 */ /* 0x000e620000000800 */
[----:B--2---:R-:W-:Y:S01]  /*0d60*/  FADD.FTZ R34, R50, 1 ;  /* 0x3f80000032227421 */ /* 0x004fe20000010000 */
[----:B------:R-:W-:Y:S01]  /*0d70*/  FMUL.FTZ R50, R54, R57 ;  /* 0x0000003936327220 */ /* 0x000fe20000410000 */
[--C-:B------:R-:W-:Y:S02]  /*0d80*/  HADD2.F32 R57, -RZ, R39.reuse.H0_H0 ;  /* 0x20000027ff397230 */ /* 0x100fe40000004100 */
[----:B------:R-:W-:Y:S01]  /*0d90*/  FMUL.FTZ R52, R55, R52 ;  /* 0x0000003437347220 */ /* 0x000fe20000410000 */
[----:B------:R-:W-:Y:S02]  /*0da0*/  HADD2.F32 R54, -RZ, R39.H1_H1 ;  /* 0x30000027ff367230 */ /* 0x000fe40000004100 */
[--C-:B------:R-:W-:Y:S01]  /*0db0*/  HADD2.F32 R55, -RZ, R41.reuse.H1_H1 ;  /* 0x30000029ff377230 */ /* 0x100fe20000004100 */
[----:B------:R-:W2:Y:S01]  /*0dc0*/  MUFU.EX2 R30, R30 ;  /* 0x0000001e001e7308 */ /* 0x000ea20000000800 */
[----:B0-----:R-:W-:Y:S01]  /*0dd0*/  FADD.FTZ R38, -R53, 1 ;  /* 0x3f80000035267421 */ /* 0x001fe20000010100 */
[----:B------:R-:W-:Y:S01]  /*0de0*/  FMUL.FTZ R50, R57, R50 ;  /* 0x0000003239327220 */ /* 0x000fe20000410000 */
[----:B------:R-:W-:Y:S01]  /*0df0*/  FMUL.FTZ R39, R19, R52 ;  /* 0x0000003413277220 */ /* 0x000fe20000410000 */
[----:B------:R-:W-:-:S04]  /*0e00*/  HADD2.F32 R57, -RZ, R41.H0_H0 ;  /* 0x20000029ff397230 */ /* 0x000fc80000004100 */
[----:B------:R-:W0:Y:S01]  /*0e10*/  MUFU.RCP R51, R51 ;  /* 0x0000003300337308 */ /* 0x000e220000001000 */
[----:B-1----:R-:W-:Y:S01]  /*0e20*/  FADD.FTZ R56, R36, 1 ;  /* 0x3f80000024387421 */ /* 0x002fe20000010000 */
[----:B------:R-:W-:Y:S01]  /*0e30*/  FFMA.FTZ R36, R35, R38, 1 ;  /* 0x3f80000023247423 */ /* 0x000fe20000010026 */
[----:B------:R-:W-:-:S03]  /*0e40*/  FMUL.FTZ R38, R3, R48 ;  /* 0x0000003003267220 */ /* 0x000fc60000410000 */
[----:B------:R-:W-:Y:S01]  /*0e50*/  FMUL.FTZ R53, R53, R36 ;  /* 0x0000002435357220 */ /* 0x000fe20000410000 */
[----:B------:R-:W-:Y:S01]  /*0e60*/  FFMA.FTZ R38, R5, R38, RZ ;  /* 0x0000002605267223 */ /* 0x000fe200000100ff */
[----:B------:R-:W1:Y:S01]  /*0e70*/  MUFU.RCP R34, R34 ;  /* 0x0000002200227308 */ /* 0x000e620000001000 */
[----:B--2---:R-:W-:Y:S01]  /*0e80*/  FADD.FTZ R30, R30, 1 ;  /* 0x3f8000001e1e7421 */ /* 0x004fe20000010000 */
[----:B------:R-:W-:Y:S01]  /*0e90*/  FMUL.FTZ R36, R29, R50 ;  /* 0x000000321d247220 */ /* 0x000fe20000410000 */
[----:B------:R-:W-:Y:S01]  /*0ea0*/  FFMA.FTZ R38, R43, R39, R38 ;  /* 0x000000272b267223 */ /* 0x000fe20000010026 */
[----:B------:R-:W-:-:S03]  /*0eb0*/  FMUL.FTZ R54, R54, R53 ;  /* 0x0000003536367220 */ /* 0x000fc60000410000 */
[----:B------:R-:W-:Y:S01]  /*0ec0*/  FFMA.FTZ R36, R47, R36, R38 ;  /* 0x000000242f247223 */ /* 0x000fe20000010026 */
[----:B------:R-:W2:Y:S01]  /*0ed0*/  MUFU.RCP R30, R30 ;  /* 0x0000001e001e7308 */ /* 0x000ea20000001000 */
[----:B------:R-:W-:-:S04]  /*0ee0*/  FMUL.FTZ R39, R45, R54 ;  /* 0x000000362d277220 */ /* 0x000fc80000410000 */
[----:B------:R-:W-:Y:S01]  /*0ef0*/  FFMA.FTZ R39, R49, R39, R36 ;  /* 0x0000002731277223 */ /* 0x000fe20000010024 */
[----:B0-----:R-:W-:Y:S02]  /*0f00*/  FADD.FTZ R36, -R51, 1 ;  /* 0x3f80000033247421 */ /* 0x001fe40000010100 */
[----:B------:R2:W0:Y:S01]  /*0f10*/  MUFU.RCP R35, R56 ;  /* 0x0000003800237308 */ /* 0x0004220000001000 */
[----:B-1----:R-:W-:Y:S01]  /*0f20*/  FADD.FTZ R53, -R34, 1 ;  /* 0x3f80000022357421 */ /* 0x002fe20000010100 */
[----:B------:R-:W-:-:S03]  /*0f30*/  FFMA.FTZ R36, R31, R36, 1 ;  /* 0x3f8000001f247423 */ /* 0x000fc60000010024 */
[----:B------:R-:W-:Y:S01]  /*0f40*/  FFMA.FTZ R31, R32, R53, 1 ;  /* 0x3f800000201f7423 */ /* 0x000fe20000010035 */
[----:B------:R-:W-:Y:S01]  /*0f50*/  FFMA.FTZ R32, R3, R48, RZ ;  /* 0x0000003003207223 */ /* 0x000fe200000100ff */
[--C-:B------:R-:W-:Y:S02]  /*0f60*/  HADD2.F32 R53, -RZ, R40.reuse.H0_H0 ;  /* 0x20000028ff357230 */ /* 0x100fe40000004100 */
[----:B------:R-:W-:Y:S01]  /*0f70*/  FMUL.FTZ R36, R51, R36 ;  /* 0x0000002433247220 */ /* 0x000fe20000410000 */
[----:B--2---:R-:W-:Y:S01]  /*0f80*/  FADD.FTZ R56, -R30, 1 ;  /* 0x3f8000001e387421 */ /* 0x004fe20000010100 */
[----:B------:R-:W-:Y:S01]  /*0f90*/  FFMA.FTZ R32, R19, R52, R32 ;  /* 0x0000003413207223 */ /* 0x000fe20000010020 */
[----:B------:R-:W-:Y:S02]  /*0fa0*/  HADD2.F32 R51, -RZ, R40.H1_H1 ;  /* 0x30000028ff337230 */ /* 0x000fe40000004100 */
[----:B------:R-:W-:Y:S01]  /*0fb0*/  FMUL.FTZ R53, R53, R36 ;  /* 0x0000002435357220 */ /* 0x000fe20000410000 */
[----:B------:R-:W-:Y:S01]  /*0fc0*/  FFMA.FTZ R37, R37, R56, 1 ;  /* 0x3f80000025257423 */ /* 0x000fe20000010038 */
[----:B------:R-:W-:Y:S01]  /*0fd0*/  FMUL.FTZ R34, R34, R31 ;  /* 0x0000001f22227220 */ /* 0x000fe20000410000 */
[----:B------:R-:W-:Y:S01]  /*0fe0*/  FFMA.FTZ R32, R29, R50, R32 ;  /* 0x000000321d207223 */ /* 0x000fe20000010020 */
[----:B0-----:R-:W-:Y:S01]  /*0ff0*/  FADD.FTZ R38, -R35, 1 ;  /* 0x3f80000023267421 */ /* 0x001fe20000010100 */
[----:B------:R-:W-:Y:S01]  /*1000*/  FMUL.FTZ R36, R30, R37 ;  /* 0x000000251e247220 */ /* 0x000fe20000410000 */
[----:B------:R-:W-:Y:S01]  /*1010*/  FMUL.FTZ R30, R3, R53 ;  /* 0x00000035031e7220 */ /* 0x000fe20000410000 */
[----:B------:R-:W-:Y:S01]  /*1020*/  FMUL.FTZ R51, R51, R34 ;  /* 0x0000002233337220 */ /* 0x000fe20000410000 */
[----:B------:R-:W-:Y:S01]  /*1030*/  FFMA.FTZ R38, R33, R38, 1 ;  /* 0x3f80000021267423 */ /* 0x000fe20000010026 */
[----:B------:R-:W-:Y:S01]  /*1040*/  FFMA.FTZ R32, R45, R54, R32 ;  /* 0x000000362d207223 */ /* 0x000fe20000010020 */
[----:B------:R-:W-:Y:S01]  /*1050*/  FFMA.FTZ R39, R46, R30, R39 ;  /* 0x0000001e2e277223 */ /* 0x000fe20000010027 */
[----:B------:R-:W-:Y:S01]  /*1060*/  FMUL.FTZ R30, R19, R51 ;  /* 0x00000033131e7220 */ /* 0x000fe20000410000 */
[----:B------:R-:W-:Y:S01]  /*1070*/  FMUL.FTZ R38, R35, R38 ;  /* 0x0000002623267220 */ /* 0x000fe20000410000 */
[----:B------:R-:W-:Y:S01]  /*1080*/  FFMA.FTZ R32, R3, R53, R32 ;  /* 0x0000003503207223 */ /* 0x000fe20000010020 */
[----:B------:R-:W-:Y:S01]  /*1090*/  FMUL.FTZ R55, R55, R36 ;  /* 0x0000002437377220 */ /* 0x000fe20000410000 */
[----:B------:R-:W-:Y:S01]  /*10a0*/  FFMA.FTZ R39, R44, R30, R39 ;  /* 0x0000001e2c277223 */ /* 0x000fe20000010027 */
[----:B------:R-:W-:Y:S01]  /*10b0*/  FMUL.FTZ R57, R57, R38 ;  /* 0x0000002639397220 */ /* 0x000fe20000410000 */
[----:B------:R-:W-:Y:S01]  /*10c0*/  FFMA.FTZ R32, R19, R51, R32 ;  /* 0x0000003313207223 */ /* 0x000fe20000010020 */
[----:B------:R-:W-:Y:S01]  /*10d0*/  FMUL.FTZ R33, R45, R55 ;  /* 0x000000372d217220 */ /* 0x000fe20000410000 */
[----:B------:R-:W-:Y:S01]  /*10e0*/  FFMA.FTZ R35, R43, R52, R24 ;  /* 0x000000342b237223 */ /* 0x000fe20000010018 */
[CC--:B------:R-:W-:Y:S01]  /*10f0*/  FMUL.FTZ R31, R29.reuse, R57.reuse ;  /* 0x000000391d1f7220 */ /* 0x0c0fe20000410000 */
[----:B------:R-:W-:Y:S01]  /*1100*/  FFMA.FTZ R30, R29, R57, R32 ;  /* 0x000000391d1e7223 */ /* 0x000fe20000010020 */
[----:B------:R-:W-:Y:S01]  /*1110*/  FADD.FTZ R32, R48, R27 ;  /* 0x0000001b30207221 */ /* 0x000fe20000010000 */
[----:B------:R-:W-:Y:S01]  /*1120*/  FADD.FTZ R34, R52, R25 ;  /* 0x0000001934227221 */ /* 0x000fe20000010000 */
[----:B------:R-:W-:Y:S01]  /*1130*/  FFMA.FTZ R31, R42, R31, R39 ;  /* 0x0000001f2a1f7223 */ /* 0x000fe20000010027 */
[----:B------:R-:W-:Y:S01]  /*1140*/  FFMA.FTZ R30, R45, R55, R30 ;  /* 0x000000372d1e7223 */ /* 0x000fe2000001001e */
[----:B------:R-:W-:Y:S01]  /*1150*/  FFMA.FTZ R37, R47, R50, R22 ;  /* 0x000000322f257223 */ /* 0x000fe20000010016 */
[----:B------:R-:W-:Y:S01]  /*1160*/  FADD.FTZ R36, R50, R23 ;  /* 0x0000001732247221 */ /* 0x000fe20000010000 */
[----:B------:R-:W-:Y:S01]  /*1170*/  FFMA.FTZ R31, R28, R33, R31 ;  /* 0x000000211c1f7223 */ /* 0x000fe2000001001f */
[----:B------:R-:W-:Y:S01]  /*1180*/  FFMA.FTZ R33, R5, R48, R26 ;  /* 0x0000003005217223 */ /* 0x000fe2000001001a */
[----:B------:R-:W-:Y:S01]  /*1190*/  FFMA.FTZ R39, R49, R54, R20 ;  /* 0x0000003631277223 */ /* 0x000fe20000010014 */
[----:B------:R-:W-:Y:S01]  /*11a0*/  FADD.FTZ R38, R54, R21 ;  /* 0x0000001536267221 */ /* 0x000fe20000010000 */
[----:B------:R-:W-:Y:S01]  /*11b0*/  FADD.FTZ R27, R32, R53 ;  /* 0x00000035201b7221 */ /* 0x000fe20000010000 */
[----:B------:R0:W-:Y:S01]  /*11c0*/  STS.64 [R11], R30 ;  /* 0x0000001e0b007388 */ /* 0x0001e20000000a00 */
[----:B------:R-:W-:Y:S01]  /*11d0*/  FFMA.FTZ R26, R46, R53, R33 ;  /* 0x000000352e1a7223 */ /* 0x000fe20000010021 */
        /* <DEDUP_REMOVED lines=10> */
[----:B0-----:R-:W-:-:S04]  /*1280*/  SHF.L.U32 R30, R0, 0x1, RZ ;  /* 0x00000001001e7819 */ /* 0x001fc800000006ff */
[----:B------:R-:W-:-:S04]  /*1290*/  LOP3.LUT R31, R30, 0x18, RZ, 0xc0, !PT ;  /* 0x000000181e1f7812 */ /* 0x000fc800078ec0ff */
[C---:B------:R-:W-:Y:S02]  /*12a0*/  LOP3.LUT R33, R31.reuse, 0x8, RZ, 0x3c, !PT ;  /* 0x000000081f217812 */ /* 0x040fe400078e3cff */
[C---:B------:R-:W-:Y:S02]  /*12b0*/  LOP3.LUT R35, R31.reuse, 0x10, RZ, 0x3c, !PT ;  /* 0x000000101f237812 */ /* 0x040fe400078e3cff */
[----:B------:R-:W-:Y:S01]  /*12c0*/  LOP3.LUT R37, R31, 0x18, RZ, 0x3c, !PT ;  /* 0x000000181f257812 */ /* 0x000fe200078e3cff */
[----:B-1----:R-:W-:-:S06]  /*12d0*/  ULEA UR5, UR14, UR5, 0x18 ;  /* 0x000000050e057291 */ /* 0x002fcc000f8ec03f */
[----:B------:R-:W-:Y:S02]  /*12e0*/  LEA R30, R0, UR5, 0x5 ;  /* 0x00000005001e7c11 */ /* 0x000fe4000f8e28ff */
[----:B------:R-:W-:Y:S01]  /*12f0*/  LEA R41, R2, UR5, 0x5 ;  /* 0x0000000502297c11 */ /* 0x000fe2000f8e28ff */
[----:B------:R-:W-:Y:S01]  /*1300*/  USHF.R.U32.HI UR5, URZ, 0x2, UR8 ;  /* 0x000000023f057899 */ /* 0x000fe20008011608 */
[C---:B------:R-:W-:Y:S01]  /*1310*/  IADD3 R34, R30.reuse, R31, RZ ;  /* 0x0000001f1e227210 */ /* 0x040fe20007ffe0ff */
[C---:B------:R-:W-:Y:S01]  /*1320*/  IMAD.IADD R36, R30.reuse, 0x1, R33 ;  /* 0x000000011e247824 */ /* 0x040fe200078e0221 */
[C---:B------:R-:W-:Y:S01]  /*1330*/  IADD3 R38, R30.reuse, R35, RZ ;  /* 0x000000231e267210 */ /* 0x040fe20007ffe0ff */
[----:B------:R-:W-:Y:S01]  /*1340*/  USHF.L.U32 UR5, UR5, 0x5, URZ ;  /* 0x0000000505057899 */ /* 0x000fe2000800063f */
[----:B------:R-:W-:Y:S01]  /*1350*/  IADD3 R39, R30, R37, RZ ;  /* 0x000000251e277210 */ /* 0x000fe20007ffe0ff */
[----:B------:R-:W-:Y:S01]  /*1360*/  STS.64 [R34], R26 ;  /* 0x0000001a22007388 */ /* 0x000fe20000000a00 */
[--C-:B------:R-:W-:Y:S01]  /*1370*/  IMAD R30, R6, 0x8, R41.reuse ;  /* 0x00000008061e7824 */ /* 0x100fe200078e0229 */
[-C--:B------:R-:W-:Y:S01]  /*1380*/  LEA R32, R8, R41.reuse, 0x3 ;  /* 0x0000002908207211 */ /* 0x080fe200078e18ff */
[----:B------:R-:W-:Y:S01]  /*1390*/  IMAD R37, R10, 0x8, R41 ;  /* 0x000000080a257824 */ /* 0x000fe200078e0229 */
[----:B------:R-:W-:Y:S01]  /*13a0*/  STS.64 [R36], R24 ;  /* 0x0000001824007388 */ /* 0x000fe20000000a00 */
[----:B------:R-:W-:Y:S01]  /*13b0*/  LEA R35, R9, R41, 0x3 ;  /* 0x0000002909237211 */ /* 0x000fe200078e18ff */
[----:B------:R-:W-:-:S02]  /*13c0*/  ULOP3.LUT UR5, UR5, 0xffffffe0, UR15, 0xe2, !UPT ;  /* 0xffffffe005057892 */ /* 0x000fc4000f8ee20f */
[----:B------:R-:W-:Y:S04]  /*13d0*/  STS.64 [R38], R22 ;  /* 0x0000001626007388 */ /* 0x000fe80000000a00 */
[----:B------:R0:W-:Y:S01]  /*13e0*/  STS.64 [R39], R20 ;  /* 0x0000001427007388 */ /* 0x0001e20000000a00 */
[----:B------:R-:W-:Y:S01]  /*13f0*/  MOV R41, UR5 ;  /* 0x0000000500297c02 */ /* 0x000fe20008000f00 */
[----:B------:R-:W-:Y:S04]  /*1400*/  BAR.SYNC.DEFER_BLOCKING 0x0 ;  /* 0x0000000000007b1d */ /* 0x000fe80000010000 */
        /* <DEDUP_REMOVED lines=18> */
.L_x_2945:
[----:B------:R-:W-:Y:S01]  /*1530*/  BSSY B0, `(.L_x_2946) ;  /* 0x00000be000007945 */ /* 0x000fe20003800000 */
[----:B------:R-:W-:Y:S01]  /*1540*/  HFMA2.MMA R32, -RZ, RZ, 0, 0 ;  /* 0x00000000ff207435 */ /* 0x000fe200000001ff */
[----:B------:R-:W-:Y:S02]  /*1550*/  MOV R41, RZ ;  /* 0x000000ff00297202 */ /* 0x000fe40000000f00 */
[----:B------:R-:W-:Y:S08]  /*1560*/  @P1 BRA `(.L_x_2947) ;  /* 0x0000000800e81947 */ /* 0x000ff00003800000 */
[----:B------:R-:W-:Y:S01]  /*1570*/  USHF.L.U32 UR5, UR9, 0x2, URZ ;  /* 0x0000000209057899 */ /* 0x000fe2000800063f */
[----:B0-----:R-:W-:Y:S01]  /*1580*/  IMAD.MOV.U32 R30, RZ, RZ, 0x50 ;  /* 0x00000050ff1e7424 */ /* 0x001fe200078e00ff */
[----:B-1----:R-:W-:Y:S02]  /*1590*/  SHF.L.U32 R38, R0, 0x3, RZ ;  /* 0x0000000300267819 */ /* 0x002fe400000006ff */
[----:B------:R-:W-:Y:S02]  /*15a0*/  ULOP3.LUT UR5, UR5, 0xc, URZ, 0xc0, !UPT ;  /* 0x0000000c05057892 */ /* 0x000fe4000f8ec03f */
[----:B------:R-:W-:-:S04]  /*15b0*/  LOP3.LUT R38, R38, 0x18, RZ, 0xc0, !PT ;  /* 0x0000001826267812 */ /* 0x000fc800078ec0ff */
[----:B------:R-:W-:-:S05]  /*15c0*/  LEA.HI R39, R0, UR5, RZ, 0x1e ;  /* 0x0000000500277c11 */ /* 0x000fca000f8ff0ff */
[----:B------:R-:W-:-:S05]  /*15d0*/  IMAD R39, R39, R30, -UR11 ;  /* 0x8000000b27277e24 */ /* 0x000fca000f8e021e */
[----:B------:R-:W-:Y:S02]  /*15e0*/  IADD3 R31, R39, 0x4, RZ ;  /* 0x00000004271f7810 */ /* 0x000fe40007ffe0ff */
[----:B------:R-:W-:Y:S02]  /*15f0*/  SHF.R.S32.HI R30, RZ, 0x1f, R39 ;  /* 0x0000001fff1e7819 */ /* 0x000fe40000011427 */
[----:B------:R-:W-:Y:S02]  /*1600*/  SHF.R.S32.HI R32, RZ, 0x1f, R31 ;  /* 0x0000001fff207819 */ /* 0x000fe4000001141f */
[----:B------:R-:W-:Y:S02]  /*1610*/  LEA.HI R30, R30, R39, RZ, 0x2 ;  /* 0x000000271e1e7211 */ /* 0x000fe400078f10ff */
[----:B------:R-:W-:Y:S02]  /*1620*/  LEA.HI R32, R32, R31, RZ, 0x2 ;  /* 0x0000001f20207211 */ /* 0x000fe400078f10ff */
[----:B------:R-:W-:-:S02]  /*1630*/  SHF.R.S32.HI R31, RZ, 0x2, R30 ;  /* 0x00000002ff1f7819 */ /* 0x000fc4000001141e */
[----:B------:R-:W-:Y:S02]  /*1640*/  SHF.R.S32.HI R33, RZ, 0x2, R32 ;  /* 0x00000002ff217819 */ /* 0x000fe40000011420 */
[----:B------:R-:W-:Y:S01]  /*1650*/  IADD3 R30, R39, 0x8, RZ ;  /* 0x00000008271e7810 */ /* 0x000fe20007ffe0ff */
[--C-:B------:R-:W-:Y:S01]  /*1660*/  IMAD R31, R31, 0x28, R4.reuse ;  /* 0x000000281f1f7824 */ /* 0x100fe200078e0204 */
[----:B------:R-:W-:Y:S01]  /*1670*/  IADD3 R36, R39, 0x10, RZ ;  /* 0x0000001027247810 */ /* 0x000fe20007ffe0ff */
[----:B------:R-:W-:Y:S01]  /*1680*/  IMAD R33, R33, 0x28, R4 ;  /* 0x0000002821217824 */ /* 0x000fe200078e0204 */
[----:B------:R-:W-:Y:S01]  /*1690*/  SHF.R.S32.HI R37, RZ, 0x1f, R30 ;  /* 0x0000001fff257819 */ /* 0x000fe2000001141e */
[----:B------:R-:W-:Y:S01]  /*16a0*/  IMAD.IADD R31, R31, 0x1, R38 ;  /* 0x000000011f1f7824 */ /* 0x000fe200078e0226 */
[----:B------:R-:W-:Y:S02]  /*16b0*/  IADD3 R56, R39, 0x14, RZ ;  /* 0x0000001427387810 */ /* 0x000fe40007ffe0ff */
[----:B------:R-:W-:-:S02]  /*16c0*/  IADD3 R34, R38, R33, RZ ;  /* 0x0000002126227210 */ /* 0x000fc40007ffe0ff */
[----:B------:R0:W1:Y:S01]  /*16d0*/  LDS.64 R32, [R31] ;  /* 0x000000001f207984 */ /* 0x0000620000000a00 */
[----:B------:R-:W-:Y:S01]  /*16e0*/  LEA.HI R37, R37, R30, RZ, 0x2 ;  /* 0x0000001e25257211 */ /* 0x000fe200078f10ff */
[C---:B------:R-:W-:Y:S01]  /*16f0*/  VIADD R30, R39.reuse, 0xc ;  /* 0x0000000c271e7836 */ /* 0x040fe20000000000 */
[----:B------:R-:W-:Y:S01]  /*1700*/  IADD3 R58, R39, 0x4c, RZ ;  /* 0x0000004c273a7810 */ /* 0x000fe20007ffe0ff */
[----:B------:R-:W2:Y:S01]  /*1710*/  LDS.64 R34, [R34] ;  /* 0x0000000022227984 */ /* 0x000ea20000000a00 */
[----:B------:R-:W-:Y:S02]  /*1720*/  SHF.R.S32.HI R37, RZ, 0x2, R37 ;  /* 0x00000002ff257819 */ /* 0x000fe40000011425 */
[----:B------:R-:W-:Y:S02]  /*1730*/  SHF.R.S32.HI R41, RZ, 0x1f, R30 ;  /* 0x0000001fff297819 */ /* 0x000fe4000001141e */
[----:B0-----:R-:W-:Y:S01]  /*1740*/  SHF.R.S32.HI R31, RZ, 0x1f, R36 ;  /* 0x0000001fff1f7819 */ /* 0x001fe20000011424 */
[----:B------:R-:W-:Y:S01]  /*1750*/  IMAD R37, R37, 0x28, R4 ;  /* 0x0000002825257824 */ /* 0x000fe200078e0204 */
[----:B------:R-:W-:-:S02]  /*1760*/  LEA.HI R41, R41, R30, RZ, 0x2 ;  /* 0x0000001e29297211 */ /* 0x000fc400078f10ff */
[----:B------:R-:W-:Y:S01]  /*1770*/  LEA.HI R40, R31, R36, RZ, 0x2 ;  /* 0x000000241f287211 */ /* 0x000fe200078f10ff */
[----:B------:R-:W-:Y:S01]  /*1780*/  IMAD.IADD R30, R38, 0x1, R37 ;  /* 0x00000001261e7824 */ /* 0x000fe200078e0225 */
[----:B------:R-:W-:Y:S02]  /*1790*/  SHF.R.S32.HI R37, RZ, 0x1f, R56 ;  /* 0x0000001fff257819 */ /* 0x000fe40000011438 */
[----:B------:R-:W-:Y:S02]  /*17a0*/  SHF.R.S32.HI R59, RZ, 0x2, R40 ;  /* 0x00000002ff3b7819 */ /* 0x000fe40000011428 */
[----:B------:R-:W-:Y:S01]  /*17b0*/  LEA.HI R36, R37, R56, RZ, 0x2 ;  /* 0x0000003825247211 */ /* 0x000fe200078f10ff */
[----:B------:R-:W0:Y:S01]  /*17c0*/  LDS.64 R30, [R30] ;  /* 0x000000001e1e7984 */ /* 0x000e220000000a00 */
[----:B------:R-:W-:Y:S01]  /*17d0*/  SHF.R.S32.HI R37, RZ, 0x2, R41 ;  /* 0x00000002ff257819 */ /* 0x000fe20000011429 */
[----:B------:R-:W-:Y:S02]  /*17e0*/  IMAD R59, R59, 0x28, R4 ;  /* 0x000000283b3b7824 */ /* 0x000fe400078e0204 */
[----:B------:R-:W-:-:S02]  /*17f0*/  VIADD R56, R39, 0x1c ;  /* 0x0000001c27387836 */ /* 0x000fc40000000000 */
[----:B------:R-:W-:-:S03]  /*1800*/  IMAD R37, R37, 0x28, R4 ;  /* 0x0000002825257824 */ /* 0x000fc600078e0204 */
[----:B------:R-:W-:-:S04]  /*1810*/  SHF.R.S32.HI R61, RZ, 0x1f, R56 ;  /* 0x0000001fff3d7819 */ /* 0x000fc80000011438 */
[----:B------:R-:W-:Y:S02]  /*1820*/  LEA.HI R61, R61, R56, RZ, 0x2 ;  /* 0x000000383d3d7211 */ /* 0x000fe400078f10ff */
[C---:B------:R-:W-:Y:S02]  /*1830*/  IADD3 R56, R39.reuse, 0x30, RZ ;  /* 0x0000003027387810 */ /* 0x040fe40007ffe0ff */
[----:B------:R-:W-:Y:S01]  /*1840*/  SHF.R.S32.HI R61, RZ, 0x2, R61 ;  /* 0x00000002ff3d7819 */ /* 0x000fe2000001143d */
[----:B-1----:R-:W-:Y:S01]  /*1850*/  FADD.FTZ R40, RZ, R33 ;  /* 0x00000021ff287221 */ /* 0x002fe20000010000 */
[----:B------:R-:W-:Y:S01]  /*1860*/  SHF.R.S32.HI R33, RZ, 0x2, R36 ;  /* 0x00000002ff217819 */ /* 0x000fe20000011424 */
[----:B------:R-:W-:Y:S01]  /*1870*/  FADD.FTZ R41, RZ, R32 ;  /* 0x00000020ff297221 */ /* 0x000fe20000010000 */
[----:B------:R-:W-:Y:S01]  /*1880*/  IADD3 R32, R38, R37, RZ ;  /* 0x0000002526207210 */ /* 0x000fe20007ffe0ff */
[----:B--2---:R-:W-:Y:S01]  /*1890*/  FADD.FTZ R40, R40, R35 ;  /* 0x0000002328287221 */ /* 0x004fe20000010000 */
[----:B------:R-:W-:Y:S01]  /*18a0*/  IADD3 R36, R39, 0x18, RZ ;  /* 0x0000001827247810 */ /* 0x000fe20007ffe0ff */
[----:B------:R-:W-:Y:S01]  /*18b0*/  FADD.FTZ R41, R41, R34 ;  /* 0x0000002229297221 */ /* 0x000fe20000010000 */
[----:B------:R-:W-:-:S02]  /*18c0*/  IMAD R35, R33, 0x28, R4 ;  /* 0x0000002821237824 */ /* 0x000fc400078e0204 */
[C---:B------:R-:W-:Y:S01]  /*18d0*/  IMAD.IADD R34, R38.reuse, 0x1, R59 ;  /* 0x0000000126227824 */ /* 0x040fe200078e023b */
[----:B------:R-:W1:Y:S01]  /*18e0*/  LDS.64 R32, [R32] ;  /* 0x0000000020207984 */ /* 0x000e620000000a00 */
[----:B------:R-:W-:Y:S01]  /*18f0*/  SHF.R.S32.HI R59, RZ, 0x1f, R36 ;  /* 0x0000001fff3b7819 */ /* 0x000fe20000011424 */
[----:B------:R-:W-:Y:S01]  /*1900*/  IMAD R61, R61, 0x28, R4 ;  /* 0x000000283d3d7824 */ /* 0x000fe200078e0204 */
[----:B------:R-:W-:Y:S02]  /*1910*/  IADD3 R37, R38, R35, RZ ;  /* 0x0000002326257210 */ /* 0x000fe40007ffe0ff */
[----:B------:R-:W2:Y:S01]  /*1920*/  LDS.64 R34, [R34] ;  /* 0x0000000022227984 */ /* 0x000ea20000000a00 */
[----:B------:R-:W-:-:S03]  /*1930*/  LEA.HI R59, R59, R36, RZ, 0x2 ;  /* 0x000000243b3b7211 */ /* 0x000fc600078f10ff */
[----:B------:R-:W3:Y:S01]  /*1940*/  LDS.64 R36, [R37] ;  /* 0x0000000025247984 */ /* 0x000ee20000000a00 */
[----:B------:R-:W-:Y:S01]  /*1950*/  SHF.R.S32.HI R59, RZ, 0x2, R59 ;  /* 0x00000002ff3b7819 */ /* 0x000fe2000001143b */
[----:B0-----:R-:W-:Y:S01]  /*1960*/  FADD.FTZ R41, R41, R30 ;  /* 0x0000001e29297221 */ /* 0x001fe20000010000 */
[----:B------:R-:W-:-:S03]  /*1970*/  FADD.FTZ R40, R40, R31 ;  /* 0x0000001f28287221 */ /* 0x000fc60000010000 */
[----:B------:R-:W-:-:S05]  /*1980*/  IMAD R59, R59, 0x28, R4 ;  /* 0x000000283b3b7824 */ /* 0x000fca00078e0204 */
[----:B------:R-:W-:-:S05]  /*1990*/  IADD3 R59, R38, R59, RZ ;  /* 0x0000003b263b7210 */ /* 0x000fca0007ffe0ff */
[----:B------:R0:W4:Y:S01]  /*19a0*/  LDS.64 R30, [R59] ;  /* 0x000000003b1e7984 */ /* 0x0001220000000a00 */
[----:B-1----:R-:W-:Y:S01]  /*19b0*/  FADD.FTZ R41, R41, R32 ;  /* 0x0000002029297221 */ /* 0x002fe20000010000 */
[----:B------:R-:W-:-:S03]  /*19c0*/  FADD.FTZ R40, R40, R33 ;  /* 0x0000002128287221 */ /* 0x000fc60000010000 */
[----:B--2---:R-:W-:Y:S01]  /*19d0*/  FADD.FTZ R33, R41, R34 ;  /* 0x0000002229217221 */ /* 0x004fe20000010000 */
[C---:B------:R-:W-:Y:S01]  /*19e0*/  IADD3 R34, R39.reuse, 0x20, RZ ;  /* 0x0000002027227810 */ /* 0x040fe20007ffe0ff */
[----:B------:R-:W-:Y:S01]  /*19f0*/  FADD.FTZ R32, R40, R35 ;  /* 0x0000002328207221 */ /* 0x000fe20000010000 */
[----:B------:R-:W-:Y:S02]  /*1a00*/  VIADD R40, R39, 0x24 ;  /* 0x0000002427287836 */ /* 0x000fe40000000000 */
[----:B---3--:R-:W-:Y:S01]  /*1a10*/  FADD.FTZ R33, R33, R36 ;  /* 0x0000002421217221 */ /* 0x008fe20000010000 */
[----:B------:R-:W-:Y:S01]  /*1a20*/  IADD3 R36, R38, R61, RZ ;  /* 0x0000003d26247210 */ /* 0x000fe20007ffe0ff */
[----:B------:R-:W-:Y:S01]  /*1a30*/  FADD.FTZ R32, R32, R37 ;  /* 0x0000002520207221 */ /* 0x000fe20000010000 */
[----:B------:R-:W-:Y:S02]  /*1a40*/  SHF.R.S32.HI R35, RZ, 0x1f, R34 ;  /* 0x0000001fff237819 */ /* 0x000fe40000011422 */
[----:B------:R-:W-:-:S02]  /*1a50*/  SHF.R.S32.HI R41, RZ, 0x1f, R40 ;  /* 0x0000001fff297819 */ /* 0x000fc40000011428 */
[----:B------:R-:W1:Y:S01]  /*1a60*/  LDS.64 R36, [R36] ;  /* 0x0000000024247984 */ /* 0x000e620000000a00 */
[----:B------:R-:W-:Y:S02]  /*1a70*/  LEA.HI R35, R35, R34, RZ, 0x2 ;  /* 0x0000002223237211 */ /* 0x000fe400078f10ff */
[----:B------:R-:W-:Y:S02]  /*1a80*/  IADD3 R34, R39, 0x28, RZ ;  /* 0x0000002827227810 */ /* 0x000fe40007ffe0ff */
[----:B------:R-:W-:Y:S02]  /*1a90*/  LEA.HI R41, R41, R40, RZ, 0x2 ;  /* 0x0000002829297211 */ /* 0x000fe400078f10ff */
[----:B0-----:R-:W-:Y:S02]  /*1aa0*/  SHF.R.S32.HI R59, RZ, 0x1f, R34 ;  /* 0x0000001fff3b7819 */ /* 0x001fe40000011422 */
[----:B------:R-:W-:Y:S01]  /*1ab0*/  SHF.R.S32.HI R35, RZ, 0x2, R35 ;  /* 0x00000002ff237819 */ /* 0x000fe20000011423 */
[----:B----4-:R-:W-:Y:S01]  /*1ac0*/  FADD.FTZ R40, R32, R31 ;  /* 0x0000001f20287221 */ /* 0x010fe20000010000 */
[----:B------:R-:W-:-:S02]  /*1ad0*/  LEA.HI R34, R59, R34, RZ, 0x2 ;  /* 0x000000223b227211 */ /* 0x000fc400078f10ff */
[----:B------:R-:W-:Y:S01]  /*1ae0*/  SHF.R.S32.HI R59, RZ, 0x2, R41 ;  /* 0x00000002ff3b7819 */ /* 0x000fe20000011429 */
[----:B------:R-:W-:Y:S01]  /*1af0*/  IMAD R35, R35, 0x28, R4 ;  /* 0x0000002823237824 */ /* 0x000fe200078e0204 */
[----:B------:R-:W-:Y:S01]  /*1b00*/  SHF.R.S32.HI R31, RZ, 0x2, R34 ;  /* 0x00000002ff1f7819 */ /* 0x000fe20000011422 */
[----:B------:R-:W-:Y:S01]  /*1b10*/  FADD.FTZ R41, R33, R30 ;  /* 0x0000001e21297221 */ /* 0x000fe20000010000 */
[----:B------:R-:W-:Y:S01]  /*1b20*/  IADD3 R32, R39, 0x2c, RZ ;  /* 0x0000002c27207810 */ /* 0x000fe20007ffe0ff */
[----:B------:R-:W-:Y:S02]  /*1b30*/  IMAD R59, R59, 0x28, R4 ;  /* 0x000000283b3b7824 */ /* 0x000fe400078e0204 */
[C---:B------:R-:W-:Y:S01]  /*1b40*/  IMAD.IADD R35, R38.reuse, 0x1, R35 ;  /* 0x0000000126237824 */ /* 0x040fe200078e0223 */
[----:B------:R-:W-:Y:S01]  /*1b50*/  SHF.R.S32.HI R33, RZ, 0x1f, R32 ;  /* 0x0000001fff217819 */ /* 0x000fe20000011420 */
[----:B------:R-:W-:Y:S01]  /*1b60*/  IMAD R31, R31, 0x28, R4 ;  /* 0x000000281f1f7824 */ /* 0x000fe200078e0204 */
[----:B------:R-:W-:-:S02]  /*1b70*/  IADD3 R30, R38, R59, RZ ;  /* 0x0000003b261e7210 */ /* 0x000fc40007ffe0ff */
[----:B------:R-:W-:Y:S01]  /*1b80*/  LEA.HI R33, R33, R32, RZ, 0x2 ;  /* 0x0000002021217211 */ /* 0x000fe200078f10ff */
[----:B------:R-:W0:Y:S01]  /*1b90*/  LDS.64 R34, [R35] ;  /* 0x0000000023227984 */ /* 0x000e220000000a00 */
[----:B------:R-:W-:Y:S02]  /*1ba0*/  IADD3 R32, R38, R31, RZ ;  /* 0x0000001f26207210 */ /* 0x000fe40007ffe0ff */
[----:B------:R-:W-:Y:S01]  /*1bb0*/  SHF.R.S32.HI R59, RZ, 0x2, R33 ;  /* 0x00000002ff3b7819 */ /* 0x000fe20000011421 */
[----:B------:R-:W2:Y:S04]  /*1bc0*/  LDS.64 R30, [R30] ;  /* 0x000000001e1e7984 */ /* 0x000ea80000000a00 */
[----:B------:R-:W3:Y:S01]  /*1bd0*/  LDS.64 R32, [R32] ;  /* 0x0000000020207984 */ /* 0x000ee20000000a00 */
[----:B------:R-:W-:-:S02]  /*1be0*/  IMAD R59, R59, 0x28, R4 ;  /* 0x000000283b3b7824 */ /* 0x000fc400078e0204 */
[----:B-1----:R-:W-:Y:S02]  /*1bf0*/  FADD.FTZ R41, R41, R36 ;  /* 0x0000002429297221 */ /* 0x002fe40000010000 */
[----:B------:R-:W-:Y:S01]  /*1c00*/  IMAD.IADD R36, R38, 0x1, R59 ;  /* 0x0000000126247824 */ /* 0x000fe200078e023b */
[----:B------:R-:W-:Y:S01]  /*1c10*/  SHF.R.S32.HI R59, RZ, 0x1f, R56 ;  /* 0x0000001fff3b7819 */ /* 0x000fe20000011438 */
[----:B------:R-:W-:-:S03]  /*1c20*/  FADD.FTZ R40, R40, R37 ;  /* 0x0000002528287221 */ /* 0x000fc60000010000 */
[----:B------:R-:W-:Y:S01]  /*1c30*/  LEA.HI R59, R59, R56, RZ, 0x2 ;  /* 0x000000383b3b7211 */ /* 0x000fe200078f10ff */
[----:B------:R-:W1:Y:S03]  /*1c40*/  LDS.64 R36, [R36] ;  /* 0x0000000024247984 */ /* 0x000e660000000a00 */
[----:B------:R-:W-:-:S05]  /*1c50*/  SHF.R.S32.HI R59, RZ, 0x2, R59 ;  /* 0x00000002ff3b7819 */ /* 0x000fca000001143b */
[----:B------:R-:W-:Y:S02]  /*1c60*/  IMAD R59, R59, 0x28, R4 ;  /* 0x000000283b3b7824 */ /* 0x000fe400078e0204 */
[----:B0-----:R-:W-:-:S03]  /*1c70*/  FADD.FTZ R41, R41, R34 ;  /* 0x0000002229297221 */ /* 0x001fc60000010000 */
[----:B------:R-:W-:Y:S01]  /*1c80*/  IADD3 R34, R38, R59, RZ ;  /* 0x0000003b26227210 */ /* 0x000fe20007ffe0ff */
[----:B------:R-:W-:Y:S01]  /*1c90*/  FADD.FTZ R40, R40, R35 ;  /* 0x0000002328287221 */ /* 0x000fe20000010000 */
[----:B--2---:R-:W-:Y:S01]  /*1ca0*/  FADD.FTZ R41, R41, R30 ;  /* 0x0000001e29297221 */ /* 0x004fe20000010000 */
[----:B------:R-:W-:Y:S02]  /*1cb0*/  VIADD R30, R39, 0x34 ;  /* 0x00000034271e7836 */ /* 0x000fe40000000000 */
[----:B------:R-:W-:Y:S01]  /*1cc0*/  FADD.FTZ R40, R40, R31 ;  /* 0x0000001f28287221 */ /* 0x000fe20000010000 */
[----:B------:R-:W0:Y:S01]  /*1cd0*/  LDS.64 R34, [R34] ;  /* 0x0000000022227984 */ /* 0x000e220000000a00 */
[----:B---3--:R-:W-:Y:S02]  /*1ce0*/  FADD.FTZ R31, R41, R32 ;  /* 0x00000020291f7221 */ /* 0x008fe40000010000 */
[----:B------:R-:W-:Y:S01]  /*1cf0*/  FADD.FTZ R32, R40, R33 ;  /* 0x0000002128207221 */ /* 0x000fe20000010000 */
[----:B------:R-:W-:-:S02]  /*1d00*/  IADD3 R40, R39, 0x38, RZ ;  /* 0x0000003827287810 */ /* 0x000fc40007ffe0ff */
[----:B------:R-:W-:Y:S02]  /*1d10*/  SHF.R.S32.HI R33, RZ, 0x1f, R30 ;  /* 0x0000001fff217819 */ /* 0x000fe4000001141e */
[----:B------:R-:W-:Y:S02]  /*1d20*/  SHF.R.S32.HI R41, RZ, 0x1f, R40 ;  /* 0x0000001fff297819 */ /* 0x000fe40000011428 */
[----:B------:R-:W-:Y:S02]  /*1d30*/  LEA.HI R33, R33, R30, RZ, 0x2 ;  /* 0x0000001e21217211 */ /* 0x000fe400078f10ff */
[----:B------:R-:W-:Y:S02]  /*1d40*/  LEA.HI R30, R41, R40, RZ, 0x2 ;  /* 0x00000028291e7211 */ /* 0x000fe400078f10ff */
[----:B------:R-:W-:Y:S01]  /*1d50*/  SHF.R.S32.HI R41, RZ, 0x2, R33 ;  /* 0x00000002ff297819 */ /* 0x000fe20000011421 */
[----:B-1----:R-:W-:Y:S01]  /*1d60*/  FADD.FTZ R32, R32, R37 ;  /* 0x0000002520207221 */ /* 0x002fe20000010000 */
[C---:B------:R-:W-:Y:S01]  /*1d70*/  VIADD R37, R39.reuse, 0x40 ;  /* 0x0000004027257836 */ /* 0x040fe20000000000 */
[----:B------:R-:W-:Y:S01]  /*1d80*/  IADD3 R40, R39, 0x3c, RZ ;  /* 0x0000003c27287810 */ /* 0x000fe20007ffe0ff */
[----:B------:R-:W-:Y:S01]  /*1d90*/  FADD.FTZ R33, R31, R36 ;  /* 0x000000241f217221 */ /* 0x000fe20000010000 */
[----:B------:R-:W-:-:S02]  /*1da0*/  IMAD R41, R41, 0x28, R4 ;  /* 0x0000002829297824 */ /* 0x000fc400078e0204 */
[----:B------:R-:W-:Y:S02]  /*1db0*/  SHF.R.S32.HI R56, RZ, 0x1f, R37 ;  /* 0x0000001fff387819 */ /* 0x000fe40000011425 */
[----:B------:R-:W-:Y:S02]  /*1dc0*/  SHF.R.S32.HI R31, RZ, 0x1f, R40 ;  /* 0x0000001fff1f7819 */ /* 0x000fe40000011428 */
[----:B------:R-:W-:Y:S02]  /*1dd0*/  IADD3 R36, R38, R41, RZ ;  /* 0x0000002926247210 */ /* 0x000fe40007ffe0ff */
[----:B------:R-:W-:Y:S02]  /*1de0*/  LEA.HI R41, R56, R37, RZ, 0x2 ;  /* 0x0000002538297211 */ /* 0x000fe400078f10ff */
[----:B------:R-:W-:Y:S02]  /*1df0*/  LEA.HI R40, R31, R40, RZ, 0x2 ;  /* 0x000000281f287211 */ /* 0x000fe400078f10ff */
[----:B------:R-:W1:Y:S01]  /*1e00*/  LDS.64 R36, [R36] ;  /* 0x0000000024247984 */ /* 0x000e620000000a00 */
[----:B------:R-:W-:-:S02]  /*1e10*/  SHF.R.S32.HI R31, RZ, 0x2, R30 ;  /* 0x00000002ff1f7819 */ /* 0x000fc4000001141e */
[----:B------:R-:W-:Y:S02]  /*1e20*/  IADD3 R56, R39, 0x44, RZ ;  /* 0x0000004427387810 */ /* 0x000fe40007ffe0ff */
[----:B------:R-:W-:Y:S01]  /*1e30*/  SHF.R.S32.HI R41, RZ, 0x2, R41 ;  /* 0x00000002ff297819 */ /* 0x000fe20000011429 */
[----:B------:R-:W-:Y:S01]  /*1e40*/  IMAD R31, R31, 0x28, R4 ;  /* 0x000000281f1f7824 */ /* 0x000fe200078e0204 */
[----:B------:R-:W-:Y:S01]  /*1e50*/  SHF.R.S32.HI R59, RZ, 0x1f, R56 ;  /* 0x0000001fff3b7819 */ /* 0x000fe20000011438 */
[----:B0-----:R-:W-:Y:S02]  /*1e60*/  FADD.FTZ R33, R33, R34 ;  /* 0x0000002221217221 */ /* 0x001fe40000010000 */
[----:B------:R-:W-:Y:S01]  /*1e70*/  IMAD.IADD R31, R38, 0x1, R31 ;  /* 0x00000001261f7824 */ /* 0x000fe200078e021f */
[----:B------:R-:W-:Y:S01]  /*1e80*/  IADD3 R34, R39, 0x48, RZ ;  /* 0x0000004827227810 */ /* 0x000fe20007ffe0ff */
[----:B------:R-:W-:Y:S01]  /*1e90*/  IMAD R41, R41, 0x28, R4 ;  /* 0x0000002829297824 */ /* 0x000fe200078e0204 */
[----:B------:R-:W-:-:S02]  /*1ea0*/  LEA.HI R56, R59, R56, RZ, 0x2 ;  /* 0x000000383b387211 */ /* 0x000fc400078f10ff */
[----:B------:R-:W-:Y:S01]  /*1eb0*/  SHF.R.S32.HI R39, RZ, 0x1f, R34 ;  /* 0x0000001fff277819 */ /* 0x000fe20000011422 */
[----:B------:R-:W0:Y:S01]  /*1ec0*/  LDS.64 R30, [R31] ;  /* 0x000000001f1e7984 */ /* 0x000e220000000a00 */
        /* <DEDUP_REMOVED lines=9> */
[C---:B------:R-:W-:Y:S01]  /*1f60*/  IADD3 R34, R38.reuse, R41, RZ ;  /* 0x0000002926227210 */ /* 0x040fe20007ffe0ff */
[--C-:B------:R-:W-:Y:S01]  /*1f70*/  IMAD R39, R39, 0x28, R4.reuse ;  /* 0x0000002827277824 */ /* 0x100fe200078e0204 */
[----:B------:R-:W-:Y:S01]  /*1f80*/  IADD3 R56, R38, R61, RZ ;  /* 0x0000003d26387210 */ /* 0x000fe20007ffe0ff */
[----:B------:R-:W-:Y:S02]  /*1f90*/  IMAD R58, R58, 0x28, R4 ;  /* 0x000000283a3a7824 */ /* 0x000fe400078e0204 */
[C---:B------:R-:W-:Y:S02]  /*1fa0*/  IMAD.IADD R59, R38.reuse, 0x1, R39 ;  /* 0x00000001263b7824 */ /* 0x040fe400078e0227 */
[C---:B------:R-:W-:Y:S01]  /*1fb0*/  IMAD.IADD R39, R38.reuse, 0x1, R40 ;  /* 0x0000000126277824 */ /* 0x040fe200078e0228 */
[----:B------:R-:W-:Y:S01]  /*1fc0*/  IADD3 R40, R38, R58, RZ ;  /* 0x0000003a26287210 */ /* 0x000fe20007ffe0ff */
[----:B------:R-:W-:Y:S01]  /*1fd0*/  FADD.FTZ R58, R32, R35 ;  /* 0x00000023203a7221 */ /* 0x000fe20000010000 */
[----:B-1----:R-:W-:Y:S01]  /*1fe0*/  FADD.FTZ R41, R33, R36 ;  /* 0x0000002421297221 */ /* 0x002fe20000010000 */
[----:B------:R-:W-:Y:S02]  /*1ff0*/  LDS.64 R34, [R34] ;  /* 0x0000000022227984 */ /* 0x000fe40000000a00 */
[----:B------:R-:W-:-:S02]  /*2000*/  FADD.FTZ R58, R58, R37 ;  /* 0x000000253a3a7221 */ /* 0x000fc40000010000 */
[----:B------:R-:W1:Y:S04]  /*2010*/  LDS.64 R32, [R59] ;  /* 0x000000003b207984 */ /* 0x000e680000000a00 */
[----:B------:R-:W2:Y:S04]  /*2020*/  LDS.64 R36, [R56] ;  /* 0x0000000038247984 */ /* 0x000ea80000000a00 */
[----:B------:R-:W3:Y:S01]  /*2030*/  LDS.64 R38, [R39] ;  /* 0x0000000027267984 */ /* 0x000ee20000000a00 */
[----:B0-----:R-:W-:Y:S01]  /*2040*/  FADD.FTZ R61, R41, R30 ;  /* 0x0000001e293d7221 */ /* 0x001fe20000010000 */
[----:B------:R-:W-:-:S02]  /*2050*/  FADD.FTZ R58, R58, R31 ;  /* 0x0000001f3a3a7221 */ /* 0x000fc40000010000 */
[----:B------:R-:W0:Y:S01]  /*2060*/  LDS.64 R40, [R40] ;  /* 0x0000000028287984 */ /* 0x000e220000000a00 */
        /* <DEDUP_REMOVED lines=8> */
[----:B0-----:R-:W-:Y:S01]  /*20f0*/  FADD.FTZ R32, R61, R40 ;  /* 0x000000283d207221 */ /* 0x001fe20000010000 */
[----:B------:R-:W-:-:S07]  /*2100*/  FADD.FTZ R41, R58, R41 ;  /* 0x000000293a297221 */ /* 0x000fce0000010000 */
.L_x_2947:
[----:B------:R-:W-:Y:S05]  /*2110*/  BSYNC B0 ;  /* 0x0000000000007941 */ /* 0x000fea0003800000 */
.L_x_2946:
[----:B0-----:R-:W0:Y:S01]  /*2120*/  SHFL.BFLY PT, R31, R32, 0x2, 0x1f ;  /* 0x0c401f00201f7f89 */ /* 0x001e2200000e0000 */
[----:B------:R-:W-:Y:S01]  /*2130*/  LOP3.LUT P1, RZ, R0, 0xfffffff3, RZ, 0xc0, !PT ;  /* 0xfffffff300ff7812 */ /* 0x000fe2000782c0ff */
[----:B------:R-:W-:Y:S02]  /*2140*/  BSSY B0, `(.L_x_2948) ;  /* 0x0000015000007945 */ /* 0x000fe40003800000 */
[----:B------:R-:W2:Y:S01]  /*2150*/  SHFL.BFLY PT, R30, R41, 0x2, 0x1f ;  /* 0x0c401f00291e7f89 */ /* 0x000ea200000e0000 */
[----:B0-----:R-:W-:Y:S01]  /*2160*/  FADD.FTZ R33, R31, R32 ;  /* 0x000000201f217221 */ /* 0x001fe20000010000 */
[----:B--2---:R-:W-:-:S04]  /*2170*/  FADD.FTZ R34, R30, R41 ;  /* 0x000000291e227221 */ /* 0x004fc80000010000 */
[----:B------:R-:W0:Y:S04]  /*2180*/  SHFL.BFLY PT, R30, R33, 0x1, 0x1f ;  /* 0x0c201f00211e7f89 */ /* 0x000e2800000e0000 */
[----:B------:R-:W2:Y:S01]  /*2190*/  SHFL.BFLY PT, R31, R34, 0x1, 0x1f ;  /* 0x0c201f00221f7f89 */ /* 0x000ea200000e0000 */
[----:B0-----:R-:W-:Y:S01]  /*21a0*/  FADD.FTZ R30, R33, R30 ;  /* 0x0000001e211e7221 */ /* 0x001fe20000010000 */
[----:B--2---:R-:W-:Y:S01]  /*21b0*/  FADD.FTZ R31, R34, R31 ;  /* 0x0000001f221f7221 */ /* 0x004fe20000010000 */
[----:B------:R-:W-:Y:S06]  /*21c0*/  @P1 BRA `(.L_x_2949) ;  /* 0x0000000000301947 */ /* 0x000fec0003800000 */
[----:B------:R-:W0:Y:S01]  /*21d0*/  LDC.64 R32, c[0x0][0x260] ;  /* 0x00009800ff207b82 */ /* 0x000e220000000a00 */
        /* <DEDUP_REMOVED lines=9> */
[----:B0-----:R-:W-:-:S05]  /*2270*/  IMAD.WIDE.U32 R32, R35, 0x4, R32 ;  /* 0x0000000423207825 */ /* 0x001fca00078e0020 */
[----:B------:R0:W-:Y:S02]  /*2280*/  STG.E.64 desc[UR12][R32.64], R30 ;  /* 0x0000001e20007986 */ /* 0x0001e4000c101b0c */
.L_x_2949:
[----:B------:R-:W-:Y:S05]  /*2290*/  BSYNC B0 ;  /* 0x0000000000007941 */ /* 0x000fea0003800000 */
.L_x_2948:
        /* <DEDUP_REMOVED lines=17> */
.L_x_2952:
[----:B------:R-:W2:Y:S04]  /*23b0*/  LD.E.STRONG.GPU R32, desc[UR12][R30.64] ;  /* 0x0000000c1e207980 */ /* 0x000ea8000c10f900 */
[----:B--2---:R-:W-:Y:S01]  /*23c0*/  CCTL.IVALL ;  /* 0x00000000ff00798f */ /* 0x004fe20002000000 */
[----:B------:R-:W-:Y:S05]  /*23d0*/  YIELD ;  /* 0x0000000000007946 */ /* 0x000fea0003800000 */
[----:B-----5:R-:W-:-:S04]  /*23e0*/  LOP3.LUT R32, R32, R33, RZ, 0x3c, !PT ;  /* 0x0000002120207212 */ /* 0x020fc800078e3cff */
[----:B------:R-:W-:-:S13]  /*23f0*/  ISETP.GT.AND P1, PT, R32, -0x1, PT ;  /* 0xffffffff2000780c */ /* 0x000fda0003f24270 */
[----:B------:R-:W-:Y:S05]  /*2400*/  @P1 BRA `(.L_x_2952) ;  /* 0xfffffffc00e81947 */ /* 0x000fea000383ffff */
.L_x_2951:
[----:B------:R-:W-:Y:S05]  /*2410*/  WARPSYNC.ALL ;  /* 0x0000000000007948 */ /* 0x000fea0003800000 */
[----:B------:R-:W-:Y:S06]  /*2420*/  BAR.SYNC.DEFER_BLOCKING 0x0 ;  /* 0x0000000000007b1d */ /* 0x000fec0000010000 */
[----:B------:R-:W-:Y:S05]  /*2430*/  BRA `(.L_x_2953) ;  /* 0x0000000000647947 */ /* 0x000fea0003800000 */
.L_x_2950:
[----:B------:R-:W-:Y:S01]  /*2440*/  BAR.SYNC.DEFER_BLOCKING 0x0 ;  /* 0x0000000000007b1d */ /* 0x000fe20000010000 */
[----:B------:R-:W-:-:S13]  /*2450*/  ISETP.NE.AND P1, PT, R0, RZ, PT ;  /* 0x000000ff0000720c */ /* 0x000fda0003f25270 */
[----:B------:R-:W-:Y:S05]  /*2460*/  @P1 BRA `(.L_x_2954) ;  /* 0x0000000000501947 */ /* 0x000fea0003800000 */
[----:B0-----:R-:W0:Y:S01]  /*2470*/  LDC.64 R30, c[0x0][0x268] ;  /* 0x00009a00ff1e7b82 */ /* 0x001e220000000a00 */
        /* <DEDUP_REMOVED lines=13> */
.L_x_2955:
[----:B------:R-:W2:Y:S04]  /*2550*/  LD.E.STRONG.GPU R32, desc[UR12][R30.64] ;  /* 0x0000000c1e207980 */ /* 0x000ea8000c10f900 */
[----:B--2---:R-:W-:Y:S01]  /*2560*/  CCTL.IVALL ;  /* 0x00000000ff00798f */ /* 0x004fe20002000000 */
[----:B------:R-:W-:Y:S05]  /*2570*/  YIELD ;  /* 0x0000000000007946 */ /* 0x000fea0003800000 */
[----:B-----5:R-:W-:-:S04]  /*2580*/  LOP3.LUT R32, R32, R33, RZ, 0x3c, !PT ;  /* 0x0000002120207212 */ /* 0x020fc800078e3cff */
[----:B------:R-:W-:-:S13]  /*2590*/  ISETP.GT.AND P1, PT, R32, -0x1, PT ;  /* 0xffffffff2000780c */ /* 0x000fda0003f24270 */
[----:B------:R-:W-:Y:S05]  /*25a0*/  @P1 BRA `(.L_x_2955) ;  /* 0xfffffffc00e81947 */ /* 0x000fea000383ffff */
.L_x_2954:
[----:B------:R-:W-:Y:S05]  /*25b0*/  WARPSYNC.ALL ;  /* 0x0000000000007948 */ /* 0x000fea0003800000 */
[----:B------:R-:W-:Y:S06]  /*25c0*/  BAR.SYNC.DEFER_BLOCKING 0x0 ;  /* 0x0000000000007b1d */ /* 0x000fec0000010000 */
.L_x_2953:
[----:B------:R-:W-:Y:S01]  /*25d0*/  ISETP.GT.U32.AND P1, PT, R0, 0x7f, PT ;  /* 0x0000007f0000780c */ /* 0x000fe20003f24070 */
[----:B0-----:R-:W-:Y:S01]  /*25e0*/  IMAD.U32 R33, RZ, RZ, UR4 ;  /* 0x00000004ff217e24 */ /* 0x001fe2000f8e00ff */
[----:B------:R-:W0:Y:S01]  /*25f0*/  S2UR UR11, SR_CgaCtaId ;  /* 0x00000000000b79c3 */ /* 0x000e220000008800 */
        /* <DEDUP_REMOVED lines=16> */
[----:B0-----:R-:W-:Y:S02]  /*2700*/  ULEA UR5, UR11, UR5, 0x18 ;  /* 0x000000050b057291 */ /* 0x001fe4000f8ec03f */
[----:B------:R-:W-:Y:S02]  /*2710*/  ULOP3.LUT UR4, UR4, 0x1, URZ, 0x3c, !UPT ;  /* 0x0000000104047892 */ /* 0x000fe4000f8e3c3f */
[----:B------:R-:W-:Y:S01]  /*2720*/  IADD3 R13, R13, -UR9, RZ ;  /* 0x800000090d0d7c10 */ /* 0x000fe2000fffe0ff */
[----:B------:R-:W-:-:S03]  /*2730*/  UMOV UR9, UR6 ;  /* 0x0000000600097c82 */ /* 0x000fc60008000000 */
[----:B------:R-:W-:Y:S01]  /*2740*/  LEA R13, R13, UR5, 0x3 ;  /* 0x000000050d0d7c11 */ /* 0x000fe2000f8e18ff */
[----:B--2---:R-:W-:Y:S01]  /*2750*/  @!P1 FADD.FTZ R33, RZ, R30 ;  /* 0x0000001eff219221 */ /* 0x004fe20000010000 */
        /* <DEDUP_REMOVED lines=24> */
[----:B------:R-:W-:Y:S02]  /*28e0*/  @!P1 FMUL.FTZ R30, R30, 4.8828125727595761418e-05 ;  /* 0x384ccccd1e1e9820 */ /* 0x000fe40000410000 */
[----:B------:R-:W-:-:S05]  /*28f0*/  @!P1 FMUL.FTZ R31, R31, 4.8828125727595761418e-05 ;  /* 0x384ccccd1f1f9820 */ /* 0x000fca0000410000 */
[----:B------:R-:W-:Y:S01]  /*2900*/  @!P1 STS.64 [R34+UR5], R30 ;  /* 0x0000001e22009988 */ /* 0x000fe20008000a05 */
[----:B------:R-:W-:Y:S01]  /*2910*/  BAR.SYNC.DEFER_BLOCKING 0x0 ;  /* 0x0000000000007b1d */ /* 0x000fe20000010000 */
[----:B------:R-:W-:-:S04]  /*2920*/  IADD3 R14, P1, R14, UR18, RZ ;  /* 0x000000120e0e7c10 */ /* 0x000fc8000ff3e0ff */
[----:B------:R-:W-:Y:S01]  /*2930*/  IADD3.X R15, R15, UR19, RZ, P1, !PT ;  /* 0x000000130f0f7c10 */ /* 0x000fe20008ffe4ff */
[----:B------:R-:W-:Y:S01]  /*2940*/  UMOV UR5, UR7 ;  /* 0x0000000700057c82 */ /* 0x000fe20008000000 */
[----:B------:R-:W-:-:S04]  /*2950*/  IADD3 R16, P1, R16, UR18, RZ ;  /* 0x0000001210107c10 */ /* 0x000fc8000ff3e0ff */
[----:B------:R-:W-:Y:S01]  /*2960*/  IADD3.X R17, R17, UR19, RZ, P1, !PT ;  /* 0x0000001311117c10 */ /* 0x000fe20008ffe4ff */
        /* <DEDUP_REMOVED lines=32> */
[----:B------:R-:W-:-:S03]  /*2b70*/  F2FP.F16.F32.PACK_AB R29, R18, R29 ;  /* 0x0000001d121d723e */ /* 0x000fc600000000ff */
        /* <DEDUP_REMOVED lines=9> */
.L_x_2944:
        /* <DEDUP_REMOVED lines=56> */
.L_x_2973:
        /* <DEDUP_REMOVED lines=46> */
.L_x_2960:
[----:B------:R-:W-:Y:S05]  /*3270*/  BSYNC B1 ;  /* 0x0000000000017941 */ /* 0x000fea0003800000 */
.L_x_2959:
        /* <DEDUP_REMOVED lines=21> */
.L_x_2963:
        /* <DEDUP_REMOVED lines=55> */
.L_x_2962:
[----:B------:R-:W-:Y:S05]  /*3740*/  BSYNC B1 ;  /* 0x0000000000017941 */ /* 0x000fea0003800000 */
.L_x_2961:
        /* <DEDUP_REMOVED lines=35> */
.L_x_2965:
[----:B------:R-:W-:Y:S05]  /*3980*/  BSYNC B1 ;  /* 0x0000000000017941 */ /* 0x000fea0003800000 */
.L_x_2964:
        /* <DEDUP_REMOVED lines=15> */
.L_x_2958:
[----:B------:R-:W-:Y:S05]  /*3a80*/  BSYNC B0 ;  /* 0x0000000000007941 */ /* 0x000fea0003800000 */
.L_x_2957:
        /* <DEDUP_REMOVED lines=50> */
.L_x_2982:
        /* <DEDUP_REMOVED lines=47> */
.L_x_2992:
        /* <DEDUP_REMOVED lines=41> */
.L_x_3002:
[----:B--2---:R-:W-:Y:S01]  /*4330*/  FADD.FTZ R17, R16, R32 ;  /* 0x0000002010117221 */ /* 0x004fe20000010000 */
[----:B------:R-:W-:-:S04]  /*4340*/  @!P1 F2FP.F16.F32.PACK_AB R16, RZ, R26 ;  /* 0x0000001aff10923e */ /* 0x000fc800000000ff */
[----:B------:R-:W-:Y:S02]  /*4350*/  PRMT R22, R16, 0x7610, R22 ;  /* 0x0000761010167816 */ /* 0x000fe40000000016 */
[----:B------:R-:W-:Y:S02]  /*4360*/  @!P1 F2FP.F16.F32.PACK_AB R17, RZ, R17 ;  /* 0x00000011ff11923e */ /* 0x000fe400000000ff */
[----:B------:R-:W-:Y:S01]  /*4370*/  LEA.HI R16, R0, 0x3c, RZ, 0x1c ;  /* 0x0000003c00107811 */ /* 0x000fe200078fe0ff */
[----:B------:R2:W-:Y:S04]  /*4380*/  @!P1 STG.E.U16 desc[UR12][R18.64+0x50], R22 ;  /* 0x0000501612009986 */ /* 0x0005e8000c10150c */
[----:B------:R2:W-:Y:S02]  /*4390*/  @!P1 STG.E.U16 desc[UR12][R20.64+0x50], R17 ;  /* 0x0000501114009986 */ /* 0x0005e4000c10150c */
.L_x_2968:
[----:B------:R-:W-:Y:S05]  /*43a0*/  BSYNC B0 ;  /* 0x0000000000007941 */ /* 0x000fea0003800000 */
.L_x_2967:
        /* <DEDUP_REMOVED lines=13> */
[C---:B------:R-:W-:Y:S01]  /*4480*/  @!P0 VIADD R21, R16.reuse, 0x14 ;  /* 0x0000001410158836 */ /* 0x040fe20000000000 */
[C---:B------:R-:W-:Y:S01]  /*4490*/  @!P0 SHF.L.U32 R22, R11.reuse, 0x1, RZ ;  /* 0x000000010b168819 */ /* 0x040fe200000006ff */
[----:B------:R-:W-:Y:S01]  /*44a0*/  IMAD.MOV.U32 R34, RZ, RZ, RZ ;  /* 0x000000ffff227224 */ /* 0x000fe200078e00ff */
[----:B------:R-:W-:Y:S01]  /*44b0*/  @!P0 SHF.L.U32 R26, R11, 0x1, RZ ;  /* 0x000000010b1a8819 */ /* 0x000fe200000006ff */
[----:B------:R-:W-:Y:S01]  /*44c0*/  IMAD.MOV.U32 R40, RZ, RZ, 0xffff ;  /* 0x0000ffffff287424 */ /* 0x000fe200078e00ff */
[----:B------:R-:W-:Y:S01]  /*44d0*/  @!P0 IADD3 R23, R16, 0x28, RZ ;  /* 0x0000002810178810 */ /* 0x000fe20007ffe0ff */
[----:B------:R-:W-:Y:S01]  /*44e0*/  IMAD.MOV.U32 R28, RZ, RZ, 0xffff ;  /* 0x0000ffffff1c7424 */ /* 0x000fe200078e00ff */
[----:B------:R-:W-:Y:S01]  /*44f0*/  @!P0 LOP3.LUT R21, R21, R22, RZ, 0x3c, !PT ;  /* 0x0000001615158212 */ /* 0x000fe200078e3cff */
[----:B------:R-:W-:Y:S01]  /*4500*/  IMAD.MOV.U32 R30, RZ, RZ, 0xffff ;  /* 0x0000ffffff1e7424 */ /* 0x000fe200078e00ff */
[----:B------:R-:W-:Y:S01]  /*4510*/  @!P0 LEA R24, R11, UR4, 0x7 ;  /* 0x000000040b188c11 */ /* 0x000fe2000f8e38ff */
[----:B------:R-:W-:Y:S01]  /*4520*/  IMAD.MOV.U32 R42, RZ, RZ, 0xffff ;  /* 0x0000ffffff2a7424 */ /* 0x000fe200078e00ff */
[----:B------:R-:W-:-:S02]  /*4530*/  @!P0 LOP3.LUT R23, R23, R26, RZ, 0x3c, !PT ;  /* 0x0000001a17178212 */ /* 0x000fc400078e3cff */
[----:B------:R-:W-:Y:S02]  /*4540*/  @!P0 LEA R32, R11, UR4, 0x7 ;  /* 0x000000040b208c11 */ /* 0x000fe4000f8e38ff */
[----:B------:R-:W-:Y:S02]  /*4550*/  @!P0 LEA R21, R21, R24, 0x2 ;  /* 0x0000001815158211 */ /* 0x000fe400078e10ff */
[----:B------:R-:W-:Y:S01]  /*4560*/  @!P0 IADD3 R25, R16, 0x3c, RZ ;  /* 0x0000003c10198810 */ /* 0x000fe20007ffe0ff */
[----:B------:R-:W-:Y:S01]  /*4570*/  @!P0 IMAD R24, R23, 0x4, R32 ;  /* 0x0000000417188824 */ /* 0x000fe200078e0220 */
[----:B------:R-:W-:Y:S01]  /*4580*/  MOV R29, 0xffff ;  /* 0x0000ffff001d7802 */ /* 0x000fe20000000f00 */
[----:B------:R-:W3:Y:S01]  /*4590*/  @!P0 LDS R22, [R21] ;  /* 0x0000000015168984 */ /* 0x000ee20000000800 */
[----:B------:R-:W-:Y:S02]  /*45a0*/  @!P0 LOP3.LUT R25, R25, R26, RZ, 0x3c, !PT ;  /* 0x0000001a19198212 */ /* 0x000fe400078e3cff */
[----:B------:R-:W-:Y:S01]  /*45b0*/  MOV R26, RZ ;  /* 0x000000ff001a7202 */ /* 0x000fe20000000f00 */
[----:B------:R-:W-:Y:S01]  /*45c0*/  @!P0 LDS R39, [R24+0x500] ;  /* 0x0005000018278984 */ /* 0x000fe20000000800 */
[----:B------:R-:W-:-:S02]  /*45d0*/  @!P0 LEA R41, R25, R32, 0x2 ;  /* 0x0000002019298211 */ /* 0x000fc400078e10ff */
[----:B------:R-:W-:Y:S01]  /*45e0*/  MOV R25, RZ ;  /* 0x000000ff00197202 */ /* 0x000fe20000000f00 */
[----:B------:R-:W-:Y:S01]  /*45f0*/  @!P0 LDS R27, [R24] ;  /* 0x00000000181b8984 */ /* 0x000fe20000000800 */
[----:B------:R-:W-:Y:S02]  /*4600*/  MOV R32, 0xffff ;  /* 0x0000ffff00207802 */ /* 0x000fe40000000f00 */
[----:B------:R-:W-:Y:S01]  /*4610*/  MOV R36, RZ ;  /* 0x000000ff00247202 */ /* 0x000fe20000000f00 */
[----:B------:R4:W-:Y:S01]  /*4620*/  @!P0 LDS R23, [R21+0x500] ;  /* 0x0005000015178984 */ /* 0x0009e20000000800 */
[----:B------:R-:W-:Y:S02]  /*4630*/  MOV R37, 0xffff ;  /* 0x0000ffff00257802 */ /* 0x000fe40000000f00 */
[----:B------:R-:W-:Y:S01]  /*4640*/  MOV R31, 0xffff ;  /* 0x0000ffff001f7802 */ /* 0x000fe20000000f00 */
[----:B01----:R-:W0:Y:S01]  /*4650*/  SHFL.BFLY PT, R19, R18, 0x8, 0x101f ;  /* 0x0d101f0012137f89 */ /* 0x003e2200000e0000 */
[----:B------:R-:W-:-:S02]  /*4660*/  MOV R45, 0xffff ;  /* 0x0000ffff002d7802 */ /* 0x000fc40000000f00 */
[----:B------:R-:W-:Y:S01]  /*4670*/  IADD3 R43, R16, R7, RZ ;  /* 0x00000007102b7210 */ /* 0x000fe20007ffe0ff */
[----:B--2---:R-:W1:Y:S01]  /*4680*/  SHFL.BFLY PT, R32, R17, 0x8, 0x101f ;  /* 0x0d101f0011207f89 */ /* 0x004e6200000e0000 */
[----:B----4-:R-:W-:-:S03]  /*4690*/  MOV R21, RZ ;  /* 0x000000ff00157202 */ /* 0x010fc60000000f00 */
[----:B------:R-:W2:Y:S01]  /*46a0*/  @!P0 LDS R24, [R41] ;  /* 0x0000000029188984 */ /* 0x000ea20000000800 */
[----:B---3--:R-:W-:Y:S02]  /*46b0*/  @!P0 IMAD.MOV.U32 R34, RZ, RZ, R22 ;  /* 0x000000ffff228224 */ /* 0x008fe400078e0016 */
[----:B0-----:R-:W-:Y:S01]  /*46c0*/  FADD.FTZ R19, R19, R18 ;  /* 0x0000001213137221 */ /* 0x001fe20000010000 */
[----:B------:R0:W-:Y:S01]  /*46d0*/  @!P0 LDS R22, [R41+0x500] ;  /* 0x0005000029168984 */ /* 0x0001e20000000800 */
[----:B------:R-:W-:Y:S01]  /*46e0*/  @!P0 MOV R25, R39 ;  /* 0x0000002700198202 */ /* 0x000fe20000000f00 */
[----:B-1----:R-:W-:Y:S02]  /*46f0*/  FADD.FTZ R18, R32, R17 ;  /* 0x0000001120127221 */ /* 0x002fe40000010000 */
[----:B------:R-:W1:Y:S01]  /*4700*/  SHFL.BFLY PT, R33, R34, 0x8, 0x101f ;  /* 0x0d101f0022217f89 */ /* 0x000e6200000e0000 */
[----:B------:R-:W-:-:S03]  /*4710*/  @!P0 MOV R26, R27 ;  /* 0x0000001b001a8202 */ /* 0x000fc60000000f00 */
[----:B------:R-:W3:Y:S01]  /*4720*/  SHFL.BFLY PT, R40, R25, 0x8, 0x101f ;  /* 0x0d101f0019287f89 */ /* 0x000ee200000e0000 */
[----:B0-----:R-:W-:Y:S02]  /*4730*/  MOV R41, 0xffff ;  /* 0x0000ffff00297802 */ /* 0x001fe40000000f00 */
[----:B------:R-:W-:Y:S01]  /*4740*/  @!P0 MOV R36, R23 ;  /* 0x0000001700248202 */ /* 0x000fe20000000f00 */
[----:B------:R-:W0:Y:S01]  /*4750*/  SHFL.BFLY PT, R27, R26, 0x8, 0x101f ;  /* 0x0d101f001a1b7f89 */ /* 0x000e2200000e0000 */
[----:B------:R-:W-:-:S03]  /*4760*/  MOV R23, RZ ;  /* 0x000000ff00177202 */ /* 0x000fc60000000f00 */
[----:B------:R-:W4:Y:S04]  /*4770*/  SHFL.BFLY PT, R35, R36, 0x8, 0x101f ;  /* 0x0d101f0024237f89 */ /* 0x000f2800000e0000 */
[----:B------:R-:W5:Y:S01]  /*4780*/  SHFL.BFLY PT, R20, R19, 0x4, 0x101f ;  /* 0x0c901f0013147f89 */ /* 0x000f6200000e0000 */
[----:B--2---:R-:W-:Y:S02]  /*4790*/  @!P0 MOV R23, R24 ;  /* 0x0000001800178202 */ /* 0x004fe40000000f00 */
[----:B------:R-:W-:-:S03]  /*47a0*/  MOV R24, 0xffff ;  /* 0x0000ffff00187802 */ /* 0x000fc60000000f00 */
[----:B------:R-:W2:Y:S01]  /*47b0*/  SHFL.BFLY PT, R44, R23, 0x8, 0x101f ;  /* 0x0d101f00172c7f89 */ /* 0x000ea200000e0000 */
[----:B-1----:R-:W-:Y:S01]  /*47c0*/  FADD.FTZ R33, R33, R34 ;  /* 0x0000002221217221 */ /* 0x002fe20000010000 */
[----:B---3--:R-:W-:Y:S01]  /*47d0*/  FADD.FTZ R34, R40, R25 ;  /* 0x0000001928227221 */ /* 0x008fe20000010000 */
[----:B------:R-:W-:Y:S01]  /*47e0*/  MOV R25, 0xffff ;  /* 0x0000ffff00197802 */ /* 0x000fe20000000f00 */
[----:B0-----:R-:W-:Y:S01]  /*47f0*/  FADD.FTZ R27, R27, R26 ;  /* 0x0000001a1b1b7221 */ /* 0x001fe20000010000 */
[----:B------:R-:W-:Y:S01]  /*4800*/  MOV R26, 0xffff ;  /* 0x0000ffff001a7802 */ /* 0x000fe20000000f00 */
[----:B------:R-:W0:Y:S01]  /*4810*/  SHFL.BFLY PT, R32, R18, 0x4, 0x101f ;  /* 0x0c901f0012207f89 */ /* 0x000e2200000e0000 */
[----:B------:R-:W-:Y:S01]  /*4820*/  @!P0 IMAD.MOV.U32 R21, RZ, RZ, R22 ;  /* 0x000000ffff158224 */ /* 0x000fe200078e0016 */
[----:B------:R-:W-:Y:S01]  /*4830*/  MOV R22, 0xffff ;  /* 0x0000ffff00167802 */ /* 0x000fe20000000f00 */
[----:B----4-:R-:W-:Y:S01]  /*4840*/  FADD.FTZ R35, R35, R36 ;  /* 0x0000002423237221 */ /* 0x010fe20000010000 */
[----:B------:R-:W1:Y:S01]  /*4850*/  SHFL.BFLY PT, R40, R27, 0x4, 0x101f ;  /* 0x0c901f001b287f89 */ /* 0x000e6200000e0000 */
[----:B-----5:R-:W-:Y:S01]  /*4860*/  FADD.FTZ R20, R19, R20 ;  /* 0x0000001413147221 */ /* 0x020fe20000010000 */
[----:B------:R-:W-:-:S02]  /*4870*/  ISETP.NE.AND P0, PT, R11, RZ, PT ;  /* 0x000000ff0b00720c */ /* 0x000fc40003f05270 */
[----:B------:R-:W3:Y:S01]  /*4880*/  SHFL.BFLY PT, R22, R33, 0x4, 0x101f ;  /* 0x0c901f0021167f89 */ /* 0x000ee200000e0000 */
[----:B------:R-:W-:-:S03]  /*4890*/  MOV R36, 0xffff ;  /* 0x0000ffff00247802 */ /* 0x000fc60000000f00 */
[----:B------:R-:W4:Y:S01]  /*48a0*/  SHFL.BFLY PT, R24, R21, 0x8, 0x101f ;  /* 0x0d101f0015187f89 */ /* 0x000f2200000e0000 */
[----:B--2---:R-:W-:Y:S01]  /*48b0*/  FADD.FTZ R44, R44, R23 ;  /* 0x000000172c2c7221 */ /* 0x004fe20000010000 */
[----:B------:R-:W-:Y:S02]  /*48c0*/  MOV R23, 0xffff ;  /* 0x0000ffff00177802 */ /* 0x000fe40000000f00 */
[----:B------:R-:W2:Y:S04]  /*48d0*/  SHFL.BFLY PT, R38, R35, 0x4, 0x101f ;  /* 0x0c901f0023267f89 */ /* 0x000ea800000e0000 */
[----:B------:R-:W5:Y:S01]  /*48e0*/  SHFL.BFLY PT, R39, R34, 0x4, 0x101f ;  /* 0x0c901f0022277f89 */ /* 0x000f6200000e0000 */
[----:B0-----:R-:W-:Y:S01]  /*48f0*/  FADD.FTZ R17, R18, R32 ;  /* 0x0000002012117221 */ /* 0x001fe20000010000 */
[----:B------:R-:W-:-:S02]  /*4900*/  MOV R32, 0xffff ;  /* 0x0000ffff00207802 */ /* 0x000fc40000000f00 */
[----:B------:R-:W0:Y:S01]  /*4910*/  SHFL.BFLY PT, R19, R20, 0x2, 0x101f ;  /* 0x0c501f0014137f89 */ /* 0x000e2200000e0000 */
[----:B-1----:R-:W-:-:S03]  /*4920*/  FADD.FTZ R40, R27, R40 ;  /* 0x000000281b287221 */ /* 0x002fc60000010000 */
[----:B------:R-:W1:Y:S01]  /*4930*/  SHFL.BFLY PT, R23, R44, 0x4, 0x101f ;  /* 0x0c901f002c177f89 */ /* 0x000e6200000e0000 */
[----:B---3--:R-:W-:-:S03]  /*4940*/  FADD.FTZ R37, R33, R22 ;  /* 0x0000001621257221 */ /* 0x008fc60000010000 */
[----:B------:R-:W3:Y:S01]  /*4950*/  SHFL.BFLY PT, R32, R17, 0x2, 0x101f ;  /* 0x0c501f0011207f89 */ /* 0x000ee200000e0000 */
[----:B------:R-:W-:Y:S02]  /*4960*/  IMAD.MOV.U32 R22, RZ, RZ, 0xffff ;  /* 0x0000ffffff167424 */ /* 0x000fe400078e00ff */
[----:B----4-:R-:W-:Y:S01]  /*4970*/  FADD.FTZ R33, R24, R21 ;  /* 0x0000001518217221 */ /* 0x010fe20000010000 */
[----:B------:R-:W-:Y:S01]  /*4980*/  MOV R21, 0xffff ;  /* 0x0000ffff00157802 */ /* 0x000fe20000000f00 */
[----:B------:R-:W4:Y:S01]  /*4990*/  SHFL.BFLY PT, R25, R40, 0x2, 0x101f ;  /* 0x0c501f0028197f89 */ /* 0x000f2200000e0000 */
[----:B--2---:R-:W-:Y:S01]  /*49a0*/  FADD.FTZ R38, R35, R38 ;  /* 0x0000002623267221 */ /* 0x004fe20000010000 */
[----:B------:R-:W-:Y:S02]  /*49b0*/  MOV R35, 0xffff ;  /* 0x0000ffff00237802 */ /* 0x000fe40000000f00 */
[----:B------:R-:W2:Y:S01]  /*49c0*/  SHFL.BFLY PT, R22, R37, 0x2, 0x101f ;  /* 0x0c501f0025167f89 */ /* 0x000ea200000e0000 */
[----:B-----5:R-:W-:Y:S01]  /*49d0*/  FADD.FTZ R39, R34, R39 ;  /* 0x0000002722277221 */ /* 0x020fe20000010000 */
[----:B------:R-:W-:-:S02]  /*49e0*/  MOV R34, 0xffff ;  /* 0x0000ffff00227802 */ /* 0x000fc40000000f00 */
[----:B------:R-:W5:Y:S01]  /*49f0*/  SHFL.BFLY PT, R21, R38, 0x2, 0x101f ;  /* 0x0c501f0026157f89 */ /* 0x000f6200000e0000 */
[----:B0-----:R-:W-:Y:S01]  /*4a00*/  FADD.FTZ R19, R20, R19 ;  /* 0x0000001314137221 */ /* 0x001fe20000010000 */
[----:B------:R-:W-:Y:S02]  /*4a10*/  MOV R20, 0xffff ;  /* 0x0000ffff00147802 */ /* 0x000fe40000000f00 */
[----:B------:R-:W0:Y:S01]  /*4a20*/  SHFL.BFLY PT, R26, R39, 0x2, 0x101f ;  /* 0x0c501f00271a7f89 */ /* 0x000e2200000e0000 */
[----:B-1----:R-:W-:-:S03]  /*4a30*/  FADD.FTZ R44, R44, R23 ;  /* 0x000000172c2c7221 */ /* 0x002fc60000010000 */
[----:B------:R-:W1:Y:S01]  /*4a40*/  SHFL.BFLY PT, R34, R33, 0x4, 0x101f ;  /* 0x0c901f0021227f89 */ /* 0x000e6200000e0000 */
[----:B---3--:R-:W-:Y:S01]  /*4a50*/  FADD.FTZ R18, R17, R32 ;  /* 0x0000002011127221 */ /* 0x008fe20000010000 */
[----:B------:R-:W-:Y:S02]  /*4a60*/  IMAD.MOV.U32 R17, RZ, RZ, 0xffff ;  /* 0x0000ffffff117424 */ /* 0x000fe400078e00ff */
[----:B------:R-:W3:Y:S01]  /*4a70*/  SHFL.BFLY PT, R20, R19, 0x1, 0x101f ;  /* 0x0c301f0013147f89 */ /* 0x000ee200000e0000 */
[----:B----4-:R-:W-:-:S03]  /*4a80*/  FADD.FTZ R40, R40, R25 ;  /* 0x0000001928287221 */ /* 0x010fc60000010000 */
[----:B------:R-:W4:Y:S01]  /*4a90*/  SHFL.BFLY PT, R45, R44, 0x2, 0x101f ;  /* 0x0c501f002c2d7f89 */ /* 0x000f2200000e0000 */
[----:B------:R-:W4:Y:S01]  /*4aa0*/  @!P0 LDC.64 R24, c[0x0][0x220] ;  /* 0x00008800ff188b82 */ /* 0x000f220000000a00 */
[----:B--2---:R-:W-:Y:S02]  /*4ab0*/  FADD.FTZ R37, R37, R22 ;  /* 0x0000001625257221 */ /* 0x004fe40000010000 */
[----:B------:R-:W2:Y:S01]  /*4ac0*/  SHFL.BFLY PT, R17, R18, 0x1, 0x101f ;  /* 0x0c301f0012117f89 */ /* 0x000ea200000e0000 */
[----:B-----5:R-:W-:-:S03]  /*4ad0*/  FADD.FTZ R38, R38, R21 ;  /* 0x0000001526267221 */ /* 0x020fc60000010000 */
[----:B------:R-:W5:Y:S01]  /*4ae0*/  SHFL.BFLY PT, R36, R37, 0x1, 0x101f ;  /* 0x0c301f0025247f89 */ /* 0x000f6200000e0000 */
[----:B------:R-:W5:Y:S01]  /*4af0*/  @!P0 LDC.64 R22, c[0x0][0x218] ;  /* 0x00008600ff168b82 */ /* 0x000f620000000a00 */
[----:B0-----:R-:W-:Y:S02]  /*4b00*/  FADD.FTZ R39, R39, R26 ;  /* 0x0000001a27277221 */ /* 0x001fe40000010000 */
[----:B------:R-:W0:Y:S01]  /*4b10*/  SHFL.BFLY PT, R35, R38, 0x1, 0x101f ;  /* 0x0c301f0026237f89 */ /* 0x000e2200000e0000 */
[----:B-1----:R-:W-:-:S04]  /*4b20*/  FADD.FTZ R33, R33, R34 ;  /* 0x0000002221217221 */ /* 0x002fc80000010000 */
[----:B------:R-:W1:Y:S01]  /*4b30*/  @!P0 LDC.64 R26, c[0x0][0x218] ;  /* 0x00008600ff1a8b82 */ /* 0x000e620000000a00 */
[----:B------:R-:W-:Y:S01]  /*4b40*/  MOV R34, 0xffff ;  /* 0x0000ffff00227802 */ /* 0x000fe20000000f00 */
[----:B------:R-:W1:Y:S01]  /*4b50*/  SHFL.BFLY PT, R41, R40, 0x1, 0x101f ;  /* 0x0c301f0028297f89 */ /* 0x000e6200000e0000 */
[----:B---3--:R-:W-:-:S03]  /*4b60*/  FADD.FTZ R19, R19, R20 ;  /* 0x0000001413137221 */ /* 0x008fc60000010000 */
[----:B------:R-:W3:Y:S01]  /*4b70*/  SHFL.BFLY PT, R42, R39, 0x1, 0x101f ;  /* 0x0c301f00272a7f89 */ /* 0x000ee200000e0000 */
[----:B----4-:R-:W-:Y:S01]  /*4b80*/  FADD.FTZ R44, R44, R45 ;  /* 0x0000002d2c2c7221 */ /* 0x010fe20000010000 */
[----:B------:R-:W-:Y:S01]  /*4b90*/  @!P0 F2FP.F16.F32.PACK_AB R32, RZ, R19 ;  /* 0x00000013ff20823e */ /* 0x000fe200000000ff */
[----:B------:R-:W4:Y:S01]  /*4ba0*/  @!P0 LDC.64 R20, c[0x0][0x220] ;  /* 0x00008800ff148b82 */ /* 0x000f220000000a00 */
[----:B------:R-:W4:Y:S01]  /*4bb0*/  SHFL.BFLY PT, R34, R33, 0x2, 0x101f ;  /* 0x0c501f0021227f89 */ /* 0x000f2200000e0000 */
[----:B--2---:R-:W-:Y:S01]  /*4bc0*/  FADD.FTZ R46, R18, R17 ;  /* 0x00000011122e7221 */ /* 0x004fe20000010000 */
[----:B------:R-:W-:-:S04]  /*4bd0*/  @!P0 IMAD.WIDE R24, R43, 0x2, R24 ;  /* 0x000000022b188825 */ /* 0x000fc800078e0218 */
[----:B-----5:R-:W-:Y:S01]  /*4be0*/  FADD.FTZ R36, R37, R36 ;  /* 0x0000002425247221 */ /* 0x020fe20000010000 */
[----:B------:R-:W-:Y:S01]  /*4bf0*/  @!P0 F2FP.F16.F32.PACK_AB R46, RZ, R46 ;  /* 0x0000002eff2e823e */ /* 0x000fe200000000ff */
[----:B------:R-:W2:Y:S01]  /*4c00*/  @!P0 LDC.64 R18, c[0x0][0x218] ;  /* 0x00008600ff128b82 */ /* 0x000ea20000000a00 */
[----:B------:R-:W-:Y:S02]  /*4c10*/  IMAD.MOV.U32 R37, RZ, RZ, 0xffff ;  /* 0x0000ffffff257424 */ /* 0x000fe400078e00ff */
[----:B0-----:R-:W-:Y:S01]  /*4c20*/  FADD.FTZ R35, R38, R35 ;  /* 0x0000002326237221 */ /* 0x001fe20000010000 */
[----:B------:R-:W-:-:S03]  /*4c30*/  @!P0 IMAD.WIDE R22, R43, 0x2, R22 ;  /* 0x000000022b168825 */ /* 0x000fc600078e0216 */
[----:B------:R-:W0:Y:S01]  /*4c40*/  SHFL.BFLY PT, R37, R44, 0x1, 0x101f ;  /* 0x0c301f002c257f89 */ /* 0x000e2200000e0000 */
[----:B------:R-:W5:Y:S01]  /*4c50*/  @!P0 LDC.64 R16, c[0x0][0x220] ;  /* 0x00008800ff108b82 */ /* 0x000f620000000a00 */
[----:B-1----:R-:W-:-:S04]  /*4c60*/  @!P0 IMAD.WIDE R26, R43, 0x2, R26 ;  /* 0x000000022b1a8825 */ /* 0x002fc800078e021a */
[----:B------:R-:W-:Y:S01]  /*4c70*/  FADD.FTZ R40, R40, R41 ;  /* 0x0000002928287221 */ /* 0x000fe20000010000 */
[----:B---3--:R-:W-:Y:S01]  /*4c80*/  FADD.FTZ R39, R39, R42 ;  /* 0x0000002a27277221 */ /* 0x008fe20000010000 */
[----:B------:R1:W-:Y:S03]  /*4c90*/  @!P0 STG.E.U16 desc[UR12][R26.64], R32 ;  /* 0x000000201a008986 */ /* 0x0003e6000c10150c */
[----:B------:R-:W-:Y:S01]  /*4ca0*/  @!P0 F2FP.F16.F32.PACK_AB R28, RZ, R40 ;  /* 0x00000028ff1c823e */ /* 0x000fe200000000ff */
[----:B----4-:R-:W-:-:S04]  /*4cb0*/  @!P0 IMAD.WIDE R20, R43, 0x2, R20 ;  /* 0x000000022b148825 */ /* 0x010fc800078e0214 */
[----:B------:R-:W-:Y:S01]  /*4cc0*/  FADD.FTZ R33, R33, R34 ;  /* 0x0000002221217221 */ /* 0x000fe20000010000 */
[----:B------:R3:W-:Y:S01]  /*4cd0*/  @!P0 STG.E.U16 desc[UR12][R24.64], R46 ;  /* 0x0000002e18008986 */ /* 0x0007e2000c10150c */
[C---:B--2---:R-:W-:Y:S01]  /*4ce0*/  @!P0 IMAD.WIDE R18, R43.reuse, 0x2, R18 ;  /* 0x000000022b128825 */ /* 0x044fe200078e0212 */
[----:B-1----:R-:W-:Y:S02]  /*4cf0*/  @!P0 F2FP.F16.F32.PACK_AB R27, RZ, R35 ;  /* 0x00000023ff1b823e */ /* 0x002fe400000000ff */
[----:B------:R-:W-:Y:S02]  /*4d00*/  MOV R32, 0xffff ;  /* 0x0000ffff00207802 */ /* 0x000fe40000000f00 */
[----:B---3--:R-:W-:Y:S01]  /*4d10*/  @!P0 F2FP.F16.F32.PACK_AB R25, RZ, R36 ;  /* 0x00000024ff19823e */ /* 0x008fe200000000ff */
[----:B0-----:R-:W-:Y:S01]  /*4d20*/  FADD.FTZ R37, R44, R37 ;  /* 0x000000252c257221 */ /* 0x001fe20000010000 */
[----:B------:R-:W-:Y:S01]  /*4d30*/  @!P0 F2FP.F16.F32.PACK_AB R35, RZ, R39 ;  /* 0x00000027ff23823e */ /* 0x000fe200000000ff */
[----:B-----5:R-:W-:Y:S01]  /*4d40*/  @!P0 IMAD.WIDE R16, R43, 0x2, R16 ;  /* 0x000000022b108825 */ /* 0x020fe200078e0210 */
[----:B------:R0:W1:Y:S04]  /*4d50*/  SHFL.BFLY PT, R32, R33, 0x1, 0x101f ;  /* 0x0c301f0021207f89 */ /* 0x00006800000e0000 */
[----:B------:R0:W-:Y:S04]  /*4d60*/  @!P0 STG.E.U16 desc[UR12][R22.64+0x28], R25 ;  /* 0x0000281916008986 */ /* 0x0001e8000c10150c */
[----:B------:R0:W-:Y:S04]  /*4d70*/  @!P0 STG.E.U16 desc[UR12][R20.64+0x28], R27 ;  /* 0x0000281b14008986 */ /* 0x0001e8000c10150c */
[----:B------:R0:W-:Y:S04]  /*4d80*/  @!P0 STG.E.U16 desc[UR12][R18.64+0x50], R28 ;  /* 0x0000501c12008986 */ /* 0x0001e8000c10150c */
[----:B------:R0:W-:Y:S02]  /*4d90*/  @!P0 STG.E.U16 desc[UR12][R16.64+0x50], R35 ;  /* 0x0000502310008986 */ /* 0x0001e4000c10150c */
.L_x_3036:
        /* <DEDUP_REMOVED lines=9> */
.L_x_2966:
        /* <DEDUP_REMOVED lines=8> */
.L_x_2969:
[----:B------:R-:W-:Y:S01]  /*4eb0*/  HFMA2.MMA R29, -RZ, RZ, 0, 0.000503063201904296875 ;  /* 0x0000101fff1d7435 */ /* 0x000fe200000001ff */
[----:B-1----:R-:W-:Y:S01]  /*4ec0*/  MOV R31, R16 ;  /* 0x00000010001f7202 */ /* 0x002fe20000000f00 */
[----:B------:R-:W-:Y:S01]  /*4ed0*/  IMAD.MOV.U32 R30, RZ, RZ, 0x8 ;  /* 0x00000008ff1e7424 */ /* 0x000fe200078e00ff */
[----:B------:R-:W-:-:S08]  /*4ee0*/  MOV R28, 0xffff ;  /* 0x0000ffff001c7802 */ /* 0x000fd00000000f00 */
[----:B0-2---:R-:W-:Y:S05]  /*4ef0*/  WARPSYNC.COLLECTIVE R28, `(.L_x_2974) ;  /* 0x000000001c087348 */ /* 0x005fea0003c00000 */
[----:B------:R1:W3:Y:S02]  /*4f00*/  SHFL.BFLY P2, R32, R31, R30, R29 ;  /* 0x0c00001e1f207389 */ /* 0x0002e4000004001d */
[----:B0123--:R-:W-:Y:S01]  /*4f10*/  ENDCOLLECTIVE ;  /* 0x000000000000791b */ /* 0x00ffe20003800000 */
.L_x_2974:
[----:B------:R-:W-:Y:S01]  /*4f20*/  IMAD.MOV.U32 R31, RZ, RZ, R17 ;  /* 0x000000ffff1f7224 */ /* 0x000fe200078e0011 */
[----:B------:R-:W-:-:S07]  /*4f30*/  MOV R19, R32 ;  /* 0x0000002000137202 */ /* 0x000fce0000000f00 */
[----:B------:R-:W-:Y:S05]  /*4f40*/  WARPSYNC.COLLECTIVE R28, `(.L_x_2975) ;  /* 0x000000001c087348 */ /* 0x000fea0003c00000 */
[----:B------:R0:W1:Y:S02]  /*4f50*/  SHFL.BFLY P2, R32, R31, R30, R29 ;  /* 0x0c00001e1f207389 */ /* 0x000064000004001d */
[----:B01----:R-:W-:Y:S01]  /*4f60*/  ENDCOLLECTIVE ;  /* 0x000000000000791b */ /* 0x003fe20003800000 */
.L_x_2975:
[----:B------:R-:W-:Y:S01]  /*4f70*/  FADD.FTZ R19, R19, R16 ;  /* 0x0000001013137221 */ /* 0x000fe20000010000 */
[----:B------:R-:W-:-:S04]  /*4f80*/  HFMA2.MMA R30, -RZ, RZ, 0, 2.384185791015625e-07 ;  /* 0x00000004ff1e7435 */ /* 0x000fc800000001ff */
[----:B------:R-:W-:Y:S02]  /*4f90*/  MOV R31, R19 ;  /* 0x00000013001f7202 */ /* 0x000fe40000000f00 */
[----:B------:R-:W-:-:S07]  /*4fa0*/  MOV R18, R32 ;  /* 0x0000002000127202 */ /* 0x000fce0000000f00 */
[----:B------:R-:W-:Y:S05]  /*4fb0*/  WARPSYNC.COLLECTIVE R28, `(.L_x_2976) ;  /* 0x000000001c087348 */ /* 0x000fea0003c00000 */
[----:B------:R0:W1:Y:S02]  /*4fc0*/  SHFL.BFLY P2, R32, R31, R30, R29 ;  /* 0x0c00001e1f207389 */ /* 0x000064000004001d */
[----:B01----:R-:W-:Y:S01]  /*4fd0*/  ENDCOLLECTIVE ;  /* 0x000000000000791b */ /* 0x003fe20003800000 */
.L_x_2976:
[----:B------:R-:W-:-:S05]  /*4fe0*/  FADD.FTZ R18, R18, R17 ;  /* 0x0000001112127221 */ /* 0x000fca0000010000 */
[----:B------:R-:W-:Y:S01]  /*4ff0*/  MOV R31, R18 ;  /* 0x00000012001f7202 */ /* 0x000fe20000000f00 */
[----:B------:R-:W-:-:S07]  /*5000*/  IMAD.MOV.U32 R20, RZ, RZ, R32 ;  /* 0x000000ffff147224 */ /* 0x000fce00078e0020 */
[----:B------:R-:W-:Y:S05]  /*5010*/  WARPSYNC.COLLECTIVE R28, `(.L_x_2977) ;  /* 0x000000001c087348 */ /* 0x000fea0003c00000 */
[----:B------:R0:W1:Y:S02]  /*5020*/  SHFL.BFLY P2, R32, R31, R30, R29 ;  /* 0x0c00001e1f207389 */ /* 0x000064000004001d */
[----:B01----:R-:W-:Y:S01]  /*5030*/  ENDCOLLECTIVE ;  /* 0x000000000000791b */ /* 0x003fe20003800000 */
.L_x_2977:
[----:B------:R-:W-:-:S05]  /*5040*/  FADD.FTZ R20, R19, R20 ;  /* 0x0000001413147221 */ /* 0x000fca0000010000 */
[----:B------:R-:W-:Y:S01]  /*5050*/  MOV R31, R20 ;  /* 0x00000014001f7202 */ /* 0x000fe20000000f00 */
[----:B------:R-:W-:Y:S01]  /*5060*/  IMAD.MOV.U32 R30, RZ, RZ, 0x2 ;  /* 0x00000002ff1e7424 */ /* 0x000fe200078e00ff */
[----:B------:R-:W-:-:S07]  /*5070*/  MOV R21, R32 ;  /* 0x0000002000157202 */ /* 0x000fce0000000f00 */
[----:B------:R-:W-:Y:S05]  /*5080*/  WARPSYNC.COLLECTIVE R28, `(.L_x_2978) ;  /* 0x000000001c087348 */ /* 0x000fea0003c00000 */
[----:B------:R0:W1:Y:S02]  /*5090*/  SHFL.BFLY P2, R32, R31, R30, R29 ;  /* 0x0c00001e1f207389 */ /* 0x000064000004001d */
[----:B01----:R-:W-:Y:S01]  /*50a0*/  ENDCOLLECTIVE ;  /* 0x000000000000791b */ /* 0x003fe20003800000 */
.L_x_2978:
[----:B------:R-:W-:-:S05]  /*50b0*/  FADD.FTZ R21, R18, R21 ;  /* 0x0000001512157221 */ /* 0x000fca0000010000 */
[----:B------:R-:W-:Y:S02]  /*50c0*/  MOV R31, R21 ;  /* 0x00000015001f7202 */ /* 0x000fe40000000f00 */
[----:B------:R-:W-:-:S07]  /*50d0*/  MOV R23, R32 ;  /* 0x0000002000177202 */ /* 0x000fce0000000f00 */
[----:B------:R-:W-:Y:S05]  /*50e0*/  WARPSYNC.COLLECTIVE R28, `(.L_x_2979) ;  /* 0x000000001c087348 */ /* 0x000fea0003c00000 */
[----:B------:R0:W1:Y:S02]  /*50f0*/  SHFL.BFLY P2, R32, R31, R30, R29 ;  /* 0x0c00001e1f207389 */ /* 0x000064000004001d */
[----:B01----:R-:W-:Y:S01]  /*5100*/  ENDCOLLECTIVE ;  /* 0x000000000000791b */ /* 0x003fe20003800000 */
.L_x_2979:
[----:B------:R-:W-:Y:S01]  /*5110*/  FADD.FTZ R23, R20, R23 ;  /* 0x0000001714177221 */ /* 0x000fe20000010000 */
[----:B------:R-:W-:-:S03]  /*5120*/  HFMA2.MMA R30, -RZ, RZ, 0, 5.9604644775390625e-08 ;  /* 0x00000001ff1e7435 */ /* 0x000fc600000001ff */
[----:B------:R-:W-:Y:S01]  /*5130*/  IMAD.MOV.U32 R31, RZ, RZ, R23 ;  /* 0x000000ffff1f7224 */ /* 0x000fe200078e0017 */
[----:B------:R-:W-:-:S07]  /*5140*/  MOV R16, R32 ;  /* 0x0000002000107202 */ /* 0x000fce0000000f00 */
[----:B------:R-:W-:Y:S05]  /*5150*/  WARPSYNC.COLLECTIVE R28, `(.L_x_2980) ;  /* 0x000000001c087348 */ /* 0x000fea0003c00000 */
[----:B------:R0:W1:Y:S02]  /*5160*/  SHFL.BFLY P2, R32, R31, R30, R29 ;  /* 0x0c00001e1f207389 */ /* 0x000064000004001d */
[----:B01----:R-:W-:Y:S01]  /*5170*/  ENDCOLLECTIVE ;  /* 0x000000000000791b */ /* 0x003fe20003800000 */
.L_x_2980:
[----:B------:R-:W-:-:S05]  /*5180*/  FADD.FTZ R16, R21, R16 ;  /* 0x0000001015107221 */ /* 0x000fca0000010000 */
[----:B------:R-:W-:Y:S02]  /*5190*/  MOV R31, R16 ;  /* 0x00000010001f7202 */ /* 0x000fe40000000f00 */
[----:B------:R-:W-:-:S07]  /*51a0*/  MOV R22, R32 ;  /* 0x0000002000167202 */ /* 0x000fce0000000f00 */
[----:B------:R-:W-:Y:S05]  /*51b0*/  WARPSYNC.COLLECTIVE R28, `(.L_x_2981) ;  /* 0x000000001c087348 */ /* 0x000fea0003c00000 */
[----:B------:R0:W1:Y:S02]  /*51c0*/  SHFL.BFLY P2, R32, R31, R30, R29 ;  /* 0x0c00001e1f207389 */ /* 0x000064000004001d */
[----:B01----:R-:W-:Y:S01]  /*51d0*/  ENDCOLLECTIVE ;  /* 0x000000000000791b */ /* 0x003fe20003800000 */
.L_x_2981:
[----:B------:R-:W-:Y:S01]  /*51e0*/  FADD.FTZ R22, R23, R22 ;  /* 0x0000001617167221 */ /* 0x000fe20000010000 */
[----:B------:R-:W-:Y:S06]  /*51f0*/  BRA `(.L_x_2982) ;  /* 0xffffffe800ec7947 */ /* 0x000fec000383ffff */
.L_x_2970:
        /* <DEDUP_REMOVED lines=8> */
.L_x_2984:
[----:B------:R-:W-:Y:S05]  /*5280*/  BSYNC B1 ;  /* 0x0000000000017941 */ /* 0x000fea0003800000 */
.L_x_2983:
        /* <DEDUP_REMOVED lines=8> */
.L_x_2985:
[----:B------:R-:W-:Y:S01]  /*5310*/  FADD.FTZ R23, R23, R16 ;  /* 0x0000001017177221 */ /* 0x000fe20000010000 */
[----:B------:R-:W-:-:S04]  /*5320*/  HFMA2.MMA R30, -RZ, RZ, 0, 2.384185791015625e-07 ;  /* 0x00000004ff1e7435 */ /* 0x000fc800000001ff */
[----:B------:R-:W-:Y:S02]  /*5330*/  MOV R31, R23 ;  /* 0x00000017001f7202 */ /* 0x000fe40000000f00 */
[----:B------:R-:W-:-:S07]  /*5340*/  MOV R22, R32 ;  /* 0x0000002000167202 */ /* 0x000fce0000000f00 */
[----:B------:R-:W-:Y:S05]  /*5350*/  WARPSYNC.COLLECTIVE R28, `(.L_x_2986) ;  /* 0x000000001c087348 */ /* 0x000fea0003c00000 */
[----:B------:R0:W1:Y:S02]  /*5360*/  SHFL.BFLY P2, R32, R31, R30, R29 ;  /* 0x0c00001e1f207389 */ /* 0x000064000004001d */
[----:B01----:R-:W-:Y:S01]  /*5370*/  ENDCOLLECTIVE ;  /* 0x000000000000791b */ /* 0x003fe20003800000 */
.L_x_2986:
[----:B------:R-:W-:-:S05]  /*5380*/  FADD.FTZ R22, R22, R17 ;  /* 0x0000001116167221 */ /* 0x000fca0000010000 */
[----:B------:R-:W-:Y:S01]  /*5390*/  MOV R31, R22 ;  /* 0x00000016001f7202 */ /* 0x000fe20000000f00 */
[----:B------:R-:W-:-:S07]  /*53a0*/  IMAD.MOV.U32 R24, RZ, RZ, R32 ;  /* 0x000000ffff187224 */ /* 0x000fce00078e0020 */
[----:B------:R-:W-:Y:S05]  /*53b0*/  WARPSYNC.COLLECTIVE R28, `(.L_x_2987) ;  /* 0x000000001c087348 */ /* 0x000fea0003c00000 */
[----:B------:R0:W1:Y:S02]  /*53c0*/  SHFL.BFLY P2, R32, R31, R30, R29 ;  /* 0x0c00001e1f207389 */ /* 0x000064000004001d */
[----:B01----:R-:W-:Y:S01]  /*53d0*/  ENDCOLLECTIVE ;  /* 0x000000000000791b */ /* 0x003fe20003800000 */
.L_x_2987:
[----:B------:R-:W-:-:S05]  /*53e0*/  FADD.FTZ R24, R23, R24 ;  /* 0x0000001817187221 */ /* 0x000fca0000010000 */
[----:B------:R-:W-:Y:S01]  /*53f0*/  MOV R31, R24 ;  /* 0x00000018001f7202 */ /* 0x000fe20000000f00 */
[----:B------:R-:W-:Y:S01]  /*5400*/  IMAD.MOV.U32 R30, RZ, RZ, 0x2 ;  /* 0x00000002ff1e7424 */ /* 0x000fe200078e00ff */
[----:B------:R-:W-:-:S07]  /*5410*/  MOV R25, R32 ;  /* 0x0000002000197202 */ /* 0x000fce0000000f00 */
[----:B------:R-:W-:Y:S05]  /*5420*/  WARPSYNC.COLLECTIVE R28, `(.L_x_2988) ;  /* 0x000000001c087348 */ /* 0x000fea0003c00000 */
[----:B------:R0:W1:Y:S02]  /*5430*/  SHFL.BFLY P2, R32, R31, R30, R29 ;  /* 0x0c00001e1f207389 */ /* 0x000064000004001d */
[----:B01----:R-:W-:Y:S01]  /*5440*/  ENDCOLLECTIVE ;  /* 0x000000000000791b */ /* 0x003fe20003800000 */
.L_x_2988:
[----:B------:R-:W-:-:S05]  /*5450*/  FADD.FTZ R25, R22, R25 ;  /* 0x0000001916197221 */ /* 0x000fca0000010000 */
[----:B------:R-:W-:Y:S02]  /*5460*/  MOV R31, R25 ;  /* 0x00000019001f7202 */ /* 0x000fe40000000f00 */
[----:B------:R-:W-:-:S07]  /*5470*/  MOV R27, R32 ;  /* 0x00000020001b7202 */ /* 0x000fce0000000f00 */
[----:B------:R-:W-:Y:S05]  /*5480*/  WARPSYNC.COLLECTIVE R28, `(.L_x_2989) ;  /* 0x000000001c087348 */ /* 0x000fea0003c00000 */
[----:B------:R0:W1:Y:S02]  /*5490*/  SHFL.BFLY P2, R32, R31, R30, R29 ;  /* 0x0c00001e1f207389 */ /* 0x000064000004001d */
[----:B01----:R-:W-:Y:S01]  /*54a0*/  ENDCOLLECTIVE ;  /* 0x000000000000791b */ /* 0x003fe20003800000 */
.L_x_2989:
[----:B------:R-:W-:Y:S01]  /*54b0*/  FADD.FTZ R27, R24, R27 ;  /* 0x0000001b181b7221 */ /* 0x000fe20000010000 */
[----:B------:R-:W-:-:S03]  /*54c0*/  HFMA2.MMA R30, -RZ, RZ, 0, 5.9604644775390625e-08 ;  /* 0x00000001ff1e7435 */ /* 0x000fc600000001ff */
[----:B------:R-:W-:Y:S01]  /*54d0*/  IMAD.MOV.U32 R31, RZ, RZ, R27 ;  /* 0x000000ffff1f7224 */ /* 0x000fe200078e001b */
[----:B------:R-:W-:-:S07]  /*54e0*/  MOV R16, R32 ;  /* 0x0000002000107202 */ /* 0x000fce0000000f00 */
[----:B------:R-:W-:Y:S05]  /*54f0*/  WARPSYNC.COLLECTIVE R28, `(.L_x_2990) ;  /* 0x000000001c087348 */ /* 0x000fea0003c00000 */
[----:B------:R0:W1:Y:S02]  /*5500*/  SHFL.BFLY P2, R32, R31, R30, R29 ;  /* 0x0c00001e1f207389 */ /* 0x000064000004001d */
[----:B01----:R-:W-:Y:S01]  /*5510*/  ENDCOLLECTIVE ;  /* 0x000000000000791b */ /* 0x003fe20003800000 */
.L_x_2990:
[----:B------:R-:W-:-:S05]  /*5520*/  FADD.FTZ R16, R25, R16 ;  /* 0x0000001019107221 */ /* 0x000fca0000010000 */
[----:B------:R-:W-:Y:S02]  /*5530*/  MOV R31, R16 ;  /* 0x00000010001f7202 */ /* 0x000fe40000000f00 */
[----:B------:R-:W-:-:S07]  /*5540*/  MOV R26, R32 ;  /* 0x00000020001a7202 */ /* 0x000fce0000000f00 */
[----:B------:R-:W-:Y:S05]  /*5550*/  WARPSYNC.COLLECTIVE R28, `(.L_x_2991) ;  /* 0x000000001c087348 */ /* 0x000fea0003c00000 */
[----:B------:R0:W1:Y:S02]  /*5560*/  SHFL.BFLY P2, R32, R31, R30, R29 ;  /* 0x0c00001e1f207389 */ /* 0x000064000004001d */
[----:B01----:R-:W-:Y:S01]  /*5570*/  ENDCOLLECTIVE ;  /* 0x000000000000791b */ /* 0x003fe20003800000 */
.L_x_2991:
[----:B------:R-:W-:Y:S01]  /*5580*/  FADD.FTZ R26, R27, R26 ;  /* 0x0000001a1b1a7221 */ /* 0x000fe20000010000 */
[----:B------:R-:W-:Y:S06]  /*5590*/  BRA `(.L_x_2992) ;  /* 0xffffffe800c07947 */ /* 0x000fec000383ffff */
.L_x_2971:
        /* <DEDUP_REMOVED lines=8> */
.L_x_2994:
[----:B------:R-:W-:Y:S05]  /*5620*/  BSYNC B1 ;  /* 0x0000000000017941 */ /* 0x000fea0003800000 */
.L_x_2993:
        /* <DEDUP_REMOVED lines=8> */
.L_x_2995:
[----:B------:R-:W-:Y:S01]  /*56b0*/  FADD.FTZ R23, R23, R16 ;  /* 0x0000001017177221 */ /* 0x000fe20000010000 */
[----:B------:R-:W-:-:S04]  /*56c0*/  HFMA2.MMA R30, -RZ, RZ, 0, 2.384185791015625e-07 ;  /* 0x00000004ff1e7435 */ /* 0x000fc800000001ff */
[----:B------:R-:W-:Y:S02]  /*56d0*/  MOV R31, R23 ;  /* 0x00000017001f7202 */ /* 0x000fe40000000f00 */
[----:B------:R-:W-:-:S07]  /*56e0*/  MOV R22, R32 ;  /* 0x0000002000167202 */ /* 0x000fce0000000f00 */
[----:B------:R-:W-:Y:S05]  /*56f0*/  WARPSYNC.COLLECTIVE R28, `(.L_x_2996) ;  /* 0x000000001c087348 */ /* 0x000fea0003c00000 */
[----:B------:R0:W1:Y:S02]  /*5700*/  SHFL.BFLY P2, R32, R31, R30, R29 ;  /* 0x0c00001e1f207389 */ /* 0x000064000004001d */
[----:B01----:R-:W-:Y:S01]  /*5710*/  ENDCOLLECTIVE ;  /* 0x000000000000791b */ /* 0x003fe20003800000 */
.L_x_2996:
[----:B------:R-:W-:-:S05]  /*5720*/  FADD.FTZ R22, R22, R17 ;  /* 0x0000001116167221 */ /* 0x000fca0000010000 */
[----:B------:R-:W-:Y:S01]  /*5730*/  MOV R31, R22 ;  /* 0x00000016001f7202 */ /* 0x000fe20000000f00 */
[----:B------:R-:W-:-:S07]  /*5740*/  IMAD.MOV.U32 R24, RZ, RZ, R32 ;  /* 0x000000ffff187224 */ /* 0x000fce00078e0020 */
[----:B------:R-:W-:Y:S05]  /*5750*/  WARPSYNC.COLLECTIVE R28, `(.L_x_2997) ;  /* 0x000000001c087348 */ /* 0x000fea0003c00000 */
[----:B------:R0:W1:Y:S02]  /*5760*/  SHFL.BFLY P2, R32, R31, R30, R29 ;  /* 0x0c00001e1f207389 */ /* 0x000064000004001d */
[----:B01----:R-:W-:Y:S01]  /*5770*/  ENDCOLLECTIVE ;  /* 0x000000000000791b */ /* 0x003fe20003800000 */
.L_x_2997:
[----:B------:R-:W-:-:S05]  /*5780*/  FADD.FTZ R24, R23, R24 ;  /* 0x0000001817187221 */ /* 0x000fca0000010000 */
[----:B------:R-:W-:Y:S01]  /*5790*/  MOV R31, R24 ;  /* 0x00000018001f7202 */ /* 0x000fe20000000f00 */
[----:B------:R-:W-:Y:S01]  /*57a0*/  IMAD.MOV.U32 R30, RZ, RZ, 0x2 ;  /* 0x00000002ff1e7424 */ /* 0x000fe200078e00ff */
[----:B------:R-:W-:-:S07]  /*57b0*/  MOV R25, R32 ;  /* 0x0000002000197202 */ /* 0x000fce0000000f00 */
[----:B------:R-:W-:Y:S05]  /*57c0*/  WARPSYNC.COLLECTIVE R28, `(.L_x_2998) ;  /* 0x000000001c087348 */ /* 0x000fea0003c00000 */
[----:B------:R0:W1:Y:S02]  /*57d0*/  SHFL.BFLY P2, R32, R31, R30, R29 ;  /* 0x0c00001e1f207389 */ /* 0x000064000004001d */
[----:B01----:R-:W-:Y:S01]  /*57e0*/  ENDCOLLECTIVE ;  /* 0x000000000000791b */ /* 0x003fe20003800000 */
.L_x_2998:
[----:B------:R-:W-:-:S05]  /*57f0*/  FADD.FTZ R25, R22, R25 ;  /* 0x0000001916197221 */ /* 0x000fca0000010000 */
[----:B------:R-:W-:Y:S02]  /*5800*/  MOV R31, R25 ;  /* 0x00000019001f7202 */ /* 0x000fe40000000f00 */
[----:B------:R-:W-:-:S07]  /*5810*/  MOV R27, R32 ;  /* 0x00000020001b7202 */ /* 0x000fce0000000f00 */
[----:B------:R-:W-:Y:S05]  /*5820*/  WARPSYNC.COLLECTIVE R28, `(.L_x_2999) ;  /* 0x000000001c087348 */ /* 0x000fea0003c00000 */
[----:B------:R0:W1:Y:S02]  /*5830*/  SHFL.BFLY P2, R32, R31, R30, R29 ;  /* 0x0c00001e1f207389 */ /* 0x000064000004001d */
[----:B01----:R-:W-:Y:S01]  /*5840*/  ENDCOLLECTIVE ;  /* 0x000000000000791b */ /* 0x003fe20003800000 */
.L_x_2999:
[----:B------:R-:W-:Y:S01]  /*5850*/  FADD.FTZ R27, R24, R27 ;  /* 0x0000001b181b7221 */ /* 0x000fe20000010000 */
[----:B------:R-:W-:-:S03]  /*5860*/  HFMA2.MMA R30, -RZ, RZ, 0, 5.9604644775390625e-08 ;  /* 0x00000001ff1e7435 */ /* 0x000fc600000001ff */
[----:B------:R-:W-:Y:S01]  /*5870*/  IMAD.MOV.U32 R31, RZ, RZ, R27 ;  /* 0x000000ffff1f7224 */ /* 0x000fe200078e001b */
[----:B------:R-:W-:-:S07]  /*5880*/  MOV R16, R32 ;  /* 0x0000002000107202 */ /* 0x000fce0000000f00 */
[----:B------:R-:W-:Y:S05]  /*5890*/  WARPSYNC.COLLECTIVE R28, `(.L_x_3000) ;  /* 0x000000001c087348 */ /* 0x000fea0003c00000 */
[----:B------:R0:W1:Y:S02]  /*58a0*/  SHFL.BFLY P2, R32, R31, R30, R29 ;  /* 0x0c00001e1f207389 */ /* 0x000064000004001d */
[----:B01----:R-:W-:Y:S01]  /*58b0*/  ENDCOLLECTIVE ;  /* 0x000000000000791b */ /* 0x003fe20003800000 */
.L_x_3000:
[----:B------:R-:W-:-:S05]  /*58c0*/  FADD.FTZ R16, R25, R16 ;  /* 0x0000001019107221 */ /* 0x000fca0000010000 */
[----:B------:R-:W-:Y:S02]  /*58d0*/  MOV R31, R16 ;  /* 0x00000010001f7202 */ /* 0x000fe40000000f00 */
[----:B------:R-:W-:-:S07]  /*58e0*/  MOV R26, R32 ;  /* 0x00000020001a7202 */ /* 0x000fce0000000f00 */
[----:B------:R-:W-:Y:S05]  /*58f0*/  WARPSYNC.COLLECTIVE R28, `(.L_x_3001) ;  /* 0x000000001c087348 */ /* 0x000fea0003c00000 */
[----:B------:R0:W1:Y:S02]  /*5900*/  SHFL.BFLY P2, R32, R31, R30, R29 ;  /* 0x0c00001e1f207389 */ /* 0x000064000004001d */
[----:B01----:R-:W-:Y:S01]  /*5910*/  ENDCOLLECTIVE ;  /* 0x000000000000791b */ /* 0x003fe20003800000 */
.L_x_3001:
[----:B------:R-:W-:Y:S01]  /*5920*/  FADD.FTZ R26, R27, R26 ;  /* 0x0000001a1b1a7221 */ /* 0x000fe20000010000 */
[----:B------:R-:W-:Y:S06]  /*5930*/  BRA `(.L_x_3002) ;  /* 0xffffffe8007c7947 */ /* 0x000fec000383ffff */
.L_x_2972:
        /* <DEDUP_REMOVED lines=8> */
.L_x_3004:
[----:B------:R-:W-:Y:S05]  /*59c0*/  BSYNC B0 ;  /* 0x0000000000007941 */ /* 0x000fea0003800000 */
.L_x_3003:
        /* <DEDUP_REMOVED lines=11> */
.L_x_3005:
[----:B------:R-:W-:Y:S01]  /*5a80*/  FADD.FTZ R19, R19, R18 ;  /* 0x0000001213137221 */ /* 0x000fe20000010000 */
[----:B------:R-:W-:Y:S01]  /*5a90*/  @!P0 LEA R24, R11, UR4, 0x7 ;  /* 0x000000040b188c11 */ /* 0x000fe2000f8e38ff */
[----:B------:R-:W-:Y:S01]  /*5aa0*/  HFMA2.MMA R36, -RZ, RZ, 0, 0 ;  /* 0x00000000ff247435 */ /* 0x000fe200000001ff */
[----:B------:R-:W-:Y:S01]  /*5ab0*/  @!P0 LOP3.LUT R21, R21, R22, RZ, 0x3c, !PT ;  /* 0x0000001615158212 */ /* 0x000fe200078e3cff */
[----:B------:R-:W-:Y:S01]  /*5ac0*/  IMAD.MOV.U32 R25, RZ, RZ, RZ ;  /* 0x000000ffff197224 */ /* 0x000fe200078e00ff */
[----:B------:R-:W-:Y:S01]  /*5ad0*/  @!P0 SHF.L.U32 R26, R11, 0x1, RZ ;  /* 0x000000010b1a8819 */ /* 0x000fe200000006ff */
[----:B------:R-:W-:Y:S01]  /*5ae0*/  IMAD.IADD R43, R16, 0x1, R7 ;  /* 0x00000001102b7824 */ /* 0x000fe200078e0207 */
[----:B------:R-:W-:-:S05]  /*5af0*/  @!P0 LEA R21, R21, R24, 0x2 ;  /* 0x0000001815158211 */ /* 0x000fca00078e10ff */
        /* <DEDUP_REMOVED lines=8> */
.L_x_3006:
[----:B------:R-:W-:Y:S01]  /*5b80*/  MOV R31, R18 ;  /* 0x00000012001f7202 */ /* 0x000fe20000000f00 */
[----:B------:R-:W-:-:S07]  /*5b90*/  IMAD.MOV.U32 R20, RZ, RZ, R32 ;  /* 0x000000ffff147224 */ /* 0x000fce00078e0020 */
[----:B------:R-:W-:Y:S05]  /*5ba0*/  WARPSYNC.COLLECTIVE R28, `(.L_x_3007) ;  /* 0x000000001c087348 */ /* 0x000fea0003c00000 */
[----:B------:R0:W1:Y:S02]  /*5bb0*/  SHFL.BFLY P2, R32, R31, R30, R29 ;  /* 0x0c00001e1f207389 */ /* 0x000064000004001d */
[----:B01----:R-:W-:Y:S01]  /*5bc0*/  ENDCOLLECTIVE ;  /* 0x000000000000791b */ /* 0x003fe20003800000 */
.L_x_3007:
        /* <DEDUP_REMOVED lines=12> */
.L_x_3008:
[----:B------:R-:W-:Y:S02]  /*5c90*/  MOV R31, R17 ;  /* 0x00000011001f7202 */ /* 0x000fe40000000f00 */
[----:B------:R-:W-:-:S07]  /*5ca0*/  MOV R19, R32 ;  /* 0x0000002000137202 */ /* 0x000fce0000000f00 */
[----:B------:R-:W-:Y:S05]  /*5cb0*/  WARPSYNC.COLLECTIVE R28, `(.L_x_3009) ;  /* 0x000000001c087348 */ /* 0x000fea0003c00000 */
[----:B------:R0:W1:Y:S02]  /*5cc0*/  SHFL.BFLY P2, R32, R31, R30, R29 ;  /* 0x0c00001e1f207389 */ /* 0x000064000004001d */
[----:B01----:R-:W-:Y:S01]  /*5cd0*/  ENDCOLLECTIVE ;  /* 0x000000000000791b */ /* 0x003fe20003800000 */
.L_x_3009:
[----:B------:R-:W-:Y:S01]  /*5ce0*/  FADD.FTZ R19, R20, R19 ;  /* 0x0000001314137221 */ /* 0x000fe20000010000 */
[----:B------:R-:W-:-:S03]  /*5cf0*/  HFMA2.MMA R30, -RZ, RZ, 0, 5.9604644775390625e-08 ;  /* 0x00000001ff1e7435 */ /* 0x000fc600000001ff */
[----:B------:R-:W-:Y:S02]  /*5d00*/  IMAD.MOV.U32 R31, RZ, RZ, R19 ;  /* 0x000000ffff1f7224 */ /* 0x000fe400078e0013 */
[----:B------:R-:W-:-:S07]  /*5d10*/  FADD.FTZ R18, R17, R32 ;  /* 0x0000002011127221 */ /* 0x000fce0000010000 */
[----:B------:R-:W-:Y:S05]  /*5d20*/  WARPSYNC.COLLECTIVE R28, `(.L_x_3010) ;  /* 0x000000001c087348 */ /* 0x000fea0003c00000 */
[----:B------:R0:W1:Y:S02]  /*5d30*/  SHFL.BFLY P2, R32, R31, R30, R29 ;  /* 0x0c00001e1f207389 */ /* 0x000064000004001d */
[----:B01----:R-:W-:Y:S01]  /*5d40*/  ENDCOLLECTIVE ;  /* 0x000000000000791b */ /* 0x003fe20003800000 */
.L_x_3010:
[----:B------:R-:W-:Y:S02]  /*5d50*/  MOV R31, R18 ;  /* 0x00000012001f7202 */ /* 0x000fe40000000f00 */
[----:B------:R-:W-:-:S07]  /*5d60*/  MOV R20, R32 ;  /* 0x0000002000147202 */ /* 0x000fce0000000f00 */
[----:B------:R-:W-:Y:S05]  /*5d70*/  WARPSYNC.COLLECTIVE R28, `(.L_x_3011) ;  /* 0x000000001c087348 */ /* 0x000fea0003c00000 */
[----:B------:R0:W1:Y:S02]  /*5d80*/  SHFL.BFLY P2, R32, R31, R30, R29 ;  /* 0x0c00001e1f207389 */ /* 0x000064000004001d */
[----:B01----:R-:W-:Y:S01]  /*5d90*/  ENDCOLLECTIVE ;  /* 0x000000000000791b */ /* 0x003fe20003800000 */
.L_x_3011:
[----:B------:R-:W-:Y:S01]  /*5da0*/  FADD.FTZ R19, R19, R20 ;  /* 0x0000001413137221 */ /* 0x000fe20000010000 */
[----:B------:R-:W-:Y:S01]  /*5db0*/  HFMA2.MMA R30, -RZ, RZ, 0, 4.76837158203125e-07 ;  /* 0x00000008ff1e7435 */ /* 0x000fe200000001ff */
[----:B------:R-:W-:Y:S01]  /*5dc0*/  MOV R31, R34 ;  /* 0x00000022001f7202 */ /* 0x000fe20000000f00 */
[----:B------:R-:W-:-:S09]  /*5dd0*/  IMAD.MOV.U32 R17, RZ, RZ, R32 ;  /* 0x000000ffff117224 */ /* 0x000fd200078e0020 */
[----:B------:R-:W-:Y:S05]  /*5de0*/  WARPSYNC.COLLECTIVE R28, `(.L_x_3012) ;  /* 0x000000001c087348 */ /* 0x000fea0003c00000 */
[----:B------:R0:W1:Y:S02]  /*5df0*/  SHFL.BFLY P2, R32, R31, R30, R29 ;  /* 0x0c00001e1f207389 */ /* 0x000064000004001d */
[----:B01----:R-:W-:Y:S01]  /*5e00*/  ENDCOLLECTIVE ;  /* 0x000000000000791b */ /* 0x003fe20003800000 */
.L_x_3012:
[----:B------:R-:W-:Y:S01]  /*5e10*/  FADD.FTZ R46, R18, R17 ;  /* 0x00000011122e7221 */ /* 0x000fe20000010000 */
[----:B------:R-:W-:Y:S01]  /*5e20*/  IMAD.MOV.U32 R31, RZ, RZ, R36 ;  /* 0x000000ffff1f7224 */ /* 0x000fe200078e0024 */
[----:B------:R-:W-:-:S07]  /*5e30*/  MOV R33, R32 ;  /* 0x0000002000217202 */ /* 0x000fce0000000f00 */
[----:B------:R-:W-:Y:S05]  /*5e40*/  WARPSYNC.COLLECTIVE R28, `(.L_x_3013) ;  /* 0x000000001c087348 */ /* 0x000fea0003c00000 */
[----:B------:R0:W1:Y:S02]  /*5e50*/  SHFL.BFLY P2, R32, R31, R30, R29 ;  /* 0x0c00001e1f207389 */ /* 0x000064000004001d */
[----:B01----:R-:W-:Y:S01]  /*5e60*/  ENDCOLLECTIVE ;  /* 0x000000000000791b */ /* 0x003fe20003800000 */
.L_x_3013:
[----:B------:R-:W-:-:S05]  /*5e70*/  FADD.FTZ R33, R33, R34 ;  /* 0x0000002221217221 */ /* 0x000fca0000010000 */
[----:B------:R-:W-:Y:S01]  /*5e80*/  MOV R31, R33 ;  /* 0x00000021001f7202 */ /* 0x000fe20000000f00 */
[----:B------:R-:W-:Y:S01]  /*5e90*/  IMAD.MOV.U32 R30, RZ, RZ, 0x4 ;  /* 0x00000004ff1e7424 */ /* 0x000fe200078e00ff */
[----:B------:R-:W-:-:S07]  /*5ea0*/  MOV R35, R32 ;  /* 0x0000002000237202 */ /* 0x000fce0000000f00 */
[----:B------:R-:W-:Y:S05]  /*5eb0*/  WARPSYNC.COLLECTIVE R28, `(.L_x_3014) ;  /* 0x000000001c087348 */ /* 0x000fea0003c00000 */
[----:B------:R0:W1:Y:S02]  /*5ec0*/  SHFL.BFLY P2, R32, R31, R30, R29 ;  /* 0x0c00001e1f207389 */ /* 0x000064000004001d */
[----:B01----:R-:W-:Y:S01]  /*5ed0*/  ENDCOLLECTIVE ;  /* 0x000000000000791b */ /* 0x003fe20003800000 */
.L_x_3014:
[----:B------:R-:W-:-:S05]  /*5ee0*/  FADD.FTZ R35, R35, R36 ;  /* 0x0000002423237221 */ /* 0x000fca0000010000 */
[----:B------:R-:W-:Y:S02]  /*5ef0*/  MOV R31, R35 ;  /* 0x00000023001f7202 */ /* 0x000fe40000000f00 */
[----:B------:R-:W-:-:S07]  /*5f00*/  MOV R22, R32 ;  /* 0x0000002000167202 */ /* 0x000fce0000000f00 */
[----:B------:R-:W-:Y:S05]  /*5f10*/  WARPSYNC.COLLECTIVE R28, `(.L_x_3015) ;  /* 0x000000001c087348 */ /* 0x000fea0003c00000 */
[----:B------:R0:W1:Y:S02]  /*5f20*/  SHFL.BFLY P2, R32, R31, R30, R29 ;  /* 0x0c00001e1f207389 */ /* 0x000064000004001d */
[----:B01----:R-:W-:Y:S01]  /*5f30*/  ENDCOLLECTIVE ;  /* 0x000000000000791b */ /* 0x003fe20003800000 */
.L_x_3015:
        /* <DEDUP_REMOVED lines=11> */
.L_x_3016:
[----:B------:R0:W1:Y:S04]  /*5ff0*/  @!P0 LDS R27, [R24] ;  /* 0x00000000181b8984 */ /* 0x0000680000000800 */
[----:B------:R0:W2:Y:S01]  /*6000*/  @!P0 LDS R39, [R24+0x500] ;  /* 0x0005000018278984 */ /* 0x0000a20000000800 */
[----:B------:R-:W-:Y:S01]  /*6010*/  MOV R31, R38 ;  /* 0x00000026001f7202 */ /* 0x000fe20000000f00 */
[----:B------:R-:W-:-:S07]  /*6020*/  IMAD.MOV.U32 R22, RZ, RZ, R32 ;  /* 0x000000ffff167224 */ /* 0x000fce00078e0020 */
[----:B012---:R-:W-:Y:S05]  /*6030*/  WARPSYNC.COLLECTIVE R28, `(.L_x_3017) ;  /* 0x000000001c087348 */ /* 0x007fea0003c00000 */
[----:B------:R3:W4:Y:S02]  /*6040*/  SHFL.BFLY P2, R32, R31, R30, R29 ;  /* 0x0c00001e1f207389 */ /* 0x000724000004001d */
[----:B01234-:R-:W-:Y:S01]  /*6050*/  ENDCOLLECTIVE ;  /* 0x000000000000791b */ /* 0x01ffe20003800000 */
.L_x_3017:
        /* <DEDUP_REMOVED lines=9> */
.L_x_3018:
[----:B------:R-:W-:Y:S01]  /*60f0*/  FADD.FTZ R38, R38, R21 ;  /* 0x0000001526267221 */ /* 0x000fe20000010000 */
[----:B------:R-:W-:-:S04]  /*6100*/  IMAD.MOV.U32 R21, RZ, RZ, RZ ;  /* 0x000000ffff157224 */ /* 0x000fc800078e00ff */
[----:B------:R-:W-:Y:S02]  /*6110*/  MOV R31, R38 ;  /* 0x00000026001f7202 */ /* 0x000fe40000000f00 */
[----:B------:R-:W-:-:S07]  /*6120*/  MOV R36, R32 ;  /* 0x0000002000247202 */ /* 0x000fce0000000f00 */
[----:B------:R-:W-:Y:S05]  /*6130*/  WARPSYNC.COLLECTIVE R28, `(.L_x_3019) ;  /* 0x000000001c087348 */ /* 0x000fea0003c00000 */
[----:B------:R0:W1:Y:S02]  /*6140*/  SHFL.BFLY P2, R32, R31, R30, R29 ;  /* 0x0c00001e1f207389 */ /* 0x000064000004001d */
[----:B01----:R-:W-:Y:S01]  /*6150*/  ENDCOLLECTIVE ;  /* 0x000000000000791b */ /* 0x003fe20003800000 */
.L_x_3019:
[----:B------:R-:W-:Y:S01]  /*6160*/  FADD.FTZ R36, R37, R36 ;  /* 0x0000002425247221 */ /* 0x000fe20000010000 */
[----:B------:R-:W-:Y:S01]  /*6170*/  HFMA2.MMA R30, -RZ, RZ, 0, 4.76837158203125e-07 ;  /* 0x00000008ff1e7435 */ /* 0x000fe200000001ff */
[----:B------:R-:W-:Y:S01]  /*6180*/  IMAD.MOV.U32 R31, RZ, RZ, R26 ;  /* 0x000000ffff1f7224 */ /* 0x000fe200078e001a */
[----:B------:R-:W-:-:S09]  /*6190*/  MOV R35, R32 ;  /* 0x0000002000237202 */ /* 0x000fd20000000f00 */
[----:B------:R-:W-:Y:S05]  /*61a0*/  WARPSYNC.COLLECTIVE R28, `(.L_x_3020) ;  /* 0x000000001c087348 */ /* 0x000fea0003c00000 */
[----:B------:R0:W1:Y:S02]  /*61b0*/  SHFL.BFLY P2, R32, R31, R30, R29 ;  /* 0x0c00001e1f207389 */ /* 0x000064000004001d */
[----:B01----:R-:W-:Y:S01]  /*61c0*/  ENDCOLLECTIVE ;  /* 0x000000000000791b */ /* 0x003fe20003800000 */
.L_x_3020:
[----:B------:R-:W-:Y:S01]  /*61d0*/  FADD.FTZ R35, R38, R35 ;  /* 0x0000002326237221 */ /* 0x000fe20000010000 */
[----:B------:R-:W-:Y:S02]  /*61e0*/  MOV R31, R25 ;  /* 0x00000019001f7202 */ /* 0x000fe40000000f00 */
[----:B------:R-:W-:-:S07]  /*61f0*/  MOV R27, R32 ;  /* 0x00000020001b7202 */ /* 0x000fce0000000f00 */
[----:B------:R-:W-:Y:S05]  /*6200*/  WARPSYNC.COLLECTIVE R28, `(.L_x_3021) ;  /* 0x000000001c087348 */ /* 0x000fea0003c00000 */
[----:B------:R0:W1:Y:S02]  /*6210*/  SHFL.BFLY P2, R32, R31, R30, R29 ;  /* 0x0c00001e1f207389 */ /* 0x000064000004001d */
[----:B01----:R-:W-:Y:S01]  /*6220*/  ENDCOLLECTIVE ;  /* 0x000000000000791b */ /* 0x003fe20003800000 */
.L_x_3021:
        /* <DEDUP_REMOVED lines=8> */
.L_x_3022:
        /* <DEDUP_REMOVED lines=8> */
.L_x_3023:
        /* <DEDUP_REMOVED lines=10> */
.L_x_3024:
[----:B------:R0:W1:Y:S04]  /*63d0*/  @!P0 LDS R24, [R41] ;  /* 0x0000000029188984 */ /* 0x0000680000000800 */
[----:B------:R0:W2:Y:S01]  /*63e0*/  @!P0 LDS R22, [R41+0x500] ;  /* 0x0005000029168984 */ /* 0x0000a20000000800 */
[----:B------:R-:W-:Y:S01]  /*63f0*/  IMAD.MOV.U32 R31, RZ, RZ, R39 ;  /* 0x000000ffff1f7224 */ /* 0x000fe200078e0027 */
[----:B------:R-:W-:-:S07]  /*6400*/  MOV R25, R32 ;  /* 0x0000002000197202 */ /* 0x000fce0000000f00 */
[----:B012---:R-:W-:Y:S05]  /*6410*/  WARPSYNC.COLLECTIVE R28, `(.L_x_3025) ;  /* 0x000000001c087348 */ /* 0x007fea0003c00000 */
[----:B------:R3:W4:Y:S02]  /*6420*/  SHFL.BFLY P2, R32, R31, R30, R29 ;  /* 0x0c00001e1f207389 */ /* 0x000724000004001d */
[----:B01234-:R-:W-:Y:S01]  /*6430*/  ENDCOLLECTIVE ;  /* 0x000000000000791b */ /* 0x01ffe20003800000 */
.L_x_3025:
        /* <DEDUP_REMOVED lines=9> */
.L_x_3026:
        /* <DEDUP_REMOVED lines=10> */
.L_x_3027:
        /* <DEDUP_REMOVED lines=9> */
.L_x_3028:
[----:B------:R-:W-:Y:S01]  /*6600*/  FADD.FTZ R39, R39, R42 ;  /* 0x0000002a27277221 */ /* 0x000fe20000010000 */
[----:B------:R-:W-:Y:S01]  /*6610*/  MOV R31, R21 ;  /* 0x00000015001f7202 */ /* 0x000fe20000000f00 */
[----:B------:R-:W-:-:S07]  /*6620*/  IMAD.MOV.U32 R44, RZ, RZ, R32 ;  /* 0x000000ffff2c7224 */ /* 0x000fce00078e0020 */
[----:B------:R-:W-:Y:S05]  /*6630*/  WARPSYNC.COLLECTIVE R28, `(.L_x_3029) ;  /* 0x000000001c087348 */ /* 0x000fea0003c00000 */
[----:B------:R0:W1:Y:S02]  /*6640*/  SHFL.BFLY P2, R32, R31, R30, R29 ;  /* 0x0c00001e1f207389 */ /* 0x000064000004001d */
[----:B01----:R-:W-:Y:S01]  /*6650*/  ENDCOLLECTIVE ;  /* 0x000000000000791b */ /* 0x003fe20003800000 */
.L_x_3029:
[----:B------:R-:W-:Y:S01]  /*6660*/  FADD.FTZ R44, R44, R23 ;  /* 0x000000172c2c7221 */ /* 0x000fe20000010000 */
[----:B------:R-:W-:-:S03]  /*6670*/  HFMA2.MMA R30, -RZ, RZ, 0, 2.384185791015625e-07 ;  /* 0x00000004ff1e7435 */ /* 0x000fc600000001ff */
[----:B------:R-:W-:Y:S01]  /*6680*/  IMAD.MOV.U32 R31, RZ, RZ, R44 ;  /* 0x000000ffff1f7224 */ /* 0x000fe200078e002c */
[----:B------:R-:W-:-:S07]  /*6690*/  MOV R24, R32 ;  /* 0x0000002000187202 */ /* 0x000fce0000000f00 */
[----:B------:R-:W-:Y:S05]  /*66a0*/  WARPSYNC.COLLECTIVE R28, `(.L_x_3030) ;  /* 0x000000001c087348 */ /* 0x000fea0003c00000 */
[----:B------:R0:W1:Y:S02]  /*66b0*/  SHFL.BFLY P2, R32, R31, R30, R29 ;  /* 0x0c00001e1f207389 */ /* 0x000064000004001d */
[----:B01----:R-:W-:Y:S01]  /*66c0*/  ENDCOLLECTIVE ;  /* 0x000000000000791b */ /* 0x003fe20003800000 */
.L_x_3030:
        /* <DEDUP_REMOVED lines=8> */
.L_x_3031:
        /* <DEDUP_REMOVED lines=10> */
.L_x_3032:
        /* <DEDUP_REMOVED lines=11> */
.L_x_3033:
        /* <DEDUP_REMOVED lines=14> */
.L_x_3034:
        /* <DEDUP_REMOVED lines=11> */
.L_x_3035:
[----:B------:R-:W-:Y:S01]  /*6a30*/  FADD.FTZ R37, R44, R37 ;  /* 0x000000252c257221 */ /* 0x000fe20000010000 */
[----:B------:R-:W-:Y:S06]  /*6a40*/  BRA `(.L_x_3036) ;  /* 0xffffffe000d47947 */ /* 0x000fec000383ffff */
.L_x_3037:
        /* <DEDUP_REMOVED lines=11> */
.L_x_3802:


//--------------------- .text._ZN13group_norm_v218gn_bwd_cuda_kernelI6__halfLi320ELi1ELi16ELi80ELi256ELb1ELb1ELi16ELi320ELi320ELi4ELb1ELi8ELb0ELb0ELNS_15WgradSyncMethodE3ENS_16CompileConditionILi900EEEEEvPT_S6_S6_PKS5_S8_S8_S8_PKfflPfPj --------------------------
	.section	.text._ZN13group_norm_v218gn_bwd_cuda_kernelI6__halfLi320ELi1ELi16ELi80ELi256ELb1ELb1ELi16ELi320ELi320ELi4ELb1ELi8ELb0ELb0ELNS_15WgradSyncMethodE3ENS_16CompileConditionILi900EEEEEvPT_S6_S6_PKS5_S8_S8_S8_PKfflPfPj,"ax",@progbits
	.align	128
        .global         _ZN13group_norm_v218gn_bwd_cuda_kernelI6__halfLi320ELi1ELi16ELi80ELi256ELb1ELb1ELi16ELi320ELi320ELi4ELb1ELi8ELb0ELb0ELNS_15WgradSyncMethodE3ENS_16CompileConditionILi900EEEEEvPT_S6_S6_PKS5_S8_S8_S8_PKfflPfPj
        .type           _ZN13group_norm_v218gn_bwd_cuda_kernelI6__halfLi320ELi1ELi16ELi80ELi256ELb1ELb1ELi16ELi320ELi320ELi4ELb1ELi8ELb0ELb0ELNS_15WgradSyncMethodE3ENS_16CompileConditionILi900EEEEEvPT_S6_S6_PKS5_S8_S8_S8_PKfflPfPj,@function
        .size           _ZN13group_norm_v218gn_bwd_cuda_kernelI6__halfLi320ELi1ELi16ELi80ELi256ELb1ELb1ELi16ELi320ELi320ELi4ELb1ELi8ELb0ELb0ELNS_15WgradSyncMethodE3ENS_16CompileConditionILi900EEEEEvPT_S6_S6_PKS5_S8_S8_S8_PKfflPfPj,(.L_x_3803 - _ZN13group_norm_v218gn_bwd_cuda_kernelI6__halfLi320ELi1ELi16ELi80ELi256ELb1ELb1ELi16ELi320ELi320ELi4ELb1ELi8ELb0ELb0ELNS_15WgradSyncMethodE3ENS_16CompileConditionILi900EEEEEvPT_S6_S6_PKS5_S8_S8_S8_PKfflPfPj)
        .other          _ZN13group_norm_v218gn_bwd_cuda_kernelI6__halfLi320ELi1ELi16ELi80ELi256ELb1ELb1ELi16ELi320ELi320ELi4ELb1ELi8ELb0ELb0ELNS_15WgradSyncMethodE3ENS_16CompileConditionILi900EEEEEvPT_S6_S6_PKS5_S8_S8_S8_PKfflPfPj,@"STO_CUDA_ENTRY STV_DEFAULT"
_ZN13group_norm_v218gn_bwd_cuda_kernelI6__halfLi320ELi1ELi16ELi80ELi256ELb1ELb1ELi16ELi320ELi320ELi4ELb1ELi8ELb0ELb0ELNS_15WgradSyncMethodE3ENS_16CompileConditionILi900EEEEEvPT_S6_S6_PKS5_S8_S8_S8_PKfflPfPj:
.text._ZN13group_norm_v218gn_bwd_cuda_kernelI6__halfLi320ELi1ELi16ELi80ELi256ELb1ELb1ELi16ELi320ELi320ELi4ELb1ELi8ELb0ELb0ELNS_15WgradSyncMethodE3ENS_16CompileConditionILi900EEEEEvPT_S6_S6_PKS5_S8_S8_S8_PKfflPfPj:
        /* <DEDUP_REMOVED lines=22> */
[----:B------:R-:W-:Y:S02]  /*0160*/  MOV R3, 0x7fffffe1 ;  /* 0x7fffffe100037802 */ /* 0x000fe40000000f00 */
[----:B------:R-:W-:-:S04]  /*0170*/  ISETP.NE.AND P0, PT, R2, R9, PT ;  /* 0x000000090200720c */ /* 0x000fc80003f05270 */
[----:B------:R-:W-:Y:S01]  /*0180*/  SEL R3, R3, 0x1, !P0 ;  /* 0x0000000103037807 */ /* 0x000fe20004000000 */
[----:B0-----:R-:W-:Y:S01]  /*0190*/  IMAD.WIDE.U32 R4, R5, 0x4, R6 ;  /* 0x0000000405047825 */ /* 0x001fe200078e0006 */
[----:B------:R-:W-:Y:S06]  /*01a0*/  MEMBAR.ALL.GPU ;  /* 0x0000000000007992 */ /* 0x000fec000000a000 */
[----:B------:R-:W-:-:S00]  /*01b0*/  ERRBAR ;  /* 0x00000000000079ab */ /* 0x000fc00000000000 */
[----:B------:R-:W-:Y:S06]  /*01c0*/  CGAERRBAR ;  /* 0x00000000000075ab */ /* 0x000fec0000000000 */
[----:B------:R0:W5:Y:S02]  /*01d0*/  ATOM.E.ADD.STRONG.GPU PT, R3, desc[UR8][R4.64], R3 ;  /* 0x000000030403798a */ /* 0x00016400081ee1c8 */
.L_x_3040:
[----:B------:R-:W2:Y:S04]  /*01e0*/  LD.E.STRONG.GPU R0, desc[UR8][R4.64] ;  /* 0x0000000804007980 */ /* 0x000ea8000c10f900 */
[----:B--2---:R-:W-:Y:S01]  /*01f0*/  CCTL.IVALL ;  /* 0x00000000ff00798f */ /* 0x004fe20002000000 */
[----:B------:R-:W-:Y:S05]  /*0200*/  YIELD ;  /* 0x0000000000007946 */ /* 0x000fea0003800000 */
[----:B-----5:R-:W-:-:S04]  /*0210*/  LOP3.LUT R0, R0, R3, RZ, 0x3c, !PT ;  /* 0x0000000300007212 */ /* 0x020fc800078e3cff */
[----:B------:R-:W-:-:S13]  /*0220*/  ISETP.GT.AND P0, PT, R0, -0x1, PT ;  /* 0xffffffff0000780c */ /* 0x000fda0003f04270 */
[----:B------:R-:W-:Y:S05]  /*0230*/  @P0 BRA `(.L_x_3040) ;  /* 0xfffffffc00e80947 */ /* 0x000fea000383ffff */
.L_x_3039:
[----:B------:R-:W-:Y:S05]  /*0240*/  WARPSYNC.ALL ;  /* 0x0000000000007948 */ /* 0x000fea0003800000 */
[----:B------:R-:W-:Y:S06]  /*0250*/  BAR.SYNC.DEFER_BLOCKING 0x0 ;  /* 0x0000000000007b1d */ /* 0x000fec0000010000 */
[----:B------:R-:W-:Y:S05]  /*0260*/  BRA `(.L_x_3041) ;  /* 0x0000003400547947 */ /* 0x000fea0003800000 */
.L_x_3038:
[----:B------:R-:W0:Y:S01]  /*0270*/  S2R R6, SR_TID.X ;  /* 0x0000000000067919 */ /* 0x000e220000002100 */
[----:B------:R-:W-:Y:S01]  /*0280*/  MOV R7, 0x400 ;  /* 0x0000040000077802 */ /* 0x000fe20000000f00 */
[----:B------:R-:W1:Y:S01]  /*0290*/  LDC.64 R102, c[0x0][0x268] ;  /* 0x00009a00ff667b82 */ /* 0x000e620000000a00 */
[----:B------:R-:W-:Y:S01]  /*02a0*/  SHF.R.U32.HI R11, RZ, 0x2, R4 ;  /* 0x00000002ff0b7819 */ /* 0x000fe20000011604 */
[----:B------:R-:W2:Y:S01]  /*02b0*/  S2R R10, SR_CgaCtaId ;  /* 0x00000000000a7919 */ /* 0x000ea20000008800 */
[----:B------:R-:W-:Y:S02]  /*02c0*/  IADD3 R5, R7, 0x2800, RZ ;  /* 0x0000280007057810 */ /* 0x000fe40007ffe0ff */
[----:B------:R-:W-:Y:S02]  /*02d0*/  CS2R R50, SRZ ;  /* 0x0000000000327805 */ /* 0x000fe4000001ff00 */
[----:B------:R-:W-:Y:S01]  /*02e0*/  SHF.L.U32 R21, R11, 0x4, RZ ;  /* 0x000000040b157819 */ /* 0x000fe200000006ff */
[----:B------:R-:W-:Y:S01]  /*02f0*/  IMAD.MOV R13, RZ, RZ, -R11 ;  /* 0x000000ffff0d7224 */ /* 0x000fe200078e0a0b */
[----:B------:R-:W-:Y:S01]  /*0300*/  LOP3.LUT R3, R3, 0x8, RZ, 0xfc, !PT ;  /* 0x0000000803037812 */ /* 0x000fe200078efcff */
[----:B------:R-:W3:Y:S01]  /*0310*/  LDC.64 R104, c[0x0][0x268] ;  /* 0x00009a00ff687b82 */ /* 0x000ee20000000a00 */
[----:B------:R-:W-:-:S02]  /*0320*/  CS2R R52, SRZ ;  /* 0x0000000000347805 */ /* 0x000fc4000001ff00 */
[----:B------:R-:W-:Y:S02]  /*0330*/  CS2R R54, SRZ ;  /* 0x0000000000367805 */ /* 0x000fe4000001ff00 */
[----:B------:R-:W-:Y:S02]  /*0340*/  ISETP.NE.AND P1, PT, R2, R13, PT ;  /* 0x0000000d0200720c */ /* 0x000fe40003f25270 */
[----:B------:R-:W-:Y:S01]  /*0350*/  CS2R R56, SRZ ;  /* 0x0000000000387805 */ /* 0x000fe2000001ff00 */
[----:B------:R-:W-:Y:S01]  /*0360*/  UMOV UR4, URZ ;  /* 0x0000003f00047c82 */ /* 0x000fe20008000000 */
[----:B-1----:R-:W-:-:S04]  /*0370*/  IMAD.WIDE.U32 R102, R3, 0x4, R102 ;  /* 0x0000000403667825 */ /* 0x002fc800078e0066 */
[C---:B0-----:R-:W-:Y:S01]  /*0380*/  IMAD.WIDE.U32 R8, R6.reuse, -0x33333333, RZ ;  /* 0xcccccccd06087825 */ /* 0x041fe200078e00ff */
[--C-:B------:R-:W-:Y:S02]  /*0390*/  SHF.R.S32.HI R15, RZ, 0x1f, R6.reuse ;  /* 0x0000001fff0f7819 */ /* 0x100fe40000011406 */
[----:B------:R-:W-:Y:S02]  /*03a0*/  SHF.L.U32 R3, R6, 0x1, RZ ;  /* 0x0000000106037819 */ /* 0x000fe400000006ff */
[----:B------:R-:W-:Y:S02]  /*03b0*/  SHF.R.U32.HI R18, RZ, 0x6, R9 ;  /* 0x00000006ff127819 */ /* 0x000fe40000011609 */
[----:B------:R-:W-:Y:S02]  /*03c0*/  SHF.R.U32.HI R9, RZ, 0x2, R6 ;  /* 0x00000002ff097819 */ /* 0x000fe40000011606 */
[C---:B--2---:R-:W-:Y:S02]  /*03d0*/  LEA R7, R10.reuse, R7, 0x18 ;  /* 0x000000070a077211 */ /* 0x044fe400078ec0ff */
[----:B------:R-:W-:-:S02]  /*03e0*/  LEA R8, R10, R5, 0x18 ;  /* 0x000000050a087211 */ /* 0x000fc400078ec0ff */
[----:B------:R-:W-:Y:S02]  /*03f0*/  LOP3.LUT R10, R2, 0xf, RZ, 0xc0, !PT ;  /* 0x0000000f020a7812 */ /* 0x000fe400078ec0ff */
[----:B------:R-:W-:Y:S02]  /*0400*/  LEA.HI R14, R15, R6, RZ, 0x2 ;  /* 0x000000060f0e7211 */ /* 0x000fe400078f10ff */
[----:B------:R-:W-:Y:S02]  /*0410*/  SHF.L.U32 R11, R9, 0x4, RZ ;  /* 0x00000004090b7819 */ /* 0x000fe400000006ff */
[----:B------:R-:W-:Y:S02]  /*0420*/  LOP3.LUT R21, R21, 0xfffffff0, R10, 0xe2, !PT ;  /* 0xfffffff015157812 */ /* 0x000fe400078ee20a */
[----:B------:R-:W-:Y:S02]  /*0430*/  SHF.R.S32.HI R12, RZ, 0x2, R14 ;  /* 0x00000002ff0c7819 */ /* 0x000fe4000001140e */
[----:B------:R-:W-:Y:S01]  /*0440*/  LOP3.LUT R10, R11, 0xfffffff0, R10, 0xe2, !PT ;  /* 0xfffffff00b0a7812 */ /* 0x000fe200078ee20a */
[----:B------:R-:W-:Y:S01]  /*0450*/  IMAD R11, R18, -0x50, R6 ;  /* 0xffffffb0120b7824 */ /* 0x000fe200078e0206 */
[----:B------:R-:W-:-:S02]  /*0460*/  SHF.L.U32 R5, R2, 0x4, RZ ;  /* 0x0000000402057819 */ /* 0x000fc400000006ff */
[C---:B------:R-:W-:Y:S01]  /*0470*/  IADD3 R16, R12.reuse, 0x50, RZ ;  /* 0x000000500c107810 */ /* 0x040fe20007ffe0ff */
[----:B------:R-:W-:Y:S01]  /*0480*/  IMAD R13, R11, 0x28, R8 ;  /* 0x000000280b0d7824 */ /* 0x000fe200078e0208 */
[----:B------:R-:W-:Y:S02]  /*0490*/  LOP3.LUT R5, R5, 0xf0, RZ, 0xc0, !PT ;  /* 0x000000f005057812 */ /* 0x000fe400078ec0ff */
[----:B------:R-:W-:Y:S02]  /*04a0*/  SHF.R.S32.HI R17, RZ, 0x1f, R16 ;  /* 0x0000001fff117819 */ /* 0x000fe40000011410 */
[----:B------:R-:W-:Y:S01]  /*04b0*/  IADD3 R19, R12, 0xa0, RZ ;  /* 0x000000a00c137810 */ /* 0x000fe20007ffe0ff */
[----:B------:R-:W-:Y:S01]  /*04c0*/  IMAD.IADD R5, R5, 0x1, R18 ;  /* 0x0000000105057824 */ /* 0x000fe200078e0212 */
[----:B------:R-:W-:Y:S02]  /*04d0*/  LEA R13, R18, R13, 0x3 ;  /* 0x0000000d120d7211 */ /* 0x000fe400078e18ff */
[----:B------:R-:W-:Y:S01]  /*04e0*/  IADD3 R22, R12, 0xf0, RZ ;  /* 0x000000f00c167810 */ /* 0x000fe20007ffe0ff */
[----:B------:R-:W-:Y:S01]  /*04f0*/  IMAD R24, R5, 0x500, RZ ;  /* 0x0000050005187824 */ /* 0x000fe200078e02ff */
[----:B------:R-:W-:-:S02]  /*0500*/  LEA.HI R18, R17, R16, RZ, 0x2 ;  /* 0x0000001011127211 */ /* 0x000fc400078f10ff */
[-C--:B------:R-:W-:Y:S02]  /*0510*/  LEA.HI R16, R15, R6.reuse, RZ, 0x4 ;  /* 0x000000060f107211 */ /* 0x080fe400078f20ff */
[----:B------:R-:W-:Y:S02]  /*0520*/  LOP3.LUT R15, R14, 0xfffffffc, RZ, 0xc0, !PT ;  /* 0xfffffffc0e0f7812 */ /* 0x000fe400078ec0ff */
[----:B------:R-:W-:Y:S02]  /*0530*/  SHF.R.S32.HI R20, RZ, 0x1f, R19 ;  /* 0x0000001fff147819 */ /* 0x000fe40000011413 */
[----:B------:R-:W-:Y:S02]  /*0540*/  SHF.R.S32.HI R23, RZ, 0x1f, R22 ;  /* 0x0000001fff177819 */ /* 0x000fe40000011416 */
[----:B------:R-:W-:Y:S02]  /*0550*/  IADD3 R17, -R15, R6, RZ ;  /* 0x000000060f117210 */ /* 0x000fe40007ffe1ff */
[----:B------:R-:W-:-:S02]  /*0560*/  SHF.R.U32.HI R18, RZ, 0x2, R18 ;  /* 0x00000002ff127819 */ /* 0x000fc40000011612 */
[----:B------:R-:W-:Y:S02]  /*0570*/  LEA.HI R20, R20, R19, RZ, 0x2 ;  /* 0x0000001314147211 */ /* 0x000fe400078f10ff */
[----:B------:R-:W-:Y:S02]  /*0580*/  LEA.HI R23, R23, R22, RZ, 0x2 ;  /* 0x0000001617177211 */ /* 0x000fe400078f10ff */
[----:B------:R-:W-:Y:S02]  /*0590*/  SHF.R.U32.HI R14, RZ, 0x4, R16 ;  /* 0x00000004ff0e7819 */ /* 0x000fe40000011610 */
[----:B------:R-:W-:Y:S02]  /*05a0*/  LOP3.LUT R15, R17, 0x3, R18, 0x78, !PT ;  /* 0x00000003110f7812 */ /* 0x000fe400078e7812 */
[----:B------:R-:W-:Y:S02]  /*05b0*/  SHF.R.U32.HI R16, RZ, 0x2, R20 ;  /* 0x00000002ff107819 */ /* 0x000fe40000011614 */
[----:B------:R-:W-:-:S02]  /*05c0*/  LOP3.LUT R18, R3, 0x18, RZ, 0xc0, !PT ;  /* 0x0000001803127812 */ /* 0x000fc400078ec0ff */
[----:B------:R-:W-:Y:S02]  /*05d0*/  SHF.R.U32.HI R20, RZ, 0x2, R23 ;  /* 0x00000002ff147819 */ /* 0x000fe40000011617 */
[----:B------:R-:W-:Y:S02]  /*05e0*/  MOV R23, 0x7fffffe1 ;  /* 0x7fffffe100177802 */ /* 0x000fe40000000f00 */
[----:B------:R-:W-:Y:S02]  /*05f0*/  LEA R19, R6, R7, 0x5 ;  /* 0x0000000706137211 */ /* 0x000fe400078e28ff */
[----:B---3--:R-:W-:Y:S02]  /*0600*/  LEA R104, P0, R4, R104, 0x2 ;  /* 0x0000006804687211 */ /* 0x008fe400078010ff */
[C---:B------:R-:W-:Y:S02]  /*0610*/  LOP3.LUT R14, R17.reuse, 0x3, R14, 0x78, !PT ;  /* 0x00000003110e7812 */ /* 0x040fe400078e780e */
[----:B------:R-:W-:-:S02]  /*0620*/  LOP3.LUT R16, R17, 0x3, R16, 0x78, !PT ;  /* 0x0000000311107812 */ /* 0x000fc400078e7810 */
[----:B------:R-:W-:Y:S02]  /*0630*/  LOP3.LUT R22, R3, 0x18, RZ, 0xc, !PT ;  /* 0x0000001803167812 */ /* 0x000fe400078e0cff */
[----:B------:R-:W-:Y:S02]  /*0640*/  LOP3.LUT R26, R18, 0x10, RZ, 0x3c, !PT ;  /* 0x00000010121a7812 */ /* 0x000fe400078e3cff */
[----:B------:R-:W-:Y:S01]  /*0650*/  LOP3.LUT R17, R17, 0x3, R20, 0x78, !PT ;  /* 0x0000000311117812 */ /* 0x000fe200078e7814 */
[----:B------:R-:W-:Y:S01]  /*0660*/  IMAD R20, R21, 0x500, R6 ;  /* 0x0000050015147824 */ /* 0x000fe200078e0206 */
[----:B------:R-:W-:Y:S01]  /*0670*/  SEL R21, R23, 0x1, !P1 ;  /* 0x0000000117157807 */ /* 0x000fe20004800000 */
[C---:B------:R-:W-:Y:S01]  /*0680*/  IMAD.IADD R23, R19.reuse, 0x1, R18 ;  /* 0x0000000113177824 */ /* 0x040fe200078e0212 */
[----:B------:R-:W-:Y:S02]  /*0690*/  LEA.HI.X R105, R4, R105, R98, 0x2, P0 ;  /* 0x0000006904697211 */ /* 0x000fe400000f1462 */
[----:B------:R-:W-:-:S02]  /*06a0*/  IADD3 R22, R19, R22, RZ ;  /* 0x0000001613167210 */ /* 0x000fc40007ffe0ff */
[----:B------:R-:W-:-:S07]  /*06b0*/  IADD3 R25, R19, R26, RZ ;  /* 0x0000001a13197210 */ /* 0x000fce0007ffe0ff */
.L_x_3051:
[C---:B------:R-:W-:Y:S01]  /*06c0*/  LOP3.LUT R72, R4.reuse, 0x3, RZ, 0xc0, !PT ;  /* 0x0000000304487812 */ /* 0x040fe200078ec0ff */
[----:B------:R-:W-:Y:S01]  /*06d0*/  ULDC.64 UR12, c[0x0][0x248] ;  /* 0x00009200000c7ab9 */ /* 0x000fe20000000a00 */
[--C-:B--2---:R-:W-:Y:S01]  /*06e0*/  SHF.R.U64 R5, R4, 0x2, R98.reuse ;  /* 0x0000000204057819 */ /* 0x104fe20000001262 */
[----:B0-----:R-:W0:Y:S01]  /*06f0*/  LDC.64 R42, c[0x0][0x238] ;  /* 0x00008e00ff2a7b82 */ /* 0x001e220000000a00 */
[----:B------:R-:W-:Y:S01]  /*0700*/  SHF.R.U32.HI R28, RZ, 0x2, R98 ;  /* 0x00000002ff1c7819 */ /* 0x000fe20000011662 */
[----:B------:R-:W-:Y:S01]  /*0710*/  IMAD R72, R72, 0x140, RZ ;  /* 0x0000014048487824 */ /* 0x000fe200078e02ff */
[----:B------:R-:W-:Y:S01]  /*0720*/  ULDC.64 UR14, c[0x0][0x228] ;  /* 0x00008a00000e7ab9 */ /* 0x000fe20000000a00 */
[----:B------:R-:W-:-:S03]  /*0730*/  ULDC UR5, c[0x0][0x250] ;  /* 0x0000940000057ab9 */ /* 0x000fc60000000800 */
[----:B------:R-:W-:Y:S01]  /*0740*/  LEA R46, R11, R72, 0x2 ;  /* 0x000000480b2e7211 */ /* 0x000fe200078e10ff */
[----:B------:R-:W1:Y:S03]  /*0750*/  LDC.64 R30, c[0x0][0x240] ;  /* 0x00009000ff1e7b82 */ /* 0x000e660000000a00 */
[----:B------:R-:W-:Y:S01]  /*0760*/  SHF.R.S32.HI R47, RZ, 0x1f, R46 ;  /* 0x0000001fff2f7819 */ /* 0x000fe2000001142e */
[----:B------:R-:W-:-:S04]  /*0770*/  IMAD.WIDE.U32 R26, R46, -0x33333333, RZ ;  /* 0xcccccccd2e1a7825 */ /* 0x000fc800078e00ff */
[----:B------:R-:W-:Y:S01]  /*0780*/  IMAD.WIDE.U32 R34, R5, 0x50000, R46 ;  /* 0x0005000005227825 */ /* 0x000fe200078e002e */
[----:B------:R-:W-:-:S04]  /*0790*/  SHF.R.U32.HI R26, RZ, 0x6, R27 ;  /* 0x00000006ff1a7819 */ /* 0x000fc8000001161b */
[----:B------:R-:W-:-:S04]  /*07a0*/  LEA R3, P0, R5, R26, 0x4 ;  /* 0x0000001a05037211 */ /* 0x000fc800078020ff */
[----:B------:R-:W-:Y:S01]  /*07b0*/  LEA.HI.X R32, R5, RZ, R28, 0x4, P0 ;  /* 0x000000ff05207211 */ /* 0x000fe200000f241c */
[----:B------:R-:W-:Y:S01]  /*07c0*/  IMAD R5, R28, 0x50000, RZ ;  /* 0x000500001c057824 */ /* 0x000fe200078e02ff */
[C---:B------:R-:W-:Y:S02]  /*07d0*/  LEA R48, P0, R3.reuse, UR12, 0x3 ;  /* 0x0000000c03307c11 */ /* 0x040fe4000f8018ff */
[----:B------:R-:W-:Y:S02]  /*07e0*/  IADD3 R28, P1, R24, R34, RZ ;  /* 0x00000022181c7210 */ /* 0x000fe40007f3e0ff */
[----:B------:R-:W-:Y:S01]  /*07f0*/  LEA.HI.X R49, R3, UR13, R32, 0x3, P0 ;  /* 0x0000000d03317c11 */ /* 0x000fe200080f1c20 */
[----:B------:R-:W-:Y:S01]  /*0800*/  ULDC.64 UR12, c[0x0][0x230] ;  /* 0x00008c00000c7ab9 */ /* 0x000fe20000000a00 */
[----:B------:R-:W-:Y:S02]  /*0810*/  IADD3 R5, R35, R5, RZ ;  /* 0x0000000523057210 */ /* 0x000fe40007ffe0ff */
[----:B------:R-:W-:-:S02]  /*0820*/  SHF.L.U32 R27, R28, 0x1, RZ ;  /* 0x000000011c1b7819 */ /* 0x000fc400000006ff */
[----:B------:R-:W-:Y:S01]  /*0830*/  IADD3.X R3, RZ, R5, RZ, P1, !PT ;  /* 0x00000005ff037210 */ /* 0x000fe20000ffe4ff */
[----:B------:R-:W2:Y:S01]  /*0840*/  LDG.E.64.CONSTANT R48, desc[UR8][R48.64] ;  /* 0x0000000830307981 */ /* 0x000ea2000c1e9b00 */
[----:B------:R-:W-:Y:S02]  /*0850*/  IADD3 R44, P0, R27, UR12, RZ ;  /* 0x0000000c1b2c7c10 */ /* 0x000fe4000ff1e0ff */
[----:B------:R-:W-:-:S04]  /*0860*/  SHF.L.U64.HI R28, R28, 0x1, R3 ;  /* 0x000000011c1c7819 */ /* 0x000fc80000010203 */
[----:B------:R-:W-:-:S06]  /*0870*/  IADD3.X R45, R28, UR13, RZ, P0, !PT ;  /* 0x0000000d1c2d7c10 */ /* 0x000fcc00087fe4ff */
[----:B------:R-:W3:Y:S01]  /*0880*/  LDG.E.64.CONSTANT R44, desc[UR8][R44.64] ;  /* 0x000000082c2c7981 */ /* 0x000ee2000c1e9b00 */
[----:B0-----:R-:W-:Y:S01]  /*0890*/  IMAD.WIDE R42, R46, 0x2, R42 ;  /* 0x000000022e2a7825 */ /* 0x001fe200078e022a */
[----:B------:R-:W-:-:S03]  /*08a0*/  IADD3 R3, R24, 0x1400, RZ ;  /* 0x0000140018037810 */ /* 0x000fc60007ffe0ff */
[----:B-1----:R-:W-:Y:S01]  /*08b0*/  IMAD.WIDE R46, R46, 0x2, R30 ;  /* 0x000000022e2e7825 */ /* 0x002fe200078e021e */
[----:B------:R-:W-:Y:S01]  /*08c0*/  IADD3 R3, P0, R3, R34, RZ ;  /* 0x0000002203037210 */ /* 0x000fe20007f1e0ff */
[----:B------:R-:W4:Y:S04]  /*08d0*/  LDG.E.64.CONSTANT R42, desc[UR8][R42.64] ;  /* 0x000000082a2a7981 */ /* 0x000f28000c1e9b00 */
[----:B------:R-:W5:Y:S01]  /*08e0*/  LDG.E.64.CONSTANT R46, desc[UR8][R46.64] ;  /* 0x000000082e2e7981 */ /* 0x000f62000c1e9b00 */
[----:B------:R-:W-:Y:S01]  /*08f0*/  IMAD.X R30, RZ, RZ, R5, P0 ;  /* 0x000000ffff1e7224 */ /* 0x000fe200000e0605 */
[----:B------:R-:W-:-:S04]  /*0900*/  SHF.L.U32 R29, R3, 0x1, RZ ;  /* 0x00000001031d7819 */ /* 0x000fc800000006ff */
[----:B------:R-:W-:Y:S02]  /*0910*/  SHF.L.U64.HI R30, R3, 0x1, R30 ;  /* 0x00000001031e7819 */ /* 0x000fe4000001021e */
[----:B------:R-:W-:Y:S02]  /*0920*/  IADD3 R70, P0, R29, UR12, RZ ;  /* 0x0000000c1d467c10 */ /* 0x000fe4000ff1e0ff */
[----:B------:R-:W-:Y:S02]  /*0930*/  IADD3 R3, R24, 0x2800, RZ ;  /* 0x0000280018037810 */ /* 0x000fe40007ffe0ff */
[----:B------:R-:W-:Y:S02]  /*0940*/  IADD3.X R71, R30, UR13, RZ, P0, !PT ;  /* 0x0000000d1e477c10 */ /* 0x000fe400087fe4ff */
[----:B------:R-:W-:-:S04]  /*0950*/  IADD3 R3, P0, R3, R34, RZ ;  /* 0x0000002203037210 */ /* 0x000fc80007f1e0ff */
[----:B------:R-:W-:Y:S01]  /*0960*/  IADD3.X R32, RZ, R5, RZ, P0, !PT ;  /* 0x00000005ff207210 */ /* 0x000fe200007fe4ff */
[----:B------:R-:W5:Y:S01]  /*0970*/  LDG.E.64.CONSTANT R70, desc[UR8][R70.64] ;  /* 0x0000000846467981 */ /* 0x000f62000c1e9b00 */
[C---:B------:R-:W-:Y:S02]  /*0980*/  SHF.L.U32 R31, R3.reuse, 0x1, RZ ;  /* 0x00000001031f7819 */ /* 0x040fe400000006ff */
[----:B------:R-:W-:Y:S02]  /*0990*/  SHF.L.U64.HI R32, R3, 0x1, R32 ;  /* 0x0000000103207819 */ /* 0x000fe40000010220 */
[----:B------:R-:W-:-:S04]  /*09a0*/  IADD3 R68, P0, R31, UR12, RZ ;  /* 0x0000000c1f447c10 */ /* 0x000fc8000ff1e0ff */
[----:B------:R-:W-:-:S06]  /*09b0*/  IADD3.X R69, R32, UR13, RZ, P0, !PT ;  /* 0x0000000d20457c10 */ /* 0x000fcc00087fe4ff */
[----:B------:R-:W5:Y:S01]  /*09c0*/  LDG.E.64.CONSTANT R68, desc[UR8][R68.64] ;  /* 0x0000000844447981 */ /* 0x000f62000c1e9b00 */
[----:B------:R-:W-:Y:S02]  /*09d0*/  IADD3 R3, R24, 0x3c00, RZ ;  /* 0x00003c0018037810 */ /* 0x000fe40007ffe0ff */
[----:B------:R-:W-:Y:S02]  /*09e0*/  IADD3 R66, P0, R27, UR14, RZ ;  /* 0x0000000e1b427c10 */ /* 0x000fe4000ff1e0ff */
[----:B------:R-:W-:Y:S02]  /*09f0*/  IADD3 R3, P1, R3, R34, RZ ;  /* 0x0000002203037210 */ /* 0x000fe40007f3e0ff */
[----:B------:R-:W-:Y:S02]  /*0a00*/  IADD3.X R67, R28, UR15, RZ, P0, !PT ;  /* 0x0000000f1c437c10 */ /* 0x000fe400087fe4ff */
[----:B------:R-:W-:Y:S01]  /*0a10*/  IADD3.X R34, RZ, R5, RZ, P1, !PT ;  /* 0x00000005ff227210 */ /* 0x000fe20000ffe4ff */
[----:B------:R-:W-:-:S03]  /*0a20*/  IMAD.SHL.U32 R33, R3, 0x2, RZ ;  /* 0x0000000203217824 */ /* 0x000fc600078e00ff */
[----:B------:R-:W-:Y:S01]  /*0a30*/  SHF.L.U64.HI R34, R3, 0x1, R34 ;  /* 0x0000000103227819 */ /* 0x000fe20000010222 */
        /* <DEDUP_REMOVED lines=15> */
[--C-:B---3--:R-:W-:Y:S02]  /*0b30*/  HADD2.F32 R3, -RZ, R44.reuse.H0_H0 ;  /* 0x2000002cff037230 */ /* 0x108fe40000004100 */
[----:B------:R-:W-:-:S03]  /*0b40*/  HADD2.F32 R41, -RZ, R44.H1_H1 ;  /* 0x3000002cff297230 */ /* 0x000fc60000004100 */
[----:B------:R-:W-:Y:S01]  /*0b50*/  FADD.FTZ R36, -R48, R3 ;  /* 0x0000000330247221 */ /* 0x000fe20000010100 */
[----:B------:R-:W-:-:S03]  /*0b60*/  HADD2.F32 R49, -RZ, R45.H0_H0 ;  /* 0x2000002dff317230 */ /* 0x000fc60000004100 */
[----:B0-----:R-:W-:Y:S01]  /*0b70*/  FMUL.FTZ R5, R35, R36 ;  /* 0x0000002423057220 */ /* 0x001fe20000410000 */
[----:B------:R-:W-:Y:S01]  /*0b80*/  FADD.FTZ R36, -R48, R41 ;  /* 0x0000002930247221 */ /* 0x000fe20000010100 */
[----:B----4-:R-:W-:-:S03]  /*0b90*/  HADD2.F32 R3, -RZ, R42.H0_H0 ;  /* 0x2000002aff037230 */ /* 0x010fc60000004100 */
[C---:B------:R-:W-:Y:S01]  /*0ba0*/  FMUL.FTZ R41, R35.reuse, R36 ;  /* 0x0000002423297220 */ /* 0x040fe20000410000 */
[----:B------:R-:W-:Y:S01]  /*0bb0*/  FADD.FTZ R36, -R48, R49 ;  /* 0x0000003130247221 */ /* 0x000fe20000010100 */
[----:B-----5:R-:W-:Y:S02]  /*0bc0*/  HADD2.F32 R90, -RZ, R46.H0_H0 ;  /* 0x2000002eff5a7230 */ /* 0x020fe40000004100 */
[----:B------:R-:W-:Y:S02]  /*0bd0*/  HADD2.F32 R49, -RZ, R45.H1_H1 ;  /* 0x3000002dff317230 */ /* 0x000fe40000004100 */
[----:B------:R-:W-:Y:S01]  /*0be0*/  FMUL.FTZ R45, R35, R36 ;  /* 0x00000024232d7220 */ /* 0x000fe20000410000 */
[----:B------:R-:W-:Y:S02]  /*0bf0*/  HADD2.F32 R37, -RZ, R42.H1_H1 ;  /* 0x3000002aff257230 */ /* 0x000fe40000004100 */
[----:B------:R-:W-:Y:S01]  /*0c00*/  FFMA.FTZ R82, R5, R3, R90 ;  /* 0x0000000305527223 */ /* 0x000fe2000001005a */
[----:B------:R-:W-:-:S02]  /*0c10*/  HADD2.F32 R94, -RZ, R46.H1_H1 ;  /* 0x3000002eff5e7230 */ /* 0x000fc40000004100 */
[----:B------:R-:W-:Y:S01]  /*0c20*/  FADD.FTZ R36, -R48, R49 ;  /* 0x0000003130247221 */ /* 0x000fe20000010100 */
[--C-:B------:R-:W-:Y:S02]  /*0c30*/  HADD2.F32 R39, -RZ, R43.reuse.H0_H0 ;  /* 0x2000002bff277230 */ /* 0x100fe40000004100 */
[----:B------:R-:W-:Y:S01]  /*0c40*/  FMUL.FTZ R78, R82, -1.4426950216293334961 ;  /* 0xbfb8aa3b524e7820 */ /* 0x000fe20000410000 */
[----:B------:R-:W-:Y:S02]  /*0c50*/  HADD2.F32 R43, -RZ, R43.H1_H1 ;  /* 0x3000002bff2b7230 */ /* 0x000fe40000004100 */
[----:B------:R-:W-:Y:S01]  /*0c60*/  FFMA.FTZ R84, R41, R37, R94 ;  /* 0x0000002529547223 */ /* 0x000fe2000001005e */
[--C-:B------:R-:W-:Y:S02]  /*0c70*/  HADD2.F32 R76, -RZ, R47.reuse.H0_H0 ;  /* 0x2000002fff4c7230 */ /* 0x100fe40000004100 */
[----:B------:R-:W-:Y:S02]  /*0c80*/  HADD2.F32 R74, -RZ, R47.H1_H1 ;  /* 0x3000002fff4a7230 */ /* 0x000fe40000004100 */
[----:B------:R-:W-:Y:S01]  /*0c90*/  FMUL.FTZ R47, R35, R36 ;  /* 0x00000024232f7220 */ /* 0x000fe20000410000 */
[----:B------:R-:W-:Y:S01]  /*0ca0*/  FMUL.FTZ R38, R84, -1.4426950216293334961 ;  /* 0xbfb8aa3b54267820 */ /* 0x000fe20000410000 */
[----:B------:R-:W0:Y:S02]  /*0cb0*/  MUFU.EX2 R78, R78 ;  /* 0x0000004e004e7308 */ /* 0x000e240000000800 */
[----:B------:R-:W-:Y:S01]  /*0cc0*/  FFMA.FTZ R91, R47, R43, R74 ;  /* 0x0000002b2f5b7223 */ /* 0x000fe2000001004a */
[----:B------:R-:W-:Y:S01]  /*0cd0*/  FFMA.FTZ R89, R45, R39, R76 ;  /* 0x000000272d597223 */ /* 0x000fe2000001004c */
[----:B------:R-:W-:-:S02]  /*0ce0*/  HADD2.F32 R49, -RZ, R70.H1_H1 ;  /* 0x30000046ff317230 */ /* 0x000fc40000004100 */
[----:B------:R-:W-:Y:S02]  /*0cf0*/  FMUL.FTZ R42, R91, -1.4426950216293334961 ;  /* 0xbfb8aa3b5b2a7820 */ /* 0x000fe40000410000 */
[----:B------:R1:W2:Y:S01]  /*0d00*/  MUFU.EX2 R80, R38 ;  /* 0x0000002600507308 */ /* 0x0002a20000000800 */
[----:B------:R-:W-:Y:S01]  /*0d10*/  FMUL.FTZ R40, R89, -1.4426950216293334961 ;  /* 0xbfb8aa3b59287820 */ /* 0x000fe20000410000 */
[----:B------:R-:W-:Y:S01]  /*0d20*/  FADD.FTZ R44, -R48, R49 ;  /* 0x00000031302c7221 */ /* 0x000fe20000010100 */
[----:B------:R-:W-:-:S05]  /*0d30*/  HADD2.F32 R49, -RZ, R71.H0_H0 ;  /* 0x20000047ff317230 */ /* 0x000fca0000004100 */
[----:B------:R-:W3:Y:S01]  /*0d40*/  MUFU.EX2 R97, R42 ;  /* 0x0000002a00617308 */ /* 0x000ee20000000800 */
[----:B-1----:R-:W-:Y:S01]  /*0d50*/  FMUL.FTZ R38, R35, R44 ;  /* 0x0000002c23267220 */ /* 0x002fe20000410000 */
[----:B------:R-:W-:Y:S02]  /*0d60*/  HADD2.F32 R71, -RZ, R71.H1_H1 ;  /* 0x30000047ff477230 */ /* 0x000fe40000004100 */
[----:B------:R-:W-:-:S04]  /*0d70*/  FADD.FTZ R44, -R48, R49 ;  /* 0x00000031302c7221 */ /* 0x000fc80000010100 */
[----:B------:R1:W4:Y:S01]  /*0d80*/  MUFU.EX2 R85, R40 ;  /* 0x0000002800557308 */ /* 0x0003220000000800 */
[----:B------:R-:W-:Y:S02]  /*0d90*/  HADD2.F32 R73, -RZ, R70.H0_H0 ;  /* 0x20000046ff497230 */ /* 0x000fe40000004100 */
[----:B0-----:R-:W-:Y:S01]  /*0da0*/  FADD.FTZ R70, R78, 1 ;  /* 0x3f8000004e467421 */ /* 0x001fe20000010000 */
[----:B------:R-:W-:Y:S02]  /*0db0*/  HADD2.F32 R99, -RZ, R69.H0_H0 ;  /* 0x20000045ff637230 */ /* 0x000fe40000004100 */
[----:B--2---:R-:W-:Y:S01]  /*0dc0*/  FADD.FTZ R80, R80, 1 ;  /* 0x3f80000050507421 */ /* 0x004fe20000010000 */
[----:B-1----:R-:W-:Y:S01]  /*0dd0*/  FMUL.FTZ R40, R35, R44 ;  /* 0x0000002c23287220 */ /* 0x002fe20000410000 */
[----:B------:R-:W-:Y:S01]  /*0de0*/  FADD.FTZ R44, -R48, R71 ;  /* 0x00000047302c7221 */ /* 0x000fe20000010100 */
[----:B------:R-:W0:Y:S01]  /*0df0*/  MUFU.RCP R93, R70 ;  /* 0x00000046005d7308 */ /* 0x000e220000001000 */
[----:B------:R-:W-:-:S02]  /*0e00*/  HADD2.F32 R71, -RZ, R68.H1_H1 ;  /* 0x30000044ff477230 */ /* 0x000fc40000004100 */
[C---:B------:R-:W-:Y:S01]  /*0e10*/  FADD.FTZ R78, -R48.reuse, R99 ;  /* 0x00000063304e7221 */ /* 0x040fe20000010100 */
[C---:B------:R-:W-:Y:S01]  /*0e20*/  FADD.FTZ R36, -R48.reuse, R73 ;  /* 0x0000004930247221 */ /* 0x040fe20000010100 */
[----:B---3--:R-:W-:Y:S01]  /*0e30*/  FADD.FTZ R99, R97, 1 ;  /* 0x3f80000061637421 */ /* 0x008fe20000010000 */
[----:B------:R-:W-:Y:S01]  /*0e40*/  FFMA.FTZ R75, R37, R38, R94 ;  /* 0x00000026254b7223 */ /* 0x000fe2000001005e */
[C---:B------:R-:W-:Y:S01]  /*0e50*/  FMUL.FTZ R42, R35.reuse, R44 ;  /* 0x0000002c232a7220 */ /* 0x040fe20000410000 */
[----:B------:R-:W1:Y:S01]  /*0e60*/  MUFU.RCP R95, R80 ;  /* 0x00000050005f7308 */ /* 0x000e620000001000 */
[----:B------:R-:W-:Y:S01]  /*0e70*/  FMUL.FTZ R36, R35, R36 ;  /* 0x0000002423247220 */ /* 0x000fe20000410000 */
[----:B------:R-:W-:Y:S01]  /*0e80*/  FADD.FTZ R46, -R48, R71 ;  /* 0x00000047302e7221 */ /* 0x000fe20000010100 */
[----:B------:R-:W-:Y:S01]  /*0e90*/  FMUL.FTZ R86, R75, -1.4426950216293334961 ;  /* 0xbfb8aa3b4b567820 */ /* 0x000fe20000410000 */
[----:B------:R-:W-:Y:S01]  /*0ea0*/  FFMA.FTZ R77, R39, R40, R76 ;  /* 0x00000028274d7223 */ /* 0x000fe2000001004c */
[----:B------:R-:W-:Y:S01]  /*0eb0*/  FFMA.FTZ R81, R43, R42, R74 ;  /* 0x0000002a2b517223 */ /* 0x000fe2000001004a */
[----:B----4-:R-:W-:-:S02]  /*0ec0*/  FADD.FTZ R71, R85, 1 ;  /* 0x3f80000055477421 */ /* 0x010fc40000010000 */
[----:B------:R-:W2:Y:S01]  /*0ed0*/  MUFU.RCP R99, R99 ;  /* 0x0000006300637308 */ /* 0x000ea20000001000 */
[----:B------:R-:W-:Y:S01]  /*0ee0*/  FFMA.FTZ R73, R3, R36, R90 ;  /* 0x0000002403497223 */ /* 0x000fe2000001005a */
[----:B------:R-:W-:Y:S01]  /*0ef0*/  FMUL.FTZ R88, R77, -1.4426950216293334961 ;  /* 0xbfb8aa3b4d587820 */ /* 0x000fe20000410000 */
[----:B------:R-:W-:Y:S01]  /*0f00*/  FMUL.FTZ R87, R81, -1.4426950216293334961 ;  /* 0xbfb8aa3b51577820 */ /* 0x000fe20000410000 */
[----:B------:R-:W-:Y:S02]  /*0f10*/  HADD2.F32 R69, -RZ, R69.H1_H1 ;  /* 0x30000045ff457230 */ /* 0x000fe40000004100 */
[----:B------:R-:W-:Y:S02]  /*0f20*/  FMUL.FTZ R92, R73, -1.4426950216293334961 ;  /* 0xbfb8aa3b495c7820 */ /* 0x000fe40000410000 */
[----:B------:R0:W3:Y:S01]  /*0f30*/  MUFU.RCP R96, R71 ;  /* 0x0000004700607308 */ /* 0x0000e20000001000 */
[----:B------:R-:W-:Y:S01]  /*0f40*/  FADD.FTZ R100, -R48, R69 ;  /* 0x0000004530647221 */ /* 0x000fe20000010100 */
[----:B------:R-:W-:-:S06]  /*0f50*/  HADD2.F32 R49, -RZ, R68.H0_H0 ;  /* 0x20000044ff317230 */ /* 0x000fcc0000004100 */
[----:B------:R-:W4:Y:S01]  /*0f60*/  MUFU.EX2 R86, R86 ;  /* 0x0000005600567308 */ /* 0x000f220000000800 */
[----:B0-----:R-:W-:Y:S01]  /*0f70*/  FADD.FTZ R71, -R93, 1 ;  /* 0x3f8000005d477421 */ /* 0x001fe20000010100 */
[----:B-1----:R-:W-:Y:S01]  /*0f80*/  FADD.FTZ R97, -R95, 1 ;  /* 0x3f8000005f617421 */ /* 0x002fe20000010100 */
[----:B------:R-:W-:-:S05]  /*0f90*/  FMUL.FTZ R80, R35, R100 ;  /* 0x0000006423507220 */ /* 0x000fca0000410000 */
[----:B------:R-:W0:Y:S01]  /*0fa0*/  MUFU.EX2 R88, R88 ;  /* 0x0000005800587308 */ /* 0x000e220000000800 */
[----:B------:R-:W-:Y:S01]  /*0fb0*/  FFMA.FTZ R82, R82, R71, 1 ;  /* 0x3f80000052527423 */ /* 0x000fe20000010047 */
[----:B------:R-:W-:-:S06]  /*0fc0*/  FADD.FTZ R44, -R48, R49 ;  /* 0x00000031302c7221 */ /* 0x000fcc0000010100 */
[----:B------:R-:W1:Y:S01]  /*0fd0*/  MUFU.EX2 R87, R87 ;  /* 0x0000005700577308 */ /* 0x000e620000000800 */
[----:B------:R-:W-:Y:S01]  /*0fe0*/  FFMA.FTZ R84, R84, R97, 1 ;  /* 0x3f80000054547423 */ /* 0x000fe20000010061 */
[----:B------:R-:W-:Y:S01]  /*0ff0*/  FFMA.FTZ R69, R43, R80, R74 ;  /* 0x000000502b457223 */ /* 0x000fe2000001004a */
[----:B--2---:R-:W-:-:S05]  /*1000*/  FADD.FTZ R106, -R99, 1 ;  /* 0x3f800000636a7421 */ /* 0x004fca0000010100 */
[----:B------:R-:W2:Y:S01]  /*1010*/  MUFU.EX2 R92, R92 ;  /* 0x0000005c005c7308 */ /* 0x000ea20000000800 */
[----:B------:R-:W-:Y:S01]  /*1020*/  FMUL.FTZ R93, R93, R82 ;  /* 0x000000525d5d7220 */ /* 0x000fe20000410000 */
[--C-:B------:R-:W-:Y:S02]  /*1030*/  HADD2.F32 R82, -RZ, R66.reuse.H0_H0 ;  /* 0x20000042ff527230 */ /* 0x100fe40000004100 */
[----:B------:R-:W-:Y:S01]  /*1040*/  FMUL.FTZ R44, R35, R44 ;  /* 0x0000002c232c7220 */ /* 0x000fe20000410000 */
[----:B------:R-:W-:Y:S01]  /*1050*/  FMUL.FTZ R95, R95, R84 ;  /* 0x000000545f5f7220 */ /* 0x000fe20000410000 */
[----:B------:R-:W-:Y:S01]  /*1060*/  FMUL.FTZ R101, R69, -1.4426950216293334961 ;  /* 0xbfb8aa3b45657820 */ /* 0x000fe20000410000 */
[----:B---3--:R-:W-:Y:S01]  /*1070*/  FADD.FTZ R100, -R96, 1 ;  /* 0x3f80000060647421 */ /* 0x008fe20000010100 */
[----:B------:R-:W-:Y:S02]  /*1080*/  HADD2.F32 R84, -RZ, R66.H1_H1 ;  /* 0x30000042ff547230 */ /* 0x000fe40000004100 */
[----:B------:R-:W-:Y:S01]  /*1090*/  FFMA.FTZ R106, R91, R106, 1 ;  /* 0x3f8000005b6a7423 */ /* 0x000fe2000001006a */
[----:B----4-:R-:W-:Y:S01]  /*10a0*/  FADD.FTZ R91, R86, 1 ;  /* 0x3f800000565b7421 */ /* 0x010fe20000010000 */
[----:B------:R-:W-:Y:S01]  /*10b0*/  FFMA.FTZ R49, R3, R44, R90 ;  /* 0x0000002c03317223 */ /* 0x000fe2000001005a */
[----:B------:R-:W-:Y:S01]  /*10c0*/  FMUL.FTZ R82, R82, R93 ;  /* 0x0000005d52527220 */ /* 0x000fe20000410000 */
[----:B------:R-:W-:Y:S01]  /*10d0*/  FMUL.FTZ R46, R35, R46 ;  /* 0x0000002e232e7220 */ /* 0x000fe20000410000 */
[----:B------:R3:W-:Y:S01]  /*10e0*/  MUFU.EX2 R71, R101 ;  /* 0x0000006500477308 */ /* 0x0007e20000000800 */
[----:B------:R-:W-:Y:S01]  /*10f0*/  FFMA.FTZ R97, R89, R100, 1 ;  /* 0x3f80000059617423 */ /* 0x000fe20000010064 */
[----:B------:R-:W-:Y:S01]  /*1100*/  FMUL.FTZ R84, R84, R95 ;  /* 0x0000005f54547220 */ /* 0x000fe20000410000 */
[----:B0-----:R-:W-:Y:S01]  /*1110*/  FADD.FTZ R93, R88, 1 ;  /* 0x3f800000585d7421 */ /* 0x001fe20000010000 */
[----:B------:R-:W-:-:S02]  /*1120*/  HADD2.F32 R95, -RZ, R58.H1_H1 ;  /* 0x3000003aff5f7230 */ /* 0x000fc40000004100 */
[----:B-1----:R-:W-:Y:S01]  /*1130*/  FADD.FTZ R87, R87, 1 ;  /* 0x3f80000057577421 */ /* 0x002fe20000010000 */
[----:B------:R-:W-:Y:S01]  /*1140*/  FMUL.FTZ R83, R49, -1.4426950216293334961 ;  /* 0xbfb8aa3b31537820 */ /* 0x000fe20000410000 */
[--C-:B------:R-:W-:Y:S02]  /*1150*/  HADD2.F32 R86, -RZ, R67.reuse.H0_H0 ;  /* 0x20000043ff567230 */ /* 0x100fe40000004100 */
[----:B---3--:R-:W-:Y:S02]  /*1160*/  HADD2.F32 R101, -RZ, R58.H0_H0 ;  /* 0x2000003aff657230 */ /* 0x008fe40000004100 */
[----:B------:R-:W-:Y:S01]  /*1170*/  FMUL.FTZ R58, R3, R82 ;  /* 0x00000052033a7220 */ /* 0x000fe20000410000 */
[----:B------:R-:W-:Y:S01]  /*1180*/  FFMA.FTZ R68, R37, R46, R94 ;  /* 0x0000002e25447223 */ /* 0x000fe2000001005e */
[----:B------:R-:W-:Y:S01]  /*1190*/  FMUL.FTZ R97, R96, R97 ;  /* 0x0000006160617220 */ /* 0x000fe20000410000 */
[----:B------:R-:W0:Y:S01]  /*11a0*/  MUFU.RCP R91, R91 ;  /* 0x0000005b005b7308 */ /* 0x000e220000001000 */
[----:B--2---:R-:W-:Y:S01]  /*11b0*/  FADD.FTZ R89, R92, 1 ;  /* 0x3f8000005c597421 */ /* 0x004fe20000010000 */
[----:B------:R-:W-:-:S02]  /*11c0*/  HADD2.F32 R92, -RZ, R67.H1_H1 ;  /* 0x30000043ff5c7230 */ /* 0x000fc40000004100 */
[----:B------:R-:W-:Y:S01]  /*11d0*/  FADD.FTZ R88, -R48, R101 ;  /* 0x0000006530587221 */ /* 0x000fe20000010100 */
[----:B------:R-:W-:Y:S01]  /*11e0*/  FMUL.FTZ R78, R35, R78 ;  /* 0x0000004e234e7220 */ /* 0x000fe20000410000 */
[----:B------:R-:W-:Y:S01]  /*11f0*/  FMUL.FTZ R67, R37, R84 ;  /* 0x0000005425437220 */ /* 0x000fe20000410000 */
[----:B------:R-:W-:Y:S01]  /*1200*/  FFMA.FTZ R66, R5, R58, RZ ;  /* 0x0000003a05427223 */ /* 0x000fe200000100ff */
[----:B------:R-:W-:Y:S01]  /*1210*/  FMUL.FTZ R79, R68, -1.4426950216293334961 ;  /* 0xbfb8aa3b444f7820 */ /* 0x000fe20000410000 */
[----:B------:R-:W-:Y:S01]  /*1220*/  FMUL.FTZ R99, R99, R106 ;  /* 0x0000006a63637220 */ /* 0x000fe20000410000 */
[----:B------:R-:W-:Y:S01]  /*1230*/  FMUL.FTZ R86, R86, R97 ;  /* 0x0000006156567220 */ /* 0x000fe20000410000 */
[----:B------:R-:W1:Y:S01]  /*1240*/  MUFU.RCP R93, R93 ;  /* 0x0000005d005d7308 */ /* 0x000e620000001000 */
[----:B------:R-:W-:Y:S01]  /*1250*/  FMUL.FTZ R88, R35, R88 ;  /* 0x0000005823587220 */ /* 0x000fe20000410000 */
[----:B------:R-:W-:Y:S01]  /*1260*/  FFMA.FTZ R70, R39, R78, R76 ;  /* 0x0000004e27467223 */ /* 0x000fe2000001004c */
[----:B------:R-:W-:Y:S01]  /*1270*/  FADD.FTZ R96, -R48, R95 ;  /* 0x0000005f30607221 */ /* 0x000fe20000010100 */
[----:B------:R-:W-:-:S04]  /*1280*/  FFMA.FTZ R66, R41, R67, R66 ;  /* 0x0000004329427223 */ /* 0x000fc80000010042 */
[----:B------:R-:W2:Y:S01]  /*1290*/  MUFU.RCP R87, R87 ;  /* 0x0000005700577308 */ /* 0x000ea20000001000 */
[----:B------:R-:W-:Y:S01]  /*12a0*/  FMUL.FTZ R67, R39, R86 ;  /* 0x0000005627437220 */ /* 0x000fe20000410000 */
[----:B------:R-:W-:Y:S01]  /*12b0*/  FMUL.FTZ R92, R92, R99 ;  /* 0x000000635c5c7220 */ /* 0x000fe20000410000 */
[----:B------:R-:W-:-:S05]  /*12c0*/  FFMA.FTZ R58, R3, R88, R90 ;  /* 0x00000058033a7223 */ /* 0x000fca000001005a */
[----:B------:R-:W3:Y:S01]  /*12d0*/  MUFU.EX2 R83, R83 ;  /* 0x0000005300537308 */ /* 0x000ee20000000800 */
[----:B------:R-:W-:Y:S01]  /*12e0*/  FMUL.FTZ R85, R70, -1.4426950216293334961 ;  /* 0xbfb8aa3b46557820 */ /* 0x000fe20000410000 */
[----:B------:R-:W-:Y:S01]  /*12f0*/  FMUL.FTZ R90, R35, R96 ;  /* 0x00000060235a7220 */ /* 0x000fe20000410000 */
[----:B------:R-:W-:Y:S01]  /*1300*/  FFMA.FTZ R96, R45, R67, R66 ;  /* 0x000000432d607223 */ /* 0x000fe20000010042 */
[----:B------:R-:W-:-:S04]  /*1310*/  FMUL.FTZ R95, R43, R92 ;  /* 0x0000005c2b5f7220 */ /* 0x000fc80000410000 */
[----:B------:R-:W4:Y:S01]  /*1320*/  MUFU.EX2 R79, R79 ;  /* 0x0000004f004f7308 */ /* 0x000f220000000800 */
[----:B------:R-:W-:Y:S01]  /*1330*/  FFMA.FTZ R95, R47, R95, R96 ;  /* 0x0000005f2f5f7223 */ /* 0x000fe20000010060 */
[----:B0-----:R-:W-:-:S06]  /*1340*/  FADD.FTZ R96, -R91, 1 ;  /* 0x3f8000005b607421 */ /* 0x001fcc0000010100 */
[----:B------:R-:W0:Y:S01]  /*1350*/  MUFU.RCP R89, R89 ;  /* 0x0000005900597308 */ /* 0x000e220000001000 */
[----:B-1----:R-:W-:Y:S01]  /*1360*/  FADD.FTZ R100, -R93, 1 ;  /* 0x3f8000005d647421 */ /* 0x002fe20000010100 */
[----:B--2---:R-:W-:Y:S01]  /*1370*/  FADD.FTZ R106, -R87, 1 ;  /* 0x3f800000576a7421 */ /* 0x004fe20000010100 */
[----:B------:R-:W-:-:S05]  /*1380*/  FFMA.FTZ R96, R75, R96, 1 ;  /* 0x3f8000004b607423 */ /* 0x000fca0000010060 */
[----:B------:R-:W1:Y:S01]  /*1390*/  MUFU.EX2 R85, R85 ;  /* 0x0000005500557308 */ /* 0x000e620000000800 */
[----:B---3--:R-:W-:Y:S01]  /*13a0*/  FADD.FTZ R75, R83, 1 ;  /* 0x3f800000534b7421 */ /* 0x008fe20000010000 */
[----:B------:R-:W-:Y:S01]  /*13b0*/  FFMA.FTZ R100, R77, R100, 1 ;  /* 0x3f8000004d647423 */ /* 0x000fe20000010064 */
[----:B------:R-:W-:Y:S01]  /*13c0*/  FFMA.FTZ R106, R81, R106, 1 ;  /* 0x3f800000516a7423 */ /* 0x000fe2000001006a */
[--C-:B------:R-:W-:Y:S02]  /*13d0*/  HADD2.F32 R77, -RZ, R60.reuse.H0_H0 ;  /* 0x2000003cff4d7230 */ /* 0x100fe40000004100 */
[----:B------:R-:W-:Y:S02]  /*13e0*/  HADD2.F32 R81, -RZ, R60.H1_H1 ;  /* 0x3000003cff517230 */ /* 0x000fe40000004100 */
[----:B----4-:R-:W-:Y:S01]  /*13f0*/  FADD.FTZ R60, R79, 1 ;  /* 0x3f8000004f3c7421 */ /* 0x010fe20000010000 */
[----:B------:R-:W-:Y:S01]  /*1400*/  FFMA.FTZ R66, R37, R90, R94 ;  /* 0x0000005a25427223 */ /* 0x000fe2000001005e */
[----:B------:R-:W2:Y:S01]  /*1410*/  MUFU.RCP R75, R75 ;  /* 0x0000004b004b7308 */ /* 0x000ea20000001000 */
[----:B0-----:R-:W-:Y:S01]  /*1420*/  FADD.FTZ R94, -R89, 1 ;  /* 0x3f800000595e7421 */ /* 0x001fe20000010100 */
[----:B------:R-:W-:Y:S01]  /*1430*/  FMUL.FTZ R106, R87, R106 ;  /* 0x0000006a576a7220 */ /* 0x000fe20000410000 */
[----:B------:R-:W-:-:S02]  /*1440*/  FMUL.FTZ R96, R91, R96 ;  /* 0x000000605b607220 */ /* 0x000fc40000410000 */
[----:B------:R-:W-:-:S03]  /*1450*/  FFMA.FTZ R94, R73, R94, 1 ;  /* 0x3f800000495e7423 */ /* 0x000fc6000001005e */
[----:B------:R-:W0:Y:S01]  /*1460*/  MUFU.RCP R60, R60 ;  /* 0x0000003c003c7308 */ /* 0x000e220000001000 */
[----:B-1----:R-:W-:Y:S01]  /*1470*/  FADD.FTZ R87, R85, 1 ;  /* 0x3f80000055577421 */ /* 0x002fe20000010000 */
[--C-:B------:R-:W-:Y:S02]  /*1480*/  HADD2.F32 R85, -RZ, R59.reuse.H1_H1 ;  /* 0x3000003bff557230 */ /* 0x100fe40000004100 */
[----:B------:R-:W-:Y:S01]  /*1490*/  FMUL.FTZ R94, R89, R94 ;  /* 0x0000005e595e7220 */ /* 0x000fe20000410000 */
[----:B------:R-:W-:Y:S02]  /*14a0*/  HADD2.F32 R89, -RZ, R59.H0_H0 ;  /* 0x2000003bff597230 */ /* 0x000fe40000004100 */
[----:B------:R-:W-:Y:S01]  /*14b0*/  FMUL.FTZ R81, R81, R96 ;  /* 0x0000006051517220 */ /* 0x000fe20000410000 */
[----:B------:R-:W-:Y:S02]  /*14c0*/  HADD2.F32 R83, -RZ, R61.H0_H0 ;  /* 0x2000003dff537230 */ /* 0x000fe40000004100 */
[----:B------:R-:W-:Y:S01]  /*14d0*/  FMUL.FTZ R100, R93, R100 ;  /* 0x000000645d647220 */ /* 0x000fe20000410000 */
[C---:B------:R-:W-:Y:S01]  /*14e0*/  FADD.FTZ R96, -R48.reuse, R85 ;  /* 0x0000005530607221 */ /* 0x040fe20000010100 */
[----:B------:R-:W-:Y:S01]  /*14f0*/  FMUL.FTZ R79, R77, R94 ;  /* 0x0000005e4d4f7220 */ /* 0x000fe20000410000 */
[----:B------:R-:W-:Y:S01]  /*1500*/  FADD.FTZ R94, -R48, R89 ;  /* 0x00000059305e7221 */ /* 0x000fe20000010100 */
[----:B------:R-:W-:Y:S01]  /*1510*/  FMUL.FTZ R83, R83, R100 ;  /* 0x0000006453537220 */ /* 0x000fe20000410000 */
[----:B------:R-:W-:Y:S01]  /*1520*/  FMUL.FTZ R96, R35, R96 ;  /* 0x0000006023607220 */ /* 0x000fe20000410000 */
[----:B--2---:R-:W-:Y:S01]  /*1530*/  FADD.FTZ R100, -R75, 1 ;  /* 0x3f8000004b647421 */ /* 0x004fe20000010100 */
[----:B------:R-:W-:Y:S01]  /*1540*/  FMUL.FTZ R97, R58, -1.4426950216293334961 ;  /* 0xbfb8aa3b3a617820 */ /* 0x000fe20000410000 */
[----:B------:R-:W-:Y:S01]  /*1550*/  FMUL.FTZ R94, R35, R94 ;  /* 0x0000005e235e7220 */ /* 0x000fe20000410000 */
[----:B------:R-:W-:Y:S01]  /*1560*/  FMUL.FTZ R77, R3, R79 ;  /* 0x0000004f034d7220 */ /* 0x000fe20000410000 */
[----:B------:R-:W-:Y:S01]  /*1570*/  FFMA.FTZ R74, R43, R96, R74 ;  /* 0x000000602b4a7223 */ /* 0x000fe2000001004a */
[----:B------:R-:W-:Y:S01]  /*1580*/  FFMA.FTZ R100, R49, R100, 1 ;  /* 0x3f80000031647423 */ /* 0x000fe20000010064 */
[----:B------:R-:W-:Y:S01]  /*1590*/  MUFU.EX2 R67, R97 ;  /* 0x0000006100437308 */ /* 0x000fe20000000800 */
[----:B0-----:R-:W-:Y:S01]  /*15a0*/  FADD.FTZ R49, -R60, 1 ;  /* 0x3f8000003c317421 */ /* 0x001fe20000010100 */
[----:B------:R-:W-:Y:S01]  /*15b0*/  FMUL.FTZ R99, R66, -1.4426950216293334961 ;  /* 0xbfb8aa3b42637820 */ /* 0x000fe20000410000 */
[----:B------:R-:W-:Y:S01]  /*15c0*/  FFMA.FTZ R76, R39, R94, R76 ;  /* 0x0000005e274c7223 */ /* 0x000fe2000001004c */
[----:B------:R-:W-:Y:S01]  /*15d0*/  FFMA.FTZ R77, R36, R77, R95 ;  /* 0x0000004d244d7223 */ /* 0x000fe2000001005f */
[----:B------:R-:W-:Y:S01]  /*15e0*/  FMUL.FTZ R48, R37, R81 ;  /* 0x0000005125307220 */ /* 0x000fe20000410000 */
[----:B------:R-:W-:-:S02]  /*15f0*/  FMUL.FTZ R89, R74, -1.4426950216293334961 ;  /* 0xbfb8aa3b4a597820 */ /* 0x000fc40000410000 */
[----:B------:R0:W1:Y:S01]  /*1600*/  MUFU.RCP R59, R87 ;  /* 0x00000057003b7308 */ /* 0x0000620000001000 */
[----:B------:R-:W-:Y:S02]  /*1610*/  HADD2.F32 R85, -RZ, R61.H1_H1 ;  /* 0x3000003dff557230 */ /* 0x000fe40000004100 */
[----:B------:R-:W-:Y:S01]  /*1620*/  FFMA.FTZ R49, R68, R49, 1 ;  /* 0x3f80000044317423 */ /* 0x000fe20000010031 */
[----:B------:R-:W-:Y:S01]  /*1630*/  FFMA.FTZ R77, R38, R48, R77 ;  /* 0x00000030264d7223 */ /* 0x000fe2000001004d */
[----:B------:R-:W-:-:S03]  /*1640*/  FMUL.FTZ R48, R39, R83 ;  /* 0x0000005327307220 */ /* 0x000fc60000410000 */
[----:B------:R-:W2:Y:S01]  /*1650*/  MUFU.EX2 R73, R99 ;  /* 0x0000006300497308 */ /* 0x000ea20000000800 */
[----:B0-----:R-:W-:Y:S01]  /*1660*/  FMUL.FTZ R87, R76, -1.4426950216293334961 ;  /* 0xbfb8aa3b4c577820 */ /* 0x001fe20000410000 */
[----:B------:R-:W-:Y:S01]  /*1670*/  FMUL.FTZ R85, R85, R106 ;  /* 0x0000006a55557220 */ /* 0x000fe20000410000 */
[----:B------:R-:W-:-:S05]  /*1680*/  FMUL.FTZ R60, R60, R49 ;  /* 0x000000313c3c7220 */ /* 0x000fca0000410000 */
[----:B------:R0:W-:Y:S01]  /*1690*/  MUFU.EX2 R95, R89 ;  /* 0x00000059005f7308 */ /* 0x0001e20000000800 */
[----:B------:R-:W-:Y:S01]  /*16a0*/  FFMA.FTZ R77, R40, R48, R77 ;  /* 0x00000030284d7223 */ /* 0x000fe2000001004d */
[----:B------:R-:W-:Y:S01]  /*16b0*/  FMUL.FTZ R48, R43, R85 ;  /* 0x000000552b307220 */ /* 0x000fe20000410000 */
[----:B------:R-:W-:Y:S01]  /*16c0*/  FADD.FTZ R71, R71, 1 ;  /* 0x3f80000047477421 */ /* 0x000fe20000010000 */
[----:B0-----:R-:W-:-:S04]  /*16d0*/  HADD2.F32 R89, -RZ, R62.H1_H1 ;  /* 0x3000003eff597230 */ /* 0x001fc80000004100 */
[----:B------:R-:W0:Y:S01]  /*16e0*/  MUFU.EX2 R93, R87 ;  /* 0x00000057005d7308 */ /* 0x000e220000000800 */
[----:B------:R-:W-:Y:S01]  /*16f0*/  FMUL.FTZ R89, R89, R60 ;  /* 0x0000003c59597220 */ /* 0x000fe20000410000 */
[----:B------:R-:W-:Y:S01]  /*1700*/  FFMA.FTZ R60, R3, R82, RZ ;  /* 0x00000052033c7223 */ /* 0x000fe200000100ff */
[----:B------:R-:W-:Y:S01]  /*1710*/  FFMA.FTZ R77, R42, R48, R77 ;  /* 0x000000302a4d7223 */ /* 0x000fe2000001004d */
[----:B-1----:R-:W-:Y:S01]  /*1720*/  FADD.FTZ R61, -R59, 1 ;  /* 0x3f8000003b3d7421 */ /* 0x002fe20000010100 */
[----:B------:R-:W-:Y:S01]  /*1730*/  FADD.FTZ R48, R67, 1 ;  /* 0x3f80000043307421 */ /* 0x000fe20000010000 */
[----:B------:R-:W-:Y:S02]  /*1740*/  FFMA.FTZ R60, R37, R84, R60 ;  /* 0x00000054253c7223 */ /* 0x000fe4000001003c */
[----:B------:R-:W1:Y:S01]  /*1750*/  MUFU.RCP R71, R71 ;  /* 0x0000004700477308 */ /* 0x000e620000001000 */
[----:B------:R-:W-:Y:S01]  /*1760*/  FFMA.FTZ R70, R70, R61, 1 ;  /* 0x3f80000046467423 */ /* 0x000fe2000001003d */
[----:B--2---:R-:W-:Y:S01]  /*1770*/  FADD.FTZ R49, R73, 1 ;  /* 0x3f80000049317421 */ /* 0x004fe20000010000 */
[----:B------:R-:W-:-:S02]  /*1780*/  FFMA.FTZ R60, R39, R86, R60 ;  /* 0x00000056273c7223 */ /* 0x000fc4000001003c */
[----:B------:R-:W-:-:S03]  /*1790*/  FMUL.FTZ R70, R59, R70 ;  /* 0x000000463b467220 */ /* 0x000fc60000410000 */
[----:B------:R-:W2:Y:S01]  /*17a0*/  MUFU.RCP R48, R48 ;  /* 0x0000003000307308 */ /* 0x000ea20000001000 */
[----:B------:R-:W-:Y:S01]  /*17b0*/  FFMA.FTZ R60, R43, R92, R60 ;  /* 0x0000005c2b3c7223 */ /* 0x000fe2000001003c */
[----:B0-----:R-:W-:Y:S01]  /*17c0*/  FADD.FTZ R59, R93, 1 ;  /* 0x3f8000005d3b7421 */ /* 0x001fe20000010000 */
[----:B------:R-:W-:Y:S02]  /*17d0*/  HADD2.F32 R91, -RZ, R62.H0_H0 ;  /* 0x2000003eff5b7230 */ /* 0x000fe40000004100 */
[----:B------:R-:W-:Y:S01]  /*17e0*/  FMUL.FTZ R100, R75, R100 ;  /* 0x000000644b647220 */ /* 0x000fe20000410000 */
[----:B------:R-:W-:Y:S02]  /*17f0*/  FFMA.FTZ R60, R3, R79, R60 ;  /* 0x0000004f033c7223 */ /* 0x000fe4000001003c */
[----:B------:R-:W0:Y:S01]  /*1800*/  MUFU.RCP R49, R49 ;  /* 0x0000003100317308 */ /* 0x000e220000001000 */
[----:B------:R-:W-:Y:S01]  /*1810*/  FADD.FTZ R95, R95, 1 ;  /* 0x3f8000005f5f7421 */ /* 0x000fe20000010000 */
[----:B------:R-:W-:Y:S01]  /*1820*/  FFMA.FTZ R60, R37, R81, R60 ;  /* 0x00000051253c7223 */ /* 0x000fe2000001003c */
[----:B------:R-:W-:Y:S01]  /*1830*/  FMUL.FTZ R91, R91, R100 ;  /* 0x000000645b5b7220 */ /* 0x000fe20000410000 */
[----:B-1----:R-:W-:-:S04]  /*1840*/  FADD.FTZ R106, -R71, 1 ;  /* 0x3f800000476a7421 */ /* 0x002fc80000010100 */
[----:B------:R-:W1:Y:S01]  /*1850*/  MUFU.RCP R59, R59 ;  /* 0x0000003b003b7308 */ /* 0x000e620000001000 */
[----:B------:R-:W-:Y:S01]  /*1860*/  FFMA.FTZ R60, R39, R83, R60 ;  /* 0x00000053273c7223 */ /* 0x000fe2000001003c */
[--C-:B------:R-:W-:Y:S02]  /*1870*/  HADD2.F32 R87, -RZ, R63.reuse.H0_H0 ;  /* 0x2000003fff577230 */ /* 0x100fe40000004100 */
[----:B------:R-:W-:Y:S01]  /*1880*/  FMUL.FTZ R61, R3, R91 ;  /* 0x0000005b033d7220 */ /* 0x000fe20000410000 */
[----:B------:R-:W-:-:S03]  /*1890*/  HADD2.F32 R93, -RZ, R63.H1_H1 ;  /* 0x3000003fff5d7230 */ /* 0x000fc60000004100 */
[----:B------:R3:W4:Y:S01]  /*18a0*/  MUFU.RCP R68, R95 ;  /* 0x0000005f00447308 */ /* 0x0007220000001000 */
[----:B------:R-:W-:Y:S01]  /*18b0*/  FFMA.FTZ R106, R69, R106, 1 ;  /* 0x3f800000456a7423 */ /* 0x000fe2000001006a */
[----:B--2---:R-:W-:Y:S01]  /*18c0*/  FADD.FTZ R63, -R48, 1 ;  /* 0x3f800000303f7421 */ /* 0x004fe20000010100 */
[----:B------:R-:W-:Y:S01]  /*18d0*/  FFMA.FTZ R60, R43, R85, R60 ;  /* 0x000000552b3c7223 */ /* 0x000fe2000001003c */
[----:B------:R-:W-:Y:S01]  /*18e0*/  FFMA.FTZ R61, R44, R61, R77 ;  /* 0x0000003d2c3d7223 */ /* 0x000fe2000001004d */
[----:B------:R-:W-:Y:S01]  /*18f0*/  FMUL.FTZ R62, R37, R89 ;  /* 0x00000059253e7220 */ /* 0x000fe20000410000 */
[----:B------:R-:W-:Y:S01]  /*1900*/  FMUL.FTZ R87, R87, R70 ;  /* 0x0000004657577220 */ /* 0x000fe20000410000 */
[----:B------:R-:W-:Y:S01]  /*1910*/  FMUL.FTZ R106, R71, R106 ;  /* 0x0000006a476a7220 */ /* 0x000fe20000410000 */
[----:B------:R-:W-:Y:S01]  /*1920*/  FFMA.FTZ R63, R58, R63, 1 ;  /* 0x3f8000003a3f7423 */ /* 0x000fe2000001003f */
[----:B0-----:R-:W-:Y:S01]  /*1930*/  FADD.FTZ R67, -R49, 1 ;  /* 0x3f80000031437421 */ /* 0x001fe20000010100 */
[----:B------:R-:W-:Y:S01]  /*1940*/  FFMA.FTZ R60, R3, R91, R60 ;  /* 0x0000005b033c7223 */ /* 0x000fe2000001003c */
[----:B------:R-:W-:Y:S01]  /*1950*/  FFMA.FTZ R61, R46, R62, R61 ;  /* 0x0000003e2e3d7223 */ /* 0x000fe2000001003d */
[----:B------:R-:W-:Y:S01]  /*1960*/  FMUL.FTZ R62, R39, R87 ;  /* 0x00000057273e7220 */ /* 0x000fe20000410000 */
[----:B------:R-:W-:-:S02]  /*1970*/  HADD2.F32 R97, -RZ, R64.H0_H0 ;  /* 0x20000040ff617230 */ /* 0x000fc40000004100 */
[----:B------:R-:W-:Y:S01]  /*1980*/  FMUL.FTZ R93, R93, R106 ;  /* 0x0000006a5d5d7220 */ /* 0x000fe20000410000 */
[----:B------:R-:W-:Y:S01]  /*1990*/  FMUL.FTZ R48, R48, R63 ;  /* 0x0000003f30307220 */ /* 0x000fe20000410000 */
[----:B-1----:R-:W-:Y:S01]  /*19a0*/  FADD.FTZ R69, -R59, 1 ;  /* 0x3f8000003b457421 */ /* 0x002fe20000010100 */
[----:B------:R-:W-:Y:S01]  /*19b0*/  FFMA.FTZ R66, R66, R67, 1 ;  /* 0x3f80000042427423 */ /* 0x000fe20000010043 */
[----:B------:R-:W-:Y:S01]  /*19c0*/  FFMA.FTZ R60, R37, R89, R60 ;  /* 0x00000059253c7223 */ /* 0x000fe2000001003c */
[----:B------:R-:W-:Y:S01]  /*19d0*/  FFMA.FTZ R61, R78, R62, R61 ;  /* 0x0000003e4e3d7223 */ /* 0x000fe2000001003d */
[----:B------:R-:W-:Y:S01]  /*19e0*/  FMUL.FTZ R62, R43, R93 ;  /* 0x0000005d2b3e7220 */ /* 0x000fe20000410000 */
[----:B---3--:R-:W-:Y:S02]  /*19f0*/  HADD2.F32 R95, -RZ, R64.H1_H1 ;  /* 0x30000040ff5f7230 */ /* 0x008fe40000004100 */
[----:B------:R-:W-:Y:S01]  /*1a00*/  FMUL.FTZ R97, R97, R48 ;  /* 0x0000003061617220 */ /* 0x000fe20000410000 */
[----:B----4-:R-:W-:Y:S01]  /*1a10*/  FADD.FTZ R71, -R68, 1 ;  /* 0x3f80000044477421 */ /* 0x010fe20000010100 */
[----:B------:R-:W-:Y:S01]  /*1a20*/  FFMA.FTZ R76, R76, R69, 1 ;  /* 0x3f8000004c4c7423 */ /* 0x000fe20000010045 */
[----:B------:R-:W-:Y:S01]  /*1a30*/  FMUL.FTZ R66, R49, R66 ;  /* 0x0000004231427220 */ /* 0x000fe20000410000 */
[----:B------:R-:W-:Y:S01]  /*1a40*/  FFMA.FTZ R60, R39, R87, R60 ;  /* 0x00000057273c7223 */ /* 0x000fe2000001003c */
[----:B------:R-:W-:Y:S01]  /*1a50*/  FFMA.FTZ R61, R80, R62, R61 ;  /* 0x0000003e503d7223 */ /* 0x000fe2000001003d */
[----:B------:R-:W-:Y:S01]  /*1a60*/  FMUL.FTZ R48, R3, R97 ;  /* 0x0000006103307220 */ /* 0x000fe20000410000 */
[----:B------:R-:W-:-:S02]  /*1a70*/  HADD2.F32 R101, -RZ, R65.H0_H0 ;  /* 0x20000041ff657230 */ /* 0x000fc40000004100 */
[----:B------:R-:W-:Y:S01]  /*1a80*/  FFMA.FTZ R71, R74, R71, 1 ;  /* 0x3f8000004a477423 */ /* 0x000fe20000010047 */
[----:B------:R-:W-:Y:S01]  /*1a90*/  FMUL.FTZ R76, R59, R76 ;  /* 0x0000004c3b4c7220 */ /* 0x000fe20000410000 */
[----:B------:R-:W-:Y:S01]  /*1aa0*/  FMUL.FTZ R95, R95, R66 ;  /* 0x000000425f5f7220 */ /* 0x000fe20000410000 */
[----:B------:R-:W-:Y:S01]  /*1ab0*/  FFMA.FTZ R60, R43, R93, R60 ;  /* 0x0000005d2b3c7223 */ /* 0x000fe2000001003c */
[----:B------:R-:W-:Y:S01]  /*1ac0*/  IADD3 R100, P0, R4, 0x8, RZ ;  /* 0x0000000804647810 */ /* 0x000fe20007f1e0ff */
[----:B------:R-:W-:Y:S02]  /*1ad0*/  HADD2.F32 R99, -RZ, R65.H1_H1 ;  /* 0x30000041ff637230 */ /* 0x000fe40000004100 */
[----:B------:R-:W-:Y:S01]  /*1ae0*/  FFMA.FTZ R61, R88, R48, R61 ;  /* 0x00000030583d7223 */ /* 0x000fe2000001003d */
[----:B------:R-:W-:Y:S01]  /*1af0*/  FMUL.FTZ R68, R68, R71 ;  /* 0x0000004744447220 */ /* 0x000fe20000410000 */
        /* <DEDUP_REMOVED lines=8> */
[----:B------:R-:W-:Y:S01]  /*1b80*/  FFMA.FTZ R60, R37, R95, R60 ;  /* 0x0000005f253c7223 */ /* 0x000fe2000001003c */
[----:B------:R-:W-:Y:S01]  /*1b90*/  FMUL.FTZ R49, R39, R101 ;  /* 0x0000006527317220 */ /* 0x000fe20000410000 */
[----:B------:R-:W-:Y:S01]  /*1ba0*/  FADD.FTZ R50, R82, R51 ;  /* 0x0000003352327221 */ /* 0x000fe20000010000 */
[----:B------:R-:W-:Y:S01]  /*1bb0*/  FFMA.FTZ R51, R41, R84, R52 ;  /* 0x0000005429337223 */ /* 0x000fe20000010034 */
[----:B------:R-:W-:Y:S01]  /*1bc0*/  FADD.FTZ R52, R84, R53 ;  /* 0x0000003554347221 */ /* 0x000fe20000010000 */
[----:B------:R-:W-:Y:S01]  /*1bd0*/  FFMA.FTZ R53, R45, R86, R54 ;  /* 0x000000562d357223 */ /* 0x000fe20000010036 */
[----:B------:R-:W-:Y:S01]  /*1be0*/  ISETP.GE.AND.EX P0, PT, R98, UR7, PT, P0 ;  /* 0x0000000762007c0c */ /* 0x000fe2000bf06300 */
        /* <DEDUP_REMOVED lines=8> */
[----:B------:R-:W-:Y:S01]  /*1c70*/  FFMA.FTZ R53, R40, R83, R53 ;  /* 0x0000005328357223 */ /* 0x000fe20000010035 */
[----:B------:R-:W-:Y:S01]  /*1c80*/  FFMA.FTZ R59, R36, R79, R59 ;  /* 0x0000004f243b7223 */ /* 0x000fe2000001003b */
[----:B------:R-:W-:Y:S01]  /*1c90*/  FADD.FTZ R50, R50, R79 ;  /* 0x0000004f32327221 */ /* 0x000fe20000010000 */
[----:B------:R-:W-:Y:S01]  /*1ca0*/  FFMA.FTZ R51, R38, R81, R51 ;  /* 0x0000005126337223 */ /* 0x000fe20000010033 */
[----:B------:R-:W-:Y:S01]  /*1cb0*/  FADD.FTZ R52, R52, R81 ;  /* 0x0000005134347221 */ /* 0x000fe20000010000 */
[----:B------:R-:W-:Y:S01]  /*1cc0*/  FADD.FTZ R54, R54, R83 ;  /* 0x0000005336367221 */ /* 0x000fe20000010000 */
[----:B------:R-:W-:Y:S01]  /*1cd0*/  FFMA.FTZ R55, R42, R85, R55 ;  /* 0x000000552a377223 */ /* 0x000fe20000010037 */
[----:B------:R-:W-:Y:S01]  /*1ce0*/  FADD.FTZ R56, R56, R85 ;  /* 0x0000005538387221 */ /* 0x000fe20000010000 */
[----:B------:R0:W-:Y:S01]  /*1cf0*/  STS.64 [R13], R48 ;  /* 0x000000300d007388 */ /* 0x0001e20000000a00 */
[----:B------:R-:W-:Y:S01]  /*1d00*/  FFMA.FTZ R57, R78, R87, R53 ;  /* 0x000000574e397223 */ /* 0x000fe20000010035 */
[----:B------:R-:W-:Y:S01]  /*1d10*/  FFMA.FTZ R59, R44, R91, R59 ;  /* 0x0000005b2c3b7223 */ /* 0x000fe2000001003b */
[----:B------:R-:W-:Y:S01]  /*1d20*/  FADD.FTZ R58, R52, R89 ;  /* 0x00000059343a7221 */ /* 0x000fe20000010000 */
[----:B------:R-:W-:Y:S01]  /*1d30*/  FADD.FTZ R60, R54, R87 ;  /* 0x00000057363c7221 */ /* 0x000fe20000010000 */
[----:B------:R-:W-:Y:S01]  /*1d40*/  FFMA.FTZ R61, R80, R93, R55 ;  /* 0x0000005d503d7223 */ /* 0x000fe20000010037 */
[----:B------:R-:W-:Y:S01]  /*1d50*/  FADD.FTZ R62, R56, R93 ;  /* 0x0000005d383e7221 */ /* 0x000fe20000010000 */
[----:B------:R-:W-:Y:S01]  /*1d60*/  FFMA.FTZ R54, R94, R101, R57 ;  /* 0x000000655e367223 */ /* 0x000fe20000010039 */
[----:B------:R-:W-:Y:S01]  /*1d70*/  ISETP.GT.U32.AND P2, PT, R6, 0xf, PT ;  /* 0x0000000f0600780c */ /* 0x000fe20003f44070 */
[----:B0-----:R-:W-:Y:S01]  /*1d80*/  FADD.FTZ R48, R50, R91 ;  /* 0x0000005b32307221 */ /* 0x001fe20000010000 */
[----:B------:R-:W-:Y:S01]  /*1d90*/  FFMA.FTZ R49, R46, R89, R51 ;  /* 0x000000592e317223 */ /* 0x000fe20000010033 */
[----:B------:R-:W-:-:S02]  /*1da0*/  LOP3.LUT P1, RZ, R6, 0xfffffff3, RZ, 0xc0, !PT ;  /* 0xfffffff306ff7812 */ /* 0x000fc4000782c0ff */
[----:B------:R-:W-:Y:S01]  /*1db0*/  CS2R R66, SRZ ;  /* 0x0000000000427805 */ /* 0x000fe2000001ff00 */
[----:B------:R-:W-:Y:S01]  /*1dc0*/  FFMA.FTZ R50, R88, R97, R59 ;  /* 0x0000006158327223 */ /* 0x000fe2000001003b */
[----:B------:R-:W-:Y:S01]  /*1dd0*/  FADD.FTZ R51, R48, R97 ;  /* 0x0000006130337221 */ /* 0x000fe20000010000 */
[----:B------:R-:W-:Y:S01]  /*1de0*/  FFMA.FTZ R52, R90, R95, R49 ;  /* 0x0000005f5a347223 */ /* 0x000fe20000010031 */
[----:B------:R-:W-:Y:S01]  /*1df0*/  FADD.FTZ R53, R58, R95 ;  /* 0x0000005f3a357221 */ /* 0x000fe20000010000 */
[----:B------:R-:W-:Y:S01]  /*1e00*/  FADD.FTZ R55, R60, R101 ;  /* 0x000000653c377221 */ /* 0x000fe20000010000 */
[----:B------:R-:W-:Y:S01]  /*1e10*/  FFMA.FTZ R56, R96, R99, R61 ;  /* 0x0000006360387223 */ /* 0x000fe2000001003d */
[----:B------:R-:W-:Y:S01]  /*1e20*/  FADD.FTZ R57, R62, R99 ;  /* 0x000000633e397221 */ /* 0x000fe20000010000 */
[----:B------:R-:W-:Y:S06]  /*1e30*/  BAR.SYNC.DEFER_BLOCKING 0x0 ;  /* 0x0000000000007b1d */ /* 0x000fec0000010000 */
[----:B------:R-:W-:Y:S05]  /*1e40*/  @!P0 BRA `(.L_x_3042) ;  /* 0x0000000000748947 */ /* 0x000fea0003800000 */
[----:B------:R-:W-:Y:S01]  /*1e50*/  LOP3.LUT R48, R18, 0x8, RZ, 0x3c, !PT ;  /* 0x0000000812307812 */ /* 0x000fe200078e3cff */
[----:B------:R-:W-:Y:S01]  /*1e60*/  STS.64 [R23], R50 ;  /* 0x0000003217007388 */ /* 0x000fe20000000a00 */
[----:B------:R-:W-:Y:S01]  /*1e70*/  LEA R60, R12, R7, 0x5 ;  /* 0x000000070c3c7211 */ /* 0x000fe200078e28ff */
[----:B------:R-:W0:Y:S01]  /*1e80*/  LDC.64 R64, c[0x0][0x260] ;  /* 0x00009800ff407b82 */ /* 0x000e220000000a00 */
[----:B------:R-:W-:Y:S02]  /*1e90*/  IADD3 R68, R19, R48, RZ ;  /* 0x0000003013447210 */ /* 0x000fe40007ffe0ff */
[-C--:B------:R-:W-:Y:S01]  /*1ea0*/  LEA R48, R14, R60.reuse, 0x3 ;  /* 0x0000003c0e307211 */ /* 0x080fe200078e18ff */
[----:B------:R-:W-:Y:S01]  /*1eb0*/  IMAD R62, R17, 0x8, R60 ;  /* 0x00000008113e7824 */ /* 0x000fe200078e023c */
[-C--:B------:R-:W-:Y:S01]  /*1ec0*/  LEA R58, R15, R60.reuse, 0x3 ;  /* 0x0000003c0f3a7211 */ /* 0x080fe200078e18ff */
[----:B------:R-:W-:Y:S01]  /*1ed0*/  STS.64 [R68], R52 ;  /* 0x0000003444007388 */ /* 0x000fe20000000a00 */
[----:B------:R-:W-:-:S02]  /*1ee0*/  LEA R61, R16, R60, 0x3 ;  /* 0x0000003c103d7211 */ /* 0x000fc400078e18ff */
[----:B------:R-:W-:Y:S01]  /*1ef0*/  IADD3 R69, R20, R72, RZ ;  /* 0x0000004814457210 */ /* 0x000fe20007ffe0ff */
[----:B------:R-:W-:Y:S03]  /*1f00*/  STS.64 [R25], R54 ;  /* 0x0000003619007388 */ /* 0x000fe60000000a00 */
[----:B------:R-:W-:Y:S01]  /*1f10*/  SHF.L.U32 R69, R69, 0x1, RZ ;  /* 0x0000000145457819 */ /* 0x000fe200000006ff */
[----:B------:R-:W-:Y:S01]  /*1f20*/  STS.64 [R22], R56 ;  /* 0x0000003816007388 */ /* 0x000fe20000000a00 */
[----:B------:R-:W-:Y:S03]  /*1f30*/  BAR.SYNC.DEFER_BLOCKING 0x0 ;  /* 0x0000000000007b1d */ /* 0x000fe60000010000 */
[----:B0-----:R-:W-:-:S03]  /*1f40*/  IMAD.WIDE.U32 R64, R69, 0x4, R64 ;  /* 0x0000000445407825 */ /* 0x001fc600078e0040 */
        /* <DEDUP_REMOVED lines=13> */
.L_x_3042:
[----:B------:R-:W-:Y:S04]  /*2020*/  BSSY B0, `(.L_x_3043) ;  /* 0x00000bb000007945 */ /* 0x000fe80003800000 */
[----:B------:R-:W-:Y:S05]  /*2030*/  @P2 BRA `(.L_x_3044) ;  /* 0x0000000800e42947 */ /* 0x000fea0003800000 */
[----:B------:R-:W-:Y:S01]  /*2040*/  SHF.L.U32 R48, R4, 0x2, RZ ;  /* 0x0000000204307819 */ /* 0x000fe200000006ff */
[----:B------:R-:W-:-:S03]  /*2050*/  IMAD.SHL.U32 R106, R6, 0x8, RZ ;  /* 0x00000008066a7824 */ /* 0x000fc600078e00ff */
        /* <DEDUP_REMOVED lines=8> */
[----:B------:R-:W-:Y:S01]  /*20e0*/  VIADD R111, R72, 0x40 ;  /* 0x00000040486f7836 */ /* 0x000fe20000000000 */
[----:B------:R-:W-:Y:S02]  /*20f0*/  SHF.R.S32.HI R49, RZ, 0x1f, R48 ;  /* 0x0000001fff317819 */ /* 0x000fe40000011430 */
[----:B------:R-:W-:Y:S02]  /*2100*/  SHF.R.S32.HI R60, RZ, 0x1f, R59 ;  /* 0x0000001fff3c7819 */ /* 0x000fe4000001143b */
[----:B------:R-:W-:Y:S02]  /*2110*/  LEA.HI R58, R49, R48, RZ, 0x2 ;  /* 0x00000030313a7211 */ /* 0x000fe400078f10ff */
[----:B------:R-:W-:-:S02]  /*2120*/  LEA.HI R60, R60, R59, RZ, 0x2 ;  /* 0x0000003b3c3c7211 */ /* 0x000fc400078f10ff */
[C---:B------:R-:W-:Y:S02]  /*2130*/  IADD3 R49, R72.reuse, 0x10, RZ ;  /* 0x0000001048317810 */ /* 0x040fe40007ffe0ff */
[C---:B------:R-:W-:Y:S02]  /*2140*/  IADD3 R59, R72.reuse, 0x14, RZ ;  /* 0x00000014483b7810 */ /* 0x040fe40007ffe0ff */
[----:B0-----:R-:W-:Y:S02]  /*2150*/  SHF.R.S32.HI R64, RZ, 0x1f, R49 ;  /* 0x0000001fff407819 */ /* 0x001fe40000011431 */
[----:B------:R-:W-:Y:S02]  /*2160*/  SHF.R.S32.HI R66, RZ, 0x1f, R59 ;  /* 0x0000001fff427819 */ /* 0x000fe4000001143b */
[----:B------:R-:W-:Y:S02]  /*2170*/  IADD3 R74, R72, 0x1c, RZ ;  /* 0x0000001c484a7810 */ /* 0x000fe40007ffe0ff */
[----:B------:R-:W-:-:S02]  /*2180*/  LEA.HI R64, R64, R49, RZ, 0x2 ;  /* 0x0000003140407211 */ /* 0x000fc400078f10ff */
[----:B------:R-:W-:Y:S02]  /*2190*/  LEA.HI R66, R66, R59, RZ, 0x2 ;  /* 0x0000003b42427211 */ /* 0x000fe400078f10ff */
[----:B------:R-:W-:Y:S02]  /*21a0*/  SHF.R.S32.HI R49, RZ, 0x1f, R72 ;  /* 0x0000001fff317819 */ /* 0x000fe40000011448 */
[----:B------:R-:W-:Y:S02]  /*21b0*/  SHF.R.S32.HI R59, RZ, 0x1f, R74 ;  /* 0x0000001fff3b7819 */ /* 0x000fe4000001144a */
[----:B------:R-:W-:Y:S02]  /*21c0*/  IADD3 R76, R72, 0x24, RZ ;  /* 0x00000024484c7810 */ /* 0x000fe40007ffe0ff */
[----:B------:R-:W-:Y:S02]  /*21d0*/  LEA.HI R49, R49, R72, RZ, 0x2 ;  /* 0x0000004831317211 */ /* 0x000fe400078f10ff */
[----:B------:R-:W-:-:S02]  /*21e0*/  LEA.HI R74, R59, R74, RZ, 0x2 ;  /* 0x0000004a3b4a7211 */ /* 0x000fc400078f10ff */
[----:B------:R-:W-:Y:S02]  /*21f0*/  SHF.R.S32.HI R59, RZ, 0x1f, R76 ;  /* 0x0000001fff3b7819 */ /* 0x000fe4000001144c */
[----:B------:R-:W-:Y:S02]  /*2200*/  SHF.R.S32.HI R49, RZ, 0x2, R49 ;  /* 0x00000002ff317819 */ /* 0x000fe40000011431 */
[----:B------:R-:W-:Y:S02]  /*2210*/  LEA.HI R76, R59, R76, RZ, 0x2 ;  /* 0x0000004c3b4c7211 */ /* 0x000fe400078f10ff */
[----:B------:R-:W-:Y:S01]  /*2220*/  SHF.R.S32.HI R48, RZ, 0x1f, R61 ;  /* 0x0000001fff307819 */ /* 0x000fe2000001143d */
[----:B------:R-:W-:Y:S01]  /*2230*/  IMAD R49, R49, 0x28, R8 ;  /* 0x0000002831317824 */ /* 0x000fe200078e0208 */
[----:B------:R-:W-:Y:S02]  /*2240*/  SHF.R.S32.HI R59, RZ, 0x2, R58 ;  /* 0x00000002ff3b7819 */ /* 0x000fe4000001143a */
[----:B------:R-:W-:-:S02]  /*2250*/  IADD3 R63, R72, 0x18, RZ ;  /* 0x00000018483f7810 */ /* 0x000fc40007ffe0ff */
[----:B------:R-:W-:Y:S01]  /*2260*/  LEA.HI R62, R48, R61, RZ, 0x2 ;  /* 0x0000003d303e7211 */ /* 0x000fe200078f10ff */
[----:B------:R-:W-:Y:S01]  /*2270*/  IMAD R59, R59, 0x28, R8 ;  /* 0x000000283b3b7824 */ /* 0x000fe200078e0208 */
[----:B------:R-:W-:Y:S02]  /*2280*/  SHF.R.S32.HI R61, RZ, 0x2, R60 ;  /* 0x00000002ff3d7819 */ /* 0x000fe4000001143c */
[----:B------:R-:W-:Y:S02]  /*2290*/  SHF.R.S32.HI R48, RZ, 0x1f, R63 ;  /* 0x0000001fff307819 */ /* 0x000fe4000001143f */
[----:B------:R-:W-:Y:S01]  /*22a0*/  IADD3 R49, R49, R106, RZ ;  /* 0x0000006a31317210 */ /* 0x000fe20007ffe0ff */
[----:B------:R-:W-:Y:S01]  /*22b0*/  IMAD R61, R61, 0x28, R8 ;  /* 0x000000283d3d7824 */ /* 0x000fe200078e0208 */
[----:B------:R-:W-:Y:S02]  /*22c0*/  LEA.HI R48, R48, R63, RZ, 0x2 ;  /* 0x0000003f30307211 */ /* 0x000fe400078f10ff */
[----:B------:R-:W-:-:S02]  /*22d0*/  IADD3 R60, R106, R59, RZ ;  /* 0x0000003b6a3c7210 */ /* 0x000fc40007ffe0ff */
[----:B------:R-:W-:Y:S01]  /*22e0*/  SHF.R.S32.HI R63, RZ, 0x2, R62 ;  /* 0x00000002ff3f7819 */ /* 0x000fe2000001143e */
[----:B------:R-:W0:Y:S01]  /*22f0*/  LDS.64 R58, [R49] ;  /* 0x00000000313a7984 */ /* 0x000e220000000a00 */
[----:B------:R-:W-:Y:S02]  /*2300*/  IADD3 R75, R72, 0x20, RZ ;  /* 0x00000020484b7810 */ /* 0x000fe40007ffe0ff */
[----:B------:R-:W-:Y:S01]  /*2310*/  SHF.R.S32.HI R65, RZ, 0x2, R64 ;  /* 0x00000002ff417819 */ /* 0x000fe20000011440 */
[--C-:B------:R-:W-:Y:S01]  /*2320*/  IMAD R63, R63, 0x28, R8.reuse ;  /* 0x000000283f3f7824 */ /* 0x100fe200078e0208 */
[----:B------:R-:W-:Y:S02]  /*2330*/  IADD3 R62, R106, R61, RZ ;  /* 0x0000003d6a3e7210 */ /* 0x000fe40007ffe0ff */
[----:B------:R-:W1:Y:S01]  /*2340*/  LDS.64 R60, [R60] ;  /* 0x000000003c3c7984 */ /* 0x000e620000000a00 */
[----:B------:R-:W-:Y:S01]  /*2350*/  SHF.R.S32.HI R68, RZ, 0x1f, R75 ;  /* 0x0000001fff447819 */ /* 0x000fe2000001144b */
[----:B------:R-:W-:Y:S01]  /*2360*/  IMAD R65, R65, 0x28, R8 ;  /* 0x0000002841417824 */ /* 0x000fe200078e0208 */
[----:B------:R-:W-:-:S02]  /*2370*/  SHF.R.S32.HI R67, RZ, 0x2, R66 ;  /* 0x00000002ff437819 */ /* 0x000fc40000011442 */
[----:B------:R-:W-:Y:S02]  /*2380*/  IADD3 R77, R72, 0x28, RZ ;  /* 0x00000028484d7810 */ /* 0x000fe40007ffe0ff */
[----:B------:R-:W-:Y:S01]  /*2390*/  IADD3 R64, R106, R63, RZ ;  /* 0x0000003f6a407210 */ /* 0x000fe20007ffe0ff */
[----:B------:R-:W-:Y:S01]  /*23a0*/  IMAD R67, R67, 0x28, R8 ;  /* 0x0000002843437824 */ /* 0x000fe200078e0208 */
[----:B------:R-:W-:Y:S01]  /*23b0*/  LEA.HI R75, R68, R75, RZ, 0x2 ;  /* 0x0000004b444b7211 */ /* 0x000fe200078f10ff */
[----:B------:R-:W2:Y:S01]  /*23c0*/  LDS.64 R62, [R62] ;  /* 0x000000003e3e7984 */ /* 0x000ea20000000a00 */
[----:B------:R-:W-:Y:S02]  /*23d0*/  SHF.R.S32.HI R68, RZ, 0x1f, R77 ;  /* 0x0000001fff447819 */ /* 0x000fe4000001144d */
[----:B------:R-:W-:Y:S02]  /*23e0*/  IADD3 R66, R106, R65, RZ ;  /* 0x000000416a427210 */ /* 0x000fe40007ffe0ff */
[----:B------:R-:W3:Y:S01]  /*23f0*/  LDS.64 R64, [R64] ;  /* 0x0000000040407984 */ /* 0x000ee20000000a00 */
[----:B------:R-:W-:-:S02]  /*2400*/  LEA.HI R77, R68, R77, RZ, 0x2 ;  /* 0x0000004d444d7211 */ /* 0x000fc400078f10ff */
[----:B------:R-:W-:Y:S02]  /*2410*/  IADD3 R68, R106, R67, RZ ;  /* 0x000000436a447210 */ /* 0x000fe40007ffe0ff */
[----:B------:R-:W4:Y:S01]  /*2420*/  LDS.64 R66, [R66] ;  /* 0x0000000042427984 */ /* 0x000f220000000a00 */
[----:B------:R-:W-:Y:S02]  /*2430*/  SHF.R.S32.HI R71, RZ, 0x1f, R110 ;  /* 0x0000001fff477819 */ /* 0x000fe4000001146e */
[----:B------:R-:W-:Y:S01]  /*2440*/  IADD3 R108, R72, 0x38, RZ ;  /* 0x00000038486c7810 */ /* 0x000fe20007ffe0ff */
[----:B------:R-:W5:Y:S01]  /*2450*/  LDS.64 R68, [R68] ;  /* 0x0000000044447984 */ /* 0x000f620000000a00 */
[----:B------:R-:W-:Y:S02]  /*2460*/  LEA.HI R110, R71, R110, RZ, 0x2 ;  /* 0x0000006e476e7211 */ /* 0x000fe400078f10ff */
[----:B------:R-:W-:Y:S02]  /*2470*/  SHF.R.S32.HI R71, RZ, 0x1f, R108 ;  /* 0x0000001fff477819 */ /* 0x000fe4000001146c */
[----:B------:R-:W-:-:S02]  /*2480*/  SHF.R.S32.HI R112, RZ, 0x1f, R111 ;  /* 0x0000001fff707819 */ /* 0x000fc4000001146f */
[----:B------:R-:W-:Y:S02]  /*2490*/  LEA.HI R108, R71, R108, RZ, 0x2 ;  /* 0x0000006c476c7211 */ /* 0x000fe400078f10ff */
[----:B------:R-:W-:Y:S01]  /*24a0*/  LEA.HI R71, R112, R111, RZ, 0x2 ;  /* 0x0000006f70477211 */ /* 0x000fe200078f10ff */
[----:B0-----:R-:W-:Y:S01]  /*24b0*/  FADD.FTZ R111, RZ, R58 ;  /* 0x0000003aff6f7221 */ /* 0x001fe20000010000 */
[C---:B------:R-:W-:Y:S01]  /*24c0*/  IADD3 R112, R72.reuse, 0x48, RZ ;  /* 0x0000004848707810 */ /* 0x040fe20007ffe0ff */
[----:B------:R-:W-:Y:S01]  /*24d0*/  FADD.FTZ R58, RZ, R59 ;  /* 0x0000003bff3a7221 */ /* 0x000fe20000010000 */
[----:B------:R-:W-:Y:S02]  /*24e0*/  SHF.R.S32.HI R49, RZ, 0x2, R48 ;  /* 0x00000002ff317819 */ /* 0x000fe40000011430 */
[----:B------:R-:W-:Y:S01]  /*24f0*/  SHF.R.S32.HI R59, RZ, 0x1f, R112 ;  /* 0x0000001fff3b7819 */ /* 0x000fe20000011470 */
[----:B-1----:R-:W-:Y:S01]  /*2500*/  FADD.FTZ R111, R111, R60 ;  /* 0x0000003c6f6f7221 */ /* 0x002fe20000010000 */
[----:B------:R-:W-:Y:S01]  /*2510*/  IADD3 R109, R72, 0x30, RZ ;  /* 0x00000030486d7810 */ /* 0x000fe20007ffe0ff */
[----:B------:R-:W-:Y:S01]  /*2520*/  FADD.FTZ R58, R58, R61 ;  /* 0x0000003d3a3a7221 */ /* 0x000fe20000010000 */
[C---:B------:R-:W-:Y:S01]  /*2530*/  IADD3 R107, R72.reuse, 0x34, RZ ;  /* 0x00000034486b7810 */ /* 0x040fe20007ffe0ff */
[----:B------:R-:W-:Y:S01]  /*2540*/  IMAD R49, R49, 0x28, R8 ;  /* 0x0000002831317824 */ /* 0x000fe200078e0208 */
[----:B------:R-:W-:-:S02]  /*2550*/  IADD3 R73, R72, 0x3c, RZ ;  /* 0x0000003c48497810 */ /* 0x000fc40007ffe0ff */
[C---:B------:R-:W-:Y:S02]  /*2560*/  IADD3 R113, R72.reuse, 0x44, RZ ;  /* 0x0000004448717810 */ /* 0x040fe40007ffe0ff */
[----:B------:R-:W-:Y:S01]  /*2570*/  IADD3 R60, R72, 0x4c, RZ ;  /* 0x0000004c483c7810 */ /* 0x000fe20007ffe0ff */
[----:B--2---:R-:W-:Y:S01]  /*2580*/  FADD.FTZ R58, R58, R63 ;  /* 0x0000003f3a3a7221 */ /* 0x004fe20000010000 */
[----:B------:R-:W-:Y:S01]  /*2590*/  LEA.HI R72, R59, R112, RZ, 0x2 ;  /* 0x000000703b487211 */ /* 0x000fe200078f10ff */
[----:B------:R-:W-:Y:S01]  /*25a0*/  FADD.FTZ R111, R111, R62 ;  /* 0x0000003e6f6f7221 */ /* 0x000fe20000010000 */
[----:B------:R-:W-:Y:S02]  /*25b0*/  SHF.R.S32.HI R59, RZ, 0x2, R74 ;  /* 0x00000002ff3b7819 */ /* 0x000fe4000001144a */
[----:B------:R-:W-:Y:S01]  /*25c0*/  SHF.R.S32.HI R61, RZ, 0x1f, R60 ;  /* 0x0000001fff3d7819 */ /* 0x000fe2000001143c */
[----:B---3--:R-:W-:Y:S01]  /*25d0*/  FADD.FTZ R58, R58, R65 ;  /* 0x000000413a3a7221 */ /* 0x008fe20000010000 */
[----:B------:R-:W-:Y:S01]  /*25e0*/  SHF.R.S32.HI R48, RZ, 0x1f, R109 ;  /* 0x0000001fff307819 */ /* 0x000fe2000001146d */
[----:B------:R-:W-:Y:S01]  /*25f0*/  IMAD R59, R59, 0x28, R8 ;  /* 0x000000283b3b7824 */ /* 0x000fe200078e0208 */
[----:B------:R-:W-:Y:S01]  /*2600*/  IADD3 R49, R106, R49, RZ ;  /* 0x000000316a317210 */ /* 0x000fe20007ffe0ff */
[----:B----4-:R-:W-:Y:S01]  /*2610*/  FADD.FTZ R58, R58, R67 ;  /* 0x000000433a3a7221 */ /* 0x010fe20000010000 */
[----:B------:R-:W-:Y:S01]  /*2620*/  SHF.R.S32.HI R75, RZ, 0x2, R75 ;  /* 0x00000002ff4b7819 */ /* 0x000fe2000001144b */
[----:B------:R-:W-:Y:S01]  /*2630*/  FADD.FTZ R111, R111, R64 ;  /* 0x000000406f6f7221 */ /* 0x000fe20000010000 */
[----:B------:R-:W-:Y:S01]  /*2640*/  LEA.HI R74, R61, R60, RZ, 0x2 ;  /* 0x0000003c3d4a7211 */ /* 0x000fe200078f10ff */
[----:B-----5:R-:W-:Y:S01]  /*2650*/  FADD.FTZ R112, R58, R69 ;  /* 0x000000453a707221 */ /* 0x020fe20000010000 */
[----:B------:R-:W-:Y:S01]  /*2660*/  SHF.R.S32.HI R61, RZ, 0x2, R76 ;  /* 0x00000002ff3d7819 */ /* 0x000fe2000001144c */
[----:B------:R-:W-:Y:S01]  /*2670*/  IMAD R75, R75, 0x28, R8 ;  /* 0x000000284b4b7824 */ /* 0x000fe200078e0208 */
[----:B------:R-:W-:Y:S01]  /*2680*/  IADD3 R76, R106, R59, RZ ;  /* 0x0000003b6a4c7210 */ /* 0x000fe20007ffe0ff */
[----:B------:R-:W-:Y:S01]  /*2690*/  FADD.FTZ R111, R111, R66 ;  /* 0x000000426f6f7221 */ /* 0x000fe20000010000 */
[----:B------:R-:W-:Y:S01]  /*26a0*/  LEA.HI R109, R48, R109, RZ, 0x2 ;  /* 0x0000006d306d7211 */ /* 0x000fe200078f10ff */
[----:B------:R-:W-:Y:S01]  /*26b0*/  IMAD R61, R61, 0x28, R8 ;  /* 0x000000283d3d7824 */ /* 0x000fe200078e0208 */
[----:B------:R-:W0:Y:S01]  /*26c0*/  LDS.64 R48, [R49] ;  /* 0x0000000031307984 */ /* 0x000e220000000a00 */
[----:B------:R-:W-:Y:S01]  /*26d0*/  SHF.R.S32.HI R59, RZ, 0x2, R77 ;  /* 0x00000002ff3b7819 */ /* 0x000fe2000001144d */
[----:B------:R-:W-:Y:S01]  /*26e0*/  FADD.FTZ R111, R111, R68 ;  /* 0x000000446f6f7221 */ /* 0x000fe20000010000 */
[----:B------:R-:W-:Y:S01]  /*26f0*/  IADD3 R58, R106, R75, RZ ;  /* 0x0000004b6a3a7210 */ /* 0x000fe20007ffe0ff */
[----:B------:R-:W1:Y:S01]  /*2700*/  LDS.64 R76, [R76] ;  /* 0x000000004c4c7984 */ /* 0x000e620000000a00 */
[----:B------:R-:W-:Y:S01]  /*2710*/  SHF.R.S32.HI R70, RZ, 0x1f, R107 ;  /* 0x0000001fff467819 */ /* 0x000fe2000001146b */
[----:B------:R-:W-:Y:S01]  /*2720*/  IMAD R63, R59, 0x28, R8 ;  /* 0x000000283b3f7824 */ /* 0x000fe200078e0208 */
[----:B------:R-:W-:-:S02]  /*2730*/  SHF.R.S32.HI R65, RZ, 0x2, R110 ;  /* 0x00000002ff417819 */ /* 0x000fc4000001146e */
[----:B------:R-:W-:Y:S01]  /*2740*/  IADD3 R61, R106, R61, RZ ;  /* 0x0000003d6a3d7210 */ /* 0x000fe20007ffe0ff */
[----:B------:R-:W2:Y:S01]  /*2750*/  LDS.64 R58, [R58] ;  /* 0x000000003a3a7984 */ /* 0x000ea20000000a00 */
[----:B------:R-:W-:Y:S01]  /*2760*/  LEA.HI R107, R70, R107, RZ, 0x2 ;  /* 0x0000006b466b7211 */ /* 0x000fe200078f10ff */
[--C-:B------:R-:W-:Y:S01]  /*2770*/  IMAD R65, R65, 0x28, R8.reuse ;  /* 0x0000002841417824 */ /* 0x100fe200078e0208 */
[----:B------:R-:W-:Y:S01]  /*2780*/  SHF.R.S32.HI R109, RZ, 0x2, R109 ;  /* 0x00000002ff6d7819 */ /* 0x000fe2000001146d */
[C---:B------:R-:W-:Y:S01]  /*2790*/  IMAD.IADD R63, R106.reuse, 0x1, R63 ;  /* 0x000000016a3f7824 */ /* 0x040fe200078e023f */
[----:B------:R-:W-:Y:S01]  /*27a0*/  SHF.R.S32.HI R70, RZ, 0x1f, R73 ;  /* 0x0000001fff467819 */ /* 0x000fe20000011449 */
[----:B------:R-:W3:Y:S01]  /*27b0*/  LDS.64 R60, [R61] ;  /* 0x000000003d3c7984 */ /* 0x000ee20000000a00 */
[----:B------:R-:W-:Y:S01]  /*27c0*/  SHF.R.S32.HI R107, RZ, 0x2, R107 ;  /* 0x00000002ff6b7819 */ /* 0x000fe2000001146b */
[--C-:B------:R-:W-:Y:S01]  /*27d0*/  IMAD R109, R109, 0x28, R8.reuse ;  /* 0x000000286d6d7824 */ /* 0x100fe200078e0208 */
[----:B------:R-:W-:Y:S01]  /*27e0*/  IADD3 R65, R106, R65, RZ ;  /* 0x000000416a417210 */ /* 0x000fe20007ffe0ff */
[----:B------:R-:W4:Y:S01]  /*27f0*/  LDS.64 R62, [R63] ;  /* 0x000000003f3e7984 */ /* 0x000f220000000a00 */
[----:B------:R-:W-:Y:S01]  /*2800*/  LEA.HI R73, R70, R73, RZ, 0x2 ;  /* 0x0000004946497211 */ /* 0x000fe200078f10ff */
[----:B------:R-:W-:Y:S01]  /*2810*/  IMAD R107, R107, 0x28, R8 ;  /* 0x000000286b6b7824 */ /* 0x000fe200078e0208 */
[----:B------:R-:W-:-:S02]  /*2820*/  SHF.R.S32.HI R67, RZ, 0x2, R108 ;  /* 0x00000002ff437819 */ /* 0x000fc4000001146c */
[----:B------:R-:W-:Y:S01]  /*2830*/  SHF.R.S32.HI R70, RZ, 0x1f, R113 ;  /* 0x0000001fff467819 */ /* 0x000fe20000011471 */
[----:B------:R-:W5:Y:S01]  /*2840*/  LDS.64 R64, [R65] ;  /* 0x0000000041407984 */ /* 0x000f620000000a00 */
[----:B------:R-:W-:Y:S01]  /*2850*/  IADD3 R66, R106, R109, RZ ;  /* 0x0000006d6a427210 */ /* 0x000fe20007ffe0ff */
[--C-:B------:R-:W-:Y:S01]  /*2860*/  IMAD R69, R67, 0x28, R8.reuse ;  /* 0x0000002843457824 */ /* 0x100fe200078e0208 */
[----:B------:R-:W-:Y:S02]  /*2870*/  SHF.R.S32.HI R73, RZ, 0x2, R73 ;  /* 0x00000002ff497819 */ /* 0x000fe40000011449 */
[----:B------:R-:W-:Y:S02]  /*2880*/  LEA.HI R70, R70, R113, RZ, 0x2 ;  /* 0x0000007146467211 */ /* 0x000fe400078f10ff */
[----:B------:R-:W-:Y:S01]  /*2890*/  IADD3 R68, R106, R107, RZ ;  /* 0x0000006b6a447210 */ /* 0x000fe20007ffe0ff */
[----:B------:R-:W5:Y:S01]  /*28a0*/  LDS.64 R66, [R66] ;  /* 0x0000000042427984 */ /* 0x000f620000000a00 */
[----:B------:R-:W-:Y:S01]  /*28b0*/  SHF.R.S32.HI R71, RZ, 0x2, R71 ;  /* 0x00000002ff477819 */ /* 0x000fe20000011447 */
[----:B------:R-:W-:Y:S01]  /*28c0*/  IMAD R73, R73, 0x28, R8 ;  /* 0x0000002849497824 */ /* 0x000fe200078e0208 */
[----:B------:R-:W-:-:S02]  /*28d0*/  SHF.R.S32.HI R107, RZ, 0x2, R70 ;  /* 0x00000002ff6b7819 */ /* 0x000fc40000011446 */
[C---:B------:R-:W-:Y:S01]  /*28e0*/  IADD3 R70, R106.reuse, R69, RZ ;  /* 0x000000456a467210 */ /* 0x040fe20007ffe0ff */
[--C-:B------:R-:W-:Y:S01]  /*28f0*/  IMAD R75, R71, 0x28, R8.reuse ;  /* 0x00000028474b7824 */ /* 0x100fe200078e0208 */
[----:B------:R-:W5:Y:S01]  /*2900*/  LDS.64 R68, [R68] ;  /* 0x0000000044447984 */ /* 0x000f620000000a00 */
[C---:B------:R-:W-:Y:S01]  /*2910*/  IADD3 R73, R106.reuse, R73, RZ ;  /* 0x000000496a497210 */ /* 0x040fe20007ffe0ff */
[----:B------:R-:W-:Y:S01]  /*2920*/  IMAD R107, R107, 0x28, R8 ;  /* 0x000000286b6b7824 */ /* 0x000fe200078e0208 */
[----:B------:R-:W-:Y:S01]  /*2930*/  SHF.R.S32.HI R109, RZ, 0x2, R72 ;  /* 0x00000002ff6d7819 */ /* 0x000fe20000011448 */
[----:B------:R-:W5:Y:S01]  /*2940*/  LDS.64 R70, [R70] ;  /* 0x0000000046467984 */ /* 0x000f620000000a00 */
[----:B------:R-:W-:Y:S01]  /*2950*/  IADD3 R75, R106, R75, RZ ;  /* 0x0000004b6a4b7210 */ /* 0x000fe20007ffe0ff */
[----:B0-----:R-:W-:Y:S01]  /*2960*/  FADD.FTZ R111, R111, R48 ;  /* 0x000000306f6f7221 */ /* 0x001fe20000010000 */
[----:B------:R-:W-:Y:S01]  /*2970*/  SHF.R.S32.HI R113, RZ, 0x2, R74 ;  /* 0x00000002ff717819 */ /* 0x000fe2000001144a */
[----:B------:R-:W0:Y:S01]  /*2980*/  LDS.64 R72, [R73] ;  /* 0x0000000049487984 */ /* 0x000e220000000a00 */
[----:B------:R-:W-:-:S02]  /*2990*/  IMAD R109, R109, 0x28, R8 ;  /* 0x000000286d6d7824 */ /* 0x000fc400078e0208 */
[----:B------:R-:W-:Y:S01]  /*29a0*/  FADD.FTZ R112, R112, R49 ;  /* 0x0000003170707221 */ /* 0x000fe20000010000 */
[C---:B------:R-:W-:Y:S01]  /*29b0*/  IMAD.IADD R48, R106.reuse, 0x1, R107 ;  /* 0x000000016a307824 */ /* 0x040fe200078e026b */
[----:B------:R-:W0:Y:S01]  /*29c0*/  LDS.64 R74, [R75] ;  /* 0x000000004b4a7984 */ /* 0x000e220000000a00 */
[----:B-1----:R-:W-:Y:S01]  /*29d0*/  FADD.FTZ R111, R111, R76 ;  /* 0x0000004c6f6f7221 */ /* 0x002fe20000010000 */
[----:B------:R-:W-:Y:S01]  /*29e0*/  IMAD R113, R113, 0x28, R8 ;  /* 0x0000002871717824 */ /* 0x000fe200078e0208 */
[----:B------:R-:W-:Y:S01]  /*29f0*/  IADD3 R76, R106, R109, RZ ;  /* 0x0000006d6a4c7210 */ /* 0x000fe20007ffe0ff */
[----:B------:R-:W-:Y:S01]  /*2a00*/  FADD.FTZ R112, R112, R77 ;  /* 0x0000004d70707221 */ /* 0x000fe20000010000 */
[----:B------:R-:W1:Y:S01]  /*2a10*/  LDS.64 R48, [R48] ;  /* 0x0000000030307984 */ /* 0x000e620000000a00 */
[----:B--2---:R-:W-:Y:S01]  /*2a20*/  FADD.FTZ R111, R111, R58 ;  /* 0x0000003a6f6f7221 */ /* 0x004fe20000010000 */
[----:B------:R-:W-:Y:S01]  /*2a30*/  IADD3 R113, R106, R113, RZ ;  /* 0x000000716a717210 */ /* 0x000fe20007ffe0ff */
[----:B------:R-:W-:Y:S01]  /*2a40*/  FADD.FTZ R112, R112, R59 ;  /* 0x0000003b70707221 */ /* 0x000fe20000010000 */
[----:B------:R-:W2:Y:S01]  /*2a50*/  LDS.64 R76, [R76] ;  /* 0x000000004c4c7984 */ /* 0x000ea20000000a00 */
[----:B---3--:R-:W-:-:S02]  /*2a60*/  FADD.FTZ R111, R111, R60 ;  /* 0x0000003c6f6f7221 */ /* 0x008fc40000010000 */
[----:B------:R-:W-:Y:S01]  /*2a70*/  FADD.FTZ R112, R112, R61 ;  /* 0x0000003d70707221 */ /* 0x000fe20000010000 */
[----:B------:R-:W3:Y:S01]  /*2a80*/  LDS.64 R58, [R113] ;  /* 0x00000000713a7984 */ /* 0x000ee20000000a00 */
        /* <DEDUP_REMOVED lines=10> */
[----:B0-----:R-:W-:-:S02]  /*2b30*/  FADD.FTZ R111, R111, R72 ;  /* 0x000000486f6f7221 */ /* 0x001fc40000010000 */
[----:B------:R-:W-:Y:S02]  /*2b40*/  FADD.FTZ R112, R112, R73 ;  /* 0x0000004970707221 */ /* 0x000fe40000010000 */
[----:B------:R-:W-:Y:S02]  /*2b50*/  FADD.FTZ R111, R111, R74 ;  /* 0x0000004a6f6f7221 */ /* 0x000fe40000010000 */
[----:B------:R-:W-:Y:S02]  /*2b60*/  FADD.FTZ R112, R112, R75 ;  /* 0x0000004b70707221 */ /* 0x000fe40000010000 */
[----:B-1----:R-:W-:Y:S02]  /*2b70*/  FADD.FTZ R111, R111, R48 ;  /* 0x000000306f6f7221 */ /* 0x002fe40000010000 */
[----:B------:R-:W-:Y:S02]  /*2b80*/  FADD.FTZ R112, R112, R49 ;  /* 0x0000003170707221 */ /* 0x000fe40000010000 */
[----:B--2---:R-:W-:-:S02]  /*2b90*/  FADD.FTZ R111, R111, R76 ;  /* 0x0000004c6f6f7221 */ /* 0x004fc40000010000 */
[----:B------:R-:W-:Y:S02]  /*2ba0*/  FADD.FTZ R112, R112, R77 ;  /* 0x0000004d70707221 */ /* 0x000fe40000010000 */
[----:B---3--:R-:W-:Y:S02]  /*2bb0*/  FADD.FTZ R66, R111, R58 ;  /* 0x0000003a6f427221 */ /* 0x008fe40000010000 */
[----:B------:R-:W-:-:S07]  /*2bc0*/  FADD.FTZ R67, R112, R59 ;  /* 0x0000003b70437221 */ /* 0x000fce0000010000 */
.L_x_3044:
[----:B------:R-:W-:Y:S05]  /*2bd0*/  BSYNC B0 ;  /* 0x0000000000007941 */ /* 0x000fea0003800000 */
.L_x_3043:
        /* <DEDUP_REMOVED lines=9> */
[----:B------:R-:W1:Y:S01]  /*2c70*/  SHFL.BFLY PT, R62, R61, 0x1, 0x1f ;  /* 0x0c201f003d3e7f89 */ /* 0x000e6200000e0000 */
[----:B------:R-:W-:-:S05]  /*2c80*/  @!P1 SHF.L.U32 R63, R63, 0x1, RZ ;  /* 0x000000013f3f9819 */ /* 0x000fca00000006ff */
        /* <DEDUP_REMOVED lines=17> */
.L_x_3047:
[----:B------:R-:W2:Y:S04]  /*2da0*/  LD.E.STRONG.GPU R48, desc[UR8][R104.64] ;  /* 0x0000000868307980 */ /* 0x000ea8000c10f900 */
[----:B--2---:R-:W-:Y:S01]  /*2db0*/  CCTL.IVALL ;  /* 0x00000000ff00798f */ /* 0x004fe20002000000 */
[----:B------:R-:W-:Y:S05]  /*2dc0*/  YIELD ;  /* 0x0000000000007946 */ /* 0x000fea0003800000 */
[----:B-----5:R-:W-:-:S04]  /*2dd0*/  LOP3.LUT R48, R48, R49, RZ, 0x3c, !PT ;  /* 0x0000003130307212 */ /* 0x020fc800078e3cff */
[----:B------:R-:W-:-:S13]  /*2de0*/  ISETP.GT.AND P1, PT, R48, -0x1, PT ;  /* 0xffffffff3000780c */ /* 0x000fda0003f24270 */
[----:B------:R-:W-:Y:S05]  /*2df0*/  @P1 BRA `(.L_x_3047) ;  /* 0xfffffffc00e81947 */ /* 0x000fea000383ffff */
.L_x_3046:
[----:B------:R-:W-:Y:S05]  /*2e00*/  WARPSYNC.ALL ;  /* 0x0000000000007948 */ /* 0x000fea0003800000 */
[----:B------:R-:W-:Y:S06]  /*2e10*/  BAR.SYNC.DEFER_BLOCKING 0x0 ;  /* 0x0000000000007b1d */ /* 0x000fec0000010000 */
[----:B------:R-:W-:Y:S05]  /*2e20*/  BRA `(.L_x_3048) ;  /* 0x00000000003c7947 */ /* 0x000fea0003800000 */
.L_x_3045:
[----:B------:R-:W-:Y:S01]  /*2e30*/  BAR.SYNC.DEFER_BLOCKING 0x0 ;  /* 0x0000000000007b1d */ /* 0x000fe20000010000 */
[----:B------:R-:W-:-:S13]  /*2e40*/  ISETP.NE.AND P1, PT, R6, RZ, PT ;  /* 0x000000ff0600720c */ /* 0x000fda0003f25270 */
[----:B------:R-:W-:Y:S05]  /*2e50*/  @P1 BRA `(.L_x_3049) ;  /* 0x0000000000281947 */ /* 0x000fea0003800000 */
[----:B------:R-:W-:Y:S06]  /*2e60*/  MEMBAR.ALL.GPU ;  /* 0x0000000000007992 */ /* 0x000fec000000a000 */
[----:B------:R-:W-:-:S00]  /*2e70*/  ERRBAR ;  /* 0x00000000000079ab */ /* 0x000fc00000000000 */
[----:B------:R-:W-:Y:S06]  /*2e80*/  CGAERRBAR ;  /* 0x00000000000075ab */ /* 0x000fec0000000000 */
[----:B------:R0:W5:Y:S02]  /*2e90*/  ATOM.E.ADD.STRONG.GPU PT, R48, desc[UR8][R102.64], R21 ;  /* 0x000000156630798a */ /* 0x00016400081ee1c8 */
.L_x_3050:
[----:B------:R-:W2:Y:S04]  /*2ea0*/  LD.E.STRONG.GPU R49, desc[UR8][R102.64] ;  /* 0x0000000866317980 */ /* 0x000ea8000c10f900 */
[----:B--2---:R-:W-:Y:S01]  /*2eb0*/  CCTL.IVALL ;  /* 0x00000000ff00798f */ /* 0x004fe20002000000 */
[----:B------:R-:W-:Y:S05]  /*2ec0*/  YIELD ;  /* 0x0000000000007946 */ /* 0x000fea0003800000 */
[----:B-----5:R-:W-:-:S04]  /*2ed0*/  LOP3.LUT R49, R49, R48, RZ, 0x3c, !PT ;  /* 0x0000003031317212 */ /* 0x020fc800078e3cff */
[----:B------:R-:W-:-:S13]  /*2ee0*/  ISETP.GT.AND P1, PT, R49, -0x1, PT ;  /* 0xffffffff3100780c */ /* 0x000fda0003f24270 */
[----:B------:R-:W-:Y:S05]  /*2ef0*/  @P1 BRA `(.L_x_3050) ;  /* 0xfffffffc00e81947 */ /* 0x000fea000383ffff */
.L_x_3049:
[----:B------:R-:W-:Y:S05]  /*2f00*/  WARPSYNC.ALL ;  /* 0x0000000000007948 */ /* 0x000fea0003800000 */
[----:B------:R-:W-:Y:S06]  /*2f10*/  BAR.SYNC.DEFER_BLOCKING 0x0 ;  /* 0x0000000000007b1d */ /* 0x000fec0000010000 */
.L_x_3048:
[----:B------:R-:W-:Y:S01]  /*2f20*/  ISETP.GT.U32.AND P1, PT, R6, 0x3f, PT ;  /* 0x0000003f0600780c */ /* 0x000fe20003f24070 */
[----:B------:R-:W1:Y:S01]  /*2f30*/  S2UR UR6, SR_CgaCtaId ;  /* 0x00000000000679c3 */ /* 0x000e620000008800 */
[----:B------:R-:W-:Y:S01]  /*2f40*/  UMOV UR5, 0x400 ;  /* 0x0000040000057882 */ /* 0x000fe20000000000 */
[----:B------:R-:W-:Y:S01]  /*2f50*/  SHF.L.U32 R4, R4, 0x2, RZ ;  /* 0x0000000204047819 */ /* 0x000fe200000006ff */
[----:B------:R-:W-:-:S09]  /*2f60*/  ULDC.64 UR12, c[0x0][0x210] ;  /* 0x00008400000c7ab9 */ /* 0x000fd20000000a00 */
[----:B------:R-:W2:Y:S01]  /*2f70*/  @!P1 LDC R59, c[0x0][0x10] ;  /* 0x00000400ff3b9b82 */ /* 0x000ea20000000800 */
[----:B------:R-:W-:-:S07]  /*2f80*/  @!P1 LOP3.LUT R61, R6, 0xf, RZ, 0xc0, !PT ;  /* 0x0000000f063d9812 */ /* 0x000fce00078ec0ff */
[----:B------:R-:W3:Y:S01]  /*2f90*/  @!P1 LDC.64 R48, c[0x0][0x260] ;  /* 0x00009800ff309b82 */ /* 0x000ee20000000a00 */
[----:B--2---:R-:W-:Y:S01]  /*2fa0*/  @!P1 IMAD R58, R59, UR4, R0 ;  /* 0x000000043b3a9c24 */ /* 0x004fe2000f8e0200 */
[----:B------:R-:W-:-:S04]  /*2fb0*/  @!P1 LOP3.LUT R59, R6, 0x7ffffff0, RZ, 0xc0, !PT ;  /* 0x7ffffff0063b9812 */ /* 0x000fc800078ec0ff */
[----:B------:R-:W-:-:S05]  /*2fc0*/  @!P1 LEA R58, R58, R59, 0x6 ;  /* 0x0000003b3a3a9211 */ /* 0x000fca00078e30ff */
[----:B------:R-:W-:-:S05]  /*2fd0*/  @!P1 IMAD.IADD R58, R58, 0x1, R61 ;  /* 0x000000013a3a9824 */ /* 0x000fca00078e023d */
[----:B------:R-:W-:-:S05]  /*2fe0*/  @!P1 SHF.L.U32 R59, R58, 0x1, RZ ;  /* 0x000000013a3b9819 */ /* 0x000fca00000006ff */
[----:B---3--:R-:W-:-:S06]  /*2ff0*/  @!P1 IMAD.WIDE.U32 R48, R59, 0x4, R48 ;  /* 0x000000043b309825 */ /* 0x008fcc00078e0030 */
        /* <DEDUP_REMOVED lines=17> */
[----:B------:R-:W-:Y:S02]  /*3110*/  LOP3.LUT R61, R4, 0xc, RZ, 0xc0, !PT ;  /* 0x0000000c043d7812 */ /* 0x000fe400078ec0ff */
[----:B------:R-:W-:Y:S01]  /*3120*/  @!P1 SHF.R.U32.HI R4, RZ, 0x1, R6 ;  /* 0x00000001ff049819 */ /* 0x000fe20000011606 */
[----:B------:R-:W2:Y:S01]  /*3130*/  SHFL.BFLY PT, R49, R62, 0x2, 0x1f ;  /* 0x0c401f003e317f89 */ /* 0x000ea200000e0000 */
[----:B------:R-:W-:Y:S02]  /*3140*/  IADD3 R26, -R61, R26, RZ ;  /* 0x0000001a3d1a7210 */ /* 0x000fe40007ffe1ff */
[----:B------:R-:W-:Y:S02]  /*3150*/  @!P1 LOP3.LUT R4, R4, 0x7ffffff8, RZ, 0xc0, !PT ;  /* 0x7ffffff804049812 */ /* 0x000fe400078ec0ff */
[----:B------:R-:W-:Y:S01]  /*3160*/  LEA R26, R26, UR5, 0x3 ;  /* 0x000000051a1a7c11 */ /* 0x000fe2000f8e18ff */
        /* <DEDUP_REMOVED lines=10> */
[----:B-1----:R-:W-:-:S05]  /*3210*/  IADD3 R4, P1, R27, UR12, RZ ;  /* 0x0000000c1b047c10 */ /* 0x002fca000ff3e0ff */
[----:B------:R-:W1:Y:S02]  /*3220*/  LDS.64 R58, [R26] ;  /* 0x000000001a3a7984 */ /* 0x000e640000000a00 */
[--C-:B-1----:R-:W-:Y:S01]  /*3230*/  FFMA.FTZ R82, R3, R82, -R58.reuse ;  /* 0x0000005203527223 */ /* 0x102fe2000001083a */
[--C-:B------:R-:W-:Y:S01]  /*3240*/  FFMA.FTZ R84, R37, R84, -R58.reuse ;  /* 0x0000005425547223 */ /* 0x100fe2000001083a */
[C-C-:B------:R-:W-:Y:S01]  /*3250*/  FFMA.FTZ R79, R3.reuse, R79, -R58.reuse ;  /* 0x0000004f034f7223 */ /* 0x140fe2000001083a */
[C-C-:B------:R-:W-:Y:S01]  /*3260*/  FFMA.FTZ R91, R3.reuse, R91, -R58.reuse ;  /* 0x0000005b035b7223 */ /* 0x140fe2000001083a */
[--C-:B------:R-:W-:Y:S01]  /*3270*/  FFMA.FTZ R3, R3, R97, -R58.reuse ;  /* 0x0000006103037223 */ /* 0x100fe2000001083a */
[--C-:B------:R-:W-:Y:S01]  /*3280*/  FFMA.FTZ R86, R39, R86, -R58.reuse ;  /* 0x0000005627567223 */ /* 0x100fe2000001083a */
[----:B------:R-:W-:Y:S01]  /*3290*/  FFMA.FTZ R92, R43, R92, -R58 ;  /* 0x0000005c2b5c7223 */ /* 0x000fe2000001083a */
[-C--:B------:R-:W-:Y:S01]  /*32a0*/  FFMA.FTZ R82, R5, -R59.reuse, R82 ;  /* 0x8000003b05527223 */ /* 0x080fe20000010052 */
[----:B------:R-:W-:Y:S01]  /*32b0*/  FFMA.FTZ R84, R41, -R59, R84 ;  /* 0x8000003b29547223 */ /* 0x000fe20000010054 */
[----:B------:R-:W-:Y:S01]  /*32c0*/  FFMA.FTZ R81, R37, R81, -R58 ;  /* 0x0000005125517223 */ /* 0x000fe2000001083a */
[-C--:B------:R-:W-:Y:S01]  /*32d0*/  FFMA.FTZ R86, R45, -R59.reuse, R86 ;  /* 0x8000003b2d567223 */ /* 0x080fe20000010056 */
[-C--:B------:R-:W-:Y:S01]  /*32e0*/  FFMA.FTZ R92, R47, -R59.reuse, R92 ;  /* 0x8000003b2f5c7223 */ /* 0x080fe2000001005c */
[-C--:B------:R-:W-:Y:S01]  /*32f0*/  FFMA.FTZ R88, R88, -R59.reuse, R3 ;  /* 0x8000003b58587223 */ /* 0x080fe20000010003 */
[C---:B------:R-:W-:Y:S01]  /*3300*/  FMUL.FTZ R82, R35.reuse, R82 ;  /* 0x0000005223527220 */ /* 0x040fe20000410000 */
[----:B------:R-:W-:Y:S01]  /*3310*/  FMUL.FTZ R3, R35, R84 ;  /* 0x0000005423037220 */ /* 0x000fe20000410000 */
[-C--:B------:R-:W-:Y:S01]  /*3320*/  FFMA.FTZ R36, R36, -R59.reuse, R79 ;  /* 0x8000003b24247223 */ /* 0x080fe2000001004f */
[----:B------:R-:W-:Y:S01]  /*3330*/  FFMA.FTZ R38, R38, -R59, R81 ;  /* 0x8000003b26267223 */ /* 0x000fe20000010051 */
[--C-:B------:R-:W-:Y:S01]  /*3340*/  FFMA.FTZ R83, R39, R83, -R58.reuse ;  /* 0x0000005327537223 */ /* 0x100fe2000001083a */
[--C-:B------:R-:W-:Y:S01]  /*3350*/  FFMA.FTZ R85, R43, R85, -R58.reuse ;  /* 0x000000552b557223 */ /* 0x100fe2000001083a */
[C---:B------:R-:W-:Y:S01]  /*3360*/  FMUL.FTZ R86, R35.reuse, R86 ;  /* 0x0000005623567220 */ /* 0x040fe20000410000 */
[----:B------:R-:W-:Y:S01]  /*3370*/  FMUL.FTZ R5, R35, R92 ;  /* 0x0000005c23057220 */ /* 0x000fe20000410000 */
[--C-:B------:R-:W-:Y:S01]  /*3380*/  FFMA.FTZ R89, R37, R89, -R58.reuse ;  /* 0x0000005925597223 */ /* 0x100fe2000001083a */
[----:B------:R-:W-:Y:S01]  /*3390*/  F2FP.F16.F32.PACK_AB R82, R3, R82 ;  /* 0x000000520352723e */ /* 0x000fe200000000ff */
[--C-:B------:R-:W-:Y:S01]  /*33a0*/  FFMA.FTZ R37, R37, R95, -R58.reuse ;  /* 0x0000005f25257223 */ /* 0x100fe2000001083a */
[C---:B------:R-:W-:Y:S01]  /*33b0*/  FMUL.FTZ R36, R35.reuse, R36 ;  /* 0x0000002423247220 */ /* 0x040fe20000410000 */
[----:B------:R-:W-:Y:S01]  /*33c0*/  FMUL.FTZ R3, R35, R38 ;  /* 0x0000002623037220 */ /* 0x000fe20000410000 */
[C-C-:B------:R-:W-:Y:S01]  /*33d0*/  FFMA.FTZ R87, R39.reuse, R87, -R58.reuse ;  /* 0x0000005727577223 */ /* 0x140fe2000001083a */
[-C--:B------:R-:W-:Y:S01]  /*33e0*/  FFMA.FTZ R40, R40, -R59.reuse, R83 ;  /* 0x8000003b28287223 */ /* 0x080fe20000010053 */
[----:B------:R-:W-:Y:S01]  /*33f0*/  FFMA.FTZ R42, R42, -R59, R85 ;  /* 0x8000003b2a2a7223 */ /* 0x000fe20000010055 */
[--C-:B------:R-:W-:Y:S01]  /*3400*/  FFMA.FTZ R39, R39, R101, -R58.reuse ;  /* 0x0000006527277223 */ /* 0x100fe2000001083a */
[--C-:B------:R-:W-:Y:S01]  /*3410*/  FFMA.FTZ R93, R43, R93, -R58.reuse ;  /* 0x0000005d2b5d7223 */ /* 0x100fe2000001083a */
[----:B------:R-:W-:Y:S01]  /*3420*/  F2FP.F16.F32.PACK_AB R86, R5, R86 ;  /* 0x000000560556723e */ /* 0x000fe200000000ff */
[----:B------:R-:W-:Y:S01]  /*3430*/  FFMA.FTZ R43, R43, R99, -R58 ;  /* 0x000000632b2b7223 */ /* 0x000fe2000001083a */
[----:B------:R-:W-:Y:S01]  /*3440*/  IADD3.X R5, R28, UR13, RZ, P1, !PT ;  /* 0x0000000d1c057c10 */ /* 0x000fe20008ffe4ff */
[-C--:B------:R-:W-:Y:S01]  /*3450*/  FFMA.FTZ R90, R90, -R59.reuse, R37 ;  /* 0x8000003b5a5a7223 */ /* 0x080fe20000010025 */
[----:B------:R-:W-:Y:S01]  /*3460*/  PRMT R27, R82, 0x7632, R27 ;  /* 0x00007632521b7816 */ /* 0x000fe2000000001b */
[C---:B------:R-:W-:Y:S01]  /*3470*/  FMUL.FTZ R40, R35.reuse, R40 ;  /* 0x0000002823287220 */ /* 0x040fe20000410000 */
        /* <DEDUP_REMOVED lines=21> */
[----:B-1----:R-:W-:Y:S01]  /*35d0*/  IADD3.X R27, R30, UR13, RZ, P1, !PT ;  /* 0x0000000d1e1b7c10 */ /* 0x002fe20008ffe4ff */
        /* <DEDUP_REMOVED lines=10> */
[----:B-1----:R-:W-:-:S03]  /*3680*/  PRMT R5, R40, 0x7632, R5 ;  /* 0x0000763228057816 */ /* 0x002fc60000000005 */
[----:B------:R-:W-:Y:S01]  /*3690*/  STG.E.U16 desc[UR8][R26.64+0x4], R40 ;  /* 0x000004281a007986 */ /* 0x000fe2000c101508 */
[----:B------:R-:W-:Y:S02]  /*36a0*/  PRMT R3, R44, 0x7632, R3 ;  /* 0x000076322c037816 */ /* 0x000fe40000000003 */
[----:B--2---:R-:W-:Y:S01]  /*36b0*/  IADD3.X R29, R32, UR13, RZ, P1, !PT ;  /* 0x0000000d201d7c10 */ /* 0x004fe20008ffe4ff */
[----:B------:R1:W-:Y:S01]  /*36c0*/  STG.E.U16 desc[UR8][R26.64+0x6], R5 ;  /* 0x000006051a007986 */ /* 0x0003e2000c101508 */
[----:B------:R-:W-:Y:S02]  /*36d0*/  IADD3 R30, P1, R33, UR12, RZ ;  /* 0x0000000c211e7c10 */ /* 0x000fe4000ff3e0ff */
[----:B------:R-:W-:Y:S01]  /*36e0*/  PRMT R4, R78, 0x7632, R4 ;  /* 0x000076324e047816 */ /* 0x000fe20000000004 */
[----:B------:R-:W-:Y:S01]  /*36f0*/  STG.E.U16 desc[UR8][R28.64], R44 ;  /* 0x0000002c1c007986 */ /* 0x000fe2000c101508 */
[----:B------:R-:W-:-:S03]  /*3700*/  IADD3.X R31, R34, UR13, RZ, P1, !PT ;  /* 0x0000000d221f7c10 */ /* 0x000fc60008ffe4ff */
[----:B------:R-:W-:Y:S01]  /*3710*/  STG.E.U16 desc[UR8][R28.64+0x2], R3 ;  /* 0x000002031c007986 */ /* 0x000fe2000c101508 */
[----:B-1----:R-:W-:-:S03]  /*3720*/  PRMT R5, R88, 0x7632, R5 ;  /* 0x0000763258057816 */ /* 0x002fc60000000005 */
[----:B------:R-:W-:Y:S01]  /*3730*/  STG.E.U16 desc[UR8][R28.64+0x4], R78 ;  /* 0x0000044e1c007986 */ /* 0x000fe2000c101508 */
[----:B------:R-:W-:-:S03]  /*3740*/  PRMT R26, R94, 0x7632, R26 ;  /* 0x000076325e1a7816 */ /* 0x000fc6000000001a */
[----:B------:R1:W-:Y:S04]  /*3750*/  STG.E.U16 desc[UR8][R28.64+0x6], R4 ;  /* 0x000006041c007986 */ /* 0x0003e8000c101508 */
[----:B------:R2:W-:Y:S04]  /*3760*/  STG.E.U16 desc[UR8][R30.64], R88 ;  /* 0x000000581e007986 */ /* 0x0005e8000c101508 */
[----:B------:R2:W-:Y:S04]  /*3770*/  STG.E.U16 desc[UR8][R30.64+0x2], R5 ;  /* 0x000002051e007986 */ /* 0x0005e8000c101508 */
[----:B------:R2:W-:Y:S01]  /*3780*/  STG.E.U16 desc[UR8][R30.64+0x4], R94 ;  /* 0x0000045e1e007986 */ /* 0x0005e2000c101508 */
[----:B-1----:R-:W-:-:S03]  /*3790*/  MOV R4, R100 ;  /* 0x0000006400047202 */ /* 0x002fc60000000f00 */
[----:B------:R2:W-:Y:S01]  /*37a0*/  STG.E.U16 desc[UR8][R30.64+0x6], R26 ;  /* 0x0000061a1e007986 */ /* 0x0005e2000c101508 */
[----:B------:R-:W-:Y:S05]  /*37b0*/  @!P0 BRA `(.L_x_3051) ;  /* 0xffffffcc00c08947 */ /* 0x000fea000383ffff */
.L_x_3041:
        /* <DEDUP_REMOVED lines=31> */
[----:B------:R-:W-:Y:S02]  /*39b0*/  SHF.R.U32.HI R5, RZ, 0x4, R0 ;  /* 0x00000004ff057819 */ /* 0x000fe40000011600 */
[----:B------:R-:W-:Y:S01]  /*39c0*/  LEA R12, R2, UR6, 0x7 ;  /* 0x00000006020c7c11 */ /* 0x000fe2000f8e38ff */
[----:B------:R-:W-:Y:S01]  /*39d0*/  IMAD.WIDE.U32 R8, R4, -0x33333333, RZ ;  /* 0xcccccccd04087825 */ /* 0x000fe200078e00ff */
[----:B------:R-:W-:Y:S02]  /*39e0*/  IADD3 R6, R5, 0x14, RZ ;  /* 0x0000001405067810 */ /* 0x000fe40007ffe0ff */
[----:B------:R-:W-:Y:S02]  /*39f0*/  LOP3.LUT R14, RZ, R5, RZ, 0x33, !PT ;  /* 0x00000005ff0e7212 */ /* 0x000fe400078e33ff */
[----:B------:R-:W-:Y:S01]  /*3a00*/  VIMNMX.U32 R13, R6, 0x20, !PT ;  /* 0x00000020060d7848 */ /* 0x000fe20007fe0000 */
[----:B------:R-:W-:Y:S01]  /*3a10*/  IMAD.WIDE.U32 R10, P0, R3, -0x33333334, R8 ;  /* 0xcccccccc030a7825 */ /* 0x000fe20007800008 */
[----:B------:R-:W-:-:S02]  /*3a20*/  LOP3.LUT R7, R7, 0x1f, R0, 0x78, !PT ;  /* 0x0000001f07077812 */ /* 0x000fc400078e7800 */
[----:B------:R-:W-:Y:S01]  /*3a30*/  IADD3 R49, P2, R2, 0x1e, RZ ;  /* 0x0000001e02317810 */ /* 0x000fe20007f5e0ff */
[----:B------:R-:W-:Y:S01]  /*3a40*/  IMAD.WIDE.U32 R8, R3, -0x33333333, RZ ;  /* 0xcccccccd03087825 */ /* 0x000fe200078e00ff */
[----:B------:R-:W-:Y:S02]  /*3a50*/  IADD3.X R17, RZ, RZ, RZ, P0, !PT ;  /* 0x000000ffff117210 */ /* 0x000fe400007fe4ff */
[----:B------:R-:W-:Y:S02]  /*3a60*/  MOV R16, R11 ;  /* 0x0000000b00107202 */ /* 0x000fe40000000f00 */
[----:B------:R-:W-:Y:S02]  /*3a70*/  IADD3 RZ, P1, R9, R10, RZ ;  /* 0x0000000a09ff7210 */ /* 0x000fe40007f3e0ff */
[----:B------:R-:W-:Y:S01]  /*3a80*/  IADD3 R8, R13, R14, RZ ;  /* 0x0000000e0d087210 */ /* 0x000fe20007ffe0ff */
[----:B------:R-:W-:Y:S01]  /*3a90*/  IMAD.SHL.U32 R13, R0, 0x2, RZ ;  /* 0x00000002000d7824 */ /* 0x000fe200078e00ff */
[----:B------:R-:W-:Y:S01]  /*3aa0*/  LEA R7, R7, R12, 0x2 ;  /* 0x0000000c07077211 */ /* 0x000fe200078e10ff */
[----:B------:R-:W-:Y:S01]  /*3ab0*/  IMAD.WIDE.U32.X R16, R4, -0x33333334, R16, P1 ;  /* 0xcccccccc04107825 */ /* 0x000fe200008e0410 */
[----:B------:R-:W-:-:S02]  /*3ac0*/  SHF.L.U32 R12, R0, 0x7, RZ ;  /* 0x00000007000c7819 */ /* 0x000fc400000006ff */
[----:B------:R-:W-:Y:S01]  /*3ad0*/  ISETP.LT.U32.AND P0, PT, R26, 0x2, PT ;  /* 0x000000021a00780c */ /* 0x000fe20003f01070 */
[----:B------:R-:W-:Y:S01]  /*3ae0*/  IMAD.WIDE.U32 R14, R8, -0x33333333, RZ ;  /* 0xcccccccd080e7825 */ /* 0x000fe200078e00ff */
[----:B------:R-:W-:Y:S02]  /*3af0*/  LOP3.LUT R12, R12, 0x780, RZ, 0xc0, !PT ;  /* 0x000007800c0c7812 */ /* 0x000fe400078ec0ff */
[----:B------:R-:W-:Y:S01]  /*3b00*/  LOP3.LUT R10, R13, 0x1e, RZ, 0xc0, !PT ;  /* 0x0000001e0d0a7812 */ /* 0x000fe200078ec0ff */
[----:B------:R-:W-:Y:S01]  /*3b10*/  IMAD.MOV.U32 R14, RZ, RZ, R18 ;  /* 0x000000ffff0e7224 */ /* 0x000fe200078e0012 */
[----:B------:R-:W-:Y:S02]  /*3b20*/  ISETP.LT.AND.EX P0, PT, R27, RZ, PT, P0 ;  /* 0x000000ff1b00720c */ /* 0x000fe40003f01300 */
[----:B------:R-:W-:Y:S02]  /*3b30*/  IADD3 R9, R5, 0x28, RZ ;  /* 0x0000002805097810 */ /* 0x000fe40007ffe0ff */
[----:B------:R-:W-:-:S02]  /*3b40*/  SHF.R.U64 R24, R16, 0x3, R17 ;  /* 0x0000000310187819 */ /* 0x000fc40000001211 */
[----:B------:R-:W-:Y:S02]  /*3b50*/  IADD3 R20, R12, UR6, RZ ;  /* 0x000000060c147c10 */ /* 0x000fe4000fffe0ff */
[-C--:B------:R-:W-:Y:S02]  /*3b60*/  LOP3.LUT R13, R6, R10.reuse, RZ, 0x3c, !PT ;  /* 0x0000000a060d7212 */ /* 0x080fe400078e3cff */
[----:B------:R-:W-:Y:S02]  /*3b70*/  SEL R23, R26, 0x2, P0 ;  /* 0x000000021a177807 */ /* 0x000fe40000000000 */
[-C--:B------:R-:W-:Y:S02]  /*3b80*/  LOP3.LUT R11, R5, R10.reuse, RZ, 0x3c, !PT ;  /* 0x0000000a050b7212 */ /* 0x080fe400078e3cff */
[----:B------:R-:W-:Y:S02]  /*3b90*/  LOP3.LUT R19, R9, R10, RZ, 0x3c, !PT ;  /* 0x0000000a09137212 */ /* 0x000fe400078e3cff */
[----:B------:R-:W-:-:S02]  /*3ba0*/  SEL R26, R27, RZ, P0 ;  /* 0x000000ff1b1a7207 */ /* 0x000fc40000000000 */
[----:B------:R-:W-:Y:S02]  /*3bb0*/  LEA.HI R22, R15, 0x1, RZ, 0x1c ;  /* 0x000000010f167811 */ /* 0x000fe400078fe0ff */
[C---:B------:R-:W-:Y:S02]  /*3bc0*/  IADD3 R16, P0, R2.reuse, 0xa, RZ ;  /* 0x0000000a02107810 */ /* 0x040fe40007f1e0ff */
[----:B------:R-:W-:Y:S02]  /*3bd0*/  IADD3 R17, P1, R2, 0x14, RZ ;  /* 0x0000001402117810 */ /* 0x000fe40007f3e0ff */
[----:B------:R-:W-:Y:S02]  /*3be0*/  IADD3 R24, R24, 0x1, RZ ;  /* 0x0000000118187810 */ /* 0x000fe40007ffe0ff */
[-C--:B------:R-:W-:Y:S02]  /*3bf0*/  LEA R12, R13, R20.reuse, 0x2 ;  /* 0x000000140d0c7211 */ /* 0x080fe400078e10ff */
[----:B------:R-:W-:-:S02]  /*3c00*/  LEA R11, R11, R20, 0x2 ;  /* 0x000000140b0b7211 */ /* 0x000fc400078e10ff */
[----:B------:R-:W-:Y:S02]  /*3c10*/  LEA R13, R19, R20, 0x2 ;  /* 0x00000014130d7211 */ /* 0x000fe400078e10ff */
[----:B------:R-:W-:Y:S02]  /*3c20*/  SHF.L.U64.HI R21, R23, 0x4, R26 ;  /* 0x0000000417157819 */ /* 0x000fe4000001021a */
[C---:B------:R-:W-:Y:S02]  /*3c30*/  LOP3.LUT R15, R0.reuse, 0x1f, RZ, 0xc0, !PT ;  /* 0x0000001f000f7812 */ /* 0x040fe400078ec0ff */
[----:B------:R-:W-:Y:S02]  /*3c40*/  LOP3.LUT R47, R0, 0xf, RZ, 0xc0, !PT ;  /* 0x0000000f002f7812 */ /* 0x000fe400078ec0ff */
[----:B------:R-:W-:Y:S02]  /*3c50*/  IADD3 R18, R5, 0x3c, RZ ;  /* 0x0000003c05127810 */ /* 0x000fe40007ffe0ff */
[----:B------:R-:W-:-:S02]  /*3c60*/  IADD3.X R19, RZ, RZ, RZ, P0, !PT ;  /* 0x000000ffff137210 */ /* 0x000fc400007fe4ff */
[----:B------:R-:W-:Y:S02]  /*3c70*/  IADD3.X R20, RZ, RZ, RZ, P1, !PT ;  /* 0x000000ffff147210 */ /* 0x000fe40000ffe4ff */
[----:B------:R-:W-:Y:S02]  /*3c80*/  IADD3.X R53, RZ, RZ, RZ, P2, !PT ;  /* 0x000000ffff357210 */ /* 0x000fe400017fe4ff */
[----:B------:R-:W-:Y:S02]  /*3c90*/  SHF.L.U32 R23, R23, 0x4, RZ ;  /* 0x0000000417177819 */ /* 0x000fe400000006ff */
[----:B------:R-:W-:Y:S02]  /*3ca0*/  LOP3.LUT R22, R22, 0x3, RZ, 0xc0, !PT ;  /* 0x0000000316167812 */ /* 0x000fe400078ec0ff */
[----:B------:R-:W-:-:S07]  /*3cb0*/  LOP3.LUT R24, R24, 0x3, RZ, 0xc0, !PT ;  /* 0x0000000318187812 */ /* 0x000fce00078ec0ff */
.L_x_3068:
[----:B------:R-:W-:Y:S01]  /*3cc0*/  ISETP.GT.U32.AND P0, PT, R23, R2, PT ;  /* 0x000000021700720c */ /* 0x000fe20003f04070 */
[----:B------:R-:W-:Y:S01]  /*3cd0*/  BSSY B0, `(.L_x_3052) ;  /* 0x00000a7000007945 */ /* 0x000fe20003800000 */
[----:B0-----:R-:W-:Y:S01]  /*3ce0*/  HFMA2.MMA R52, -RZ, RZ, 0, 0 ;  /* 0x00000000ff347435 */ /* 0x001fe200000001ff */
[----:B--2-4-:R-:W-:Y:S01]  /*3cf0*/  IMAD.MOV.U32 R25, RZ, RZ, RZ ;  /* 0x000000ffff197224 */ /* 0x014fe200078e00ff */
[----:B------:R-:W-:-:S13]  /*3d00*/  ISETP.GT.AND.EX P0, PT, R21, RZ, PT, P0 ;  /* 0x000000ff1500720c */ /* 0x000fda0003f04300 */
[----:B-1-3--:R-:W-:Y:S05]  /*3d10*/  @!P0 BRA `(.L_x_3053) ;  /* 0x0000000800888947 */ /* 0x00afea0003800000 */
        /* <DEDUP_REMOVED lines=36> */
.L_x_3055:
[----:B------:R-:W-:Y:S05]  /*3f60*/  BSYNC B1 ;  /* 0x0000000000017941 */ /* 0x000fea0003800000 */
.L_x_3054:
        /* <DEDUP_REMOVED lines=18> */
.L_x_3058:
        /* <DEDUP_REMOVED lines=55> */
.L_x_3057:
[----:B------:R-:W-:Y:S05]  /*4400*/  BSYNC B1 ;  /* 0x0000000000017941 */ /* 0x000fea0003800000 */
.L_x_3056:
        /* <DEDUP_REMOVED lines=35> */
.L_x_3060:
[----:B------:R-:W-:Y:S05]  /*4640*/  BSYNC B1 ;  /* 0x0000000000017941 */ /* 0x000fea0003800000 */
.L_x_3059:
        /* <DEDUP_REMOVED lines=15> */
.L_x_3053:
[----:B------:R-:W-:Y:S05]  /*4740*/  BSYNC B0 ;  /* 0x0000000000007941 */ /* 0x000fea0003800000 */
.L_x_3052:
        /* <DEDUP_REMOVED lines=15> */
[----:B0-----:R-:W-:Y:S01]  /*4840*/  IMAD.MOV.U32 R25, RZ, RZ, 0xffff ;  /* 0x0000ffffff197424 */ /* 0x001fe200078e00ff */
[----:B------:R-:W-:Y:S02]  /*4850*/  MOV R30, 0xffff ;  /* 0x0000ffff001e7802 */ /* 0x000fe40000000f00 */
[----:B------:R-:W-:Y:S01]  /*4860*/  MOV R32, 0xffff ;  /* 0x0000ffff00207802 */ /* 0x000fe20000000f00 */
[----:B--2---:R-:W0:Y:S01]  /*4870*/  SHFL.BFLY PT, R29, R26, 0x8, 0x101f ;  /* 0x0d101f001a1d7f89 */ /* 0x004e2200000e0000 */
[----:B------:R-:W-:Y:S02]  /*4880*/  MOV R31, 0xffff ;  /* 0x0000ffff001f7802 */ /* 0x000fe40000000f00 */
[----:B------:R-:W-:Y:S01]  /*4890*/  MOV R39, 0xffff ;  /* 0x0000ffff00277802 */ /* 0x000fe20000000f00 */
        /* <DEDUP_REMOVED lines=15> */
.L_x_3077:
[----:B------:R-:W0:Y:S01]  /*4990*/  LDC.64 R26, c[0x0][0x218] ;  /* 0x00008600ff1a7b82 */ /* 0x000e220000000a00 */
[----:B------:R-:W-:Y:S01]  /*49a0*/  ISETP.NE.AND P1, PT, R47, RZ, PT ;  /* 0x000000ff2f00720c */ /* 0x000fe20003f25270 */
[----:B---3--:R-:W-:Y:S01]  /*49b0*/  FADD.FTZ R31, R37, R32 ;  /* 0x00000020251f7221 */ /* 0x008fe20000010000 */
[----:B------:R-:W-:Y:S01]  /*49c0*/  IADD3 R25, R5, R14, RZ ;  /* 0x0000000e05197210 */ /* 0x000fe20007ffe0ff */
[----:B------:R-:W-:Y:S01]  /*49d0*/  IMAD.MOV.U32 R33, RZ, RZ, R6 ;  /* 0x000000ffff217224 */ /* 0x000fe200078e0006 */
[----:B------:R-:W-:-:S03]  /*49e0*/  ISETP.NE.AND P2, PT, R22, 0x1, PT ;  /* 0x000000011600780c */ /* 0x000fc60003f45270 */
[----:B------:R-:W2:Y:S06]  /*49f0*/  LDC.64 R28, c[0x0][0x220] ;  /* 0x00008800ff1c7b82 */ /* 0x000eac0000000a00 */
[----:B------:R-:W-:Y:S02]  /*4a00*/  @!P1 F2FP.F16.F32.PACK_AB R30, RZ, R38 ;  /* 0x00000026ff1e923e */ /* 0x000fe400000000ff */
[----:B------:R-:W-:Y:S01]  /*4a10*/  @!P1 F2FP.F16.F32.PACK_AB R31, RZ, R31 ;  /* 0x0000001fff1f923e */ /* 0x000fe200000000ff */
        /* <DEDUP_REMOVED lines=32> */
.L_x_3087:
        /* <DEDUP_REMOVED lines=35> */
.L_x_3097:
[----:B----4-:R-:W-:Y:S01]  /*4e50*/  FADD.FTZ R30, R42, R32 ;  /* 0x000000202a1e7221 */ /* 0x010fe20000010000 */
[----:B------:R-:W-:Y:S02]  /*4e60*/  @!P1 F2FP.F16.F32.PACK_AB R25, RZ, R33 ;  /* 0x00000021ff19923e */ /* 0x000fe400000000ff */
[----:B------:R-:W-:Y:S02]  /*4e70*/  MOV R33, R18 ;  /* 0x0000001200217202 */ /* 0x000fe40000000f00 */
[----:B------:R-:W-:Y:S01]  /*4e80*/  @!P1 F2FP.F16.F32.PACK_AB R30, RZ, R30 ;  /* 0x0000001eff1e923e */ /* 0x000fe200000000ff */
[----:B------:R4:W-:Y:S04]  /*4e90*/  @!P1 STG.E.U16 desc[UR8][R26.64+0x50], R25 ;  /* 0x000050191a009986 */ /* 0x0009e8000c101508 */
[----:B------:R4:W-:Y:S02]  /*4ea0*/  @!P1 STG.E.U16 desc[UR8][R28.64+0x50], R30 ;  /* 0x0000501e1c009986 */ /* 0x0009e4000c101508 */
.L_x_3063:
[----:B------:R-:W-:Y:S05]  /*4eb0*/  BSYNC B0 ;  /* 0x0000000000007941 */ /* 0x000fea0003800000 */
.L_x_3062:
[----:B------:R-:W-:-:S13]  /*4ec0*/  ISETP.GE.U32.AND P0, PT, R8, 0x3c, PT ;  /* 0x0000003c0800780c */ /* 0x000fda0003f06070 */
[----:B------:R-:W-:Y:S05]  /*4ed0*/  @!P0 BRA `(.L_x_3061) ;  /* 0x0000000800548947 */ /* 0x000fea0003800000 */
[----:B------:R-:W-:Y:S02]  /*4ee0*/  ISETP.GT.U32.AND P0, PT, R47, 0x9, PT ;  /* 0x000000092f00780c */ /* 0x000fe40003f04070 */
[----:B--234-:R-:W-:Y:S01]  /*4ef0*/  CS2R R26, SRZ ;  /* 0x00000000001a7805 */ /* 0x01cfe2000001ff00 */
[----:B------:R-:W-:-:S10]  /*4f00*/  UMOV UR7, 0xffff ;  /* 0x0000ffff00077882 */ /* 0x000fd40000000000 */
[----:B0-----:R-:W-:Y:S02]  /*4f10*/  @!P0 LOP3.LUT R25, R33, R10, RZ, 0x3c, !PT ;  /* 0x0000000a21198212 */ /* 0x001fe400078e3cff */
[----:B------:R-:W-:-:S04]  /*4f20*/  @!P0 LEA R28, R47, UR6, 0x7 ;  /* 0x000000062f1c8c11 */ /* 0x000fc8000f8e38ff */
[----:B------:R-:W-:-:S05]  /*4f30*/  @!P0 LEA R25, R25, R28, 0x2 ;  /* 0x0000001c19198211 */ /* 0x000fca00078e10ff */
        /* <DEDUP_REMOVED lines=9> */
[----:B------:R-:W-:Y:S02]  /*4fd0*/  @!P0 LEA R28, R47, UR6, 0x7 ;  /* 0x000000062f1c8c11 */ /* 0x000fe4000f8e38ff */
[----:B------:R-:W-:Y:S01]  /*4fe0*/  @!P0 LEA R35, R35, R36, 0x2 ;  /* 0x0000002423238211 */ /* 0x000fe200078e10ff */
[----:B------:R-:W-:Y:S01]  /*4ff0*/  IMAD.MOV.U32 R36, RZ, RZ, 0xffff ;  /* 0x0000ffffff247424 */ /* 0x000fe200078e00ff */
[----:B------:R-:W-:-:S02]  /*5000*/  @!P0 LOP3.LUT R29, R29, R10, RZ, 0x3c, !PT ;  /* 0x0000000a1d1d8212 */ /* 0x000fc400078e3cff */
[----:B------:R-:W-:Y:S01]  /*5010*/  @!P0 IADD3 R39, R33, 0x3c, RZ ;  /* 0x0000003c21278810 */ /* 0x000fe20007ffe0ff */
[----:B------:R-:W4:Y:S01]  /*5020*/  @!P0 LDS R38, [R35+0x500] ;  /* 0x0005000023268984 */ /* 0x000f220000000800 */
[----:B------:R-:W-:Y:S02]  /*5030*/  @!P0 LEA R29, R29, R28, 0x2 ;  /* 0x0000001c1d1d8211 */ /* 0x000fe400078e10ff */
[----:B------:R-:W-:Y:S01]  /*5040*/  @!P0 LOP3.LUT R39, R39, R10, RZ, 0x3c, !PT ;  /* 0x0000000a27278212 */ /* 0x000fe200078e3cff */
[----:B------:R5:W1:Y:S01]  /*5050*/  @!P0 LDS R37, [R35] ;  /* 0x0000000023258984 */ /* 0x000a620000000800 */
[----:B------:R-:W-:Y:S02]  /*5060*/  MOV R32, 0xffff ;  /* 0x0000ffff00207802 */ /* 0x000fe40000000f00 */
[----:B------:R-:W-:Y:S01]  /*5070*/  @!P0 LEA R28, R39, R28, 0x2 ;  /* 0x0000001c271c8211 */ /* 0x000fe200078e10ff */
[----:B------:R-:W-:Y:S01]  /*5080*/  @!P0 LDS R48, [R29+0x500] ;  /* 0x000500001d308984 */ /* 0x000fe20000000800 */
[----:B------:R-:W-:Y:S01]  /*5090*/  HFMA2.MMA R39, -RZ, RZ, 0, 0 ;  /* 0x00000000ff277435 */ /* 0x000fe200000001ff */
[----:B0-----:R-:W-:-:S02]  /*50a0*/  MOV R25, 0xffff ;  /* 0x0000ffff00197802 */ /* 0x001fc40000000f00 */
[----:B------:R-:W-:Y:S01]  /*50b0*/  @!P0 LDS R46, [R29] ;  /* 0x000000001d2e8984 */ /* 0x000fe20000000800 */
[----:B------:R-:W-:Y:S02]  /*50c0*/  MOV R40, RZ ;  /* 0x000000ff00287202 */ /* 0x000fe40000000f00 */
[----:B------:R-:W-:Y:S01]  /*50d0*/  MOV R30, 0xffff ;  /* 0x0000ffff001e7802 */ /* 0x000fe20000000f00 */
[----:B------:R-:W-:Y:S01]  /*50e0*/  @!P0 LDS R52, [R28] ;  /* 0x000000001c348984 */ /* 0x000fe20000000800 */
[----:B------:R-:W-:Y:S02]  /*50f0*/  MOV R34, 0xffff ;  /* 0x0000ffff00227802 */ /* 0x000fe40000000f00 */
[----:B-----5:R-:W-:Y:S01]  /*5100*/  MOV R35, 0xffff ;  /* 0x0000ffff00237802 */ /* 0x020fe20000000f00 */
[----:B---3--:R-:W0:Y:S01]  /*5110*/  SHFL.BFLY PT, R32, R27, 0x8, 0x101f ;  /* 0x0d101f001b207f89 */ /* 0x008e2200000e0000 */
[----:B------:R-:W-:Y:S02]  /*5120*/  MOV R50, RZ ;  /* 0x000000ff00327202 */ /* 0x000fe40000000f00 */
[----:B------:R-:W-:Y:S01]  /*5130*/  MOV R43, 0xffff ;  /* 0x0000ffff002b7802 */ /* 0x000fe20000000f00 */
[----:B------:R0:W-:Y:S04]  /*5140*/  @!P0 LDS R54, [R28+0x500] ;  /* 0x000500001c368984 */ /* 0x0001e80000000800 */
[----:B--2---:R-:W2:Y:S01]  /*5150*/  SHFL.BFLY PT, R29, R26, 0x8, 0x101f ;  /* 0x0d101f001a1d7f89 */ /* 0x004ea200000e0000 */
[----:B----4-:R-:W-:-:S02]  /*5160*/  @!P0 MOV R40, R38 ;  /* 0x0000002600288202 */ /* 0x010fc40000000f00 */
[----:B------:R-:W-:Y:S01]  /*5170*/  MOV R38, 0xffff ;  /* 0x0000ffff00267802 */ /* 0x000fe20000000f00 */
[----:B-1----:R-:W-:Y:S02]  /*5180*/  @!P0 IMAD.MOV.U32 R39, RZ, RZ, R37 ;  /* 0x000000ffff278224 */ /* 0x002fe400078e0025 */
        /* <DEDUP_REMOVED lines=57> */
[----:B------:R-:W-:Y:S01]  /*5520*/  IMAD.MOV.U32 R39, RZ, RZ, 0xffff ;  /* 0x0000ffffff277424 */ /* 0x000fe200078e00ff */
[----:B------:R-:W2:Y:S01]  /*5530*/  LDC.64 R28, c[0x0][0x220] ;  /* 0x00008800ff1c7b82 */ /* 0x000ea20000000a00 */
[----:B---3--:R-:W-:Y:S01]  /*5540*/  FADD.FTZ R48, R55, R48 ;  /* 0x0000003037307221 */ /* 0x008fe20000010000 */
[----:B------:R-:W3:Y:S01]  /*5550*/  SHFL.BFLY PT, R40, R41, 0x1, 0x101f ;  /* 0x0c301f0029287f89 */ /* 0x000ee200000e0000 */
[----:B------:R-:W-:Y:S01]  /*5560*/  MOV R55, 0xffff ;  /* 0x0000ffff00377802 */ /* 0x000fe20000000f00 */
[----:B----4-:R-:W-:Y:S01]  /*5570*/  FADD.FTZ R51, R44, R51 ;  /* 0x000000332c337221 */ /* 0x010fe20000010000 */
[----:B------:R-:W-:Y:S01]  /*5580*/  MOV R44, 0xffff ;  /* 0x0000ffff002c7802 */ /* 0x000fe20000000f00 */
        /* <DEDUP_REMOVED lines=11> */
[----:B------:R-:W-:Y:S01]  /*5640*/  @!P0 F2FP.F16.F32.PACK_AB R33, RZ, R36 ;  /* 0x00000024ff21823e */ /* 0x000fe200000000ff */
[----:B------:R-:W-:-:S04]  /*5650*/  IMAD.WIDE R28, R25, 0x2, R28 ;  /* 0x00000002191c7825 */ /* 0x000fc800078e021c */
[----:B---3--:R-:W-:Y:S01]  /*5660*/  FADD.FTZ R40, R41, R40 ;  /* 0x0000002829287221 */ /* 0x008fe20000010000 */
[----:B------:R-:W-:Y:S02]  /*5670*/  @!P0 F2FP.F16.F32.PACK_AB R32, RZ, R35 ;  /* 0x00000023ff20823e */ /* 0x000fe400000000ff */
[----:B------:R-:W-:Y:S01]  /*5680*/  PRMT R34, R33, 0x7610, R34 ;  /* 0x0000761021227816 */ /* 0x000fe20000000022 */
[----:B----4-:R-:W-:Y:S01]  /*5690*/  FADD.FTZ R30, R43, R42 ;  /* 0x0000002a2b1e7221 */ /* 0x010fe20000010000 */
[----:B------:R-:W-:Y:S01]  /*56a0*/  @!P0 F2FP.F16.F32.PACK_AB R25, RZ, R40 ;  /* 0x00000028ff19823e */ /* 0x000fe200000000ff */
[----:B------:R-:W-:Y:S01]  /*56b0*/  @!P0 STG.E.U16 desc[UR8][R26.64], R32 ;  /* 0x000000201a008986 */ /* 0x000fe2000c101508 */
[----:B------:R-:W-:Y:S01]  /*56c0*/  MOV R36, 0xffff ;  /* 0x0000ffff00247802 */ /* 0x000fe20000000f00 */
[----:B-----5:R-:W-:Y:S01]  /*56d0*/  FADD.FTZ R39, R48, R39 ;  /* 0x0000002730277221 */ /* 0x020fe20000010000 */
[----:B------:R-:W-:Y:S01]  /*56e0*/  @!P0 F2FP.F16.F32.PACK_AB R30, RZ, R30 ;  /* 0x0000001eff1e823e */ /* 0x000fe200000000ff */
[----:B------:R3:W-:Y:S01]  /*56f0*/  @!P0 STG.E.U16 desc[UR8][R28.64], R34 ;  /* 0x000000221c008986 */ /* 0x0007e2000c101508 */
[----:B0-----:R-:W-:-:S03]  /*5700*/  FADD.FTZ R31, R51, R44 ;  /* 0x0000002c331f7221 */ /* 0x001fc60000010000 */
[----:B------:R-:W0:Y:S01]  /*5710*/  SHFL.BFLY PT, R36, R39, 0x1, 0x101f ;  /* 0x0c301f0027247f89 */ /* 0x000e2200000e0000 */
[----:B-1----:R-:W-:Y:S01]  /*5720*/  FADD.FTZ R33, R45, R46 ;  /* 0x0000002e2d217221 */ /* 0x002fe20000010000 */
[----:B------:R-:W-:Y:S01]  /*5730*/  @!P0 F2FP.F16.F32.PACK_AB R31, RZ, R31 ;  /* 0x0000001fff1f823e */ /* 0x000fe200000000ff */
[----:B--2---:R-:W-:-:S03]  /*5740*/  FADD.FTZ R50, R50, R55 ;  /* 0x0000003732327221 */ /* 0x004fc60000010000 */
[----:B------:R-:W-:Y:S02]  /*5750*/  @!P0 F2FP.F16.F32.PACK_AB R33, RZ, R33 ;  /* 0x00000021ff21823e */ /* 0x000fe400000000ff */
        /* <DEDUP_REMOVED lines=8> */
.L_x_3131:
[----:B01----:R-:W-:Y:S01]  /*57e0*/  FADD.FTZ R30, R50, R32 ;  /* 0x00000020321e7221 */ /* 0x003fe20000010000 */
[----:B------:R-:W-:-:S04]  /*57f0*/  @!P0 F2FP.F16.F32.PACK_AB R25, RZ, R36 ;  /* 0x00000024ff19823e */ /* 0x000fc800000000ff */
[----:B------:R-:W-:Y:S01]  /*5800*/  @!P0 F2FP.F16.F32.PACK_AB R30, RZ, R30 ;  /* 0x0000001eff1e823e */ /* 0x000fe200000000ff */
[----:B------:R0:W-:Y:S04]  /*5810*/  @!P0 STG.E.U16 desc[UR8][R26.64+0x78], R25 ;  /* 0x000078191a008986 */ /* 0x0001e8000c101508 */
[----:B------:R0:W-:Y:S02]  /*5820*/  @!P0 STG.E.U16 desc[UR8][R28.64+0x78], R30 ;  /* 0x0000781e1c008986 */ /* 0x0001e4000c101508 */
.L_x_3061:
[----:B------:R-:W-:Y:S05]  /*5830*/  WARPSYNC.ALL ;  /* 0x0000000000007948 */ /* 0x000fea0003800000 */
[----:B------:R-:W-:Y:S01]  /*5840*/  IADD3 R14, R14, 0x400, RZ ;  /* 0x000004000e0e7810 */ /* 0x000fe20007ffe0ff */
[----:B------:R-:W-:Y:S03]  /*5850*/  BAR.SYNC.DEFER_BLOCKING 0x0 ;  /* 0x0000000000007b1d */ /* 0x000fe60000010000 */
[----:B------:R-:W-:-:S13]  /*5860*/  ISETP.GE.AND P0, PT, R14, UR10, PT ;  /* 0x0000000a0e007c0c */ /* 0x000fda000bf06270 */
[----:B------:R-:W-:Y:S05]  /*5870*/  @!P0 BRA `(.L_x_3068) ;  /* 0xffffffe400108947 */ /* 0x000fea000383ffff */
[----:B------:R-:W-:Y:S05]  /*5880*/  EXIT ;  /* 0x000000000000794d */ /* 0x000fea0003800000 */
.L_x_3064:
[----:B------:R-:W-:Y:S01]  /*5890*/  HFMA2.MMA R30, -RZ, RZ, 0, 0.000503063201904296875 ;  /* 0x0000101fff1e7435 */ /* 0x000fe200000001ff */
[----:B--2---:R-:W-:Y:S01]  /*58a0*/  MOV R34, R26 ;  /* 0x0000001a00227202 */ /* 0x004fe20000000f00 */
[----:B------:R-:W-:Y:S01]  /*58b0*/  IMAD.MOV.U32 R31, RZ, RZ, 0x8 ;  /* 0x00000008ff1f7424 */ /* 0x000fe200078e00ff */
[----:B0-----:R-:W-:-:S08]  /*58c0*/  MOV R25, 0xffff ;  /* 0x0000ffff00197802 */ /* 0x001fd00000000f00 */
[----:B-1-3--:R-:W-:Y:S05]  /*58d0*/  WARPSYNC.COLLECTIVE R25, `(.L_x_3069) ;  /* 0x0000000019087348 */ /* 0x00afea0003c00000 */
[----:B------:R0:W2:Y:S02]  /*58e0*/  SHFL.BFLY P2, R32, R34, R31, R30 ;  /* 0x0c00001f22207389 */ /* 0x0000a4000004001e */
[----:B0123--:R-:W-:Y:S01]  /*58f0*/  ENDCOLLECTIVE ;  /* 0x000000000000791b */ /* 0x00ffe20003800000 */
.L_x_3069:
[----:B------:R-:W-:Y:S02]  /*5900*/  MOV R34, R27 ;  /* 0x0000001b00227202 */ /* 0x000fe40000000f00 */
[----:B------:R-:W-:-:S07]  /*5910*/  MOV R29, R32 ;  /* 0x00000020001d7202 */ /* 0x000fce0000000f00 */
[----:B------:R-:W-:Y:S05]  /*5920*/  WARPSYNC.COLLECTIVE R25, `(.L_x_3070) ;  /* 0x0000000019087348 */ /* 0x000fea0003c00000 */
[----:B------:R0:W1:Y:S02]  /*5930*/  SHFL.BFLY P2, R32, R34, R31, R30 ;  /* 0x0c00001f22207389 */ /* 0x000064000004001e */
[----:B01----:R-:W-:Y:S01]  /*5940*/  ENDCOLLECTIVE ;  /* 0x000000000000791b */ /* 0x003fe20003800000 */
.L_x_3070:
[----:B------:R-:W-:Y:S01]  /*5950*/  FADD.FTZ R29, R29, R26 ;  /* 0x0000001a1d1d7221 */ /* 0x000fe20000010000 */
[----:B------:R-:W-:-:S04]  /*5960*/  HFMA2.MMA R31, -RZ, RZ, 0, 2.384185791015625e-07 ;  /* 0x00000004ff1f7435 */ /* 0x000fc800000001ff */
[----:B------:R-:W-:Y:S02]  /*5970*/  MOV R34, R29 ;  /* 0x0000001d00227202 */ /* 0x000fe40000000f00 */
[----:B------:R-:W-:-:S07]  /*5980*/  MOV R28, R32 ;  /* 0x00000020001c7202 */ /* 0x000fce0000000f00 */
[----:B------:R-:W-:Y:S05]  /*5990*/  WARPSYNC.COLLECTIVE R25, `(.L_x_3071) ;  /* 0x0000000019087348 */ /* 0x000fea0003c00000 */
[----:B------:R0:W1:Y:S02]  /*59a0*/  SHFL.BFLY P2, R32, R34, R31, R30 ;  /* 0x0c00001f22207389 */ /* 0x000064000004001e */
[----:B01----:R-:W-:Y:S01]  /*59b0*/  ENDCOLLECTIVE ;  /* 0x000000000000791b */ /* 0x003fe20003800000 */
.L_x_3071:
[----:B------:R-:W-:-:S05]  /*59c0*/  FADD.FTZ R28, R28, R27 ;  /* 0x0000001b1c1c7221 */ /* 0x000fca0000010000 */
[----:B------:R-:W-:Y:S01]  /*59d0*/  MOV R34, R28 ;  /* 0x0000001c00227202 */ /* 0x000fe20000000f00 */
[----:B------:R-:W-:-:S07]  /*59e0*/  IMAD.MOV.U32 R36, RZ, RZ, R32 ;  /* 0x000000ffff247224 */ /* 0x000fce00078e0020 */
[----:B------:R-:W-:Y:S05]  /*59f0*/  WARPSYNC.COLLECTIVE R25, `(.L_x_3072) ;  /* 0x0000000019087348 */ /* 0x000fea0003c00000 */
[----:B------:R0:W1:Y:S02]  /*5a00*/  SHFL.BFLY P2, R32, R34, R31, R30 ;  /* 0x0c00001f22207389 */ /* 0x000064000004001e */
[----:B01----:R-:W-:Y:S01]  /*5a10*/  ENDCOLLECTIVE ;  /* 0x000000000000791b */ /* 0x003fe20003800000 */
.L_x_3072:
[----:B------:R-:W-:Y:S01]  /*5a20*/  FADD.FTZ R36, R29, R36 ;  /* 0x000000241d247221 */ /* 0x000fe20000010000 */
[----:B------:R-:W-:-:S04]  /*5a30*/  HFMA2.MMA R31, -RZ, RZ, 0, 1.1920928955078125e-07 ;  /* 0x00000002ff1f7435 */ /* 0x000fc800000001ff */
[----:B------:R-:W-:Y:S02]  /*5a40*/  MOV R34, R36 ;  /* 0x0000002400227202 */ /* 0x000fe40000000f00 */
[----:B------:R-:W-:-:S07]  /*5a50*/  MOV R33, R32 ;  /* 0x0000002000217202 */ /* 0x000fce0000000f00 */
[----:B------:R-:W-:Y:S05]  /*5a60*/  WARPSYNC.COLLECTIVE R25, `(.L_x_3073) ;  /* 0x0000000019087348 */ /* 0x000fea0003c00000 */
[----:B------:R0:W1:Y:S02]  /*5a70*/  SHFL.BFLY P2, R32, R34, R31, R30 ;  /* 0x0c00001f22207389 */ /* 0x000064000004001e */
[----:B01----:R-:W-:Y:S01]  /*5a80*/  ENDCOLLECTIVE ;  /* 0x000000000000791b */ /* 0x003fe20003800000 */
.L_x_3073:
[----:B------:R-:W-:-:S05]  /*5a90*/  FADD.FTZ R33, R28, R33 ;  /* 0x000000211c217221 */ /* 0x000fca0000010000 */
[----:B------:R-:W-:Y:S02]  /*5aa0*/  MOV R34, R33 ;  /* 0x0000002100227202 */ /* 0x000fe40000000f00 */
[----:B------:R-:W-:-:S07]  /*5ab0*/  MOV R35, R32 ;  /* 0x0000002000237202 */ /* 0x000fce0000000f00 */
[----:B------:R-:W-:Y:S05]  /*5ac0*/  WARPSYNC.COLLECTIVE R25, `(.L_x_3074) ;  /* 0x0000000019087348 */ /* 0x000fea0003c00000 */
[----:B------:R0:W1:Y:S02]  /*5ad0*/  SHFL.BFLY P2, R32, R34, R31, R30 ;  /* 0x0c00001f22207389 */ /* 0x000064000004001e */
[----:B01----:R-:W-:Y:S01]  /*5ae0*/  ENDCOLLECTIVE ;  /* 0x000000000000791b */ /* 0x003fe20003800000 */
.L_x_3074:
[----:B------:R-:W-:Y:S01]  /*5af0*/  FADD.FTZ R35, R36, R35 ;  /* 0x0000002324237221 */ /* 0x000fe20000010000 */
[----:B------:R-:W-:-:S03]  /*5b00*/  HFMA2.MMA R31, -RZ, RZ, 0, 5.9604644775390625e-08 ;  /* 0x00000001ff1f7435 */ /* 0x000fc600000001ff */
[----:B------:R-:W-:Y:S01]  /*5b10*/  IMAD.MOV.U32 R34, RZ, RZ, R35 ;  /* 0x000000ffff227224 */ /* 0x000fe200078e0023 */
[----:B------:R-:W-:-:S07]  /*5b20*/  MOV R26, R32 ;  /* 0x00000020001a7202 */ /* 0x000fce0000000f00 */
[----:B------:R-:W-:Y:S05]  /*5b30*/  WARPSYNC.COLLECTIVE R25, `(.L_x_3075) ;  /* 0x0000000019087348 */ /* 0x000fea0003c00000 */
[----:B------:R0:W1:Y:S02]  /*5b40*/  SHFL.BFLY P2, R32, R34, R31, R30 ;  /* 0x0c00001f22207389 */ /* 0x000064000004001e */
[----:B01----:R-:W-:Y:S01]  /*5b50*/  ENDCOLLECTIVE ;  /* 0x000000000000791b */ /* 0x003fe20003800000 */
.L_x_3075:
[----:B------:R-:W-:-:S05]  /*5b60*/  FADD.FTZ R37, R33, R26 ;  /* 0x0000001a21257221 */ /* 0x000fca0000010000 */
[----:B------:R-:W-:Y:S02]  /*5b70*/  MOV R34, R37 ;  /* 0x0000002500227202 */ /* 0x000fe40000000f00 */
[----:B------:R-:W-:-:S07]  /*5b80*/  MOV R38, R32 ;  /* 0x0000002000267202 */ /* 0x000fce0000000f00 */
[----:B------:R-:W-:Y:S05]  /*5b90*/  WARPSYNC.COLLECTIVE R25, `(.L_x_3076) ;  /* 0x0000000019087348 */ /* 0x000fea0003c00000 */
[----:B------:R0:W1:Y:S02]  /*5ba0*/  SHFL.BFLY P2, R32, R34, R31, R30 ;  /* 0x0c00001f22207389 */ /* 0x000064000004001e */
[----:B01----:R-:W-:Y:S01]  /*5bb0*/  ENDCOLLECTIVE ;  /* 0x000000000000791b */ /* 0x003fe20003800000 */
.L_x_3076:
[----:B------:R-:W-:Y:S01]  /*5bc0*/  FADD.FTZ R38, R35, R38 ;  /* 0x0000002623267221 */ /* 0x000fe20000010000 */
[----:B------:R-:W-:Y:S06]  /*5bd0*/  BRA `(.L_x_3077) ;  /* 0xffffffec006c7947 */ /* 0x000fec000383ffff */
.L_x_3065:
[----:B------:R-:W-:Y:S01]  /*5be0*/  BSSY B1, `(.L_x_3078) ;  /* 0x0000008000017945 */ /* 0x000fe20003800000 */
[----:B----4-:R-:W-:Y:S02]  /*5bf0*/  MOV R34, R33 ;  /* 0x0000002100227202 */ /* 0x010fe40000000f00 */
[----:B---3--:R-:W-:Y:S02]  /*5c00*/  MOV R31, 0x8 ;  /* 0x00000008001f7802 */ /* 0x008fe40000000f00 */
[----:B------:R-:W-:Y:S02]  /*5c10*/  MOV R30, 0x101f ;  /* 0x0000101f001e7802 */ /* 0x000fe40000000f00 */
[----:B------:R-:W-:-:S07]  /*5c20*/  MOV R25, 0xffff ;  /* 0x0000ffff00197802 */ /* 0x000fce0000000f00 */
[----:B012---:R-:W-:Y:S05]  /*5c30*/  WARPSYNC.COLLECTIVE R25, `(.L_x_3079) ;  /* 0x0000000019087348 */ /* 0x007fea0003c00000 */
[----:B------:R3:W4:Y:S02]  /*5c40*/  SHFL.BFLY P2, R32, R34, R31, R30 ;  /* 0x0c00001f22207389 */ /* 0x000724000004001e */
[----:B01234-:R-:W-:Y:S01]  /*5c50*/  ENDCOLLECTIVE ;  /* 0x000000000000791b */ /* 0x01ffe20003800000 */
.L_x_3079:
[----:B------:R-:W-:Y:S05]  /*5c60*/  BSYNC B1 ;  /* 0x0000000000017941 */ /* 0x000fea0003800000 */
.L_x_3078:
        /* <DEDUP_REMOVED lines=9> */
.L_x_3080:
[----:B------:R-:W-:Y:S01]  /*5d00*/  HFMA2.MMA R31, -RZ, RZ, 0, 2.384185791015625e-07 ;  /* 0x00000004ff1f7435 */ /* 0x000fe200000001ff */
[----:B------:R-:W-:Y:S02]  /*5d10*/  MOV R34, R36 ;  /* 0x0000002400227202 */ /* 0x000fe40000000f00 */
[----:B------:R-:W-:-:S08]  /*5d20*/  MOV R38, R32 ;  /* 0x0000002000267202 */ /* 0x000fd00000000f00 */
[----:B------:R-:W-:Y:S05]  /*5d30*/  WARPSYNC.COLLECTIVE R25, `(.L_x_3081) ;  /* 0x0000000019087348 */ /* 0x000fea0003c00000 */
[----:B------:R0:W1:Y:S02]  /*5d40*/  SHFL.BFLY P2, R32, R34, R31, R30 ;  /* 0x0c00001f22207389 */ /* 0x000064000004001e */
[----:B01----:R-:W-:Y:S01]  /*5d50*/  ENDCOLLECTIVE ;  /* 0x000000000000791b */ /* 0x003fe20003800000 */
.L_x_3081:
[----:B------:R-:W-:-:S05]  /*5d60*/  FADD.FTZ R38, R38, R35 ;  /* 0x0000002326267221 */ /* 0x000fca0000010000 */
[----:B------:R-:W-:Y:S01]  /*5d70*/  MOV R34, R38 ;  /* 0x0000002600227202 */ /* 0x000fe20000000f00 */
[----:B------:R-:W-:-:S07]  /*5d80*/  IMAD.MOV.U32 R37, RZ, RZ, R32 ;  /* 0x000000ffff257224 */ /* 0x000fce00078e0020 */
[----:B------:R-:W-:Y:S05]  /*5d90*/  WARPSYNC.COLLECTIVE R25, `(.L_x_3082) ;  /* 0x0000000019087348 */ /* 0x000fea0003c00000 */
[----:B------:R0:W1:Y:S02]  /*5da0*/  SHFL.BFLY P2, R32, R34, R31, R30 ;  /* 0x0c00001f22207389 */ /* 0x000064000004001e */
[----:B01----:R-:W-:Y:S01]  /*5db0*/  ENDCOLLECTIVE ;  /* 0x000000000000791b */ /* 0x003fe20003800000 */
.L_x_3082:
[----:B------:R-:W-:Y:S01]  /*5dc0*/  FADD.FTZ R37, R36, R37 ;  /* 0x0000002524257221 */ /* 0x000fe20000010000 */
[----:B------:R-:W-:-:S04]  /*5dd0*/  HFMA2.MMA R31, -RZ, RZ, 0, 1.1920928955078125e-07 ;  /* 0x00000002ff1f7435 */ /* 0x000fc800000001ff */
[----:B------:R-:W-:Y:S02]  /*5de0*/  MOV R34, R37 ;  /* 0x0000002500227202 */ /* 0x000fe40000000f00 */
[----:B------:R-:W-:-:S07]  /*5df0*/  MOV R39, R32 ;  /* 0x0000002000277202 */ /* 0x000fce0000000f00 */
[----:B------:R-:W-:Y:S05]  /*5e00*/  WARPSYNC.COLLECTIVE R25, `(.L_x_3083) ;  /* 0x0000000019087348 */ /* 0x000fea0003c00000 */
[----:B------:R0:W1:Y:S02]  /*5e10*/  SHFL.BFLY P2, R32, R34, R31, R30 ;  /* 0x0c00001f22207389 */ /* 0x000064000004001e */
[----:B01----:R-:W-:Y:S01]  /*5e20*/  ENDCOLLECTIVE ;  /* 0x000000000000791b */ /* 0x003fe20003800000 */
.L_x_3083:
[----:B------:R-:W-:-:S05]  /*5e30*/  FADD.FTZ R39, R38, R39 ;  /* 0x0000002726277221 */ /* 0x000fca0000010000 */
[----:B------:R-:W-:Y:S02]  /*5e40*/  MOV R34, R39 ;  /* 0x0000002700227202 */ /* 0x000fe40000000f00 */
[----:B------:R-:W-:-:S07]  /*5e50*/  MOV R40, R32 ;  /* 0x0000002000287202 */ /* 0x000fce0000000f00 */
[----:B------:R-:W-:Y:S05]  /*5e60*/  WARPSYNC.COLLECTIVE R25, `(.L_x_3084) ;  /* 0x0000000019087348 */ /* 0x000fea0003c00000 */
[----:B------:R0:W1:Y:S02]  /*5e70*/  SHFL.BFLY P2, R32, R34, R31, R30 ;  /* 0x0c00001f22207389 */ /* 0x000064000004001e */
[----:B01----:R-:W-:Y:S01]  /*5e80*/  ENDCOLLECTIVE ;  /* 0x000000000000791b */ /* 0x003fe20003800000 */
.L_x_3084:
[----:B------:R-:W-:Y:S01]  /*5e90*/  FADD.FTZ R40, R37, R40 ;  /* 0x0000002825287221 */ /* 0x000fe20000010000 */
[----:B------:R-:W-:-:S03]  /*5ea0*/  HFMA2.MMA R31, -RZ, RZ, 0, 5.9604644775390625e-08 ;  /* 0x00000001ff1f7435 */ /* 0x000fc600000001ff */
[----:B------:R-:W-:Y:S01]  /*5eb0*/  IMAD.MOV.U32 R34, RZ, RZ, R40 ;  /* 0x000000ffff227224 */ /* 0x000fe200078e0028 */
[----:B------:R-:W-:-:S07]  /*5ec0*/  MOV R42, R32 ;  /* 0x00000020002a7202 */ /* 0x000fce0000000f00 */
[----:B------:R-:W-:Y:S05]  /*5ed0*/  WARPSYNC.COLLECTIVE R25, `(.L_x_3085) ;  /* 0x0000000019087348 */ /* 0x000fea0003c00000 */
[----:B------:R0:W1:Y:S02]  /*5ee0*/  SHFL.BFLY P2, R32, R34, R31, R30 ;  /* 0x0c00001f22207389 */ /* 0x000064000004001e */
[----:B01----:R-:W-:Y:S01]  /*5ef0*/  ENDCOLLECTIVE ;  /* 0x000000000000791b */ /* 0x003fe20003800000 */
.L_x_3085:
[----:B------:R-:W-:-:S05]  /*5f00*/  FADD.FTZ R42, R39, R42 ;  /* 0x0000002a272a7221 */ /* 0x000fca0000010000 */
[----:B------:R-:W-:Y:S02]  /*5f10*/  MOV R34, R42 ;  /* 0x0000002a00227202 */ /* 0x000fe40000000f00 */
[----:B------:R-:W-:-:S07]  /*5f20*/  MOV R33, R32 ;  /* 0x0000002000217202 */ /* 0x000fce0000000f00 */
[----:B------:R-:W-:Y:S05]  /*5f30*/  WARPSYNC.COLLECTIVE R25, `(.L_x_3086) ;  /* 0x0000000019087348 */ /* 0x000fea0003c00000 */
[----:B------:R0:W1:Y:S02]  /*5f40*/  SHFL.BFLY P2, R32, R34, R31, R30 ;  /* 0x0c00001f22207389 */ /* 0x000064000004001e */
[----:B01----:R-:W-:Y:S01]  /*5f50*/  ENDCOLLECTIVE ;  /* 0x000000000000791b */ /* 0x003fe20003800000 */
.L_x_3086:
[----:B------:R-:W-:Y:S01]  /*5f60*/  FADD.FTZ R33, R40, R33 ;  /* 0x0000002128217221 */ /* 0x000fe20000010000 */
[----:B------:R-:W-:Y:S06]  /*5f70*/  BRA `(.L_x_3087) ;  /* 0xffffffec00287947 */ /* 0x000fec000383ffff */
.L_x_3066:
[----:B------:R-:W-:Y:S01]  /*5f80*/  BSSY B1, `(.L_x_3088) ;  /* 0x0000008000017945 */ /* 0x000fe20003800000 */
[----:B0-----:R-:W-:Y:S02]  /*5f90*/  MOV R34, R33 ;  /* 0x0000002100227202 */ /* 0x001fe40000000f00 */
[----:B------:R-:W-:Y:S02]  /*5fa0*/  MOV R31, 0x8 ;  /* 0x00000008001f7802 */ /* 0x000fe40000000f00 */
[----:B--2---:R-:W-:Y:S02]  /*5fb0*/  MOV R30, 0x101f ;  /* 0x0000101f001e7802 */ /* 0x004fe40000000f00 */
[----:B------:R-:W-:-:S07]  /*5fc0*/  MOV R25, 0xffff ;  /* 0x0000ffff00197802 */ /* 0x000fce0000000f00 */
[----:B-1-34-:R-:W-:Y:S05]  /*5fd0*/  WARPSYNC.COLLECTIVE R25, `(.L_x_3089) ;  /* 0x0000000019087348 */ /* 0x01afea0003c00000 */
[----:B------:R0:W2:Y:S02]  /*5fe0*/  SHFL.BFLY P2, R32, R34, R31, R30 ;  /* 0x0c00001f22207389 */ /* 0x0000a4000004001e */
[----:B01234-:R-:W-:Y:S01]  /*5ff0*/  ENDCOLLECTIVE ;  /* 0x000000000000791b */ /* 0x01ffe20003800000 */
.L_x_3089:
[----:B------:R-:W-:Y:S05]  /*6000*/  BSYNC B1 ;  /* 0x0000000000017941 */ /* 0x000fea0003800000 */
.L_x_3088:
        /* <DEDUP_REMOVED lines=9> */
.L_x_3090:
[----:B------:R-:W-:Y:S01]  /*60a0*/  HFMA2.MMA R31, -RZ, RZ, 0, 2.384185791015625e-07 ;  /* 0x00000004ff1f7435 */ /* 0x000fe200000001ff */
[----:B------:R-:W-:Y:S02]  /*60b0*/  MOV R34, R36 ;  /* 0x0000002400227202 */ /* 0x000fe40000000f00 */
[----:B------:R-:W-:-:S08]  /*60c0*/  MOV R38, R32 ;  /* 0x0000002000267202 */ /* 0x000fd00000000f00 */
[----:B------:R-:W-:Y:S05]  /*60d0*/  WARPSYNC.COLLECTIVE R25, `(.L_x_3091) ;  /* 0x0000000019087348 */ /* 0x000fea0003c00000 */
[----:B------:R0:W1:Y:S02]  /*60e0*/  SHFL.BFLY P2, R32, R34, R31, R30 ;  /* 0x0c00001f22207389 */ /* 0x000064000004001e */
[----:B01----:R-:W-:Y:S01]  /*60f0*/  ENDCOLLECTIVE ;  /* 0x000000000000791b */ /* 0x003fe20003800000 */
.L_x_3091:
[----:B------:R-:W-:-:S05]  /*6100*/  FADD.FTZ R38, R38, R35 ;  /* 0x0000002326267221 */ /* 0x000fca0000010000 */
[----:B------:R-:W-:Y:S01]  /*6110*/  MOV R34, R38 ;  /* 0x0000002600227202 */ /* 0x000fe20000000f00 */
[----:B------:R-:W-:-:S07]  /*6120*/  IMAD.MOV.U32 R37, RZ, RZ, R32 ;  /* 0x000000ffff257224 */ /* 0x000fce00078e0020 */
[----:B------:R-:W-:Y:S05]  /*6130*/  WARPSYNC.COLLECTIVE R25, `(.L_x_3092) ;  /* 0x0000000019087348 */ /* 0x000fea0003c00000 */
[----:B------:R0:W1:Y:S02]  /*6140*/  SHFL.BFLY P2, R32, R34, R31, R30 ;  /* 0x0c00001f22207389 */ /* 0x000064000004001e */
[----:B01----:R-:W-:Y:S01]  /*6150*/  ENDCOLLECTIVE ;  /* 0x000000000000791b */ /* 0x003fe20003800000 */
.L_x_3092:
[----:B------:R-:W-:Y:S01]  /*6160*/  FADD.FTZ R37, R36, R37 ;  /* 0x0000002524257221 */ /* 0x000fe20000010000 */
[----:B------:R-:W-:-:S04]  /*6170*/  HFMA2.MMA R31, -RZ, RZ, 0, 1.1920928955078125e-07 ;  /* 0x00000002ff1f7435 */ /* 0x000fc800000001ff */
[----:B------:R-:W-:Y:S02]  /*6180*/  MOV R34, R37 ;  /* 0x0000002500227202 */ /* 0x000fe40000000f00 */
[----:B------:R-:W-:-:S07]  /*6190*/  MOV R39, R32 ;  /* 0x0000002000277202 */ /* 0x000fce0000000f00 */
[----:B------:R-:W-:Y:S05]  /*61a0*/  WARPSYNC.COLLECTIVE R25, `(.L_x_3093) ;  /* 0x0000000019087348 */ /* 0x000fea0003c00000 */
[----:B------:R0:W1:Y:S02]  /*61b0*/  SHFL.BFLY P2, R32, R34, R31, R30 ;  /* 0x0c00001f22207389 */ /* 0x000064000004001e */
[----:B01----:R-:W-:Y:S01]  /*61c0*/  ENDCOLLECTIVE ;  /* 0x000000000000791b */ /* 0x003fe20003800000 */
.L_x_3093:
[----:B------:R-:W-:-:S05]  /*61d0*/  FADD.FTZ R39, R38, R39 ;  /* 0x0000002726277221 */ /* 0x000fca0000010000 */
[----:B------:R-:W-:Y:S02]  /*61e0*/  MOV R34, R39 ;  /* 0x0000002700227202 */ /* 0x000fe40000000f00 */
[----:B------:R-:W-:-:S07]  /*61f0*/  MOV R40, R32 ;  /* 0x0000002000287202 */ /* 0x000fce0000000f00 */
[----:B------:R-:W-:Y:S05]  /*6200*/  WARPSYNC.COLLECTIVE R25, `(.L_x_3094) ;  /* 0x0000000019087348 */ /* 0x000fea0003c00000 */
[----:B------:R0:W1:Y:S02]  /*6210*/  SHFL.BFLY P2, R32, R34, R31, R30 ;  /* 0x0c00001f22207389 */ /* 0x000064000004001e */
[----:B01----:R-:W-:Y:S01]  /*6220*/  ENDCOLLECTIVE ;  /* 0x000000000000791b */ /* 0x003fe20003800000 */
.L_x_3094:
[----:B------:R-:W-:Y:S01]  /*6230*/  FADD.FTZ R40, R37, R40 ;  /* 0x0000002825287221 */ /* 0x000fe20000010000 */
[----:B------:R-:W-:-:S03]  /*6240*/  HFMA2.MMA R31, -RZ, RZ, 0, 5.9604644775390625e-08 ;  /* 0x00000001ff1f7435 */ /* 0x000fc600000001ff */
[----:B------:R-:W-:Y:S01]  /*6250*/  IMAD.MOV.U32 R34, RZ, RZ, R40 ;  /* 0x000000ffff227224 */ /* 0x000fe200078e0028 */
[----:B------:R-:W-:-:S07]  /*6260*/  MOV R42, R32 ;  /* 0x00000020002a7202 */ /* 0x000fce0000000f00 */
[----:B------:R-:W-:Y:S05]  /*6270*/  WARPSYNC.COLLECTIVE R25, `(.L_x_3095) ;  /* 0x0000000019087348 */ /* 0x000fea0003c00000 */
[----:B------:R0:W1:Y:S02]  /*6280*/  SHFL.BFLY P2, R32, R34, R31, R30 ;  /* 0x0c00001f22207389 */ /* 0x000064000004001e */
[----:B01----:R-:W-:Y:S01]  /*6290*/  ENDCOLLECTIVE ;  /* 0x000000000000791b */ /* 0x003fe20003800000 */
.L_x_3095:
[----:B------:R-:W-:-:S05]  /*62a0*/  FADD.FTZ R42, R39, R42 ;  /* 0x0000002a272a7221 */ /* 0x000fca0000010000 */
[----:B------:R-:W-:Y:S02]  /*62b0*/  MOV R34, R42 ;  /* 0x0000002a00227202 */ /* 0x000fe40000000f00 */
[----:B------:R-:W-:-:S07]  /*62c0*/  MOV R33, R32 ;  /* 0x0000002000217202 */ /* 0x000fce0000000f00 */
[----:B------:R-:W-:Y:S05]  /*62d0*/  WARPSYNC.COLLECTIVE R25, `(.L_x_3096) ;  /* 0x0000000019087348 */ /* 0x000fea0003c00000 */
[----:B------:R0:W1:Y:S02]  /*62e0*/  SHFL.BFLY P2, R32, R34, R31, R30 ;  /* 0x0c00001f22207389 */ /* 0x000064000004001e */
[----:B01----:R-:W-:Y:S01]  /*62f0*/  ENDCOLLECTIVE ;  /* 0x000000000000791b */ /* 0x003fe20003800000 */
.L_x_3096:
[----:B------:R-:W-:Y:S01]  /*6300*/  FADD.FTZ R33, R40, R33 ;  /* 0x0000002128217221 */ /* 0x000fe20000010000 */
[----:B------:R-:W-:Y:S06]  /*6310*/  BRA `(.L_x_3097) ;  /* 0xffffffe800cc7947 */ /* 0x000fec000383ffff */
.L_x_3067:
[----:B------:R-:W-:Y:S01]  /*6320*/  HFMA2.MMA R31, -RZ, RZ, 0, 4.76837158203125e-07 ;  /* 0x00000008ff1f7435 */ /* 0x000fe200000001ff */
[----:B------:R-:W-:Y:S01]  /*6330*/  BSSY B0, `(.L_x_3098) ;  /* 0x0000007000007945 */ /* 0x000fe20003800000 */
[----:B--2---:R-:W-:Y:S02]  /*6340*/  MOV R34, R26 ;  /* 0x0000001a00227202 */ /* 0x004fe40000000f00 */
[----:B------:R-:W-:Y:S02]  /*6350*/  MOV R30, 0x101f ;  /* 0x0000101f001e7802 */ /* 0x000fe40000000f00 */
[----:B0-----:R-:W-:-:S07]  /*6360*/  MOV R25, 0xffff ;  /* 0x0000ffff00197802 */ /* 0x001fce0000000f00 */
[----:B-1-3--:R-:W-:Y:S05]  /*6370*/  WARPSYNC.COLLECTIVE R25, `(.L_x_3099) ;  /* 0x0000000019087348 */ /* 0x00afea0003c00000 */
[----:B------:R0:W2:Y:S02]  /*6380*/  SHFL.BFLY P2, R32, R34, R31, R30 ;  /* 0x0c00001f22207389 */ /* 0x0000a4000004001e */
[----:B0123--:R-:W-:Y:S01]  /*6390*/  ENDCOLLECTIVE ;  /* 0x000000000000791b */ /* 0x00ffe20003800000 */
.L_x_3099:
[----:B------:R-:W-:Y:S05]  /*63a0*/  BSYNC B0 ;  /* 0x0000000000007941 */ /* 0x000fea0003800000 */
.L_x_3098:
[----:B------:R-:W-:Y:S01]  /*63b0*/  HFMA2.MMA R31, -RZ, RZ, 0, 4.76837158203125e-07 ;  /* 0x00000008ff1f7435 */ /* 0x000fe200000001ff */
[----:B------:R-:W-:Y:S01]  /*63c0*/  MOV R34, R27 ;  /* 0x0000001b00227202 */ /* 0x000fe20000000f00 */
[----:B------:R-:W-:Y:S01]  /*63d0*/  IMAD.MOV.U32 R29, RZ, RZ, R32 ;  /* 0x000000ffff1d7224 */ /* 0x000fe200078e0020 */
[----:B------:R-:W-:Y:S01]  /*63e0*/  MOV R30, 0x101f ;  /* 0x0000101f001e7802 */ /* 0x000fe20000000f00 */
[----:B------:R-:W-:Y:S01]  /*63f0*/  IMAD.MOV.U32 R40, RZ, RZ, RZ ;  /* 0x000000ffff287224 */ /* 0x000fe200078e00ff */
        /* <DEDUP_REMOVED lines=8> */
.L_x_3100:
[----:B------:R-:W-:Y:S02]  /*6480*/  @!P0 LOP3.LUT R35, R35, R10, RZ, 0x3c, !PT ;  /* 0x0000000a23238212 */ /* 0x000fe400078e3cff */
[----:B------:R-:W-:Y:S01]  /*6490*/  CS2R R44, SRZ ;  /* 0x00000000002c7805 */ /* 0x000fe2000001ff00 */
[----:B------:R-:W-:Y:S01]  /*64a0*/  HFMA2.MMA R50, -RZ, RZ, 0, 0 ;  /* 0x00000000ff327435 */ /* 0x000fe200000001ff */
[----:B------:R-:W-:-:S05]  /*64b0*/  @!P0 LEA R35, R35, R36, 0x2 ;  /* 0x0000002423238211 */ /* 0x000fca00078e10ff */
        /* <DEDUP_REMOVED lines=8> */
.L_x_3101:
[----:B------:R-:W-:Y:S01]  /*6540*/  IMAD.MOV.U32 R34, RZ, RZ, R28 ;  /* 0x000000ffff227224 */ /* 0x000fe200078e001c */
[----:B------:R-:W-:-:S07]  /*6550*/  MOV R26, R32 ;  /* 0x00000020001a7202 */ /* 0x000fce0000000f00 */
[----:B------:R-:W-:Y:S05]  /*6560*/  WARPSYNC.COLLECTIVE R25, `(.L_x_3102) ;  /* 0x0000000019087348 */ /* 0x000fea0003c00000 */
[----:B------:R0:W1:Y:S02]  /*6570*/  SHFL.BFLY P2, R32, R34, R31, R30 ;  /* 0x0c00001f22207389 */ /* 0x000064000004001e */
[----:B01----:R-:W-:Y:S01]  /*6580*/  ENDCOLLECTIVE ;  /* 0x000000000000791b */ /* 0x003fe20003800000 */
.L_x_3102:
        /* <DEDUP_REMOVED lines=10> */
.L_x_3103:
[----:B------:R-:W-:Y:S02]  /*6630*/  MOV R34, R27 ;  /* 0x0000001b00227202 */ /* 0x000fe40000000f00 */
[----:B------:R-:W-:-:S07]  /*6640*/  MOV R29, R32 ;  /* 0x00000020001d7202 */ /* 0x000fce0000000f00 */
[----:B------:R-:W-:Y:S05]  /*6650*/  WARPSYNC.COLLECTIVE R25, `(.L_x_3104) ;  /* 0x0000000019087348 */ /* 0x000fea0003c00000 */
[----:B------:R0:W1:Y:S02]  /*6660*/  SHFL.BFLY P2, R32, R34, R31, R30 ;  /* 0x0c00001f22207389 */ /* 0x000064000004001e */
[----:B01----:R-:W-:Y:S01]  /*6670*/  ENDCOLLECTIVE ;  /* 0x000000000000791b */ /* 0x003fe20003800000 */
.L_x_3104:
[----:B------:R-:W-:Y:S01]  /*6680*/  FADD.FTZ R35, R26, R29 ;  /* 0x0000001d1a237221 */ /* 0x000fe20000010000 */
[----:B------:R-:W-:-:S04]  /*6690*/  @!P0 IADD3 R29, R33, 0x28, RZ ;  /* 0x00000028211d8810 */ /* 0x000fc80007ffe0ff */
[----:B------:R-:W-:-:S04]  /*66a0*/  @!P0 LOP3.LUT R29, R29, R10, RZ, 0x3c, !PT ;  /* 0x0000000a1d1d8212 */ /* 0x000fc800078e3cff */
[----:B------:R-:W-:Y:S01]  /*66b0*/  @!P0 LEA R29, R29, R28, 0x2 ;  /* 0x0000001c1d1d8211 */ /* 0x000fe200078e10ff */
[----:B------:R-:W-:Y:S01]  /*66c0*/  HFMA2.MMA R31, -RZ, RZ, 0, 5.9604644775390625e-08 ;  /* 0x00000001ff1f7435 */ /* 0x000fe200000001ff */
[----:B------:R-:W-:-:S03]  /*66d0*/  MOV R34, R35 ;  /* 0x0000002300227202 */ /* 0x000fc60000000f00 */
[----:B------:R0:W1:Y:S04]  /*66e0*/  @!P0 LDS R46, [R29] ;  /* 0x000000001d2e8984 */ /* 0x0000680000000800 */
[----:B------:R0:W2:Y:S01]  /*66f0*/  @!P0 LDS R48, [R29+0x500] ;  /* 0x000500001d308984 */ /* 0x0000a20000000800 */
[----:B------:R-:W-:-:S07]  /*6700*/  FADD.FTZ R36, R27, R32 ;  /* 0x000000201b247221 */ /* 0x000fce0000010000 */
[----:B012---:R-:W-:Y:S05]  /*6710*/  WARPSYNC.COLLECTIVE R25, `(.L_x_3105) ;  /* 0x0000000019087348 */ /* 0x007fea0003c00000 */
[----:B------:R3:W4:Y:S02]  /*6720*/  SHFL.BFLY P2, R32, R34, R31, R30 ;  /* 0x0c00001f22207389 */ /* 0x000724000004001e */
[----:B01234-:R-:W-:Y:S01]  /*6730*/  ENDCOLLECTIVE ;  /* 0x000000000000791b */ /* 0x01ffe20003800000 */
.L_x_3105:
[----:B------:R-:W0:Y:S01]  /*6740*/  LDC.64 R26, c[0x0][0x218] ;  /* 0x00008600ff1a7b82 */ /* 0x000e220000000a00 */
[----:B------:R-:W-:Y:S02]  /*6750*/  MOV R34, R36 ;  /* 0x0000002400227202 */ /* 0x000fe40000000f00 */
[----:B------:R-:W-:-:S07]  /*6760*/  MOV R38, R32 ;  /* 0x0000002000267202 */ /* 0x000fce0000000f00 */
[----:B0-----:R-:W-:Y:S05]  /*6770*/  WARPSYNC.COLLECTIVE R25, `(.L_x_3106) ;  /* 0x0000000019087348 */ /* 0x001fea0003c00000 */
[----:B------:R1:W2:Y:S02]  /*6780*/  SHFL.BFLY P2, R32, R34, R31, R30 ;  /* 0x0c00001f22207389 */ /* 0x0002a4000004001e */
[----:B012---:R-:W-:Y:S01]  /*6790*/  ENDCOLLECTIVE ;  /* 0x000000000000791b */ /* 0x007fe20003800000 */
.L_x_3106:
[----:B------:R-:W-:Y:S01]  /*67a0*/  FADD.FTZ R35, R35, R38 ;  /* 0x0000002623237221 */ /* 0x000fe20000010000 */
[----:B------:R-:W-:Y:S02]  /*67b0*/  @!P0 MOV R44, R46 ;  /* 0x0000002e002c8202 */ /* 0x000fe40000000f00 */
[----:B------:R-:W-:Y:S01]  /*67c0*/  @!P0 MOV R45, R48 ;  /* 0x00000030002d8202 */ /* 0x000fe20000000f00 */
[----:B------:R-:W-:Y:S02]  /*67d0*/  HFMA2.MMA R48, -RZ, RZ, 0, 0 ;  /* 0x00000000ff307435 */ /* 0x000fe400000001ff */
[----:B------:R-:W-:Y:S01]  /*67e0*/  HFMA2.MMA R31, -RZ, RZ, 0, 4.76837158203125e-07 ;  /* 0x00000008ff1f7435 */ /* 0x000fe200000001ff */
[----:B------:R-:W-:Y:S01]  /*67f0*/  IMAD.MOV.U32 R34, RZ, RZ, R39 ;  /* 0x000000ffff227224 */ /* 0x000fe200078e0027 */
[----:B------:R-:W-:-:S09]  /*6800*/  MOV R37, R32 ;  /* 0x0000002000257202 */ /* 0x000fd20000000f00 */
[----:B------:R-:W-:Y:S05]  /*6810*/  WARPSYNC.COLLECTIVE R25, `(.L_x_3107) ;  /* 0x0000000019087348 */ /* 0x000fea0003c00000 */
[----:B------:R0:W1:Y:S02]  /*6820*/  SHFL.BFLY P2, R32, R34, R31, R30 ;  /* 0x0c00001f22207389 */ /* 0x000064000004001e */
[----:B01----:R-:W-:Y:S01]  /*6830*/  ENDCOLLECTIVE ;  /* 0x000000000000791b */ /* 0x003fe20003800000 */
.L_x_3107:
        /* <DEDUP_REMOVED lines=8> */
.L_x_3108:
[----:B------:R-:W-:Y:S01]  /*68c0*/  FADD.FTZ R42, R42, R39 ;  /* 0x000000272a2a7221 */ /* 0x000fe20000010000 */
[----:B------:R-:W-:-:S04]  /*68d0*/  HFMA2.MMA R31, -RZ, RZ, 0, 2.384185791015625e-07 ;  /* 0x00000004ff1f7435 */ /* 0x000fc800000001ff */
[----:B------:R-:W-:Y:S02]  /*68e0*/  MOV R34, R42 ;  /* 0x0000002a00227202 */ /* 0x000fe40000000f00 */
[----:B------:R-:W-:-:S07]  /*68f0*/  MOV R41, R32 ;  /* 0x0000002000297202 */ /* 0x000fce0000000f00 */
[----:B------:R-:W-:Y:S05]  /*6900*/  WARPSYNC.COLLECTIVE R25, `(.L_x_3109) ;  /* 0x0000000019087348 */ /* 0x000fea0003c00000 */
[----:B------:R0:W1:Y:S02]  /*6910*/  SHFL.BFLY P2, R32, R34, R31, R30 ;  /* 0x0c00001f22207389 */ /* 0x000064000004001e */
[----:B01----:R-:W-:Y:S01]  /*6920*/  ENDCOLLECTIVE ;  /* 0x000000000000791b */ /* 0x003fe20003800000 */
.L_x_3109:
[----:B------:R-:W-:-:S04]  /*6930*/  FADD.FTZ R41, R41, R40 ;  /* 0x0000002829297221 */ /* 0x000fc80000010000 */
[----:B------:R-:W-:Y:S01]  /*6940*/  IMAD.MOV.U32 R34, RZ, RZ, R41 ;  /* 0x000000ffff227224 */ /* 0x000fe200078e0029 */
[----:B------:R-:W-:-:S07]  /*6950*/  MOV R39, R32 ;  /* 0x0000002000277202 */ /* 0x000fce0000000f00 */
[----:B------:R-:W-:Y:S05]  /*6960*/  WARPSYNC.COLLECTIVE R25, `(.L_x_3110) ;  /* 0x0000000019087348 */ /* 0x000fea0003c00000 */
[----:B------:R0:W1:Y:S02]  /*6970*/  SHFL.BFLY P2, R32, R34, R31, R30 ;  /* 0x0c00001f22207389 */ /* 0x000064000004001e */
[----:B01----:R-:W-:Y:S01]  /*6980*/  ENDCOLLECTIVE ;  /* 0x000000000000791b */ /* 0x003fe20003800000 */
.L_x_3110:
[----:B------:R-:W-:Y:S01]  /*6990*/  FADD.FTZ R39, R42, R39 ;  /* 0x000000272a277221 */ /* 0x000fe20000010000 */
[----:B------:R-:W-:-:S04]  /*69a0*/  HFMA2.MMA R31, -RZ, RZ, 0, 1.1920928955078125e-07 ;  /* 0x00000002ff1f7435 */ /* 0x000fc800000001ff */
[----:B------:R-:W-:Y:S02]  /*69b0*/  MOV R34, R39 ;  /* 0x0000002700227202 */ /* 0x000fe40000000f00 */
[----:B------:R-:W-:-:S07]  /*69c0*/  MOV R40, R32 ;  /* 0x0000002000287202 */ /* 0x000fce0000000f00 */
[----:B------:R-:W-:Y:S05]  /*69d0*/  WARPSYNC.COLLECTIVE R25, `(.L_x_3111) ;  /* 0x0000000019087348 */ /* 0x000fea0003c00000 */
[----:B------:R0:W1:Y:S02]  /*69e0*/  SHFL.BFLY P2, R32, R34, R31, R30 ;  /* 0x0c00001f22207389 */ /* 0x000064000004001e */
[----:B01----:R-:W-:Y:S01]  /*69f0*/  ENDCOLLECTIVE ;  /* 0x000000000000791b */ /* 0x003fe20003800000 */
.L_x_3111:
[----:B------:R-:W-:-:S05]  /*6a00*/  FADD.FTZ R40, R41, R40 ;  /* 0x0000002829287221 */ /* 0x000fca0000010000 */
[----:B------:R-:W-:Y:S02]  /*6a10*/  MOV R34, R40 ;  /* 0x0000002800227202 */ /* 0x000fe40000000f00 */
[----:B------:R-:W-:-:S07]  /*6a20*/  MOV R28, R32 ;  /* 0x00000020001c7202 */ /* 0x000fce0000000f00 */
[----:B------:R-:W-:Y:S05]  /*6a30*/  WARPSYNC.COLLECTIVE R25, `(.L_x_3112) ;  /* 0x0000000019087348 */ /* 0x000fea0003c00000 */
[----:B------:R0:W1:Y:S02]  /*6a40*/  SHFL.BFLY P2, R32, R34, R31, R30 ;  /* 0x0c00001f22207389 */ /* 0x000064000004001e */
[----:B01----:R-:W-:Y:S01]  /*6a50*/  ENDCOLLECTIVE ;  /* 0x000000000000791b */ /* 0x003fe20003800000 */
.L_x_3112:
        /* <DEDUP_REMOVED lines=9> */
[----:B------:R-:W-:-:S07]  /*6af0*/  IMAD.MOV.U32 R43, RZ, RZ, R32 ;  /* 0x000000ffff2b7224 */ /* 0x000fce00078e0020 */
[----:B012---:R-:W-:Y:S05]  /*6b00*/  WARPSYNC.COLLECTIVE R25, `(.L_x_3113) ;  /* 0x0000000019087348 */ /* 0x007fea0003c00000 */
[----:B------:R3:W4:Y:S02]  /*6b10*/  SHFL.BFLY P2, R32, R34, R31, R30 ;  /* 0x0c00001f22207389 */ /* 0x000724000004001e */
[----:B01234-:R-:W-:Y:S01]  /*6b20*/  ENDCOLLECTIVE ;  /* 0x000000000000791b */ /* 0x01ffe20003800000 */
.L_x_3113:
[----:B------:R-:W-:Y:S01]  /*6b30*/  FADD.FTZ R43, R40, R43 ;  /* 0x0000002b282b7221 */ /* 0x000fe20000010000 */
[----:B------:R-:W0:Y:S04]  /*6b40*/  LDC.64 R28, c[0x0][0x220] ;  /* 0x00008800ff1c7b82 */ /* 0x000e280000000a00 */
[----:B------:R-:W-:Y:S02]  /*6b50*/  MOV R34, R43 ;  /* 0x0000002b00227202 */ /* 0x000fe40000000f00 */
[----:B------:R-:W-:-:S07]  /*6b60*/  MOV R40, R32 ;  /* 0x0000002000287202 */ /* 0x000fce0000000f00 */
[----:B0-----:R-:W-:Y:S05]  /*6b70*/  WARPSYNC.COLLECTIVE R25, `(.L_x_3114) ;  /* 0x0000000019087348 */ /* 0x001fea0003c00000 */
[----:B------:R1:W2:Y:S02]  /*6b80*/  SHFL.BFLY P2, R32, R34, R31, R30 ;  /* 0x0c00001f22207389 */ /* 0x0002a4000004001e */
[----:B012---:R-:W-:Y:S01]  /*6b90*/  ENDCOLLECTIVE ;  /* 0x000000000000791b */ /* 0x007fe20003800000 */
.L_x_3114:
[----:B------:R-:W-:-:S04]  /*6ba0*/  IMAD.WIDE R28, R37, 0x2, R28 ;  /* 0x00000002251c7825 */ /* 0x000fc800078e021c */
[----:B------:R-:W-:Y:S01]  /*6bb0*/  FADD.FTZ R40, R41, R40 ;  /* 0x0000002829287221 */ /* 0x000fe20000010000 */
[----:B------:R-:W-:Y:S02]  /*6bc0*/  @!P0 MOV R48, R52 ;  /* 0x0000003400308202 */ /* 0x000fe40000000f00 */
        /* <DEDUP_REMOVED lines=8> */
.L_x_3115:
[----:B------:R-:W-:Y:S01]  /*6c50*/  @!P0 F2FP.F16.F32.PACK_AB R33, RZ, R36 ;  /* 0x00000024ff21823e */ /* 0x000fe200000000ff */
[----:B------:R-:W-:Y:S01]  /*6c60*/  FADD.FTZ R42, R43, R42 ;  /* 0x0000002a2b2a7221 */ /* 0x000fe20000010000 */
[----:B------:R-:W-:Y:S02]  /*6c70*/  MOV R34, R45 ;  /* 0x0000002d00227202 */ /* 0x000fe40000000f00 */
[----:B------:R-:W-:-:S07]  /*6c80*/  MOV R51, R32 ;  /* 0x0000002000337202 */ /* 0x000fce0000000f00 */
[----:B------:R-:W-:Y:S05]  /*6c90*/  WARPSYNC.COLLECTIVE R25, `(.L_x_3116) ;  /* 0x0000000019087348 */ /* 0x000fea0003c00000 */
[----:B------:R0:W1:Y:S02]  /*6ca0*/  SHFL.BFLY P2, R32, R34, R31, R30 ;  /* 0x0c00001f22207389 */ /* 0x000064000004001e */
[----:B01----:R-:W-:Y:S01]  /*6cb0*/  ENDCOLLECTIVE ;  /* 0x000000000000791b */ /* 0x003fe20003800000 */
.L_x_3116:
[----:B------:R-:W-:Y:S01]  /*6cc0*/  FADD.FTZ R51, R51, R44 ;  /* 0x0000002c33337221 */ /* 0x000fe20000010000 */
[----:B------:R-:W-:-:S04]  /*6cd0*/  HFMA2.MMA R31, -RZ, RZ, 0, 2.384185791015625e-07 ;  /* 0x00000004ff1f7435 */ /* 0x000fc800000001ff */
[----:B------:R-:W-:Y:S02]  /*6ce0*/  MOV R34, R51 ;  /* 0x0000003300227202 */ /* 0x000fe40000000f00 */
[----:B------:R-:W-:-:S07]  /*6cf0*/  MOV R46, R32 ;  /* 0x00000020002e7202 */ /* 0x000fce0000000f00 */
[----:B------:R-:W-:Y:S05]  /*6d00*/  WARPSYNC.COLLECTIVE R25, `(.L_x_3117) ;  /* 0x0000000019087348 */ /* 0x000fea0003c00000 */
[----:B------:R0:W1:Y:S02]  /*6d10*/  SHFL.BFLY P2, R32, R34, R31, R30 ;  /* 0x0c00001f22207389 */ /* 0x000064000004001e */
[----:B01----:R-:W-:Y:S01]  /*6d20*/  ENDCOLLECTIVE ;  /* 0x000000000000791b */ /* 0x003fe20003800000 */
.L_x_3117:
[----:B------:R-:W-:-:S04]  /*6d30*/  FADD.FTZ R46, R46, R45 ;  /* 0x0000002d2e2e7221 */ /* 0x000fc80000010000 */
[----:B------:R-:W-:Y:S01]  /*6d40*/  IMAD.MOV.U32 R34, RZ, RZ, R46 ;  /* 0x000000ffff227224 */ /* 0x000fe200078e002e */
[----:B------:R-:W-:-:S07]  /*6d50*/  MOV R44, R32 ;  /* 0x00000020002c7202 */ /* 0x000fce0000000f00 */
[----:B------:R-:W-:Y:S05]  /*6d60*/  WARPSYNC.COLLECTIVE R25, `(.L_x_3118) ;  /* 0x0000000019087348 */ /* 0x000fea0003c00000 */
[----:B------:R0:W1:Y:S02]  /*6d70*/  SHFL.BFLY P2, R32, R34, R31, R30 ;  /* 0x0c00001f22207389 */ /* 0x000064000004001e */
[----:B01----:R-:W-:Y:S01]  /*6d80*/  ENDCOLLECTIVE ;  /* 0x000000000000791b */ /* 0x003fe20003800000 */
.L_x_3118:
[----:B------:R-:W-:Y:S01]  /*6d90*/  FADD.FTZ R44, R51, R44 ;  /* 0x0000002c332c7221 */ /* 0x000fe20000010000 */
[----:B------:R-:W-:-:S04]  /*6da0*/  HFMA2.MMA R31, -RZ, RZ, 0, 1.1920928955078125e-07 ;  /* 0x00000002ff1f7435 */ /* 0x000fc800000001ff */
[----:B------:R-:W-:Y:S02]  /*6db0*/  MOV R34, R44 ;  /* 0x0000002c00227202 */ /* 0x000fe40000000f00 */
[----:B------:R-:W-:-:S07]  /*6dc0*/  MOV R45, R32 ;  /* 0x00000020002d7202 */ /* 0x000fce0000000f00 */
[----:B------:R-:W-:Y:S05]  /*6dd0*/  WARPSYNC.COLLECTIVE R25, `(.L_x_3119) ;  /* 0x0000000019087348 */ /* 0x000fea0003c00000 */
[----:B------:R0:W1:Y:S02]  /*6de0*/  SHFL.BFLY P2, R32, R34, R31, R30 ;  /* 0x0c00001f22207389 */ /* 0x000064000004001e */
[----:B01----:R-:W-:Y:S01]  /*6df0*/  ENDCOLLECTIVE ;  /* 0x000000000000791b */ /* 0x003fe20003800000 */
.L_x_3119:
[----:B------:R-:W-:-:S05]  /*6e00*/  FADD.FTZ R45, R46, R45 ;  /* 0x0000002d2e2d7221 */ /* 0x000fca0000010000 */
[----:B------:R-:W-:Y:S02]  /*6e10*/  MOV R34, R45 ;  /* 0x0000002d00227202 */ /* 0x000fe40000000f00 */
[----:B------:R-:W-:-:S07]  /*6e20*/  MOV R51, R32 ;  /* 0x0000002000337202 */ /* 0x000fce0000000f00 */
[----:B------:R-:W-:Y:S05]  /*6e30*/  WARPSYNC.COLLECTIVE R25, `(.L_x_3120) ;  /* 0x0000000019087348 */ /* 0x000fea0003c00000 */
[----:B------:R0:W1:Y:S02]  /*6e40*/  SHFL.BFLY P2, R32, R34, R31, R30 ;  /* 0x0c00001f22207389 */ /* 0x000064000004001e */
[----:B01----:R-:W-:Y:S01]  /*6e50*/  ENDCOLLECTIVE ;  /* 0x000000000000791b */ /* 0x003fe20003800000 */
.L_x_3120:
[----:B------:R-:W-:Y:S01]  /*6e60*/  FADD.FTZ R51, R44, R51 ;  /* 0x000000332c337221 */ /* 0x000fe20000010000 */
[----:B------:R-:W-:-:S04]  /*6e70*/  HFMA2.MMA R31, -RZ, RZ, 0, 5.9604644775390625e-08 ;  /* 0x00000001ff1f7435 */ /* 0x000fc800000001ff */
[----:B------:R-:W-:Y:S01]  /*6e80*/  MOV R34, R51 ;  /* 0x0000003300227202 */ /* 0x000fe20000000f00 */
[----:B------:R-:W-:-:S07]  /*6e90*/  IMAD.MOV.U32 R46, RZ, RZ, R32 ;  /* 0x000000ffff2e7224 */ /* 0x000fce00078e0020 */
[----:B------:R-:W-:Y:S05]  /*6ea0*/  WARPSYNC.COLLECTIVE R25, `(.L_x_3121) ;  /* 0x0000000019087348 */ /* 0x000fea0003c00000 */
[----:B------:R0:W1:Y:S02]  /*6eb0*/  SHFL.BFLY P2, R32, R34, R31, R30 ;  /* 0x0c00001f22207389 */ /* 0x000064000004001e */
[----:B01----:R-:W-:Y:S01]  /*6ec0*/  ENDCOLLECTIVE ;  /* 0x000000000000791b */ /* 0x003fe20003800000 */
.L_x_3121:
[----:B------:R-:W-:-:S05]  /*6ed0*/  FADD.FTZ R45, R45, R46 ;  /* 0x0000002e2d2d7221 */ /* 0x000fca0000010000 */
[----:B------:R-:W-:Y:S02]  /*6ee0*/  MOV R34, R45 ;  /* 0x0000002d00227202 */ /* 0x000fe40000000f00 */
[----:B------:R-:W-:-:S07]  /*6ef0*/  MOV R44, R32 ;  /* 0x00000020002c7202 */ /* 0x000fce0000000f00 */
[----:B------:R-:W-:Y:S05]  /*6f00*/  WARPSYNC.COLLECTIVE R25, `(.L_x_3122) ;  /* 0x0000000019087348 */ /* 0x000fea0003c00000 */
[----:B------:R0:W1:Y:S02]  /*6f10*/  SHFL.BFLY P2, R32, R34, R31, R30 ;  /* 0x0c00001f22207389 */ /* 0x000064000004001e */
[----:B01----:R-:W-:Y:S01]  /*6f20*/  ENDCOLLECTIVE ;  /* 0x000000000000791b */ /* 0x003fe20003800000 */
.L_x_3122:
[----:B------:R-:W-:Y:S01]  /*6f30*/  HFMA2.MMA R31, -RZ, RZ, 0, 4.76837158203125e-07 ;  /* 0x00000008ff1f7435 */ /* 0x000fe200000001ff */
[----:B------:R-:W-:Y:S01]  /*6f40*/  IMAD.MOV.U32 R34, RZ, RZ, R48 ;  /* 0x000000ffff227224 */ /* 0x000fe200078e0030 */
[----:B------:R-:W-:-:S09]  /*6f50*/  MOV R46, R32 ;  /* 0x00000020002e7202 */ /* 0x000fd20000000f00 */
[----:B------:R-:W-:Y:S05]  /*6f60*/  WARPSYNC.COLLECTIVE R25, `(.L_x_3123) ;  /* 0x0000000019087348 */ /* 0x000fea0003c00000 */
[----:B------:R0:W1:Y:S02]  /*6f70*/  SHFL.BFLY P2, R32, R34, R31, R30 ;  /* 0x0c00001f22207389 */ /* 0x000064000004001e */
[----:B01----:R-:W-:Y:S01]  /*6f80*/  ENDCOLLECTIVE ;  /* 0x000000000000791b */ /* 0x003fe20003800000 */
.L_x_3123:
[----:B------:R-:W-:Y:S02]  /*6f90*/  MOV R34, R50 ;  /* 0x0000003200227202 */ /* 0x000fe40000000f00 */
[----:B------:R-:W-:-:S07]  /*6fa0*/  MOV R55, R32 ;  /* 0x0000002000377202 */ /* 0x000fce0000000f00 */
[----:B------:R-:W-:Y:S05]  /*6fb0*/  WARPSYNC.COLLECTIVE R25, `(.L_x_3124) ;  /* 0x0000000019087348 */ /* 0x000fea0003c00000 */
[----:B------:R0:W1:Y:S02]  /*6fc0*/  SHFL.BFLY P2, R32, R34, R31, R30 ;  /* 0x0c00001f22207389 */ /* 0x000064000004001e */
[----:B01----:R-:W-:Y:S01]  /*6fd0*/  ENDCOLLECTIVE ;  /* 0x000000000000791b */ /* 0x003fe20003800000 */
.L_x_3124:
[----:B------:R-:W-:-:S05]  /*6fe0*/  FADD.FTZ R55, R55, R48 ;  /* 0x0000003037377221 */ /* 0x000fca0000010000 */
[----:B------:R-:W-:Y:S01]  /*6ff0*/  MOV R34, R55 ;  /* 0x0000003700227202 */ /* 0x000fe20000000f00 */
[----:B------:R-:W-:Y:S01]  /*7000*/  IMAD.MOV.U32 R31, RZ, RZ, 0x4 ;  /* 0x00000004ff1f7424 */ /* 0x000fe200078e00ff */
[----:B------:R-:W-:-:S07]  /*7010*/  MOV R57, R32 ;  /* 0x0000002000397202 */ /* 0x000fce0000000f00 */
[----:B------:R-:W-:Y:S05]  /*7020*/  WARPSYNC.COLLECTIVE R25, `(.L_x_3125) ;  /* 0x0000000019087348 */ /* 0x000fea0003c00000 */
[----:B------:R0:W1:Y:S02]  /*7030*/  SHFL.BFLY P2, R32, R34, R31, R30 ;  /* 0x0c00001f22207389 */ /* 0x000064000004001e */
[----:B01----:R-:W-:Y:S01]  /*7040*/  ENDCOLLECTIVE ;  /* 0x000000000000791b */ /* 0x003fe20003800000 */
.L_x_3125:
[----:B------:R-:W-:-:S05]  /*7050*/  FADD.FTZ R57, R57, R50 ;  /* 0x0000003239397221 */ /* 0x000fca0000010000 */
[----:B------:R-:W-:Y:S02]  /*7060*/  MOV R34, R57 ;  /* 0x0000003900227202 */ /* 0x000fe40000000f00 */
[----:B------:R-:W-:-:S07]  /*7070*/  MOV R48, R32 ;  /* 0x0000002000307202 */ /* 0x000fce0000000f00 */
[----:B------:R-:W-:Y:S05]  /*7080*/  WARPSYNC.COLLECTIVE R25, `(.L_x_3126) ;  /* 0x0000000019087348 */ /* 0x000fea0003c00000 */
[----:B------:R0:W1:Y:S02]  /*7090*/  SHFL.BFLY P2, R32, R34, R31, R30 ;  /* 0x0c00001f22207389 */ /* 0x000064000004001e */
[----:B01----:R-:W-:Y:S01]  /*70a0*/  ENDCOLLECTIVE ;  /* 0x000000000000791b */ /* 0x003fe20003800000 */
.L_x_3126:
[----:B------:R-:W-:Y:S01]  /*70b0*/  FADD.FTZ R48, R55, R48 ;  /* 0x0000003037307221 */ /* 0x000fe20000010000 */
[----:B------:R-:W-:-:S04]  /*70c0*/  HFMA2.MMA R31, -RZ, RZ, 0, 1.1920928955078125e-07 ;  /* 0x00000002ff1f7435 */ /* 0x000fc800000001ff */
[----:B------:R-:W-:Y:S02]  /*70d0*/  MOV R34, R48 ;  /* 0x0000003000227202 */ /* 0x000fe40000000f00 */
[----:B------:R-:W-:-:S07]  /*70e0*/  MOV R50, R32 ;  /* 0x0000002000327202 */ /* 0x000fce0000000f00 */
[----:B------:R-:W-:Y:S05]  /*70f0*/  WARPSYNC.COLLECTIVE R25, `(.L_x_3127) ;  /* 0x0000000019087348 */ /* 0x000fea0003c00000 */
[----:B------:R0:W1:Y:S02]  /*7100*/  SHFL.BFLY P2, R32, R34, R31, R30 ;  /* 0x0c00001f22207389 */ /* 0x000064000004001e */
[----:B01----:R-:W-:Y:S01]  /*7110*/  ENDCOLLECTIVE ;  /* 0x000000000000791b */ /* 0x003fe20003800000 */
.L_x_3127:
[----:B------:R-:W-:-:S04]  /*7120*/  FADD.FTZ R50, R57, R50 ;  /* 0x0000003239327221 */ /* 0x000fc80000010000 */
[----:B------:R-:W-:Y:S01]  /*7130*/  IMAD.MOV.U32 R34, RZ, RZ, R50 ;  /* 0x000000ffff227224 */ /* 0x000fe200078e0032 */
[----:B------:R-:W-:-:S07]  /*7140*/  MOV R39, R32 ;  /* 0x0000002000277202 */ /* 0x000fce0000000f00 */
[----:B------:R-:W-:Y:S05]  /*7150*/  WARPSYNC.COLLECTIVE R25, `(.L_x_3128) ;  /* 0x0000000019087348 */ /* 0x000fea0003c00000 */
[----:B------:R0:W1:Y:S02]  /*7160*/  SHFL.BFLY P2, R32, R34, R31, R30 ;  /* 0x0c00001f22207389 */ /* 0x000064000004001e */
[----:B01----:R-:W-:Y:S01]  /*7170*/  ENDCOLLECTIVE ;  /* 0x000000000000791b */ /* 0x003fe20003800000 */
.L_x_3128:
[----:B------:R-:W-:Y:S01]  /*7180*/  FADD.FTZ R39, R48, R39 ;  /* 0x0000002730277221 */ /* 0x000fe20000010000 */
[----:B------:R-:W-:Y:S01]  /*7190*/  FADD.FTZ R31, R51, R44 ;  /* 0x0000002c331f7221 */ /* 0x000fe20000010000 */
[----:B------:R-:W-:Y:S02]  /*71a0*/  @!P0 F2FP.F16.F32.PACK_AB R25, RZ, R40 ;  /* 0x00000028ff19823e */ /* 0x000fe400000000ff */
[----:B------:R-:W-:Y:S02]  /*71b0*/  @!P0 F2FP.F16.F32.PACK_AB R30, RZ, R42 ;  /* 0x0000002aff1e823e */ /* 0x000fe400000000ff */
[----:B------:R-:W-:Y:S02]  /*71c0*/  @!P0 F2FP.F16.F32.PACK_AB R31, RZ, R31 ;  /* 0x0000001fff1f823e */ /* 0x000fe400000000ff */
[----:B------:R-:W-:Y:S02]  /*71d0*/  PRMT R37, R25, 0x7610, R37 ;  /* 0x0000761019257816 */ /* 0x000fe40000000025 */
[----:B------:R-:W-:Y:S01]  /*71e0*/  PRMT R40, R31, 0x7610, R40 ;  /* 0x000076101f287816 */ /* 0x000fe20000000028 */
[----:B------:R-:W-:Y:S01]  /*71f0*/  HFMA2.MMA R31, -RZ, RZ, 0, 5.9604644775390625e-08 ;  /* 0x00000001ff1f7435 */ /* 0x000fe200000001ff */
[----:B------:R-:W-:-:S02]  /*7200*/  MOV R55, R32 ;  /* 0x0000002000377202 */ /* 0x000fc40000000f00 */
[----:B------:R-:W-:Y:S02]  /*7210*/  @!P0 F2FP.F16.F32.PACK_AB R32, RZ, R35 ;  /* 0x00000023ff20823e */ /* 0x000fe400000000ff */
[----:B------:R-:W-:Y:S01]  /*7220*/  PRMT R38, R30, 0x7610, R38 ;  /* 0x000076101e267816 */ /* 0x000fe20000000026 */
[----:B------:R-:W-:Y:S01]  /*7230*/  FADD.FTZ R50, R50, R55 ;  /* 0x0000003732327221 */ /* 0x000fe20000010000 */
[----:B------:R-:W-:Y:S01]  /*7240*/  MOV R34, R39 ;  /* 0x0000002700227202 */ /* 0x000fe20000000f00 */
[----:B------:R0:W-:Y:S01]  /*7250*/  @!P0 STG.E.U16 desc[UR8][R26.64], R32 ;  /* 0x000000201a008986 */ /* 0x0001e2000c101508 */
[----:B------:R-:W-:Y:S02]  /*7260*/  MOV R30, 0x101f ;  /* 0x0000101f001e7802 */ /* 0x000fe40000000f00 */
[----:B------:R-:W-:Y:S02]  /*7270*/  MOV R25, 0xffff ;  /* 0x0000ffff00197802 */ /* 0x000fe40000000f00 */
[----:B------:R-:W-:Y:S01]  /*7280*/  PRMT R35, R33, 0x7610, R35 ;  /* 0x0000761021237816 */ /* 0x000fe20000000023 */
[----:B------:R-:W-:-:S07]  /*7290*/  FADD.FTZ R33, R45, R46 ;  /* 0x0000002e2d217221 */ /* 0x000fce0000010000 */
[----:B0-----:R-:W-:Y:S05]  /*72a0*/  WARPSYNC.COLLECTIVE R25, `(.L_x_3129) ;  /* 0x0000000019087348 */ /* 0x001fea0003c00000 */
[----:B0-----:R0:W1:Y:S02]  /*72b0*/  SHFL.BFLY P2, R32, R34, R31, R30 ;  /* 0x0c00001f22207389 */ /* 0x001064000004001e */
[----:B01----:R-:W-:Y:S01]  /*72c0*/  ENDCOLLECTIVE ;  /* 0x000000000000791b */ /* 0x003fe20003800000 */
.L_x_3129:
        /* <DEDUP_REMOVED lines=11> */
.L_x_3130:
[----:B------:R-:W-:Y:S01]  /*7380*/  FADD.FTZ R36, R39, R36 ;  /* 0x0000002427247221 */ /* 0x000fe20000010000 */
[----:B------:R-:W-:Y:S06]  /*7390*/  BRA `(.L_x_3131) ;  /* 0xffffffe400107947 */ /* 0x000fec000383ffff */
.L_x_3132:
        /* <DEDUP_REMOVED lines=14> */
.L_x_3803:


//--------------------- .text._ZN13group_norm_v218gn_bwd_cuda_kernelI6__halfLi320ELi3ELi16ELi80ELi256ELb1ELb1ELi16ELi320ELi320ELi4ELb1ELi20ELb0ELb0ELNS_15WgradSyncMethodE3ENS_16CompileConditionILi900EEEEEvPT_S6_S6_PKS5_S8_S8_S8_PKfflPfPj --------------------------
	.section	.text._ZN13group_norm_v218gn_bwd_cuda_kernelI6__halfLi320ELi3ELi16ELi80ELi256ELb1ELb1ELi16ELi320ELi320ELi4ELb1ELi20ELb0ELb0ELNS_15WgradSyncMethodE3ENS_16CompileConditionILi900EEEEEvPT_S6_S6_PKS5_S8_S8_S8_PKfflPfPj,"ax",@progbits
	.align	128
        .global         _ZN13group_norm_v218gn_bwd_cuda_kernelI6__halfLi320ELi3ELi16ELi80ELi256ELb1ELb1ELi16ELi320ELi320ELi4ELb1ELi20ELb0ELb0ELNS_15WgradSyncMethodE3ENS_16CompileConditionILi900EEEEEvPT_S6_S6_PKS5_S8_S8_S8_PKfflPfPj
        .type           _ZN13group_norm_v218gn_bwd_cuda_kernelI6__halfLi320ELi3ELi16ELi80ELi256ELb1ELb1ELi16ELi320ELi320ELi4ELb1ELi20ELb0ELb0ELNS_15WgradSyncMethodE3ENS_16CompileConditionILi900EEEEEvPT_S6_S6_PKS5_S8_S8_S8_PKfflPfPj,@function
        .size           _ZN13group_norm_v218gn_bwd_cuda_kernelI6__halfLi320ELi3ELi16ELi80ELi256ELb1ELb1ELi16ELi320ELi320ELi4ELb1ELi20ELb0ELb0ELNS_15WgradSyncMethodE3ENS_16CompileConditionILi900EEEEEvPT_S6_S6_PKS5_S8_S8_S8_PKfflPfPj,(.L_x_3804 - _ZN13group_norm_v218gn_bwd_cuda_kernelI6__halfLi320ELi3ELi16ELi80ELi256ELb1ELb1ELi16ELi320ELi320ELi4ELb1ELi20ELb0ELb0ELNS_15WgradSyncMethodE3ENS_16CompileConditionILi900EEEEEvPT_S6_S6_PKS5_S8_S8_S8_PKfflPfPj)
        .other          _ZN13group_norm_v218gn_bwd_cuda_kernelI6__halfLi320ELi3ELi16ELi80ELi256ELb1ELb1ELi16ELi320ELi320ELi4ELb1ELi20ELb0ELb0ELNS_15WgradSyncMethodE3ENS_16CompileConditionILi900EEEEEvPT_S6_S6_PKS5_S8_S8_S8_PKfflPfPj,@"STO_CUDA_ENTRY STV_DEFAULT"
_ZN13group_norm_v218gn_bwd_cuda_kernelI6__halfLi320ELi3ELi16ELi80ELi256ELb1ELb1ELi16ELi320ELi320ELi4ELb1ELi20ELb0ELb0ELNS_15WgradSyncMethodE3ENS_16CompileConditionILi900EEEEEvPT_S6_S6_PKS5_S8_S8_S8_PKfflPfPj:
.text._ZN13group_norm_v218gn_bwd_cuda_kernelI6__halfLi320ELi3ELi16ELi80ELi256ELb1ELb1ELi16ELi320ELi320ELi4ELb1ELi20ELb0ELb0ELNS_15WgradSyncMethodE3ENS_16CompileConditionILi900EEEEEvPT_S6_S6_PKS5_S8_S8_S8_PKfflPfPj:
        /* <DEDUP_REMOVED lines=32> */
.L_x_3135:
[----:B------:R-:W2:Y:S04]  /*0200*/  LD.E.STRONG.GPU R0, desc[UR12][R2.64] ;  /* 0x0000000c02007980 */ /* 0x000ea8000c10f900 */
[----:B--2---:R-:W-:Y:S01]  /*0210*/  CCTL.IVALL ;  /* 0x00000000ff00798f */ /* 0x004fe20002000000 */
[----:B------:R-:W-:Y:S05]  /*0220*/  YIELD ;  /* 0x0000000000007946 */ /* 0x000fea0003800000 */
[----:B-----5:R-:W-:-:S04]  /*0230*/  LOP3.LUT R0, R0, R5, RZ, 0x3c, !PT ;  /* 0x0000000500007212 */ /* 0x020fc800078e3cff */
[----:B------:R-:W-:-:S13]  /*0240*/  ISETP.GT.AND P0, PT, R0, -0x1, PT ;  /* 0xffffffff0000780c */ /* 0x000fda0003f04270 */
[----:B------:R-:W-:Y:S05]  /*0250*/  @P0 BRA `(.L_x_3135) ;  /* 0xfffffffc00e80947 */ /* 0x000fea000383ffff */
.L_x_3134:
[----:B------:R-:W-:Y:S05]  /*0260*/  WARPSYNC.ALL ;  /* 0x0000000000007948 */ /* 0x000fea0003800000 */
[----:B------:R-:W-:Y:S06]  /*0270*/  BAR.SYNC.DEFER_BLOCKING 0x0 ;  /* 0x0000000000007b1d */ /* 0x000fec0000010000 */
[----:B------:R-:W-:Y:S05]  /*0280*/  BRA `(.L_x_3136) ;  /* 0x0000003800587947 */ /* 0x000fea0003800000 */
.L_x_3133:
        /* <DEDUP_REMOVED lines=37> */
.L_x_3148:
[----:B-1----:R-:W0:Y:S01]  /*04e0*/  S2R R0, SR_TID.X ;  /* 0x0000000000007919 */ /* 0x002e220000002100 */
[----:B------:R-:W-:Y:S01]  /*04f0*/  ULOP3.LUT UR9, UR11, 0x3, URZ, 0xc0, !UPT ;  /* 0x000000030b097892 */ /* 0x000fe2000f8ec03f */
[----:B------:R-:W1:Y:S01]  /*0500*/  LDC.64 R14, c[0x0][0x238] ;  /* 0x00008e00ff0e7b82 */ /* 0x000e620000000a00 */
[----:B------:R-:W-:Y:S01]  /*0510*/  USHF.L.U32 UR10, UR17, 0x4, URZ ;  /* 0x00000004110a7899 */ /* 0x000fe2000800063f */
[----:B------:R-:W-:Y:S01]  /*0520*/  STL [R1+0x20], R30 ;  /* 0x0000201e01007387 */ /* 0x000fe20000100800 */
[----:B------:R-:W-:Y:S02]  /*0530*/  UIMAD UR14, UR9, 0x140, URZ ;  /* 0x00000140090e78a4 */ /* 0x000fe4000f8e023f */
[----:B------:R-:W-:Y:S01]  /*0540*/  USHF.R.U64 UR15, UR11, 0x2, UR5 ;  /* 0x000000020b0f7899 */ /* 0x000fe20008001205 */
[----:B------:R-:W-:Y:S01]  /*0550*/  STL [R1+0x1c], R31 ;  /* 0x00001c1f01007387 */ /* 0x000fe20000100800 */
[----:B------:R-:W-:Y:S01]  /*0560*/  ULOP3.LUT UR10, UR10, 0xf0, URZ, 0xc0, !UPT ;  /* 0x000000f00a0a7892 */ /* 0x000fe2000f8ec03f */
[----:B--2---:R-:W2:Y:S01]  /*0570*/  LDC.64 R12, c[0x0][0x240] ;  /* 0x00009000ff0c7b82 */ /* 0x004ea20000000a00 */
[----:B------:R-:W-:Y:S01]  /*0580*/  USHF.R.U32.HI UR9, URZ, 0x2, UR5 ;  /* 0x000000023f097899 */ /* 0x000fe20008011605 */
[----:B------:R-:W-:Y:S01]  /*0590*/  STL [R1+0x18], R32 ;  /* 0x0000182001007387 */ /* 0x000fe20000100800 */
[----:B------:R-:W-:Y:S01]  /*05a0*/  MOV R5, UR15 ;  /* 0x0000000f00057c02 */ /* 0x000fe20008000f00 */
[----:B------:R-:W-:Y:S01]  /*05b0*/  ULDC.64 UR18, c[0x0][0x248] ;  /* 0x0000920000127ab9 */ /* 0x000fe20000000a00 */
[----:B------:R-:W-:Y:S01]  /*05c0*/  ULDC.64 UR20, c[0x0][0x228] ;  /* 0x00008a0000147ab9 */ /* 0x000fe20000000a00 */
[----:B------:R3:W-:Y:S01]  /*05d0*/  STL [R1+0x14], R33 ;  /* 0x0000142101007387 */ /* 0x0007e20000100800 */
[----:B0-----:R-:W-:-:S05]  /*05e0*/  IMAD.WIDE.U32 R2, R0, -0x33333333, RZ ;  /* 0xcccccccd00027825 */ /* 0x001fca00078e00ff */
[----:B---3--:R-:W-:-:S04]  /*05f0*/  SHF.R.U32.HI R33, RZ, 0x6, R3 ;  /* 0x00000006ff217819 */ /* 0x008fc80000011603 */
[C---:B------:R-:W-:Y:S01]  /*0600*/  IADD3 R19, R33.reuse, UR10, RZ ;  /* 0x0000000a21137c10 */ /* 0x040fe2000fffe0ff */
[----:B------:R-:W-:Y:S01]  /*0610*/  IMAD R32, R33, -0x50, R0 ;  /* 0xffffffb021207824 */ /* 0x000fe200078e0200 */
[----:B------:R-:W-:Y:S01]  /*0620*/  MOV R0, UR9 ;  /* 0x0000000900007c02 */ /* 0x000fe20008000f00 */
[----:B------:R-:W-:Y:S02]  /*0630*/  UIMAD UR9, UR9, 0x50000, URZ ;  /* 0x00050000090978a4 */ /* 0x000fe4000f8e023f */
[----:B------:R-:W-:Y:S01]  /*0640*/  IMAD R19, R19, 0x500, RZ ;  /* 0x0000050013137824 */ /* 0x000fe200078e02ff */
[----:B------:R-:W-:-:S04]  /*0650*/  LEA R6, R32, UR14, 0x2 ;  /* 0x0000000e20067c11 */ /* 0x000fc8000f8e10ff */
[----:B------:R-:W-:Y:S01]  /*0660*/  SHF.R.S32.HI R7, RZ, 0x1f, R6 ;  /* 0x0000001fff077819 */ /* 0x000fe20000011406 */
[----:B------:R-:W-:-:S05]  /*0670*/  IMAD.WIDE.U32 R2, R6, -0x33333333, RZ ;  /* 0xcccccccd06027825 */ /* 0x000fca00078e00ff */
[----:B------:R-:W-:Y:S01]  /*0680*/  SHF.R.U32.HI R4, RZ, 0x6, R3 ;  /* 0x00000006ff047819 */ /* 0x000fe20000011603 */
[----:B------:R-:W-:-:S04]  /*0690*/  IMAD.WIDE.U32 R2, R5, 0x50000, R6 ;  /* 0x0005000005027825 */ /* 0x000fc800078e0006 */
[----:B------:R0:W-:Y:S01]  /*06a0*/  STL [R1], R4 ;  /* 0x0000000401007387 */ /* 0x0001e20000100800 */
[----:B------:R-:W-:-:S04]  /*06b0*/  IADD3 R58, P1, R19, R2, RZ ;  /* 0x00000002133a7210 */ /* 0x000fc80007f3e0ff */
[----:B------:R-:W-:Y:S02]  /*06c0*/  SHF.L.U32 R57, R58, 0x1, RZ ;  /* 0x000000013a397819 */ /* 0x000fe400000006ff */
[----:B0-----:R-:W-:-:S04]  /*06d0*/  LEA R4, P0, R5, R4, 0x4 ;  /* 0x0000000405047211 */ /* 0x001fc800078020ff */
[----:B------:R-:W-:Y:S02]  /*06e0*/  LEA.HI.X R5, R5, RZ, R0, 0x4, P0 ;  /* 0x000000ff05057211 */ /* 0x000fe400000f2400 */
[----:B------:R-:W-:Y:S02]  /*06f0*/  LEA R22, P0, R4, UR18, 0x3 ;  /* 0x0000001204167c11 */ /* 0x000fe4000f8018ff */
[----:B------:R-:W-:Y:S01]  /*0700*/  IADD3 R0, R3, UR9, RZ ;  /* 0x0000000903007c10 */ /* 0x000fe2000fffe0ff */
[----:B-1----:R-:W-:Y:S01]  /*0710*/  IMAD.WIDE R14, R6, 0x2, R14 ;  /* 0x00000002060e7825 */ /* 0x002fe200078e020e */
[----:B------:R-:W-:Y:S01]  /*0720*/  LEA.HI.X R23, R4, UR19, R5, 0x3, P0 ;  /* 0x0000001304177c11 */ /* 0x000fe200080f1c05 */
[----:B------:R-:W-:Y:S01]  /*0730*/  ULDC.64 UR18, c[0x0][0x230] ;  /* 0x00008c0000127ab9 */ /* 0x000fe20000000a00 */
[----:B------:R-:W-:Y:S01]  /*0740*/  ULDC UR9, c[0x0][0x250] ;  /* 0x0000940000097ab9 */ /* 0x000fe20000000800 */
[----:B------:R-:W-:Y:S02]  /*0750*/  IMAD.X R3, RZ, RZ, R0, P1 ;  /* 0x000000ffff037224 */ /* 0x000fe400008e0600 */
[----:B--2---:R-:W-:Y:S01]  /*0760*/  IMAD.WIDE R12, R6, 0x2, R12 ;  /* 0x00000002060c7825 */ /* 0x004fe200078e020c */
[----:B------:R-:W2:Y:S01]  /*0770*/  LDG.E.64.CONSTANT R22, desc[UR12][R22.64] ;  /* 0x0000000c16167981 */ /* 0x000ea2000c1e9b00 */
[----:B------:R-:W-:-:S02]  /*0780*/  IADD3 R4, P0, R57, UR18, RZ ;  /* 0x0000001239047c10 */ /* 0x000fc4000ff1e0ff */
[----:B------:R-:W-:Y:S01]  /*0790*/  SHF.L.U64.HI R58, R58, 0x1, R3 ;  /* 0x000000013a3a7819 */ /* 0x000fe20000010203 */
[----:B------:R-:W3:Y:S03]  /*07a0*/  LDG.E.64.CONSTANT R14, desc[UR12][R14.64] ;  /* 0x0000000c0e0e7981 */ /* 0x000ee6000c1e9b00 */
[----:B------:R-:W-:Y:S01]  /*07b0*/  IADD3.X R5, R58, UR19, RZ, P0, !PT ;  /* 0x000000133a057c10 */ /* 0x000fe200087fe4ff */
[----:B------:R-:W4:Y:S05]  /*07c0*/  LDG.E.64.CONSTANT R12, desc[UR12][R12.64] ;  /* 0x0000000c0c0c7981 */ /* 0x000f2a000c1e9b00 */
        /* <DEDUP_REMOVED lines=9> */
[----:B------:R-:W-:Y:S02]  /*0860*/  IADD3 R8, P0, R57, UR20, RZ ;  /* 0x0000001439087c10 */ /* 0x000fe4000ff1e0ff */
[----:B------:R-:W-:Y:S02]  /*0870*/  IADD3 R3, R19, 0x2800, RZ ;  /* 0x0000280013037810 */ /* 0x000fe40007ffe0ff */
[----:B------:R-:W-:Y:S02]  /*0880*/  IADD3.X R9, R58, UR21, RZ, P0, !PT ;  /* 0x000000153a097c10 */ /* 0x000fe400087fe4ff */
[----:B------:R-:W-:-:S04]  /*0890*/  IADD3 R3, P0, R3, R2, RZ ;  /* 0x0000000203037210 */ /* 0x000fc80007f1e0ff */
[----:B------:R-:W4:Y:S01]  /*08a0*/  LDG.E.64.CONSTANT R8, desc[UR12][R8.64] ;  /* 0x0000000c08087981 */ /* 0x000f22000c1e9b00 */
[----:B------:R-:W-:Y:S01]  /*08b0*/  IMAD.X R54, RZ, RZ, R0, P0 ;  /* 0x000000ffff367224 */ /* 0x000fe200000e0600 */
[----:B------:R-:W-:-:S04]  /*08c0*/  SHF.L.U32 R53, R3, 0x1, RZ ;  /* 0x0000000103357819 */ /* 0x000fc800000006ff */
        /* <DEDUP_REMOVED lines=18> */
[----:B--2---:R-:W-:-:S06]  /*09f0*/  FADD.FTZ R2, R23, UR9 ;  /* 0x0000000917027e21 */ /* 0x004fcc0008010000 */
[----:B------:R-:W0:Y:S01]  /*0a00*/  MUFU.RSQ R2, R2 ;  /* 0x0000000200027308 */ /* 0x000e220000001400 */
[--C-:B-----5:R-:W-:Y:S02]  /*0a10*/  HADD2.F32 R3, -RZ, R4.reuse.H0_H0 ;  /* 0x20000004ff037230 */ /* 0x120fe40000004100 */
[----:B------:R-:W-:-:S03]  /*0a20*/  HADD2.F32 R23, -RZ, R4.H1_H1 ;  /* 0x30000004ff177230 */ /* 0x000fc60000004100 */
[C---:B------:R-:W-:Y:S01]  /*0a30*/  FADD.FTZ R3, -R22.reuse, R3 ;  /* 0x0000000316037221 */ /* 0x040fe20000010100 */
[----:B---3--:R-:W-:Y:S02]  /*0a40*/  HADD2.F32 R0, -RZ, R14.H0_H0 ;  /* 0x2000000eff007230 */ /* 0x008fe40000004100 */
[----:B------:R-:W-:Y:S01]  /*0a50*/  FADD.FTZ R49, -R22, R23 ;  /* 0x0000001716317221 */ /* 0x000fe20000010100 */
[----:B----4-:R-:W-:Y:S02]  /*0a60*/  HADD2.F32 R34, -RZ, R12.H0_H0 ;  /* 0x2000000cff227230 */ /* 0x010fe40000004100 */
[C---:B0-----:R-:W-:Y:S01]  /*0a70*/  FMUL.FTZ R50, R2.reuse, R3 ;  /* 0x0000000302327220 */ /* 0x041fe20000410000 */
[----:B------:R-:W-:Y:S02]  /*0a80*/  HADD2.F32 R25, -RZ, R5.H0_H0 ;  /* 0x20000005ff197230 */ /* 0x000fe40000004100 */
[----:B------:R-:W-:Y:S01]  /*0a90*/  FMUL.FTZ R49, R2, R49 ;  /* 0x0000003102317220 */ /* 0x000fe20000410000 */
[----:B------:R-:W-:-:S02]  /*0aa0*/  HADD2.F32 R3, -RZ, R14.H1_H1 ;  /* 0x3000000eff037230 */ /* 0x000fc40000004100 */
[----:B------:R-:W-:Y:S01]  /*0ab0*/  FFMA.FTZ R24, R50, R0, R34 ;  /* 0x0000000032187223 */ /* 0x000fe20000010022 */
[----:B------:R-:W-:Y:S02]  /*0ac0*/  HADD2.F32 R23, -RZ, R12.H1_H1 ;  /* 0x3000000cff177230 */ /* 0x000fe40000004100 */
[----:B------:R-:W-:Y:S01]  /*0ad0*/  FADD.FTZ R35, -R22, R25 ;  /* 0x0000001916237221 */ /* 0x000fe20000010100 */
[----:B------:R-:W-:Y:S02]  /*0ae0*/  FMUL.FTZ R14, R24, -1.4426950216293334961 ;  /* 0xbfb8aa3b180e7820 */ /* 0x000fe40000410000 */
[----:B------:R-:W-:-:S04]  /*0af0*/  FFMA.FTZ R25, R49, R3, R23 ;  /* 0x0000000331197223 */ /* 0x000fc80000010017 */
[----:B------:R-:W-:Y:S01]  /*0b00*/  FMUL.FTZ R12, R25, -1.4426950216293334961 ;  /* 0xbfb8aa3b190c7820 */ /* 0x000fe20000410000 */
[----:B------:R-:W0:Y:S08]  /*0b10*/  MUFU.EX2 R14, R14 ;  /* 0x0000000e000e7308 */ /* 0x000e300000000800 */
[----:B------:R-:W1:Y:S01]  /*0b20*/  MUFU.EX2 R12, R12 ;  /* 0x0000000c000c7308 */ /* 0x000e620000000800 */
[----:B------:R-:W-:-:S02]  /*0b30*/  HADD2.F32 R37, -RZ, R5.H1_H1 ;  /* 0x30000005ff257230 */ /* 0x000fc40000004100 */
[--C-:B------:R-:W-:Y:S02]  /*0b40*/  HADD2.F32 R4, -RZ, R15.reuse.H0_H0 ;  /* 0x2000000fff047230 */ /* 0x100fe40000004100 */
[----:B------:R-:W-:Y:S02]  /*0b50*/  HADD2.F32 R5, -RZ, R15.H1_H1 ;  /* 0x3000000fff057230 */ /* 0x000fe40000004100 */
[----:B0-----:R-:W-:-:S04]  /*0b60*/  FADD.FTZ R38, R14, 1 ;  /* 0x3f8000000e267421 */ /* 0x001fc80000010000 */
[----:B------:R-:W0:Y:S01]  /*0b70*/  MUFU.RCP R15, R38 ;  /* 0x00000026000f7308 */ /* 0x000e220000001000 */
[----:B-1----:R-:W-:-:S07]  /*0b80*/  FADD.FTZ R12, R12, 1 ;  /* 0x3f8000000c0c7421 */ /* 0x002fce0000010000 */
[----:B------:R-:W1:Y:S01]  /*0b90*/  MUFU.RCP R42, R12 ;  /* 0x0000000c002a7308 */ /* 0x000e620000001000 */
[--C-:B------:R-:W-:Y:S02]  /*0ba0*/  HADD2.F32 R39, -RZ, R6.reuse.H0_H0 ;  /* 0x20000006ff277230 */ /* 0x100fe40000004100 */
[----:B------:R-:W-:Y:S02]  /*0bb0*/  HADD2.F32 R41, -RZ, R6.H1_H1 ;  /* 0x30000006ff297230 */ /* 0x000fe40000004100 */
[----:B0-----:R-:W-:Y:S01]  /*0bc0*/  FADD.FTZ R6, -R15, 1 ;  /* 0x3f8000000f067421 */ /* 0x001fe20000010100 */
[----:B------:R-:W-:-:S03]  /*0bd0*/  HADD2.F32 R30, -RZ, R13.H0_H0 ;  /* 0x2000000dff1e7230 */ /* 0x000fc60000004100 */
[----:B------:R-:W-:Y:S01]  /*0be0*/  FFMA.FTZ R6, R24, R6, 1 ;  /* 0x3f80000018067423 */ /* 0x000fe20000010006 */
[----:B------:R-:W-:Y:S01]  /*0bf0*/  IADD3 R24, P0, R51, UR20, RZ ;  /* 0x0000001433187c10 */ /* 0x000fe2000ff1e0ff */
[----:B-1----:R-:W-:Y:S01]  /*0c00*/  FADD.FTZ R47, -R42, 1 ;  /* 0x3f8000002a2f7421 */ /* 0x002fe20000010100 */
[----:B------:R-:W-:-:S03]  /*0c10*/  FMUL.FTZ R48, R2, R35 ;  /* 0x0000002302307220 */ /* 0x000fc60000410000 */
[----:B------:R-:W-:Y:S01]  /*0c20*/  FFMA.FTZ R47, R25, R47, 1 ;  /* 0x3f800000192f7423 */ /* 0x000fe2000001002f */
[----:B------:R-:W-:Y:S01]  /*0c30*/  IADD3.X R25, R52, UR21, RZ, P0, !PT ;  /* 0x0000001534197c10 */ /* 0x000fe200087fe4ff */
[----:B------:R-:W-:Y:S01]  /*0c40*/  FFMA.FTZ R36, R48, R4, R30 ;  /* 0x0000000430247223 */ /* 0x000fe2000001001e */
[----:B------:R-:W-:Y:S01]  /*0c50*/  FADD.FTZ R37, -R22, R37 ;  /* 0x0000002516257221 */ /* 0x000fe20000010100 */
[----:B------:R-:W-:Y:S02]  /*0c60*/  HADD2.F32 R31, -RZ, R13.H1_H1 ;  /* 0x3000000dff1f7230 */ /* 0x000fe40000004100 */
[----:B------:R-:W-:Y:S01]  /*0c70*/  FMUL.FTZ R35, R36, -1.4426950216293334961 ;  /* 0xbfb8aa3b24237820 */ /* 0x000fe20000410000 */
[----:B------:R-:W2:Y:S01]  /*0c80*/  LDG.E.64.CONSTANT R24, desc[UR12][R24.64] ;  /* 0x0000000c18187981 */ /* 0x000ea2000c1e9b00 */
[----:B------:R-:W-:Y:S01]  /*0c90*/  FMUL.FTZ R44, R2, R37 ;  /* 0x00000025022c7220 */ /* 0x000fe20000410000 */
[----:B------:R-:W-:-:S03]  /*0ca0*/  FADD.FTZ R39, -R22, R39 ;  /* 0x0000002716277221 */ /* 0x000fc60000010100 */
[----:B------:R-:W-:Y:S01]  /*0cb0*/  FFMA.FTZ R37, R44, R5, R31 ;  /* 0x000000052c257223 */ /* 0x000fe2000001001f */
[----:B------:R-:W0:Y:S01]  /*0cc0*/  MUFU.EX2 R35, R35 ;  /* 0x0000002300237308 */ /* 0x000e220000000800 */
[----:B------:R-:W-:Y:S02]  /*0cd0*/  FMUL.FTZ R43, R2, R39 ;  /* 0x00000027022b7220 */ /* 0x000fe40000410000 */
[----:B------:R-:W-:-:S06]  /*0ce0*/  FMUL.FTZ R39, R37, -1.4426950216293334961 ;  /* 0xbfb8aa3b25277820 */ /* 0x000fcc0000410000 */
[----:B------:R-:W1:Y:S01]  /*0cf0*/  MUFU.EX2 R39, R39 ;  /* 0x0000002700277308 */ /* 0x000e620000000800 */
[----:B------:R-:W-:Y:S01]  /*0d00*/  FADD.FTZ R41, -R22, R41 ;  /* 0x0000002916297221 */ /* 0x000fe20000010100 */
[--C-:B------:R-:W-:Y:S02]  /*0d10*/  HADD2.F32 R40, -RZ, R7.reuse.H0_H0 ;  /* 0x20000007ff287230 */ /* 0x100fe40000004100 */
[----:B------:R-:W-:Y:S01]  /*0d20*/  FFMA.FTZ R14, R0, R43, R34 ;  /* 0x0000002b000e7223 */ /* 0x000fe20000010022 */
[----:B------:R-:W-:Y:S02]  /*0d30*/  HADD2.F32 R46, -RZ, R7.H1_H1 ;  /* 0x30000007ff2e7230 */ /* 0x000fe40000004100 */
[----:B------:R-:W-:Y:S01]  /*0d40*/  FMUL.FTZ R7, R42, R47 ;  /* 0x0000002f2a077220 */ /* 0x000fe20000410000 */
[----:B0-----:R-:W-:Y:S01]  /*0d50*/  FADD.FTZ R35, R35, 1 ;  /* 0x3f80000023237421 */ /* 0x001fe20000010000 */
[----:B------:R-:W-:Y:S01]  /*0d60*/  FMUL.FTZ R41, R2, R41 ;  /* 0x0000002902297220 */ /* 0x000fe20000410000 */
[----:B------:R-:W-:Y:S01]  /*0d70*/  FMUL.FTZ R45, R14, -1.4426950216293334961 ;  /* 0xbfb8aa3b0e2d7820 */ /* 0x000fe20000410000 */
[C---:B------:R-:W-:Y:S01]  /*0d80*/  FADD.FTZ R40, -R22.reuse, R40 ;  /* 0x0000002816287221 */ /* 0x040fe20000010100 */
[----:B------:R1:W0:Y:S01]  /*0d90*/  MUFU.RCP R47, R35 ;  /* 0x00000023002f7308 */ /* 0x0002220000001000 */
[----:B------:R-:W-:Y:S01]  /*0da0*/  FADD.FTZ R46, -R22, R46 ;  /* 0x0000002e162e7221 */ /* 0x000fe20000010100 */
[----:B------:R-:W-:Y:S01]  /*0db0*/  FFMA.FTZ R12, R3, R41, R23 ;  /* 0x00000029030c7223 */ /* 0x000fe20000010017 */
[----:B------:R-:W-:-:S03]  /*0dc0*/  FMUL.FTZ R40, R2, R40 ;  /* 0x0000002802287220 */ /* 0x000fc60000410000 */
[----:B------:R-:W-:Y:S01]  /*0dd0*/  FMUL.FTZ R38, R12, -1.4426950216293334961 ;  /* 0xbfb8aa3b0c267820 */ /* 0x000fe20000410000 */
[----:B-1----:R-:W-:Y:S01]  /*0de0*/  FADD.FTZ R35, R39, 1 ;  /* 0x3f80000027237421 */ /* 0x002fe20000010000 */
[----:B------:R-:W1:Y:S01]  /*0df0*/  MUFU.EX2 R45, R45 ;  /* 0x0000002d002d7308 */ /* 0x000e620000000800 */
[----:B------:R-:W-:Y:S01]  /*0e00*/  FMUL.FTZ R39, R2, R46 ;  /* 0x0000002e02277220 */ /* 0x000fe20000410000 */
[----:B------:R-:W-:Y:S01]  /*0e10*/  FFMA.FTZ R13, R4, R40, R30 ;  /* 0x00000028040d7223 */ /* 0x000fe2000001001e */
[----:B------:R-:W-:-:S05]  /*0e20*/  FMUL.FTZ R6, R15, R6 ;  /* 0x000000060f067220 */ /* 0x000fca0000410000 */
[----:B------:R3:W4:Y:S01]  /*0e30*/  MUFU.RCP R46, R35 ;  /* 0x00000023002e7308 */ /* 0x0007220000001000 */
[----:B------:R-:W-:Y:S01]  /*0e40*/  FMUL.FTZ R15, R13, -1.4426950216293334961 ;  /* 0xbfb8aa3b0d0f7820 */ /* 0x000fe20000410000 */
[----:B0-----:R-:W-:-:S06]  /*0e50*/  FADD.FTZ R59, -R47, 1 ;  /* 0x3f8000002f3b7421 */ /* 0x001fcc0000010100 */
[----:B------:R-:W0:Y:S01]  /*0e60*/  MUFU.EX2 R38, R38 ;  /* 0x0000002600267308 */ /* 0x000e220000000800 */
[----:B---3--:R-:W-:Y:S01]  /*0e70*/  FFMA.FTZ R35, R5, R39, R31 ;  /* 0x0000002705237223 */ /* 0x008fe2000001001f */
[----:B------:R-:W-:-:S03]  /*0e80*/  FFMA.FTZ R59, R36, R59, 1 ;  /* 0x3f800000243b7423 */ /* 0x000fc6000001003b */
[----:B------:R-:W-:-:S03]  /*0e90*/  FMUL.FTZ R42, R35, -1.4426950216293334961 ;  /* 0xbfb8aa3b232a7820 */ /* 0x000fc60000410000 */
[----:B------:R-:W3:Y:S01]  /*0ea0*/  MUFU.EX2 R15, R15 ;  /* 0x0000000f000f7308 */ /* 0x000ee20000000800 */
[----:B-1----:R-:W-:Y:S01]  /*0eb0*/  FADD.FTZ R36, R45, 1 ;  /* 0x3f8000002d247421 */ /* 0x002fe20000010000 */
[----:B------:R-:W-:Y:S01]  /*0ec0*/  FMUL.FTZ R45, R47, R59 ;  /* 0x0000003b2f2d7220 */ /* 0x000fe20000410000 */
[----:B----4-:R-:W-:-:S05]  /*0ed0*/  FADD.FTZ R47, -R46, 1 ;  /* 0x3f8000002e2f7421 */ /* 0x010fca0000010100 */
[----:B------:R-:W1:Y:S01]  /*0ee0*/  MUFU.EX2 R42, R42 ;  /* 0x0000002a002a7308 */ /* 0x000e620000000800 */
[----:B------:R-:W-:Y:S01]  /*0ef0*/  FFMA.FTZ R47, R37, R47, 1 ;  /* 0x3f800000252f7423 */ /* 0x000fe2000001002f */
[----:B0-----:R-:W-:-:S03]  /*0f00*/  FADD.FTZ R37, R38, 1 ;  /* 0x3f80000026257421 */ /* 0x001fc60000010000 */
[----:B------:R-:W-:Y:S01]  /*0f10*/  FMUL.FTZ R38, R46, R47 ;  /* 0x0000002f2e267220 */ /* 0x000fe20000410000 */
[--C-:B------:R-:W-:Y:S02]  /*0f20*/  HADD2.F32 R46, -RZ, R8.reuse.H0_H0 ;  /* 0x20000008ff2e7230 */ /* 0x100fe40000004100 */
[----:B------:R-:W0:Y:S01]  /*0f30*/  MUFU.RCP R36, R36 ;  /* 0x0000002400247308 */ /* 0x000e220000001000 */
[----:B---3--:R-:W-:Y:S01]  /*0f40*/  FADD.FTZ R15, R15, 1 ;  /* 0x3f8000000f0f7421 */ /* 0x008fe20000010000 */
[----:B------:R-:W-:-:S06]  /*0f50*/  HADD2.F32 R8, -RZ, R8.H1_H1 ;  /* 0x30000008ff087230 */ /* 0x000fcc0000004100 */
[----:B------:R-:W3:Y:S01]  /*0f60*/  MUFU.RCP R37, R37 ;  /* 0x0000002500257308 */ /* 0x000ee20000001000 */
[----:B-1----:R-:W-:Y:S01]  /*0f70*/  FADD.FTZ R42, R42, 1 ;  /* 0x3f8000002a2a7421 */ /* 0x002fe20000010000 */
[----:B------:R-:W-:Y:S01]  /*0f80*/  FMUL.FTZ R7, R8, R7 ;  /* 0x0000000708077220 */ /* 0x000fe20000410000 */
[--C-:B------:R-:W-:Y:S02]  /*0f90*/  HADD2.F32 R8, -RZ, R9.reuse.H0_H0 ;  /* 0x20000009ff087230 */ /* 0x100fe40000004100 */
[----:B------:R-:W-:-:S03]  /*0fa0*/  HADD2.F32 R9, -RZ, R9.H1_H1 ;  /* 0x30000009ff097230 */ /* 0x000fc60000004100 */
[----:B------:R-:W1:Y:S02]  /*0fb0*/  MUFU.RCP R15, R15 ;  /* 0x0000000f000f7308 */ /* 0x000e640000001000 */
[----:B------:R-:W-:Y:S01]  /*0fc0*/  FMUL.FTZ R9, R9, R38 ;  /* 0x0000002609097220 */ /* 0x000fe20000410000 */
[----:B------:R-:W-:-:S05]  /*0fd0*/  HADD2.F32 R38, -RZ, R10.H0_H0 ;  /* 0x2000000aff267230 */ /* 0x000fca0000004100 */
[----:B------:R-:W4:Y:S01]  /*0fe0*/  MUFU.RCP R42, R42 ;  /* 0x0000002a002a7308 */ /* 0x000f220000001000 */
[----:B------:R-:W-:Y:S01]  /*0ff0*/  FMUL.FTZ R8, R8, R45 ;  /* 0x0000002d08087220 */ /* 0x000fe20000410000 */
[----:B------:R-:W-:Y:S01]  /*1000*/  FMUL.FTZ R6, R46, R6 ;  /* 0x000000062e067220 */ /* 0x000fe20000410000 */
[----:B0-----:R-:W-:Y:S01]  /*1010*/  FADD.FTZ R45, -R36, 1 ;  /* 0x3f800000242d7421 */ /* 0x001fe20000010100 */
[----:B---3--:R-:W-:Y:S01]  /*1020*/  FADD.FTZ R46, -R37, 1 ;  /* 0x3f800000252e7421 */ /* 0x008fe20000010100 */
[----:B------:R-:W-:Y:S01]  /*1030*/  FADD.FTZ R38, -R22, R38 ;  /* 0x0000002616267221 */ /* 0x000fe20000010100 */
[----:B------:R-:W-:Y:S02]  /*1040*/  HADD2.F32 R10, -RZ, R10.H1_H1 ;  /* 0x3000000aff0a7230 */ /* 0x000fe40000004100 */
[----:B------:R-:W-:Y:S01]  /*1050*/  FFMA.FTZ R14, R14, R45, 1 ;  /* 0x3f8000000e0e7423 */ /* 0x000fe2000001002d */
[----:B------:R-:W-:Y:S01]  /*1060*/  FFMA.FTZ R12, R12, R46, 1 ;  /* 0x3f8000000c0c7423 */ /* 0x000fe2000001002e */
[----:B-1----:R-:W-:Y:S01]  /*1070*/  FADD.FTZ R45, -R15, 1 ;  /* 0x3f8000000f2d7421 */ /* 0x002fe20000010100 */
[----:B------:R-:W-:Y:S01]  /*1080*/  FMUL.FTZ R38, R2, R38 ;  /* 0x0000002602267220 */ /* 0x000fe20000410000 */
[----:B------:R-:W-:Y:S01]  /*1090*/  FMUL.FTZ R36, R36, R14 ;  /* 0x0000000e24247220 */ /* 0x000fe20000410000 */
[----:B------:R-:W-:Y:S01]  /*10a0*/  FADD.FTZ R10, -R22, R10 ;  /* 0x0000000a160a7221 */ /* 0x000fe20000010100 */
[----:B------:R-:W-:Y:S01]  /*10b0*/  FMUL.FTZ R14, R37, R12 ;  /* 0x0000000c250e7220 */ /* 0x000fe20000410000 */
[----:B------:R-:W-:Y:S01]  /*10c0*/  FFMA.FTZ R13, R13, R45, 1 ;  /* 0x3f8000000d0d7423 */ /* 0x000fe2000001002d */
[----:B------:R-:W-:Y:S01]  /*10d0*/  FFMA.FTZ R37, R0, R38, R34 ;  /* 0x0000002600257223 */ /* 0x000fe20000010022 */
[----:B------:R-:W-:Y:S01]  /*10e0*/  FMUL.FTZ R10, R2, R10 ;  /* 0x0000000a020a7220 */ /* 0x000fe20000410000 */
[----:B----4-:R-:W-:-:S02]  /*10f0*/  FADD.FTZ R45, -R42, 1 ;  /* 0x3f8000002a2d7421 */ /* 0x010fc40000010100 */
[----:B------:R-:W-:Y:S02]  /*1100*/  FMUL.FTZ R46, R37, -1.4426950216293334961 ;  /* 0xbfb8aa3b252e7820 */ /* 0x000fe40000410000 */
[----:B------:R-:W-:Y:S01]  /*1110*/  FFMA.FTZ R35, R35, R45, 1 ;  /* 0x3f80000023237423 */ /* 0x000fe2000001002d */
[----:B------:R-:W-:Y:S01]  /*1120*/  FFMA.FTZ R45, R3, R10, R23 ;  /* 0x0000000a032d7223 */ /* 0x000fe20000010017 */
[----:B------:R-:W-:Y:S01]  /*1130*/  FMUL.FTZ R15, R15, R13 ;  /* 0x0000000d0f0f7220 */ /* 0x000fe20000410000 */
[--C-:B------:R-:W-:Y:S01]  /*1140*/  HADD2.F32 R12, -RZ, R11.reuse.H0_H0 ;  /* 0x2000000bff0c7230 */ /* 0x100fe20000004100 */
[----:B------:R-:W0:Y:S01]  /*1150*/  MUFU.EX2 R46, R46 ;  /* 0x0000002e002e7308 */ /* 0x000e220000000800 */
[----:B------:R-:W-:Y:S02]  /*1160*/  HADD2.F32 R13, -RZ, R11.H1_H1 ;  /* 0x3000000bff0d7230 */ /* 0x000fe40000004100 */
[----:B------:R-:W-:Y:S01]  /*1170*/  FMUL.FTZ R47, R45, -1.4426950216293334961 ;  /* 0xbfb8aa3b2d2f7820 */ /* 0x000fe20000410000 */
[----:B------:R-:W-:Y:S01]  /*1180*/  FMUL.FTZ R42, R42, R35 ;  /* 0x000000232a2a7220 */ /* 0x000fe20000410000 */
[C---:B------:R-:W-:Y:S01]  /*1190*/  FADD.FTZ R12, -R22.reuse, R12 ;  /* 0x0000000c160c7221 */ /* 0x040fe20000010100 */
[----:B------:R-:W-:Y:S01]  /*11a0*/  FADD.FTZ R13, -R22, R13 ;  /* 0x0000000d160d7221 */ /* 0x000fe20000010100 */
[----:B------:R-:W-:-:S02]  /*11b0*/  HADD2.F32 R35, -RZ, R16.H0_H0 ;  /* 0x20000010ff237230 */ /* 0x000fc40000004100 */
[----:B------:R-:W1:Y:S01]  /*11c0*/  MUFU.EX2 R47, R47 ;  /* 0x0000002f002f7308 */ /* 0x000e620000000800 */
[C---:B------:R-:W-:Y:S01]  /*11d0*/  FMUL.FTZ R12, R2.reuse, R12 ;  /* 0x0000000c020c7220 */ /* 0x040fe20000410000 */
[----:B------:R-:W-:Y:S01]  /*11e0*/  FMUL.FTZ R13, R2, R13 ;  /* 0x0000000d020d7220 */ /* 0x000fe20000410000 */
[----:B------:R-:W-:Y:S02]  /*11f0*/  FMUL.FTZ R11, R35, R36 ;  /* 0x00000024230b7220 */ /* 0x000fe40000410000 */
[----:B------:R-:W-:Y:S01]  /*1200*/  FFMA.FTZ R59, R4, R12, R30 ;  /* 0x0000000c043b7223 */ /* 0x000fe2000001001e */
[----:B------:R-:W-:-:S03]  /*1210*/  FFMA.FTZ R35, R5, R13, R31 ;  /* 0x0000000d05237223 */ /* 0x000fc6000001001f */
[----:B------:R-:W-:Y:S01]  /*1220*/  FMUL.FTZ R36, R59, -1.4426950216293334961 ;  /* 0xbfb8aa3b3b247820 */ /* 0x000fe20000410000 */
[----:B------:R-:W-:Y:S01]  /*1230*/  FMUL.FTZ R60, R35, -1.4426950216293334961 ;  /* 0xbfb8aa3b233c7820 */ /* 0x000fe20000410000 */
[----:B0-----:R-:W-:-:S04]  /*1240*/  FADD.FTZ R46, R46, 1 ;  /* 0x3f8000002e2e7421 */ /* 0x001fc80000010000 */
[----:B------:R-:W0:Y:S01]  /*1250*/  MUFU.EX2 R36, R36 ;  /* 0x0000002400247308 */ /* 0x000e220000000800 */
[----:B-1----:R-:W-:Y:S01]  /*1260*/  FADD.FTZ R47, R47, 1 ;  /* 0x3f8000002f2f7421 */ /* 0x002fe20000010000 */
[----:B------:R-:W-:-:S06]  /*1270*/  HADD2.F32 R16, -RZ, R16.H1_H1 ;  /* 0x30000010ff107230 */ /* 0x000fcc0000004100 */
[----:B------:R-:W1:Y:S08]  /*1280*/  MUFU.EX2 R60, R60 ;  /* 0x0000003c003c7308 */ /* 0x000e700000000800 */
[----:B------:R-:W3:Y:S01]  /*1290*/  MUFU.RCP R46, R46 ;  /* 0x0000002e002e7308 */ /* 0x000ee20000001000 */
[----:B------:R-:W-:Y:S01]  /*12a0*/  FMUL.FTZ R14, R16, R14 ;  /* 0x0000000e100e7220 */ /* 0x000fe20000410000 */
[----:B------:R-:W-:-:S06]  /*12b0*/  HADD2.F32 R16, -RZ, R17.H0_H0 ;  /* 0x20000011ff107230 */ /* 0x000fcc0000004100 */
[----:B------:R-:W4:Y:S01]  /*12c0*/  MUFU.RCP R47, R47 ;  /* 0x0000002f002f7308 */ /* 0x000f220000001000 */
[----:B------:R-:W-:Y:S01]  /*12d0*/  FMUL.FTZ R15, R16, R15 ;  /* 0x0000000f100f7220 */ /* 0x000fe20000410000 */
[----:B0-----:R-:W-:Y:S01]  /*12e0*/  FADD.FTZ R36, R36, 1 ;  /* 0x3f80000024247421 */ /* 0x001fe20000010000 */
[----:B-1----:R-:W-:Y:S01]  /*12f0*/  FADD.FTZ R16, R60, 1 ;  /* 0x3f8000003c107421 */ /* 0x002fe20000010000 */
[----:B---3--:R-:W-:-:S04]  /*1300*/  FADD.FTZ R60, -R46, 1 ;  /* 0x3f8000002e3c7421 */ /* 0x008fc80000010100 */
[----:B------:R-:W0:Y:S01]  /*1310*/  MUFU.RCP R36, R36 ;  /* 0x0000002400247308 */ /* 0x000e220000001000 */
[----:B------:R-:W-:-:S07]  /*1320*/  FFMA.FTZ R60, R37, R60, 1 ;  /* 0x3f800000253c7423 */ /* 0x000fce000001003c */
[----:B------:R4:W1:Y:S02]  /*1330*/  MUFU.RCP R37, R16 ;  /* 0x0000001000257308 */ /* 0x0008640000001000 */
[----:B----4-:R-:W-:-:S04]  /*1340*/  FADD.FTZ R16, -R47, 1 ;  /* 0x3f8000002f107421 */ /* 0x010fc80000010100 */
[----:B------:R-:W-:Y:S01]  /*1350*/  FFMA.FTZ R45, R45, R16, 1 ;  /* 0x3f8000002d2d7423 */ /* 0x000fe20000010010 */
[----:B------:R-:W-:-:S05]  /*1360*/  HADD2.F32 R16, -RZ, R17.H1_H1 ;  /* 0x30000011ff107230 */ /* 0x000fca0000004100 */
[----:B------:R-:W-:Y:S01]  /*1370*/  FMUL.FTZ R16, R16, R42 ;  /* 0x0000002a10107220 */ /* 0x000fe20000410000 */
[----:B------:R-:W-:Y:S01]  /*1380*/  FMUL.FTZ R42, R47, R45 ;  /* 0x0000002d2f2a7220 */ /* 0x000fe20000410000 */
[--C-:B------:R-:W-:Y:S02]  /*1390*/  HADD2.F32 R45, -RZ, R18.reuse.H0_H0 ;  /* 0x20000012ff2d7230 */ /* 0x100fe40000004100 */
[----:B0-----:R-:W-:Y:S01]  /*13a0*/  FADD.FTZ R17, -R36, 1 ;  /* 0x3f80000024117421 */ /* 0x001fe20000010100 */
[----:B------:R-:W-:Y:S02]  /*13b0*/  HADD2.F32 R18, -RZ, R18.H1_H1 ;  /* 0x30000012ff127230 */ /* 0x000fe40000004100 */
[----:B------:R-:W-:Y:S01]  /*13c0*/  FADD.FTZ R45, -R22, R45 ;  /* 0x0000002d162d7221 */ /* 0x000fe20000010100 */
[----:B------:R-:W-:Y:S01]  /*13d0*/  FFMA.FTZ R59, R59, R17, 1 ;  /* 0x3f8000003b3b7423 */ /* 0x000fe20000010011 */
[----:B------:R-:W-:Y:S01]  /*13e0*/  FMUL.FTZ R17, R46, R60 ;  /* 0x0000003c2e117220 */ /* 0x000fe20000410000 */
[----:B-1----:R-:W-:Y:S01]  /*13f0*/  FADD.FTZ R46, -R37, 1 ;  /* 0x3f800000252e7421 */ /* 0x002fe20000010100 */
[----:B------:R-:W-:Y:S01]  /*1400*/  FMUL.FTZ R47, R2, R45 ;  /* 0x0000002d022f7220 */ /* 0x000fe20000410000 */
[----:B------:R-:W-:-:S02]  /*1410*/  FADD.FTZ R18, -R22, R18 ;  /* 0x0000001216127221 */ /* 0x000fc40000010100 */
[----:B------:R-:W-:Y:S01]  /*1420*/  FFMA.FTZ R35, R35, R46, 1 ;  /* 0x3f80000023237423 */ /* 0x000fe2000001002e */
[----:B------:R-:W-:Y:S01]  /*1430*/  FFMA.FTZ R34, R0, R47, R34 ;  /* 0x0000002f00227223 */ /* 0x000fe20000010022 */
[----:B------:R-:W-:Y:S02]  /*1440*/  FMUL.FTZ R46, R2, R18 ;  /* 0x00000012022e7220 */ /* 0x000fe40000410000 */
[----:B------:R-:W-:Y:S01]  /*1450*/  FMUL.FTZ R35, R37, R35 ;  /* 0x0000002325237220 */ /* 0x000fe20000410000 */
[----:B------:R-:W-:Y:S01]  /*1460*/  FMUL.FTZ R18, R34, -1.4426950216293334961 ;  /* 0xbfb8aa3b22127820 */ /* 0x000fe20000410000 */
[----:B------:R-:W-:Y:S01]  /*1470*/  FFMA.FTZ R37, R3, R46, R23 ;  /* 0x0000002e03257223 */ /* 0x000fe20000010017 */
[----:B------:R-:W-:-:S03]  /*1480*/  HADD2.F32 R45, -RZ, R19.H0_H0 ;  /* 0x20000013ff2d7230 */ /* 0x000fc60000004100 */
[----:B------:R-:W-:Y:S01]  /*1490*/  FMUL.FTZ R61, R37, -1.4426950216293334961 ;  /* 0xbfb8aa3b253d7820 */ /* 0x000fe20000410000 */
[----:B------:R-:W0:Y:S01]  /*14a0*/  MUFU.EX2 R18, R18 ;  /* 0x0000001200127308 */ /* 0x000e220000000800 */
[----:B------:R-:W-:Y:S01]  /*14b0*/  FADD.FTZ R45, -R22, R45 ;  /* 0x0000002d162d7221 */ /* 0x000fe20000010100 */
[----:B------:R-:W-:Y:S01]  /*14c0*/  FMUL.FTZ R36, R36, R59 ;  /* 0x0000003b24247220 */ /* 0x000fe20000410000 */
[----:B------:R-:W-:Y:S02]  /*14d0*/  HADD2.F32 R59, -RZ, R20.H0_H0 ;  /* 0x20000014ff3b7230 */ /* 0x000fe40000004100 */
[----:B------:R-:W-:-:S03]  /*14e0*/  FMUL.FTZ R45, R2, R45 ;  /* 0x0000002d022d7220 */ /* 0x000fc60000410000 */
[----:B------:R-:W1:Y:S01]  /*14f0*/  MUFU.EX2 R61, R61 ;  /* 0x0000003d003d7308 */ /* 0x000e620000000800 */
[----:B------:R-:W-:Y:S01]  /*1500*/  FFMA.FTZ R23, R4, R45, R30 ;  /* 0x0000002d04177223 */ /* 0x000fe2000001001e */
[----:B------:R-:W-:Y:S02]  /*1510*/  HADD2.F32 R20, -RZ, R20.H1_H1 ;  /* 0x30000014ff147230 */ /* 0x000fe40000004100 */
[----:B------:R-:W-:Y:S01]  /*1520*/  FMUL.FTZ R17, R59, R17 ;  /* 0x000000113b117220 */ /* 0x000fe20000410000 */
[----:B------:R-:W3:Y:S01]  /*1530*/  LDL.LU R30, [R1+0x20] ;  /* 0x00002000011e7983 */ /* 0x000ee20000300800 */
[----:B------:R-:W-:Y:S01]  /*1540*/  FMUL.FTZ R59, R23, -1.4426950216293334961 ;  /* 0xbfb8aa3b173b7820 */ /* 0x000fe20000410000 */
[----:B0-----:R-:W-:Y:S01]  /*1550*/  FADD.FTZ R60, R18, 1 ;  /* 0x3f800000123c7421 */ /* 0x001fe20000010000 */
[----:B------:R-:W-:Y:S01]  /*1560*/  FMUL.FTZ R18, R20, R42 ;  /* 0x0000002a14127220 */ /* 0x000fe20000410000 */
[----:B------:R-:W-:-:S03]  /*1570*/  HADD2.F32 R42, -RZ, R19.H1_H1 ;  /* 0x30000013ff2a7230 */ /* 0x000fc60000004100 */
[----:B------:R-:W0:Y:S01]  /*1580*/  MUFU.EX2 R59, R59 ;  /* 0x0000003b003b7308 */ /* 0x000e220000000800 */
[----:B-1----:R-:W-:-:S07]  /*1590*/  FADD.FTZ R61, R61, 1 ;  /* 0x3f8000003d3d7421 */ /* 0x002fce0000010000 */
[----:B------:R-:W1:Y:S01]  /*15a0*/  MUFU.RCP R60, R60 ;  /* 0x0000003c003c7308 */ /* 0x000e620000001000 */
[----:B------:R-:W-:-:S07]  /*15b0*/  FADD.FTZ R42, -R22, R42 ;  /* 0x0000002a162a7221 */ /* 0x000fce0000010100 */
[----:B------:R-:W4:Y:S01]  /*15c0*/  MUFU.RCP R22, R61 ;  /* 0x0000003d00167308 */ /* 0x000f220000001000 */
[--C-:B------:R-:W-:Y:S02]  /*15d0*/  HADD2.F32 R19, -RZ, R21.reuse.H0_H0 ;  /* 0x20000015ff137230 */ /* 0x100fe40000004100 */
[----:B0-----:R-:W-:Y:S01]  /*15e0*/  FADD.FTZ R59, R59, 1 ;  /* 0x3f8000003b3b7421 */ /* 0x001fe20000010000 */
[----:B------:R-:W-:Y:S02]  /*15f0*/  FMUL.FTZ R42, R2, R42 ;  /* 0x0000002a022a7220 */ /* 0x000fe40000410000 */
[----:B------:R-:W-:Y:S01]  /*1600*/  FMUL.FTZ R19, R19, R36 ;  /* 0x0000002413137220 */ /* 0x000fe20000410000 */
[----:B-1----:R-:W-:Y:S02]  /*1610*/  FADD.FTZ R36, -R60, 1 ;  /* 0x3f8000003c247421 */ /* 0x002fe40000010100 */
[----:B------:R-:W0:Y:S02]  /*1620*/  MUFU.RCP R59, R59 ;  /* 0x0000003b003b7308 */ /* 0x000e240000001000 */
[----:B------:R-:W-:Y:S01]  /*1630*/  FFMA.FTZ R36, R34, R36, 1 ;  /* 0x3f80000022247423 */ /* 0x000fe20000010024 */
[----:B------:R-:W-:Y:S01]  /*1640*/  FFMA.FTZ R34, R5, R42, R31 ;  /* 0x0000002a05227223 */ /* 0x000fe2000001001f */
[----:B----4-:R-:W-:Y:S01]  /*1650*/  FADD.FTZ R20, -R22, 1 ;  /* 0x3f80000016147421 */ /* 0x010fe20000010100 */
[----:B------:R-:W-:Y:S01]  /*1660*/  HADD2.F32 R21, -RZ, R21.H1_H1 ;  /* 0x30000015ff157230 */ /* 0x000fe20000004100 */
[----:B------:R-:W4:Y:S02]  /*1670*/  LDL.LU R31, [R1+0x1c] ;  /* 0x00001c00011f7983 */ /* 0x000f240000300800 */
[----:B------:R-:W-:Y:S01]  /*1680*/  FFMA.FTZ R37, R37, R20, 1 ;  /* 0x3f80000025257423 */ /* 0x000fe20000010014 */
[----:B------:R-:W-:-:S04]  /*1690*/  FMUL.FTZ R20, R34, -1.4426950216293334961 ;  /* 0xbfb8aa3b22147820 */ /* 0x000fc80000410000 */
[----:B------:R1:W5:Y:S02]  /*16a0*/  MUFU.EX2 R61, R20 ;  /* 0x00000014003d7308 */ /* 0x0003640000000800 */
[----:B-1----:R-:W-:Y:S01]  /*16b0*/  FMUL.FTZ R20, R21, R35 ;  /* 0x0000002315147220 */ /* 0x002fe20000410000 */
[----:B0-----:R-:W-:Y:S01]  /*16c0*/  FADD.FTZ R35, -R59, 1 ;  /* 0x3f8000003b237421 */ /* 0x001fe20000010100 */
[----:B------:R-:W-:Y:S01]  /*16d0*/  FMUL.FTZ R21, R60, R36 ;  /* 0x000000243c157220 */ /* 0x000fe20000410000 */
[----:B------:R-:W-:Y:S02]  /*16e0*/  FMUL.FTZ R36, R0, R6 ;  /* 0x0000000600247220 */ /* 0x000fe40000410000 */
[----:B------:R-:W-:Y:S01]  /*16f0*/  FFMA.FTZ R23, R23, R35, 1 ;  /* 0x3f80000017177423 */ /* 0x000fe20000010023 */
[----:B------:R-:W-:Y:S01]  /*1700*/  FMUL.FTZ R35, R3, R7 ;  /* 0x0000000703237220 */ /* 0x000fe20000410000 */
[----:B------:R-:W-:Y:S01]  /*1710*/  FFMA.FTZ R36, R50, R36, RZ ;  /* 0x0000002432247223 */ /* 0x000fe200000100ff */
[----:B-----5:R-:W-:-:S03]  /*1720*/  FADD.FTZ R61, R61, 1 ;  /* 0x3f8000003d3d7421 */ /* 0x020fc60000010000 */
[----:B------:R-:W-:Y:S02]  /*1730*/  FFMA.FTZ R36, R49, R35, R36 ;  /* 0x0000002331247223 */ /* 0x000fe40000010024 */
[----:B------:R-:W0:Y:S01]  /*1740*/  MUFU.RCP R35, R61 ;  /* 0x0000003d00237308 */ /* 0x000e220000001000 */
[----:B------:R-:W-:Y:S01]  /*1750*/  FMUL.FTZ R22, R22, R37 ;  /* 0x0000002516167220 */ /* 0x000fe20000410000 */
[----:B------:R-:W-:-:S04]  /*1760*/  FMUL.FTZ R37, R4, R8 ;  /* 0x0000000804257220 */ /* 0x000fc80000410000 */
[----:B------:R-:W-:Y:S01]  /*1770*/  FFMA.FTZ R36, R48, R37, R36 ;  /* 0x0000002530247223 */ /* 0x000fe20000010024 */
[----:B------:R-:W-:-:S04]  /*1780*/  FMUL.FTZ R37, R5, R9 ;  /* 0x0000000905257220 */ /* 0x000fc80000410000 */
[----:B------:R-:W-:Y:S01]  /*1790*/  FFMA.FTZ R36, R44, R37, R36 ;  /* 0x000000252c247223 */ /* 0x000fe20000010024 */
[----:B------:R-:W-:Y:S01]  /*17a0*/  FMUL.FTZ R37, R0, R11 ;  /* 0x0000000b00257220 */ /* 0x000fe20000410000 */
[----:B------:R-:W-:-:S03]  /*17b0*/  FMUL.FTZ R23, R59, R23 ;  /* 0x000000173b177220 */ /* 0x000fc60000410000 */
[----:B------:R-:W-:Y:S01]  /*17c0*/  FFMA.FTZ R36, R43, R37, R36 ;  /* 0x000000252b247223 */ /* 0x000fe20000010024 */
[----:B0-----:R-:W-:Y:S01]  /*17d0*/  FADD.FTZ R59, -R35, 1 ;  /* 0x3f800000233b7421 */ /* 0x001fe20000010100 */
[----:B------:R-:W-:-:S03]  /*17e0*/  FMUL.FTZ R37, R3, R14 ;  /* 0x0000000e03257220 */ /* 0x000fc60000410000 */
[----:B------:R-:W-:Y:S01]  /*17f0*/  FFMA.FTZ R59, R34, R59, 1 ;  /* 0x3f800000223b7423 */ /* 0x000fe2000001003b */
[----:B------:R-:W-:Y:S01]  /*1800*/  FFMA.FTZ R36, R41, R37, R36 ;  /* 0x0000002529247223 */ /* 0x000fe20000010024 */
[----:B------:R-:W-:Y:S01]  /*1810*/  FMUL.FTZ R34, R4, R15 ;  /* 0x0000000f04227220 */ /* 0x000fe20000410000 */
[----:B------:R-:W-:-:S03]  /*1820*/  FMUL.FTZ R37, R5, R16 ;  /* 0x0000001005257220 */ /* 0x000fc60000410000 */
[----:B------:R-:W-:Y:S01]  /*1830*/  FFMA.FTZ R34, R40, R34, R36 ;  /* 0x0000002228227223 */ /* 0x000fe20000010024 */
[----:B------:R-:W-:-:S04]  /*1840*/  FFMA.FTZ R36, R0, R6, RZ ;  /* 0x0000000600247223 */ /* 0x000fc800000100ff */
[----:B------:R-:W-:Y:S01]  /*1850*/  FFMA.FTZ R36, R3, R7, R36 ;  /* 0x0000000703247223 */ /* 0x000fe20000010024 */
[----:B------:R-:W-:Y:S01]  /*1860*/  FFMA.FTZ R34, R39, R37, R34 ;  /* 0x0000002527227223 */ /* 0x000fe20000010022 */
[----:B------:R-:W-:Y:S02]  /*1870*/  FMUL.FTZ R37, R0, R17 ;  /* 0x0000001100257220 */ /* 0x000fe40000410000 */
[----:B------:R-:W-:Y:S02]  /*1880*/  FFMA.FTZ R36, R4, R8, R36 ;  /* 0x0000000804247223 */ /* 0x000fe40000010024 */
[----:B------:R-:W-:Y:S01]  /*1890*/  FFMA.FTZ R34, R38, R37, R34 ;  /* 0x0000002526227223 */ /* 0x000fe20000010022 */
[----:B------:R-:W-:Y:S01]  /*18a0*/  FMUL.FTZ R37, R3, R18 ;  /* 0x0000001203257220 */ /* 0x000fe20000410000 */
[----:B------:R-:W-:-:S03]  /*18b0*/  FFMA.FTZ R36, R5, R9, R36 ;  /* 0x0000000905247223 */ /* 0x000fc60000010024 */
[----:B------:R-:W-:Y:S01]  /*18c0*/  FFMA.FTZ R34, R10, R37, R34 ;  /* 0x000000250a227223 */ /* 0x000fe20000010022 */
[----:B------:R-:W-:Y:S01]  /*18d0*/  FFMA.FTZ R36, R0, R11, R36 ;  /* 0x0000000b00247223 */ /* 0x000fe20000010024 */
[----:B--2---:R-:W-:-:S03]  /*18e0*/  HADD2.F32 R37, -RZ, R24.H0_H0 ;  /* 0x20000018ff257230 */ /* 0x004fc60000004100 */
[----:B------:R-:W-:Y:S02]  /*18f0*/  FFMA.FTZ R36, R3, R14, R36 ;  /* 0x0000000e03247223 */ /* 0x000fe40000010024 */
[----:B------:R-:W-:Y:S01]  /*1900*/  FMUL.FTZ R21, R37, R21 ;  /* 0x0000001525157220 */ /* 0x000fe20000410000 */
[----:B------:R-:W-:Y:S02]  /*1910*/  HADD2.F32 R37, -RZ, R24.H1_H1 ;  /* 0x30000018ff257230 */ /* 0x000fe40000004100 */
[C---:B------:R-:W-:Y:S01]  /*1920*/  FFMA.FTZ R24, R4.reuse, R15, R36 ;  /* 0x0000000f04187223 */ /* 0x040fe20000010024 */
[----:B------:R-:W-:-:S03]  /*1930*/  FMUL.FTZ R36, R4, R19 ;  /* 0x0000001304247220 */ /* 0x000fc60000410000 */
[----:B------:R-:W-:Y:S01]  /*1940*/  FFMA.FTZ R24, R5, R16, R24 ;  /* 0x0000001005187223 */ /* 0x000fe20000010018 */
[----:B------:R-:W-:Y:S01]  /*1950*/  FMUL.FTZ R22, R37, R22 ;  /* 0x0000001625167220 */ /* 0x000fe20000410000 */
[----:B------:R-:W-:Y:S02]  /*1960*/  FFMA.FTZ R34, R12, R36, R34 ;  /* 0x000000240c227223 */ /* 0x000fe40000010022 */
[----:B------:R-:W-:Y:S01]  /*1970*/  FFMA.FTZ R37, R0, R17, R24 ;  /* 0x0000001100257223 */ /* 0x000fe20000010018 */
[--C-:B------:R-:W-:Y:S02]  /*1980*/  HADD2.F32 R24, -RZ, R25.reuse.H0_H0 ;  /* 0x20000019ff187230 */ /* 0x100fe40000004100 */
[----:B------:R-:W-:Y:S01]  /*1990*/  FMUL.FTZ R36, R5, R20 ;  /* 0x0000001405247220 */ /* 0x000fe20000410000 */
[----:B------:R-:W-:Y:S02]  /*19a0*/  HADD2.F32 R25, -RZ, R25.H1_H1 ;  /* 0x30000019ff197230 */ /* 0x000fe40000004100 */
[----:B------:R-:W-:Y:S01]  /*19b0*/  FFMA.FTZ R37, R3, R18, R37 ;  /* 0x0000001203257223 */ /* 0x000fe20000010025 */
[----:B------:R-:W-:Y:S01]  /*19c0*/  FMUL.FTZ R23, R24, R23 ;  /* 0x0000001718177220 */ /* 0x000fe20000410000 */
[----:B------:R-:W-:Y:S01]  /*19d0*/  FFMA.FTZ R34, R13, R36, R34 ;  /* 0x000000240d227223 */ /* 0x000fe20000010022 */
[----:B------:R-:W-:Y:S01]  /*19e0*/  FMUL.FTZ R24, R0, R21 ;  /* 0x0000001500187220 */ /* 0x000fe20000410000 */
[----:B------:R-:W-:Y:S01]  /*19f0*/  FMUL.FTZ R35, R35, R59 ;  /* 0x0000003b23237220 */ /* 0x000fe20000410000 */
[----:B------:R-:W-:-:S02]  /*1a00*/  FFMA.FTZ R37, R4, R19, R37 ;  /* 0x0000001304257223 */ /* 0x000fc40000010025 */
[----:B------:R-:W-:Y:S01]  /*1a10*/  FFMA.FTZ R36, R47, R24, R34 ;  /* 0x000000182f247223 */ /* 0x000fe20000010022 */
[----:B------:R-:W-:Y:S01]  /*1a20*/  FMUL.FTZ R24, R25, R35 ;  /* 0x0000002319187220 */ /* 0x000fe20000410000 */
[----:B------:R-:W-:Y:S01]  /*1a30*/  HFMA2.MMA R35, -RZ, RZ, 0, 2.384185791015625e-06 ;  /* 0x00000028ff237435 */ /* 0x000fe200000001ff */
[----:B------:R-:W-:Y:S01]  /*1a40*/  FMUL.FTZ R34, R3, R22 ;  /* 0x0000001603227220 */ /* 0x000fe20000410000 */
[----:B------:R-:W-:-:S03]  /*1a50*/  FFMA.FTZ R37, R5, R20, R37 ;  /* 0x0000001405257223 */ /* 0x000fc60000010025 */
[----:B------:R-:W-:Y:S01]  /*1a60*/  FFMA.FTZ R34, R46, R34, R36 ;  /* 0x000000222e227223 */ /* 0x000fe20000010024 */
[----:B------:R-:W-:Y:S01]  /*1a70*/  FFMA.FTZ R36, R0, R21, R37 ;  /* 0x0000001500247223 */ /* 0x000fe20000010025 */
[----:B------:R-:W-:-:S03]  /*1a80*/  FMUL.FTZ R25, R4, R23 ;  /* 0x0000001704197220 */ /* 0x000fc60000410000 */
[----:B------:R-:W-:Y:S02]  /*1a90*/  IMAD R35, R32, R35, UR8 ;  /* 0x0000000820237e24 */ /* 0x000fe4000f8e0223 */
[----:B------:R-:W-:Y:S01]  /*1aa0*/  FFMA.FTZ R36, R3, R22, R36 ;  /* 0x0000001603247223 */ /* 0x000fe20000010024 */
[----:B------:R-:W-:Y:S01]  /*1ab0*/  FFMA.FTZ R37, R45, R25, R34 ;  /* 0x000000192d257223 */ /* 0x000fe20000010022 */
[----:B------:R-:W2:Y:S02]  /*1ac0*/  LDL.LU R32, [R1+0x18] ;  /* 0x0000180001207983 */ /* 0x000ea40000300800 */
[----:B------:R-:W-:Y:S01]  /*1ad0*/  FFMA.FTZ R34, R4, R23, R36 ;  /* 0x0000001704227223 */ /* 0x000fe20000010024 */
[----:B------:R-:W-:Y:S02]  /*1ae0*/  LEA R36, R33, R35, 0x3 ;  /* 0x0000002321247211 */ /* 0x000fe400078e18ff */
[----:B------:R-:W5:Y:S01]  /*1af0*/  LDL.LU R33, [R1+0x14] ;  /* 0x0000140001217983 */ /* 0x000f620000300800 */
[----:B------:R-:W-:Y:S01]  /*1b00*/  UIADD3 UR9, UP0, UR11, 0x14, URZ ;  /* 0x000000140b097890 */ /* 0x000fe2000ff1e03f */
[----:B------:R-:W0:Y:S03]  /*1b10*/  S2R R60, SR_TID.X ;  /* 0x00000000003c7919 */ /* 0x000e260000002100 */
[----:B------:R-:W-:-:S02]  /*1b20*/  UIADD3.X UR10, URZ, UR5, URZ, UP0, !UPT ;  /* 0x000000053f0a7290 */ /* 0x000fc400087fe43f */
[----:B------:R-:W-:-:S04]  /*1b30*/  UISETP.GE.U32.AND UP0, UPT, UR9, UR16, UPT ;  /* 0x000000100900728c */ /* 0x000fc8000bf06070 */
[----:B------:R-:W-:Y:S01]  /*1b40*/  UISETP.GE.AND.EX UP0, UPT, UR10, UR7, UPT, UP0 ;  /* 0x000000070a00728c */ /* 0x000fe2000bf06300 */
[----:B------:R-:W-:Y:S01]  /*1b50*/  FMUL.FTZ R25, R5, R24 ;  /* 0x0000001805197220 */ /* 0x000fe20000410000 */
[----:B------:R-:W-:Y:S01]  /*1b60*/  FFMA.FTZ R26, R50, R6, R26 ;  /* 0x00000006321a7223 */ /* 0x000fe2000001001a */
[----:B------:R-:W-:-:S03]  /*1b70*/  FADD.FTZ R27, R6, R27 ;  /* 0x0000001b061b7221 */ /* 0x000fc60000010000 */
[----:B------:R-:W-:Y:S01]  /*1b80*/  PLOP3.LUT P0, PT, PT, PT, UP0, 0x80, 0x0 ;  /* 0x000000000000781c */ /* 0x000fe20003f0f008 */
        /* <DEDUP_REMOVED lines=17> */
[----:B------:R-:W-:Y:S01]  /*1ca0*/  BAR.SYNC.DEFER_BLOCKING 0x0 ;  /* 0x0000000000007b1d */ /* 0x000fe20000010000 */
[----:B0-----:R-:W-:Y:S01]  /*1cb0*/  ISETP.GT.U32.AND P1, PT, R60, 0xf, PT ;  /* 0x0000000f3c00780c */ /* 0x001fe20003f24070 */
[----:B---3--:R-:W-:-:S04]  /*1cc0*/  FFMA.FTZ R30, R48, R8, R30 ;  /* 0x00000008301e7223 */ /* 0x008fc8000001001e */
[----:B------:R-:W-:-:S04]  /*1cd0*/  FFMA.FTZ R30, R40, R15, R30 ;  /* 0x0000000f281e7223 */ /* 0x000fc8000001001e */
[----:B------:R-:W-:-:S04]  /*1ce0*/  FFMA.FTZ R30, R12, R19, R30 ;  /* 0x000000130c1e7223 */ /* 0x000fc8000001001e */
[----:B------:R-:W-:Y:S01]  /*1cf0*/  FFMA.FTZ R30, R45, R23, R30 ;  /* 0x000000172d1e7223 */ /* 0x000fe2000001001e */
[----:B----4-:R-:W-:-:S04]  /*1d00*/  FADD.FTZ R31, R8, R31 ;  /* 0x0000001f081f7221 */ /* 0x010fc80000010000 */
[----:B------:R-:W-:-:S04]  /*1d10*/  FADD.FTZ R31, R31, R15 ;  /* 0x0000000f1f1f7221 */ /* 0x000fc80000010000 */
[----:B------:R-:W-:-:S04]  /*1d20*/  FADD.FTZ R31, R31, R19 ;  /* 0x000000131f1f7221 */ /* 0x000fc80000010000 */
[----:B------:R-:W-:Y:S01]  /*1d30*/  FADD.FTZ R31, R31, R23 ;  /* 0x000000171f1f7221 */ /* 0x000fe20000010000 */
[----:B--2---:R-:W-:Y:S01]  /*1d40*/  FFMA.FTZ R32, R44, R9, R32 ;  /* 0x000000092c207223 */ /* 0x004fe20000010020 */
[----:B-----5:R-:W-:-:S03]  /*1d50*/  FADD.FTZ R33, R9, R33 ;  /* 0x0000002109217221 */ /* 0x020fc60000010000 */
[----:B------:R-:W-:Y:S01]  /*1d60*/  FFMA.FTZ R32, R39, R16, R32 ;  /* 0x0000001027207223 */ /* 0x000fe20000010020 */
[----:B------:R-:W-:-:S03]  /*1d70*/  FADD.FTZ R33, R33, R16 ;  /* 0x0000001021217221 */ /* 0x000fc60000010000 */
[----:B------:R-:W-:Y:S01]  /*1d80*/  FFMA.FTZ R32, R13, R20, R32 ;  /* 0x000000140d207223 */ /* 0x000fe20000010020 */
[----:B------:R-:W-:-:S03]  /*1d90*/  FADD.FTZ R33, R33, R20 ;  /* 0x0000001421217221 */ /* 0x000fc60000010000 */
[----:B------:R-:W-:Y:S01]  /*1da0*/  FFMA.FTZ R32, R42, R24, R32 ;  /* 0x000000182a207223 */ /* 0x000fe20000010020 */
[----:B------:R-:W-:Y:S01]  /*1db0*/  FADD.FTZ R33, R33, R24 ;  /* 0x0000001821217221 */ /* 0x000fe20000010000 */
[----:B-1----:R-:W-:Y:S06]  /*1dc0*/  @!P0 BRA `(.L_x_3137) ;  /* 0x0000000000d48947 */ /* 0x002fec0003800000 */
[----:B------:R-:W0:Y:S01]  /*1dd0*/  S2UR UR15, SR_CgaCtaId ;  /* 0x00000000000f79c3 */ /* 0x000e220000008800 */
[----:B------:R-:W2:Y:S01]  /*1de0*/  LDL R36, [R1+0x10] ;  /* 0x0000100001247983 */ /* 0x000ea20000100800 */
[----:B------:R-:W-:Y:S01]  /*1df0*/  UMOV UR5, 0x400 ;  /* 0x0000040000057882 */ /* 0x000fe20000000000 */
[----:B------:R-:W-:Y:S02]  /*1e00*/  IMAD.SHL.U32 R34, R60, 0x2, RZ ;  /* 0x000000023c227824 */ /* 0x000fe400078e00ff */
[----:B------:R-:W3:Y:S01]  /*1e10*/  LDL R37, [R1+0xc] ;  /* 0x00000c0001257983 */ /* 0x000ee20000100800 */
[----:B------:R-:W1:Y:S02]  /*1e20*/  S2R R59, SR_TID.X ;  /* 0x00000000003b7919 */ /* 0x000e640000002100 */
[----:B------:R-:W-:Y:S01]  /*1e30*/  LOP3.LUT R34, R34, 0x18, RZ, 0xc0, !PT ;  /* 0x0000001822227812 */ /* 0x000fe200078ec0ff */
        /* <DEDUP_REMOVED lines=8> */
[C---:B0-----:R-:W-:Y:S02]  /*1ec0*/  LOP3.LUT R35, R34.reuse, 0x10, RZ, 0x3c, !PT ;  /* 0x0000001022237812 */ /* 0x041fe400078e3cff */
[----:B------:R-:W-:Y:S02]  /*1ed0*/  LOP3.LUT R34, R34, 0x18, RZ, 0x3c, !PT ;  /* 0x0000001822227812 */ /* 0x000fe400078e3cff */
[----:B------:R-:W-:-:S05]  /*1ee0*/  IADD3 R35, R25, R35, RZ ;  /* 0x0000002319237210 */ /* 0x000fca0007ffe0ff */
[----:B------:R1:W-:Y:S02]  /*1ef0*/  STS.64 [R35], R30 ;  /* 0x0000001e23007388 */ /* 0x0003e40000000a00 */
[----:B-1----:R-:W-:-:S04]  /*1f00*/  SHF.R.S32.HI R35, RZ, 0x1f, R59 ;  /* 0x0000001fff237819 */ /* 0x002fc8000001143b */
[----:B------:R-:W-:Y:S02]  /*1f10*/  LEA.HI R35, R35, R59, RZ, 0x2 ;  /* 0x0000003b23237211 */ /* 0x000fe400078f10ff */
[----:B------:R-:W-:Y:S02]  /*1f20*/  IADD3 R59, R25, R34, RZ ;  /* 0x00000022193b7210 */ /* 0x000fe40007ffe0ff */
[----:B------:R-:W-:-:S03]  /*1f30*/  SHF.R.S32.HI R35, RZ, 0x2, R35 ;  /* 0x00000002ff237819 */ /* 0x000fc60000011423 */
[----:B------:R0:W-:Y:S04]  /*1f40*/  STS.64 [R59], R32 ;  /* 0x000000203b007388 */ /* 0x0001e80000000a00 */
[----:B0-----:R-:W5:Y:S01]  /*1f50*/  LDL R59, [R1+0x8] ;  /* 0x00000800013b7983 */ /* 0x001f620000100800 */
[----:B------:R-:W-:Y:S01]  /*1f60*/  LEA R25, R35, UR5, 0x5 ;  /* 0x0000000523197c11 */ /* 0x000fe2000f8e28ff */
[----:B------:R-:W-:-:S04]  /*1f70*/  USHF.R.U32.HI UR5, URZ, 0x2, UR6 ;  /* 0x000000023f057899 */ /* 0x000fc80008011606 */
        /* <DEDUP_REMOVED lines=10> */
[----:B------:R-:W-:Y:S01]  /*2020*/  FADD.FTZ R37, R35, R37 ;  /* 0x0000002523257221 */ /* 0x000fe20000010000 */
[----:B-----5:R-:W-:-:S06]  /*2030*/  IMAD R34, R59, 0x8, R25 ;  /* 0x000000083b227824 */ /* 0x020fcc00078e0219 */
[----:B------:R-:W0:Y:S02]  /*2040*/  LDS.64 R34, [R34+0x1400] ;  /* 0x0014000022227984 */ /* 0x000e240000000a00 */
[----:B0-----:R-:W-:Y:S01]  /*2050*/  FADD.FTZ R36, R36, R34 ;  /* 0x0000002224247221 */ /* 0x001fe20000010000 */
[----:B----4-:R-:W-:Y:S01]  /*2060*/  LEA R34, R61, R25, 0x3 ;  /* 0x000000193d227211 */ /* 0x010fe200078e18ff */
        /* <DEDUP_REMOVED lines=11> */
.L_x_3137:
[----:B------:R-:W-:Y:S01]  /*2120*/  BSSY B0, `(.L_x_3138) ;  /* 0x00000d1000007945 */ /* 0x000fe20003800000 */
[----:B0-----:R-:W-:-:S03]  /*2130*/  CS2R R34, SRZ ;  /* 0x0000000000227805 */ /* 0x001fc6000001ff00 */
[----:B------:R-:W-:Y:S05]  /*2140*/  @P1 BRA `(.L_x_3139) ;  /* 0x0000000c00381947 */ /* 0x000fea0003800000 */
[----:B------:R-:W-:Y:S01]  /*2150*/  USHF.L.U32 UR5, UR11, 0x2, URZ ;  /* 0x000000020b057899 */ /* 0x000fe2000800063f */
[----:B------:R-:W-:Y:S01]  /*2160*/  MOV R34, 0x50 ;  /* 0x0000005000227802 */ /* 0x000fe20000000f00 */
[----:B------:R-:W-:Y:S01]  /*2170*/  HFMA2.MMA R35, -RZ, RZ, 0, 2.384185791015625e-06 ;  /* 0x00000028ff237435 */ /* 0x000fe200000001ff */
[----:B------:R-:W-:Y:S01]  /*2180*/  SHF.L.U32 R59, R60, 0x3, RZ ;  /* 0x000000033c3b7819 */ /* 0x000fe200000006ff */
[----:B------:R-:W-:-:S03]  /*2190*/  ULOP3.LUT UR5, UR5, 0xc, URZ, 0xc0, !UPT ;  /* 0x0000000c05057892 */ /* 0x000fc6000f8ec03f */
        /* <DEDUP_REMOVED lines=201> */
.L_x_3139:
[----:B------:R-:W-:Y:S05]  /*2e30*/  BSYNC B0 ;  /* 0x0000000000007941 */ /* 0x000fea0003800000 */
.L_x_3138:
        /* <DEDUP_REMOVED lines=23> */
.L_x_3141:
[----:B------:R-:W-:Y:S05]  /*2fb0*/  BSYNC B0 ;  /* 0x0000000000007941 */ /* 0x000fea0003800000 */
.L_x_3140:
        /* <DEDUP_REMOVED lines=17> */
.L_x_3144:
[----:B------:R-:W2:Y:S04]  /*30d0*/  LD.E.STRONG.GPU R36, desc[UR12][R34.64] ;  /* 0x0000000c22247980 */ /* 0x000ea8000c10f900 */
[----:B--2---:R-:W-:Y:S01]  /*30e0*/  CCTL.IVALL ;  /* 0x00000000ff00798f */ /* 0x004fe20002000000 */
[----:B------:R-:W-:Y:S05]  /*30f0*/  YIELD ;  /* 0x0000000000007946 */ /* 0x000fea0003800000 */
[----:B-----5:R-:W-:-:S04]  /*3100*/  LOP3.LUT R36, R36, R25, RZ, 0x3c, !PT ;  /* 0x0000001924247212 */ /* 0x020fc800078e3cff */
[----:B------:R-:W-:-:S13]  /*3110*/  ISETP.GT.AND P1, PT, R36, -0x1, PT ;  /* 0xffffffff2400780c */ /* 0x000fda0003f24270 */
[----:B------:R-:W-:Y:S05]  /*3120*/  @P1 BRA `(.L_x_3144) ;  /* 0xfffffffc00e81947 */ /* 0x000fea000383ffff */
.L_x_3143:
[----:B------:R-:W-:Y:S05]  /*3130*/  WARPSYNC.ALL ;  /* 0x0000000000007948 */ /* 0x000fea0003800000 */
[----:B------:R-:W-:Y:S06]  /*3140*/  BAR.SYNC.DEFER_BLOCKING 0x0 ;  /* 0x0000000000007b1d */ /* 0x000fec0000010000 */
[----:B------:R-:W-:Y:S05]  /*3150*/  BRA `(.L_x_3145) ;  /* 0x0000000000687947 */ /* 0x000fea0003800000 */
.L_x_3142:
[----:B------:R-:W1:Y:S01]  /*3160*/  S2R R25, SR_TID.X ;  /* 0x0000000000197919 */ /* 0x000e620000002100 */
[----:B------:R-:W-:Y:S01]  /*3170*/  BAR.SYNC.DEFER_BLOCKING 0x0 ;  /* 0x0000000000007b1d */ /* 0x000fe20000010000 */
[----:B-1----:R-:W-:-:S13]  /*3180*/  ISETP.NE.AND P1, PT, R25, RZ, PT ;  /* 0x000000ff1900720c */ /* 0x002fda0003f25270 */
[----:B------:R-:W-:Y:S05]  /*3190*/  @P1 BRA `(.L_x_3146) ;  /* 0x0000000000501947 */ /* 0x000fea0003800000 */
[----:B0-----:R-:W0:Y:S01]  /*31a0*/  LDC.64 R36, c[0x0][0x268] ;  /* 0x00009a00ff247b82 */ /* 0x001e220000000a00 */
[----:B------:R-:W-:-:S06]  /*31b0*/  USHF.R.U32.HI UR5, URZ, 0x2, UR6 ;  /* 0x000000023f057899 */ /* 0x000fcc0008011606 */
[----:B------:R-:W-:Y:S01]  /*31c0*/  IADD3 R25, RZ, -UR5, RZ ;  /* 0x80000005ff197c10 */ /* 0x000fe2000fffe0ff */
[----:B------:R-:W-:-:S03]  /*31d0*/  ULOP3.LUT UR5, UR6, 0x3, URZ, 0xc0, !UPT ;  /* 0x0000000306057892 */ /* 0x000fc6000f8ec03f */
[----:B------:R-:W-:Y:S01]  /*31e0*/  ISETP.NE.AND P1, PT, R25, UR17, PT ;  /* 0x0000001119007c0c */ /* 0x000fe2000bf25270 */
[----:B------:R-:W-:Y:S01]  /*31f0*/  ULOP3.LUT UR5, UR5, 0x14, URZ, 0xfc, !UPT ;  /* 0x0000001405057892 */ /* 0x000fe2000f8efc3f */
[----:B------:R-:W-:-:S04]  /*3200*/  MOV R25, 0x7fffffb1 ;  /* 0x7fffffb100197802 */ /* 0x000fc80000000f00 */
[----:B------:R-:W-:Y:S02]  /*3210*/  SEL R25, R25, 0x1, !P1 ;  /* 0x0000000119197807 */ /* 0x000fe40004800000 */
[----:B------:R-:W-:-:S05]  /*3220*/  MOV R34, UR5 ;  /* 0x0000000500227c02 */ /* 0x000fca0008000f00 */
[----:B0-----:R-:W-:Y:S01]  /*3230*/  IMAD.WIDE.U32 R34, R34, 0x4, R36 ;  /* 0x0000000422227825 */ /* 0x001fe200078e0024 */
[----:B------:R-:W-:Y:S06]  /*3240*/  MEMBAR.ALL.GPU ;  /* 0x0000000000007992 */ /* 0x000fec000000a000 */
[----:B------:R-:W-:-:S00]  /*3250*/  ERRBAR ;  /* 0x00000000000079ab */ /* 0x000fc00000000000 */
[----:B------:R-:W-:Y:S06]  /*3260*/  CGAERRBAR ;  /* 0x00000000000075ab */ /* 0x000fec0000000000 */
[----:B------:R0:W5:Y:S02]  /*3270*/  ATOM.E.ADD.STRONG.GPU PT, R25, desc[UR12][R34.64], R25 ;  /* 0x000000192219798a */ /* 0x00016400081ee1cc */
.L_x_3147:
[----:B------:R-:W2:Y:S04]  /*3280*/  LD.E.STRONG.GPU R36, desc[UR12][R34.64] ;  /* 0x0000000c22247980 */ /* 0x000ea8000c10f900 */
[----:B--2---:R-:W-:Y:S01]  /*3290*/  CCTL.IVALL ;  /* 0x00000000ff00798f */ /* 0x004fe20002000000 */
[----:B------:R-:W-:Y:S05]  /*32a0*/  YIELD ;  /* 0x0000000000007946 */ /* 0x000fea0003800000 */
[----:B-----5:R-:W-:-:S04]  /*32b0*/  LOP3.LUT R36, R36, R25, RZ, 0x3c, !PT ;  /* 0x0000001924247212 */ /* 0x020fc800078e3cff */
[----:B------:R-:W-:-:S13]  /*32c0*/  ISETP.GT.AND P1, PT, R36, -0x1, PT ;  /* 0xffffffff2400780c */ /* 0x000fda0003f24270 */
[----:B------:R-:W-:Y:S05]  /*32d0*/  @P1 BRA `(.L_x_3147) ;  /* 0xfffffffc00e81947 */ /* 0x000fea000383ffff */
.L_x_3146:
[----:B------:R-:W-:Y:S05]  /*32e0*/  WARPSYNC.ALL ;  /* 0x0000000000007948 */ /* 0x000fea0003800000 */
[----:B------:R-:W-:Y:S06]  /*32f0*/  BAR.SYNC.DEFER_BLOCKING 0x0 ;  /* 0x0000000000007b1d */ /* 0x000fec0000010000 */
.L_x_3145:
[----:B0-----:R-:W0:Y:S01]  /*3300*/  S2R R37, SR_TID.X ;  /* 0x0000000000257919 */ /* 0x001e220000002100 */
[----:B------:R-:W2:Y:S01]  /*3310*/  LDL.LU R36, [R1] ;  /* 0x0000000001247983 */ /* 0x000ea20000300800 */
[----:B------:R-:W-:Y:S02]  /*3320*/  MOV R34, UR4 ;  /* 0x0000000400227c02 */ /* 0x000fe40008000f00 */
[----:B0-----:R-:W-:-:S13]  /*3330*/  ISETP.GT.U32.AND P1, PT, R37, 0x3f, PT ;  /* 0x0000003f2500780c */ /* 0x001fda0003f24070 */
[----:B------:R-:W0:Y:S02]  /*3340*/  @!P1 LDC R25, c[0x0][0x10] ;  /* 0x00000400ff199b82 */ /* 0x000e240000000800 */
[----:B0-----:R-:W-:Y:S01]  /*3350*/  @!P1 IMAD R25, R25, R34, UR6 ;  /* 0x0000000619199e24 */ /* 0x001fe2000f8e0222 */
[----:B------:R-:W-:-:S05]  /*3360*/  @!P1 LOP3.LUT R34, R37, 0x7ffffff0, RZ, 0xc0, !PT ;  /* 0x7ffffff025229812 */ /* 0x000fca00078ec0ff */
[----:B------:R-:W-:Y:S01]  /*3370*/  @!P1 IMAD R25, R25, 0x40, R34 ;  /* 0x0000004019199824 */ /* 0x000fe200078e0222 */
[----:B------:R-:W-:-:S04]  /*3380*/  @!P1 LOP3.LUT R34, R37, 0xf, RZ, 0xc0, !PT ;  /* 0x0000000f25229812 */ /* 0x000fc800078ec0ff */
[----:B------:R-:W-:Y:S02]  /*3390*/  @!P1 IADD3 R25, R25, R34, RZ ;  /* 0x0000002219199210 */ /* 0x000fe40007ffe0ff */
[----:B------:R-:W0:Y:S02]  /*33a0*/  @!P1 LDC.64 R34, c[0x0][0x260] ;  /* 0x00009800ff229b82 */ /* 0x000e240000000a00 */
[----:B------:R-:W-:-:S05]  /*33b0*/  @!P1 SHF.L.U32 R25, R25, 0x1, RZ ;  /* 0x0000000119199819 */ /* 0x000fca00000006ff */
[----:B0-----:R-:W-:-:S06]  /*33c0*/  @!P1 IMAD.WIDE.U32 R34, R25, 0x4, R34 ;  /* 0x0000000419229825 */ /* 0x001fcc00078e0022 */
[----:B------:R-:W3:Y:S01]  /*33d0*/  @!P1 LDG.E.64 R34, desc[UR12][R34.64] ;  /* 0x0000000c22229981 */ /* 0x000ee2000c1e1b00 */
[----:B------:R-:W-:Y:S01]  /*33e0*/  HFMA2.MMA R25, -RZ, RZ, 0, 0 ;  /* 0x00000000ff197435 */ /* 0x000fe200000001ff */
[----:B------:R-:W0:Y:S01]  /*33f0*/  S2UR UR14, SR_CgaCtaId ;  /* 0x00000000000e79c3 */ /* 0x000e220000008800 */
[----:B------:R-:W-:Y:S01]  /*3400*/  UMOV UR5, 0x400 ;  /* 0x0000040000057882 */ /* 0x000fe20000000000 */
[----:B------:R-:W-:Y:S02]  /*3410*/  USHF.L.U32 UR11, UR11, 0x2, URZ ;  /* 0x000000020b0b7899 */ /* 0x000fe4000800063f */
[----:B------:R-:W-:Y:S02]  /*3420*/  UIADD3 UR5, UR5, 0x3480, URZ ;  /* 0x0000348005057890 */ /* 0x000fe4000fffe03f */
[----:B------:R-:W-:Y:S02]  /*3430*/  ULOP3.LUT UR11, UR11, 0xc, URZ, 0xc0, !UPT ;  /* 0x0000000c0b0b7892 */ /* 0x000fe4000f8ec03f */
[----:B------:R-:W-:-:S02]  /*3440*/  ULOP3.LUT UR4, UR4, 0x1, URZ, 0x3c, !UPT ;  /* 0x0000000104047892 */ /* 0x000fc4000f8e3c3f */
[----:B0-----:R-:W-:-:S03]  /*3450*/  ULEA UR5, UR14, UR5, 0x18 ;  /* 0x000000050e057291 */ /* 0x001fc6000f8ec03f */
[----:B------:R-:W-:Y:S01]  /*3460*/  ULDC.64 UR14, c[0x0][0x210] ;  /* 0x00008400000e7ab9 */ /* 0x000fe20000000a00 */
[----:B--2---:R-:W-:Y:S01]  /*3470*/  IADD3 R36, R36, -UR11, RZ ;  /* 0x8000000b24247c10 */ /* 0x004fe2000fffe0ff */
[----:B------:R-:W-:-:S03]  /*3480*/  UMOV UR11, UR9 ;  /* 0x00000009000b7c82 */ /* 0x000fc60008000000 */
[----:B------:R-:W-:Y:S01]  /*3490*/  LEA R59, R36, UR5, 0x3 ;  /* 0x00000005243b7c11 */ /* 0x000fe2000f8e18ff */
        /* <DEDUP_REMOVED lines=21> */
[----:B------:R-:W-:-:S03]  /*35f0*/  @!P1 SHF.R.U32.HI R25, RZ, 0x1, R37 ;  /* 0x00000001ff199819 */ /* 0x000fc60000011625 */
[----:B------:R-:W-:Y:S01]  /*3600*/  @!P1 FMUL.FTZ R35, R35, 4.8828125727595761418e-05 ;  /* 0x384ccccd23239820 */ /* 0x000fe20000410000 */
[----:B------:R-:W-:-:S05]  /*3610*/  @!P1 LOP3.LUT R25, R25, 0x7ffffff8, RZ, 0xc0, !PT ;  /* 0x7ffffff819199812 */ /* 0x000fca00078ec0ff */
[----:B------:R-:W-:Y:S01]  /*3620*/  @!P1 STS.64 [R25+UR5], R34 ;  /* 0x0000002219009988 */ /* 0x000fe20008000a05 */
[----:B------:R-:W-:Y:S01]  /*3630*/  UMOV UR5, UR10 ;  /* 0x0000000a00057c82 */ /* 0x000fe20008000000 */
[----:B------:R-:W-:Y:S06]  /*3640*/  BAR.SYNC.DEFER_BLOCKING 0x0 ;  /* 0x0000000000007b1d */ /* 0x000fec0000010000 */
[----:B------:R-:W0:Y:S02]  /*3650*/  LDS.64 R34, [R59] ;  /* 0x000000003b227984 */ /* 0x000e240000000a00 */
[C-C-:B0-----:R-:W-:Y:S01]  /*3660*/  FFMA.FTZ R37, R0.reuse, R6, -R34.reuse ;  /* 0x0000000600257223 */ /* 0x141fe20000010822 */
[--C-:B------:R-:W-:Y:S01]  /*3670*/  FFMA.FTZ R36, R3, R7, -R34.reuse ;  /* 0x0000000703247223 */ /* 0x100fe20000010822 */
[C-C-:B------:R-:W-:Y:S01]  /*3680*/  FFMA.FTZ R6, R0.reuse, R11, -R34.reuse ;  /* 0x0000000b00067223 */ /* 0x140fe20000010822 */
[C-C-:B------:R-:W-:Y:S01]  /*3690*/  FFMA.FTZ R17, R0.reuse, R17, -R34.reuse ;  /* 0x0000001100117223 */ /* 0x140fe20000010822 */
[--C-:B------:R-:W-:Y:S01]  /*36a0*/  FFMA.FTZ R0, R0, R21, -R34.reuse ;  /* 0x0000001500007223 */ /* 0x100fe20000010822 */
[--C-:B------:R-:W-:Y:S01]  /*36b0*/  FFMA.FTZ R11, R4, R8, -R34.reuse ;  /* 0x00000008040b7223 */ /* 0x100fe20000010822 */
[----:B------:R-:W-:Y:S01]  /*36c0*/  FFMA.FTZ R9, R5, R9, -R34 ;  /* 0x0000000905097223 */ /* 0x000fe20000010822 */
[-C--:B------:R-:W-:Y:S01]  /*36d0*/  FFMA.FTZ R37, R50, -R35.reuse, R37 ;  /* 0x8000002332257223 */ /* 0x080fe20000010025 */
[-C--:B------:R-:W-:Y:S01]  /*36e0*/  FFMA.FTZ R49, R49, -R35.reuse, R36 ;  /* 0x8000002331317223 */ /* 0x080fe20000010024 */
[----:B------:R-:W-:Y:S01]  /*36f0*/  FFMA.FTZ R14, R3, R14, -R34 ;  /* 0x0000000e030e7223 */ /* 0x000fe20000010822 */
[-C--:B------:R-:W-:Y:S01]  /*3700*/  FFMA.FTZ R11, R48, -R35.reuse, R11 ;  /* 0x80000023300b7223 */ /* 0x080fe2000001000b */
[-C--:B------:R-:W-:Y:S01]  /*3710*/  FFMA.FTZ R9, R44, -R35.reuse, R9 ;  /* 0x800000232c097223 */ /* 0x080fe20000010009 */
[----:B------:R-:W-:Y:S01]  /*3720*/  FFMA.FTZ R47, R47, -R35, R0 ;  /* 0x800000232f2f7223 */ /* 0x000fe20000010000 */
[C---:B------:R-:W-:Y:S01]  /*3730*/  FMUL.FTZ R37, R2.reuse, R37 ;  /* 0x0000002502257220 */ /* 0x040fe20000410000 */
[----:B------:R-:W-:Y:S01]  /*3740*/  FMUL.FTZ R0, R2, R49 ;  /* 0x0000003102007220 */ /* 0x000fe20000410000 */
[C-C-:B------:R-:W-:Y:S01]  /*3750*/  FFMA.FTZ R15, R4.reuse, R15, -R34.reuse ;  /* 0x0000000f040f7223 */ /* 0x140fe20000010822 */
[--C-:B------:R-:W-:Y:S01]  /*3760*/  FFMA.FTZ R16, R5, R16, -R34.reuse ;  /* 0x0000001005107223 */ /* 0x100fe20000010822 */
[--C-:B------:R-:W-:Y:S01]  /*3770*/  FFMA.FTZ R7, R3, R18, -R34.reuse ;  /* 0x0000001203077223 */ /* 0x100fe20000010822 */
[C---:B------:R-:W-:Y:S01]  /*3780*/  FFMA.FTZ R19, R4.reuse, R19, -R34 ;  /* 0x0000001304137223 */ /* 0x040fe20000010822 */
[-C--:B------:R-:W-:Y:S01]  /*3790*/  FFMA.FTZ R43, R43, -R35.reuse, R6 ;  /* 0x800000232b2b7223 */ /* 0x080fe20000010006 */
[----:B------:R-:W-:Y:S01]  /*37a0*/  FFMA.FTZ R41, R41, -R35, R14 ;  /* 0x8000002329297223 */ /* 0x000fe2000001000e */
[--C-:B------:R-:W-:Y:S01]  /*37b0*/  FFMA.FTZ R3, R3, R22, -R34.reuse ;  /* 0x0000001603037223 */ /* 0x100fe20000010822 */
[--C-:B------:R-:W-:Y:S01]  /*37c0*/  FFMA.FTZ R4, R4, R23, -R34.reuse ;  /* 0x0000001704047223 */ /* 0x100fe20000010822 */
[C---:B------:R-:W-:Y:S01]  /*37d0*/  FMUL.FTZ R11, R2.reuse, R11 ;  /* 0x0000000b020b7220 */ /* 0x040fe20000410000 */
[----:B------:R-:W-:Y:S01]  /*37e0*/  FMUL.FTZ R6, R2, R9 ;  /* 0x0000000902067220 */ /* 0x000fe20000410000 */
[C-C-:B------:R-:W-:Y:S01]  /*37f0*/  FFMA.FTZ R20, R5.reuse, R20, -R34.reuse ;  /* 0x0000001405147223 */ /* 0x140fe20000010822 */
[----:B------:R-:W-:Y:S01]  /*3800*/  FFMA.FTZ R5, R5, R24, -R34 ;  /* 0x0000001805057223 */ /* 0x000fe20000010822 */
[-C--:B------:R-:W-:Y:S01]  /*3810*/  FFMA.FTZ R15, R40, -R35.reuse, R15 ;  /* 0x80000023280f7223 */ /* 0x080fe2000001000f */
[----:B------:R-:W-:Y:S01]  /*3820*/  FFMA.FTZ R39, R39, -R35, R16 ;  /* 0x8000002327277223 */ /* 0x000fe20000010010 */
[----:B------:R-:W-:Y:S01]  /*3830*/  F2FP.F16.F32.PACK_AB R37, R0, R37 ;  /* 0x000000250025723e */ /* 0x000fe200000000ff */
[C---:B------:R-:W-:Y:S01]  /*3840*/  FMUL.FTZ R43, R2.reuse, R43 ;  /* 0x0000002b022b7220 */ /* 0x040fe20000410000 */
[----:B------:R-:W-:Y:S01]  /*3850*/  FMUL.FTZ R0, R2, R41 ;  /* 0x0000002902007220 */ /* 0x000fe20000410000 */
        /* <DEDUP_REMOVED lines=9> */
[C---:B------:R-:W-:Y:S01]  /*38f0*/  FMUL.FTZ R15, R2.reuse, R15 ;  /* 0x0000000f020f7220 */ /* 0x040fe20000410000 */
[C---:B------:R-:W-:Y:S01]  /*3900*/  FMUL.FTZ R6, R2.reuse, R39 ;  /* 0x0000002702067220 */ /* 0x040fe20000410000 */
[----:B------:R-:W-:Y:S01]  /*3910*/  FMUL.FTZ R12, R2, R3 ;  /* 0x00000003020c7220 */ /* 0x000fe20000410000 */
[----:B------:R-:W-:Y:S01]  /*3920*/  F2FP.F16.F32.PACK_AB R43, R0, R43 ;  /* 0x0000002b002b723e */ /* 0x000fe200000000ff */
        /* <DEDUP_REMOVED lines=9> */
[----:B------:R-:W-:Y:S01]  /*39c0*/  FMUL.FTZ R14, R2, R35 ;  /* 0x00000023020e7220 */ /* 0x000fe20000410000 */
[----:B------:R-:W-:Y:S01]  /*39d0*/  IADD3 R2, P1, R55, UR14, RZ ;  /* 0x0000000e37027c10 */ /* 0x000fe2000ff3e0ff */
[----:B------:R-:W-:Y:S01]  /*39e0*/  STG.E.U16 desc[UR12][R4.64], R37 ;  /* 0x0000002504007986 */ /* 0x000fe2000c10150c */
[----:B------:R-:W-:-:S02]  /*39f0*/  F2FP.F16.F32.PACK_AB R15, R6, R15 ;  /* 0x0000000f060f723e */ /* 0x000fc400000000ff */
[----:B------:R-:W-:Y:S01]  /*3a00*/  PRMT R7, R43, 0x7632, R7 ;  /* 0x000076322b077816 */ /* 0x000fe20000000007 */
[----:B------:R0:W-:Y:S01]  /*3a10*/  STG.E.U16 desc[UR12][R4.64+0x2], R3 ;  /* 0x0000020304007986 */ /* 0x0001e2000c10150c */
[----:B------:R-:W-:Y:S02]  /*3a20*/  F2FP.F16.F32.PACK_AB R17, R8, R17 ;  /* 0x000000110811723e */ /* 0x000fe400000000ff */
[----:B------:R-:W-:Y:S01]  /*3a30*/  F2FP.F16.F32.PACK_AB R19, R10, R19 ;  /* 0x000000130a13723e */ /* 0x000fe200000000ff */
[----:B------:R-:W-:Y:S01]  /*3a40*/  STG.E.U16 desc[UR12][R4.64+0x4], R11 ;  /* 0x0000040b04007986 */ /* 0x000fe2000c10150c */
[----:B------:R-:W-:Y:S02]  /*3a50*/  F2FP.F16.F32.PACK_AB R47, R12, R47 ;  /* 0x0000002f0c2f723e */ /* 0x000fe400000000ff */
[----:B------:R-:W-:Y:S01]  /*3a60*/  F2FP.F16.F32.PACK_AB R45, R14, R45 ;  /* 0x0000002d0e2d723e */ /* 0x000fe200000000ff */
[----:B------:R1:W-:Y:S01]  /*3a70*/  STG.E.U16 desc[UR12][R4.64+0x6], R0 ;  /* 0x0000060004007986 */ /* 0x0003e2000c10150c */
[----:B0-----:R-:W-:-:S02]  /*3a80*/  IADD3.X R3, R56, UR15, RZ, P1, !PT ;  /* 0x0000000f38037c10 */ /* 0x001fc40008ffe4ff */
[----:B------:R-:W-:-:S03]  /*3a90*/  IADD3 R6, P1, R53, UR14, RZ ;  /* 0x0000000e35067c10 */ /* 0x000fc6000ff3e0ff */
[----:B------:R-:W-:Y:S01]  /*3aa0*/  STG.E.U16 desc[UR12][R2.64], R43 ;  /* 0x0000002b02007986 */ /* 0x000fe2000c10150c */
[----:B-1----:R-:W-:-:S03]  /*3ab0*/  PRMT R5, R15, 0x7632, R5 ;  /* 0x000076320f057816 */ /* 0x002fc60000000005 */
[----:B------:R0:W-:Y:S01]  /*3ac0*/  STG.E.U16 desc[UR12][R2.64+0x2], R7 ;  /* 0x0000020702007986 */ /* 0x0001e2000c10150c */
[----:B------:R-:W-:-:S03]  /*3ad0*/  PRMT R0, R19, 0x7632, R0 ;  /* 0x0000763213007816 */ /* 0x000fc60000000000 */
[----:B------:R-:W-:Y:S04]  /*3ae0*/  STG.E.U16 desc[UR12][R2.64+0x4], R15 ;  /* 0x0000040f02007986 */ /* 0x000fe8000c10150c */
[----:B------:R1:W-:Y:S01]  /*3af0*/  STG.E.U16 desc[UR12][R2.64+0x6], R5 ;  /* 0x0000060502007986 */ /* 0x0003e2000c10150c */
[----:B0-----:R-:W-:Y:S02]  /*3b00*/  IADD3.X R7, R54, UR15, RZ, P1, !PT ;  /* 0x0000000f36077c10 */ /* 0x001fe40008ffe4ff */
[----:B------:R-:W-:-:S03]  /*3b10*/  IADD3 R4, P1, R51, UR14, RZ ;  /* 0x0000000e33047c10 */ /* 0x000fc6000ff3e0ff */
[----:B------:R-:W-:Y:S01]  /*3b20*/  STG.E.U16 desc[UR12][R6.64], R17 ;  /* 0x0000001106007986 */ /* 0x000fe2000c10150c */
[----:B-1----:R-:W-:-:S03]  /*3b30*/  PRMT R3, R17, 0x7632, R3 ;  /* 0x0000763211037816 */ /* 0x002fc60000000003 */
[----:B------:R-:W-:Y:S01]  /*3b40*/  STG.E.U16 desc[UR12][R6.64+0x4], R19 ;  /* 0x0000041306007986 */ /* 0x000fe2000c10150c */
[----:B------:R-:W-:Y:S02]  /*3b50*/  IADD3.X R5, R52, UR15, RZ, P1, !PT ;  /* 0x0000000f34057c10 */ /* 0x000fe40008ffe4ff */
[----:B------:R-:W-:Y:S01]  /*3b60*/  PRMT R2, R47, 0x7632, R2 ;  /* 0x000076322f027816 */ /* 0x000fe20000000002 */
[----:B------:R-:W-:Y:S04]  /*3b70*/  STG.E.U16 desc[UR12][R6.64+0x2], R3 ;  /* 0x0000020306007986 */ /* 0x000fe8000c10150c */
[----:B------:R0:W-:Y:S04]  /*3b80*/  STG.E.U16 desc[UR12][R6.64+0x6], R0 ;  /* 0x0000060006007986 */ /* 0x0001e8000c10150c */
[----:B------:R2:W-:Y:S04]  /*3b90*/  STG.E.U16 desc[UR12][R4.64], R47 ;  /* 0x0000002f04007986 */ /* 0x0005e8000c10150c */
[----:B------:R2:W-:Y:S01]  /*3ba0*/  STG.E.U16 desc[UR12][R4.64+0x2], R2 ;  /* 0x0000020204007986 */ /* 0x0005e2000c10150c */
[----:B0-----:R-:W-:-:S03]  /*3bb0*/  PRMT R7, R45, 0x7632, R7 ;  /* 0x000076322d077816 */ /* 0x001fc60000000007 */
[----:B------:R2:W-:Y:S04]  /*3bc0*/  STG.E.U16 desc[UR12][R4.64+0x4], R45 ;  /* 0x0000042d04007986 */ /* 0x0005e8000c10150c */
[----:B------:R2:W-:Y:S01]  /*3bd0*/  STG.E.U16 desc[UR12][R4.64+0x6], R7 ;  /* 0x0000060704007986 */ /* 0x0005e2000c10150c */
[----:B------:R-:W-:Y:S05]  /*3be0*/  @!P0 BRA `(.L_x_3148) ;  /* 0xffffffc8003c8947 */ /* 0x000fea000383ffff */
.L_x_3136:
        /* <DEDUP_REMOVED lines=56> */
.L_x_3165:
        /* <DEDUP_REMOVED lines=45> */
.L_x_3152:
[----:B------:R-:W-:Y:S05]  /*4240*/  BSYNC B1 ;  /* 0x0000000000017941 */ /* 0x000fea0003800000 */
.L_x_3151:
        /* <DEDUP_REMOVED lines=21> */
.L_x_3155:
        /* <DEDUP_REMOVED lines=55> */
.L_x_3154:
[----:B------:R-:W-:Y:S05]  /*4710*/  BSYNC B1 ;  /* 0x0000000000017941 */ /* 0x000fea0003800000 */
.L_x_3153:
        /* <DEDUP_REMOVED lines=35> */
.L_x_3157:
[----:B------:R-:W-:Y:S05]  /*4950*/  BSYNC B1 ;  /* 0x0000000000017941 */ /* 0x000fea0003800000 */
.L_x_3156:
        /* <DEDUP_REMOVED lines=15> */
.L_x_3150:
[----:B------:R-:W-:Y:S05]  /*4a50*/  BSYNC B0 ;  /* 0x0000000000007941 */ /* 0x000fea0003800000 */
.L_x_3149:
        /* <DEDUP_REMOVED lines=50> */
.L_x_3174:
        /* <DEDUP_REMOVED lines=46> */
.L_x_3184:
        /* <DEDUP_REMOVED lines=19> */
[----:B------:R-:W-:Y:S02]  /*5190*/  MOV R24, 0xffff ;  /* 0x0000ffff00187802 */ /* 0x000fe40000000f00 */
[----:B------:R-:W-:Y:S01]  /*51a0*/  MOV R26, 0xffff ;  /* 0x0000ffff001a7802 */ /* 0x000fe20000000f00 */
[----:B-1----:R-:W1:Y:S01]  /*51b0*/  SHFL.BFLY PT, R21, R14, 0x8, 0x101f ;  /* 0x0d101f000e157f89 */ /* 0x002e6200000e0000 */
[----:B------:R-:W-:Y:S02]  /*51c0*/  MOV R27, 0xffff ;  /* 0x0000ffff001b7802 */ /* 0x000fe40000000f00 */
[----:B------:R-:W-:Y:S01]  /*51d0*/  MOV R29, 0xffff ;  /* 0x0000ffff001d7802 */ /* 0x000fe20000000f00 */
[----:B0-2---:R-:W0:Y:S01]  /*51e0*/  SHFL.BFLY PT, R20, R15, 0x8, 0x101f ;  /* 0x0d101f000f147f89 */ /* 0x005e2200000e0000 */
[----:B------:R-:W-:Y:S02]  /*51f0*/  MOV R28, 0xffff ;  /* 0x0000ffff001c7802 */ /* 0x000fe40000000f00 */
        /* <DEDUP_REMOVED lines=15> */
.L_x_3194:
[----:B--2---:R-:W-:Y:S01]  /*52f0*/  FADD.FTZ R15, R14, R30 ;  /* 0x0000001e0e0f7221 */ /* 0x004fe20000010000 */
[----:B------:R-:W-:-:S04]  /*5300*/  @!P1 F2FP.F16.F32.PACK_AB R14, RZ, R24 ;  /* 0x00000018ff0e923e */ /* 0x000fc800000000ff */
[----:B------:R-:W-:Y:S01]  /*5310*/  @!P1 F2FP.F16.F32.PACK_AB R15, RZ, R15 ;  /* 0x0000000fff0f923e */ /* 0x000fe200000000ff */
[----:B------:R3:W-:Y:S03]  /*5320*/  @!P1 STG.E.U16 desc[UR12][R16.64+0x50], R14 ;  /* 0x0000500e10009986 */ /* 0x0007e6000c10150c */
[----:B------:R-:W-:Y:S02]  /*5330*/  PRMT R20, R15, 0x7610, R20 ;  /* 0x000076100f147816 */ /* 0x000fe40000000014 */
[----:B------:R-:W-:-:S03]  /*5340*/  LEA.HI R15, R56, 0x3c, RZ, 0x1c ;  /* 0x0000003c380f7811 */ /* 0x000fc600078fe0ff */
[----:B------:R3:W-:Y:S04]  /*5350*/  @!P1 STG.E.U16 desc[UR12][R18.64+0x50], R20 ;  /* 0x0000501412009986 */ /* 0x0007e8000c10150c */
.L_x_3160:
[----:B------:R-:W-:Y:S05]  /*5360*/  BSYNC B0 ;  /* 0x0000000000007941 */ /* 0x000fea0003800000 */
.L_x_3159:
        /* <DEDUP_REMOVED lines=13> */
[C---:B------:R-:W-:Y:S01]  /*5440*/  @!P0 SHF.L.U32 R19, R10.reuse, 0x1, RZ ;  /* 0x000000010a138819 */ /* 0x040fe200000006ff */
[C---:B------:R-:W-:Y:S01]  /*5450*/  @!P0 IMAD.SHL.U32 R22, R10.reuse, 0x2, RZ ;  /* 0x000000020a168824 */ /* 0x040fe200078e00ff */
[C---:B------:R-:W-:Y:S02]  /*5460*/  @!P0 IADD3 R18, R15.reuse, 0x14, RZ ;  /* 0x000000140f128810 */ /* 0x040fe40007ffe0ff */
[----:B------:R-:W-:Y:S02]  /*5470*/  @!P0 LEA R23, R10, UR4, 0x7 ;  /* 0x000000040a178c11 */ /* 0x000fe4000f8e38ff */
[----:B------:R-:W-:Y:S02]  /*5480*/  @!P0 LOP3.LUT R18, R18, R19, RZ, 0x3c, !PT ;  /* 0x0000001312128212 */ /* 0x000fe400078e3cff */
[----:B------:R-:W-:Y:S02]  /*5490*/  @!P0 IADD3 R21, R15, 0x28, RZ ;  /* 0x000000280f158810 */ /* 0x000fe40007ffe0ff */
[----:B------:R-:W-:-:S02]  /*54a0*/  @!P0 LEA R18, R18, R23, 0x2 ;  /* 0x0000001712128211 */ /* 0x000fc400078e10ff */
[----:B------:R-:W-:Y:S02]  /*54b0*/  @!P0 LOP3.LUT R21, R21, R22, RZ, 0x3c, !PT ;  /* 0x0000001615158212 */ /* 0x000fe400078e3cff */
[C---:B------:R-:W-:Y:S01]  /*54c0*/  @!P0 LEA R24, R10.reuse, UR4, 0x7 ;  /* 0x000000040a188c11 */ /* 0x040fe2000f8e38ff */
[----:B------:R-:W3:Y:S01]  /*54d0*/  @!P0 LDS R20, [R18] ;  /* 0x0000000012148984 */ /* 0x000ee20000000800 */
        /* <DEDUP_REMOVED lines=10> */
[----:B------:R-:W-:Y:S01]  /*5580*/  MOV R32, RZ ;  /* 0x000000ff00207202 */ /* 0x000fe20000000f00 */
[----:B-1----:R-:W1:Y:S01]  /*5590*/  SHFL.BFLY PT, R17, R16, 0x8, 0x101f ;  /* 0x0d101f0010117f89 */ /* 0x002e6200000e0000 */
[----:B------:R-:W-:Y:S01]  /*55a0*/  @!P0 IMAD R39, R23, 0x4, R30 ;  /* 0x0000000417278824 */ /* 0x000fe200078e021e */
[----:B------:R-:W-:Y:S02]  /*55b0*/  MOV R23, RZ ;  /* 0x000000ff00177202 */ /* 0x000fe40000000f00 */
[----:B--2---:R-:W2:Y:S01]  /*55c0*/  SHFL.BFLY PT, R30, R14, 0x8, 0x101f ;  /* 0x0d101f000e1e7f89 */ /* 0x004ea200000e0000 */
[----:B------:R-:W-:-:S02]  /*55d0*/  MOV R29, 0xffff ;  /* 0x0000ffff001d7802 */ /* 0x000fc40000000f00 */
[----:B------:R-:W-:Y:S01]  /*55e0*/  MOV R24, RZ ;  /* 0x000000ff00187202 */ /* 0x000fe20000000f00 */
[----:B------:R-:W4:Y:S01]  /*55f0*/  @!P0 LDS R22, [R39] ;  /* 0x0000000027168984 */ /* 0x000f220000000800 */
[----:B------:R-:W-:Y:S02]  /*5600*/  MOV R34, RZ ;  /* 0x000000ff00227202 */ /* 0x000fe40000000f00 */
[----:B------:R-:W-:Y:S02]  /*5610*/  MOV R35, 0xffff ;  /* 0x0000ffff00237802 */ /* 0x000fe40000000f00 */
[----:B0-----:R-:W-:Y:S02]  /*5620*/  MOV R18, RZ ;  /* 0x000000ff00127202 */ /* 0x001fe40000000f00 */
[----:B------:R-:W-:Y:S02]  /*5630*/  MOV R28, 0xffff ;  /* 0x0000ffff001c7802 */ /* 0x000fe40000000f00 */
[----:B------:R-:W-:-:S02]  /*5640*/  MOV R26, 0xffff ;  /* 0x0000ffff001a7802 */ /* 0x000fc40000000f00 */
[----:B------:R-:W-:Y:S02]  /*5650*/  MOV R41, 0xffff ;  /* 0x0000ffff00297802 */ /* 0x000fe40000000f00 */
[----:B------:R-:W-:Y:S02]  /*5660*/  MOV R40, 0xffff ;  /* 0x0000ffff00287802 */ /* 0x000fe40000000f00 */
[----:B---3--:R-:W-:Y:S01]  /*5670*/  @!P0 MOV R32, R20 ;  /* 0x0000001400208202 */ /* 0x008fe20000000f00 */
[----:B-1----:R-:W-:Y:S01]  /*5680*/  FADD.FTZ R25, R17, R16 ;  /* 0x0000001011197221 */ /* 0x002fe20000010000 */
[----:B------:R0:W-:Y:S01]  /*5690*/  @!P0 LDS R20, [R39+0x500] ;  /* 0x0005000027148984 */ /* 0x0001e20000000800 */
[----:B------:R-:W-:Y:S02]  /*56a0*/  MOV R16, 0xffff ;  /* 0x0000ffff00107802 */ /* 0x000fe40000000f00 */
[----:B------:R-:W-:Y:S01]  /*56b0*/  @!P0 MOV R34, R21 ;  /* 0x0000001500228202 */ /* 0x000fe20000000f00 */
[----:B------:R-:W1:Y:S01]  /*56c0*/  SHFL.BFLY PT, R31, R32, 0x8, 0x101f ;  /* 0x0d101f00201f7f89 */ /* 0x000e6200000e0000 */
[----:B--2---:R-:W-:Y:S01]  /*56d0*/  FADD.FTZ R17, R30, R14 ;  /* 0x0000000e1e117221 */ /* 0x004fe20000010000 */
[----:B------:R-:W-:-:S02]  /*56e0*/  MOV R30, 0xffff ;  /* 0x0000ffff001e7802 */ /* 0x000fc40000000f00 */
[----:B------:R-:W-:Y:S01]  /*56f0*/  @!P0 MOV R23, R38 ;  /* 0x0000002600178202 */ /* 0x000fe20000000f00 */
[----:B------:R-:W-:Y:S01]  /*5700*/  IMAD.MOV.U32 R38, RZ, RZ, 0xffff ;  /* 0x0000ffffff267424 */ /* 0x000fe200078e00ff */
[----:B------:R-:W2:Y:S01]  /*5710*/  SHFL.BFLY PT, R16, R25, 0x4, 0x101f ;  /* 0x0c901f0019107f89 */ /* 0x000ea200000e0000 */
[----:B------:R-:W-:Y:S01]  /*5720*/  @!P0 IMAD.MOV.U32 R24, RZ, RZ, R37 ;  /* 0x000000ffff188224 */ /* 0x000fe200078e0025 */
[----:B------:R-:W-:Y:S02]  /*5730*/  MOV R37, 0xffff ;  /* 0x0000ffff00257802 */ /* 0x000fe40000000f00 */
[----:B------:R-:W3:Y:S01]  /*5740*/  SHFL.BFLY PT, R33, R34, 0x8, 0x101f ;  /* 0x0d101f0022217f89 */ /* 0x000ee200000e0000 */
[----:B------:R-:W-:Y:S02]  /*5750*/  MOV R21, RZ ;  /* 0x000000ff00157202 */ /* 0x000fe40000000f00 */
[----:B0-----:R-:W-:Y:S01]  /*5760*/  MOV R39, 0xffff ;  /* 0x0000ffff00277802 */ /* 0x001fe20000000f00 */
[----:B------:R-:W0:Y:S01]  /*5770*/  SHFL.BFLY PT, R38, R23, 0x8, 0x101f ;  /* 0x0d101f0017267f89 */ /* 0x000e2200000e0000 */
[----:B------:R-:W-:-:S03]  /*5780*/  MOV R43, 0xffff ;  /* 0x0000ffff002b7802 */ /* 0x000fc60000000f00 */
[----:B------:R-:W5:Y:S01]  /*5790*/  SHFL.BFLY PT, R37, R24, 0x8, 0x101f ;  /* 0x0d101f0018257f89 */ /* 0x000f6200000e0000 */
[----:B----4-:R-:W-:Y:S02]  /*57a0*/  @!P0 MOV R21, R22 ;  /* 0x0000001600158202 */ /* 0x010fe40000000f00 */
[----:B------:R-:W-:Y:S01]  /*57b0*/  MOV R22, 0xffff ;  /* 0x0000ffff00167802 */ /* 0x000fe20000000f00 */
[----:B------:R-:W4:Y:S01]  /*57c0*/  SHFL.BFLY PT, R30, R17, 0x4, 0x101f ;  /* 0x0c901f00111e7f89 */ /* 0x000f2200000e0000 */
[----:B-1----:R-:W-:-:S03]  /*57d0*/  FADD.FTZ R31, R31, R32 ;  /* 0x000000201f1f7221 */ /* 0x002fc60000010000 */
[----:B------:R-:W1:Y:S01]  /*57e0*/  SHFL.BFLY PT, R42, R21, 0x8, 0x101f ;  /* 0x0d101f00152a7f89 */ /* 0x000e6200000e0000 */
[----:B--2---:R-:W-:Y:S01]  /*57f0*/  FADD.FTZ R19, R25, R16 ;  /* 0x0000001019137221 */ /* 0x004fe20000010000 */
[----:B---3--:R-:W-:-:S04]  /*5800*/  FADD.FTZ R33, R33, R34 ;  /* 0x0000002221217221 */ /* 0x008fc80000010000 */
[----:B------:R-:W2:Y:S01]  /*5810*/  SHFL.BFLY PT, R16, R19, 0x2, 0x101f ;  /* 0x0c501f0013107f89 */ /* 0x000ea200000e0000 */
[----:B------:R-:W-:Y:S01]  /*5820*/  @!P0 MOV R18, R20 ;  /* 0x0000001400128202 */ /* 0x000fe20000000f00 */
[----:B------:R-:W-:Y:S02]  /*5830*/  IMAD.MOV.U32 R20, RZ, RZ, 0xffff ;  /* 0x0000ffffff147424 */ /* 0x000fe400078e00ff */
[----:B0-----:R-:W-:Y:S01]  /*5840*/  FADD.FTZ R32, R38, R23 ;  /* 0x0000001726207221 */ /* 0x001fe20000010000 */
[----:B------:R-:W-:Y:S02]  /*5850*/  MOV R23, 0xffff ;  /* 0x0000ffff00177802 */ /* 0x000fe40000000f00 */
[----:B------:R-:W-:Y:S01]  /*5860*/  ISETP.NE.AND P0, PT, R10, RZ, PT ;  /* 0x000000ff0a00720c */ /* 0x000fe20003f05270 */
[----:B-----5:R-:W-:Y:S01]  /*5870*/  FADD.FTZ R25, R37, R24 ;  /* 0x0000001825197221 */ /* 0x020fe20000010000 */
[----:B------:R-:W-:Y:S01]  /*5880*/  MOV R24, 0xffff ;  /* 0x0000ffff00187802 */ /* 0x000fe20000000f00 */
[----:B------:R-:W0:Y:S01]  /*5890*/  SHFL.BFLY PT, R20, R31, 0x4, 0x101f ;  /* 0x0c901f001f147f89 */ /* 0x000e2200000e0000 */
[----:B------:R-:W-:Y:S01]  /*58a0*/  MOV R34, 0xffff ;  /* 0x0000ffff00227802 */ /* 0x000fe20000000f00 */
[----:B----4-:R-:W-:Y:S01]  /*58b0*/  FADD.FTZ R14, R17, R30 ;  /* 0x0000001e110e7221 */ /* 0x010fe20000010000 */
[----:B------:R-:W-:Y:S01]  /*58c0*/  MOV R17, 0xffff ;  /* 0x0000ffff00117802 */ /* 0x000fe20000000f00 */
[----:B------:R-:W3:Y:S01]  /*58d0*/  SHFL.BFLY PT, R23, R18, 0x8, 0x101f ;  /* 0x0d101f0012177f89 */ /* 0x000ee200000e0000 */
[----:B-1----:R-:W-:Y:S01]  /*58e0*/  FADD.FTZ R42, R42, R21 ;  /* 0x000000152a2a7221 */ /* 0x002fe20000010000 */
[----:B------:R-:W-:-:S02]  /*58f0*/  MOV R21, 0xffff ;  /* 0x0000ffff00157802 */ /* 0x000fc40000000f00 */
[----:B------:R-:W1:Y:S04]  /*5900*/  SHFL.BFLY PT, R36, R33, 0x4, 0x101f ;  /* 0x0c901f0021247f89 */ /* 0x000e6800000e0000 */
[----:B------:R-:W4:Y:S01]  /*5910*/  SHFL.BFLY PT, R38, R25, 0x4, 0x101f ;  /* 0x0c901f0019267f89 */ /* 0x000f2200000e0000 */
[----:B--2---:R-:W-:-:S03]  /*5920*/  FADD.FTZ R16, R19, R16 ;  /* 0x0000001013107221 */ /* 0x004fc60000010000 */
[----:B------:R-:W2:Y:S01]  /*5930*/  SHFL.BFLY PT, R37, R32, 0x4, 0x101f ;  /* 0x0c901f0020257f89 */ /* 0x000ea200000e0000 */
[----:B------:R-:W-:-:S03]  /*5940*/  MOV R19, 0xffff ;  /* 0x0000ffff00137802 */ /* 0x000fc60000000f00 */
[----:B------:R-:W5:Y:S01]  /*5950*/  SHFL.BFLY PT, R30, R14, 0x2, 0x101f ;  /* 0x0c501f000e1e7f89 */ /* 0x000f6200000e0000 */
        /* <DEDUP_REMOVED lines=8> */
[----:B------:R-:W-:-:S02]  /*59e0*/  IMAD.MOV.U32 R33, RZ, RZ, 0xffff ;  /* 0x0000ffffff217424 */ /* 0x000fc400078e00ff */
[----:B------:R-:W1:Y:S01]  /*59f0*/  SHFL.BFLY PT, R18, R35, 0x2, 0x101f ;  /* 0x0c501f0023127f89 */ /* 0x000e6200000e0000 */
[----:B----4-:R-:W-:-:S03]  /*5a00*/  FADD.FTZ R38, R25, R38 ;  /* 0x0000002619267221 */ /* 0x010fc60000010000 */
[----:B------:R-:W4:Y:S01]  /*5a10*/  SHFL.BFLY PT, R21, R36, 0x2, 0x101f ;  /* 0x0c501f0024157f89 */ /* 0x000f2200000e0000 */
[----:B--2---:R-:W-:Y:S01]  /*5a20*/  FADD.FTZ R37, R32, R37 ;  /* 0x0000002520257221 */ /* 0x004fe20000010000 */
[----:B------:R-:W-:Y:S02]  /*5a30*/  MOV R32, 0xffff ;  /* 0x0000ffff00207802 */ /* 0x000fe40000000f00 */
[----:B------:R-:W2:Y:S01]  /*5a40*/  SHFL.BFLY PT, R23, R38, 0x2, 0x101f ;  /* 0x0c501f0026177f89 */ /* 0x000ea200000e0000 */
[----:B-----5:R-:W-:Y:S01]  /*5a50*/  FADD.FTZ R17, R14, R30 ;  /* 0x0000001e0e117221 */ /* 0x020fe20000010000 */
[----:B------:R-:W-:Y:S02]  /*5a60*/  MOV R14, 0xffff ;  /* 0x0000ffff000e7802 */ /* 0x000fe40000000f00 */
[----:B------:R-:W5:Y:S01]  /*5a70*/  SHFL.BFLY PT, R24, R37, 0x2, 0x101f ;  /* 0x0c501f0025187f89 */ /* 0x000f6200000e0000 */
        /* <DEDUP_REMOVED lines=9> */
[----:B----4-:R-:W-:Y:S01]  /*5b10*/  FADD.FTZ R36, R36, R21 ;  /* 0x0000001524247221 */ /* 0x010fe20000010000 */
[----:B------:R-:W4:Y:S01]  /*5b20*/  SHFL.BFLY PT, R34, R35, 0x1, 0x101f ;  /* 0x0c301f0023227f89 */ /* 0x000f2200000e0000 */
[----:B--2---:R-:W-:-:S03]  /*5b30*/  FADD.FTZ R38, R38, R23 ;  /* 0x0000001726267221 */ /* 0x004fc60000010000 */
[----:B------:R-:W2:Y:S02]  /*5b40*/  SHFL.BFLY PT, R33, R36, 0x1, 0x101f ;  /* 0x0c301f0024217f89 */ /* 0x000ea400000e0000 */
[----:B------:R-:W2:Y:S01]  /*5b50*/  @!P0 LDC.64 R22, c[0x0][0x220] ;  /* 0x00008800ff168b82 */ /* 0x000ea20000000a00 */
[----:B-----5:R-:W-:Y:S01]  /*5b60*/  FADD.FTZ R37, R37, R24 ;  /* 0x0000001825257221 */ /* 0x020fe20000010000 */
[----:B------:R-:W5:Y:S01]  /*5b70*/  SHFL.BFLY PT, R39, R38, 0x1, 0x101f ;  /* 0x0c301f0026277f89 */ /* 0x000f6200000e0000 */
        /* <DEDUP_REMOVED lines=9> */
[----:B----4-:R-:W-:Y:S01]  /*5c10*/  FADD.FTZ R34, R35, R34 ;  /* 0x0000002223227221 */ /* 0x010fe20000010000 */
[----:B------:R-:W-:Y:S01]  /*5c20*/  MOV R35, 0xffff ;  /* 0x0000ffff00237802 */ /* 0x000fe20000000f00 */
[----:B--2---:R-:W-:Y:S01]  /*5c30*/  FADD.FTZ R33, R36, R33 ;  /* 0x0000002124217221 */ /* 0x004fe20000010000 */
[----:B------:R-:W2:Y:S01]  /*5c40*/  @!P0 LDC.64 R16, c[0x0][0x218] ;  /* 0x00008600ff108b82 */ /* 0x000ea20000000a00 */
[----:B------:R-:W-:-:S04]  /*5c50*/  @!P0 IMAD.WIDE R22, R41, 0x2, R22 ;  /* 0x0000000229168825 */ /* 0x000fc800078e0216 */
[----:B-----5:R-:W-:Y:S01]  /*5c60*/  FADD.FTZ R38, R38, R39 ;  /* 0x0000002726267221 */ /* 0x020fe20000010000 */
        /* <DEDUP_REMOVED lines=12> */
[----:B------:R-:W-:Y:S01]  /*5d30*/  IMAD.MOV.U32 R30, RZ, RZ, 0xffff ;  /* 0x0000ffffff1e7424 */ /* 0x000fe200078e00ff */
[----:B------:R-:W-:Y:S02]  /*5d40*/  @!P0 F2FP.F16.F32.PACK_AB R33, RZ, R37 ;  /* 0x00000025ff21823e */ /* 0x000fe400000000ff */
[----:B-1----:R-:W-:Y:S01]  /*5d50*/  @!P0 F2FP.F16.F32.PACK_AB R23, RZ, R34 ;  /* 0x00000022ff17823e */ /* 0x002fe200000000ff */
[----:B0-----:R-:W-:Y:S02]  /*5d60*/  @!P0 IMAD.WIDE R14, R41, 0x2, R14 ;  /* 0x00000002290e8825 */ /* 0x001fe400078e020e */
[----:B------:R0:W1:Y:S04]  /*5d70*/  SHFL.BFLY PT, R30, R31, 0x1, 0x101f ;  /* 0x0c301f001f1e7f89 */ /* 0x00006800000e0000 */
[----:B------:R0:W-:Y:S04]  /*5d80*/  @!P0 STG.E.U16 desc[UR12][R20.64+0x28], R23 ;  /* 0x0000281714008986 */ /* 0x0001e8000c10150c */
[----:B------:R0:W-:Y:S04]  /*5d90*/  @!P0 STG.E.U16 desc[UR12][R18.64+0x28], R25 ;  /* 0x0000281912008986 */ /* 0x0001e8000c10150c */
[----:B------:R0:W-:Y:S04]  /*5da0*/  @!P0 STG.E.U16 desc[UR12][R16.64+0x50], R26 ;  /* 0x0000501a10008986 */ /* 0x0001e8000c10150c */
[----:B------:R0:W-:Y:S02]  /*5db0*/  @!P0 STG.E.U16 desc[UR12][R14.64+0x50], R33 ;  /* 0x000050210e008986 */ /* 0x0001e4000c10150c */
.L_x_3228:
        /* <DEDUP_REMOVED lines=9> */
.L_x_3158:
        /* <DEDUP_REMOVED lines=8> */
.L_x_3161:
[----:B------:R-:W-:Y:S01]  /*5ed0*/  HFMA2.MMA R28, -RZ, RZ, 0, 4.76837158203125e-07 ;  /* 0x00000008ff1c7435 */ /* 0x000fe200000001ff */
[----:B-1----:R-:W-:Y:S02]  /*5ee0*/  MOV R29, R14 ;  /* 0x0000000e001d7202 */ /* 0x002fe40000000f00 */
[----:B------:R-:W-:Y:S02]  /*5ef0*/  MOV R27, 0x101f ;  /* 0x0000101f001b7802 */ /* 0x000fe40000000f00 */
[----:B------:R-:W-:-:S07]  /*5f00*/  MOV R26, 0xffff ;  /* 0x0000ffff001a7802 */ /* 0x000fce0000000f00 */
[----:B0-2---:R-:W-:Y:S05]  /*5f10*/  WARPSYNC.COLLECTIVE R26, `(.L_x_3166) ;  /* 0x000000001a087348 */ /* 0x005fea0003c00000 */
[----:B------:R1:W3:Y:S02]  /*5f20*/  SHFL.BFLY P2, R30, R29, R28, R27 ;  /* 0x0c00001c1d1e7389 */ /* 0x0002e4000004001b */
[----:B0123--:R-:W-:Y:S01]  /*5f30*/  ENDCOLLECTIVE ;  /* 0x000000000000791b */ /* 0x00ffe20003800000 */
.L_x_3166:
[----:B------:R-:W-:Y:S01]  /*5f40*/  IMAD.MOV.U32 R29, RZ, RZ, R15 ;  /* 0x000000ffff1d7224 */ /* 0x000fe200078e000f */
[----:B------:R-:W-:-:S07]  /*5f50*/  MOV R17, R30 ;  /* 0x0000001e00117202 */ /* 0x000fce0000000f00 */
[----:B------:R-:W-:Y:S05]  /*5f60*/  WARPSYNC.COLLECTIVE R26, `(.L_x_3167) ;  /* 0x000000001a087348 */ /* 0x000fea0003c00000 */
[----:B------:R0:W1:Y:S02]  /*5f70*/  SHFL.BFLY P2, R30, R29, R28, R27 ;  /* 0x0c00001c1d1e7389 */ /* 0x000064000004001b */
[----:B01----:R-:W-:Y:S01]  /*5f80*/  ENDCOLLECTIVE ;  /* 0x000000000000791b */ /* 0x003fe20003800000 */
.L_x_3167:
[----:B------:R-:W-:Y:S01]  /*5f90*/  FADD.FTZ R17, R17, R14 ;  /* 0x0000000e11117221 */ /* 0x000fe20000010000 */
[----:B------:R-:W-:-:S04]  /*5fa0*/  HFMA2.MMA R28, -RZ, RZ, 0, 2.384185791015625e-07 ;  /* 0x00000004ff1c7435 */ /* 0x000fc800000001ff */
[----:B------:R-:W-:Y:S02]  /*5fb0*/  MOV R29, R17 ;  /* 0x00000011001d7202 */ /* 0x000fe40000000f00 */
[----:B------:R-:W-:-:S07]  /*5fc0*/  MOV R16, R30 ;  /* 0x0000001e00107202 */ /* 0x000fce0000000f00 */
[----:B------:R-:W-:Y:S05]  /*5fd0*/  WARPSYNC.COLLECTIVE R26, `(.L_x_3168) ;  /* 0x000000001a087348 */ /* 0x000fea0003c00000 */
[----:B------:R0:W1:Y:S02]  /*5fe0*/  SHFL.BFLY P2, R30, R29, R28, R27 ;  /* 0x0c00001c1d1e7389 */ /* 0x000064000004001b */
[----:B01----:R-:W-:Y:S01]  /*5ff0*/  ENDCOLLECTIVE ;  /* 0x000000000000791b */ /* 0x003fe20003800000 */
.L_x_3168:
[----:B------:R-:W-:-:S05]  /*6000*/  FADD.FTZ R16, R16, R15 ;  /* 0x0000000f10107221 */ /* 0x000fca0000010000 */
[----:B------:R-:W-:Y:S02]  /*6010*/  MOV R29, R16 ;  /* 0x00000010001d7202 */ /* 0x000fe40000000f00 */
[----:B------:R-:W-:-:S07]  /*6020*/  MOV R18, R30 ;  /* 0x0000001e00127202 */ /* 0x000fce0000000f00 */
[----:B------:R-:W-:Y:S05]  /*6030*/  WARPSYNC.COLLECTIVE R26, `(.L_x_3169) ;  /* 0x000000001a087348 */ /* 0x000fea0003c00000 */
[----:B------:R0:W1:Y:S02]  /*6040*/  SHFL.BFLY P2, R30, R29, R28, R27 ;  /* 0x0c00001c1d1e7389 */ /* 0x000064000004001b */
[----:B01----:R-:W-:Y:S01]  /*6050*/  ENDCOLLECTIVE ;  /* 0x000000000000791b */ /* 0x003fe20003800000 */
.L_x_3169:
[----:B------:R-:W-:Y:S01]  /*6060*/  FADD.FTZ R18, R17, R18 ;  /* 0x0000001211127221 */ /* 0x000fe20000010000 */
[----:B------:R-:W-:-:S03]  /*6070*/  HFMA2.MMA R28, -RZ, RZ, 0, 1.1920928955078125e-07 ;  /* 0x00000002ff1c7435 */ /* 0x000fc600000001ff */
[----:B------:R-:W-:Y:S01]  /*6080*/  IMAD.MOV.U32 R29, RZ, RZ, R18 ;  /* 0x000000ffff1d7224 */ /* 0x000fe200078e0012 */
[----:B------:R-:W-:-:S07]  /*6090*/  MOV R19, R30 ;  /* 0x0000001e00137202 */ /* 0x000fce0000000f00 */
[----:B------:R-:W-:Y:S05]  /*60a0*/  WARPSYNC.COLLECTIVE R26, `(.L_x_3170) ;  /* 0x000000001a087348 */ /* 0x000fea0003c00000 */
[----:B------:R0:W1:Y:S02]  /*60b0*/  SHFL.BFLY P2, R30, R29, R28, R27 ;  /* 0x0c00001c1d1e7389 */ /* 0x000064000004001b */
[----:B01----:R-:W-:Y:S01]  /*60c0*/  ENDCOLLECTIVE ;  /* 0x000000000000791b */ /* 0x003fe20003800000 */
.L_x_3170:
[----:B------:R-:W-:-:S05]  /*60d0*/  FADD.FTZ R19, R16, R19 ;  /* 0x0000001310137221 */ /* 0x000fca0000010000 */
[----:B------:R-:W-:Y:S02]  /*60e0*/  MOV R29, R19 ;  /* 0x00000013001d7202 */ /* 0x000fe40000000f00 */
[----:B------:R-:W-:-:S07]  /*60f0*/  MOV R21, R30 ;  /* 0x0000001e00157202 */ /* 0x000fce0000000f00 */
[----:B------:R-:W-:Y:S05]  /*6100*/  WARPSYNC.COLLECTIVE R26, `(.L_x_3171) ;  /* 0x000000001a087348 */ /* 0x000fea0003c00000 */
[----:B------:R0:W1:Y:S02]  /*6110*/  SHFL.BFLY P2, R30, R29, R28, R27 ;  /* 0x0c00001c1d1e7389 */ /* 0x000064000004001b */
[----:B01----:R-:W-:Y:S01]  /*6120*/  ENDCOLLECTIVE ;  /* 0x000000000000791b */ /* 0x003fe20003800000 */
.L_x_3171:
[----:B------:R-:W-:Y:S01]  /*6130*/  FADD.FTZ R21, R18, R21 ;  /* 0x0000001512157221 */ /* 0x000fe20000010000 */
[----:B------:R-:W-:-:S04]  /*6140*/  HFMA2.MMA R28, -RZ, RZ, 0, 5.9604644775390625e-08 ;  /* 0x00000001ff1c7435 */ /* 0x000fc800000001ff */
[----:B------:R-:W-:Y:S02]  /*6150*/  MOV R29, R21 ;  /* 0x00000015001d7202 */ /* 0x000fe40000000f00 */
[----:B------:R-:W-:-:S07]  /*6160*/  MOV R14, R30 ;  /* 0x0000001e000e7202 */ /* 0x000fce0000000f00 */
[----:B------:R-:W-:Y:S05]  /*6170*/  WARPSYNC.COLLECTIVE R26, `(.L_x_3172) ;  /* 0x000000001a087348 */ /* 0x000fea0003c00000 */
[----:B------:R0:W1:Y:S02]  /*6180*/  SHFL.BFLY P2, R30, R29, R28, R27 ;  /* 0x0c00001c1d1e7389 */ /* 0x000064000004001b */
[----:B01----:R-:W-:Y:S01]  /*6190*/  ENDCOLLECTIVE ;  /* 0x000000000000791b */ /* 0x003fe20003800000 */
.L_x_3172:
[----:B------:R-:W-:-:S05]  /*61a0*/  FADD.FTZ R14, R19, R14 ;  /* 0x0000000e130e7221 */ /* 0x000fca0000010000 */
[----:B------:R-:W-:Y:S01]  /*61b0*/  MOV R29, R14 ;  /* 0x0000000e001d7202 */ /* 0x000fe20000000f00 */
[----:B------:R-:W-:-:S07]  /*61c0*/  IMAD.MOV.U32 R20, RZ, RZ, R30 ;  /* 0x000000ffff147224 */ /* 0x000fce00078e001e */
[----:B------:R-:W-:Y:S05]  /*61d0*/  WARPSYNC.COLLECTIVE R26, `(.L_x_3173) ;  /* 0x000000001a087348 */ /* 0x000fea0003c00000 */
[----:B------:R0:W1:Y:S02]  /*61e0*/  SHFL.BFLY P2, R30, R29, R28, R27 ;  /* 0x0c00001c1d1e7389 */ /* 0x000064000004001b */
[----:B01----:R-:W-:Y:S01]  /*61f0*/  ENDCOLLECTIVE ;  /* 0x000000000000791b */ /* 0x003fe20003800000 */
.L_x_3173:
[----:B------:R-:W-:Y:S01]  /*6200*/  FADD.FTZ R20, R21, R20 ;  /* 0x0000001415147221 */ /* 0x000fe20000010000 */
[----:B------:R-:W-:Y:S06]  /*6210*/  BRA `(.L_x_3174) ;  /* 0xffffffe800d87947 */ /* 0x000fec000383ffff */
.L_x_3162:
        /* <DEDUP_REMOVED lines=8> */
.L_x_3176:
[----:B------:R-:W-:Y:S05]  /*62a0*/  BSYNC B1 ;  /* 0x0000000000017941 */ /* 0x000fea0003800000 */
.L_x_3175:
        /* <DEDUP_REMOVED lines=8> */
.L_x_3177:
[----:B------:R-:W-:Y:S01]  /*6330*/  FADD.FTZ R21, R21, R14 ;  /* 0x0000000e15157221 */ /* 0x000fe20000010000 */
[----:B------:R-:W-:-:S04]  /*6340*/  HFMA2.MMA R28, -RZ, RZ, 0, 2.384185791015625e-07 ;  /* 0x00000004ff1c7435 */ /* 0x000fc800000001ff */
[----:B------:R-:W-:Y:S02]  /*6350*/  MOV R29, R21 ;  /* 0x00000015001d7202 */ /* 0x000fe40000000f00 */
[----:B------:R-:W-:-:S07]  /*6360*/  MOV R20, R30 ;  /* 0x0000001e00147202 */ /* 0x000fce0000000f00 */
[----:B------:R-:W-:Y:S05]  /*6370*/  WARPSYNC.COLLECTIVE R26, `(.L_x_3178) ;  /* 0x000000001a087348 */ /* 0x000fea0003c00000 */
[----:B------:R0:W1:Y:S02]  /*6380*/  SHFL.BFLY P2, R30, R29, R28, R27 ;  /* 0x0c00001c1d1e7389 */ /* 0x000064000004001b */
[----:B01----:R-:W-:Y:S01]  /*6390*/  ENDCOLLECTIVE ;  /* 0x000000000000791b */ /* 0x003fe20003800000 */
.L_x_3178:
[----:B------:R-:W-:-:S05]  /*63a0*/  FADD.FTZ R20, R20, R15 ;  /* 0x0000000f14147221 */ /* 0x000fca0000010000 */
[----:B------:R-:W-:Y:S01]  /*63b0*/  MOV R29, R20 ;  /* 0x00000014001d7202 */ /* 0x000fe20000000f00 */
[----:B------:R-:W-:-:S07]  /*63c0*/  IMAD.MOV.U32 R22, RZ, RZ, R30 ;  /* 0x000000ffff167224 */ /* 0x000fce00078e001e */
[----:B------:R-:W-:Y:S05]  /*63d0*/  WARPSYNC.COLLECTIVE R26, `(.L_x_3179) ;  /* 0x000000001a087348 */ /* 0x000fea0003c00000 */
[----:B------:R0:W1:Y:S02]  /*63e0*/  SHFL.BFLY P2, R30, R29, R28, R27 ;  /* 0x0c00001c1d1e7389 */ /* 0x000064000004001b */
[----:B01----:R-:W-:Y:S01]  /*63f0*/  ENDCOLLECTIVE ;  /* 0x000000000000791b */ /* 0x003fe20003800000 */
.L_x_3179:
[----:B------:R-:W-:Y:S01]  /*6400*/  FADD.FTZ R22, R21, R22 ;  /* 0x0000001615167221 */ /* 0x000fe20000010000 */
[----:B------:R-:W-:-:S04]  /*6410*/  HFMA2.MMA R28, -RZ, RZ, 0, 1.1920928955078125e-07 ;  /* 0x00000002ff1c7435 */ /* 0x000fc800000001ff */
[----:B------:R-:W-:Y:S02]  /*6420*/  MOV R29, R22 ;  /* 0x00000016001d7202 */ /* 0x000fe40000000f00 */
[----:B------:R-:W-:-:S07]  /*6430*/  MOV R23, R30 ;  /* 0x0000001e00177202 */ /* 0x000fce0000000f00 */
[----:B------:R-:W-:Y:S05]  /*6440*/  WARPSYNC.COLLECTIVE R26, `(.L_x_3180) ;  /* 0x000000001a087348 */ /* 0x000fea0003c00000 */
[----:B------:R0:W1:Y:S02]  /*6450*/  SHFL.BFLY P2, R30, R29, R28, R27 ;  /* 0x0c00001c1d1e7389 */ /* 0x000064000004001b */
[----:B01----:R-:W-:Y:S01]  /*6460*/  ENDCOLLECTIVE ;  /* 0x000000000000791b */ /* 0x003fe20003800000 */
.L_x_3180:
[----:B------:R-:W-:-:S05]  /*6470*/  FADD.FTZ R23, R20, R23 ;  /* 0x0000001714177221 */ /* 0x000fca0000010000 */
[----:B------:R-:W-:Y:S02]  /*6480*/  MOV R29, R23 ;  /* 0x00000017001d7202 */ /* 0x000fe40000000f00 */
[----:B------:R-:W-:-:S07]  /*6490*/  MOV R25, R30 ;  /* 0x0000001e00197202 */ /* 0x000fce0000000f00 */
[----:B------:R-:W-:Y:S05]  /*64a0*/  WARPSYNC.COLLECTIVE R26, `(.L_x_3181) ;  /* 0x000000001a087348 */ /* 0x000fea0003c00000 */
[----:B------:R0:W1:Y:S02]  /*64b0*/  SHFL.BFLY P2, R30, R29, R28, R27 ;  /* 0x0c00001c1d1e7389 */ /* 0x000064000004001b */
[----:B01----:R-:W-:Y:S01]  /*64c0*/  ENDCOLLECTIVE ;  /* 0x000000000000791b */ /* 0x003fe20003800000 */
.L_x_3181:
[----:B------:R-:W-:Y:S01]  /*64d0*/  FADD.FTZ R25, R22, R25 ;  /* 0x0000001916197221 */ /* 0x000fe20000010000 */
[----:B------:R-:W-:-:S04]  /*64e0*/  HFMA2.MMA R28, -RZ, RZ, 0, 5.9604644775390625e-08 ;  /* 0x00000001ff1c7435 */ /* 0x000fc800000001ff */
[----:B------:R-:W-:Y:S01]  /*64f0*/  MOV R29, R25 ;  /* 0x00000019001d7202 */ /* 0x000fe20000000f00 */
[----:B------:R-:W-:-:S07]  /*6500*/  IMAD.MOV.U32 R14, RZ, RZ, R30 ;  /* 0x000000ffff0e7224 */ /* 0x000fce00078e001e */
[----:B------:R-:W-:Y:S05]  /*6510*/  WARPSYNC.COLLECTIVE R26, `(.L_x_3182) ;  /* 0x000000001a087348 */ /* 0x000fea0003c00000 */
[----:B------:R0:W1:Y:S02]  /*6520*/  SHFL.BFLY P2, R30, R29, R28, R27 ;  /* 0x0c00001c1d1e7389 */ /* 0x000064000004001b */
[----:B01----:R-:W-:Y:S01]  /*6530*/  ENDCOLLECTIVE ;  /* 0x000000000000791b */ /* 0x003fe20003800000 */
.L_x_3182:
[----:B------:R-:W-:-:S05]  /*6540*/  FADD.FTZ R14, R23, R14 ;  /* 0x0000000e170e7221 */ /* 0x000fca0000010000 */
[----:B------:R-:W-:Y:S02]  /*6550*/  MOV R29, R14 ;  /* 0x0000000e001d7202 */ /* 0x000fe40000000f00 */
[----:B------:R-:W-:-:S07]  /*6560*/  MOV R24, R30 ;  /* 0x0000001e00187202 */ /* 0x000fce0000000f00 */
[----:B------:R-:W-:Y:S05]  /*6570*/  WARPSYNC.COLLECTIVE R26, `(.L_x_3183) ;  /* 0x000000001a087348 */ /* 0x000fea0003c00000 */
[----:B------:R0:W1:Y:S02]  /*6580*/  SHFL.BFLY P2, R30, R29, R28, R27 ;  /* 0x0c00001c1d1e7389 */ /* 0x000064000004001b */
[----:B01----:R-:W-:Y:S01]  /*6590*/  ENDCOLLECTIVE ;  /* 0x000000000000791b */ /* 0x003fe20003800000 */
.L_x_3183:
[----:B------:R-:W-:Y:S01]  /*65a0*/  FADD.FTZ R24, R25, R24 ;  /* 0x0000001819187221 */ /* 0x000fe20000010000 */
[----:B------:R-:W-:Y:S06]  /*65b0*/  BRA `(.L_x_3184) ;  /* 0xffffffe800a87947 */ /* 0x000fec000383ffff */
.L_x_3163:
        /* <DEDUP_REMOVED lines=8> */
.L_x_3186:
[----:B------:R-:W-:Y:S05]  /*6640*/  BSYNC B1 ;  /* 0x0000000000017941 */ /* 0x000fea0003800000 */
.L_x_3185:
        /* <DEDUP_REMOVED lines=8> */
.L_x_3187:
[----:B------:R-:W-:Y:S01]  /*66d0*/  FADD.FTZ R21, R21, R14 ;  /* 0x0000000e15157221 */ /* 0x000fe20000010000 */
[----:B------:R-:W-:-:S04]  /*66e0*/  HFMA2.MMA R28, -RZ, RZ, 0, 2.384185791015625e-07 ;  /* 0x00000004ff1c7435 */ /* 0x000fc800000001ff */
[----:B------:R-:W-:Y:S01]  /*66f0*/  MOV R29, R21 ;  /* 0x00000015001d7202 */ /* 0x000fe20000000f00 */
[----:B------:R-:W-:-:S07]  /*6700*/  IMAD.MOV.U32 R20, RZ, RZ, R30 ;  /* 0x000000ffff147224 */ /* 0x000fce00078e001e */
[----:B------:R-:W-:Y:S05]  /*6710*/  WARPSYNC.COLLECTIVE R26, `(.L_x_3188) ;  /* 0x000000001a087348 */ /* 0x000fea0003c00000 */
[----:B------:R0:W1:Y:S02]  /*6720*/  SHFL.BFLY P2, R30, R29, R28, R27 ;  /* 0x0c00001c1d1e7389 */ /* 0x000064000004001b */
[----:B01----:R-:W-:Y:S01]  /*6730*/  ENDCOLLECTIVE ;  /* 0x000000000000791b */ /* 0x003fe20003800000 */
.L_x_3188:
[----:B------:R-:W-:-:S05]  /*6740*/  FADD.FTZ R20, R20, R15 ;  /* 0x0000000f14147221 */ /* 0x000fca0000010000 */
[----:B------:R-:W-:Y:S02]  /*6750*/  MOV R29, R20 ;  /* 0x00000014001d7202 */ /* 0x000fe40000000f00 */
[----:B------:R-:W-:-:S07]  /*6760*/  MOV R22, R30 ;  /* 0x0000001e00167202 */ /* 0x000fce0000000f00 */
[----:B------:R-:W-:Y:S05]  /*6770*/  WARPSYNC.COLLECTIVE R26, `(.L_x_3189) ;  /* 0x000000001a087348 */ /* 0x000fea0003c00000 */
[----:B------:R0:W1:Y:S02]  /*6780*/  SHFL.BFLY P2, R30, R29, R28, R27 ;  /* 0x0c00001c1d1e7389 */ /* 0x000064000004001b */
[----:B01----:R-:W-:Y:S01]  /*6790*/  ENDCOLLECTIVE ;  /* 0x000000000000791b */ /* 0x003fe20003800000 */
.L_x_3189:
[----:B------:R-:W-:-:S05]  /*67a0*/  FADD.FTZ R22, R21, R22 ;  /* 0x0000001615167221 */ /* 0x000fca0000010000 */
[----:B------:R-:W-:Y:S01]  /*67b0*/  MOV R29, R22 ;  /* 0x00000016001d7202 */ /* 0x000fe20000000f00 */
[----:B------:R-:W-:Y:S01]  /*67c0*/  IMAD.MOV.U32 R28, RZ, RZ, 0x2 ;  /* 0x00000002ff1c7424 */ /* 0x000fe200078e00ff */
[----:B------:R-:W-:-:S07]  /*67d0*/  MOV R23, R30 ;  /* 0x0000001e00177202 */ /* 0x000fce0000000f00 */
[----:B------:R-:W-:Y:S05]  /*67e0*/  WARPSYNC.COLLECTIVE R26, `(.L_x_3190) ;  /* 0x000000001a087348 */ /* 0x000fea0003c00000 */
[----:B------:R0:W1:Y:S02]  /*67f0*/  SHFL.BFLY P2, R30, R29, R28, R27 ;  /* 0x0c00001c1d1e7389 */ /* 0x000064000004001b */
[----:B01----:R-:W-:Y:S01]  /*6800*/  ENDCOLLECTIVE ;  /* 0x000000000000791b */ /* 0x003fe20003800000 */
.L_x_3190:
[----:B------:R-:W-:-:S05]  /*6810*/  FADD.FTZ R23, R20, R23 ;  /* 0x0000001714177221 */ /* 0x000fca0000010000 */
[----:B------:R-:W-:Y:S02]  /*6820*/  MOV R29, R23 ;  /* 0x00000017001d7202 */ /* 0x000fe40000000f00 */
[----:B------:R-:W-:-:S07]  /*6830*/  MOV R25, R30 ;  /* 0x0000001e00197202 */ /* 0x000fce0000000f00 */
[----:B------:R-:W-:Y:S05]  /*6840*/  WARPSYNC.COLLECTIVE R26, `(.L_x_3191) ;  /* 0x000000001a087348 */ /* 0x000fea0003c00000 */
[----:B------:R0:W1:Y:S02]  /*6850*/  SHFL.BFLY P2, R30, R29, R28, R27 ;  /* 0x0c00001c1d1e7389 */ /* 0x000064000004001b */
[----:B01----:R-:W-:Y:S01]  /*6860*/  ENDCOLLECTIVE ;  /* 0x000000000000791b */ /* 0x003fe20003800000 */
.L_x_3191:
[----:B------:R-:W-:Y:S01]  /*6870*/  FADD.FTZ R25, R22, R25 ;  /* 0x0000001916197221 */ /* 0x000fe20000010000 */
[----:B------:R-:W-:-:S04]  /*6880*/  HFMA2.MMA R28, -RZ, RZ, 0, 5.9604644775390625e-08 ;  /* 0x00000001ff1c7435 */ /* 0x000fc800000001ff */
[----:B------:R-:W-:Y:S02]  /*6890*/  MOV R29, R25 ;  /* 0x00000019001d7202 */ /* 0x000fe40000000f00 */
[----:B------:R-:W-:-:S07]  /*68a0*/  MOV R14, R30 ;  /* 0x0000001e000e7202 */ /* 0x000fce0000000f00 */
[----:B------:R-:W-:Y:S05]  /*68b0*/  WARPSYNC.COLLECTIVE R26, `(.L_x_3192) ;  /* 0x000000001a087348 */ /* 0x000fea0003c00000 */
[----:B------:R0:W1:Y:S02]  /*68c0*/  SHFL.BFLY P2, R30, R29, R28, R27 ;  /* 0x0c00001c1d1e7389 */ /* 0x000064000004001b */
[----:B01----:R-:W-:Y:S01]  /*68d0*/  ENDCOLLECTIVE ;  /* 0x000000000000791b */ /* 0x003fe20003800000 */
.L_x_3192:
[----:B------:R-:W-:-:S04]  /*68e0*/  FADD.FTZ R14, R23, R14 ;  /* 0x0000000e170e7221 */ /* 0x000fc80000010000 */
[----:B------:R-:W-:Y:S01]  /*68f0*/  IMAD.MOV.U32 R29, RZ, RZ, R14 ;  /* 0x000000ffff1d7224 */ /* 0x000fe200078e000e */
[----:B------:R-:W-:-:S07]  /*6900*/  MOV R24, R30 ;  /* 0x0000001e00187202 */ /* 0x000fce0000000f00 */
[----:B------:R-:W-:Y:S05]  /*6910*/  WARPSYNC.COLLECTIVE R26, `(.L_x_3193) ;  /* 0x000000001a087348 */ /* 0x000fea0003c00000 */
[----:B------:R0:W1:Y:S02]  /*6920*/  SHFL.BFLY P2, R30, R29, R28, R27 ;  /* 0x0c00001c1d1e7389 */ /* 0x000064000004001b */
[----:B01----:R-:W-:Y:S01]  /*6930*/  ENDCOLLECTIVE ;  /* 0x000000000000791b */ /* 0x003fe20003800000 */
.L_x_3193:
[----:B------:R-:W-:Y:S01]  /*6940*/  FADD.FTZ R24, R25, R24 ;  /* 0x0000001819187221 */ /* 0x000fe20000010000 */
[----:B------:R-:W-:Y:S06]  /*6950*/  BRA `(.L_x_3194) ;  /* 0xffffffe800647947 */ /* 0x000fec000383ffff */
.L_x_3164:
        /* <DEDUP_REMOVED lines=8> */
.L_x_3196:
[----:B------:R-:W-:Y:S05]  /*69e0*/  BSYNC B0 ;  /* 0x0000000000007941 */ /* 0x000fea0003800000 */
.L_x_3195:
[----:B------:R-:W-:Y:S01]  /*69f0*/  HFMA2.MMA R27, -RZ, RZ, 0, 0.000503063201904296875 ;  /* 0x0000101fff1b7435 */ /* 0x000fe200000001ff */
[----:B------:R-:W-:Y:S01]  /*6a00*/  MOV R29, R14 ;  /* 0x0000000e001d7202 */ /* 0x000fe20000000f00 */
[----:B------:R-:W-:Y:S01]  /*6a10*/  IMAD.MOV.U32 R28, RZ, RZ, 0x8 ;  /* 0x00000008ff1c7424 */ /* 0x000fe200078e00ff */
[----:B------:R-:W-:Y:S01]  /*6a20*/  MOV R26, 0xffff ;  /* 0x0000ffff001a7802 */ /* 0x000fe20000000f00 */
[----:B------:R-:W-:Y:S01]  /*6a30*/  IMAD.MOV.U32 R32, RZ, RZ, RZ ;  /* 0x000000ffff207224 */ /* 0x000fe200078e00ff */
[----:B------:R-:W-:Y:S01]  /*6a40*/  MOV R17, R30 ;  /* 0x0000001e00117202 */ /* 0x000fe20000000f00 */
[----:B------:R-:W-:Y:S01]  /*6a50*/  HFMA2.MMA R34, -RZ, RZ, 0, 0 ;  /* 0x00000000ff227435 */ /* 0x000fe200000001ff */
[----:B------:R-:W-:-:S10]  /*6a60*/  @!P0 SHF.L.U32 R19, R10, 0x1, RZ ;  /* 0x000000010a138819 */ /* 0x000fd400000006ff */
[----:B------:R-:W-:Y:S05]  /*6a70*/  WARPSYNC.COLLECTIVE R26, `(.L_x_3197) ;  /* 0x000000001a087348 */ /* 0x000fea0003c00000 */
[----:B------:R0:W1:Y:S02]  /*6a80*/  SHFL.BFLY P2, R30, R29, R28, R27 ;  /* 0x0c00001c1d1e7389 */ /* 0x000064000004001b */
[----:B01----:R-:W-:Y:S01]  /*6a90*/  ENDCOLLECTIVE ;  /* 0x000000000000791b */ /* 0x003fe20003800000 */
.L_x_3197:
[----:B------:R-:W-:Y:S01]  /*6aa0*/  @!P0 IADD3 R18, R15, 0x14, RZ ;  /* 0x000000140f128810 */ /* 0x000fe20007ffe0ff */
[----:B------:R-:W-:Y:S01]  /*6ab0*/  FADD.FTZ R25, R17, R16 ;  /* 0x0000001011197221 */ /* 0x000fe20000010000 */
[C---:B------:R-:W-:Y:S01]  /*6ac0*/  @!P0 LEA R23, R10.reuse, UR4, 0x7 ;  /* 0x000000040a178c11 */ /* 0x040fe2000f8e38ff */
[----:B------:R-:W-:Y:S01]  /*6ad0*/  @!P0 IMAD.SHL.U32 R22, R10, 0x2, RZ ;  /* 0x000000020a168824 */ /* 0x000fe200078e00ff */
[----:B------:R-:W-:Y:S02]  /*6ae0*/  @!P0 LOP3.LUT R18, R18, R19, RZ, 0x3c, !PT ;  /* 0x0000001312128212 */ /* 0x000fe400078e3cff */
[----:B------:R-:W-:Y:S02]  /*6af0*/  @!P0 LEA R24, R10, UR4, 0x7 ;  /* 0x000000040a188c11 */ /* 0x000fe4000f8e38ff */
[----:B------:R-:W-:Y:S01]  /*6b00*/  @!P0 LEA R18, R18, R23, 0x2 ;  /* 0x0000001712128211 */ /* 0x000fe200078e10ff */
[----:B------:R-:W-:Y:S01]  /*6b10*/  IMAD.MOV.U32 R23, RZ, RZ, RZ ;  /* 0x000000ffff177224 */ /* 0x000fe200078e00ff */
[----:B------:R-:W-:Y:S01]  /*6b20*/  HFMA2.MMA R28, -RZ, RZ, 0, 2.384185791015625e-07 ;  /* 0x00000004ff1c7435 */ /* 0x000fe200000001ff */
[----:B------:R-:W-:-:S02]  /*6b30*/  MOV R29, R25 ;  /* 0x00000019001d7202 */ /* 0x000fc40000000f00 */
[----:B------:R0:W1:Y:S04]  /*6b40*/  @!P0 LDS R20, [R18] ;  /* 0x0000000012148984 */ /* 0x0000680000000800 */
[----:B------:R0:W2:Y:S01]  /*6b50*/  @!P0 LDS R21, [R18+0x500] ;  /* 0x0005000012158984 */ /* 0x0000a20000000800 */
[----:B------:R-:W-:-:S07]  /*6b60*/  FADD.FTZ R17, R30, R14 ;  /* 0x0000000e1e117221 */ /* 0x000fce0000010000 */
[----:B012---:R-:W-:Y:S05]  /*6b70*/  WARPSYNC.COLLECTIVE R26, `(.L_x_3198) ;  /* 0x000000001a087348 */ /* 0x007fea0003c00000 */
[----:B------:R3:W4:Y:S02]  /*6b80*/  SHFL.BFLY P2, R30, R29, R28, R27 ;  /* 0x0c00001c1d1e7389 */ /* 0x000724000004001b */
[----:B01234-:R-:W-:Y:S01]  /*6b90*/  ENDCOLLECTIVE ;  /* 0x000000000000791b */ /* 0x01ffe20003800000 */
.L_x_3198:
[----:B------:R-:W-:Y:S01]  /*6ba0*/  IMAD.MOV.U32 R29, RZ, RZ, R17 ;  /* 0x000000ffff1d7224 */ /* 0x000fe200078e0011 */
[----:B------:R-:W-:-:S07]  /*6bb0*/  MOV R16, R30 ;  /* 0x0000001e00107202 */ /* 0x000fce0000000f00 */
[----:B------:R-:W-:Y:S05]  /*6bc0*/  WARPSYNC.COLLECTIVE R26, `(.L_x_3199) ;  /* 0x000000001a087348 */ /* 0x000fea0003c00000 */
[----:B------:R0:W1:Y:S02]  /*6bd0*/  SHFL.BFLY P2, R30, R29, R28, R27 ;  /* 0x0c00001c1d1e7389 */ /* 0x000064000004001b */
[----:B01----:R-:W-:Y:S01]  /*6be0*/  ENDCOLLECTIVE ;  /* 0x000000000000791b */ /* 0x003fe20003800000 */
.L_x_3199:
[----:B------:R-:W-:Y:S01]  /*6bf0*/  FADD.FTZ R19, R25, R16 ;  /* 0x0000001019137221 */ /* 0x000fe20000010000 */
[----:B------:R-:W-:Y:S02]  /*6c00*/  @!P0 MOV R32, R20 ;  /* 0x0000001400208202 */ /* 0x000fe40000000f00 */
[----:B------:R-:W-:Y:S02]  /*6c10*/  @!P0 MOV R34, R21 ;  /* 0x0000001500228202 */ /* 0x000fe40000000f00 */
[----:B------:R-:W-:Y:S01]  /*6c20*/  @!P0 IADD3 R21, R15, 0x28, RZ ;  /* 0x000000280f158810 */ /* 0x000fe20007ffe0ff */
[----:B------:R-:W-:Y:S01]  /*6c30*/  HFMA2.MMA R28, -RZ, RZ, 0, 1.1920928955078125e-07 ;  /* 0x00000002ff1c7435 */ /* 0x000fe200000001ff */
[----:B------:R-:W-:Y:S02]  /*6c40*/  MOV R29, R19 ;  /* 0x00000013001d7202 */ /* 0x000fe40000000f00 */
[----:B------:R-:W-:-:S05]  /*6c50*/  @!P0 LOP3.LUT R21, R21, R22, RZ, 0x3c, !PT ;  /* 0x0000001615158212 */ /* 0x000fca00078e3cff */
[----:B------:R-:W-:Y:S01]  /*6c60*/  @!P0 IMAD R22, R21, 0x4, R24 ;  /* 0x0000000415168824 */ /* 0x000fe200078e0218 */
[----:B------:R-:W-:Y:S01]  /*6c70*/  HFMA2.MMA R24, -RZ, RZ, 0, 0 ;  /* 0x00000000ff187435 */ /* 0x000fe200000001ff */
[----:B------:R-:W-:-:S10]  /*6c80*/  FADD.FTZ R14, R17, R30 ;  /* 0x0000001e110e7221 */ /* 0x000fd40000010000 */
[----:B------:R-:W-:Y:S05]  /*6c90*/  WARPSYNC.COLLECTIVE R26, `(.L_x_3200) ;  /* 0x000000001a087348 */ /* 0x000fea0003c00000 */
[----:B------:R0:W1:Y:S02]  /*6ca0*/  SHFL.BFLY P2, R30, R29, R28, R27 ;  /* 0x0c00001c1d1e7389 */ /* 0x000064000004001b */
[----:B01----:R-:W-:Y:S01]  /*6cb0*/  ENDCOLLECTIVE ;  /* 0x000000000000791b */ /* 0x003fe20003800000 */
.L_x_3200:
[----:B------:R0:W1:Y:S04]  /*6cc0*/  @!P0 LDS R37, [R22] ;  /* 0x0000000016258984 */ /* 0x0000680000000800 */
[----:B------:R0:W2:Y:S01]  /*6cd0*/  @!P0 LDS R38, [R22+0x500] ;  /* 0x0005000016268984 */ /* 0x0000a20000000800 */
[----:B------:R-:W-:Y:S02]  /*6ce0*/  MOV R29, R14 ;  /* 0x0000000e001d7202 */ /* 0x000fe40000000f00 */
[----:B------:R-:W-:-:S07]  /*6cf0*/  MOV R16, R30 ;  /* 0x0000001e00107202 */ /* 0x000fce0000000f00 */
[----:B012---:R-:W-:Y:S05]  /*6d00*/  WARPSYNC.COLLECTIVE R26, `(.L_x_3201) ;  /* 0x000000001a087348 */ /* 0x007fea0003c00000 */
[----:B------:R3:W4:Y:S02]  /*6d10*/  SHFL.BFLY P2, R30, R29, R28, R27 ;  /* 0x0c00001c1d1e7389 */ /* 0x000724000004001b */
[----:B01234-:R-:W-:Y:S01]  /*6d20*/  ENDCOLLECTIVE ;  /* 0x000000000000791b */ /* 0x01ffe20003800000 */
.L_x_3201:
        /* <DEDUP_REMOVED lines=9> */
.L_x_3202:
[----:B------:R-:W-:Y:S01]  /*6dc0*/  IMAD.MOV.U32 R29, RZ, RZ, R17 ;  /* 0x000000ffff1d7224 */ /* 0x000fe200078e0011 */
[----:B------:R-:W-:-:S07]  /*6dd0*/  MOV R19, R30 ;  /* 0x0000001e00137202 */ /* 0x000fce0000000f00 */
[----:B------:R-:W-:Y:S05]  /*6de0*/  WARPSYNC.COLLECTIVE R26, `(.L_x_3203) ;  /* 0x000000001a087348 */ /* 0x000fea0003c00000 */
[----:B------:R0:W1:Y:S02]  /*6df0*/  SHFL.BFLY P2, R30, R29, R28, R27 ;  /* 0x0c00001c1d1e7389 */ /* 0x000064000004001b */
[----:B01----:R-:W-:Y:S01]  /*6e00*/  ENDCOLLECTIVE ;  /* 0x000000000000791b */ /* 0x003fe20003800000 */
.L_x_3203:
[----:B------:R-:W-:Y:S01]  /*6e10*/  FADD.FTZ R16, R16, R19 ;  /* 0x0000001310107221 */ /* 0x000fe20000010000 */
[----:B------:R-:W-:Y:S01]  /*6e20*/  HFMA2.MMA R28, -RZ, RZ, 0, 4.76837158203125e-07 ;  /* 0x00000008ff1c7435 */ /* 0x000fe200000001ff */
[----:B------:R-:W-:Y:S02]  /*6e30*/  MOV R29, R32 ;  /* 0x00000020001d7202 */ /* 0x000fe40000000f00 */
[----:B------:R-:W-:-:S08]  /*6e40*/  MOV R14, R30 ;  /* 0x0000001e000e7202 */ /* 0x000fd00000000f00 */
[----:B------:R-:W-:Y:S05]  /*6e50*/  WARPSYNC.COLLECTIVE R26, `(.L_x_3204) ;  /* 0x000000001a087348 */ /* 0x000fea0003c00000 */
[----:B------:R0:W1:Y:S02]  /*6e60*/  SHFL.BFLY P2, R30, R29, R28, R27 ;  /* 0x0c00001c1d1e7389 */ /* 0x000064000004001b */
[----:B01----:R-:W-:Y:S01]  /*6e70*/  ENDCOLLECTIVE ;  /* 0x000000000000791b */ /* 0x003fe20003800000 */
.L_x_3204:
[----:B------:R-:W-:Y:S01]  /*6e80*/  FADD.FTZ R44, R17, R14 ;  /* 0x0000000e112c7221 */ /* 0x000fe20000010000 */
[----:B------:R-:W-:Y:S02]  /*6e90*/  MOV R29, R34 ;  /* 0x00000022001d7202 */ /* 0x000fe40000000f00 */
[----:B------:R-:W-:-:S07]  /*6ea0*/  MOV R31, R30 ;  /* 0x0000001e001f7202 */ /* 0x000fce0000000f00 */
[----:B------:R-:W-:Y:S05]  /*6eb0*/  WARPSYNC.COLLECTIVE R26, `(.L_x_3205) ;  /* 0x000000001a087348 */ /* 0x000fea0003c00000 */
[----:B------:R0:W1:Y:S02]  /*6ec0*/  SHFL.BFLY P2, R30, R29, R28, R27 ;  /* 0x0c00001c1d1e7389 */ /* 0x000064000004001b */
[----:B01----:R-:W-:Y:S01]  /*6ed0*/  ENDCOLLECTIVE ;  /* 0x000000000000791b */ /* 0x003fe20003800000 */
.L_x_3205:
[----:B------:R-:W-:Y:S01]  /*6ee0*/  FADD.FTZ R31, R31, R32 ;  /* 0x000000201f1f7221 */ /* 0x000fe20000010000 */
[----:B------:R-:W-:-:S04]  /*6ef0*/  HFMA2.MMA R28, -RZ, RZ, 0, 2.384185791015625e-07 ;  /* 0x00000004ff1c7435 */ /* 0x000fc800000001ff */
[----:B------:R-:W-:Y:S02]  /*6f00*/  MOV R29, R31 ;  /* 0x0000001f001d7202 */ /* 0x000fe40000000f00 */
[----:B------:R-:W-:-:S07]  /*6f10*/  MOV R33, R30 ;  /* 0x0000001e00217202 */ /* 0x000fce0000000f00 */
[----:B------:R-:W-:Y:S05]  /*6f20*/  WARPSYNC.COLLECTIVE R26, `(.L_x_3206) ;  /* 0x000000001a087348 */ /* 0x000fea0003c00000 */
[----:B------:R0:W1:Y:S02]  /*6f30*/  SHFL.BFLY P2, R30, R29, R28, R27 ;  /* 0x0c00001c1d1e7389 */ /* 0x000064000004001b */
[----:B01----:R-:W-:Y:S01]  /*6f40*/  ENDCOLLECTIVE ;  /* 0x000000000000791b */ /* 0x003fe20003800000 */
.L_x_3206:
[----:B------:R-:W-:-:S05]  /*6f50*/  FADD.FTZ R33, R33, R34 ;  /* 0x0000002221217221 */ /* 0x000fca0000010000 */
[----:B------:R-:W-:Y:S02]  /*6f60*/  MOV R29, R33 ;  /* 0x00000021001d7202 */ /* 0x000fe40000000f00 */
[----:B------:R-:W-:-:S07]  /*6f70*/  MOV R20, R30 ;  /* 0x0000001e00147202 */ /* 0x000fce0000000f00 */
[----:B------:R-:W-:Y:S05]  /*6f80*/  WARPSYNC.COLLECTIVE R26, `(.L_x_3207) ;  /* 0x000000001a087348 */ /* 0x000fea0003c00000 */
[----:B------:R0:W1:Y:S02]  /*6f90*/  SHFL.BFLY P2, R30, R29, R28, R27 ;  /* 0x0c00001c1d1e7389 */ /* 0x000064000004001b */
[----:B01----:R-:W-:Y:S01]  /*6fa0*/  ENDCOLLECTIVE ;  /* 0x000000000000791b */ /* 0x003fe20003800000 */
.L_x_3207:
[----:B------:R-:W-:Y:S01]  /*6fb0*/  FADD.FTZ R35, R31, R20 ;  /* 0x000000141f237221 */ /* 0x000fe20000010000 */
[----:B------:R-:W-:-:S04]  /*6fc0*/  HFMA2.MMA R28, -RZ, RZ, 0, 1.1920928955078125e-07 ;  /* 0x00000002ff1c7435 */ /* 0x000fc800000001ff */
[----:B------:R-:W-:Y:S02]  /*6fd0*/  MOV R29, R35 ;  /* 0x00000023001d7202 */ /* 0x000fe40000000f00 */
[----:B------:R-:W-:-:S07]  /*6fe0*/  MOV R36, R30 ;  /* 0x0000001e00247202 */ /* 0x000fce0000000f00 */
[----:B------:R-:W-:Y:S05]  /*6ff0*/  WARPSYNC.COLLECTIVE R26, `(.L_x_3208) ;  /* 0x000000001a087348 */ /* 0x000fea0003c00000 */
[----:B------:R0:W1:Y:S02]  /*7000*/  SHFL.BFLY P2, R30, R29, R28, R27 ;  /* 0x0c00001c1d1e7389 */ /* 0x000064000004001b */
[----:B01----:R-:W-:Y:S01]  /*7010*/  ENDCOLLECTIVE ;  /* 0x000000000000791b */ /* 0x003fe20003800000 */
.L_x_3208:
[----:B------:R-:W-:-:S05]  /*7020*/  FADD.FTZ R36, R33, R36 ;  /* 0x0000002421247221 */ /* 0x000fca0000010000 */
[----:B------:R-:W-:Y:S02]  /*7030*/  MOV R29, R36 ;  /* 0x00000024001d7202 */ /* 0x000fe40000000f00 */
[----:B------:R-:W-:-:S07]  /*7040*/  MOV R18, R30 ;  /* 0x0000001e00127202 */ /* 0x000fce0000000f00 */
[----:B------:R-:W-:Y:S05]  /*7050*/  WARPSYNC.COLLECTIVE R26, `(.L_x_3209) ;  /* 0x000000001a087348 */ /* 0x000fea0003c00000 */
[----:B------:R0:W1:Y:S02]  /*7060*/  SHFL.BFLY P2, R30, R29, R28, R27 ;  /* 0x0c00001c1d1e7389 */ /* 0x000064000004001b */
[----:B01----:R-:W-:Y:S01]  /*7070*/  ENDCOLLECTIVE ;  /* 0x000000000000791b */ /* 0x003fe20003800000 */
.L_x_3209:
[----:B------:R-:W-:Y:S01]  /*7080*/  FADD.FTZ R35, R35, R18 ;  /* 0x0000001223237221 */ /* 0x000fe20000010000 */
[----:B------:R-:W-:Y:S01]  /*7090*/  IMAD.MOV.U32 R18, RZ, RZ, RZ ;  /* 0x000000ffff127224 */ /* 0x000fe200078e00ff */
[----:B------:R-:W-:-:S03]  /*70a0*/  HFMA2.MMA R28, -RZ, RZ, 0, 5.9604644775390625e-08 ;  /* 0x00000001ff1c7435 */ /* 0x000fc600000001ff */
[----:B------:R-:W-:Y:S02]  /*70b0*/  MOV R29, R35 ;  /* 0x00000023001d7202 */ /* 0x000fe40000000f00 */
[----:B------:R-:W-:-:S07]  /*70c0*/  MOV R21, R30 ;  /* 0x0000001e00157202 */ /* 0x000fce0000000f00 */
[----:B------:R-:W-:Y:S05]  /*70d0*/  WARPSYNC.COLLECTIVE R26, `(.L_x_3210) ;  /* 0x000000001a087348 */ /* 0x000fea0003c00000 */
[----:B------:R0:W1:Y:S02]  /*70e0*/  SHFL.BFLY P2, R30, R29, R28, R27 ;  /* 0x0c00001c1d1e7389 */ /* 0x000064000004001b */
[----:B01----:R-:W-:Y:S01]  /*70f0*/  ENDCOLLECTIVE ;  /* 0x000000000000791b */ /* 0x003fe20003800000 */
.L_x_3210:
[----:B------:R-:W-:Y:S01]  /*7100*/  FADD.FTZ R36, R36, R21 ;  /* 0x0000001524247221 */ /* 0x000fe20000010000 */
[----:B------:R-:W-:-:S04]  /*7110*/  HFMA2.MMA R21, -RZ, RZ, 0, 0 ;  /* 0x00000000ff157435 */ /* 0x000fc800000001ff */
[----:B------:R-:W-:Y:S02]  /*7120*/  MOV R29, R36 ;  /* 0x00000024001d7202 */ /* 0x000fe40000000f00 */
[----:B------:R-:W-:-:S07]  /*7130*/  MOV R34, R30 ;  /* 0x0000001e00227202 */ /* 0x000fce0000000f00 */
[----:B------:R-:W-:Y:S05]  /*7140*/  WARPSYNC.COLLECTIVE R26, `(.L_x_3211) ;  /* 0x000000001a087348 */ /* 0x000fea0003c00000 */
[----:B------:R0:W1:Y:S02]  /*7150*/  SHFL.BFLY P2, R30, R29, R28, R27 ;  /* 0x0c00001c1d1e7389 */ /* 0x000064000004001b */
[----:B01----:R-:W-:Y:S01]  /*7160*/  ENDCOLLECTIVE ;  /* 0x000000000000791b */ /* 0x003fe20003800000 */
.L_x_3211:
[----:B------:R-:W-:Y:S01]  /*7170*/  FADD.FTZ R34, R35, R34 ;  /* 0x0000002223227221 */ /* 0x000fe20000010000 */
[----:B------:R-:W-:Y:S01]  /*7180*/  HFMA2.MMA R28, -RZ, RZ, 0, 4.76837158203125e-07 ;  /* 0x00000008ff1c7435 */ /* 0x000fe200000001ff */
[----:B------:R-:W-:Y:S01]  /*7190*/  MOV R29, R24 ;  /* 0x00000018001d7202 */ /* 0x000fe20000000f00 */
[----:B------:R-:W-:-:S09]  /*71a0*/  IMAD.MOV.U32 R33, RZ, RZ, R30 ;  /* 0x000000ffff217224 */ /* 0x000fd200078e001e */
[----:B------:R-:W-:Y:S05]  /*71b0*/  WARPSYNC.COLLECTIVE R26, `(.L_x_3212) ;  /* 0x000000001a087348 */ /* 0x000fea0003c00000 */
[----:B------:R0:W1:Y:S02]  /*71c0*/  SHFL.BFLY P2, R30, R29, R28, R27 ;  /* 0x0c00001c1d1e7389 */ /* 0x000064000004001b */
[----:B01----:R-:W-:Y:S01]  /*71d0*/  ENDCOLLECTIVE ;  /* 0x000000000000791b */ /* 0x003fe20003800000 */
.L_x_3212:
[----:B------:R-:W-:Y:S01]  /*71e0*/  FADD.FTZ R33, R36, R33 ;  /* 0x0000002124217221 */ /* 0x000fe20000010000 */
[----:B------:R-:W-:Y:S02]  /*71f0*/  MOV R29, R23 ;  /* 0x00000017001d7202 */ /* 0x000fe40000000f00 */
[----:B------:R-:W-:-:S07]  /*7200*/  MOV R37, R30 ;  /* 0x0000001e00257202 */ /* 0x000fce0000000f00 */
[----:B------:R-:W-:Y:S05]  /*7210*/  WARPSYNC.COLLECTIVE R26, `(.L_x_3213) ;  /* 0x000000001a087348 */ /* 0x000fea0003c00000 */
[----:B------:R0:W1:Y:S02]  /*7220*/  SHFL.BFLY P2, R30, R29, R28, R27 ;  /* 0x0c00001c1d1e7389 */ /* 0x000064000004001b */
[----:B01----:R-:W-:Y:S01]  /*7230*/  ENDCOLLECTIVE ;  /* 0x000000000000791b */ /* 0x003fe20003800000 */
.L_x_3213:
        /* <DEDUP_REMOVED lines=8> */
.L_x_3214:
        /* <DEDUP_REMOVED lines=8> */
.L_x_3215:
[----:B------:R-:W-:Y:S01]  /*7340*/  FADD.FTZ R38, R25, R38 ;  /* 0x0000002619267221 */ /* 0x000fe20000010000 */
[----:B------:R-:W-:-:S03]  /*7350*/  HFMA2.MMA R28, -RZ, RZ, 0, 1.1920928955078125e-07 ;  /* 0x00000002ff1c7435 */ /* 0x000fc600000001ff */
[----:B------:R-:W-:Y:S01]  /*7360*/  IMAD.MOV.U32 R29, RZ, RZ, R38 ;  /* 0x000000ffff1d7224 */ /* 0x000fe200078e0026 */
[----:B------:R-:W-:Y:S02]  /*7370*/  MOV R37, R30 ;  /* 0x0000001e00257202 */ /* 0x000fe40000000f00 */
[----:B------:R-:W-:-:S03]  /*7380*/  @!P0 LEA R30, R10, UR4, 0x7 ;  /* 0x000000040a1e8c11 */ /* 0x000fc6000f8e38ff */
[----:B------:R-:W-:Y:S01]  /*7390*/  FADD.FTZ R37, R32, R37 ;  /* 0x0000002520257221 */ /* 0x000fe20000010000 */
[----:B------:R-:W-:-:S07]  /*73a0*/  @!P0 LEA R39, R23, R30, 0x2 ;  /* 0x0000001e17278211 */ /* 0x000fce00078e10ff */
[----:B------:R-:W-:Y:S05]  /*73b0*/  WARPSYNC.COLLECTIVE R26, `(.L_x_3216) ;  /* 0x000000001a087348 */ /* 0x000fea0003c00000 */
[----:B------:R0:W1:Y:S02]  /*73c0*/  SHFL.BFLY P2, R30, R29, R28, R27 ;  /* 0x0c00001c1d1e7389 */ /* 0x000064000004001b */
[----:B01----:R-:W-:Y:S01]  /*73d0*/  ENDCOLLECTIVE ;  /* 0x000000000000791b */ /* 0x003fe20003800000 */
.L_x_3216:
[----:B------:R0:W1:Y:S04]  /*73e0*/  @!P0 LDS R22, [R39] ;  /* 0x0000000027168984 */ /* 0x0000680000000800 */
[----:B------:R0:W2:Y:S01]  /*73f0*/  @!P0 LDS R20, [R39+0x500] ;  /* 0x0005000027148984 */ /* 0x0000a20000000800 */
[----:B------:R-:W-:Y:S02]  /*7400*/  MOV R29, R37 ;  /* 0x00000025001d7202 */ /* 0x000fe40000000f00 */
[----:B------:R-:W-:-:S07]  /*7410*/  MOV R23, R30 ;  /* 0x0000001e00177202 */ /* 0x000fce0000000f00 */
[----:B012---:R-:W-:Y:S05]  /*7420*/  WARPSYNC.COLLECTIVE R26, `(.L_x_3217) ;  /* 0x000000001a087348 */ /* 0x007fea0003c00000 */
[----:B------:R3:W4:Y:S02]  /*7430*/  SHFL.BFLY P2, R30, R29, R28, R27 ;  /* 0x0c00001c1d1e7389 */ /* 0x000724000004001b */
[----:B01234-:R-:W-:Y:S01]  /*7440*/  ENDCOLLECTIVE ;  /* 0x000000000000791b */ /* 0x01ffe20003800000 */
.L_x_3217:
        /* <DEDUP_REMOVED lines=9> */
.L_x_3218:
        /* <DEDUP_REMOVED lines=9> */
.L_x_3219:
[----:B------:R-:W-:Y:S01]  /*7570*/  FADD.FTZ R38, R38, R39 ;  /* 0x0000002726267221 */ /* 0x000fe20000010000 */
[----:B------:R-:W-:Y:S01]  /*7580*/  MOV R29, R21 ;  /* 0x00000015001d7202 */ /* 0x000fe20000000f00 */
[----:B------:R-:W-:Y:S01]  /*7590*/  IMAD.MOV.U32 R28, RZ, RZ, 0x8 ;  /* 0x00000008ff1c7424 */ /* 0x000fe200078e00ff */
[----:B------:R-:W-:-:S07]  /*75a0*/  MOV R40, R30 ;  /* 0x0000001e00287202 */ /* 0x000fce0000000f00 */
[----:B------:R-:W-:Y:S05]  /*75b0*/  WARPSYNC.COLLECTIVE R26, `(.L_x_3220) ;  /* 0x000000001a087348 */ /* 0x000fea0003c00000 */
[----:B------:R0:W1:Y:S02]  /*75c0*/  SHFL.BFLY P2, R30, R29, R28, R27 ;  /* 0x0c00001c1d1e7389 */ /* 0x000064000004001b */
[----:B01----:R-:W-:Y:S01]  /*75d0*/  ENDCOLLECTIVE ;  /* 0x000000000000791b */ /* 0x003fe20003800000 */
.L_x_3220:
[----:B------:R-:W-:Y:S01]  /*75e0*/  FADD.FTZ R37, R37, R40 ;  /* 0x0000002825257221 */ /* 0x000fe20000010000 */
[----:B------:R-:W-:Y:S02]  /*75f0*/  MOV R29, R18 ;  /* 0x00000012001d7202 */ /* 0x000fe40000000f00 */
[----:B------:R-:W-:-:S07]  /*7600*/  MOV R42, R30 ;  /* 0x0000001e002a7202 */ /* 0x000fce0000000f00 */
[----:B------:R-:W-:Y:S05]  /*7610*/  WARPSYNC.COLLECTIVE R26, `(.L_x_3221) ;  /* 0x000000001a087348 */ /* 0x000fea0003c00000 */
[----:B------:R0:W1:Y:S02]  /*7620*/  SHFL.BFLY P2, R30, R29, R28, R27 ;  /* 0x0c00001c1d1e7389 */ /* 0x000064000004001b */
[----:B01----:R-:W-:Y:S01]  /*7630*/  ENDCOLLECTIVE ;  /* 0x000000000000791b */ /* 0x003fe20003800000 */
.L_x_3221:
[----:B------:R-:W-:Y:S01]  /*7640*/  FADD.FTZ R42, R42, R21 ;  /* 0x000000152a2a7221 */ /* 0x000fe20000010000 */
[----:B------:R-:W-:-:S04]  /*7650*/  HFMA2.MMA R28, -RZ, RZ, 0, 2.384185791015625e-07 ;  /* 0x00000004ff1c7435 */ /* 0x000fc800000001ff */
[----:B------:R-:W-:Y:S02]  /*7660*/  MOV R29, R42 ;  /* 0x0000002a001d7202 */ /* 0x000fe40000000f00 */
[----:B------:R-:W-:-:S07]  /*7670*/  MOV R23, R30 ;  /* 0x0000001e00177202 */ /* 0x000fce0000000f00 */
[----:B------:R-:W-:Y:S05]  /*7680*/  WARPSYNC.COLLECTIVE R26, `(.L_x_3222) ;  /* 0x000000001a087348 */ /* 0x000fea0003c00000 */
[----:B------:R0:W1:Y:S02]  /*7690*/  SHFL.BFLY P2, R30, R29, R28, R27 ;  /* 0x0c00001c1d1e7389 */ /* 0x000064000004001b */
[----:B01----:R-:W-:Y:S01]  /*76a0*/  ENDCOLLECTIVE ;  /* 0x000000000000791b */ /* 0x003fe20003800000 */
.L_x_3222:
[----:B------:R-:W-:Y:S02]  /*76b0*/  FADD.FTZ R31, R23, R18 ;  /* 0x00000012171f7221 */ /* 0x000fe40000010000 */
[----:B------:R-:W0:Y:S08]  /*76c0*/  @!P0 LDC.64 R22, c[0x0][0x220] ;  /* 0x00008800ff168b82 */ /* 0x000e300000000a00 */
[----:B------:R-:W1:Y:S01]  /*76d0*/  @!P0 LDC.64 R18, c[0x0][0x220] ;  /* 0x00008800ff128b82 */ /* 0x000e620000000a00 */
[----:B------:R-:W-:Y:S01]  /*76e0*/  MOV R29, R31 ;  /* 0x0000001f001d7202 */ /* 0x000fe20000000f00 */
[----:B------:R-:W-:-:S07]  /*76f0*/  IMAD.MOV.U32 R41, RZ, RZ, R30 ;  /* 0x000000ffff297224 */ /* 0x000fce00078e001e */
[----:B01----:R-:W-:Y:S05]  /*7700*/  WARPSYNC.COLLECTIVE R26, `(.L_x_3223) ;  /* 0x000000001a087348 */ /* 0x003fea0003c00000 */
[----:B------:R2:W3:Y:S02]  /*7710*/  SHFL.BFLY P2, R30, R29, R28, R27 ;  /* 0x0c00001c1d1e7389 */ /* 0x0004e4000004001b */
[----:B0123--:R-:W-:Y:S01]  /*7720*/  ENDCOLLECTIVE ;  /* 0x000000000000791b */ /* 0x00ffe20003800000 */
.L_x_3223:
        /* <DEDUP_REMOVED lines=12> */
.L_x_3224:
[----:B------:R-:W-:Y:S01]  /*77f0*/  FADD.FTZ R31, R31, R20 ;  /* 0x000000141f1f7221 */ /* 0x000fe20000010000 */
[C---:B------:R-:W-:Y:S01]  /*7800*/  @!P0 IMAD.WIDE R14, R41.reuse, 0x2, R14 ;  /* 0x00000002290e8825 */ /* 0x040fe200078e020e */
[----:B------:R-:W0:Y:S03]  /*7810*/  @!P0 LDC.64 R20, c[0x0][0x218] ;  /* 0x00008600ff148b82 */ /* 0x000e260000000a00 */
[----:B------:R-:W-:Y:S01]  /*7820*/  IMAD.MOV.U32 R29, RZ, RZ, R31 ;  /* 0x000000ffff1d7224 */ /* 0x000fe200078e001f */
        /* <DEDUP_REMOVED lines=9> */
.L_x_3225:
        /* <DEDUP_REMOVED lines=14> */
.L_x_3226:
        /* <DEDUP_REMOVED lines=11> */
.L_x_3227:
[----:B------:R-:W-:Y:S01]  /*7a50*/  FADD.FTZ R35, R42, R35 ;  /* 0x000000232a237221 */ /* 0x000fe20000010000 */
[----:B------:R-:W-:Y:S06]  /*7a60*/  BRA `(.L_x_3228) ;  /* 0xffffffe000d47947 */ /* 0x000fec000383ffff */
.L_x_3229:
        /* <DEDUP_REMOVED lines=9> */
.L_x_3804:


//--------------------- .text._ZN13group_norm_v218gn_bwd_cuda_kernelI6__halfLi320ELi1ELi16ELi80ELi256ELb1ELb1ELi32ELi320ELi320ELi4ELb1ELi16ELb0ELb0ELNS_15WgradSyncMethodE3ENS_16CompileConditionILi900EEEEEvPT_S6_S6_PKS5_S8_S8_S8_PKfflPfPj --------------------------
	.section	.text._ZN13group_norm_v218gn_bwd_cuda_kernelI6__halfLi320ELi1ELi16ELi80ELi256ELb1ELb1ELi32ELi320ELi320ELi4ELb1ELi16ELb0ELb0ELNS_15WgradSyncMethodE3ENS_16CompileConditionILi900EEEEEvPT_S6_S6_PKS5_S8_S8_S8_PKfflPfPj,"ax",@progbits
	.align	128
        .global         _ZN13group_norm_v218gn_bwd_cuda_kernelI6__halfLi320ELi1ELi16ELi80ELi256ELb1ELb1ELi32ELi320ELi320ELi4ELb1ELi16ELb0ELb0ELNS_15WgradSyncMethodE3ENS_16CompileConditionILi900EEEEEvPT_S6_S6_PKS5_S8_S8_S8_PKfflPfPj
        .type           _ZN13group_norm_v218gn_bwd_cuda_kernelI6__halfLi320ELi1ELi16ELi80ELi256ELb1ELb1ELi32ELi320ELi320ELi4ELb1ELi16ELb0ELb0ELNS_15WgradSyncMethodE3ENS_16CompileConditionILi900EEEEEvPT_S6_S6_PKS5_S8_S8_S8_PKfflPfPj,@function
        .size           _ZN13group_norm_v218gn_bwd_cuda_kernelI6__halfLi320ELi1ELi16ELi80ELi256ELb1ELb1ELi32ELi320ELi320ELi4ELb1ELi16ELb0ELb0ELNS_15WgradSyncMethodE3ENS_16CompileConditionILi900EEEEEvPT_S6_S6_PKS5_S8_S8_S8_PKfflPfPj,(.L_x_3805 - _ZN13group_norm_v218gn_bwd_cuda_kernelI6__halfLi320ELi1ELi16ELi80ELi256ELb1ELb1ELi32ELi320ELi320ELi4ELb1ELi16ELb0ELb0ELNS_15WgradSyncMethodE3ENS_16CompileConditionILi900EEEEEvPT_S6_S6_PKS5_S8_S8_S8_PKfflPfPj)
        .other          _ZN13group_norm_v218gn_bwd_cuda_kernelI6__halfLi320ELi1ELi16ELi80ELi256ELb1ELb1ELi32ELi320ELi320ELi4ELb1ELi16ELb0ELb0ELNS_15WgradSyncMethodE3ENS_16CompileConditionILi900EEEEEvPT_S6_S6_PKS5_S8_S8_S8_PKfflPfPj,@"STO_CUDA_ENTRY STV_DEFAULT"
_ZN13group_norm_v218gn_bwd_cuda_kernelI6__halfLi320ELi1ELi16ELi80ELi256ELb1ELb1ELi32ELi320ELi320ELi4ELb1ELi16ELb0ELb0ELNS_15WgradSyncMethodE3ENS_16CompileConditionILi900EEEEEvPT_S6_S6_PKS5_S8_S8_S8_PKfflPfPj:
.text._ZN13group_norm_v218gn_bwd_cuda_kernelI6__halfLi320ELi1ELi16ELi80ELi256ELb1ELb1ELi32ELi320ELi320ELi4ELb1ELi16ELb0ELb0ELNS_15WgradSyncMethodE3ENS_16CompileConditionILi900EEEEEvPT_S6_S6_PKS5_S8_S8_S8_PKfflPfPj:
        /* <DEDUP_REMOVED lines=30> */
.L_x_3232:
[----:B------:R-:W2:Y:S04]  /*01e0*/  LD.E.STRONG.GPU R0, desc[UR8][R2.64] ;  /* 0x0000000802007980 */ /* 0x000ea8000c10f900 */
[----:B--2---:R-:W-:Y:S01]  /*01f0*/  CCTL.IVALL ;  /* 0x00000000ff00798f */ /* 0x004fe20002000000 */
[----:B------:R-:W-:Y:S05]  /*0200*/  YIELD ;  /* 0x0000000000007946 */ /* 0x000fea0003800000 */
[----:B-----5:R-:W-:-:S04]  /*0210*/  LOP3.LUT R0, R0, R5, RZ, 0x3c, !PT ;  /* 0x0000000500007212 */ /* 0x020fc800078e3cff */
[----:B------:R-:W-:-:S13]  /*0220*/  ISETP.GT.AND P0, PT, R0, -0x1, PT ;  /* 0xffffffff0000780c */ /* 0x000fda0003f04270 */
[----:B------:R-:W-:Y:S05]  /*0230*/  @P0 BRA `(.L_x_3232) ;  /* 0xfffffffc00e80947 */ /* 0x000fea000383ffff */
.L_x_3231:
[----:B------:R-:W-:Y:S05]  /*0240*/  WARPSYNC.ALL ;  /* 0x0000000000007948 */ /* 0x000fea0003800000 */
[----:B------:R-:W-:Y:S06]  /*0250*/  BAR.SYNC.DEFER_BLOCKING 0x0 ;  /* 0x0000000000007b1d */ /* 0x000fec0000010000 */
[----:B------:R-:W-:Y:S05]  /*0260*/  BRA `(.L_x_3233) ;  /* 0x0000004c00e47947 */ /* 0x000fea0003800000 */
.L_x_3230:
        /* <DEDUP_REMOVED lines=18> */
[----:B------:R-:W-:Y:S02]  /*0390*/  SHF.R.S32.HI R23, RZ, 0x2, R2 ;  /* 0x00000002ff177819 */ /* 0x000fe40000011402 */
[----:B------:R-:W-:Y:S01]  /*03a0*/  LEA.HI R5, R5, R24, RZ, 0x4 ;  /* 0x0000001805057211 */ /* 0x000fe200078f20ff */
[----:B------:R-:W-:Y:S01]  /*03b0*/  IMAD R20, R21, 0x28, R22 ;  /* 0x0000002815147824 */ /* 0x000fe200078e0216 */
[C---:B------:R-:W-:Y:S01]  /*03c0*/  IADD3 R3, R23.reuse, 0x50, RZ ;  /* 0x0000005017037810 */ /* 0x040fe20007ffe0ff */
[----:B------:R-:W-:Y:S01]  /*03d0*/  IMAD R15, R0, 0x500, RZ ;  /* 0x00000500000f7824 */ /* 0x000fe200078e02ff */
[C---:B------:R-:W-:Y:S02]  /*03e0*/  IADD3 R6, R23.reuse, 0xa0, RZ ;  /* 0x000000a017067810 */ /* 0x040fe40007ffe0ff */
[----:B------:R-:W-:-:S02]  /*03f0*/  IADD3 R8, R23, 0xf0, RZ ;  /* 0x000000f017087810 */ /* 0x000fc40007ffe0ff */
[----:B------:R-:W-:Y:S02]  /*0400*/  SHF.R.S32.HI R4, RZ, 0x1f, R3 ;  /* 0x0000001fff047819 */ /* 0x000fe40000011403 */
[----:B------:R-:W-:Y:S02]  /*0410*/  LEA R20, R9, R20, 0x3 ;  /* 0x0000001409147211 */ /* 0x000fe400078e18ff */
[----:B------:R-:W-:Y:S02]  /*0420*/  SHF.R.S32.HI R7, RZ, 0x1f, R6 ;  /* 0x0000001fff077819 */ /* 0x000fe40000011406 */
[----:B------:R-:W-:Y:S02]  /*0430*/  SHF.R.S32.HI R9, RZ, 0x1f, R8 ;  /* 0x0000001fff097819 */ /* 0x000fe40000011408 */
[----:B------:R-:W-:Y:S02]  /*0440*/  LEA.HI R4, R4, R3, RZ, 0x2 ;  /* 0x0000000304047211 */ /* 0x000fe400078f10ff */
[----:B------:R-:W-:-:S02]  /*0450*/  LOP3.LUT R3, R2, 0xfffffffc, RZ, 0xc0, !PT ;  /* 0xfffffffc02037812 */ /* 0x000fc400078ec0ff */
[----:B------:R-:W-:Y:S02]  /*0460*/  LEA.HI R7, R7, R6, RZ, 0x2 ;  /* 0x0000000607077211 */ /* 0x000fe400078f10ff */
[----:B------:R-:W-:Y:S02]  /*0470*/  LEA.HI R9, R9, R8, RZ, 0x2 ;  /* 0x0000000809097211 */ /* 0x000fe400078f10ff */
[----:B------:R-:W-:Y:S02]  /*0480*/  SHF.R.U32.HI R2, RZ, 0x4, R5 ;  /* 0x00000004ff027819 */ /* 0x000fe40000011605 */
[----:B------:R-:W-:Y:S02]  /*0490*/  IADD3 R3, -R3, R24, RZ ;  /* 0x0000001803037210 */ /* 0x000fe40007ffe1ff */
[----:B------:R-:W-:Y:S02]  /*04a0*/  SHF.R.U32.HI R4, RZ, 0x2, R4 ;  /* 0x00000002ff047819 */ /* 0x000fe40000011604 */
[----:B------:R-:W-:-:S02]  /*04b0*/  SHF.R.U32.HI R6, RZ, 0x2, R7 ;  /* 0x00000002ff067819 */ /* 0x000fc40000011607 */
[----:B------:R-:W-:Y:S02]  /*04c0*/  SHF.R.U32.HI R16, RZ, 0x2, R9 ;  /* 0x00000002ff107819 */ /* 0x000fe40000011609 */
[C---:B------:R-:W-:Y:S02]  /*04d0*/  LOP3.LUT R19, R3.reuse, 0x3, R2, 0x78, !PT ;  /* 0x0000000303137812 */ /* 0x040fe400078e7802 */
[C---:B------:R-:W-:Y:S02]  /*04e0*/  LOP3.LUT R18, R3.reuse, 0x3, R4, 0x78, !PT ;  /* 0x0000000303127812 */ /* 0x040fe400078e7804 */
[C---:B------:R-:W-:Y:S02]  /*04f0*/  LOP3.LUT R17, R3.reuse, 0x3, R6, 0x78, !PT ;  /* 0x0000000303117812 */ /* 0x040fe400078e7806 */
[----:B------:R-:W-:-:S07]  /*0500*/  LOP3.LUT R16, R3, 0x3, R16, 0x78, !PT ;  /* 0x0000000303107812 */ /* 0x000fce00078e7810 */
.L_x_3245:
[C---:B------:R-:W-:Y:S01]  /*0510*/  LOP3.LUT R94, R100.reuse, 0x3, RZ, 0xc0, !PT ;  /* 0x00000003645e7812 */ /* 0x040fe200078ec0ff */
[----:B------:R-:W0:Y:S01]  /*0520*/  LDC.64 R60, c[0x0][0x238] ;  /* 0x00008e00ff3c7b82 */ /* 0x000e220000000a00 */
[----:B-1----:R-:W-:Y:S01]  /*0530*/  SHF.R.U64 R5, R100, 0x2, R126 ;  /* 0x0000000264057819 */ /* 0x002fe2000000127e */
[----:B------:R-:W-:Y:S01]  /*0540*/  ULDC.64 UR12, c[0x0][0x248] ;  /* 0x00009200000c7ab9 */ /* 0x000fe20000000a00 */
        /* <DEDUP_REMOVED lines=10> */
[----:B------:R-:W-:Y:S02]  /*05f0*/  LEA R0, P0, R5, R69, 0x4 ;  /* 0x0000004505007211 */ /* 0x000fe400078020ff */
        /* <DEDUP_REMOVED lines=14> */
[----:B------:R-:W3:Y:S01]  /*06e0*/  LDG.E.64.CONSTANT R60, desc[UR8][R60.64] ;  /* 0x000000083c3c7981 */ /* 0x000ee2000c1e9b00 */
[----:B-1----:R-:W-:Y:S01]  /*06f0*/  IMAD.WIDE R122, R122, 0x2, R2 ;  /* 0x000000027a7a7825 */ /* 0x002fe200078e0202 */
[----:B------:R-:W-:-:S03]  /*0700*/  IADD3 R3, R15, 0x1400, RZ ;  /* 0x000014000f037810 */ /* 0x000fc60007ffe0ff */
[----:B------:R-:W4:Y:S01]  /*0710*/  LDG.E.64.CONSTANT R48, desc[UR8][R48.64] ;  /* 0x0000000830307981 */ /* 0x000f22000c1e9b00 */
[----:B------:R-:W-:-:S03]  /*0720*/  IADD3 R3, P0, R3, R42, RZ ;  /* 0x0000002a03037210 */ /* 0x000fc60007f1e0ff */
[----:B------:R-:W5:Y:S01]  /*0730*/  LDG.E.64.CONSTANT R122, desc[UR8][R122.64] ;  /* 0x000000087a7a7981 */ /* 0x000f62000c1e9b00 */
        /* <DEDUP_REMOVED lines=53> */
[----:B--2---:R-:W-:-:S04]  /*0a90*/  FADD.FTZ R71, R71, UR5 ;  /* 0x0000000547477e21 */ /* 0x004fc80008010000 */
[----:B------:R-:W0:Y:S01]  /*0aa0*/  MUFU.RSQ R102, R71 ;  /* 0x0000004700667308 */ /* 0x000e220000001400 */
[--C-:B----4-:R-:W-:Y:S02]  /*0ab0*/  HADD2.F32 R3, -RZ, R48.reuse.H0_H0 ;  /* 0x20000030ff037230 */ /* 0x110fe40000004100 */
[----:B------:R-:W-:-:S03]  /*0ac0*/  HADD2.F32 R27, -RZ, R48.H1_H1 ;  /* 0x30000030ff1b7230 */ /* 0x000fc60000004100 */
[----:B------:R-:W-:Y:S01]  /*0ad0*/  FADD.FTZ R3, -R70, R3 ;  /* 0x0000000346037221 */ /* 0x000fe20000010100 */
[----:B---3--:R-:W-:Y:S02]  /*0ae0*/  HADD2.F32 R5, -RZ, R60.H0_H0 ;  /* 0x2000003cff057230 */ /* 0x008fe40000004100 */
[----:B-----5:R-:W-:Y:S02]  /*0af0*/  HADD2.F32 R120, -RZ, R122.H0_H0 ;  /* 0x2000007aff787230 */ /* 0x020fe40000004100 */
[----:B0-----:R-:W-:Y:S01]  /*0b00*/  FMUL.FTZ R3, R102, R3 ;  /* 0x0000000366037220 */ /* 0x001fe20000410000 */
[----:B------:R-:W-:Y:S01]  /*0b10*/  FADD.FTZ R27, -R70, R27 ;  /* 0x0000001b461b7221 */ /* 0x000fe20000010100 */
[----:B------:R-:W-:Y:S02]  /*0b20*/  HADD2.F32 R43, -RZ, R49.H0_H0 ;  /* 0x20000031ff2b7230 */ /* 0x000fe40000004100 */
[----:B------:R-:W-:Y:S02]  /*0b30*/  HADD2.F32 R101, -RZ, R60.H1_H1 ;  /* 0x3000003cff657230 */ /* 0x000fe40000004100 */
[----:B------:R-:W-:Y:S01]  /*0b40*/  FFMA.FTZ R54, R3, R5, R120 ;  /* 0x0000000503367223 */ /* 0x000fe20000010078 */
[----:B------:R-:W-:-:S02]  /*0b50*/  HADD2.F32 R122, -RZ, R122.H1_H1 ;  /* 0x3000007aff7a7230 */ /* 0x000fc40000004100 */
[----:B------:R-:W-:Y:S01]  /*0b60*/  FMUL.FTZ R67, R102, R27 ;  /* 0x0000001b66437220 */ /* 0x000fe20000410000 */
[----:B------:R-:W-:Y:S02]  /*0b70*/  HADD2.F32 R51, -RZ, R49.H1_H1 ;  /* 0x30000031ff337230 */ /* 0x000fe40000004100 */
[----:B------:R-:W-:Y:S01]  /*0b80*/  FMUL.FTZ R27, R54, -1.4426950216293334961 ;  /* 0xbfb8aa3b361b7820 */ /* 0x000fe20000410000 */
[----:B------:R-:W-:Y:S01]  /*0b90*/  FADD.FTZ R43, -R70, R43 ;  /* 0x0000002b462b7221 */ /* 0x000fe20000010100 */
[----:B------:R-:W-:Y:S01]  /*0ba0*/  FFMA.FTZ R49, R67, R101, R122 ;  /* 0x0000006543317223 */ /* 0x000fe2000001007a */
[----:B------:R-:W-:Y:S01]  /*0bb0*/  HADD2.F32 R65, -RZ, R61.H0_H0 ;  /* 0x2000003dff417230 */ /* 0x000fe20000004100 */
[----:B------:R0:W1:Y:S01]  /*0bc0*/  MUFU.EX2 R53, R27 ;  /* 0x0000001b00357308 */ /* 0x0000620000000800 */
[----:B------:R-:W-:Y:S02]  /*0bd0*/  HADD2.F32 R55, -RZ, R44.H0_H0 ;  /* 0x2000002cff377230 */ /* 0x000fe40000004100 */
[----:B------:R-:W-:Y:S01]  /*0be0*/  FMUL.FTZ R63, R102, R43 ;  /* 0x0000002b663f7220 */ /* 0x000fe20000410000 */
[----:B------:R-:W-:-:S02]  /*0bf0*/  HADD2.F32 R96, -RZ, R123.H0_H0 ;  /* 0x2000007bff607230 */ /* 0x000fc40000004100 */
[----:B------:R-:W-:Y:S01]  /*0c00*/  FMUL.FTZ R43, R49, -1.4426950216293334961 ;  /* 0xbfb8aa3b312b7820 */ /* 0x000fe20000410000 */
[C---:B------:R-:W-:Y:S01]  /*0c10*/  FADD.FTZ R51, -R70.reuse, R51 ;  /* 0x0000003346337221 */ /* 0x040fe20000010100 */
[----:B------:R-:W-:Y:S01]  /*0c20*/  FADD.FTZ R55, -R70, R55 ;  /* 0x0000003746377221 */ /* 0x000fe20000010100 */
[----:B0-----:R-:W-:Y:S01]  /*0c30*/  HADD2.F32 R27, -RZ, R44.H1_H1 ;  /* 0x3000002cff1b7230 */ /* 0x001fe20000004100 */
[----:B------:R0:W-:Y:S01]  /*0c40*/  MUFU.EX2 R58, R43 ;  /* 0x0000002b003a7308 */ /* 0x0001e20000000800 */
[----:B------:R-:W-:Y:S01]  /*0c50*/  FFMA.FTZ R52, R63, R65, R96 ;  /* 0x000000413f347223 */ /* 0x000fe20000010060 */
[C---:B------:R-:W-:Y:S01]  /*0c60*/  FMUL.FTZ R68, R102.reuse, R55 ;  /* 0x0000003766447220 */ /* 0x040fe20000410000 */
[----:B------:R-:W-:Y:S01]  /*0c70*/  FMUL.FTZ R59, R102, R51 ;  /* 0x00000033663b7220 */ /* 0x000fe20000410000 */
[--C-:B------:R-:W-:Y:S02]  /*0c80*/  HADD2.F32 R55, -RZ, R45.reuse.H1_H1 ;  /* 0x3000002dff377230 */ /* 0x100fe40000004100 */
[----:B------:R-:W-:Y:S01]  /*0c90*/  FMUL.FTZ R48, R52, -1.4426950216293334961 ;  /* 0xbfb8aa3b34307820 */ /* 0x000fe20000410000 */
[----:B0-----:R-:W-:Y:S01]  /*0ca0*/  FADD.FTZ R43, -R70, R27 ;  /* 0x0000001b462b7221 */ /* 0x001fe20000010100 */
[----:B------:R-:W-:Y:S01]  /*0cb0*/  IADD3 R27, R15, 0x7800, RZ ;  /* 0x000078000f1b7810 */ /* 0x000fe20007ffe0ff */
[----:B------:R-:W-:-:S03]  /*0cc0*/  HADD2.F32 R51, -RZ, R45.H0_H0 ;  /* 0x2000002dff337230 */ /* 0x000fc60000004100 */
[----:B------:R-:W-:Y:S01]  /*0cd0*/  IADD3 R27, P1, R27, R42, RZ ;  /* 0x0000002a1b1b7210 */ /* 0x000fe20007f3e0ff */
[----:B------:R0:W2:Y:S01]  /*0ce0*/  MUFU.EX2 R60, R48 ;  /* 0x00000030003c7308 */ /* 0x0000a20000000800 */
[C---:B------:R-:W-:Y:S01]  /*0cf0*/  FADD.FTZ R55, -R70.reuse, R55 ;  /* 0x0000003746377221 */ /* 0x040fe20000010100 */
[----:B------:R-:W-:Y:S01]  /*0d00*/  FADD.FTZ R51, -R70, R51 ;  /* 0x0000003346337221 */ /* 0x000fe20000010100 */
[----:B------:R-:W-:Y:S02]  /*0d10*/  SHF.L.U32 R57, R27, 0x1, RZ ;  /* 0x000000011b397819 */ /* 0x000fe400000006ff */
[C---:B------:R-:W-:Y:S01]  /*0d20*/  FMUL.FTZ R62, R102.reuse, R55 ;  /* 0x00000037663e7220 */ /* 0x040fe20000410000 */
[----:B0-----:R-:W-:Y:S01]  /*0d30*/  IADD3.X R48, RZ, R47, RZ, P1, !PT ;  /* 0x0000002fff307210 */ /* 0x001fe20000ffe4ff */
[----:B------:R-:W-:Y:S01]  /*0d40*/  FMUL.FTZ R64, R102, R51 ;  /* 0x0000003366407220 */ /* 0x000fe20000410000 */
[----:B------:R-:W-:Y:S02]  /*0d50*/  IADD3 R84, P0, R57, UR12, RZ ;  /* 0x0000000c39547c10 */ /* 0x000fe4000ff1e0ff */
[----:B------:R-:W-:-:S02]  /*0d60*/  SHF.L.U64.HI R55, R27, 0x1, R48 ;  /* 0x000000011b377819 */ /* 0x000fc40000010230 */
[----:B------:R-:W-:Y:S02]  /*0d70*/  IADD3 R51, R15, 0x8c00, RZ ;  /* 0x00008c000f337810 */ /* 0x000fe40007ffe0ff */
[----:B------:R-:W-:Y:S02]  /*0d80*/  IADD3.X R85, R55, UR13, RZ, P0, !PT ;  /* 0x0000000d37557c10 */ /* 0x000fe400087fe4ff */
[----:B------:R-:W-:Y:S01]  /*0d90*/  IADD3 R51, P0, R51, R42, RZ ;  /* 0x0000002a33337210 */ /* 0x000fe20007f1e0ff */
[----:B-1----:R-:W-:-:S03]  /*0da0*/  FADD.FTZ R56, R53, 1 ;  /* 0x3f80000035387421 */ /* 0x002fc60000010000 */
[----:B------:R-:W-:Y:S01]  /*0db0*/  IADD3.X R86, RZ, R47, RZ, P0, !PT ;  /* 0x0000002fff567210 */ /* 0x000fe200007fe4ff */
[----:B------:R-:W3:Y:S01]  /*0dc0*/  LDG.E.64.CONSTANT R84, desc[UR8][R84.64] ;  /* 0x0000000854547981 */ /* 0x000ee2000c1e9b00 */
[C---:B------:R-:W-:Y:S02]  /*0dd0*/  SHF.L.U32 R53, R51.reuse, 0x1, RZ ;  /* 0x0000000133357819 */ /* 0x040fe400000006ff */
[----:B------:R-:W-:Y:S02]  /*0de0*/  SHF.L.U64.HI R51, R51, 0x1, R86 ;  /* 0x0000000133337819 */ /* 0x000fe40000010256 */
[----:B------:R-:W-:Y:S01]  /*0df0*/  IADD3 R86, P0, R53, UR12, RZ ;  /* 0x0000000c35567c10 */ /* 0x000fe2000ff1e0ff */
[----:B------:R-:W-:-:S03]  /*0e00*/  HADD2.F32 R89, -RZ, R40.H0_H0 ;  /* 0x20000028ff597230 */ /* 0x000fc60000004100 */
[----:B------:R-:W-:Y:S02]  /*0e10*/  IADD3.X R87, R51, UR13, RZ, P0, !PT ;  /* 0x0000000d33577c10 */ /* 0x000fe400087fe4ff */
[----:B------:R-:W-:Y:S01]  /*0e20*/  FADD.FTZ R89, -R70, R89 ;  /* 0x0000005946597221 */ /* 0x000fe20000010100 */
[----:B------:R-:W-:Y:S01]  /*0e30*/  IADD3 R88, P0, R2, UR14, RZ ;  /* 0x0000000e02587c10 */ /* 0x000fe2000ff1e0ff */
[----:B--2---:R-:W-:Y:S02]  /*0e40*/  FADD.FTZ R47, R60, 1 ;  /* 0x3f8000003c2f7421 */ /* 0x004fe40000010000 */
[----:B------:R-:W2:Y:S01]  /*0e50*/  LDG.E.64.CONSTANT R86, desc[UR8][R86.64] ;  /* 0x0000000856567981 */ /* 0x000ea2000c1e9b00 */
[----:B------:R-:W-:Y:S01]  /*0e60*/  FMUL.FTZ R60, R102, R89 ;  /* 0x00000059663c7220 */ /* 0x000fe20000410000 */
[----:B------:R-:W-:-:S06]  /*0e70*/  IADD3.X R89, R0, UR15, RZ, P0, !PT ;  /* 0x0000000f00597c10 */ /* 0x000fcc00087fe4ff */
[----:B------:R-:W4:Y:S01]  /*0e80*/  LDG.E.64.CONSTANT R88, desc[UR8][R88.64] ;  /* 0x0000000858587981 */ /* 0x000f22000c1e9b00 */
[----:B------:R-:W-:Y:S02]  /*0e90*/  HADD2.F32 R61, -RZ, R61.H1_H1 ;  /* 0x3000003dff3d7230 */ /* 0x000fe40000004100 */
[----:B------:R-:W-:-:S05]  /*0ea0*/  HADD2.F32 R98, -RZ, R123.H1_H1 ;  /* 0x3000007bff627230 */ /* 0x000fca0000004100 */
[----:B------:R-:W-:-:S04]  /*0eb0*/  FFMA.FTZ R91, R59, R61, R98 ;  /* 0x0000003d3b5b7223 */ /* 0x000fc80000010062 */
[----:B------:R-:W-:-:S04]  /*0ec0*/  FMUL.FTZ R50, R91, -1.4426950216293334961 ;  /* 0xbfb8aa3b5b327820 */ /* 0x000fc80000410000 */
[----:B------:R-:W0:Y:S01]  /*0ed0*/  MUFU.EX2 R71, R50 ;  /* 0x0000003200477308 */ /* 0x000e220000000800 */
[----:B------:R-:W-:Y:S01]  /*0ee0*/  FADD.FTZ R58, R58, 1 ;  /* 0x3f8000003a3a7421 */ /* 0x000fe20000010000 */
[----:B------:R-:W-:Y:S01]  /*0ef0*/  FFMA.FTZ R46, R5, R68, R120 ;  /* 0x00000044052e7223 */ /* 0x000fe20000010078 */
[----:B------:R-:W-:-:S05]  /*0f00*/  HADD2.F32 R95, -RZ, R40.H1_H1 ;  /* 0x30000028ff5f7230 */ /* 0x000fca0000004100 */
[----:B------:R-:W1:Y:S01]  /*0f10*/  MUFU.RCP R42, R56 ;  /* 0x00000038002a7308 */ /* 0x000e620000001000 */
[----:B------:R-:W-:-:S07]  /*0f20*/  FMUL.FTZ R66, R102, R43 ;  /* 0x0000002b66427220 */ /* 0x000fce0000410000 */
[----:B------:R1:W5:Y:S01]  /*0f30*/  MUFU.RCP R103, R47 ;  /* 0x0000002f00677308 */ /* 0x0003620000001000 */
[----:B0-----:R-:W-:Y:S01]  /*0f40*/  FADD.FTZ R40, R71, 1 ;  /* 0x3f80000047287421 */ /* 0x001fe20000010000 */
[----:B------:R-:W-:-:S06]  /*0f50*/  FMUL.FTZ R90, R46, -1.4426950216293334961 ;  /* 0xbfb8aa3b2e5a7820 */ /* 0x000fcc0000410000 */
[----:B------:R-:W0:Y:S01]  /*0f60*/  MUFU.RCP R93, R58 ;  /* 0x0000003a005d7308 */ /* 0x000e220000001000 */
[----:B------:R-:W-:Y:S01]  /*0f70*/  FFMA.FTZ R44, R101, R66, R122 ;  /* 0x00000042652c7223 */ /* 0x000fe2000001007a */
[----:B------:R-:W-:-:S06]  /*0f80*/  FFMA.FTZ R43, R65, R64, R96 ;  /* 0x00000040412b7223 */ /* 0x000fcc0000010060 */
[----:B------:R-:W0:Y:S01]  /*0f90*/  MUFU.RCP R107, R40 ;  /* 0x00000028006b7308 */ /* 0x000e220000001000 */
[----:B------:R-:W-:Y:S01]  /*0fa0*/  FMUL.FTZ R45, R44, -1.4426950216293334961 ;  /* 0xbfb8aa3b2c2d7820 */ /* 0x000fe20000410000 */
[----:B------:R-:W-:Y:S02]  /*0fb0*/  HADD2.F32 R99, -RZ, R41.H1_H1 ;  /* 0x30000029ff637230 */ /* 0x000fe40000004100 */
[----:B-1----:R-:W-:Y:S01]  /*0fc0*/  FADD.FTZ R47, -R42, 1 ;  /* 0x3f8000002a2f7421 */ /* 0x002fe20000010100 */
[----:B------:R-:W-:-:S03]  /*0fd0*/  FMUL.FTZ R50, R43, -1.4426950216293334961 ;  /* 0xbfb8aa3b2b327820 */ /* 0x000fc60000410000 */
[----:B------:R-:W1:Y:S01]  /*0fe0*/  MUFU.EX2 R90, R90 ;  /* 0x0000005a005a7308 */ /* 0x000e620000000800 */
[----:B-----5:R-:W-:Y:S01]  /*0ff0*/  FADD.FTZ R105, -R103, 1 ;  /* 0x3f80000067697421 */ /* 0x020fe20000010100 */
[----:B------:R-:W-:Y:S01]  /*1000*/  FFMA.FTZ R47, R54, R47, 1 ;  /* 0x3f800000362f7423 */ /* 0x000fe2000001002f */
[----:B0-----:R-:W-:Y:S01]  /*1010*/  FADD.FTZ R104, -R93, 1 ;  /* 0x3f8000005d687421 */ /* 0x001fe20000010100 */
[----:B------:R-:W-:Y:S01]  /*1020*/  FFMA.FTZ R27, R61, R62, R98 ;  /* 0x0000003e3d1b7223 */ /* 0x000fe20000010062 */
[----:B------:R-:W-:-:S03]  /*1030*/  FADD.FTZ R99, -R70, R99 ;  /* 0x0000006346637221 */ /* 0x000fc60000010100 */
[----:B------:R-:W0:Y:S01]  /*1040*/  MUFU.EX2 R45, R45 ;  /* 0x0000002d002d7308 */ /* 0x000e220000000800 */
[----:B------:R-:W-:Y:S01]  /*1050*/  FFMA.FTZ R106, R52, R105, 1 ;  /* 0x3f800000346a7423 */ /* 0x000fe20000010069 */
[--C-:B------:R-:W-:Y:S02]  /*1060*/  HADD2.F32 R52, -RZ, R38.reuse.H0_H0 ;  /* 0x20000026ff347230 */ /* 0x100fe40000004100 */
[----:B------:R-:W-:Y:S01]  /*1070*/  FFMA.FTZ R104, R49, R104, 1 ;  /* 0x3f80000031687423 */ /* 0x000fe20000010068 */
[----:B------:R-:W-:Y:S01]  /*1080*/  FMUL.FTZ R47, R42, R47 ;  /* 0x0000002f2a2f7220 */ /* 0x000fe20000410000 */
[----:B------:R-:W-:Y:S01]  /*1090*/  FMUL.FTZ R48, R27, -1.4426950216293334961 ;  /* 0xbfb8aa3b1b307820 */ /* 0x000fe20000410000 */
[----:B------:R-:W-:Y:S01]  /*10a0*/  FMUL.FTZ R54, R102, R99 ;  /* 0x0000006366367220 */ /* 0x000fe20000410000 */
[----:B------:R-:W5:Y:S01]  /*10b0*/  MUFU.EX2 R50, R50 ;  /* 0x0000003200327308 */ /* 0x000f620000000800 */
[----:B------:R-:W-:Y:S01]  /*10c0*/  FADD.FTZ R108, -R107, 1 ;  /* 0x3f8000006b6c7421 */ /* 0x000fe20000010100 */
[----:B------:R-:W-:-:S02]  /*10d0*/  HADD2.F32 R49, -RZ, R38.H1_H1 ;  /* 0x30000026ff317230 */ /* 0x000fc40000004100 */
[----:B------:R-:W-:Y:S01]  /*10e0*/  FMUL.FTZ R104, R93, R104 ;  /* 0x000000685d687220 */ /* 0x000fe20000410000 */
[----:B------:R-:W-:Y:S01]  /*10f0*/  FMUL.FTZ R52, R52, R47 ;  /* 0x0000002f34347220 */ /* 0x000fe20000410000 */
[----:B------:R-:W-:Y:S01]  /*1100*/  FFMA.FTZ R99, R61, R54, R98 ;  /* 0x000000363d637223 */ /* 0x000fe20000010062 */
[----:B------:R-:W-:Y:S01]  /*1110*/  FFMA.FTZ R108, R91, R108, 1 ;  /* 0x3f8000005b6c7423 */ /* 0x000fe2000001006c */
[----:B-1----:R-:W-:Y:S01]  /*1120*/  FADD.FTZ R91, R90, 1 ;  /* 0x3f8000005a5b7421 */ /* 0x002fe20000010000 */
[----:B------:R-:W1:Y:S01]  /*1130*/  MUFU.EX2 R48, R48 ;  /* 0x0000003000307308 */ /* 0x000e620000000800 */
[----:B------:R-:W-:Y:S01]  /*1140*/  FMUL.FTZ R49, R49, R104 ;  /* 0x0000006831317220 */ /* 0x000fe20000410000 */
[----:B------:R-:W-:Y:S01]  /*1150*/  FMUL.FTZ R42, R5, R52 ;  /* 0x00000034052a7220 */ /* 0x000fe20000410000 */
[----:B------:R-:W-:Y:S01]  /*1160*/  FMUL.FTZ R105, R99, -1.4426950216293334961 ;  /* 0xbfb8aa3b63697820 */ /* 0x000fe20000410000 */
[----:B------:R-:W-:Y:S01]  /*1170*/  FMUL.FTZ R106, R103, R106 ;  /* 0x0000006a676a7220 */ /* 0x000fe20000410000 */
[----:B------:R-:W-:Y:S01]  /*1180*/  FMUL.FTZ R90, R101, R49 ;  /* 0x00000031655a7220 */ /* 0x000fe20000410000 */
[----:B------:R-:W-:Y:S01]  /*1190*/  FFMA.FTZ R42, R3, R42, RZ ;  /* 0x0000002a032a7223 */ /* 0x000fe200000100ff */
[----:B0-----:R-:W-:Y:S01]  /*11a0*/  FADD.FTZ R103, R45, 1 ;  /* 0x3f8000002d677421 */ /* 0x001fe20000010000 */
[----:B------:R-:W0:Y:S01]  /*11b0*/  MUFU.RCP R93, R91 ;  /* 0x0000005b005d7308 */ /* 0x000e220000001000 */
[----:B------:R-:W-:-:S02]  /*11c0*/  HADD2.F32 R47, -RZ, R39.H0_H0 ;  /* 0x20000027ff2f7230 */ /* 0x000fc40000004100 */
[----:B------:R-:W-:Y:S01]  /*11d0*/  FADD.FTZ R95, -R70, R95 ;  /* 0x0000005f465f7221 */ /* 0x000fe20000010100 */
[----:B------:R-:W-:Y:S02]  /*11e0*/  HADD2.F32 R71, -RZ, R41.H0_H0 ;  /* 0x20000029ff477230 */ /* 0x000fe40000004100 */
[----:B------:R-:W-:Y:S02]  /*11f0*/  FFMA.FTZ R42, R67, R90, R42 ;  /* 0x0000005a432a7223 */ /* 0x000fe4000001002a */
[----:B------:R1:W-:Y:S01]  /*1200*/  MUFU.EX2 R38, R105 ;  /* 0x0000006900267308 */ /* 0x0003e20000000800 */
[----:B-----5:R-:W-:Y:S01]  /*1210*/  FADD.FTZ R90, R50, 1 ;  /* 0x3f800000325a7421 */ /* 0x020fe20000010000 */
[----:B------:R-:W-:Y:S01]  /*1220*/  FFMA.FTZ R97, R5, R60, R120 ;  /* 0x0000003c05617223 */ /* 0x000fe20000010078 */
[----:B------:R-:W-:Y:S02]  /*1230*/  HADD2.F32 R45, -RZ, R39.H1_H1 ;  /* 0x30000027ff2d7230 */ /* 0x000fe40000004100 */
[----:B------:R-:W-:Y:S01]  /*1240*/  FMUL.FTZ R58, R102, R95 ;  /* 0x0000005f663a7220 */ /* 0x000fe20000410000 */
[----:B-1----:R-:W-:-:S02]  /*1250*/  HADD2.F32 R105, -RZ, R36.H0_H0 ;  /* 0x20000024ff697230 */ /* 0x002fc40000004100 */
[----:B------:R-:W1:Y:S01]  /*1260*/  MUFU.RCP R109, R103 ;  /* 0x00000067006d7308 */ /* 0x000e620000001000 */
[----:B------:R-:W-:Y:S01]  /*1270*/  FMUL.FTZ R108, R107, R108 ;  /* 0x0000006c6b6c7220 */ /* 0x000fe20000410000 */
[----:B------:R-:W-:Y:S01]  /*1280*/  FMUL.FTZ R47, R47, R106 ;  /* 0x0000006a2f2f7220 */ /* 0x000fe20000410000 */
[C---:B------:R-:W-:Y:S01]  /*1290*/  FADD.FTZ R95, -R70.reuse, R71 ;  /* 0x00000047465f7221 */ /* 0x040fe20000010100 */
[----:B------:R-:W-:Y:S01]  /*12a0*/  FADD.FTZ R105, -R70, R105 ;  /* 0x0000006946697221 */ /* 0x000fe20000010100 */
[----:B------:R-:W-:Y:S01]  /*12b0*/  FMUL.FTZ R41, R97, -1.4426950216293334961 ;  /* 0xbfb8aa3b61297820 */ /* 0x000fe20000410000 */
[----:B------:R-:W-:Y:S02]  /*12c0*/  HADD2.F32 R91, -RZ, R36.H1_H1 ;  /* 0x30000024ff5b7230 */ /* 0x000fe40000004100 */
[----:B------:R5:W5:Y:S01]  /*12d0*/  MUFU.RCP R110, R90 ;  /* 0x0000005a006e7308 */ /* 0x000b620000001000 */
[----:B------:R-:W-:Y:S01]  /*12e0*/  FMUL.FTZ R39, R65, R47 ;  /* 0x0000002f41277220 */ /* 0x000fe20000410000 */
[----:B------:R-:W-:Y:S01]  /*12f0*/  FMUL.FTZ R45, R45, R108 ;  /* 0x0000006c2d2d7220 */ /* 0x000fe20000410000 */
[C---:B------:R-:W-:Y:S01]  /*1300*/  FMUL.FTZ R50, R102.reuse, R105 ;  /* 0x0000006966327220 */ /* 0x040fe20000410000 */
[----:B------:R-:W-:Y:S01]  /*1310*/  FFMA.FTZ R71, R101, R58, R122 ;  /* 0x0000003a65477223 */ /* 0x000fe2000001007a */
[----:B------:R-:W-:Y:S01]  /*1320*/  FMUL.FTZ R56, R102, R95 ;  /* 0x0000005f66387220 */ /* 0x000fe20000410000 */
[----:B------:R-:W-:Y:S01]  /*1330*/  FADD.FTZ R105, R48, 1 ;  /* 0x3f80000030697421 */ /* 0x000fe20000010000 */
[----:B------:R-:W-:Y:S01]  /*1340*/  FFMA.FTZ R42, R63, R39, R42 ;  /* 0x000000273f2a7223 */ /* 0x000fe2000001002a */
[----:B------:R-:W-:Y:S01]  /*1350*/  FADD.FTZ R107, -R70, R91 ;  /* 0x0000005b466b7221 */ /* 0x000fe20000010100 */
[----:B------:R-:W-:Y:S01]  /*1360*/  FMUL.FTZ R36, R61, R45 ;  /* 0x0000002d3d247220 */ /* 0x000fe20000410000 */
[----:B------:R-:W-:Y:S01]  /*1370*/  MUFU.EX2 R41, R41 ;  /* 0x0000002900297308 */ /* 0x000fe20000000800 */
[----:B------:R-:W-:Y:S01]  /*1380*/  FMUL.FTZ R40, R71, -1.4426950216293334961 ;  /* 0xbfb8aa3b47287820 */ /* 0x000fe20000410000 */
[----:B------:R-:W-:Y:S01]  /*1390*/  FFMA.FTZ R95, R65, R56, R96 ;  /* 0x00000038415f7223 */ /* 0x000fe20000010060 */
[----:B0-----:R-:W-:Y:S01]  /*13a0*/  FADD.FTZ R91, -R93, 1 ;  /* 0x3f8000005d5b7421 */ /* 0x001fe20000010100 */
[----:B------:R-:W-:-:S04]  /*13b0*/  FFMA.FTZ R39, R59, R36, R42 ;  /* 0x000000243b277223 */ /* 0x000fc8000001002a */
[----:B------:R-:W0:Y:S01]  /*13c0*/  MUFU.RCP R112, R105 ;  /* 0x0000006900707308 */ /* 0x000e220000001000 */
[----:B------:R-:W-:Y:S01]  /*13d0*/  FMUL.FTZ R92, R95, -1.4426950216293334961 ;  /* 0xbfb8aa3b5f5c7820 */ /* 0x000fe20000410000 */
[----:B------:R-:W-:Y:S02]  /*13e0*/  HADD2.F32 R111, -RZ, R37.H0_H0 ;  /* 0x20000025ff6f7230 */ /* 0x000fe40000004100 */
[----:B------:R-:W-:Y:S01]  /*13f0*/  FFMA.FTZ R42, R46, R91, 1 ;  /* 0x3f8000002e2a7423 */ /* 0x000fe2000001005b */
[----:B-1----:R-:W-:Y:S01]  /*1400*/  FADD.FTZ R91, -R109, 1 ;  /* 0x3f8000006d5b7421 */ /* 0x002fe20000010100 */
[----:B-----5:R-:W-:Y:S02]  /*1410*/  IADD3 R90, P0, R57, UR14, RZ ;  /* 0x0000000e395a7c10 */ /* 0x020fe4000ff1e0ff */
[----:B------:R-:W1:Y:S01]  /*1420*/  MUFU.EX2 R40, R40 ;  /* 0x0000002800287308 */ /* 0x000e620000000800 */
[----:B------:R-:W-:Y:S01]  /*1430*/  FADD.FTZ R111, -R70, R111 ;  /* 0x0000006f466f7221 */ /* 0x000fe20000010100 */
[----:B------:R-:W-:Y:S01]  /*1440*/  FFMA.FTZ R108, R44, R91, 1 ;  /* 0x3f8000002c6c7423 */ /* 0x000fe2000001005b */
[----:B------:R-:W-:Y:S01]  /*1450*/  FMUL.FTZ R93, R93, R42 ;  /* 0x0000002a5d5d7220 */ /* 0x000fe20000410000 */
[----:B------:R-:W-:Y:S01]  /*1460*/  FADD.FTZ R44, -R110, 1 ;  /* 0x3f8000006e2c7421 */ /* 0x000fe20000010100 */
[----:B------:R-:W-:-:S03]  /*1470*/  HADD2.F32 R42, -RZ, R34.H0_H0 ;  /* 0x20000022ff2a7230 */ /* 0x000fc60000004100 */
[----:B------:R-:W5:Y:S01]  /*1480*/  MUFU.EX2 R92, R92 ;  /* 0x0000005c005c7308 */ /* 0x000f620000000800 */
[----:B------:R-:W-:Y:S01]  /*1490*/  FMUL.FTZ R46, R102, R111 ;  /* 0x0000006f662e7220 */ /* 0x000fe20000410000 */
[----:B------:R-:W-:Y:S01]  /*14a0*/  IADD3.X R91, R55, UR15, RZ, P0, !PT ;  /* 0x0000000f375b7c10 */ /* 0x000fe200087fe4ff */
[----:B------:R-:W-:Y:S01]  /*14b0*/  FFMA.FTZ R111, R43, R44, 1 ;  /* 0x3f8000002b6f7423 */ /* 0x000fe2000001002c */
[----:B------:R-:W-:Y:S02]  /*14c0*/  HADD2.F32 R43, -RZ, R34.H1_H1 ;  /* 0x30000022ff2b7230 */ /* 0x000fe40000004100 */
[----:B------:R-:W-:Y:S01]  /*14d0*/  FMUL.FTZ R42, R42, R93 ;  /* 0x0000005d2a2a7220 */ /* 0x000fe20000410000 */
[----:B------:R-:W-:Y:S01]  /*14e0*/  FMUL.FTZ R108, R109, R108 ;  /* 0x0000006c6d6c7220 */ /* 0x000fe20000410000 */
[----:B0-----:R-:W-:Y:S01]  /*14f0*/  FADD.FTZ R114, -R112, 1 ;  /* 0x3f80000070727421 */ /* 0x001fe20000010100 */
[----:B------:R-:W-:Y:S01]  /*1500*/  FADD.FTZ R93, R41, 1 ;  /* 0x3f800000295d7421 */ /* 0x000fe20000010000 */
[----:B------:R-:W4:Y:S01]  /*1510*/  LDG.E.64.CONSTANT R90, desc[UR8][R90.64] ;  /* 0x000000085a5a7981 */ /* 0x000f22000c1e9b00 */
[----:B------:R-:W-:Y:S01]  /*1520*/  FMUL.FTZ R34, R5, R42 ;  /* 0x0000002a05227220 */ /* 0x000fe20000410000 */
[----:B------:R-:W-:Y:S01]  /*1530*/  FMUL.FTZ R110, R110, R111 ;  /* 0x0000006f6e6e7220 */ /* 0x000fe20000410000 */
[----:B------:R-:W-:Y:S01]  /*1540*/  FMUL.FTZ R43, R43, R108 ;  /* 0x0000006c2b2b7220 */ /* 0x000fe20000410000 */
[----:B------:R-:W-:Y:S01]  /*1550*/  FFMA.FTZ R113, R27, R114, 1 ;  /* 0x3f8000001b717423 */ /* 0x000fe20000010072 */
[----:B------:R0:W5:Y:S01]  /*1560*/  MUFU.RCP R111, R93 ;  /* 0x0000005d006f7308 */ /* 0x0001620000001000 */
[----:B------:R-:W-:Y:S01]  /*1570*/  FFMA.FTZ R39, R68, R34, R39 ;  /* 0x0000002244277223 */ /* 0x000fe20000010027 */
[----:B-1----:R-:W-:Y:S01]  /*1580*/  FADD.FTZ R108, R40, 1 ;  /* 0x3f800000286c7421 */ /* 0x002fe20000010000 */
[----:B------:R-:W-:Y:S01]  /*1590*/  FMUL.FTZ R34, R101, R43 ;  /* 0x0000002b65227220 */ /* 0x000fe20000410000 */
[----:B------:R-:W-:-:S02]  /*15a0*/  HADD2.F32 R40, -RZ, R35.H1_H1 ;  /* 0x30000023ff287230 */ /* 0x000fc40000004100 */
[----:B------:R-:W-:Y:S01]  /*15b0*/  FMUL.FTZ R113, R112, R113 ;  /* 0x0000007170717220 */ /* 0x000fe20000410000 */
[----:B0-----:R-:W-:Y:S02]  /*15c0*/  HADD2.F32 R93, -RZ, R30.H1_H1 ;  /* 0x3000001eff5d7230 */ /* 0x001fe40000004100 */
[----:B-----5:R-:W-:Y:S01]  /*15d0*/  FADD.FTZ R112, R92, 1 ;  /* 0x3f8000005c707421 */ /* 0x020fe20000010000 */
[----:B------:R-:W-:Y:S02]  /*15e0*/  HADD2.F32 R41, -RZ, R35.H0_H0 ;  /* 0x20000023ff297230 */ /* 0x000fe40000004100 */
[----:B------:R-:W-:Y:S01]  /*15f0*/  FFMA.FTZ R35, R66, R34, R39 ;  /* 0x0000002242237223 */ /* 0x000fe20000010027 */
[----:B------:R-:W-:Y:S01]  /*1600*/  IADD3 R92, P0, R53, UR14, RZ ;  /* 0x0000000e355c7c10 */ /* 0x000fe2000ff1e0ff */
[----:B------:R-:W-:Y:S01]  /*1610*/  FADD.FTZ R93, -R70, R93 ;  /* 0x0000005d465d7221 */ /* 0x000fe20000010100 */
[----:B------:R-:W-:Y:S01]  /*1620*/  FMUL.FTZ R39, R40, R113 ;  /* 0x0000007128277220 */ /* 0x000fe20000410000 */
[----:B------:R-:W-:-:S02]  /*1630*/  FADD.FTZ R113, R38, 1 ;  /* 0x3f80000026717421 */ /* 0x000fc40000010000 */
[----:B------:R-:W-:Y:S01]  /*1640*/  FMUL.FTZ R38, R102, R93 ;  /* 0x0000005d66267220 */ /* 0x000fe20000410000 */
[----:B------:R-:W-:-:S06]  /*1650*/  IADD3.X R93, R51, UR15, RZ, P0, !PT ;  /* 0x0000000f335d7c10 */ /* 0x000fcc00087fe4ff */
[----:B------:R-:W5:Y:S01]  /*1660*/  LDG.E.64.CONSTANT R92, desc[UR8][R92.64] ;  /* 0x000000085c5c7981 */ /* 0x000f62000c1e9b00 */
[----:B------:R-:W-:Y:S01]  /*1670*/  FFMA.FTZ R103, R5, R50, R120 ;  /* 0x0000003205677223 */ /* 0x000fe20000010078 */
[----:B------:R-:W-:Y:S02]  /*1680*/  FMUL.FTZ R41, R41, R110 ;  /* 0x0000006e29297220 */ /* 0x000fe40000410000 */
[----:B------:R-:W0:Y:S01]  /*1690*/  MUFU.RCP R110, R108 ;  /* 0x0000006c006e7308 */ /* 0x000e220000001000 */
[----:B------:R-:W-:Y:S01]  /*16a0*/  FMUL.FTZ R36, R103, -1.4426950216293334961 ;  /* 0xbfb8aa3b67247820 */ /* 0x000fe20000410000 */
[----:B------:R-:W-:Y:S01]  /*16b0*/  FMUL.FTZ R34, R65, R41 ;  /* 0x0000002941227220 */ /* 0x000fe20000410000 */
[----:B------:R-:W-:Y:S01]  /*16c0*/  FMUL.FTZ R48, R102, R107 ;  /* 0x0000006b66307220 */ /* 0x000fe20000410000 */
[----:B------:R-:W-:Y:S02]  /*16d0*/  HADD2.F32 R107, -RZ, R37.H1_H1 ;  /* 0x30000025ff6b7230 */ /* 0x000fe40000004100 */
[----:B------:R-:W-:-:S02]  /*16e0*/  HADD2.F32 R109, -RZ, R30.H0_H0 ;  /* 0x2000001eff6d7230 */ /* 0x000fc40000004100 */
[----:B------:R-:W-:Y:S01]  /*16f0*/  FFMA.FTZ R35, R64, R34, R35 ;  /* 0x0000002240237223 */ /* 0x000fe20000010023 */
[----:B------:R-:W-:Y:S01]  /*1700*/  FMUL.FTZ R30, R61, R39 ;  /* 0x000000273d1e7220 */ /* 0x000fe20000410000 */
[----:B------:R-:W-:Y:S01]  /*1710*/  FFMA.FTZ R104, R101, R48, R122 ;  /* 0x0000003065687223 */ /* 0x000fe2000001007a */
[----:B------:R-:W-:Y:S01]  /*1720*/  MUFU.EX2 R36, R36 ;  /* 0x0000002400247308 */ /* 0x000fe20000000800 */
[----:B------:R-:W-:Y:S01]  /*1730*/  FADD.FTZ R107, -R70, R107 ;  /* 0x0000006b466b7221 */ /* 0x000fe20000010100 */
[----:B------:R-:W-:Y:S01]  /*1740*/  FFMA.FTZ R105, R65, R46, R96 ;  /* 0x0000002e41697223 */ /* 0x000fe20000010060 */
[----:B------:R-:W-:Y:S01]  /*1750*/  FFMA.FTZ R35, R62, R30, R35 ;  /* 0x0000001e3e237223 */ /* 0x000fe20000010023 */
[----:B------:R-:W-:-:S04]  /*1760*/  FADD.FTZ R30, -R111, 1 ;  /* 0x3f8000006f1e7421 */ /* 0x000fc80000010100 */
[----:B------:R-:W1:Y:S01]  /*1770*/  MUFU.RCP R112, R112 ;  /* 0x0000007000707308 */ /* 0x000e620000001000 */
[----:B------:R-:W-:Y:S01]  /*1780*/  FMUL.FTZ R37, R104, -1.4426950216293334961 ;  /* 0xbfb8aa3b68257820 */ /* 0x000fe20000410000 */
[----:B------:R-:W-:Y:S01]  /*1790*/  FMUL.FTZ R44, R102, R107 ;  /* 0x0000006b662c7220 */ /* 0x000fe20000410000 */
[----:B------:R-:W-:Y:S01]  /*17a0*/  FMUL.FTZ R107, R105, -1.4426950216293334961 ;  /* 0xbfb8aa3b696b7820 */ /* 0x000fe20000410000 */
[----:B------:R-:W-:Y:S01]  /*17b0*/  FFMA.FTZ R34, R97, R30, 1 ;  /* 0x3f80000061227423 */ /* 0x000fe2000001001e */
[----:B0-----:R-:W-:-:S03]  /*17c0*/  FADD.FTZ R30, -R110, 1 ;  /* 0x3f8000006e1e7421 */ /* 0x001fc60000010100 */
[----:B------:R0:W1:Y:S01]  /*17d0*/  MUFU.RCP R115, R113 ;  /* 0x0000007100737308 */ /* 0x0000620000001000 */
[----:B------:R-:W-:Y:S01]  /*17e0*/  FFMA.FTZ R106, R61, R44, R98 ;  /* 0x0000002c3d6a7223 */ /* 0x000fe20000010062 */
[----:B------:R-:W-:-:S06]  /*17f0*/  FMUL.FTZ R111, R111, R34 ;  /* 0x000000226f6f7220 */ /* 0x000fcc0000410000 */
[----:B------:R-:W1:Y:S01]  /*1800*/  MUFU.EX2 R37, R37 ;  /* 0x0000002500257308 */ /* 0x000e620000000800 */
[----:B0-----:R-:W-:Y:S01]  /*1810*/  FFMA.FTZ R113, R71, R30, 1 ;  /* 0x3f80000047717423 */ /* 0x001fe2000001001e */
[----:B------:R-:W-:Y:S02]  /*1820*/  HADD2.F32 R30, -RZ, R32.H0_H0 ;  /* 0x20000020ff1e7230 */ /* 0x000fe40000004100 */
[----:B------:R-:W-:-:S04]  /*1830*/  FMUL.FTZ R27, R106, -1.4426950216293334961 ;  /* 0xbfb8aa3b6a1b7820 */ /* 0x000fc80000410000 */
[----:B------:R-:W0:Y:S01]  /*1840*/  MUFU.EX2 R107, R107 ;  /* 0x0000006b006b7308 */ /* 0x000e220000000800 */
[----:B-1----:R-:W-:Y:S01]  /*1850*/  FADD.FTZ R114, -R112, 1 ;  /* 0x3f80000070727421 */ /* 0x002fe20000010100 */
[----:B------:R-:W-:Y:S01]  /*1860*/  FADD.FTZ R34, R36, 1 ;  /* 0x3f80000024227421 */ /* 0x000fe20000010000 */
[----:B------:R-:W-:Y:S01]  /*1870*/  FMUL.FTZ R36, R30, R111 ;  /* 0x0000006f1e247220 */ /* 0x000fe20000410000 */
[----:B------:R-:W-:Y:S02]  /*1880*/  HADD2.F32 R111, -RZ, R31.H0_H0 ;  /* 0x2000001fff6f7230 */ /* 0x000fe40000004100 */
[----:B------:R-:W-:Y:S01]  /*1890*/  FFMA.FTZ R95, R95, R114, 1 ;  /* 0x3f8000005f5f7423 */ /* 0x000fe20000010072 */
[----:B------:R-:W-:Y:S01]  /*18a0*/  FADD.FTZ R116, -R115, 1 ;  /* 0x3f80000073747421 */ /* 0x000fe20000010100 */
[----:B------:R-:W-:Y:S01]  /*18b0*/  FMUL.FTZ R30, R5, R36 ;  /* 0x00000024051e7220 */ /* 0x000fe20000410000 */
[----:B------:R-:W1:Y:S01]  /*18c0*/  MUFU.EX2 R27, R27 ;  /* 0x0000001b001b7308 */ /* 0x000e620000000800 */
[----:B------:R-:W-:Y:S01]  /*18d0*/  FADD.FTZ R111, -R70, R111 ;  /* 0x0000006f466f7221 */ /* 0x000fe20000010100 */
[----:B------:R-:W-:-:S02]  /*18e0*/  HADD2.F32 R32, -RZ, R32.H1_H1 ;  /* 0x30000020ff207230 */ /* 0x000fc40000004100 */
[----:B------:R-:W-:Y:S01]  /*18f0*/  FMUL.FTZ R113, R110, R113 ;  /* 0x000000716e717220 */ /* 0x000fe20000410000 */
[----:B------:R-:W-:Y:S01]  /*1900*/  FMUL.FTZ R112, R112, R95 ;  /* 0x0000005f70707220 */ /* 0x000fe20000410000 */
[----:B------:R-:W-:Y:S01]  /*1910*/  FFMA.FTZ R116, R99, R116, 1 ;  /* 0x3f80000063747423 */ /* 0x000fe20000010074 */
[----:B------:R-:W-:Y:S01]  /*1920*/  FFMA.FTZ R95, R60, R30, R35 ;  /* 0x0000001e3c5f7223 */ /* 0x000fe20000010023 */
[----:B------:R-:W-:Y:S01]  /*1930*/  FADD.FTZ R99, R37, 1 ;  /* 0x3f80000025637421 */ /* 0x000fe20000010000 */
[----:B------:R1:W3:Y:S01]  /*1940*/  MUFU.RCP R114, R34 ;  /* 0x0000002200727308 */ /* 0x0002e20000001000 */
[--C-:B------:R-:W-:Y:S02]  /*1950*/  HADD2.F32 R35, -RZ, R33.reuse.H0_H0 ;  /* 0x20000021ff237230 */ /* 0x100fe40000004100 */
[----:B0-----:R-:W-:Y:S01]  /*1960*/  FADD.FTZ R107, R107, 1 ;  /* 0x3f8000006b6b7421 */ /* 0x001fe20000010000 */
[----:B------:R-:W-:Y:S01]  /*1970*/  FMUL.FTZ R37, R32, R113 ;  /* 0x0000007120257220 */ /* 0x000fe20000410000 */
[----:B------:R-:W-:-:S02]  /*1980*/  HADD2.F32 R33, -RZ, R33.H1_H1 ;  /* 0x30000021ff217230 */ /* 0x000fc40000004100 */
[----:B------:R-:W-:Y:S01]  /*1990*/  FMUL.FTZ R116, R115, R116 ;  /* 0x0000007473747220 */ /* 0x000fe20000410000 */
[----:B-1----:R-:W-:Y:S01]  /*19a0*/  FMUL.FTZ R34, R102, R111 ;  /* 0x0000006f66227220 */ /* 0x002fe20000410000 */
[----:B------:R0:W-:Y:S01]  /*19b0*/  MUFU.RCP R113, R99 ;  /* 0x0000006300717308 */ /* 0x0001e20000001000 */
[----:B------:R-:W-:Y:S01]  /*19c0*/  FMUL.FTZ R35, R35, R112 ;  /* 0x0000007023237220 */ /* 0x000fe20000410000 */
[----:B------:R-:W-:Y:S01]  /*19d0*/  FADD.FTZ R109, -R70, R109 ;  /* 0x0000006d466d7221 */ /* 0x000fe20000010100 */
[----:B------:R-:W-:Y:S01]  /*19e0*/  FMUL.FTZ R30, R101, R37 ;  /* 0x00000025651e7220 */ /* 0x000fe20000410000 */
[----:B------:R-:W-:Y:S02]  /*19f0*/  HADD2.F32 R31, -RZ, R31.H1_H1 ;  /* 0x3000001fff1f7230 */ /* 0x000fe40000004100 */
[----:B------:R-:W-:Y:S02]  /*1a00*/  FMUL.FTZ R33, R33, R116 ;  /* 0x0000007421217220 */ /* 0x000fe40000410000 */
[----:B------:R-:W1:Y:S01]  /*1a10*/  MUFU.RCP R112, R107 ;  /* 0x0000006b00707308 */ /* 0x000e620000001000 */
[----:B0-----:R-:W-:Y:S01]  /*1a20*/  FFMA.FTZ R99, R65, R34, R96 ;  /* 0x0000002241637223 */ /* 0x001fe20000010060 */
[----:B------:R-:W-:Y:S01]  /*1a30*/  FMUL.FTZ R40, R102, R109 ;  /* 0x0000006d66287220 */ /* 0x000fe20000410000 */
[----:B------:R-:W-:-:S02]  /*1a40*/  FFMA.FTZ R95, R58, R30, R95 ;  /* 0x0000001e3a5f7223 */ /* 0x000fc4000001005f */
[----:B------:R-:W-:Y:S01]  /*1a50*/  FMUL.FTZ R116, R99, -1.4426950216293334961 ;  /* 0xbfb8aa3b63747820 */ /* 0x000fe20000410000 */
[----:B------:R-:W-:Y:S02]  /*1a60*/  HADD2.F32 R111, -RZ, R80.H0_H0 ;  /* 0x20000050ff6f7230 */ /* 0x000fe40000004100 */
[----:B------:R-:W-:Y:S01]  /*1a70*/  FFMA.FTZ R97, R101, R38, R122 ;  /* 0x0000002665617223 */ /* 0x000fe2000001007a */
[----:B------:R-:W-:Y:S01]  /*1a80*/  FADD.FTZ R30, R27, 1 ;  /* 0x3f8000001b1e7421 */ /* 0x000fe20000010000 */
[----:B------:R-:W-:Y:S01]  /*1a90*/  FADD.FTZ R31, -R70, R31 ;  /* 0x0000001f461f7221 */ /* 0x000fe20000010100 */
[----:B------:R-:W-:Y:S01]  /*1aa0*/  FMUL.FTZ R27, R65, R35 ;  /* 0x00000023411b7220 */ /* 0x000fe20000410000 */
[----:B------:R-:W-:Y:S01]  /*1ab0*/  FFMA.FTZ R109, R5, R40, R120 ;  /* 0x00000028056d7223 */ /* 0x000fe20000010078 */
[----:B------:R-:W0:Y:S01]  /*1ac0*/  MUFU.EX2 R116, R116 ;  /* 0x0000007400747308 */ /* 0x000e220000000800 */
[----:B------:R-:W-:Y:S01]  /*1ad0*/  FMUL.FTZ R117, R97, -1.4426950216293334961 ;  /* 0xbfb8aa3b61757820 */ /* 0x000fe20000410000 */
[----:B------:R-:W-:Y:S01]  /*1ae0*/  FMUL.FTZ R32, R102, R31 ;  /* 0x0000001f66207220 */ /* 0x000fe20000410000 */
[----:B------:R-:W-:Y:S01]  /*1af0*/  FADD.FTZ R111, -R70, R111 ;  /* 0x0000006f466f7221 */ /* 0x000fe20000010100 */
[----:B------:R-:W-:Y:S01]  /*1b00*/  FFMA.FTZ R27, R56, R27, R95 ;  /* 0x0000001b381b7223 */ /* 0x000fe2000001005f */
[----:B------:R-:W-:Y:S01]  /*1b10*/  FMUL.FTZ R31, R61, R33 ;  /* 0x000000213d1f7220 */ /* 0x000fe20000410000 */
[----:B---3--:R-:W-:-:S02]  /*1b20*/  FADD.FTZ R110, -R114, 1 ;  /* 0x3f800000726e7421 */ /* 0x008fc40000010100 */
[----:B------:R3:W2:Y:S01]  /*1b30*/  MUFU.RCP R115, R30 ;  /* 0x0000001e00737308 */ /* 0x0006a20000001000 */
[----:B------:R-:W-:-:S07]  /*1b40*/  FMUL.FTZ R108, R109, -1.4426950216293334961 ;  /* 0xbfb8aa3b6d6c7820 */ /* 0x000fce0000410000 */
[----:B------:R0:W2:Y:S01]  /*1b50*/  MUFU.EX2 R71, R117 ;  /* 0x0000007500477308 */ /* 0x0000a20000000800 */
[----:B---3--:R-:W-:Y:S01]  /*1b60*/  FMUL.FTZ R30, R102, R111 ;  /* 0x0000006f661e7220 */ /* 0x008fe20000410000 */
[----:B------:R-:W-:Y:S01]  /*1b70*/  FFMA.FTZ R111, R54, R31, R27 ;  /* 0x0000001f366f7223 */ /* 0x000fe2000001001b */
[----:B------:R-:W-:Y:S01]  /*1b80*/  FFMA.FTZ R27, R103, R110, 1 ;  /* 0x3f800000671b7423 */ /* 0x000fe2000001006e */
[----:B-1----:R-:W-:Y:S01]  /*1b90*/  FADD.FTZ R110, -R112, 1 ;  /* 0x3f800000706e7421 */ /* 0x002fe20000010100 */
[----:B------:R-:W-:-:S03]  /*1ba0*/  FADD.FTZ R31, -R113, 1 ;  /* 0x3f800000711f7421 */ /* 0x000fc60000010100 */
[----:B------:R-:W1:Y:S01]  /*1bb0*/  MUFU.EX2 R108, R108 ;  /* 0x0000006c006c7308 */ /* 0x000e620000000800 */
[----:B------:R-:W-:Y:S01]  /*1bc0*/  FFMA.FTZ R105, R105, R110, 1 ;  /* 0x3f80000069697423 */ /* 0x000fe2000001006e */
[----:B------:R-:W-:Y:S01]  /*1bd0*/  FFMA.FTZ R107, R61, R32, R98 ;  /* 0x000000203d6b7223 */ /* 0x000fe20000010062 */
[----:B------:R-:W-:Y:S01]  /*1be0*/  FMUL.FTZ R114, R114, R27 ;  /* 0x0000001b72727220 */ /* 0x000fe20000410000 */
[--C-:B------:R-:W-:Y:S02]  /*1bf0*/  HADD2.F32 R27, -RZ, R28.reuse.H0_H0 ;  /* 0x2000001cff1b7230 */ /* 0x100fe40000004100 */
[----:B------:R-:W-:Y:S01]  /*1c00*/  FFMA.FTZ R104, R104, R31, 1 ;  /* 0x3f80000068687423 */ /* 0x000fe2000001001f */
[----:B------:R-:W-:Y:S01]  /*1c10*/  FMUL.FTZ R112, R112, R105 ;  /* 0x0000006970707220 */ /* 0x000fe20000410000 */
[----:B0-----:R-:W-:Y:S01]  /*1c20*/  FMUL.FTZ R117, R107, -1.4426950216293334961 ;  /* 0xbfb8aa3b6b757820 */ /* 0x001fe20000410000 */
[----:B------:R-:W-:Y:S02]  /*1c30*/  HADD2.F32 R105, -RZ, R29.H0_H0 ;  /* 0x2000001dff697230 */ /* 0x000fe40000004100 */
[----:B------:R-:W-:Y:S01]  /*1c40*/  FADD.FTZ R116, R116, 1 ;  /* 0x3f80000074747421 */ /* 0x000fe20000010000 */
[----:B--2---:R-:W-:Y:S01]  /*1c50*/  FADD.FTZ R103, -R115, 1 ;  /* 0x3f80000073677421 */ /* 0x004fe20000010100 */
[----:B------:R-:W-:-:S02]  /*1c60*/  HADD2.F32 R31, -RZ, R28.H1_H1 ;  /* 0x3000001cff1f7230 */ /* 0x000fc40000004100 */
[----:B------:R-:W-:Y:S01]  /*1c70*/  FMUL.FTZ R104, R113, R104 ;  /* 0x0000006871687220 */ /* 0x000fe20000410000 */
[----:B------:R-:W-:Y:S01]  /*1c80*/  FMUL.FTZ R28, R27, R114 ;  /* 0x000000721b1c7220 */ /* 0x000fe20000410000 */
[----:B------:R-:W-:Y:S02]  /*1c90*/  HADD2.F32 R27, -RZ, R29.H1_H1 ;  /* 0x3000001dff1b7230 */ /* 0x000fe40000004100 */
[----:B------:R-:W-:Y:S01]  /*1ca0*/  FFMA.FTZ R106, R106, R103, 1 ;  /* 0x3f8000006a6a7423 */ /* 0x000fe20000010067 */
[----:B------:R-:W-:Y:S01]  /*1cb0*/  FADD.FTZ R113, R71, 1 ;  /* 0x3f80000047717421 */ /* 0x000fe20000010000 */
[----:B------:R-:W-:Y:S01]  /*1cc0*/  FMUL.FTZ R29, R105, R112 ;  /* 0x00000070691d7220 */ /* 0x000fe20000410000 */
[----:B------:R-:W0:Y:S01]  /*1cd0*/  MUFU.EX2 R117, R117 ;  /* 0x0000007500757308 */ /* 0x000e220000000800 */
[----:B------:R-:W-:Y:S01]  /*1ce0*/  FMUL.FTZ R31, R31, R104 ;  /* 0x000000681f1f7220 */ /* 0x000fe20000410000 */
[----:B------:R-:W-:Y:S01]  /*1cf0*/  FMUL.FTZ R71, R5, R28 ;  /* 0x0000001c05477220 */ /* 0x000fe20000410000 */
[----:B------:R-:W-:-:S02]  /*1d00*/  HADD2.F32 R105, -RZ, R80.H1_H1 ;  /* 0x30000050ff697230 */ /* 0x000fc40000004100 */
[----:B------:R-:W-:-:S03]  /*1d10*/  FMUL.FTZ R106, R115, R106 ;  /* 0x0000006a736a7220 */ /* 0x000fc60000410000 */
[----:B------:R-:W2:Y:S01]  /*1d20*/  MUFU.RCP R116, R116 ;  /* 0x0000007400747308 */ /* 0x000ea20000001000 */
[----:B-1----:R-:W-:Y:S01]  /*1d30*/  FADD.FTZ R108, R108, 1 ;  /* 0x3f8000006c6c7421 */ /* 0x002fe20000010000 */
[----:B------:R-:W-:Y:S01]  /*1d40*/  FFMA.FTZ R71, R50, R71, R111 ;  /* 0x0000004732477223 */ /* 0x000fe2000001006f */
[----:B------:R-:W-:Y:S01]  /*1d50*/  FMUL.FTZ R80, R101, R31 ;  /* 0x0000001f65507220 */ /* 0x000fe20000410000 */
[--C-:B------:R-:W-:Y:S02]  /*1d60*/  HADD2.F32 R115, -RZ, R81.reuse.H0_H0 ;  /* 0x20000051ff737230 */ /* 0x100fe40000004100 */
[----:B------:R-:W-:Y:S01]  /*1d70*/  FADD.FTZ R111, -R70, R105 ;  /* 0x00000069466f7221 */ /* 0x000fe20000010100 */
[----:B------:R-:W-:Y:S02]  /*1d80*/  HADD2.F32 R81, -RZ, R81.H1_H1 ;  /* 0x30000051ff517230 */ /* 0x000fe40000004100 */
[----:B------:R-:W-:Y:S01]  /*1d90*/  FFMA.FTZ R105, R48, R80, R71 ;  /* 0x0000005030697223 */ /* 0x000fe20000010047 */
[----:B------:R1:W3:Y:S01]  /*1da0*/  MUFU.RCP R110, R108 ;  /* 0x0000006c006e7308 */ /* 0x0002e20000001000 */
[----:B------:R-:W-:Y:S01]  /*1db0*/  FMUL.FTZ R27, R27, R106 ;  /* 0x0000006a1b1b7220 */ /* 0x000fe20000410000 */
[----:B------:R-:W-:Y:S01]  /*1dc0*/  FMUL.FTZ R80, R65, R29 ;  /* 0x0000001d41507220 */ /* 0x000fe20000410000 */
[----:B------:R-:W-:Y:S01]  /*1dd0*/  FADD.FTZ R115, -R70, R115 ;  /* 0x0000007346737221 */ /* 0x000fe20000010100 */
[----:B-1----:R-:W-:Y:S01]  /*1de0*/  FMUL.FTZ R108, R102, R111 ;  /* 0x0000006f666c7220 */ /* 0x002fe20000410000 */
[----:B------:R-:W-:Y:S01]  /*1df0*/  FADD.FTZ R111, -R70, R81 ;  /* 0x00000051466f7221 */ /* 0x000fe20000010100 */
[----:B------:R-:W-:Y:S01]  /*1e00*/  FFMA.FTZ R105, R46, R80, R105 ;  /* 0x000000502e697223 */ /* 0x000fe20000010069 */
[----:B------:R-:W-:Y:S01]  /*1e10*/  FMUL.FTZ R81, R61, R27 ;  /* 0x0000001b3d517220 */ /* 0x000fe20000410000 */
[----:B------:R-:W-:Y:S01]  /*1e20*/  FFMA.FTZ R71, R101, R108, R122 ;  /* 0x0000006c65477223 */ /* 0x000fe2000001007a */
[C---:B------:R-:W-:Y:S01]  /*1e30*/  FMUL.FTZ R104, R102.reuse, R111 ;  /* 0x0000006f66687220 */ /* 0x040fe20000410000 */
[----:B------:R-:W-:Y:S01]  /*1e40*/  FMUL.FTZ R106, R102, R115 ;  /* 0x00000073666a7220 */ /* 0x000fe20000410000 */
[----:B------:R-:W-:Y:S01]  /*1e50*/  FFMA.FTZ R95, R5, R30, R120 ;  /* 0x0000001e055f7223 */ /* 0x000fe20000010078 */
[----:B0-----:R-:W-:Y:S01]  /*1e60*/  FADD.FTZ R117, R117, 1 ;  /* 0x3f80000075757421 */ /* 0x001fe20000010000 */
[----:B------:R-:W-:Y:S01]  /*1e70*/  FMUL.FTZ R115, R71, -1.4426950216293334961 ;  /* 0xbfb8aa3b47737820 */ /* 0x000fe20000410000 */
[----:B------:R-:W-:Y:S01]  /*1e80*/  FFMA.FTZ R111, R44, R81, R105 ;  /* 0x000000512c6f7223 */ /* 0x000fe20000010069 */
[----:B--2---:R-:W-:Y:S01]  /*1e90*/  FADD.FTZ R114, -R116, 1 ;  /* 0x3f80000074727421 */ /* 0x004fe20000010100 */
[----:B------:R-:W-:Y:S01]  /*1ea0*/  FFMA.FTZ R81, R61, R104, R98 ;  /* 0x000000683d517223 */ /* 0x000fe20000010062 */
[----:B------:R-:W0:Y:S01]  /*1eb0*/  MUFU.RCP R113, R113 ;  /* 0x0000007100717308 */ /* 0x000e220000001000 */
[----:B------:R-:W-:Y:S01]  /*1ec0*/  FMUL.FTZ R118, R95, -1.4426950216293334961 ;  /* 0xbfb8aa3b5f767820 */ /* 0x000fe20000410000 */
[----:B------:R-:W-:Y:S01]  /*1ed0*/  FFMA.FTZ R99, R99, R114, 1 ;  /* 0x3f80000063637423 */ /* 0x000fe20000010072 */
[----:B------:R-:W-:Y:S01]  /*1ee0*/  FMUL.FTZ R114, R81, -1.4426950216293334961 ;  /* 0xbfb8aa3b51727820 */ /* 0x000fe20000410000 */
[----:B------:R-:W-:-:S04]  /*1ef0*/  FFMA.FTZ R80, R65, R106, R96 ;  /* 0x0000006a41507223 */ /* 0x000fc80000010060 */
[----:B------:R-:W1:Y:S01]  /*1f00*/  MUFU.RCP R117, R117 ;  /* 0x0000007500757308 */ /* 0x000e620000001000 */
[----:B------:R-:W-:-:S07]  /*1f10*/  FMUL.FTZ R119, R80, -1.4426950216293334961 ;  /* 0xbfb8aa3b50777820 */ /* 0x000fce0000410000 */
[----:B------:R-:W2:Y:S01]  /*1f20*/  MUFU.EX2 R115, R115 ;  /* 0x0000007300737308 */ /* 0x000ea20000000800 */
[----:B---3--:R-:W-:-:S07]  /*1f30*/  FADD.FTZ R112, -R110, 1 ;  /* 0x3f8000006e707421 */ /* 0x008fce0000010100 */
[----:B------:R1:W3:Y:S08]  /*1f40*/  MUFU.EX2 R103, R118 ;  /* 0x0000007600677308 */ /* 0x0002f00000000800 */
[----:B------:R-:W3:Y:S01]  /*1f50*/  MUFU.EX2 R114, R114 ;  /* 0x0000007200727308 */ /* 0x000ee20000000800 */
[----:B------:R-:W-:Y:S01]  /*1f60*/  FFMA.FTZ R109, R109, R112, 1 ;  /* 0x3f8000006d6d7423 */ /* 0x000fe20000010070 */
[----:B0-----:R-:W-:-:S06]  /*1f70*/  FADD.FTZ R112, -R113, 1 ;  /* 0x3f80000071707421 */ /* 0x001fcc0000010100 */
[----:B------:R-:W0:Y:S01]  /*1f80*/  MUFU.EX2 R119, R119 ;  /* 0x0000007700777308 */ /* 0x000e220000000800 */
[----:B-1----:R-:W-:Y:S01]  /*1f90*/  FADD.FTZ R118, -R117, 1 ;  /* 0x3f80000075767421 */ /* 0x002fe20000010100 */
[----:B--2---:R-:W-:Y:S01]  /*1fa0*/  FADD.FTZ R115, R115, 1 ;  /* 0x3f80000073737421 */ /* 0x004fe20000010000 */
[----:B------:R-:W-:Y:S01]  /*1fb0*/  FFMA.FTZ R112, R97, R112, 1 ;  /* 0x3f80000061707423 */ /* 0x000fe20000010070 */
[----:B---3--:R-:W-:Y:S01]  /*1fc0*/  FADD.FTZ R97, R103, 1 ;  /* 0x3f80000067617421 */ /* 0x008fe20000010000 */
[--C-:B------:R-:W-:Y:S02]  /*1fd0*/  HADD2.F32 R105, -RZ, R82.reuse.H0_H0 ;  /* 0x20000052ff697230 */ /* 0x100fe40000004100 */
[----:B------:R-:W-:Y:S01]  /*1fe0*/  FMUL.FTZ R116, R116, R99 ;  /* 0x0000006374747220 */ /* 0x000fe20000410000 */
[----:B------:R-:W-:Y:S01]  /*1ff0*/  FFMA.FTZ R118, R107, R118, 1 ;  /* 0x3f8000006b767423 */ /* 0x000fe20000010076 */
[----:B------:R-:W-:Y:S01]  /*2000*/  FMUL.FTZ R110, R110, R109 ;  /* 0x0000006d6e6e7220 */ /* 0x000fe20000410000 */
[----:B------:R-:W1:Y:S01]  /*2010*/  MUFU.RCP R99, R115 ;  /* 0x0000007300637308 */ /* 0x000e620000001000 */
[----:B------:R-:W-:Y:S01]  /*2020*/  FADD.FTZ R114, R114, 1 ;  /* 0x3f80000072727421 */ /* 0x000fe20000010000 */
[----:B------:R-:W-:-:S02]  /*2030*/  HADD2.F32 R82, -RZ, R82.H1_H1 ;  /* 0x30000052ff527230 */ /* 0x000fc40000004100 */
[----:B------:R-:W-:Y:S01]  /*2040*/  FMUL.FTZ R113, R113, R112 ;  /* 0x0000007071717220 */ /* 0x000fe20000410000 */
[----:B------:R-:W-:Y:S01]  /*2050*/  FMUL.FTZ R118, R117, R118 ;  /* 0x0000007675767220 */ /* 0x000fe20000410000 */
[----:B------:R-:W-:Y:S02]  /*2060*/  FMUL.FTZ R105, R105, R110 ;  /* 0x0000006e69697220 */ /* 0x000fe40000410000 */
[----:B------:R-:W2:Y:S01]  /*2070*/  MUFU.RCP R97, R97 ;  /* 0x0000006100617308 */ /* 0x000ea20000001000 */
[----:B------:R-:W-:Y:S01]  /*2080*/  FMUL.FTZ R103, R82, R113 ;  /* 0x0000007152677220 */ /* 0x000fe20000410000 */
[----:B0-----:R-:W-:Y:S01]  /*2090*/  FADD.FTZ R119, R119, 1 ;  /* 0x3f80000077777421 */ /* 0x001fe20000010000 */
[----:B------:R-:W-:Y:S01]  /*20a0*/  FMUL.FTZ R82, R5, R105 ;  /* 0x0000006905527220 */ /* 0x000fe20000410000 */
[----:B------:R-:W-:-:S04]  /*20b0*/  HADD2.F32 R109, -RZ, R83.H0_H0 ;  /* 0x20000053ff6d7230 */ /* 0x000fc80000004100 */
[----:B------:R1:W0:Y:S01]  /*20c0*/  MUFU.RCP R117, R114 ;  /* 0x0000007200757308 */ /* 0x0002220000001000 */
[----:B------:R-:W-:Y:S02]  /*20d0*/  HADD2.F32 R107, -RZ, R83.H1_H1 ;  /* 0x30000053ff6b7230 */ /* 0x000fe40000004100 */
[--C-:B------:R-:W-:Y:S02]  /*20e0*/  HADD2.F32 R83, -RZ, R84.reuse.H0_H0 ;  /* 0x20000054ff537230 */ /* 0x100fe40000004100 */
[----:B------:R-:W-:Y:S01]  /*20f0*/  FFMA.FTZ R111, R40, R82, R111 ;  /* 0x00000052286f7223 */ /* 0x000fe2000001006f */
[----:B------:R-:W-:Y:S01]  /*2100*/  FMUL.FTZ R82, R101, R103 ;  /* 0x0000006765527220 */ /* 0x000fe20000410000 */
[----:B------:R-:W-:Y:S01]  /*2110*/  FMUL.FTZ R109, R109, R116 ;  /* 0x000000746d6d7220 */ /* 0x000fe20000410000 */
[----:B------:R-:W-:Y:S01]  /*2120*/  HADD2.F32 R113, -RZ, R84.H1_H1 ;  /* 0x30000054ff717230 */ /* 0x000fe20000004100 */
[----:B------:R-:W3:Y:S01]  /*2130*/  MUFU.RCP R119, R119 ;  /* 0x0000007700777308 */ /* 0x000ee20000001000 */
[----:B------:R-:W-:Y:S01]  /*2140*/  FADD.FTZ R83, -R70, R83 ;  /* 0x0000005346537221 */ /* 0x000fe20000010100 */
[----:B------:R-:W-:Y:S01]  /*2150*/  FFMA.FTZ R111, R38, R82, R111 ;  /* 0x00000052266f7223 */ /* 0x000fe2000001006f */
[----:B-1----:R-:W-:Y:S01]  /*2160*/  FADD.FTZ R114, -R99, 1 ;  /* 0x3f80000063727421 */ /* 0x002fe20000010100 */
[----:B------:R-:W-:Y:S01]  /*2170*/  FMUL.FTZ R82, R65, R109 ;  /* 0x0000006d41527220 */ /* 0x000fe20000410000 */
[----:B------:R-:W-:-:S02]  /*2180*/  HADD2.F32 R121, -RZ, R85.H0_H0 ;  /* 0x20000055ff797230 */ /* 0x000fc40000004100 */
[----:B------:R-:W-:Y:S01]  /*2190*/  FMUL.FTZ R112, R102, R83 ;  /* 0x0000005366707220 */ /* 0x000fe20000410000 */
[----:B------:R-:W-:Y:S02]  /*21a0*/  HADD2.F32 R115, -RZ, R86.H0_H0 ;  /* 0x20000056ff737230 */ /* 0x000fe40000004100 */
[----:B------:R-:W-:Y:S01]  /*21b0*/  FADD.FTZ R113, -R70, R113 ;  /* 0x0000007146717221 */ /* 0x000fe20000010100 */
[----:B------:R-:W-:Y:S02]  /*21c0*/  HADD2.F32 R85, -RZ, R85.H1_H1 ;  /* 0x30000055ff557230 */ /* 0x000fe40000004100 */
[----:B------:R-:W-:Y:S01]  /*21d0*/  FMUL.FTZ R107, R107, R118 ;  /* 0x000000766b6b7220 */ /* 0x000fe20000410000 */
[----:B--2---:R-:W-:Y:S01]  /*21e0*/  FADD.FTZ R84, -R97, 1 ;  /* 0x3f80000061547421 */ /* 0x004fe20000010100 */
[----:B------:R-:W-:Y:S01]  /*21f0*/  FFMA.FTZ R128, R71, R114, 1 ;  /* 0x3f80000047807423 */ /* 0x000fe20000010072 */
[----:B------:R-:W-:Y:S01]  /*2200*/  FFMA.FTZ R111, R34, R82, R111 ;  /* 0x00000052226f7223 */ /* 0x000fe2000001006f */
[----:B0-----:R-:W-:Y:S01]  /*2210*/  FADD.FTZ R114, -R117, 1 ;  /* 0x3f80000075727421 */ /* 0x001fe20000010100 */
[----:B------:R-:W-:Y:S01]  /*2220*/  FFMA.FTZ R82, R5, R112, R120 ;  /* 0x0000007005527223 */ /* 0x000fe20000010078 */
[----:B------:R-:W-:Y:S01]  /*2230*/  FMUL.FTZ R110, R102, R113 ;  /* 0x00000071666e7220 */ /* 0x000fe20000410000 */
[C---:B------:R-:W-:Y:S01]  /*2240*/  FADD.FTZ R115, -R70.reuse, R115 ;  /* 0x0000007346737221 */ /* 0x040fe20000010100 */
[----:B------:R-:W-:Y:S01]  /*2250*/  FADD.FTZ R85, -R70, R85 ;  /* 0x0000005546557221 */ /* 0x000fe20000010100 */
[----:B------:R-:W-:Y:S01]  /*2260*/  FMUL.FTZ R83, R61, R107 ;  /* 0x0000006b3d537220 */ /* 0x000fe20000410000 */
[----:B------:R-:W-:Y:S01]  /*2270*/  FFMA.FTZ R124, R95, R84, 1 ;  /* 0x3f8000005f7c7423 */ /* 0x000fe20000010054 */
[----:B------:R-:W-:Y:S01]  /*2280*/  FFMA.FTZ R130, R81, R114, 1 ;  /* 0x3f80000051827423 */ /* 0x000fe20000010072 */
[----:B------:R-:W-:Y:S01]  /*2290*/  FMUL.FTZ R113, R82, -1.4426950216293334961 ;  /* 0xbfb8aa3b52717820 */ /* 0x000fe20000410000 */
[----:B------:R-:W-:Y:S01]  /*22a0*/  FFMA.FTZ R84, R101, R110, R122 ;  /* 0x0000006e65547223 */ /* 0x000fe2000001007a */
[C---:B------:R-:W-:Y:S01]  /*22b0*/  FMUL.FTZ R114, R102.reuse, R115 ;  /* 0x0000007366727220 */ /* 0x040fe20000410000 */
[----:B------:R-:W-:Y:S01]  /*22c0*/  FMUL.FTZ R116, R102, R85 ;  /* 0x0000005566747220 */ /* 0x000fe20000410000 */
[----:B----4-:R-:W-:-:S02]  /*22d0*/  HADD2.F32 R115, -RZ, R88.H0_H0 ;  /* 0x20000058ff737230 */ /* 0x010fc40000004100 */
[----:B------:R-:W-:Y:S01]  /*22e0*/  FFMA.FTZ R111, R32, R83, R111 ;  /* 0x00000053206f7223 */ /* 0x000fe2000001006f */
[----:B------:R-:W-:Y:S01]  /*22f0*/  FMUL.FTZ R124, R97, R124 ;  /* 0x0000007c617c7220 */ /* 0x000fe20000410000 */
[----:B------:R-:W-:Y:S01]  /*2300*/  FADD.FTZ R83, -R70, R121 ;  /* 0x0000007946537221 */ /* 0x000fe20000010100 */
[----:B---3--:R-:W-:Y:S01]  /*2310*/  FADD.FTZ R71, -R119, 1 ;  /* 0x3f80000077477421 */ /* 0x008fe20000010100 */
[----:B------:R0:W1:Y:S01]  /*2320*/  MUFU.EX2 R121, R113 ;  /* 0x0000007100797308 */ /* 0x0000620000000800 */
[----:B------:R-:W-:Y:S01]  /*2330*/  FMUL.FTZ R95, R84, -1.4426950216293334961 ;  /* 0xbfb8aa3b545f7820 */ /* 0x000fe20000410000 */
[----:B------:R-:W-:Y:S01]  /*2340*/  FFMA.FTZ R85, R61, R116, R98 ;  /* 0x000000743d557223 */ /* 0x000fe20000010062 */
[----:B------:R-:W-:Y:S01]  /*2350*/  FMUL.FTZ R128, R99, R128 ;  /* 0x0000008063807220 */ /* 0x000fe20000410000 */
[----:B------:R-:W-:Y:S01]  /*2360*/  FMUL.FTZ R115, R115, R124 ;  /* 0x0000007c73737220 */ /* 0x000fe20000410000 */
[----:B------:R-:W-:Y:S01]  /*2370*/  FFMA.FTZ R80, R80, R71, 1 ;  /* 0x3f80000050507423 */ /* 0x000fe20000010047 */
[----:B0-----:R-:W-:-:S02]  /*2380*/  HADD2.F32 R113, -RZ, R88.H1_H1 ;  /* 0x30000058ff717230 */ /* 0x001fc40000004100 */
[----:B------:R0:W2:Y:S01]  /*2390*/  MUFU.EX2 R123, R95 ;  /* 0x0000005f007b7308 */ /* 0x0000a20000000800 */
[C---:B------:R-:W-:Y:S01]  /*23a0*/  FFMA.FTZ R71, R5.reuse, R114, R120 ;  /* 0x0000007205477223 */ /* 0x040fe20000010078 */
[----:B------:R-:W-:Y:S01]  /*23b0*/  FMUL.FTZ R81, R5, R115 ;  /* 0x0000007305517220 */ /* 0x000fe20000410000 */
[----:B------:R-:W-:Y:S02]  /*23c0*/  HADD2.F32 R97, -RZ, R89.H0_H0 ;  /* 0x20000059ff617230 */ /* 0x000fe40000004100 */
[----:B------:R-:W-:Y:S01]  /*23d0*/  FMUL.FTZ R113, R113, R128 ;  /* 0x0000008071717220 */ /* 0x000fe20000410000 */
[----:B------:R-:W-:Y:S01]  /*23e0*/  FMUL.FTZ R120, R119, R80 ;  /* 0x0000005077787220 */ /* 0x000fe20000410000 */
[----:B0-----:R-:W-:Y:S02]  /*23f0*/  FMUL.FTZ R95, R85, -1.4426950216293334961 ;  /* 0xbfb8aa3b555f7820 */ /* 0x001fe40000410000 */
[----:B------:R-:W-:Y:S02]  /*2400*/  FMUL.FTZ R88, R101, R113 ;  /* 0x0000007165587220 */ /* 0x000fe40000410000 */
[----:B------:R0:W-:Y:S02]  /*2410*/  MUFU.EX2 R127, R95 ;  /* 0x0000005f007f7308 */ /* 0x0001e40000000800 */
[----:B0-----:R-:W-:Y:S01]  /*2420*/  FFMA.FTZ R95, R30, R81, R111 ;  /* 0x000000511e5f7223 */ /* 0x001fe2000001006f */
[----:B------:R-:W-:-:S03]  /*2430*/  FMUL.FTZ R111, R97, R120 ;  /* 0x00000078616f7220 */ /* 0x000fc60000410000 */
[----:B------:R-:W-:Y:S01]  /*2440*/  FFMA.FTZ R95, R108, R88, R95 ;  /* 0x000000586c5f7223 */ /* 0x000fe2000001005f */
[----:B------:R-:W-:-:S04]  /*2450*/  FMUL.FTZ R88, R65, R111 ;  /* 0x0000006f41587220 */ /* 0x000fc80000410000 */
[----:B------:R-:W-:Y:S01]  /*2460*/  FFMA.FTZ R95, R106, R88, R95 ;  /* 0x000000586a5f7223 */ /* 0x000fe2000001005f */
[----:B------:R-:W-:-:S04]  /*2470*/  FFMA.FTZ R88, R5, R52, RZ ;  /* 0x0000003405587223 */ /* 0x000fc800000100ff */
[----:B------:R-:W-:-:S04]  /*2480*/  FFMA.FTZ R88, R101, R49, R88 ;  /* 0x0000003165587223 */ /* 0x000fc80000010058 */
[----:B------:R-:W-:-:S04]  /*2490*/  FFMA.FTZ R88, R65, R47, R88 ;  /* 0x0000002f41587223 */ /* 0x000fc80000010058 */
[----:B------:R-:W-:-:S04]  /*24a0*/  FFMA.FTZ R88, R61, R45, R88 ;  /* 0x0000002d3d587223 */ /* 0x000fc80000010058 */
[----:B------:R-:W-:-:S04]  /*24b0*/  FFMA.FTZ R88, R5, R42, R88 ;  /* 0x0000002a05587223 */ /* 0x000fc80000010058 */
[----:B------:R-:W-:-:S04]  /*24c0*/  FFMA.FTZ R88, R101, R43, R88 ;  /* 0x0000002b65587223 */ /* 0x000fc80000010058 */
[----:B------:R-:W-:Y:S01]  /*24d0*/  FFMA.FTZ R88, R65, R41, R88 ;  /* 0x0000002941587223 */ /* 0x000fe20000010058 */
[----:B------:R-:W-:Y:S01]  /*24e0*/  FMUL.FTZ R118, R102, R83 ;  /* 0x0000005366767220 */ /* 0x000fe20000410000 */
[----:B------:R-:W-:Y:S02]  /*24f0*/  FMUL.FTZ R130, R117, R130 ;  /* 0x0000008275827220 */ /* 0x000fe40000410000 */
[----:B------:R-:W-:Y:S01]  /*2500*/  FFMA.FTZ R88, R61, R39, R88 ;  /* 0x000000273d587223 */ /* 0x000fe20000010058 */
[----:B-1----:R-:W-:Y:S01]  /*2510*/  FADD.FTZ R81, R121, 1 ;  /* 0x3f80000079517421 */ /* 0x002fe20000010000 */
[----:B------:R-:W-:Y:S02]  /*2520*/  HADD2.F32 R117, -RZ, R89.H1_H1 ;  /* 0x30000059ff757230 */ /* 0x000fe40000004100 */
[----:B------:R-:W-:Y:S01]  /*2530*/  FFMA.FTZ R83, R65, R118, R96 ;  /* 0x0000007641537223 */ /* 0x000fe20000010060 */
[----:B------:R-:W-:Y:S02]  /*2540*/  HADD2.F32 R89, -RZ, R86.H1_H1 ;  /* 0x30000056ff597230 */ /* 0x000fe40000004100 */
[----:B------:R-:W-:Y:S01]  /*2550*/  FFMA.FTZ R88, R5, R36, R88 ;  /* 0x0000002405587223 */ /* 0x000fe20000010058 */
[----:B------:R-:W-:-:S02]  /*2560*/  HADD2.F32 R97, -RZ, R87.H0_H0 ;  /* 0x20000057ff617230 */ /* 0x000fc40000004100 */
[----:B------:R-:W-:Y:S01]  /*2570*/  FMUL.FTZ R125, R83, -1.4426950216293334961 ;  /* 0xbfb8aa3b537d7820 */ /* 0x000fe20000410000 */
[----:B------:R-:W0:Y:S01]  /*2580*/  MUFU.RCP R81, R81 ;  /* 0x0000005100517308 */ /* 0x000e220000001000 */
[----:B------:R-:W-:Y:S01]  /*2590*/  FADD.FTZ R89, -R70, R89 ;  /* 0x0000005946597221 */ /* 0x000fe20000010100 */
[----:B------:R-:W-:Y:S01]  /*25a0*/  FFMA.FTZ R88, R101, R37, R88 ;  /* 0x0000002565587223 */ /* 0x000fe20000010058 */
[----:B------:R-:W-:Y:S02]  /*25b0*/  HADD2.F32 R87, -RZ, R87.H1_H1 ;  /* 0x30000057ff577230 */ /* 0x000fe40000004100 */
[----:B------:R-:W-:Y:S01]  /*25c0*/  FMUL.FTZ R120, R102, R89 ;  /* 0x0000005966787220 */ /* 0x000fe20000410000 */
[----:B------:R-:W-:Y:S01]  /*25d0*/  FFMA.FTZ R88, R65, R35, R88 ;  /* 0x0000002341587223 */ /* 0x000fe20000010058 */
[C---:B------:R-:W-:Y:S01]  /*25e0*/  FADD.FTZ R97, -R70.reuse, R97 ;  /* 0x0000006146617221 */ /* 0x040fe20000010100 */
[----:B------:R-:W1:Y:S01]  /*25f0*/  MUFU.EX2 R125, R125 ;  /* 0x0000007d007d7308 */ /* 0x000e620000000800 */
[----:B------:R-:W-:Y:S01]  /*2600*/  FADD.FTZ R87, -R70, R87 ;  /* 0x0000005746577221 */ /* 0x000fe20000010100 */
[----:B------:R-:W-:Y:S01]  /*2610*/  FFMA.FTZ R70, R101, R120, R122 ;  /* 0x0000007865467223 */ /* 0x000fe2000001007a */
[----:B------:R-:W-:Y:S01]  /*2620*/  FFMA.FTZ R88, R61, R33, R88 ;  /* 0x000000213d587223 */ /* 0x000fe20000010058 */
[----:B------:R-:W-:Y:S01]  /*2630*/  FMUL.FTZ R124, R102, R97 ;  /* 0x00000061667c7220 */ /* 0x000fe20000410000 */
[----:B------:R-:W-:Y:S01]  /*2640*/  FMUL.FTZ R99, R71, -1.4426950216293334961 ;  /* 0xbfb8aa3b47637820 */ /* 0x000fe20000410000 */
[----:B--2---:R-:W-:Y:S01]  /*2650*/  FADD.FTZ R123, R123, 1 ;  /* 0x3f8000007b7b7421 */ /* 0x004fe20000010000 */
[----:B------:R-:W-:Y:S01]  /*2660*/  FMUL.FTZ R97, R70, -1.4426950216293334961 ;  /* 0xbfb8aa3b46617820 */ /* 0x000fe20000410000 */
[----:B------:R-:W-:Y:S01]  /*2670*/  FFMA.FTZ R88, R5, R28, R88 ;  /* 0x0000001c05587223 */ /* 0x000fe20000010058 */
[----:B------:R-:W-:Y:S01]  /*2680*/  FMUL.FTZ R122, R102, R87 ;  /* 0x00000057667a7220 */ /* 0x000fe20000410000 */
[----:B------:R-:W-:Y:S01]  /*2690*/  FFMA.FTZ R96, R65, R124, R96 ;  /* 0x0000007c41607223 */ /* 0x000fe20000010060 */
[----:B------:R2:W3:Y:S01]  /*26a0*/  MUFU.EX2 R80, R99 ;  /* 0x0000006300507308 */ /* 0x0004e20000000800 */
[----:B------:R-:W-:Y:S01]  /*26b0*/  FFMA.FTZ R88, R101, R31, R88 ;  /* 0x0000001f65587223 */ /* 0x000fe20000010058 */
[----:B0-----:R-:W-:Y:S01]  /*26c0*/  FADD.FTZ R87, -R81, 1 ;  /* 0x3f80000051577421 */ /* 0x001fe20000010100 */
[----:B------:R-:W-:-:S02]  /*26d0*/  FFMA.FTZ R98, R61, R122, R98 ;  /* 0x0000007a3d627223 */ /* 0x000fc40000010062 */
[----:B------:R-:W-:-:S03]  /*26e0*/  FFMA.FTZ R88, R65, R29, R88 ;  /* 0x0000001d41587223 */ /* 0x000fc60000010058 */
[----:B------:R-:W0:Y:S01]  /*26f0*/  MUFU.RCP R123, R123 ;  /* 0x0000007b007b7308 */ /* 0x000e220000001000 */
[----:B--2---:R-:W-:Y:S01]  /*2700*/  FMUL.FTZ R99, R96, -1.4426950216293334961 ;  /* 0xbfb8aa3b60637820 */ /* 0x004fe20000410000 */
[----:B------:R-:W-:Y:S01]  /*2710*/  FFMA.FTZ R82, R82, R87, 1 ;  /* 0x3f80000052527423 */ /* 0x000fe20000010057 */
[----:B------:R-:W-:-:S05]  /*2720*/  FMUL.FTZ R87, R98, -1.4426950216293334961 ;  /* 0xbfb8aa3b62577820 */ /* 0x000fca0000410000 */
[----:B------:R-:W2:Y:S01]  /*2730*/  MUFU.EX2 R97, R97 ;  /* 0x0000006100617308 */ /* 0x000ea20000000800 */
[----:B-1----:R-:W-:Y:S01]  /*2740*/  FADD.FTZ R125, R125, 1 ;  /* 0x3f8000007d7d7421 */ /* 0x002fe20000010000 */
[----:B------:R-:W-:Y:S01]  /*2750*/  FFMA.FTZ R88, R61, R27, R88 ;  /* 0x0000001b3d587223 */ /* 0x000fe20000010058 */
[----:B------:R-:W-:-:S05]  /*2760*/  FADD.FTZ R127, R127, 1 ;  /* 0x3f8000007f7f7421 */ /* 0x000fca0000010000 */
[----:B------:R-:W1:Y:S01]  /*2770*/  MUFU.EX2 R99, R99 ;  /* 0x0000006300637308 */ /* 0x000e620000000800 */
[----:B------:R-:W-:Y:S01]  /*2780*/  FFMA.FTZ R88, R5, R105, R88 ;  /* 0x0000006905587223 */ /* 0x000fe20000010058 */
[----:B---3--:R-:W-:-:S06]  /*2790*/  FADD.FTZ R80, R80, 1 ;  /* 0x3f80000050507421 */ /* 0x008fcc0000010000 */
[----:B------:R-:W3:Y:S01]  /*27a0*/  MUFU.EX2 R87, R87 ;  /* 0x0000005700577308 */ /* 0x000ee20000000800 */
[----:B------:R-:W-:Y:S01]  /*27b0*/  FFMA.FTZ R88, R101, R103, R88 ;  /* 0x0000006765587223 */ /* 0x000fe20000010058 */
[----:B0-----:R-:W-:-:S06]  /*27c0*/  FADD.FTZ R89, -R123, 1 ;  /* 0x3f8000007b597421 */ /* 0x001fcc0000010100 */
[----:B------:R-:W0:Y:S01]  /*27d0*/  MUFU.RCP R125, R125 ;  /* 0x0000007d007d7308 */ /* 0x000e220000001000 */
[----:B------:R-:W-:Y:S01]  /*27e0*/  FMUL.FTZ R82, R81, R82 ;  /* 0x0000005251527220 */ /* 0x000fe20000410000 */
[----:B--2---:R-:W-:Y:S01]  /*27f0*/  FADD.FTZ R97, R97, 1 ;  /* 0x3f80000061617421 */ /* 0x004fe20000010000 */
[----:B------:R-:W-:Y:S01]  /*2800*/  FFMA.FTZ R88, R65, R109, R88 ;  /* 0x0000006d41587223 */ /* 0x000fe20000010058 */
[----:B------:R-:W-:-:S04]  /*2810*/  FMUL.FTZ R117, R117, R130 ;  /* 0x0000008275757220 */ /* 0x000fc80000410000 */
[----:B------:R-:W2:Y:S01]  /*2820*/  MUFU.RCP R127, R127 ;  /* 0x0000007f007f7308 */ /* 0x000ea20000001000 */
[----:B------:R-:W-:Y:S01]  /*2830*/  FFMA.FTZ R84, R84, R89, 1 ;  /* 0x3f80000054547423 */ /* 0x000fe20000010059 */
[C---:B------:R-:W-:Y:S01]  /*2840*/  FFMA.FTZ R88, R61.reuse, R107, R88 ;  /* 0x0000006b3d587223 */ /* 0x040fe20000010058 */
[----:B------:R-:W-:-:S05]  /*2850*/  FMUL.FTZ R86, R61, R117 ;  /* 0x000000753d567220 */ /* 0x000fca0000410000 */
[----:B------:R4:W5:Y:S01]  /*2860*/  MUFU.RCP R81, R80 ;  /* 0x0000005000517308 */ /* 0x0009620000001000 */
[----:B-1----:R-:W-:Y:S01]  /*2870*/  FADD.FTZ R99, R99, 1 ;  /* 0x3f80000063637421 */ /* 0x002fe20000010000 */
[----:B------:R-:W-:Y:S01]  /*2880*/  FMUL.FTZ R84, R123, R84 ;  /* 0x000000547b547220 */ /* 0x000fe20000410000 */
[----:B------:R-:W-:Y:S02]  /*2890*/  HADD2.F32 R123, -RZ, R90.H0_H0 ;  /* 0x2000005aff7b7230 */ /* 0x000fe40000004100 */
[----:B------:R-:W-:-:S03]  /*28a0*/  FFMA.FTZ R88, R5, R115, R88 ;  /* 0x0000007305587223 */ /* 0x000fc60000010058 */
[----:B------:R-:W1:Y:S01]  /*28b0*/  MUFU.RCP R97, R97 ;  /* 0x0000006100617308 */ /* 0x000e620000001000 */
[----:B------:R-:W-:Y:S01]  /*28c0*/  FFMA.FTZ R95, R104, R86, R95 ;  /* 0x00000056685f7223 */ /* 0x000fe2000001005f */
[----:B---3--:R-:W-:Y:S01]  /*28d0*/  FADD.FTZ R87, R87, 1 ;  /* 0x3f80000057577421 */ /* 0x008fe20000010000 */
[----:B0-----:R-:W-:Y:S01]  /*28e0*/  FADD.FTZ R86, -R125, 1 ;  /* 0x3f8000007d567421 */ /* 0x001fe20000010100 */
[----:B------:R-:W-:Y:S02]  /*28f0*/  HADD2.F32 R121, -RZ, R90.H1_H1 ;  /* 0x3000005aff797230 */ /* 0x000fe40000004100 */
[----:B------:R-:W-:Y:S01]  /*2900*/  FMUL.FTZ R123, R123, R82 ;  /* 0x000000527b7b7220 */ /* 0x000fe20000410000 */
[----:B------:R-:W-:Y:S01]  /*2910*/  FFMA.FTZ R88, R101, R113, R88 ;  /* 0x0000007165587223 */ /* 0x000fe20000010058 */
[----:B------:R-:W0:Y:S01]  /*2920*/  MUFU.RCP R99, R99 ;  /* 0x0000006300637308 */ /* 0x000e220000001000 */
[----:B------:R-:W-:Y:S01]  /*2930*/  FFMA.FTZ R86, R83, R86, 1 ;  /* 0x3f80000053567423 */ /* 0x000fe20000010056 */
[----:B--2---:R-:W-:Y:S01]  /*2940*/  FADD.FTZ R128, -R127, 1 ;  /* 0x3f8000007f807421 */ /* 0x004fe20000010100 */
[----:B----4-:R-:W-:Y:S01]  /*2950*/  FMUL.FTZ R80, R5, R123 ;  /* 0x0000007b05507220 */ /* 0x010fe20000410000 */
[----:B------:R-:W-:Y:S01]  /*2960*/  FFMA.FTZ R88, R65, R111, R88 ;  /* 0x0000006f41587223 */ /* 0x000fe20000010058 */
[----:B------:R-:W-:-:S02]  /*2970*/  HADD2.F32 R119, -RZ, R91.H0_H0 ;  /* 0x2000005bff777230 */ /* 0x000fc40000004100 */
[----:B------:R-:W-:Y:S01]  /*2980*/  FMUL.FTZ R121, R121, R84 ;  /* 0x0000005479797220 */ /* 0x000fe20000410000 */
[----:B------:R-:W2:Y:S01]  /*2990*/  MUFU.RCP R87, R87 ;  /* 0x0000005700577308 */ /* 0x000ea20000001000 */
[----:B-----5:R-:W-:Y:S01]  /*29a0*/  FADD.FTZ R82, -R81, 1 ;  /* 0x3f80000051527421 */ /* 0x020fe20000010100 */
[----:B------:R-:W-:Y:S01]  /*29b0*/  FMUL.FTZ R86, R125, R86 ;  /* 0x000000567d567220 */ /* 0x000fe20000410000 */
[----:B------:R-:W-:Y:S01]  /*29c0*/  FFMA.FTZ R128, R85, R128, 1 ;  /* 0x3f80000055807423 */ /* 0x000fe20000010080 */
[----:B------:R-:W-:Y:S01]  /*29d0*/  FFMA.FTZ R95, R112, R80, R95 ;  /* 0x00000050705f7223 */ /* 0x000fe2000001005f */
[----:B------:R-:W-:Y:S01]  /*29e0*/  FFMA.FTZ R88, R61, R117, R88 ;  /* 0x000000753d587223 */ /* 0x000fe20000010058 */
[----:B------:R-:W-:Y:S01]  /*29f0*/  FMUL.FTZ R80, R101, R121 ;  /* 0x0000007965507220 */ /* 0x000fe20000410000 */
[----:B------:R-:W-:Y:S01]  /*2a00*/  FFMA.FTZ R82, R71, R82, 1 ;  /* 0x3f80000047527423 */ /* 0x000fe20000010052 */
[----:B------:R-:W-:Y:S01]  /*2a10*/  FMUL.FTZ R119, R119, R86 ;  /* 0x0000005677777220 */ /* 0x000fe20000410000 */
[----:B------:R-:W-:-:S02]  /*2a20*/  HADD2.F32 R125, -RZ, R91.H1_H1 ;  /* 0x3000005bff7d7230 */ /* 0x000fc40000004100 */
[----:B-1----:R-:W-:Y:S01]  /*2a30*/  FADD.FTZ R71, -R97, 1 ;  /* 0x3f80000061477421 */ /* 0x002fe20000010100 */
[----:B------:R-:W-:Y:S01]  /*2a40*/  FMUL.FTZ R128, R127, R128 ;  /* 0x000000807f807220 */ /* 0x000fe20000410000 */
[----:B------:R-:W-:Y:S01]  /*2a50*/  FFMA.FTZ R88, R5, R123, R88 ;  /* 0x0000007b05587223 */ /* 0x000fe20000010058 */
[----:B------:R-:W-:Y:S01]  /*2a60*/  FFMA.FTZ R95, R110, R80, R95 ;  /* 0x000000506e5f7223 */ /* 0x000fe2000001005f */
[----:B------:R-:W-:Y:S01]  /*2a70*/  FMUL.FTZ R80, R65, R119 ;  /* 0x0000007741507220 */ /* 0x000fe20000410000 */
[----:B------:R-:W-:Y:S01]  /*2a80*/  FFMA.FTZ R70, R70, R71, 1 ;  /* 0x3f80000046467423 */ /* 0x000fe20000010047 */
[--C-:B------:R-:W-:Y:S02]  /*2a90*/  HADD2.F32 R129, -RZ, R92.reuse.H0_H0 ;  /* 0x2000005cff817230 */ /* 0x100fe40000004100 */
[----:B------:R-:W-:Y:S01]  /*2aa0*/  FMUL.FTZ R125, R125, R128 ;  /* 0x000000807d7d7220 */ /* 0x000fe20000410000 */
[----:B------:R-:W-:Y:S01]  /*2ab0*/  FMUL.FTZ R82, R81, R82 ;  /* 0x0000005251527220 */ /* 0x000fe20000410000 */
[----:B0-----:R-:W-:Y:S01]  /*2ac0*/  FADD.FTZ R83, -R99, 1 ;  /* 0x3f80000063537421 */ /* 0x001fe20000010100 */
[----:B------:R-:W-:Y:S01]  /*2ad0*/  FFMA.FTZ R88, R101, R121, R88 ;  /* 0x0000007965587223 */ /* 0x000fe20000010058 */
[----:B------:R-:W-:-:S02]  /*2ae0*/  HADD2.F32 R127, -RZ, R92.H1_H1 ;  /* 0x3000005cff7f7230 */ /* 0x000fc40000004100 */
[----:B------:R-:W-:Y:S01]  /*2af0*/  FFMA.FTZ R95, R118, R80, R95 ;  /* 0x00000050765f7223 */ /* 0x000fe2000001005f */
[----:B------:R-:W-:Y:S01]  /*2b00*/  FMUL.FTZ R70, R97, R70 ;  /* 0x0000004661467220 */ /* 0x000fe20000410000 */
[----:B------:R-:W-:Y:S01]  /*2b10*/  FMUL.FTZ R80, R61, R125 ;  /* 0x0000007d3d507220 */ /* 0x000fe20000410000 */
[----:B------:R-:W-:Y:S01]  /*2b20*/  FMUL.FTZ R129, R129, R82 ;  /* 0x0000005281817220 */ /* 0x000fe20000410000 */
[----:B--2---:R-:W-:Y:S01]  /*2b30*/  FADD.FTZ R85, -R87, 1 ;  /* 0x3f80000057557421 */ /* 0x004fe20000010100 */
[----:B------:R-:W-:Y:S01]  /*2b40*/  FFMA.FTZ R96, R96, R83, 1 ;  /* 0x3f80000060607423 */ /* 0x000fe20000010053 */
[----:B------:R-:W-:Y:S01]  /*2b50*/  FFMA.FTZ R88, R65, R119, R88 ;  /* 0x0000007741587223 */ /* 0x000fe20000010058 */
[----:B------:R-:W-:Y:S01]  /*2b60*/  FMUL.FTZ R127, R127, R70 ;  /* 0x000000467f7f7220 */ /* 0x000fe20000410000 */
[----:B------:R-:W-:Y:S01]  /*2b70*/  FFMA.FTZ R95, R116, R80, R95 ;  /* 0x00000050745f7223 */ /* 0x000fe2000001005f */
[----:B------:R-:W-:Y:S01]  /*2b80*/  FMUL.FTZ R70, R5, R129 ;  /* 0x0000008105467220 */ /* 0x000fe20000410000 */
[----:B------:R-:W-:-:S02]  /*2b90*/  HADD2.F32 R133, -RZ, R93.H0_H0 ;  /* 0x2000005dff857230 */ /* 0x000fc40000004100 */
[----:B------:R-:W-:Y:S01]  /*2ba0*/  FFMA.FTZ R98, R98, R85, 1 ;  /* 0x3f80000062627423 */ /* 0x000fe20000010055 */
[----:B------:R-:W-:Y:S01]  /*2bb0*/  FMUL.FTZ R96, R99, R96 ;  /* 0x0000006063607220 */ /* 0x000fe20000410000 */
[----:B------:R-:W-:Y:S01]  /*2bc0*/  FFMA.FTZ R88, R61, R125, R88 ;  /* 0x0000007d3d587223 */ /* 0x000fe20000010058 */
[----:B------:R-:W-:Y:S02]  /*2bd0*/  HADD2.F32 R131, -RZ, R93.H1_H1 ;  /* 0x3000005dff837230 */ /* 0x000fe40000004100 */
[----:B------:R-:W-:Y:S01]  /*2be0*/  FFMA.FTZ R95, R114, R70, R95 ;  /* 0x00000046725f7223 */ /* 0x000fe2000001005f */
[----:B------:R-:W-:Y:S01]  /*2bf0*/  FMUL.FTZ R98, R87, R98 ;  /* 0x0000006257627220 */ /* 0x000fe20000410000 */
[----:B------:R-:W-:Y:S01]  /*2c00*/  FMUL.FTZ R70, R101, R127 ;  /* 0x0000007f65467220 */ /* 0x000fe20000410000 */
[----:B------:R-:W-:Y:S01]  /*2c10*/  FFMA.FTZ R88, R5, R129, R88 ;  /* 0x0000008105587223 */ /* 0x000fe20000010058 */
[----:B------:R-:W-:Y:S01]  /*2c20*/  FMUL.FTZ R133, R133, R96 ;  /* 0x0000006085857220 */ /* 0x000fe20000410000 */
[----:B------:R-:W-:Y:S01]  /*2c30*/  FFMA.FTZ R81, R3, R52, R72 ;  /* 0x0000003403517223 */ /* 0x000fe20000010048 */
[----:B------:R-:W-:Y:S01]  /*2c40*/  FFMA.FTZ R83, R67, R49, R74 ;  /* 0x0000003143537223 */ /* 0x000fe2000001004a */
[----:B------:R-:W-:Y:S01]  /*2c50*/  FMUL.FTZ R131, R131, R98 ;  /* 0x0000006283837220 */ /* 0x000fe20000410000 */
[----:B------:R-:W-:Y:S01]  /*2c60*/  FFMA.FTZ R95, R120, R70, R95 ;  /* 0x00000046785f7223 */ /* 0x000fe2000001005f */
[----:B------:R-:W-:Y:S01]  /*2c70*/  FFMA.FTZ R88, R101, R127, R88 ;  /* 0x0000007f65587223 */ /* 0x000fe20000010058 */
[----:B------:R-:W-:Y:S01]  /*2c80*/  FMUL.FTZ R71, R65, R133 ;  /* 0x0000008541477220 */ /* 0x000fe20000410000 */
[----:B------:R-:W-:Y:S01]  /*2c90*/  FADD.FTZ R72, R49, R75 ;  /* 0x0000004b31487221 */ /* 0x000fe20000010000 */
[----:B------:R-:W-:Y:S01]  /*2ca0*/  FADD.FTZ R74, R47, R77 ;  /* 0x0000004d2f4a7221 */ /* 0x000fe20000010000 */
[----:B------:R-:W-:Y:S01]  /*2cb0*/  FFMA.FTZ R75, R63, R47, R76 ;  /* 0x0000002f3f4b7223 */ /* 0x000fe2000001004c */
[----:B------:R-:W-:Y:S01]  /*2cc0*/  FFMA.FTZ R77, R59, R45, R78 ;  /* 0x0000002d3b4d7223 */ /* 0x000fe2000001004e */
[----:B------:R-:W-:Y:S01]  /*2cd0*/  FADD.FTZ R73, R52, R73 ;  /* 0x0000004934497221 */ /* 0x000fe20000010000 */
[----:B------:R-:W-:Y:S01]  /*2ce0*/  FADD.FTZ R76, R45, R79 ;  /* 0x0000004f2d4c7221 */ /* 0x000fe20000010000 */
[----:B------:R-:W-:Y:S01]  /*2cf0*/  FMUL.FTZ R80, R61, R131 ;  /* 0x000000833d507220 */ /* 0x000fe20000410000 */
[----:B------:R-:W-:Y:S01]  /*2d00*/  FFMA.FTZ R70, R65, R133, R88 ;  /* 0x0000008541467223 */ /* 0x000fe20000010058 */
[----:B------:R-:W-:Y:S01]  /*2d10*/  FFMA.FTZ R71, R124, R71, R95 ;  /* 0x000000477c477223 */ /* 0x000fe2000001005f */
[----:B------:R-:W-:Y:S01]  /*2d20*/  FADD.FTZ R72, R72, R43 ;  /* 0x0000002b48487221 */ /* 0x000fe20000010000 */
[----:B------:R-:W-:Y:S01]  /*2d30*/  FFMA.FTZ R77, R62, R39, R77 ;  /* 0x000000273e4d7223 */ /* 0x000fe2000001004d */
[----:B------:R-:W-:Y:S01]  /*2d40*/  IADD3 R128, P0, R100, 0x10, RZ ;  /* 0x0000001064807810 */ /* 0x000fe20007f1e0ff */
[----:B------:R-:W-:Y:S01]  /*2d50*/  FFMA.FTZ R81, R68, R42, R81 ;  /* 0x0000002a44517223 */ /* 0x000fe20000010051 */
        /* <DEDUP_REMOVED lines=9> */
[----:B------:R-:W-:Y:S01]  /*2df0*/  IADD3.X R126, RZ, R126, RZ, P0, !PT ;  /* 0x0000007eff7e7210 */ /* 0x000fe200007fe4ff */
[----:B------:R-:W-:Y:S01]  /*2e00*/  FFMA.FTZ R81, R60, R36, R81 ;  /* 0x000000243c517223 */ /* 0x000fe20000010051 */
[----:B------:R-:W-:Y:S01]  /*2e10*/  FADD.FTZ R73, R73, R36 ;  /* 0x0000002449497221 */ /* 0x000fe20000010000 */
[----:B------:R-:W-:Y:S01]  /*2e20*/  FFMA.FTZ R83, R58, R37, R83 ;  /* 0x000000253a537223 */ /* 0x000fe20000010053 */
[----:B------:R-:W-:Y:S01]  /*2e30*/  FFMA.FTZ R75, R56, R35, R75 ;  /* 0x00000023384b7223 */ /* 0x000fe2000001004b */
[----:B------:R-:W-:Y:S01]  /*2e40*/  FADD.FTZ R74, R74, R35 ;  /* 0x000000234a4a7221 */ /* 0x000fe20000010000 */
[----:B------:R-:W-:Y:S01]  /*2e50*/  FADD.FTZ R76, R76, R33 ;  /* 0x000000214c4c7221 */ /* 0x000fe20000010000 */
[----:B------:R-:W-:Y:S01]  /*2e60*/  ISETP.GE.U32.AND P0, PT, R128, UR10, PT ;  /* 0x0000000a80007c0c */ /* 0x000fe2000bf06070 */
[----:B------:R-:W-:Y:S01]  /*2e70*/  FADD.FTZ R72, R72, R31 ;  /* 0x0000001f48487221 */ /* 0x000fe20000010000 */
[----:B------:R0:W-:Y:S01]  /*2e80*/  STS.64 [R20], R70 ;  /* 0x0000004614007388 */ /* 0x0001e20000000a00 */
[----:B------:R-:W-:Y:S01]  /*2e90*/  FFMA.FTZ R77, R44, R27, R77 ;  /* 0x0000001b2c4d7223 */ /* 0x000fe2000001004d */
[----:B------:R-:W-:Y:S01]  /*2ea0*/  FFMA.FTZ R81, R50, R28, R81 ;  /* 0x0000001c32517223 */ /* 0x000fe20000010051 */
[----:B------:R-:W-:Y:S01]  /*2eb0*/  FFMA.FTZ R83, R48, R31, R83 ;  /* 0x0000001f30537223 */ /* 0x000fe20000010053 */
[----:B------:R-:W-:Y:S01]  /*2ec0*/  FFMA.FTZ R75, R46, R29, R75 ;  /* 0x0000001d2e4b7223 */ /* 0x000fe2000001004b */
[----:B------:R-:W-:Y:S01]  /*2ed0*/  FADD.FTZ R74, R74, R29 ;  /* 0x0000001d4a4a7221 */ /* 0x000fe20000010000 */
[----:B------:R-:W-:Y:S01]  /*2ee0*/  FADD.FTZ R76, R76, R27 ;  /* 0x0000001b4c4c7221 */ /* 0x000fe20000010000 */
[----:B------:R-:W-:Y:S01]  /*2ef0*/  ISETP.GE.AND.EX P0, PT, R126, UR6, PT, P0 ;  /* 0x000000067e007c0c */ /* 0x000fe2000bf06300 */
[----:B------:R-:W-:Y:S01]  /*2f00*/  FADD.FTZ R72, R72, R103 ;  /* 0x0000006748487221 */ /* 0x000fe20000010000 */
[----:B------:R-:W-:Y:S01]  /*2f10*/  FFMA.FTZ R77, R32, R107, R77 ;  /* 0x0000006b204d7223 */ /* 0x000fe2000001004d */
[----:B0-----:R-:W-:Y:S01]  /*2f20*/  FADD.FTZ R70, R73, R28 ;  /* 0x0000001c49467221 */ /* 0x001fe20000010000 */
        /* <DEDUP_REMOVED lines=9> */
[----:B------:R-:W-:Y:S01]  /*2fc0*/  FADD.FTZ R70, R70, R115 ;  /* 0x0000007346467221 */ /* 0x000fe20000010000 */
        /* <DEDUP_REMOVED lines=14> */
[----:B------:R-:W-:-:S02]  /*30b0*/  ISETP.GT.U32.AND P1, PT, R24, 0xf, PT ;  /* 0x0000000f1800780c */ /* 0x000fc40003f24070 */
[----:B------:R-:W-:Y:S01]  /*30c0*/  CS2R R88, SRZ ;  /* 0x0000000000587805 */ /* 0x000fe2000001ff00 */
[----:B------:R-:W-:Y:S01]  /*30d0*/  FFMA.FTZ R72, R114, R129, R81 ;  /* 0x0000008172487223 */ /* 0x000fe20000010051 */
[----:B------:R-:W-:Y:S01]  /*30e0*/  FADD.FTZ R73, R70, R129 ;  /* 0x0000008146497221 */ /* 0x000fe20000010000 */
[----:B------:R-:W-:Y:S01]  /*30f0*/  FFMA.FTZ R74, R120, R127, R83 ;  /* 0x0000007f784a7223 */ /* 0x000fe20000010053 */
[----:B------:R-:W-:Y:S01]  /*3100*/  FFMA.FTZ R76, R124, R133, R71 ;  /* 0x000000857c4c7223 */ /* 0x000fe20000010047 */
[----:B------:R-:W-:Y:S01]  /*3110*/  FADD.FTZ R77, R80, R133 ;  /* 0x00000085504d7221 */ /* 0x000fe20000010000 */
[----:B------:R-:W-:Y:S01]  /*3120*/  FADD.FTZ R79, R82, R131 ;  /* 0x00000083524f7221 */ /* 0x000fe20000010000 */
        /* <DEDUP_REMOVED lines=27> */
[----:B------:R-:W-:Y:S02]  /*32e0*/  LEA R85, R16, R87, 0x3 ;  /* 0x0000005710557211 */ /* 0x000fe400078e18ff */
[----:B------:R-:W-:Y:S01]  /*32f0*/  SHF.L.U32 R91, R91, 0x1, RZ ;  /* 0x000000015b5b7819 */ /* 0x000fe200000006ff */
        /* <DEDUP_REMOVED lines=17> */
.L_x_3234:
        /* <DEDUP_REMOVED lines=11> */
[----:B------:R-:W-:Y:S02]  /*34c0*/  SHF.R.S32.HI R71, RZ, 0x1f, R70 ;  /* 0x0000001fff477819 */ /* 0x000fe40000011446 */
[----:B------:R-:W-:Y:S02]  /*34d0*/  IADD3 R82, R94, 0xc, RZ ;  /* 0x0000000c5e527810 */ /* 0x000fe40007ffe0ff */
[----:B------:R-:W-:-:S02]  /*34e0*/  LEA.HI R80, R81, R80, RZ, 0x2 ;  /* 0x0000005051507211 */ /* 0x000fc400078f10ff */
[C---:B0-----:R-:W-:Y:S02]  /*34f0*/  IADD3 R85, R94.reuse, 0x18, RZ ;  /* 0x000000185e557810 */ /* 0x041fe40007ffe0ff */
[----:B------:R-:W-:Y:S02]  /*3500*/  IADD3 R81, R94, 0x10, RZ ;  /* 0x000000105e517810 */ /* 0x000fe40007ffe0ff */
[----:B------:R-:W-:Y:S02]  /*3510*/  LEA.HI R70, R71, R70, RZ, 0x2 ;  /* 0x0000004647467211 */ /* 0x000fe400078f10ff */
[----:B------:R-:W-:Y:S02]  /*3520*/  SHF.R.S32.HI R71, RZ, 0x1f, R82 ;  /* 0x0000001fff477819 */ /* 0x000fe40000011452 */
[----:B------:R-:W-:Y:S02]  /*3530*/  SHF.R.S32.HI R88, RZ, 0x1f, R85 ;  /* 0x0000001fff587819 */ /* 0x000fe40000011455 */
[----:B------:R-:W-:-:S02]  /*3540*/  SHF.R.S32.HI R84, RZ, 0x1f, R81 ;  /* 0x0000001fff547819 */ /* 0x000fc40000011451 */
[----:B------:R-:W-:Y:S02]  /*3550*/  IADD3 R95, R94, 0x1c, RZ ;  /* 0x0000001c5e5f7810 */ /* 0x000fe40007ffe0ff */
[----:B------:R-:W-:Y:S02]  /*3560*/  LEA.HI R82, R71, R82, RZ, 0x2 ;  /* 0x0000005247527211 */ /* 0x000fe400078f10ff */
[----:B------:R-:W-:Y:S02]  /*3570*/  LEA.HI R90, R88, R85, RZ, 0x2 ;  /* 0x00000055585a7211 */ /* 0x000fe400078f10ff */
[----:B------:R-:W-:Y:S02]  /*3580*/  SHF.R.S32.HI R71, RZ, 0x1f, R94 ;  /* 0x0000001fff477819 */ /* 0x000fe4000001145e */
[----:B------:R-:W-:Y:S02]  /*3590*/  LEA.HI R84, R84, R81, RZ, 0x2 ;  /* 0x0000005154547211 */ /* 0x000fe400078f10ff */
[----:B------:R-:W-:-:S02]  /*35a0*/  IADD3 R93, R94, 0x20, RZ ;  /* 0x000000205e5d7810 */ /* 0x000fc40007ffe0ff */
[----:B------:R-:W-:Y:S02]  /*35b0*/  SHF.R.S32.HI R88, RZ, 0x1f, R95 ;  /* 0x0000001fff587819 */ /* 0x000fe4000001145f */
[----:B------:R-:W-:Y:S02]  /*35c0*/  IADD3 R81, R94, 0x24, RZ ;  /* 0x000000245e517810 */ /* 0x000fe40007ffe0ff */
[----:B------:R-:W-:Y:S02]  /*35d0*/  LEA.HI R71, R71, R94, RZ, 0x2 ;  /* 0x0000005e47477211 */ /* 0x000fe400078f10ff */
[----:B------:R-:W-:Y:S02]  /*35e0*/  SHF.R.S32.HI R92, RZ, 0x1f, R93 ;  /* 0x0000001fff5c7819 */ /* 0x000fe4000001145d */
[----:B------:R-:W-:Y:S02]  /*35f0*/  LEA.HI R95, R88, R95, RZ, 0x2 ;  /* 0x0000005f585f7211 */ /* 0x000fe400078f10ff */
[----:B------:R-:W-:-:S02]  /*3600*/  IADD3 R83, R94, 0x14, RZ ;  /* 0x000000145e537810 */ /* 0x000fc40007ffe0ff */
[----:B------:R-:W-:Y:S02]  /*3610*/  SHF.R.S32.HI R88, RZ, 0x1f, R81 ;  /* 0x0000001fff587819 */ /* 0x000fe40000011451 */
[----:B------:R-:W-:Y:S02]  /*3620*/  SHF.R.S32.HI R71, RZ, 0x2, R71 ;  /* 0x00000002ff477819 */ /* 0x000fe40000011447 */
[----:B------:R-:W-:Y:S02]  /*3630*/  LEA.HI R93, R92, R93, RZ, 0x2 ;  /* 0x0000005d5c5d7211 */ /* 0x000fe400078f10ff */
[----:B------:R-:W-:Y:S01]  /*3640*/  SHF.R.S32.HI R86, RZ, 0x1f, R83 ;  /* 0x0000001fff567819 */ /* 0x000fe20000011453 */
[----:B------:R-:W-:Y:S01]  /*3650*/  IMAD R71, R71, 0x28, R22 ;  /* 0x0000002847477824 */ /* 0x000fe200078e0216 */
[----:B------:R-:W-:Y:S02]  /*3660*/  LEA.HI R92, R88, R81, RZ, 0x2 ;  /* 0x00000051585c7211 */ /* 0x000fe400078f10ff */
[----:B------:R-:W-:-:S02]  /*3670*/  SHF.R.S32.HI R81, RZ, 0x2, R70 ;  /* 0x00000002ff517819 */ /* 0x000fc40000011446 */
[----:B------:R-:W-:Y:S02]  /*3680*/  LEA.HI R86, R86, R83, RZ, 0x2 ;  /* 0x0000005356567211 */ /* 0x000fe400078f10ff */
[----:B------:R-:W-:Y:S01]  /*3690*/  SHF.R.S32.HI R83, RZ, 0x2, R80 ;  /* 0x00000002ff537819 */ /* 0x000fe20000011450 */
[----:B------:R-:W-:Y:S01]  /*36a0*/  IMAD R81, R81, 0x28, R22 ;  /* 0x0000002851517824 */ /* 0x000fe200078e0216 */
[----:B------:R-:W-:Y:S02]  /*36b0*/  IADD3 R71, R71, R130, RZ ;  /* 0x0000008247477210 */ /* 0x000fe40007ffe0ff */
[----:B------:R-:W-:Y:S01]  /*36c0*/  SHF.R.S32.HI R85, RZ, 0x2, R82 ;  /* 0x00000002ff557819 */ /* 0x000fe20000011452 */
[----:B------:R-:W-:Y:S01]  /*36d0*/  IMAD R83, R83, 0x28, R22 ;  /* 0x0000002853537824 */ /* 0x000fe200078e0216 */
[C---:B------:R-:W-:Y:S02]  /*36e0*/  IADD3 R82, R130.reuse, R81, RZ ;  /* 0x0000005182527210 */ /* 0x040fe40007ffe0ff */
[----:B------:R0:W1:Y:S01]  /*36f0*/  LDS.64 R80, [R71] ;  /* 0x0000000047507984 */ /* 0x0000620000000a00 */
[----:B------:R-:W-:Y:S01]  /*3700*/  SHF.R.S32.HI R87, RZ, 0x2, R84 ;  /* 0x00000002ff577819 */ /* 0x000fe20000011454 */
[----:B------:R-:W-:Y:S01]  /*3710*/  IMAD R85, R85, 0x28, R22 ;  /* 0x0000002855557824 */ /* 0x000fe200078e0216 */
[----:B------:R-:W-:-:S02]  /*3720*/  IADD3 R84, R130, R83, RZ ;  /* 0x0000005382547210 */ /* 0x000fc40007ffe0ff */
[----:B------:R-:W2:Y:S01]  /*3730*/  LDS.64 R82, [R82] ;  /* 0x0000000052527984 */ /* 0x000ea20000000a00 */
[----:B------:R-:W-:Y:S01]  /*3740*/  SHF.R.S32.HI R89, RZ, 0x2, R86 ;  /* 0x00000002ff597819 */ /* 0x000fe20000011456 */
[--C-:B------:R-:W-:Y:S01]  /*3750*/  IMAD R87, R87, 0x28, R22.reuse ;  /* 0x0000002857577824 */ /* 0x100fe200078e0216 */
[----:B------:R-:W-:Y:S02]  /*3760*/  IADD3 R86, R130, R85, RZ ;  /* 0x0000005582567210 */ /* 0x000fe40007ffe0ff */
[----:B------:R-:W3:Y:S01]  /*3770*/  LDS.64 R84, [R84] ;  /* 0x0000000054547984 */ /* 0x000ee20000000a00 */
[----:B------:R-:W-:Y:S01]  /*3780*/  IMAD R89, R89, 0x28, R22 ;  /* 0x0000002859597824 */ /* 0x000fe200078e0216 */
[----:B------:R-:W-:Y:S02]  /*3790*/  IADD3 R98, R94, 0x28, RZ ;  /* 0x000000285e627810 */ /* 0x000fe40007ffe0ff */
[----:B------:R-:W-:Y:S02]  /*37a0*/  IADD3 R88, R130, R87, RZ ;  /* 0x0000005782587210 */ /* 0x000fe40007ffe0ff */
[----:B------:R-:W4:Y:S01]  /*37b0*/  LDS.64 R86, [R86] ;  /* 0x0000000056567984 */ /* 0x000f220000000a00 */
[----:B0-----:R-:W-:-:S02]  /*37c0*/  SHF.R.S32.HI R71, RZ, 0x2, R90 ;  /* 0x00000002ff477819 */ /* 0x001fc4000001145a */
[----:B------:R-:W-:Y:S02]  /*37d0*/  SHF.R.S32.HI R91, RZ, 0x1f, R98 ;  /* 0x0000001fff5b7819 */ /* 0x000fe40000011462 */
[----:B------:R-:W-:Y:S01]  /*37e0*/  IADD3 R90, R130, R89, RZ ;  /* 0x00000059825a7210 */ /* 0x000fe20007ffe0ff */
[----:B------:R-:W-:Y:S01]  /*37f0*/  IMAD R71, R71, 0x28, R22 ;  /* 0x0000002847477824 */ /* 0x000fe200078e0216 */
[----:B------:R-:W0:Y:S01]  /*3800*/  LDS.64 R88, [R88] ;  /* 0x0000000058587984 */ /* 0x000e220000000a00 */
[----:B------:R-:W-:Y:S02]  /*3810*/  LEA.HI R98, R91, R98, RZ, 0x2 ;  /* 0x000000625b627211 */ /* 0x000fe400078f10ff */
[C---:B------:R-:W-:Y:S01]  /*3820*/  IADD3 R136, R94.reuse, 0x30, RZ ;  /* 0x000000305e887810 */ /* 0x040fe20007ffe0ff */
[----:B------:R-:W5:Y:S01]  /*3830*/  LDS.64 R90, [R90] ;  /* 0x000000005a5a7984 */ /* 0x000f620000000a00 */
[----:B------:R-:W-:Y:S02]  /*3840*/  IADD3 R134, R94, 0x34, RZ ;  /* 0x000000345e867810 */ /* 0x000fe40007ffe0ff */
[----:B------:R-:W-:-:S02]  /*3850*/  SHF.R.S32.HI R97, RZ, 0x1f, R136 ;  /* 0x0000001fff617819 */ /* 0x000fc40000011488 */
[C---:B------:R-:W-:Y:S02]  /*3860*/  IADD3 R132, R94.reuse, 0x3c, RZ ;  /* 0x0000003c5e847810 */ /* 0x040fe40007ffe0ff */
[----:B------:R-:W-:Y:S02]  /*3870*/  LEA.HI R136, R97, R136, RZ, 0x2 ;  /* 0x0000008861887211 */ /* 0x000fe400078f10ff */
[----:B------:R-:W-:Y:S02]  /*3880*/  SHF.R.S32.HI R97, RZ, 0x1f, R134 ;  /* 0x0000001fff617819 */ /* 0x000fe40000011486 */
[----:B------:R-:W-:Y:S02]  /*3890*/  IADD3 R99, R94, 0x40, RZ ;  /* 0x000000405e637810 */ /* 0x000fe40007ffe0ff */
[----:B------:R-:W-:Y:S02]  /*38a0*/  LEA.HI R134, R97, R134, RZ, 0x2 ;  /* 0x0000008661867211 */ /* 0x000fe400078f10ff */
[----:B------:R-:W-:-:S02]  /*38b0*/  SHF.R.S32.HI R97, RZ, 0x1f, R132 ;  /* 0x0000001fff617819 */ /* 0x000fc40000011484 */
[----:B------:R-:W-:Y:S02]  /*38c0*/  SHF.R.S32.HI R138, RZ, 0x1f, R99 ;  /* 0x0000001fff8a7819 */ /* 0x000fe40000011463 */
[----:B------:R-:W-:Y:S02]  /*38d0*/  LEA.HI R132, R97, R132, RZ, 0x2 ;  /* 0x0000008461847211 */ /* 0x000fe400078f10ff */
[----:B------:R-:W-:Y:S01]  /*38e0*/  LEA.HI R97, R138, R99, RZ, 0x2 ;  /* 0x000000638a617211 */ /* 0x000fe200078f10ff */
[----:B-1----:R-:W-:Y:S01]  /*38f0*/  FADD.FTZ R99, RZ, R80 ;  /* 0x00000050ff637221 */ /* 0x002fe20000010000 */
[C---:B------:R-:W-:Y:S01]  /*3900*/  IADD3 R138, R94.reuse, 0x48, RZ ;  /* 0x000000485e8a7810 */ /* 0x040fe20007ffe0ff */
[----:B------:R-:W-:Y:S01]  /*3910*/  FADD.FTZ R80, RZ, R81 ;  /* 0x00000051ff507221 */ /* 0x000fe20000010000 */
[----:B------:R-:W-:Y:S01]  /*3920*/  IADD3 R135, R94, 0x38, RZ ;  /* 0x000000385e877810 */ /* 0x000fe20007ffe0ff */
[----:B--2---:R-:W-:Y:S01]  /*3930*/  FADD.FTZ R99, R99, R82 ;  /* 0x0000005263637221 */ /* 0x004fe20000010000 */
[----:B------:R-:W-:Y:S01]  /*3940*/  SHF.R.S32.HI R81, RZ, 0x1f, R138 ;  /* 0x0000001fff517819 */ /* 0x000fe2000001148a */
[----:B------:R-:W-:Y:S01]  /*3950*/  FADD.FTZ R80, R80, R83 ;  /* 0x0000005350507221 */ /* 0x000fe20000010000 */
[C---:B------:R-:W-:Y:S01]  /*3960*/  IADD3 R137, R94.reuse, 0x2c, RZ ;  /* 0x0000002c5e897810 */ /* 0x040fe20007ffe0ff */
[----:B---3--:R-:W-:Y:S01]  /*3970*/  FADD.FTZ R99, R99, R84 ;  /* 0x0000005463637221 */ /* 0x008fe20000010000 */
[----:B------:R-:W-:Y:S01]  /*3980*/  IADD3 R139, R94, 0x44, RZ ;  /* 0x000000445e8b7810 */ /* 0x000fe20007ffe0ff */
[----:B------:R-:W-:Y:S01]  /*3990*/  FADD.FTZ R80, R80, R85 ;  /* 0x0000005550507221 */ /* 0x000fe20000010000 */
[----:B------:R-:W-:Y:S01]  /*39a0*/  IADD3 R82, R94, 0x4c, RZ ;  /* 0x0000004c5e527810 */ /* 0x000fe20007ffe0ff */
[----:B----4-:R-:W-:Y:S01]  /*39b0*/  FADD.FTZ R99, R99, R86 ;  /* 0x0000005663637221 */ /* 0x010fe20000010000 */
[----:B------:R-:W-:Y:S01]  /*39c0*/  SHF.R.S32.HI R96, RZ, 0x1f, R135 ;  /* 0x0000001fff607819 */ /* 0x000fe20000011487 */
[----:B------:R-:W-:Y:S01]  /*39d0*/  FADD.FTZ R80, R80, R87 ;  /* 0x0000005750507221 */ /* 0x000fe20000010000 */
[----:B------:R-:W-:Y:S01]  /*39e0*/  LEA.HI R94, R81, R138, RZ, 0x2 ;  /* 0x0000008a515e7211 */ /* 0x000fe200078f10ff */
[----:B0-----:R-:W-:Y:S01]  /*39f0*/  FADD.FTZ R99, R99, R88 ;  /* 0x0000005863637221 */ /* 0x001fe20000010000 */
[----:B------:R-:W-:Y:S01]  /*3a00*/  SHF.R.S32.HI R81, RZ, 0x2, R95 ;  /* 0x00000002ff517819 */ /* 0x000fe2000001145f */
[----:B------:R-:W-:Y:S01]  /*3a10*/  FADD.FTZ R80, R80, R89 ;  /* 0x0000005950507221 */ /* 0x000fe20000010000 */
[----:B------:R-:W-:-:S02]  /*3a20*/  LEA.HI R135, R96, R135, RZ, 0x2 ;  /* 0x0000008760877211 */ /* 0x000fc400078f10ff */
[----:B------:R-:W-:Y:S01]  /*3a30*/  SHF.R.S32.HI R96, RZ, 0x1f, R139 ;  /* 0x0000001fff607819 */ /* 0x000fe2000001148b */
[----:B------:R-:W-:Y:S01]  /*3a40*/  IMAD R81, R81, 0x28, R22 ;  /* 0x0000002851517824 */ /* 0x000fe200078e0216 */
[----:B------:R-:W-:Y:S01]  /*3a50*/  SHF.R.S32.HI R70, RZ, 0x1f, R137 ;  /* 0x0000001fff467819 */ /* 0x000fe20000011489 */
[----:B-----5:R-:W-:Y:S01]  /*3a60*/  FADD.FTZ R138, R80, R91 ;  /* 0x0000005b508a7221 */ /* 0x020fe20000010000 */
[----:B------:R-:W-:Y:S02]  /*3a70*/  IADD3 R71, R130, R71, RZ ;  /* 0x0000004782477210 */ /* 0x000fe40007ffe0ff */
[----:B------:R-:W-:Y:S02]  /*3a80*/  SHF.R.S32.HI R83, RZ, 0x1f, R82 ;  /* 0x0000001fff537819 */ /* 0x000fe40000011452 */
[----:B------:R-:W-:Y:S02]  /*3a90*/  SHF.R.S32.HI R93, RZ, 0x2, R93 ;  /* 0x00000002ff5d7819 */ /* 0x000fe4000001145d */
[----:B------:R-:W-:Y:S01]  /*3aa0*/  LEA.HI R96, R96, R139, RZ, 0x2 ;  /* 0x0000008b60607211 */ /* 0x000fe200078f10ff */
[----:B------:R-:W-:Y:S01]  /*3ab0*/  FADD.FTZ R139, R99, R90 ;  /* 0x0000005a638b7221 */ /* 0x000fe20000010000 */
[----:B------:R-:W-:Y:S01]  /*3ac0*/  LEA.HI R95, R83, R82, RZ, 0x2 ;  /* 0x00000052535f7211 */ /* 0x000fe200078f10ff */
[----:B------:R-:W-:Y:S01]  /*3ad0*/  IMAD R93, R93, 0x28, R22 ;  /* 0x000000285d5d7824 */ /* 0x000fe200078e0216 */
[----:B------:R-:W-:-:S02]  /*3ae0*/  IADD3 R99, R130, R81, RZ ;  /* 0x0000005182637210 */ /* 0x000fc40007ffe0ff */
[----:B------:R-:W-:Y:S02]  /*3af0*/  LEA.HI R137, R70, R137, RZ, 0x2 ;  /* 0x0000008946897211 */ /* 0x000fe400078f10ff */
[----:B------:R-:W-:Y:S01]  /*3b00*/  SHF.R.S32.HI R83, RZ, 0x2, R92 ;  /* 0x00000002ff537819 */ /* 0x000fe2000001145c */
[----:B------:R-:W0:Y:S01]  /*3b10*/  LDS.64 R70, [R71] ;  /* 0x0000000047467984 */ /* 0x000e220000000a00 */
[----:B------:R-:W-:Y:S02]  /*3b20*/  SHF.R.S32.HI R81, RZ, 0x2, R98 ;  /* 0x00000002ff517819 */ /* 0x000fe40000011462 */
[C---:B------:R-:W-:Y:S01]  /*3b30*/  IADD3 R80, R130.reuse, R93, RZ ;  /* 0x0000005d82507210 */ /* 0x040fe20007ffe0ff */
[--C-:B------:R-:W-:Y:S01]  /*3b40*/  IMAD R83, R83, 0x28, R22.reuse ;  /* 0x0000002853537824 */ /* 0x100fe200078e0216 */
[----:B------:R-:W1:Y:S01]  /*3b50*/  LDS.64 R98, [R99] ;  /* 0x0000000063627984 */ /* 0x000e620000000a00 */
[----:B------:R-:W-:Y:S01]  /*3b60*/  SHF.R.S32.HI R137, RZ, 0x2, R137 ;  /* 0x00000002ff897819 */ /* 0x000fe20000011489 */
[----:B------:R-:W-:Y:S01]  /*3b70*/  IMAD R85, R81, 0x28, R22 ;  /* 0x0000002851557824 */ /* 0x000fe200078e0216 */
[----:B------:R-:W-:Y:S01]  /*3b80*/  SHF.R.S32.HI R87, RZ, 0x2, R136 ;  /* 0x00000002ff577819 */ /* 0x000fe20000011488 */
[----:B------:R-:W2:Y:S01]  /*3b90*/  LDS.64 R80, [R80] ;  /* 0x0000000050507984 */ /* 0x000ea20000000a00 */
[C---:B------:R-:W-:Y:S01]  /*3ba0*/  IADD3 R83, R130.reuse, R83, RZ ;  /* 0x0000005382537210 */ /* 0x040fe20007ffe0ff */
[--C-:B------:R-:W-:Y:S01]  /*3bb0*/  IMAD R137, R137, 0x28, R22.reuse ;  /* 0x0000002889897824 */ /* 0x100fe200078e0216 */
[----:B------:R-:W-:Y:S01]  /*3bc0*/  IADD3 R85, R130, R85, RZ ;  /* 0x0000005582557210 */ /* 0x000fe20007ffe0ff */
[----:B------:R-:W-:Y:S01]  /*3bd0*/  IMAD R87, R87, 0x28, R22 ;  /* 0x0000002857577824 */ /* 0x000fe200078e0216 */
[----:B------:R-:W-:-:S02]  /*3be0*/  SHF.R.S32.HI R89, RZ, 0x2, R134 ;  /* 0x00000002ff597819 */ /* 0x000fc40000011486 */
[----:B------:R-:W3:Y:S01]  /*3bf0*/  LDS.64 R82, [R83] ;  /* 0x0000000053527984 */ /* 0x000ee20000000a00 */
[C---:B------:R-:W-:Y:S02]  /*3c00*/  IADD3 R86, R130.reuse, R137, RZ ;  /* 0x0000008982567210 */ /* 0x040fe40007ffe0ff */
[----:B------:R-:W-:Y:S01]  /*3c10*/  SHF.R.S32.HI R135, RZ, 0x2, R135 ;  /* 0x00000002ff877819 */ /* 0x000fe20000011487 */
[----:B------:R-:W4:Y:S01]  /*3c20*/  LDS.64 R84, [R85] ;  /* 0x0000000055547984 */ /* 0x000f220000000a00 */
[----:B------:R-:W-:Y:S01]  /*3c30*/  IMAD R89, R89, 0x28, R22 ;  /* 0x0000002859597824 */ /* 0x000fe200078e0216 */
[C---:B------:R-:W-:Y:S02]  /*3c40*/  IADD3 R88, R130.reuse, R87, RZ ;  /* 0x0000005782587210 */ /* 0x040fe40007ffe0ff */
[----:B------:R-:W-:Y:S01]  /*3c50*/  SHF.R.S32.HI R91, RZ, 0x2, R132 ;  /* 0x00000002ff5b7819 */ /* 0x000fe20000011484 */
[----:B------:R-:W5:Y:S01]  /*3c60*/  LDS.64 R86, [R86] ;  /* 0x0000000056567984 */ /* 0x000f620000000a00 */
        /* <DEDUP_REMOVED lines=8> */
[----:B------:R-:W-:Y:S01]  /*3cf0*/  SHF.R.S32.HI R135, RZ, 0x2, R94 ;  /* 0x00000002ff877819 */ /* 0x000fe2000001145e */
[--C-:B------:R-:W-:Y:S01]  /*3d00*/  IMAD R97, R97, 0x28, R22.reuse ;  /* 0x0000002861617824 */ /* 0x100fe200078e0216 */
[C---:B------:R-:W-:Y:S01]  /*3d10*/  IADD3 R94, R130.reuse, R93, RZ ;  /* 0x0000005d825e7210 */ /* 0x040fe20007ffe0ff */
[----:B------:R-:W-:Y:S01]  /*3d20*/  IMAD R137, R137, 0x28, R22 ;  /* 0x0000002889897824 */ /* 0x000fe200078e0216 */
[----:B------:R-:W5:Y:S01]  /*3d30*/  LDS.64 R92, [R92] ;  /* 0x000000005c5c7984 */ /* 0x000f620000000a00 */
[----:B------:R-:W-:Y:S01]  /*3d40*/  SHF.R.S32.HI R141, RZ, 0x2, R95 ;  /* 0x00000002ff8d7819 */ /* 0x000fe2000001145f */
[----:B0-----:R-:W-:Y:S01]  /*3d50*/  FADD.FTZ R139, R139, R70 ;  /* 0x000000468b8b7221 */ /* 0x001fe20000010000 */
[C---:B------:R-:W-:Y:S01]  /*3d60*/  IADD3 R97, R130.reuse, R97, RZ ;  /* 0x0000006182617210 */ /* 0x040fe20007ffe0ff */
[----:B------:R-:W0:Y:S01]  /*3d70*/  LDS.64 R94, [R94] ;  /* 0x000000005e5e7984 */ /* 0x000e220000000a00 */
[----:B------:R-:W-:Y:S01]  /*3d80*/  IMAD R135, R135, 0x28, R22 ;  /* 0x0000002887877824 */ /* 0x000fe200078e0216 */
[----:B------:R-:W-:Y:S01]  /*3d90*/  IADD3 R70, R130, R137, RZ ;  /* 0x0000008982467210 */ /* 0x000fe20007ffe0ff */
[----:B------:R-:W-:Y:S01]  /*3da0*/  FADD.FTZ R138, R138, R71 ;  /* 0x000000478a8a7221 */ /* 0x000fe20000010000 */
[----:B-1----:R-:W-:Y:S01]  /*3db0*/  FADD.FTZ R139, R139, R98 ;  /* 0x000000628b8b7221 */ /* 0x002fe20000010000 */
[----:B------:R-:W1:Y:S01]  /*3dc0*/  LDS.64 R96, [R97] ;  /* 0x0000000061607984 */ /* 0x000e620000000a00 */
        /* <DEDUP_REMOVED lines=23> */
[----:B-1----:R-:W-:Y:S02]  /*3f40*/  FADD.FTZ R139, R139, R96 ;  /* 0x000000608b8b7221 */ /* 0x002fe40000010000 */
[----:B------:R-:W-:Y:S02]  /*3f50*/  FADD.FTZ R138, R138, R97 ;  /* 0x000000618a8a7221 */ /* 0x000fe40000010000 */
[----:B------:R-:W-:Y:S02]  /*3f60*/  FADD.FTZ R139, R139, R70 ;  /* 0x000000468b8b7221 */ /* 0x000fe40000010000 */
[----:B------:R-:W-:Y:S02]  /*3f70*/  FADD.FTZ R138, R138, R71 ;  /* 0x000000478a8a7221 */ /* 0x000fe40000010000 */
[----:B--2---:R-:W-:-:S02]  /*3f80*/  FADD.FTZ R139, R139, R98 ;  /* 0x000000628b8b7221 */ /* 0x004fc40000010000 */
[----:B------:R-:W-:Y:S02]  /*3f90*/  FADD.FTZ R138, R138, R99 ;  /* 0x000000638a8a7221 */ /* 0x000fe40000010000 */
[----:B---3--:R-:W-:Y:S02]  /*3fa0*/  FADD.FTZ R88, R139, R80 ;  /* 0x000000508b587221 */ /* 0x008fe40000010000 */
[----:B------:R-:W-:-:S07]  /*3fb0*/  FADD.FTZ R89, R138, R81 ;  /* 0x000000518a597221 */ /* 0x000fce0000010000 */
.L_x_3236:
[----:B------:R-:W-:Y:S05]  /*3fc0*/  BSYNC B0 ;  /* 0x0000000000007941 */ /* 0x000fea0003800000 */
.L_x_3235:
        /* <DEDUP_REMOVED lines=19> */
[----:B------:R-:W-:-:S04]  /*4100*/  LEA R82, R82, R83, 0x5 ;  /* 0x0000005352527211 */ /* 0x000fc800078e28ff */
[----:B------:R-:W-:-:S05]  /*4110*/  SHF.L.U32 R83, R82, 0x1, RZ ;  /* 0x0000000152537819 */ /* 0x000fca00000006ff */
[----:B0-----:R-:W-:-:S05]  /*4120*/  IMAD.WIDE.U32 R80, R83, 0x4, R80 ;  /* 0x0000000453507825 */ /* 0x001fca00078e0050 */
[----:B------:R1:W-:Y:S02]  /*4130*/  STG.E.64 desc[UR8][R80.64], R70 ;  /* 0x0000004650007986 */ /* 0x0003e4000c101b08 */
.L_x_3238:
[----:B------:R-:W-:Y:S05]  /*4140*/  BSYNC B0 ;  /* 0x0000000000007941 */ /* 0x000fea0003800000 */
.L_x_3237:
        /* <DEDUP_REMOVED lines=13> */
.L_x_3241:
[----:B------:R-:W2:Y:S04]  /*4220*/  LD.E.STRONG.GPU R80, desc[UR8][R70.64] ;  /* 0x0000000846507980 */ /* 0x000ea8000c10f900 */
[----:B--2---:R-:W-:Y:S01]  /*4230*/  CCTL.IVALL ;  /* 0x00000000ff00798f */ /* 0x004fe20002000000 */
[----:B------:R-:W-:Y:S05]  /*4240*/  YIELD ;  /* 0x0000000000007946 */ /* 0x000fea0003800000 */
[----:B-----5:R-:W-:-:S04]  /*4250*/  LOP3.LUT R80, R80, R81, RZ, 0x3c, !PT ;  /* 0x0000005150507212 */ /* 0x020fc800078e3cff */
[----:B------:R-:W-:-:S13]  /*4260*/  ISETP.GT.AND P1, PT, R80, -0x1, PT ;  /* 0xffffffff5000780c */ /* 0x000fda0003f24270 */
[----:B------:R-:W-:Y:S05]  /*4270*/  @P1 BRA `(.L_x_3241) ;  /* 0xfffffffc00e81947 */ /* 0x000fea000383ffff */
.L_x_3240:
[----:B------:R-:W-:Y:S05]  /*4280*/  WARPSYNC.ALL ;  /* 0x0000000000007948 */ /* 0x000fea0003800000 */
[----:B------:R-:W-:Y:S06]  /*4290*/  BAR.SYNC.DEFER_BLOCKING 0x0 ;  /* 0x0000000000007b1d */ /* 0x000fec0000010000 */
[----:B------:R-:W-:Y:S05]  /*42a0*/  BRA `(.L_x_3242) ;  /* 0x0000000000607947 */ /* 0x000fea0003800000 */
.L_x_3239:
        /* <DEDUP_REMOVED lines=8> */
[----:B------:R-:W-:Y:S02]  /*4330*/  ISETP.NE.AND P1, PT, R25, R80, PT ;  /* 0x000000501900720c */ /* 0x000fe40003f25270 */
[----:B------:R-:W-:Y:S01]  /*4340*/  MOV R80, 0x7fffffe1 ;  /* 0x7fffffe100507802 */ /* 0x000fe20000000f00 */
[----:B-1----:R-:W-:-:S03]  /*4350*/  IMAD.WIDE.U32 R70, R81, 0x4, R70 ;  /* 0x0000000451467825 */ /* 0x002fc600078e0046 */
[----:B------:R-:W-:Y:S01]  /*4360*/  SEL R81, R80, 0x1, !P1 ;  /* 0x0000000150517807 */ /* 0x000fe20004800000 */
[----:B------:R-:W-:Y:S06]  /*4370*/  MEMBAR.ALL.GPU ;  /* 0x0000000000007992 */ /* 0x000fec000000a000 */
[----:B------:R-:W-:-:S00]  /*4380*/  ERRBAR ;  /* 0x00000000000079ab */ /* 0x000fc00000000000 */
[----:B------:R-:W-:Y:S06]  /*4390*/  CGAERRBAR ;  /* 0x00000000000075ab */ /* 0x000fec0000000000 */
[----:B------:R1:W5:Y:S02]  /*43a0*/  ATOM.E.ADD.STRONG.GPU PT, R81, desc[UR8][R70.64], R81 ;  /* 0x000000514651798a */ /* 0x00036400081ee1c8 */
.L_x_3244:
[----:B------:R-:W2:Y:S04]  /*43b0*/  LD.E.STRONG.GPU R80, desc[UR8][R70.64] ;  /* 0x0000000846507980 */ /* 0x000ea8000c10f900 */
[----:B--2---:R-:W-:Y:S01]  /*43c0*/  CCTL.IVALL ;  /* 0x00000000ff00798f */ /* 0x004fe20002000000 */
[----:B------:R-:W-:Y:S05]  /*43d0*/  YIELD ;  /* 0x0000000000007946 */ /* 0x000fea0003800000 */
[----:B-----5:R-:W-:-:S04]  /*43e0*/  LOP3.LUT R80, R80, R81, RZ, 0x3c, !PT ;  /* 0x0000005150507212 */ /* 0x020fc800078e3cff */
[----:B------:R-:W-:-:S13]  /*43f0*/  ISETP.GT.AND P1, PT, R80, -0x1, PT ;  /* 0xffffffff5000780c */ /* 0x000fda0003f24270 */
[----:B------:R-:W-:Y:S05]  /*4400*/  @P1 BRA `(.L_x_3244) ;  /* 0xfffffffc00e81947 */ /* 0x000fea000383ffff */
.L_x_3243:
[----:B------:R-:W-:Y:S05]  /*4410*/  WARPSYNC.ALL ;  /* 0x0000000000007948 */ /* 0x000fea0003800000 */
[----:B------:R-:W-:Y:S06]  /*4420*/  BAR.SYNC.DEFER_BLOCKING 0x0 ;  /* 0x0000000000007b1d */ /* 0x000fec0000010000 */
.L_x_3242:
[----:B------:R-:W-:Y:S01]  /*4430*/  ISETP.GT.U32.AND P1, PT, R24, 0x1f, PT ;  /* 0x0000001f1800780c */ /* 0x000fe20003f24070 */
[----:B------:R-:W2:Y:S01]  /*4440*/  S2UR UR7, SR_CgaCtaId ;  /* 0x00000000000779c3 */ /* 0x000ea20000008800 */
[----:B------:R-:W-:Y:S01]  /*4450*/  UMOV UR5, 0x400 ;  /* 0x0000040000057882 */ /* 0x000fe20000000000 */
[----:B------:R-:W-:-:S10]  /*4460*/  ULDC.64 UR12, c[0x0][0x210] ;  /* 0x00008400000c7ab9 */ /* 0x000fd40000000a00 */
[----:B-1----:R-:W1:Y:S01]  /*4470*/  @!P1 LDC R81, c[0x0][0x10] ;  /* 0x00000400ff519b82 */ /* 0x002e620000000800 */
[----:B------:R-:W-:-:S07]  /*4480*/  @!P1 LOP3.LUT R83, R24, 0x7, RZ, 0xc0, !PT ;  /* 0x0000000718539812 */ /* 0x000fce00078ec0ff */
[----:B------:R-:W3:Y:S01]  /*4490*/  @!P1 LDC.64 R70, c[0x0][0x260] ;  /* 0x00009800ff469b82 */ /* 0x000ee20000000a00 */
[----:B-1----:R-:W-:Y:S01]  /*44a0*/  @!P1 IMAD R80, R81, UR4, R26 ;  /* 0x0000000451509c24 */ /* 0x002fe2000f8e021a */
[----:B------:R-:W-:-:S04]  /*44b0*/  @!P1 LOP3.LUT R81, R24, 0x7ffffff8, RZ, 0xc0, !PT ;  /* 0x7ffffff818519812 */ /* 0x000fc800078ec0ff */
[----:B------:R-:W-:-:S04]  /*44c0*/  @!P1 LEA R80, R80, R81, 0x5 ;  /* 0x0000005150509211 */ /* 0x000fc800078e28ff */
[----:B------:R-:W-:-:S04]  /*44d0*/  @!P1 IADD3 R80, R80, R83, RZ ;  /* 0x0000005350509210 */ /* 0x000fc80007ffe0ff */
        /* <DEDUP_REMOVED lines=14> */
[----:B0-----:R-:W0:Y:S01]  /*45c0*/  SHFL.BFLY PT, R85, R82, 0x2, 0x1f ;  /* 0x0c401f0052557f89 */ /* 0x001e2200000e0000 */
[----:B------:R-:W-:Y:S02]  /*45d0*/  SHF.L.U32 R80, R100, 0x2, RZ ;  /* 0x0000000264507819 */ /* 0x000fe400000006ff */
[----:B------:R-:W-:Y:S01]  /*45e0*/  MOV R100, R128 ;  /* 0x0000008000647202 */ /* 0x000fe20000000f00 */
[----:B------:R-:W1:Y:S01]  /*45f0*/  SHFL.BFLY PT, R84, R83, 0x2, 0x1f ;  /* 0x0c401f0053547f89 */ /* 0x000e6200000e0000 */
[----:B------:R-:W-:-:S04]  /*4600*/  LOP3.LUT R80, R80, 0xc, RZ, 0xc0, !PT ;  /* 0x0000000c50507812 */ /* 0x000fc800078ec0ff */
        /* <DEDUP_REMOVED lines=9> */
[----:B------:R-:W-:Y:S01]  /*46a0*/  @!P1 FMUL.FTZ R70, R70, 4.8828125727595761418e-05 ;  /* 0x384ccccd46469820 */ /* 0x000fe20000410000 */
[----:B------:R-:W-:-:S05]  /*46b0*/  @!P1 FMUL.FTZ R71, R71, 4.8828125727595761418e-05 ;  /* 0x384ccccd47479820 */ /* 0x000fca0000410000 */
[----:B------:R-:W-:Y:S01]  /*46c0*/  @!P1 STS.64 [R69+UR5], R70 ;  /* 0x0000004645009988 */ /* 0x000fe20008000a05 */
[----:B------:R-:W-:Y:S06]  /*46d0*/  BAR.SYNC.DEFER_BLOCKING 0x0 ;  /* 0x0000000000007b1d */ /* 0x000fec0000010000 */
[----:B------:R-:W0:Y:S02]  /*46e0*/  LDS.64 R80, [R80] ;  /* 0x0000000050507984 */ /* 0x000e240000000a00 */
[C-C-:B0-----:R-:W-:Y:S01]  /*46f0*/  FFMA.FTZ R87, R5.reuse, R28, -R80.reuse ;  /* 0x0000001c05577223 */ /* 0x141fe20000010850 */
[--C-:B------:R-:W-:Y:S01]  /*4700*/  FFMA.FTZ R52, R5, R52, -R80.reuse ;  /* 0x0000003405347223 */ /* 0x100fe20000010850 */
[--C-:B------:R-:W-:Y:S01]  /*4710*/  FFMA.FTZ R28, R101, R49, -R80.reuse ;  /* 0x00000031651c7223 */ /* 0x100fe20000010850 */
[C-C-:B------:R-:W-:Y:S01]  /*4720*/  FFMA.FTZ R115, R5.reuse, R115, -R80.reuse ;  /* 0x0000007305737223 */ /* 0x140fe20000010850 */
[----:B------:R-:W-:Y:S01]  /*4730*/  FFMA.FTZ R83, R5, R42, -R80 ;  /* 0x0000002a05537223 */ /* 0x000fe20000010850 */
[-C--:B------:R-:W-:Y:S01]  /*4740*/  FFMA.FTZ R3, R3, -R81.reuse, R52 ;  /* 0x8000005103037223 */ /* 0x080fe20000010034 */
[----:B------:R-:W-:Y:S01]  /*4750*/  FFMA.FTZ R67, R67, -R81, R28 ;  /* 0x8000005143437223 */ /* 0x000fe2000001001c */
[--C-:B------:R-:W-:Y:S01]  /*4760*/  FFMA.FTZ R85, R5, R36, -R80.reuse ;  /* 0x0000002405557223 */ /* 0x100fe20000010850 */
[--C-:B------:R-:W-:Y:S01]  /*4770*/  FFMA.FTZ R36, R65, R47, -R80.reuse ;  /* 0x0000002f41247223 */ /* 0x100fe20000010850 */
[--C-:B------:R-:W-:Y:S01]  /*4780*/  FFMA.FTZ R42, R61, R45, -R80.reuse ;  /* 0x0000002d3d2a7223 */ /* 0x100fe20000010850 */
[--C-:B------:R-:W-:Y:S01]  /*4790*/  FFMA.FTZ R43, R101, R43, -R80.reuse ;  /* 0x0000002b652b7223 */ /* 0x100fe20000010850 */
[----:B------:R-:W-:Y:S01]  /*47a0*/  FFMA.FTZ R115, R30, -R81, R115 ;  /* 0x800000511e737223 */ /* 0x000fe20000010073 */
[C---:B------:R-:W-:Y:S01]  /*47b0*/  FMUL.FTZ R3, R102.reuse, R3 ;  /* 0x0000000366037220 */ /* 0x040fe20000410000 */
[----:B------:R-:W-:Y:S01]  /*47c0*/  FMUL.FTZ R30, R102, R67 ;  /* 0x00000043661e7220 */ /* 0x000fe20000410000 */
[----:B------:R-:W-:Y:S01]  /*47d0*/  FFMA.FTZ R107, R61, R107, -R80 ;  /* 0x0000006b3d6b7223 */ /* 0x000fe20000010850 */
[-C--:B------:R-:W-:Y:S01]  /*47e0*/  FFMA.FTZ R63, R63, -R81.reuse, R36 ;  /* 0x800000513f3f7223 */ /* 0x080fe20000010024 */
[----:B------:R-:W-:Y:S01]  /*47f0*/  FFMA.FTZ R59, R59, -R81, R42 ;  /* 0x800000513b3b7223 */ /* 0x000fe2000001002a */
[C-C-:B------:R-:W-:Y:S01]  /*4800*/  FFMA.FTZ R29, R65.reuse, R29, -R80.reuse ;  /* 0x0000001d411d7223 */ /* 0x140fe20000010850 */
[-C--:B------:R-:W-:Y:S01]  /*4810*/  FFMA.FTZ R83, R68, -R81.reuse, R83 ;  /* 0x8000005144537223 */ /* 0x080fe20000010053 */
[----:B------:R-:W-:Y:S01]  /*4820*/  FFMA.FTZ R43, R66, -R81, R43 ;  /* 0x80000051422b7223 */ /* 0x000fe2000001002b */
[----:B------:R-:W-:Y:S01]  /*4830*/  IADD3 R28, P1, R14, UR12, RZ ;  /* 0x0000000c0e1c7c10 */ /* 0x000fe2000ff3e0ff */
[--C-:B------:R-:W-:Y:S01]  /*4840*/  FFMA.FTZ R41, R65, R41, -R80.reuse ;  /* 0x0000002941297223 */ /* 0x100fe20000010850 */
[--C-:B------:R-:W-:Y:S01]  /*4850*/  FFMA.FTZ R39, R61, R39, -R80.reuse ;  /* 0x000000273d277223 */ /* 0x100fe20000010850 */
[----:B------:R-:W-:Y:S01]  /*4860*/  FFMA.FTZ R107, R32, -R81, R107 ;  /* 0x80000051206b7223 */ /* 0x000fe2000001006b */
[----:B------:R-:W-:Y:S01]  /*4870*/  F2FP.F16.F32.PACK_AB R3, R30, R3 ;  /* 0x000000031e03723e */ /* 0x000fe200000000ff */
[C-C-:B------:R-:W-:Y:S01]  /*4880*/  FFMA.FTZ R105, R5.reuse, R105, -R80.reuse ;  /* 0x0000006905697223 */ /* 0x140fe20000010850 */
[C-C-:B------:R-:W-:Y:S01]  /*4890*/  FFMA.FTZ R123, R5.reuse, R123, -R80.reuse ;  /* 0x0000007b057b7223 */ /* 0x140fe20000010850 */
[--C-:B------:R-:W-:Y:S01]  /*48a0*/  FFMA.FTZ R129, R5, R129, -R80.reuse ;  /* 0x0000008105817223 */ /* 0x100fe20000010850 */
[--C-:B------:R-:W-:Y:S01]  /*48b0*/  FFMA.FTZ R37, R101, R37, -R80.reuse ;  /* 0x0000002565257223 */ /* 0x100fe20000010850 */
[C---:B------:R-:W-:Y:S01]  /*48c0*/  FMUL.FTZ R63, R102.reuse, R63 ;  /* 0x0000003f663f7220 */ /* 0x040fe20000410000 */
[----:B------:R-:W-:Y:S01]  /*48d0*/  FMUL.FTZ R32, R102, R59 ;  /* 0x0000003b66207220 */ /* 0x000fe20000410000 */
[----:B------:R-:W-:Y:S01]  /*48e0*/  FFMA.FTZ R5, R46, -R81, R29 ;  /* 0x800000512e057223 */ /* 0x000fe2000001001d */
[C---:B------:R-:W-:Y:S01]  /*48f0*/  FMUL.FTZ R83, R102.reuse, R83 ;  /* 0x0000005366537220 */ /* 0x040fe20000410000 */
[----:B------:R-:W-:Y:S01]  /*4900*/  FMUL.FTZ R14, R102, R43 ;  /* 0x0000002b660e7220 */ /* 0x000fe20000410000 */
[----:B------:R-:W-:Y:S01]  /*4910*/  IADD3.X R29, R13, UR13, RZ, P1, !PT ;  /* 0x0000000d0d1d7c10 */ /* 0x000fe20008ffe4ff */
[-C--:B------:R-:W-:Y:S01]  /*4920*/  FFMA.FTZ R41, R64, -R81.reuse, R41 ;  /* 0x8000005140297223 */ /* 0x080fe20000010029 */
[-C--:B------:R-:W-:Y:S01]  /*4930*/  FFMA.FTZ R39, R62, -R81.reuse, R39 ;  /* 0x800000513e277223 */ /* 0x080fe20000010027 */
[----:B------:R-:W-:Y:S01]  /*4940*/  PRMT R13, R3, 0x7632, R13 ;  /* 0x00007632030d7816 */ /* 0x000fe2000000000d */
[-C--:B------:R-:W-:Y:S01]  /*4950*/  FFMA.FTZ R85, R60, -R81.reuse, R85 ;  /* 0x800000513c557223 */ /* 0x080fe20000010055 */
[----:B------:R-:W-:Y:S01]  /*4960*/  FFMA.FTZ R37, R58, -R81, R37 ;  /* 0x800000513a257223 */ /* 0x000fe20000010025 */
[----:B------:R-:W-:Y:S01]  /*4970*/  F2FP.F16.F32.PACK_AB R63, R32, R63 ;  /* 0x0000003f203f723e */ /* 0x000fe200000000ff */
[--C-:B------:R-:W-:Y:S01]  /*4980*/  FFMA.FTZ R35, R65, R35, -R80.reuse ;  /* 0x0000002341237223 */ /* 0x100fe20000010850 */
[----:B------:R-:W-:Y:S01]  /*4990*/  IADD3 R12, P1, R12, UR12, RZ ;  /* 0x0000000c0c0c7c10 */ /* 0x000fe2000ff3e0ff */
[--C-:B------:R-:W-:Y:S01]  /*49a0*/  FFMA.FTZ R33, R61, R33, -R80.reuse ;  /* 0x000000213d217223 */ /* 0x100fe20000010850 */
[----:B------:R-:W-:Y:S01]  /*49b0*/  F2FP.F16.F32.PACK_AB R83, R14, R83 ;  /* 0x000000530e53723e */ /* 0x000fe200000000ff */
[--C-:B------:R-:W-:Y:S01]  /*49c0*/  FFMA.FTZ R31, R101, R31, -R80.reuse ;  /* 0x0000001f651f7223 */ /* 0x100fe20000010850 */
[C---:B------:R-:W-:Y:S01]  /*49d0*/  FMUL.FTZ R41, R102.reuse, R41 ;  /* 0x0000002966297220 */ /* 0x040fe20000410000 */
[C---:B------:R-:W-:Y:S01]  /*49e0*/  FMUL.FTZ R30, R102.reuse, R39 ;  /* 0x00000027661e7220 */ /* 0x040fe20000410000 */
[C---:B------:R-:W-:Y:S01]  /*49f0*/  FMUL.FTZ R85, R102.reuse, R85 ;  /* 0x0000005566557220 */ /* 0x040fe20000410000 */
[----:B------:R-:W-:Y:S01]  /*4a00*/  FMUL.FTZ R32, R102, R37 ;  /* 0x0000002566207220 */ /* 0x000fe20000410000 */
[----:B------:R0:W-:Y:S01]  /*4a10*/  STG.E.U16 desc[UR8][R28.64+0x2], R13 ;  /* 0x0000020d1c007986 */ /* 0x0001e2000c101508 */
[----:B------:R-:W-:Y:S01]  /*4a20*/  FFMA.FTZ R109, R65, R109, -R80 ;  /* 0x0000006d416d7223 */ /* 0x000fe20000010850 */
[----:B------:R-:W-:Y:S01]  /*4a30*/  PRMT R14, R63, 0x7632, R14 ;  /* 0x000076323f0e7816 */ /* 0x000fe2000000000e */
[-C--:B------:R-:W-:Y:S01]  /*4a40*/  FFMA.FTZ R35, R56, -R81.reuse, R35 ;  /* 0x8000005138237223 */ /* 0x080fe20000010023 */
[-C--:B------:R-:W-:Y:S01]  /*4a50*/  FFMA.FTZ R33, R54, -R81.reuse, R33 ;  /* 0x8000005136217223 */ /* 0x080fe20000010021 */
[-C--:B------:R-:W-:Y:S01]  /*4a60*/  FFMA.FTZ R87, R50, -R81.reuse, R87 ;  /* 0x8000005132577223 */ /* 0x080fe20000010057 */
[----:B------:R-:W-:Y:S01]  /*4a70*/  FFMA.FTZ R31, R48, -R81, R31 ;  /* 0x80000051301f7223 */ /* 0x000fe2000001001f */
[--C-:B------:R-:W-:Y:S01]  /*4a80*/  FFMA.FTZ R27, R61, R27, -R80.reuse ;  /* 0x0000001b3d1b7223 */ /* 0x100fe20000010850 */
[----:B------:R-:W-:Y:S01]  /*4a90*/  F2FP.F16.F32.PACK_AB R41, R30, R41 ;  /* 0x000000291e29723e */ /* 0x000fe200000000ff */
[----:B------:R-:W-:Y:S01]  /*4aa0*/  FFMA.FTZ R109, R34, -R81, R109 ;  /* 0x80000051226d7223 */ /* 0x000fe2000001006d */
[----:B------:R-:W-:Y:S01]  /*4ab0*/  F2FP.F16.F32.PACK_AB R85, R32, R85 ;  /* 0x000000552055723e */ /* 0x000fe200000000ff */
[--C-:B------:R-:W-:Y:S01]  /*4ac0*/  FFMA.FTZ R103, R101, R103, -R80.reuse ;  /* 0x0000006765677223 */ /* 0x100fe20000010850 */
[----:B0-----:R-:W-:Y:S01]  /*4ad0*/  IADD3.X R13, R11, UR13, RZ, P1, !PT ;  /* 0x0000000d0b0d7c10 */ /* 0x001fe20008ffe4ff */
[C---:B------:R-:W-:Y:S01]  /*4ae0*/  FMUL.FTZ R35, R102.reuse, R35 ;  /* 0x0000002366237220 */ /* 0x040fe20000410000 */
[----:B------:R-:W-:Y:S01]  /*4af0*/  PRMT R11, R83, 0x7632, R11 ;  /* 0x00007632530b7816 */ /* 0x000fe2000000000b */
[----:B------:R-:W-:Y:S01]  /*4b00*/  FMUL.FTZ R34, R102, R33 ;  /* 0x0000002166227220 */ /* 0x000fe20000410000 */
[----:B------:R-:W-:Y:S01]  /*4b10*/  IADD3 R10, P1, R10, UR12, RZ ;  /* 0x0000000c0a0a7c10 */ /* 0x000fe2000ff3e0ff */
[----:B------:R0:W-:Y:S01]  /*4b20*/  STG.E.U16 desc[UR8][R28.64], R3 ;  /* 0x000000031c007986 */ /* 0x0001e2000c101508 */
[C---:B------:R-:W-:Y:S01]  /*4b30*/  FMUL.FTZ R87, R102.reuse, R87 ;  /* 0x0000005766577220 */ /* 0x040fe20000410000 */
[----:B------:R-:W-:Y:S01]  /*4b40*/  FMUL.FTZ R36, R102, R31 ;  /* 0x0000001f66247220 */ /* 0x000fe20000410000 */
[-C--:B------:R-:W-:Y:S01]  /*4b50*/  FFMA.FTZ R27, R44, -R81.reuse, R27 ;  /* 0x800000512c1b7223 */ /* 0x080fe2000001001b */
[----:B------:R-:W-:Y:S01]  /*4b60*/  STG.E.U16 desc[UR8][R28.64+0x4], R63 ;  /* 0x0000043f1c007986 */ /* 0x000fe2000c101508 */
[-C--:B------:R-:W-:Y:S01]  /*4b70*/  FFMA.FTZ R105, R40, -R81.reuse, R105 ;  /* 0x8000005128697223 */ /* 0x080fe20000010069 */
[----:B------:R-:W-:Y:S01]  /*4b80*/  FFMA.FTZ R103, R38, -R81, R103 ;  /* 0x8000005126677223 */ /* 0x000fe20000010067 */
[----:B------:R-:W-:Y:S01]  /*4b90*/  F2FP.F16.F32.PACK_AB R35, R34, R35 ;  /* 0x000000232223723e */ /* 0x000fe200000000ff */
[----:B------:R-:W-:Y:S01]  /*4ba0*/  STG.E.U16 desc[UR8][R28.64+0x6], R14 ;  /* 0x0000060e1c007986 */ /* 0x000fe2000c101508 */
[--C-:B------:R-:W-:Y:S01]  /*4bb0*/  FFMA.FTZ R113, R101, R113, -R80.reuse ;  /* 0x0000007165717223 */ /* 0x100fe20000010850 */
[--C-:B------:R-:W-:Y:S01]  /*4bc0*/  FFMA.FTZ R111, R65, R111, -R80.reuse ;  /* 0x0000006f416f7223 */ /* 0x100fe20000010850 */
[--C-:B------:R-:W-:Y:S01]  /*4bd0*/  FFMA.FTZ R117, R61, R117, -R80.reuse ;  /* 0x000000753d757223 */ /* 0x100fe20000010850 */
[----:B------:R1:W-:Y:S01]  /*4be0*/  STG.E.U16 desc[UR8][R12.64+0x2], R11 ;  /* 0x0000020b0c007986 */ /* 0x0003e2000c101508 */
[----:B0-----:R-:W-:Y:S01]  /*4bf0*/  PRMT R3, R41, 0x7632, R3 ;  /* 0x0000763229037816 */ /* 0x001fe20000000003 */
[C---:B------:R-:W-:Y:S01]  /*4c00*/  FMUL.FTZ R5, R102.reuse, R5 ;  /* 0x0000000566057220 */ /* 0x040fe20000410000 */
[----:B------:R-:W-:Y:S01]  /*4c10*/  FMUL.FTZ R38, R102, R27 ;  /* 0x0000001b66267220 */ /* 0x000fe20000410000 */
[----:B------:R-:W-:Y:S01]  /*4c20*/  F2FP.F16.F32.PACK_AB R87, R36, R87 ;  /* 0x000000572457723e */ /* 0x000fe200000000ff */
[----:B------:R-:W-:Y:S01]  /*4c30*/  STG.E.U16 desc[UR8][R12.64], R83 ;  /* 0x000000530c007986 */ /* 0x000fe2000c101508 */
[C---:B------:R-:W-:Y:S01]  /*4c40*/  FMUL.FTZ R105, R102.reuse, R105 ;  /* 0x0000006966697220 */ /* 0x040fe20000410000 */
[C---:B------:R-:W-:Y:S01]  /*4c50*/  FMUL.FTZ R40, R102.reuse, R103 ;  /* 0x0000006766287220 */ /* 0x040fe20000410000 */
[C---:B------:R-:W-:Y:S01]  /*4c60*/  FMUL.FTZ R109, R102.reuse, R109 ;  /* 0x0000006d666d7220 */ /* 0x040fe20000410000 */
[----:B------:R-:W-:Y:S01]  /*4c70*/  STG.E.U16 desc[UR8][R12.64+0x4], R41 ;  /* 0x000004290c007986 */ /* 0x000fe2000c101508 */
[----:B------:R-:W-:Y:S01]  /*4c80*/  FMUL.FTZ R42, R102, R107 ;  /* 0x0000006b662a7220 */ /* 0x000fe20000410000 */
[-C--:B------:R-:W-:Y:S01]  /*4c90*/  FFMA.FTZ R113, R108, -R81.reuse, R113 ;  /* 0x800000516c717223 */ /* 0x080fe20000010071 */
[----:B-1----:R-:W-:Y:S01]  /*4ca0*/  IADD3.X R11, R9, UR13, RZ, P1, !PT ;  /* 0x0000000d090b7c10 */ /* 0x002fe20008ffe4ff */
[----:B------:R0:W-:Y:S01]  /*4cb0*/  STG.E.U16 desc[UR8][R12.64+0x6], R3 ;  /* 0x000006030c007986 */ /* 0x0001e2000c101508 */
[----:B------:R-:W-:Y:S01]  /*4cc0*/  PRMT R9, R85, 0x7632, R9 ;  /* 0x0000763255097816 */ /* 0x000fe20000000009 */
[-C--:B------:R-:W-:Y:S01]  /*4cd0*/  FFMA.FTZ R111, R106, -R81.reuse, R111 ;  /* 0x800000516a6f7223 */ /* 0x080fe2000001006f */
[----:B------:R-:W-:Y:S01]  /*4ce0*/  IADD3 R8, P1, R8, UR12, RZ ;  /* 0x0000000c08087c10 */ /* 0x000fe2000ff3e0ff */
[----:B------:R-:W-:Y:S01]  /*4cf0*/  FFMA.FTZ R117, R104, -R81, R117 ;  /* 0x8000005168757223 */ /* 0x000fe20000010075 */
[----:B------:R-:W-:Y:S01]  /*4d00*/  F2FP.F16.F32.PACK_AB R5, R38, R5 ;  /* 0x000000052605723e */ /* 0x000fe200000000ff */
[----:B------:R1:W-:Y:S01]  /*4d10*/  STG.E.U16 desc[UR8][R10.64+0x2], R9 ;  /* 0x000002090a007986 */ /* 0x0003e2000c101508 */
[--C-:B------:R-:W-:Y:S01]  /*4d20*/  FFMA.FTZ R121, R101, R121, -R80.reuse ;  /* 0x0000007965797223 */ /* 0x100fe20000010850 */
[--C-:B------:R-:W-:Y:S01]  /*4d30*/  FFMA.FTZ R119, R65, R119, -R80.reuse ;  /* 0x0000007741777223 */ /* 0x100fe20000010850 */
[--C-:B------:R-:W-:Y:S01]  /*4d40*/  FFMA.FTZ R125, R61, R125, -R80.reuse ;  /* 0x0000007d3d7d7223 */ /* 0x100fe20000010850 */
[----:B------:R-:W-:Y:S01]  /*4d50*/  F2FP.F16.F32.PACK_AB R105, R40, R105 ;  /* 0x000000692869723e */ /* 0x000fe200000000ff */
[C---:B------:R-:W-:Y:S01]  /*4d60*/  FMUL.FTZ R115, R102.reuse, R115 ;  /* 0x0000007366737220 */ /* 0x040fe20000410000 */
[----:B0-----:R-:W-:Y:S01]  /*4d70*/  PRMT R13, R35, 0x7632, R13 ;  /* 0x00007632230d7816 */ /* 0x001fe2000000000d */
[----:B------:R-:W-:Y:S01]  /*4d80*/  FMUL.FTZ R44, R102, R113 ;  /* 0x00000071662c7220 */ /* 0x000fe20000410000 */
[----:B------:R-:W-:Y:S01]  /*4d90*/  F2FP.F16.F32.PACK_AB R109, R42, R109 ;  /* 0x0000006d2a6d723e */ /* 0x000fe200000000ff */
[C---:B------:R-:W-:Y:S01]  /*4da0*/  FMUL.FTZ R111, R102.reuse, R111 ;  /* 0x0000006f666f7220 */ /* 0x040fe20000410000 */
[----:B------:R-:W-:Y:S01]  /*4db0*/  FMUL.FTZ R46, R102, R117 ;  /* 0x00000075662e7220 */ /* 0x000fe20000410000 */
[----:B------:R-:W-:Y:S01]  /*4dc0*/  STG.E.U16 desc[UR8][R10.64], R85 ;  /* 0x000000550a007986 */ /* 0x000fe2000c101508 */
[----:B-1----:R-:W-:Y:S01]  /*4dd0*/  IADD3.X R9, R7, UR13, RZ, P1, !PT ;  /* 0x0000000d07097c10 */ /* 0x002fe20008ffe4ff */
[-C--:B------:R-:W-:Y:S01]  /*4de0*/  FFMA.FTZ R123, R112, -R81.reuse, R123 ;  /* 0x80000051707b7223 */ /* 0x080fe2000001007b */
[----:B------:R-:W-:Y:S01]  /*4df0*/  PRMT R7, R87, 0x7632, R7 ;  /* 0x0000763257077816 */ /* 0x000fe20000000007 */
[----:B------:R-:W-:Y:S01]  /*4e00*/  STG.E.U16 desc[UR8][R10.64+0x4], R35 ;  /* 0x000004230a007986 */ /* 0x000fe2000c101508 */
[----:B------:R-:W-:Y:S01]  /*4e10*/  IADD3 R6, P1, R6, UR12, RZ ;  /* 0x0000000c06067c10 */ /* 0x000fe2000ff3e0ff */
[-C--:B------:R-:W-:Y:S01]  /*4e20*/  FFMA.FTZ R121, R110, -R81.reuse, R121 ;  /* 0x800000516e797223 */ /* 0x080fe20000010079 */
[-C--:B------:R-:W-:Y:S01]  /*4e30*/  FFMA.FTZ R119, R118, -R81.reuse, R119 ;  /* 0x8000005176777223 */ /* 0x080fe20000010077 */
[----:B------:R-:W-:Y:S01]  /*4e40*/  STG.E.U16 desc[UR8][R10.64+0x6], R13 ;  /* 0x0000060d0a007986 */ /* 0x000fe2000c101508 */
[----:B------:R-:W-:Y:S01]  /*4e50*/  FFMA.FTZ R125, R116, -R81, R125 ;  /* 0x80000051747d7223 */ /* 0x000fe2000001007d */
[----:B------:R-:W-:Y:S01]  /*4e60*/  PRMT R3, R5, 0x7632, R3 ;  /* 0x0000763205037816 */ /* 0x000fe20000000003 */
[--C-:B------:R-:W-:Y:S01]  /*4e70*/  FFMA.FTZ R101, R101, R127, -R80.reuse ;  /* 0x0000007f65657223 */ /* 0x100fe20000010850 */
[----:B------:R0:W-:Y:S01]  /*4e80*/  STG.E.U16 desc[UR8][R8.64+0x2], R7 ;  /* 0x0000020708007986 */ /* 0x0001e2000c101508 */
[--C-:B------:R-:W-:Y:S01]  /*4e90*/  FFMA.FTZ R65, R65, R133, -R80.reuse ;  /* 0x0000008541417223 */ /* 0x100fe20000010850 */
[----:B------:R-:W-:Y:S01]  /*4ea0*/  FFMA.FTZ R61, R61, R131, -R80 ;  /* 0x000000833d3d7223 */ /* 0x000fe20000010850 */
[----:B------:R-:W-:Y:S01]  /*4eb0*/  F2FP.F16.F32.PACK_AB R115, R44, R115 ;  /* 0x000000732c73723e */ /* 0x000fe200000000ff */
[----:B------:R1:W-:Y:S01]  /*4ec0*/  STG.E.U16 desc[UR8][R8.64+0x4], R5 ;  /* 0x0000040508007986 */ /* 0x0003e2000c101508 */
[----:B------:R-:W-:Y:S01]  /*4ed0*/  F2FP.F16.F32.PACK_AB R111, R46, R111 ;  /* 0x0000006f2e6f723e */ /* 0x000fe200000000ff */
[C---:B------:R-:W-:Y:S01]  /*4ee0*/  FMUL.FTZ R123, R102.reuse, R123 ;  /* 0x0000007b667b7220 */ /* 0x040fe20000410000 */
[C---:B------:R-:W-:Y:S01]  /*4ef0*/  FMUL.FTZ R48, R102.reuse, R121 ;  /* 0x0000007966307220 */ /* 0x040fe20000410000 */
[C---:B------:R-:W-:Y:S01]  /*4f00*/  FMUL.FTZ R119, R102.reuse, R119 ;  /* 0x0000007766777220 */ /* 0x040fe20000410000 */
[----:B------:R-:W-:Y:S01]  /*4f10*/  FMUL.FTZ R50, R102, R125 ;  /* 0x0000007d66327220 */ /* 0x000fe20000410000 */
[-C--:B------:R-:W-:Y:S01]  /*4f20*/  FFMA.FTZ R129, R114, -R81.reuse, R129 ;  /* 0x8000005172817223 */ /* 0x080fe20000010081 */
[-C--:B------:R-:W-:Y:S01]  /*4f30*/  FFMA.FTZ R101, R120, -R81.reuse, R101 ;  /* 0x8000005178657223 */ /* 0x080fe20000010065 */
[----:B0-----:R-:W-:Y:S01]  /*4f40*/  IADD3.X R7, R4, UR13, RZ, P1, !PT ;  /* 0x0000000d04077c10 */ /* 0x001fe20008ffe4ff */
[-C--:B------:R-:W-:Y:S01]  /*4f50*/  FFMA.FTZ R65, R124, -R81.reuse, R65 ;  /* 0x800000517c417223 */ /* 0x080fe20000010041 */
[----:B------:R-:W-:Y:S01]  /*4f60*/  PRMT R4, R105, 0x7632, R4 ;  /* 0x0000763269047816 */ /* 0x000fe20000000004 */
[----:B------:R-:W-:Y:S01]  /*4f70*/  STG.E.U16 desc[UR8][R8.64], R87 ;  /* 0x0000005708007986 */ /* 0x000fe2000c101508 */
[----:B-1----:R-:W-:Y:S01]  /*4f80*/  PRMT R5, R109, 0x7632, R5 ;  /* 0x000076326d057816 */ /* 0x002fe20000000005 */
[----:B------:R-:W-:Y:S01]  /*4f90*/  FFMA.FTZ R61, R122, -R81, R61 ;  /* 0x800000517a3d7223 */ /* 0x000fe2000001003d */
[----:B------:R-:W-:Y:S01]  /*4fa0*/  IADD3 R2, P1, R2, UR12, RZ ;  /* 0x0000000c02027c10 */ /* 0x000fe2000ff3e0ff */
[----:B------:R0:W-:Y:S01]  /*4fb0*/  STG.E.U16 desc[UR8][R8.64+0x6], R3 ;  /* 0x0000060308007986 */ /* 0x0001e2000c101508 */
[C---:B------:R-:W-:Y:S01]  /*4fc0*/  FMUL.FTZ R129, R102.reuse, R129 ;  /* 0x0000008166817220 */ /* 0x040fe20000410000 */
[C---:B------:R-:W-:Y:S01]  /*4fd0*/  FMUL.FTZ R52, R102.reuse, R101 ;  /* 0x0000006566347220 */ /* 0x040fe20000410000 */
[----:B------:R-:W-:Y:S01]  /*4fe0*/  FMUL.FTZ R65, R102, R65 ;  /* 0x0000004166417220 */ /* 0x000fe20000410000 */
[----:B------:R-:W-:Y:S01]  /*4ff0*/  STG.E.U16 desc[UR8][R6.64], R105 ;  /* 0x0000006906007986 */ /* 0x000fe2000c101508 */
[----:B------:R-:W-:Y:S01]  /*5000*/  F2FP.F16.F32.PACK_AB R123, R48, R123 ;  /* 0x0000007b307b723e */ /* 0x000fe200000000ff */
[----:B------:R-:W-:Y:S01]  /*5010*/  FMUL.FTZ R102, R102, R61 ;  /* 0x0000003d66667220 */ /* 0x000fe20000410000 */
[----:B------:R-:W-:Y:S01]  /*5020*/  F2FP.F16.F32.PACK_AB R119, R50, R119 ;  /* 0x000000773277723e */ /* 0x000fe200000000ff */
[----:B------:R1:W-:Y:S01]  /*5030*/  STG.E.U16 desc[UR8][R6.64+0x2], R4 ;  /* 0x0000020406007986 */ /* 0x0003e2000c101508 */
[----:B------:R-:W-:-:S02]  /*5040*/  F2FP.F16.F32.PACK_AB R129, R52, R129 ;  /* 0x000000813481723e */ /* 0x000fc400000000ff */
[----:B------:R-:W-:Y:S01]  /*5050*/  F2FP.F16.F32.PACK_AB R65, R102, R65 ;  /* 0x000000416641723e */ /* 0x000fe200000000ff */
[----:B------:R-:W-:Y:S01]  /*5060*/  STG.E.U16 desc[UR8][R6.64+0x4], R109 ;  /* 0x0000046d06007986 */ /* 0x000fe2000c101508 */
[----:B0-----:R-:W-:Y:S02]  /*5070*/  IADD3.X R3, R0, UR13, RZ, P1, !PT ;  /* 0x0000000d00037c10 */ /* 0x001fe40008ffe4ff */
[----:B------:R-:W-:Y:S01]  /*5080*/  PRMT R0, R115, 0x7632, R0 ;  /* 0x0000763273007816 */ /* 0x000fe20000000000 */
[----:B------:R0:W-:Y:S01]  /*5090*/  STG.E.U16 desc[UR8][R6.64+0x6], R5 ;  /* 0x0000060506007986 */ /* 0x0001e2000c101508 */
[----:B-1----:R-:W-:-:S03]  /*50a0*/  IADD3 R4, P1, R57, UR12, RZ ;  /* 0x0000000c39047c10 */ /* 0x002fc6000ff3e0ff */
[----:B------:R-:W-:Y:S04]  /*50b0*/  STG.E.U16 desc[UR8][R2.64], R115 ;  /* 0x0000007302007986 */ /* 0x000fe8000c101508 */
[----:B------:R1:W-:Y:S01]  /*50c0*/  STG.E.U16 desc[UR8][R2.64+0x2], R0 ;  /* 0x0000020002007986 */ /* 0x0003e2000c101508 */
[----:B0-----:R-:W-:-:S03]  /*50d0*/  PRMT R7, R111, 0x7632, R7 ;  /* 0x000076326f077816 */ /* 0x001fc60000000007 */
[----:B------:R-:W-:Y:S01]  /*50e0*/  STG.E.U16 desc[UR8][R2.64+0x4], R111 ;  /* 0x0000046f02007986 */ /* 0x000fe2000c101508 */
[----:B------:R-:W-:Y:S02]  /*50f0*/  IADD3.X R5, R55, UR13, RZ, P1, !PT ;  /* 0x0000000d37057c10 */ /* 0x000fe40008ffe4ff */
[----:B------:R-:W-:Y:S01]  /*5100*/  IADD3 R6, P1, R53, UR12, RZ ;  /* 0x0000000c35067c10 */ /* 0x000fe2000ff3e0ff */
[----:B------:R0:W-:Y:S01]  /*5110*/  STG.E.U16 desc[UR8][R2.64+0x6], R7 ;  /* 0x0000060702007986 */ /* 0x0001e2000c101508 */
[----:B-1----:R-:W-:-:S03]  /*5120*/  PRMT R0, R119, 0x7632, R0 ;  /* 0x0000763277007816 */ /* 0x002fc60000000000 */
[----:B------:R-:W-:Y:S04]  /*5130*/  STG.E.U16 desc[UR8][R4.64], R123 ;  /* 0x0000007b04007986 */ /* 0x000fe8000c101508 */
[----:B------:R-:W-:Y:S01]  /*5140*/  STG.E.U16 desc[UR8][R4.64+0x4], R119 ;  /* 0x0000047704007986 */ /* 0x000fe2000c101508 */
[----:B0-----:R-:W-:-:S03]  /*5150*/  PRMT R3, R123, 0x7632, R3 ;  /* 0x000076327b037816 */ /* 0x001fc60000000003 */
        /* <DEDUP_REMOVED lines=10> */
.L_x_3233:
[C---:B------:R-:W-:Y:S02]  /*5200*/  SHF.L.U32 R0, R26.reuse, 0x1, RZ ;  /* 0x000000011a007819 */ /* 0x040fe400000006ff */
[----:B01----:R-:W-:Y:S02]  /*5210*/  LOP3.LUT R2, R26, 0x3, RZ, 0xc0, !PT ;  /* 0x000000031a027812 */ /* 0x003fe400078ec0ff */
        /* <DEDUP_REMOVED lines=67> */
.L_x_3262:
        /* <DEDUP_REMOVED lines=42> */
.L_x_3249:
[----:B------:R-:W-:Y:S05]  /*58f0*/  BSYNC B1 ;  /* 0x0000000000017941 */ /* 0x000fea0003800000 */
.L_x_3248:
        /* <DEDUP_REMOVED lines=21> */
.L_x_3252:
        /* <DEDUP_REMOVED lines=55> */
.L_x_3251:
[----:B------:R-:W-:Y:S05]  /*5dc0*/  BSYNC B1 ;  /* 0x0000000000017941 */ /* 0x000fea0003800000 */
.L_x_3250:
        /* <DEDUP_REMOVED lines=35> */
.L_x_3254:
[----:B------:R-:W-:Y:S05]  /*6000*/  BSYNC B1 ;  /* 0x0000000000017941 */ /* 0x000fea0003800000 */
.L_x_3253:
        /* <DEDUP_REMOVED lines=15> */
.L_x_3247:
[----:B------:R-:W-:Y:S05]  /*6100*/  BSYNC B0 ;  /* 0x0000000000007941 */ /* 0x000fea0003800000 */
.L_x_3246:
        /* <DEDUP_REMOVED lines=44> */
.L_x_3271:
        /* <DEDUP_REMOVED lines=44> */
.L_x_3281:
[----:B---3--:R-:W-:Y:S01]  /*6690*/  FADD.FTZ R26, R21, R26 ;  /* 0x0000001a151a7221 */ /* 0x008fe20000010000 */
        /* <DEDUP_REMOVED lines=41> */
.L_x_3291:
[----:B---3--:R-:W-:Y:S01]  /*6930*/  FADD.FTZ R26, R21, R26 ;  /* 0x0000001a151a7221 */ /* 0x008fe20000010000 */
[----:B------:R-:W-:-:S04]  /*6940*/  @!P1 F2FP.F16.F32.PACK_AB R21, RZ, R31 ;  /* 0x0000001fff15923e */ /* 0x000fc800000000ff */
[----:B------:R-:W-:Y:S01]  /*6950*/  @!P1 F2FP.F16.F32.PACK_AB R26, RZ, R26 ;  /* 0x0000001aff1a923e */ /* 0x000fe200000000ff */
[----:B------:R2:W-:Y:S03]  /*6960*/  @!P1 STG.E.U16 desc[UR8][R22.64+0x50], R21 ;  /* 0x0000501516009986 */ /* 0x0005e6000c101508 */
[----:B------:R-:W-:Y:S02]  /*6970*/  PRMT R27, R26, 0x7610, R27 ;  /* 0x000076101a1b7816 */ /* 0x000fe4000000001b */
[----:B------:R-:W-:-:S03]  /*6980*/  MOV R26, R14 ;  /* 0x0000000e001a7202 */ /* 0x000fc60000000f00 */
[----:B------:R2:W-:Y:S04]  /*6990*/  @!P1 STG.E.U16 desc[UR8][R24.64+0x50], R27 ;  /* 0x0000501b18009986 */ /* 0x0005e8000c101508 */
.L_x_3257:
[----:B------:R-:W-:Y:S05]  /*69a0*/  BSYNC B0 ;  /* 0x0000000000007941 */ /* 0x000fea0003800000 */
.L_x_3256:
        /* <DEDUP_REMOVED lines=125> */
[----:B------:R-:W-:Y:S02]  /*7180*/  @!P0 F2FP.F16.F32.PACK_AB R26, RZ, R27 ;  /* 0x0000001bff1a823e */ /* 0x000fe400000000ff */
[----:B------:R-:W-:Y:S01]  /*7190*/  @!P0 F2FP.F16.F32.PACK_AB R27, RZ, R30 ;  /* 0x0000001eff1b823e */ /* 0x000fe200000000ff */
[----:B0-----:R-:W-:Y:S01]  /*71a0*/  IMAD.WIDE R22, R21, 0x2, R22 ;  /* 0x0000000215167825 */ /* 0x001fe200078e0216 */
[----:B------:R-:W-:-:S03]  /*71b0*/  PRMT R43, R26, 0x7610, R43 ;  /* 0x000076101a2b7816 */ /* 0x000fc6000000002b */
[----:B------:R-:W-:Y:S01]  /*71c0*/  FADD.FTZ R26, R38, R31 ;  /* 0x0000001f261a7221 */ /* 0x000fe20000010000 */
[----:B------:R-:W-:Y:S01]  /*71d0*/  PRMT R45, R27, 0x7610, R45 ;  /* 0x000076101b2d7816 */ /* 0x000fe2000000002d */
[----:B---3--:R-:W-:-:S04]  /*71e0*/  IMAD.WIDE R24, R21, 0x2, R24 ;  /* 0x0000000215187825 */ /* 0x008fc800078e0218 */
[----:B----4-:R-:W-:Y:S01]  /*71f0*/  FADD.FTZ R21, R32, R29 ;  /* 0x0000001d20157221 */ /* 0x010fe20000010000 */
[----:B-----5:R-:W-:Y:S01]  /*7200*/  FADD.FTZ R27, R40, R33 ;  /* 0x00000021281b7221 */ /* 0x020fe20000010000 */
[----:B------:R-:W-:Y:S01]  /*7210*/  @!P0 F2FP.F16.F32.PACK_AB R26, RZ, R26 ;  /* 0x0000001aff1a823e */ /* 0x000fe200000000ff */
[----:B------:R-:W-:Y:S01]  /*7220*/  FADD.FTZ R28, R37, R42 ;  /* 0x0000002a251c7221 */ /* 0x000fe20000010000 */
[----:B------:R-:W-:Y:S01]  /*7230*/  MOV R30, 0xffff ;  /* 0x0000ffff001e7802 */ /* 0x000fe20000000f00 */
[----:B------:R-:W-:Y:S01]  /*7240*/  @!P0 STG.E.U16 desc[UR8][R22.64], R43 ;  /* 0x0000002b16008986 */ /* 0x000fe2000c101508 */
[----:B------:R-:W-:Y:S01]  /*7250*/  @!P0 F2FP.F16.F32.PACK_AB R21, RZ, R21 ;  /* 0x00000015ff15823e */ /* 0x000fe200000000ff */
[----:B------:R-:W-:Y:S01]  /*7260*/  FADD.FTZ R39, R39, R46 ;  /* 0x0000002e27277221 */ /* 0x000fe20000010000 */
[----:B------:R-:W-:Y:S01]  /*7270*/  PRMT R31, R26, 0x7610, R31 ;  /* 0x000076101a1f7816 */ /* 0x000fe2000000001f */
[----:B------:R-:W-:Y:S01]  /*7280*/  @!P0 STG.E.U16 desc[UR8][R24.64], R45 ;  /* 0x0000002d18008986 */ /* 0x000fe2000c101508 */
[----:B------:R-:W-:Y:S01]  /*7290*/  PRMT R29, R21, 0x7610, R29 ;  /* 0x00007610151d7816 */ /* 0x000fe2000000001d */
[----:B-1----:R-:W-:Y:S01]  /*72a0*/  FADD.FTZ R41, R41, R44 ;  /* 0x0000002c29297221 */ /* 0x002fe20000010000 */
[----:B------:R-:W-:Y:S01]  /*72b0*/  @!P0 F2FP.F16.F32.PACK_AB R27, RZ, R27 ;  /* 0x0000001bff1b823e */ /* 0x000fe200000000ff */
[----:B------:R-:W0:Y:S01]  /*72c0*/  SHFL.BFLY PT, R30, R39, 0x1, 0x101f ;  /* 0x0c301f00271e7f89 */ /* 0x000e2200000e0000 */
[----:B------:R-:W-:-:S02]  /*72d0*/  MOV R26, 0xffff ;  /* 0x0000ffff001a7802 */ /* 0x000fc40000000f00 */
[----:B------:R-:W-:Y:S01]  /*72e0*/  @!P0 F2FP.F16.F32.PACK_AB R28, RZ, R28 ;  /* 0x0000001cff1c823e */ /* 0x000fe200000000ff */
[----:B------:R1:W-:Y:S04]  /*72f0*/  @!P0 STG.E.U16 desc[UR8][R22.64+0x28], R29 ;  /* 0x0000281d16008986 */ /* 0x0003e8000c101508 */
[----:B------:R1:W-:Y:S04]  /*7300*/  @!P0 STG.E.U16 desc[UR8][R24.64+0x28], R31 ;  /* 0x0000281f18008986 */ /* 0x0003e8000c101508 */
[----:B------:R1:W-:Y:S04]  /*7310*/  @!P0 STG.E.U16 desc[UR8][R22.64+0x50], R27 ;  /* 0x0000501b16008986 */ /* 0x0003e8000c101508 */
[----:B------:R1:W2:Y:S04]  /*7320*/  SHFL.BFLY PT, R26, R41, 0x1, 0x101f ;  /* 0x0c301f00291a7f89 */ /* 0x0002a800000e0000 */
[----:B------:R1:W-:Y:S01]  /*7330*/  @!P0 STG.E.U16 desc[UR8][R24.64+0x50], R28 ;  /* 0x0000501c18008986 */ /* 0x0003e2000c101508 */
[----:B0-----:R-:W-:-:S07]  /*7340*/  FADD.FTZ R21, R39, R30 ;  /* 0x0000001e27157221 */ /* 0x001fce0000010000 */
.L_x_3325:
[----:B--2---:R-:W-:Y:S01]  /*7350*/  FADD.FTZ R26, R41, R26 ;  /* 0x0000001a291a7221 */ /* 0x004fe20000010000 */
[----:B------:R-:W-:-:S04]  /*7360*/  @!P0 F2FP.F16.F32.PACK_AB R21, RZ, R21 ;  /* 0x00000015ff15823e */ /* 0x000fc800000000ff */
[----:B------:R-:W-:Y:S01]  /*7370*/  @!P0 F2FP.F16.F32.PACK_AB R26, RZ, R26 ;  /* 0x0000001aff1a823e */ /* 0x000fe200000000ff */
[----:B------:R3:W-:Y:S04]  /*7380*/  @!P0 STG.E.U16 desc[UR8][R22.64+0x78], R21 ;  /* 0x0000781516008986 */ /* 0x0007e8000c101508 */
[----:B------:R3:W-:Y:S02]  /*7390*/  @!P0 STG.E.U16 desc[UR8][R24.64+0x78], R26 ;  /* 0x0000781a18008986 */ /* 0x0007e4000c101508 */
.L_x_3255:
[----:B------:R-:W-:Y:S05]  /*73a0*/  WARPSYNC.ALL ;  /* 0x0000000000007948 */ /* 0x000fea0003800000 */
[----:B------:R-:W-:Y:S01]  /*73b0*/  IADD3 R19, R19, 0x400, RZ ;  /* 0x0000040013137810 */ /* 0x000fe20007ffe0ff */
[----:B------:R-:W-:Y:S03]  /*73c0*/  BAR.SYNC.DEFER_BLOCKING 0x0 ;  /* 0x0000000000007b1d */ /* 0x000fe60000010000 */
[----:B------:R-:W-:-:S13]  /*73d0*/  ISETP.GE.AND P0, PT, R19, R0, PT ;  /* 0x000000001300720c */ /* 0x000fda0003f06270 */
[----:B------:R-:W-:Y:S05]  /*73e0*/  @!P0 BRA `(.L_x_3262) ;  /* 0xffffffe000988947 */ /* 0x000fea000383ffff */
[----:B------:R-:W-:Y:S05]  /*73f0*/  EXIT ;  /* 0x000000000000794d */ /* 0x000fea0003800000 */
.L_x_3258:
[----:B-1----:R-:W-:Y:S02]  /*7400*/  MOV R48, R21 ;  /* 0x0000001500307202 */ /* 0x002fe40000000f00 */
[----:B------:R-:W-:Y:S02]  /*7410*/  MOV R49, 0x8 ;  /* 0x0000000800317802 */ /* 0x000fe40000000f00 */
[----:B------:R-:W-:Y:S02]  /*7420*/  MOV R50, 0x101f ;  /* 0x0000101f00327802 */ /* 0x000fe40000000f00 */
[----:B------:R-:W-:-:S07]  /*7430*/  MOV R45, 0xffff ;  /* 0x0000ffff002d7802 */ /* 0x000fce0000000f00 */
[----:B0-2---:R-:W-:Y:S05]  /*7440*/  WARPSYNC.COLLECTIVE R45, `(.L_x_3263) ;  /* 0x000000002d087348 */ /* 0x005fea0003c00000 */
[----:B------:R1:W3:Y:S02]  /*7450*/  SHFL.BFLY P2, R47, R48, R49, R50 ;  /* 0x0c000031302f7389 */ /* 0x0002e40000040032 */
[----:B0123--:R-:W-:Y:S01]  /*7460*/  ENDCOLLECTIVE ;  /* 0x000000000000791b */ /* 0x00ffe20003800000 */
.L_x_3263:
[----:B------:R-:W-:Y:S02]  /*7470*/  MOV R48, R22 ;  /* 0x0000001600307202 */ /* 0x000fe40000000f00 */
[----:B------:R-:W-:-:S07]  /*7480*/  MOV R24, R47 ;  /* 0x0000002f00187202 */ /* 0x000fce0000000f00 */
[----:B------:R-:W-:Y:S05]  /*7490*/  WARPSYNC.COLLECTIVE R45, `(.L_x_3264) ;  /* 0x000000002d087348 */ /* 0x000fea0003c00000 */
[----:B------:R0:W1:Y:S02]  /*74a0*/  SHFL.BFLY P2, R47, R48, R49, R50 ;  /* 0x0c000031302f7389 */ /* 0x0000640000040032 */
[----:B01----:R-:W-:Y:S01]  /*74b0*/  ENDCOLLECTIVE ;  /* 0x000000000000791b */ /* 0x003fe20003800000 */
.L_x_3264:
[----:B------:R-:W-:-:S05]  /*74c0*/  FADD.FTZ R24, R24, R21 ;  /* 0x0000001518187221 */ /* 0x000fca0000010000 */
[----:B------:R-:W-:Y:S02]  /*74d0*/  MOV R48, R24 ;  /* 0x0000001800307202 */ /* 0x000fe40000000f00 */
[----:B------:R-:W-:Y:S02]  /*74e0*/  MOV R49, 0x4 ;  /* 0x0000000400317802 */ /* 0x000fe40000000f00 */
[----:B------:R-:W-:-:S07]  /*74f0*/  MOV R23, R47 ;  /* 0x0000002f00177202 */ /* 0x000fce0000000f00 */
[----:B------:R-:W-:Y:S05]  /*7500*/  WARPSYNC.COLLECTIVE R45, `(.L_x_3265) ;  /* 0x000000002d087348 */ /* 0x000fea0003c00000 */
[----:B------:R0:W1:Y:S02]  /*7510*/  SHFL.BFLY P2, R47, R48, R49, R50 ;  /* 0x0c000031302f7389 */ /* 0x0000640000040032 */
[----:B01----:R-:W-:Y:S01]  /*7520*/  ENDCOLLECTIVE ;  /* 0x000000000000791b */ /* 0x003fe20003800000 */
.L_x_3265:
[----:B------:R-:W-:-:S05]  /*7530*/  FADD.FTZ R23, R23, R22 ;  /* 0x0000001617177221 */ /* 0x000fca0000010000 */
[----:B------:R-:W-:Y:S02]  /*7540*/  MOV R48, R23 ;  /* 0x0000001700307202 */ /* 0x000fe40000000f00 */
[----:B------:R-:W-:-:S07]  /*7550*/  MOV R25, R47 ;  /* 0x0000002f00197202 */ /* 0x000fce0000000f00 */
[----:B------:R-:W-:Y:S05]  /*7560*/  WARPSYNC.COLLECTIVE R45, `(.L_x_3266) ;  /* 0x000000002d087348 */ /* 0x000fea0003c00000 */
[----:B------:R0:W1:Y:S02]  /*7570*/  SHFL.BFLY P2, R47, R48, R49, R50 ;  /* 0x0c000031302f7389 */ /* 0x0000640000040032 */
[----:B01----:R-:W-:Y:S01]  /*7580*/  ENDCOLLECTIVE ;  /* 0x000000000000791b */ /* 0x003fe20003800000 */
.L_x_3266:
[----:B------:R-:W-:-:S05]  /*7590*/  FADD.FTZ R25, R24, R25 ;  /* 0x0000001918197221 */ /* 0x000fca0000010000 */
[----:B------:R-:W-:Y:S02]  /*75a0*/  MOV R48, R25 ;  /* 0x0000001900307202 */ /* 0x000fe40000000f00 */
[----:B------:R-:W-:Y:S02]  /*75b0*/  MOV R49, 0x2 ;  /* 0x0000000200317802 */ /* 0x000fe40000000f00 */
[----:B------:R-:W-:-:S07]  /*75c0*/  MOV R26, R47 ;  /* 0x0000002f001a7202 */ /* 0x000fce0000000f00 */
[----:B------:R-:W-:Y:S05]  /*75d0*/  WARPSYNC.COLLECTIVE R45, `(.L_x_3267) ;  /* 0x000000002d087348 */ /* 0x000fea0003c00000 */
[----:B------:R0:W1:Y:S02]  /*75e0*/  SHFL.BFLY P2, R47, R48, R49, R50 ;  /* 0x0c000031302f7389 */ /* 0x0000640000040032 */
[----:B01----:R-:W-:Y:S01]  /*75f0*/  ENDCOLLECTIVE ;  /* 0x000000000000791b */ /* 0x003fe20003800000 */
.L_x_3267:
[----:B------:R-:W-:-:S05]  /*7600*/  FADD.FTZ R26, R23, R26 ;  /* 0x0000001a171a7221 */ /* 0x000fca0000010000 */
[----:B------:R-:W-:Y:S02]  /*7610*/  MOV R48, R26 ;  /* 0x0000001a00307202 */ /* 0x000fe40000000f00 */
[----:B------:R-:W-:-:S07]  /*7620*/  MOV R28, R47 ;  /* 0x0000002f001c7202 */ /* 0x000fce0000000f00 */
[----:B------:R-:W-:Y:S05]  /*7630*/  WARPSYNC.COLLECTIVE R45, `(.L_x_3268) ;  /* 0x000000002d087348 */ /* 0x000fea0003c00000 */
[----:B------:R0:W1:Y:S02]  /*7640*/  SHFL.BFLY P2, R47, R48, R49, R50 ;  /* 0x0c000031302f7389 */ /* 0x0000640000040032 */
[----:B01----:R-:W-:Y:S01]  /*7650*/  ENDCOLLECTIVE ;  /* 0x000000000000791b */ /* 0x003fe20003800000 */
.L_x_3268:
[----:B------:R-:W-:-:S05]  /*7660*/  FADD.FTZ R28, R25, R28 ;  /* 0x0000001c191c7221 */ /* 0x000fca0000010000 */
[----:B------:R-:W-:Y:S02]  /*7670*/  MOV R48, R28 ;  /* 0x0000001c00307202 */ /* 0x000fe40000000f00 */
[----:B------:R-:W-:Y:S02]  /*7680*/  MOV R49, 0x1 ;  /* 0x0000000100317802 */ /* 0x000fe40000000f00 */
[----:B------:R-:W-:-:S07]  /*7690*/  MOV R21, R47 ;  /* 0x0000002f00157202 */ /* 0x000fce0000000f00 */
[----:B------:R-:W-:Y:S05]  /*76a0*/  WARPSYNC.COLLECTIVE R45, `(.L_x_3269) ;  /* 0x000000002d087348 */ /* 0x000fea0003c00000 */
[----:B------:R0:W1:Y:S02]  /*76b0*/  SHFL.BFLY P2, R47, R48, R49, R50 ;  /* 0x0c000031302f7389 */ /* 0x0000640000040032 */
[----:B01----:R-:W-:Y:S01]  /*76c0*/  ENDCOLLECTIVE ;  /* 0x000000000000791b */ /* 0x003fe20003800000 */
.L_x_3269:
[----:B------:R-:W-:-:S05]  /*76d0*/  FADD.FTZ R21, R26, R21 ;  /* 0x000000151a157221 */ /* 0x000fca0000010000 */
[----:B------:R-:W-:Y:S02]  /*76e0*/  MOV R48, R21 ;  /* 0x0000001500307202 */ /* 0x000fe40000000f00 */
[----:B------:R-:W-:-:S07]  /*76f0*/  MOV R27, R47 ;  /* 0x0000002f001b7202 */ /* 0x000fce0000000f00 */
[----:B------:R-:W-:Y:S05]  /*7700*/  WARPSYNC.COLLECTIVE R45, `(.L_x_3270) ;  /* 0x000000002d087348 */ /* 0x000fea0003c00000 */
[----:B------:R0:W1:Y:S02]  /*7710*/  SHFL.BFLY P2, R47, R48, R49, R50 ;  /* 0x0c000031302f7389 */ /* 0x0000640000040032 */
[----:B01----:R-:W-:Y:S01]  /*7720*/  ENDCOLLECTIVE ;  /* 0x000000000000791b */ /* 0x003fe20003800000 */
.L_x_3270:
[----:B------:R-:W-:Y:S01]  /*7730*/  FADD.FTZ R27, R28, R27 ;  /* 0x0000001b1c1b7221 */ /* 0x000fe20000010000 */
[----:B------:R-:W-:Y:S01]  /*7740*/  MOV R30, R47 ;  /* 0x0000002f001e7202 */ /* 0x000fe20000000f00 */
[----:B------:R-:W-:Y:S06]  /*7750*/  BRA `(.L_x_3271) ;  /* 0xffffffec001c7947 */ /* 0x000fec000383ffff */
.L_x_3259:
        /* <DEDUP_REMOVED lines=8> */
.L_x_3273:
[----:B------:R-:W-:Y:S05]  /*77e0*/  BSYNC B1 ;  /* 0x0000000000017941 */ /* 0x000fea0003800000 */
.L_x_3272:
        /* <DEDUP_REMOVED lines=8> */
.L_x_3274:
[----:B------:R-:W-:Y:S01]  /*7870*/  FADD.FTZ R28, R28, R21 ;  /* 0x000000151c1c7221 */ /* 0x000fe20000010000 */
[----:B------:R-:W-:-:S04]  /*7880*/  HFMA2.MMA R49, -RZ, RZ, 0, 2.384185791015625e-07 ;  /* 0x00000004ff317435 */ /* 0x000fc800000001ff */
[----:B------:R-:W-:Y:S02]  /*7890*/  MOV R48, R28 ;  /* 0x0000001c00307202 */ /* 0x000fe40000000f00 */
[----:B------:R-:W-:-:S07]  /*78a0*/  MOV R27, R47 ;  /* 0x0000002f001b7202 */ /* 0x000fce0000000f00 */
[----:B------:R-:W-:Y:S05]  /*78b0*/  WARPSYNC.COLLECTIVE R45, `(.L_x_3275) ;  /* 0x000000002d087348 */ /* 0x000fea0003c00000 */
[----:B------:R0:W1:Y:S02]  /*78c0*/  SHFL.BFLY P2, R47, R48, R49, R50 ;  /* 0x0c000031302f7389 */ /* 0x0000640000040032 */
[----:B01----:R-:W-:Y:S01]  /*78d0*/  ENDCOLLECTIVE ;  /* 0x000000000000791b */ /* 0x003fe20003800000 */
.L_x_3275:
[----:B------:R-:W-:-:S05]  /*78e0*/  FADD.FTZ R27, R27, R26 ;  /* 0x0000001a1b1b7221 */ /* 0x000fca0000010000 */
[----:B------:R-:W-:Y:S02]  /*78f0*/  MOV R48, R27 ;  /* 0x0000001b00307202 */ /* 0x000fe40000000f00 */
[----:B------:R-:W-:-:S07]  /*7900*/  MOV R29, R47 ;  /* 0x0000002f001d7202 */ /* 0x000fce0000000f00 */
[----:B------:R-:W-:Y:S05]  /*7910*/  WARPSYNC.COLLECTIVE R45, `(.L_x_3276) ;  /* 0x000000002d087348 */ /* 0x000fea0003c00000 */
[----:B------:R0:W1:Y:S02]  /*7920*/  SHFL.BFLY P2, R47, R48, R49, R50 ;  /* 0x0c000031302f7389 */ /* 0x0000640000040032 */
[----:B01----:R-:W-:Y:S01]  /*7930*/  ENDCOLLECTIVE ;  /* 0x000000000000791b */ /* 0x003fe20003800000 */
.L_x_3276:
[----:B------:R-:W-:Y:S01]  /*7940*/  FADD.FTZ R29, R28, R29 ;  /* 0x0000001d1c1d7221 */ /* 0x000fe20000010000 */
[----:B------:R-:W-:-:S04]  /*7950*/  HFMA2.MMA R49, -RZ, RZ, 0, 1.1920928955078125e-07 ;  /* 0x00000002ff317435 */ /* 0x000fc800000001ff */
[----:B------:R-:W-:Y:S02]  /*7960*/  MOV R48, R29 ;  /* 0x0000001d00307202 */ /* 0x000fe40000000f00 */
[----:B------:R-:W-:-:S07]  /*7970*/  MOV R30, R47 ;  /* 0x0000002f001e7202 */ /* 0x000fce0000000f00 */
[----:B------:R-:W-:Y:S05]  /*7980*/  WARPSYNC.COLLECTIVE R45, `(.L_x_3277) ;  /* 0x000000002d087348 */ /* 0x000fea0003c00000 */
[----:B------:R0:W1:Y:S02]  /*7990*/  SHFL.BFLY P2, R47, R48, R49, R50 ;  /* 0x0c000031302f7389 */ /* 0x0000640000040032 */
[----:B01----:R-:W-:Y:S01]  /*79a0*/  ENDCOLLECTIVE ;  /* 0x000000000000791b */ /* 0x003fe20003800000 */
.L_x_3277:
[----:B------:R-:W-:-:S05]  /*79b0*/  FADD.FTZ R30, R27, R30 ;  /* 0x0000001e1b1e7221 */ /* 0x000fca0000010000 */
[----:B------:R-:W-:Y:S02]  /*79c0*/  MOV R48, R30 ;  /* 0x0000001e00307202 */ /* 0x000fe40000000f00 */
[----:B------:R-:W-:-:S07]  /*79d0*/  MOV R32, R47 ;  /* 0x0000002f00207202 */ /* 0x000fce0000000f00 */
[----:B------:R-:W-:Y:S05]  /*79e0*/  WARPSYNC.COLLECTIVE R45, `(.L_x_3278) ;  /* 0x000000002d087348 */ /* 0x000fea0003c00000 */
[----:B------:R0:W1:Y:S02]  /*79f0*/  SHFL.BFLY P2, R47, R48, R49, R50 ;  /* 0x0c000031302f7389 */ /* 0x0000640000040032 */
[----:B01----:R-:W-:Y:S01]  /*7a00*/  ENDCOLLECTIVE ;  /* 0x000000000000791b */ /* 0x003fe20003800000 */
.L_x_3278:
[----:B------:R-:W-:Y:S01]  /*7a10*/  FADD.FTZ R32, R29, R32 ;  /* 0x000000201d207221 */ /* 0x000fe20000010000 */
[----:B------:R-:W-:-:S04]  /*7a20*/  HFMA2.MMA R49, -RZ, RZ, 0, 5.9604644775390625e-08 ;  /* 0x00000001ff317435 */ /* 0x000fc800000001ff */
[----:B------:R-:W-:Y:S02]  /*7a30*/  MOV R48, R32 ;  /* 0x0000002000307202 */ /* 0x000fe40000000f00 */
[----:B------:R-:W-:-:S07]  /*7a40*/  MOV R21, R47 ;  /* 0x0000002f00157202 */ /* 0x000fce0000000f00 */
[----:B------:R-:W-:Y:S05]  /*7a50*/  WARPSYNC.COLLECTIVE R45, `(.L_x_3279) ;  /* 0x000000002d087348 */ /* 0x000fea0003c00000 */
[----:B------:R0:W1:Y:S02]  /*7a60*/  SHFL.BFLY P2, R47, R48, R49, R50 ;  /* 0x0c000031302f7389 */ /* 0x0000640000040032 */
[----:B01----:R-:W-:Y:S01]  /*7a70*/  ENDCOLLECTIVE ;  /* 0x000000000000791b */ /* 0x003fe20003800000 */
.L_x_3279:
[----:B------:R-:W-:-:S05]  /*7a80*/  FADD.FTZ R21, R30, R21 ;  /* 0x000000151e157221 */ /* 0x000fca0000010000 */
[----:B------:R-:W-:Y:S02]  /*7a90*/  MOV R48, R21 ;  /* 0x0000001500307202 */ /* 0x000fe40000000f00 */
[----:B------:R-:W-:-:S07]  /*7aa0*/  MOV R31, R47 ;  /* 0x0000002f001f7202 */ /* 0x000fce0000000f00 */
[----:B------:R-:W-:Y:S05]  /*7ab0*/  WARPSYNC.COLLECTIVE R45, `(.L_x_3280) ;  /* 0x000000002d087348 */ /* 0x000fea0003c00000 */
[----:B------:R0:W1:Y:S02]  /*7ac0*/  SHFL.BFLY P2, R47, R48, R49, R50 ;  /* 0x0c000031302f7389 */ /* 0x0000640000040032 */
[----:B01----:R-:W-:Y:S01]  /*7ad0*/  ENDCOLLECTIVE ;  /* 0x000000000000791b */ /* 0x003fe20003800000 */
.L_x_3280:
[----:B------:R-:W-:Y:S01]  /*7ae0*/  FADD.FTZ R31, R32, R31 ;  /* 0x0000001f201f7221 */ /* 0x000fe20000010000 */
[----:B------:R-:W-:Y:S01]  /*7af0*/  MOV R26, R47 ;  /* 0x0000002f001a7202 */ /* 0x000fe20000000f00 */
[----:B------:R-:W-:Y:S06]  /*7b00*/  BRA `(.L_x_3281) ;  /* 0xffffffe800e07947 */ /* 0x000fec000383ffff */
.L_x_3260:
        /* <DEDUP_REMOVED lines=8> */
.L_x_3283:
[----:B------:R-:W-:Y:S05]  /*7b90*/  BSYNC B1 ;  /* 0x0000000000017941 */ /* 0x000fea0003800000 */
.L_x_3282:
        /* <DEDUP_REMOVED lines=8> */
.L_x_3284:
[----:B------:R-:W-:Y:S01]  /*7c20*/  FADD.FTZ R28, R28, R21 ;  /* 0x000000151c1c7221 */ /* 0x000fe20000010000 */
[----:B------:R-:W-:-:S04]  /*7c30*/  HFMA2.MMA R49, -RZ, RZ, 0, 2.384185791015625e-07 ;  /* 0x00000004ff317435 */ /* 0x000fc800000001ff */
[----:B------:R-:W-:Y:S02]  /*7c40*/  MOV R48, R28 ;  /* 0x0000001c00307202 */ /* 0x000fe40000000f00 */
[----:B------:R-:W-:-:S07]  /*7c50*/  MOV R27, R47 ;  /* 0x0000002f001b7202 */ /* 0x000fce0000000f00 */
[----:B------:R-:W-:Y:S05]  /*7c60*/  WARPSYNC.COLLECTIVE R45, `(.L_x_3285) ;  /* 0x000000002d087348 */ /* 0x000fea0003c00000 */
[----:B------:R0:W1:Y:S02]  /*7c70*/  SHFL.BFLY P2, R47, R48, R49, R50 ;  /* 0x0c000031302f7389 */ /* 0x0000640000040032 */
[----:B01----:R-:W-:Y:S01]  /*7c80*/  ENDCOLLECTIVE ;  /* 0x000000000000791b */ /* 0x003fe20003800000 */
.L_x_3285:
[----:B------:R-:W-:-:S05]  /*7c90*/  FADD.FTZ R27, R27, R26 ;  /* 0x0000001a1b1b7221 */ /* 0x000fca0000010000 */
[----:B------:R-:W-:Y:S02]  /*7ca0*/  MOV R48, R27 ;  /* 0x0000001b00307202 */ /* 0x000fe40000000f00 */
[----:B------:R-:W-:-:S07]  /*7cb0*/  MOV R29, R47 ;  /* 0x0000002f001d7202 */ /* 0x000fce0000000f00 */
[----:B------:R-:W-:Y:S05]  /*7cc0*/  WARPSYNC.COLLECTIVE R45, `(.L_x_3286) ;  /* 0x000000002d087348 */ /* 0x000fea0003c00000 */
[----:B------:R0:W1:Y:S02]  /*7cd0*/  SHFL.BFLY P2, R47, R48, R49, R50 ;  /* 0x0c000031302f7389 */ /* 0x0000640000040032 */
[----:B01----:R-:W-:Y:S01]  /*7ce0*/  ENDCOLLECTIVE ;  /* 0x000000000000791b */ /* 0x003fe20003800000 */
.L_x_3286:
[----:B------:R-:W-:Y:S01]  /*7cf0*/  FADD.FTZ R29, R28, R29 ;  /* 0x0000001d1c1d7221 */ /* 0x000fe20000010000 */
[----:B------:R-:W-:-:S04]  /*7d00*/  HFMA2.MMA R49, -RZ, RZ, 0, 1.1920928955078125e-07 ;  /* 0x00000002ff317435 */ /* 0x000fc800000001ff */
[----:B------:R-:W-:Y:S02]  /*7d10*/  MOV R48, R29 ;  /* 0x0000001d00307202 */ /* 0x000fe40000000f00 */
[----:B------:R-:W-:-:S07]  /*7d20*/  MOV R30, R47 ;  /* 0x0000002f001e7202 */ /* 0x000fce0000000f00 */
[----:B------:R-:W-:Y:S05]  /*7d30*/  WARPSYNC.COLLECTIVE R45, `(.L_x_3287) ;  /* 0x000000002d087348 */ /* 0x000fea0003c00000 */
[----:B------:R0:W1:Y:S02]  /*7d40*/  SHFL.BFLY P2, R47, R48, R49, R50 ;  /* 0x0c000031302f7389 */ /* 0x0000640000040032 */
[----:B01----:R-:W-:Y:S01]  /*7d50*/  ENDCOLLECTIVE ;  /* 0x000000000000791b */ /* 0x003fe20003800000 */
.L_x_3287:
[----:B------:R-:W-:-:S05]  /*7d60*/  FADD.FTZ R30, R27, R30 ;  /* 0x0000001e1b1e7221 */ /* 0x000fca0000010000 */
[----:B------:R-:W-:Y:S02]  /*7d70*/  MOV R48, R30 ;  /* 0x0000001e00307202 */ /* 0x000fe40000000f00 */
[----:B------:R-:W-:-:S07]  /*7d80*/  MOV R32, R47 ;  /* 0x0000002f00207202 */ /* 0x000fce0000000f00 */
[----:B------:R-:W-:Y:S05]  /*7d90*/  WARPSYNC.COLLECTIVE R45, `(.L_x_3288) ;  /* 0x000000002d087348 */ /* 0x000fea0003c00000 */
[----:B------:R0:W1:Y:S02]  /*7da0*/  SHFL.BFLY P2, R47, R48, R49, R50 ;  /* 0x0c000031302f7389 */ /* 0x0000640000040032 */
[----:B01----:R-:W-:Y:S01]  /*7db0*/  ENDCOLLECTIVE ;  /* 0x000000000000791b */ /* 0x003fe20003800000 */
.L_x_3288:
[----:B------:R-:W-:Y:S01]  /*7dc0*/  FADD.FTZ R32, R29, R32 ;  /* 0x000000201d207221 */ /* 0x000fe20000010000 */
[----:B------:R-:W-:-:S04]  /*7dd0*/  HFMA2.MMA R49, -RZ, RZ, 0, 5.9604644775390625e-08 ;  /* 0x00000001ff317435 */ /* 0x000fc800000001ff */
[----:B------:R-:W-:Y:S02]  /*7de0*/  MOV R48, R32 ;  /* 0x0000002000307202 */ /* 0x000fe40000000f00 */
[----:B------:R-:W-:-:S07]  /*7df0*/  MOV R21, R47 ;  /* 0x0000002f00157202 */ /* 0x000fce0000000f00 */
[----:B------:R-:W-:Y:S05]  /*7e00*/  WARPSYNC.COLLECTIVE R45, `(.L_x_3289) ;  /* 0x000000002d087348 */ /* 0x000fea0003c00000 */
[----:B------:R0:W1:Y:S02]  /*7e10*/  SHFL.BFLY P2, R47, R48, R49, R50 ;  /* 0x0c000031302f7389 */ /* 0x0000640000040032 */
[----:B01----:R-:W-:Y:S01]  /*7e20*/  ENDCOLLECTIVE ;  /* 0x000000000000791b */ /* 0x003fe20003800000 */
.L_x_3289:
[----:B------:R-:W-:-:S05]  /*7e30*/  FADD.FTZ R21, R30, R21 ;  /* 0x000000151e157221 */ /* 0x000fca0000010000 */
[----:B------:R-:W-:Y:S02]  /*7e40*/  MOV R48, R21 ;  /* 0x0000001500307202 */ /* 0x000fe40000000f00 */
[----:B------:R-:W-:-:S07]  /*7e50*/  MOV R31, R47 ;  /* 0x0000002f001f7202 */ /* 0x000fce0000000f00 */
[----:B------:R-:W-:Y:S05]  /*7e60*/  WARPSYNC.COLLECTIVE R45, `(.L_x_3290) ;  /* 0x000000002d087348 */ /* 0x000fea0003c00000 */
[----:B------:R0:W1:Y:S02]  /*7e70*/  SHFL.BFLY P2, R47, R48, R49, R50 ;  /* 0x0c000031302f7389 */ /* 0x0000640000040032 */
[----:B01----:R-:W-:Y:S01]  /*7e80*/  ENDCOLLECTIVE ;  /* 0x000000000000791b */ /* 0x003fe20003800000 */
.L_x_3290:
[----:B------:R-:W-:Y:S01]  /*7e90*/  FADD.FTZ R31, R32, R31 ;  /* 0x0000001f201f7221 */ /* 0x000fe20000010000 */
[----:B------:R-:W-:Y:S01]  /*7ea0*/  MOV R26, R47 ;  /* 0x0000002f001a7202 */ /* 0x000fe20000000f00 */
[----:B------:R-:W-:Y:S06]  /*7eb0*/  BRA `(.L_x_3291) ;  /* 0xffffffe8009c7947 */ /* 0x000fec000383ffff */
.L_x_3261:
        /* <DEDUP_REMOVED lines=8> */
.L_x_3293:
[----:B------:R-:W-:Y:S05]  /*7f40*/  BSYNC B0 ;  /* 0x0000000000007941 */ /* 0x000fea0003800000 */
.L_x_3292:
        /* <DEDUP_REMOVED lines=11> */
.L_x_3294:
        /* <DEDUP_REMOVED lines=19> */
.L_x_3295:
[----:B------:R-:W-:-:S05]  /*8130*/  FADD.FTZ R23, R23, R22 ;  /* 0x0000001617177221 */ /* 0x000fca0000010000 */
[----:B------:R-:W-:Y:S02]  /*8140*/  MOV R48, R23 ;  /* 0x0000001700307202 */ /* 0x000fe40000000f00 */
[----:B------:R-:W-:-:S07]  /*8150*/  MOV R21, R47 ;  /* 0x0000002f00157202 */ /* 0x000fce0000000f00 */
[----:B------:R-:W-:Y:S05]  /*8160*/  WARPSYNC.COLLECTIVE R45, `(.L_x_3296) ;  /* 0x000000002d087348 */ /* 0x000fea0003c00000 */
[----:B------:R0:W1:Y:S02]  /*8170*/  SHFL.BFLY P2, R47, R48, R49, R50 ;  /* 0x0c000031302f7389 */ /* 0x0000640000040032 */
[----:B01----:R-:W-:Y:S01]  /*8180*/  ENDCOLLECTIVE ;  /* 0x000000000000791b */ /* 0x003fe20003800000 */
.L_x_3296:
        /* <DEDUP_REMOVED lines=9> */
.L_x_3297:
[----:B------:R-:W-:-:S05]  /*8220*/  FADD.FTZ R22, R23, R22 ;  /* 0x0000001617167221 */ /* 0x000fca0000010000 */
[----:B------:R-:W-:Y:S02]  /*8230*/  MOV R48, R22 ;  /* 0x0000001600307202 */ /* 0x000fe40000000f00 */
[----:B------:R-:W-:-:S07]  /*8240*/  MOV R24, R47 ;  /* 0x0000002f00187202 */ /* 0x000fce0000000f00 */
[----:B------:R-:W-:Y:S05]  /*8250*/  WARPSYNC.COLLECTIVE R45, `(.L_x_3298) ;  /* 0x000000002d087348 */ /* 0x000fea0003c00000 */
[----:B------:R0:W1:Y:S02]  /*8260*/  SHFL.BFLY P2, R47, R48, R49, R50 ;  /* 0x0c000031302f7389 */ /* 0x0000640000040032 */
[----:B01----:R-:W-:Y:S01]  /*8270*/  ENDCOLLECTIVE ;  /* 0x000000000000791b */ /* 0x003fe20003800000 */
.L_x_3298:
        /* <DEDUP_REMOVED lines=8> */
.L_x_3299:
        /* <DEDUP_REMOVED lines=11> */
.L_x_3300:
        /* <DEDUP_REMOVED lines=8> */
.L_x_3301:
        /* <DEDUP_REMOVED lines=8> */
.L_x_3302:
[----:B------:R-:W-:Y:S01]  /*84b0*/  FADD.FTZ R32, R32, R25 ;  /* 0x0000001920207221 */ /* 0x000fe20000010000 */
[----:B------:R-:W-:-:S04]  /*84c0*/  HFMA2.MMA R49, -RZ, RZ, 0, 2.384185791015625e-07 ;  /* 0x00000004ff317435 */ /* 0x000fc800000001ff */
[----:B------:R-:W-:Y:S02]  /*84d0*/  MOV R48, R32 ;  /* 0x0000002000307202 */ /* 0x000fe40000000f00 */
[----:B------:R-:W-:-:S07]  /*84e0*/  MOV R38, R47 ;  /* 0x0000002f00267202 */ /* 0x000fce0000000f00 */
[----:B------:R-:W-:Y:S05]  /*84f0*/  WARPSYNC.COLLECTIVE R45, `(.L_x_3303) ;  /* 0x000000002d087348 */ /* 0x000fea0003c00000 */
[----:B------:R0:W1:Y:S02]  /*8500*/  SHFL.BFLY P2, R47, R48, R49, R50 ;  /* 0x0c000031302f7389 */ /* 0x0000640000040032 */
[----:B01----:R-:W-:Y:S01]  /*8510*/  ENDCOLLECTIVE ;  /* 0x000000000000791b */ /* 0x003fe20003800000 */
.L_x_3303:
[----:B------:R-:W-:-:S05]  /*8520*/  FADD.FTZ R38, R38, R29 ;  /* 0x0000001d26267221 */ /* 0x000fca0000010000 */
[----:B------:R-:W-:Y:S02]  /*8530*/  MOV R48, R38 ;  /* 0x0000002600307202 */ /* 0x000fe40000000f00 */
[----:B------:R-:W-:-:S07]  /*8540*/  MOV R25, R47 ;  /* 0x0000002f00197202 */ /* 0x000fce0000000f00 */
[----:B------:R-:W-:Y:S05]  /*8550*/  WARPSYNC.COLLECTIVE R45, `(.L_x_3304) ;  /* 0x000000002d087348 */ /* 0x000fea0003c00000 */
[----:B------:R0:W1:Y:S02]  /*8560*/  SHFL.BFLY P2, R47, R48, R49, R50 ;  /* 0x0c000031302f7389 */ /* 0x0000640000040032 */
[----:B01----:R-:W-:Y:S01]  /*8570*/  ENDCOLLECTIVE ;  /* 0x000000000000791b */ /* 0x003fe20003800000 */
.L_x_3304:
[----:B------:R-:W-:Y:S01]  /*8580*/  FADD.FTZ R25, R32, R25 ;  /* 0x0000001920197221 */ /* 0x000fe20000010000 */
[----:B------:R-:W-:-:S04]  /*8590*/  HFMA2.MMA R49, -RZ, RZ, 0, 1.1920928955078125e-07 ;  /* 0x00000002ff317435 */ /* 0x000fc800000001ff */
[----:B------:R-:W-:Y:S02]  /*85a0*/  MOV R48, R25 ;  /* 0x0000001900307202 */ /* 0x000fe40000000f00 */
[----:B------:R-:W-:-:S07]  /*85b0*/  MOV R29, R47 ;  /* 0x0000002f001d7202 */ /* 0x000fce0000000f00 */
[----:B------:R-:W-:Y:S05]  /*85c0*/  WARPSYNC.COLLECTIVE R45, `(.L_x_3305) ;  /* 0x000000002d087348 */ /* 0x000fea0003c00000 */
[----:B------:R0:W1:Y:S02]  /*85d0*/  SHFL.BFLY P2, R47, R48, R49, R50 ;  /* 0x0c000031302f7389 */ /* 0x0000640000040032 */
[----:B01----:R-:W-:Y:S01]  /*85e0*/  ENDCOLLECTIVE ;  /* 0x000000000000791b */ /* 0x003fe20003800000 */
.L_x_3305:
[----:B------:R-:W-:-:S05]  /*85f0*/  FADD.FTZ R29, R38, R29 ;  /* 0x0000001d261d7221 */ /* 0x000fca0000010000 */
[----:B------:R-:W-:Y:S02]  /*8600*/  MOV R48, R29 ;  /* 0x0000001d00307202 */ /* 0x000fe40000000f00 */
[----:B------:R-:W-:-:S07]  /*8610*/  MOV R32, R47 ;  /* 0x0000002f00207202 */ /* 0x000fce0000000f00 */
[----:B------:R-:W-:Y:S05]  /*8620*/  WARPSYNC.COLLECTIVE R45, `(.L_x_3306) ;  /* 0x000000002d087348 */ /* 0x000fea0003c00000 */
[----:B------:R0:W1:Y:S02]  /*8630*/  SHFL.BFLY P2, R47, R48, R49, R50 ;  /* 0x0c000031302f7389 */ /* 0x0000640000040032 */
[----:B01----:R-:W-:Y:S01]  /*8640*/  ENDCOLLECTIVE ;  /* 0x000000000000791b */ /* 0x003fe20003800000 */
.L_x_3306:
        /* <DEDUP_REMOVED lines=13> */
.L_x_3307:
[----:B------:R-:W-:Y:S01]  /*8720*/  FADD.FTZ R38, R29, R38 ;  /* 0x000000261d267221 */ /* 0x000fe20000010000 */
[----:B------:R-:W-:-:S04]  /*8730*/  HFMA2.MMA R39, -RZ, RZ, 0, 0 ;  /* 0x00000000ff277435 */ /* 0x000fc800000001ff */
[----:B------:R-:W-:Y:S02]  /*8740*/  MOV R48, R38 ;  /* 0x0000002600307202 */ /* 0x000fe40000000f00 */
[----:B------:R-:W-:-:S07]  /*8750*/  MOV R29, R47 ;  /* 0x0000002f001d7202 */ /* 0x000fce0000000f00 */
[----:B------:R-:W-:Y:S05]  /*8760*/  WARPSYNC.COLLECTIVE R45, `(.L_x_3308) ;  /* 0x000000002d087348 */ /* 0x000fea0003c00000 */
[----:B------:R0:W1:Y:S02]  /*8770*/  SHFL.BFLY P2, R47, R48, R49, R50 ;  /* 0x0c000031302f7389 */ /* 0x0000640000040032 */
[----:B01----:R-:W-:Y:S01]  /*8780*/  ENDCOLLECTIVE ;  /* 0x000000000000791b */ /* 0x003fe20003800000 */
.L_x_3308:
        /* <DEDUP_REMOVED lines=12> */
.L_x_3309:
[----:B------:R-:W-:Y:S02]  /*8850*/  @!P0 F2FP.F16.F32.PACK_AB R26, RZ, R27 ;  /* 0x0000001bff1a823e */ /* 0x000fe400000000ff */
[----:B------:R-:W-:Y:S01]  /*8860*/  @!P0 F2FP.F16.F32.PACK_AB R27, RZ, R21 ;  /* 0x00000015ff1b823e */ /* 0x000fe200000000ff */
[----:B------:R-:W-:Y:S01]  /*8870*/  FADD.FTZ R21, R32, R29 ;  /* 0x0000001d20157221 */ /* 0x000fe20000010000 */
[----:B------:R-:W-:Y:S01]  /*8880*/  PRMT R30, R26, 0x7610, R30 ;  /* 0x000076101a1e7816 */ /* 0x000fe2000000001e */
[----:B------:R-:W-:Y:S01]  /*8890*/  FADD.FTZ R26, R38, R31 ;  /* 0x0000001f261a7221 */ /* 0x000fe20000010000 */
[----:B------:R-:W-:Y:S02]  /*88a0*/  PRMT R43, R27, 0x7610, R43 ;  /* 0x000076101b2b7816 */ /* 0x000fe4000000002b */
[----:B------:R-:W-:Y:S01]  /*88b0*/  @!P0 F2FP.F16.F32.PACK_AB R21, RZ, R21 ;  /* 0x00000015ff15823e */ /* 0x000fe200000000ff */
[----:B------:R0:W-:Y:S01]  /*88c0*/  @!P0 STG.E.U16 desc[UR8][R22.64], R30 ;  /* 0x0000001e16008986 */ /* 0x0001e2000c101508 */
[----:B------:R-:W-:-:S02]  /*88d0*/  @!P0 F2FP.F16.F32.PACK_AB R26, RZ, R26 ;  /* 0x0000001aff1a823e */ /* 0x000fc400000000ff */
        /* <DEDUP_REMOVED lines=10> */
.L_x_3310:
[----:B------:R-:W-:Y:S01]  /*8980*/  FADD.FTZ R40, R40, R33 ;  /* 0x0000002128287221 */ /* 0x000fe20000010000 */
[----:B------:R-:W-:-:S04]  /*8990*/  HFMA2.MMA R49, -RZ, RZ, 0, 2.384185791015625e-07 ;  /* 0x00000004ff317435 */ /* 0x000fc800000001ff */
[----:B------:R-:W-:Y:S02]  /*89a0*/  MOV R48, R40 ;  /* 0x0000002800307202 */ /* 0x000fe40000000f00 */
[----:B------:R-:W-:-:S07]  /*89b0*/  MOV R42, R47 ;  /* 0x0000002f002a7202 */ /* 0x000fce0000000f00 */
[----:B------:R-:W-:Y:S05]  /*89c0*/  WARPSYNC.COLLECTIVE R45, `(.L_x_3311) ;  /* 0x000000002d087348 */ /* 0x000fea0003c00000 */
[----:B------:R0:W1:Y:S02]  /*89d0*/  SHFL.BFLY P2, R47, R48, R49, R50 ;  /* 0x0c000031302f7389 */ /* 0x0000640000040032 */
[----:B01----:R-:W-:Y:S01]  /*89e0*/  ENDCOLLECTIVE ;  /* 0x000000000000791b */ /* 0x003fe20003800000 */
.L_x_3311:
[----:B------:R-:W-:-:S05]  /*89f0*/  FADD.FTZ R42, R42, R37 ;  /* 0x000000252a2a7221 */ /* 0x000fca0000010000 */
[----:B------:R-:W-:Y:S02]  /*8a00*/  MOV R48, R42 ;  /* 0x0000002a00307202 */ /* 0x000fe40000000f00 */
[----:B------:R-:W-:-:S07]  /*8a10*/  MOV R33, R47 ;  /* 0x0000002f00217202 */ /* 0x000fce0000000f00 */
[----:B------:R-:W-:Y:S05]  /*8a20*/  WARPSYNC.COLLECTIVE R45, `(.L_x_3312) ;  /* 0x000000002d087348 */ /* 0x000fea0003c00000 */
[----:B------:R0:W1:Y:S02]  /*8a30*/  SHFL.BFLY P2, R47, R48, R49, R50 ;  /* 0x0c000031302f7389 */ /* 0x0000640000040032 */
[----:B01----:R-:W-:Y:S01]  /*8a40*/  ENDCOLLECTIVE ;  /* 0x000000000000791b */ /* 0x003fe20003800000 */
.L_x_3312:
[----:B------:R-:W-:Y:S01]  /*8a50*/  FADD.FTZ R33, R40, R33 ;  /* 0x0000002128217221 */ /* 0x000fe20000010000 */
[----:B------:R-:W-:-:S04]  /*8a60*/  HFMA2.MMA R49, -RZ, RZ, 0, 1.1920928955078125e-07 ;  /* 0x00000002ff317435 */ /* 0x000fc800000001ff */
[----:B------:R-:W-:Y:S02]  /*8a70*/  MOV R48, R33 ;  /* 0x0000002100307202 */ /* 0x000fe40000000f00 */
[----:B------:R-:W-:-:S07]  /*8a80*/  MOV R37, R47 ;  /* 0x0000002f00257202 */ /* 0x000fce0000000f00 */
[----:B------:R-:W-:Y:S05]  /*8a90*/  WARPSYNC.COLLECTIVE R45, `(.L_x_3313) ;  /* 0x000000002d087348 */ /* 0x000fea0003c00000 */
[----:B------:R0:W1:Y:S02]  /*8aa0*/  SHFL.BFLY P2, R47, R48, R49, R50 ;  /* 0x0c000031302f7389 */ /* 0x0000640000040032 */
[----:B01----:R-:W-:Y:S01]  /*8ab0*/  ENDCOLLECTIVE ;  /* 0x000000000000791b */ /* 0x003fe20003800000 */
.L_x_3313:
[----:B------:R-:W-:-:S05]  /*8ac0*/  FADD.FTZ R37, R42, R37 ;  /* 0x000000252a257221 */ /* 0x000fca0000010000 */
[----:B------:R-:W-:Y:S02]  /*8ad0*/  MOV R48, R37 ;  /* 0x0000002500307202 */ /* 0x000fe40000000f00 */
[----:B------:R-:W-:-:S07]  /*8ae0*/  MOV R40, R47 ;  /* 0x0000002f00287202 */ /* 0x000fce0000000f00 */
[----:B------:R-:W-:Y:S05]  /*8af0*/  WARPSYNC.COLLECTIVE R45, `(.L_x_3314) ;  /* 0x000000002d087348 */ /* 0x000fea0003c00000 */
[----:B------:R0:W1:Y:S02]  /*8b00*/  SHFL.BFLY P2, R47, R48, R49, R50 ;  /* 0x0c000031302f7389 */ /* 0x0000640000040032 */
[----:B01----:R-:W-:Y:S01]  /*8b10*/  ENDCOLLECTIVE ;  /* 0x000000000000791b */ /* 0x003fe20003800000 */
.L_x_3314:
[----:B------:R-:W-:Y:S01]  /*8b20*/  FADD.FTZ R40, R33, R40 ;  /* 0x0000002821287221 */ /* 0x000fe20000010000 */
[----:B------:R-:W-:-:S04]  /*8b30*/  HFMA2.MMA R49, -RZ, RZ, 0, 5.9604644775390625e-08 ;  /* 0x00000001ff317435 */ /* 0x000fc800000001ff */
[----:B------:R-:W-:Y:S02]  /*8b40*/  MOV R48, R40 ;  /* 0x0000002800307202 */ /* 0x000fe40000000f00 */
[----:B------:R-:W-:-:S07]  /*8b50*/  MOV R42, R47 ;  /* 0x0000002f002a7202 */ /* 0x000fce0000000f00 */
[----:B------:R-:W-:Y:S05]  /*8b60*/  WARPSYNC.COLLECTIVE R45, `(.L_x_3315) ;  /* 0x000000002d087348 */ /* 0x000fea0003c00000 */
[----:B------:R0:W1:Y:S02]  /*8b70*/  SHFL.BFLY P2, R47, R48, R49, R50 ;  /* 0x0c000031302f7389 */ /* 0x0000640000040032 */
[----:B01----:R-:W-:Y:S01]  /*8b80*/  ENDCOLLECTIVE ;  /* 0x000000000000791b */ /* 0x003fe20003800000 */
.L_x_3315:
[----:B------:R-:W-:-:S05]  /*8b90*/  FADD.FTZ R37, R37, R42 ;  /* 0x0000002a25257221 */ /* 0x000fca0000010000 */
[----:B------:R-:W-:Y:S02]  /*8ba0*/  MOV R48, R37 ;  /* 0x0000002500307202 */ /* 0x000fe40000000f00 */
[----:B------:R-:W-:-:S07]  /*8bb0*/  MOV R33, R47 ;  /* 0x0000002f00217202 */ /* 0x000fce0000000f00 */
[----:B------:R-:W-:Y:S05]  /*8bc0*/  WARPSYNC.COLLECTIVE R45, `(.L_x_3316) ;  /* 0x000000002d087348 */ /* 0x000fea0003c00000 */
[----:B------:R0:W1:Y:S02]  /*8bd0*/  SHFL.BFLY P2, R47, R48, R49, R50 ;  /* 0x0c000031302f7389 */ /* 0x0000640000040032 */
[----:B01----:R-:W-:Y:S01]  /*8be0*/  ENDCOLLECTIVE ;  /* 0x000000000000791b */ /* 0x003fe20003800000 */
.L_x_3316:
        /* <DEDUP_REMOVED lines=9> */
.L_x_3317:
        /* <DEDUP_REMOVED lines=8> */
.L_x_3318:
[----:B------:R-:W-:Y:S01]  /*8d00*/  FADD.FTZ R46, R46, R39 ;  /* 0x000000272e2e7221 */ /* 0x000fe20000010000 */
[----:B------:R-:W-:-:S04]  /*8d10*/  HFMA2.MMA R49, -RZ, RZ, 0, 2.384185791015625e-07 ;  /* 0x00000004ff317435 */ /* 0x000fc800000001ff */
[----:B------:R-:W-:Y:S02]  /*8d20*/  MOV R48, R46 ;  /* 0x0000002e00307202 */ /* 0x000fe40000000f00 */
[----:B------:R-:W-:-:S07]  /*8d30*/  MOV R44, R47 ;  /* 0x0000002f002c7202 */ /* 0x000fce0000000f00 */
[----:B------:R-:W-:Y:S05]  /*8d40*/  WARPSYNC.COLLECTIVE R45, `(.L_x_3319) ;  /* 0x000000002d087348 */ /* 0x000fea0003c00000 */
[----:B------:R0:W1:Y:S02]  /*8d50*/  SHFL.BFLY P2, R47, R48, R49, R50 ;  /* 0x0c000031302f7389 */ /* 0x0000640000040032 */
[----:B01----:R-:W-:Y:S01]  /*8d60*/  ENDCOLLECTIVE ;  /* 0x000000000000791b */ /* 0x003fe20003800000 */
.L_x_3319:
[----:B------:R-:W-:-:S05]  /*8d70*/  FADD.FTZ R44, R44, R41 ;  /* 0x000000292c2c7221 */ /* 0x000fca0000010000 */
[----:B------:R-:W-:Y:S02]  /*8d80*/  MOV R48, R44 ;  /* 0x0000002c00307202 */ /* 0x000fe40000000f00 */
[----:B------:R-:W-:-:S07]  /*8d90*/  MOV R39, R47 ;  /* 0x0000002f00277202 */ /* 0x000fce0000000f00 */
[----:B------:R-:W-:Y:S05]  /*8da0*/  WARPSYNC.COLLECTIVE R45, `(.L_x_3320) ;  /* 0x000000002d087348 */ /* 0x000fea0003c00000 */
[----:B------:R0:W1:Y:S02]  /*8db0*/  SHFL.BFLY P2, R47, R48, R49, R50 ;  /* 0x0c000031302f7389 */ /* 0x0000640000040032 */
[----:B01----:R-:W-:Y:S01]  /*8dc0*/  ENDCOLLECTIVE ;  /* 0x000000000000791b */ /* 0x003fe20003800000 */
.L_x_3320:
[----:B------:R-:W-:Y:S01]  /*8dd0*/  FADD.FTZ R39, R46, R39 ;  /* 0x000000272e277221 */ /* 0x000fe20000010000 */
[----:B------:R-:W-:-:S04]  /*8de0*/  HFMA2.MMA R49, -RZ, RZ, 0, 1.1920928955078125e-07 ;  /* 0x00000002ff317435 */ /* 0x000fc800000001ff */
[----:B------:R-:W-:Y:S02]  /*8df0*/  MOV R48, R39 ;  /* 0x0000002700307202 */ /* 0x000fe40000000f00 */
[----:B------:R-:W-:-:S07]  /*8e00*/  MOV R41, R47 ;  /* 0x0000002f00297202 */ /* 0x000fce0000000f00 */
[----:B------:R-:W-:Y:S05]  /*8e10*/  WARPSYNC.COLLECTIVE R45, `(.L_x_3321) ;  /* 0x000000002d087348 */ /* 0x000fea0003c00000 */
[----:B------:R0:W1:Y:S02]  /*8e20*/  SHFL.BFLY P2, R47, R48, R49, R50 ;  /* 0x0c000031302f7389 */ /* 0x0000640000040032 */
[----:B01----:R-:W-:Y:S01]  /*8e30*/  ENDCOLLECTIVE ;  /* 0x000000000000791b */ /* 0x003fe20003800000 */
.L_x_3321:
[----:B------:R-:W-:-:S05]  /*8e40*/  FADD.FTZ R41, R44, R41 ;  /* 0x000000292c297221 */ /* 0x000fca0000010000 */
[----:B------:R-:W-:Y:S02]  /*8e50*/  MOV R48, R41 ;  /* 0x0000002900307202 */ /* 0x000fe40000000f00 */
[----:B------:R-:W-:-:S07]  /*8e60*/  MOV R46, R47 ;  /* 0x0000002f002e7202 */ /* 0x000fce0000000f00 */
[----:B------:R-:W-:Y:S05]  /*8e70*/  WARPSYNC.COLLECTIVE R45, `(.L_x_3322) ;  /* 0x000000002d087348 */ /* 0x000fea0003c00000 */
[----:B------:R0:W1:Y:S02]  /*8e80*/  SHFL.BFLY P2, R47, R48, R49, R50 ;  /* 0x0c000031302f7389 */ /* 0x0000640000040032 */
[----:B01----:R-:W-:Y:S01]  /*8e90*/  ENDCOLLECTIVE ;  /* 0x000000000000791b */ /* 0x003fe20003800000 */
.L_x_3322:
[----:B------:R-:W-:Y:S01]  /*8ea0*/  FADD.FTZ R39, R39, R46 ;  /* 0x0000002e27277221 */ /* 0x000fe20000010000 */
[----:B------:R-:W-:-:S04]  /*8eb0*/  HFMA2.MMA R49, -RZ, RZ, 0, 5.9604644775390625e-08 ;  /* 0x00000001ff317435 */ /* 0x000fc800000001ff */
[----:B------:R-:W-:Y:S02]  /*8ec0*/  MOV R48, R39 ;  /* 0x0000002700307202 */ /* 0x000fe40000000f00 */
[----:B------:R-:W-:-:S07]  /*8ed0*/  MOV R44, R47 ;  /* 0x0000002f002c7202 */ /* 0x000fce0000000f00 */
[----:B------:R-:W-:Y:S05]  /*8ee0*/  WARPSYNC.COLLECTIVE R45, `(.L_x_3323) ;  /* 0x000000002d087348 */ /* 0x000fea0003c00000 */
[----:B------:R0:W1:Y:S02]  /*8ef0*/  SHFL.BFLY P2, R47, R48, R49, R50 ;  /* 0x0c000031302f7389 */ /* 0x0000640000040032 */
[----:B01----:R-:W-:Y:S01]  /*8f00*/  ENDCOLLECTIVE ;  /* 0x000000000000791b */ /* 0x003fe20003800000 */
.L_x_3323:
[----:B------:R-:W-:-:S05]  /*8f10*/  FADD.FTZ R41, R41, R44 ;  /* 0x0000002c29297221 */ /* 0x000fca0000010000 */
[----:B------:R-:W-:Y:S02]  /*8f20*/  MOV R48, R41 ;  /* 0x0000002900307202 */ /* 0x000fe40000000f00 */
[----:B------:R-:W-:-:S07]  /*8f30*/  MOV R30, R47 ;  /* 0x0000002f001e7202 */ /* 0x000fce0000000f00 */
[----:B------:R-:W-:Y:S05]  /*8f40*/  WARPSYNC.COLLECTIVE R45, `(.L_x_3324) ;  /* 0x000000002d087348 */ /* 0x000fea0003c00000 */
[----:B------:R0:W1:Y:S02]  /*8f50*/  SHFL.BFLY P2, R47, R48, R49, R50 ;  /* 0x0c000031302f7389 */ /* 0x0000640000040032 */
[----:B01----:R-:W-:Y:S01]  /*8f60*/  ENDCOLLECTIVE ;  /* 0x000000000000791b */ /* 0x003fe20003800000 */
.L_x_3324:
[----:B------:R-:W-:Y:S01]  /*8f70*/  FADD.FTZ R21, R39, R30 ;  /* 0x0000001e27157221 */ /* 0x000fe20000010000 */
[----:B------:R-:W-:Y:S01]  /*8f80*/  MOV R26, R47 ;  /* 0x0000002f001a7202 */ /* 0x000fe20000000f00 */
[----:B------:R-:W-:Y:S06]  /*8f90*/  BRA `(.L_x_3325) ;  /* 0xffffffe000ec7947 */ /* 0x000fec000383ffff */
.L_x_3326:
        /* <DEDUP_REMOVED lines=14> */
.L_x_3805:


//--------------------- .text._ZN13group_norm_v218gn_bwd_cuda_kernelI6__halfLi320ELi1ELi16ELi80ELi256ELb1ELb1ELi64ELi320ELi320ELi4ELb1ELi36ELb0ELb0ELNS_15WgradSyncMethodE3ENS_16CompileConditionILi900EEEEEvPT_S6_S6_PKS5_S8_S8_S8_PKfflPfPj --------------------------
	.section	.text._ZN13group_norm_v218gn_bwd_cuda_kernelI6__halfLi320ELi1ELi16ELi80ELi256ELb1ELb1ELi64ELi320ELi320ELi4ELb1ELi36ELb0ELb0ELNS_15WgradSyncMethodE3ENS_16CompileConditionILi900EEEEEvPT_S6_S6_PKS5_S8_S8_S8_PKfflPfPj,"ax",@progbits
	.align	128
        .global         _ZN13group_norm_v218gn_bwd_cuda_kernelI6__halfLi320ELi1ELi16ELi80ELi256ELb1ELb1ELi64ELi320ELi320ELi4ELb1ELi36ELb0ELb0ELNS_15WgradSyncMethodE3ENS_16CompileConditionILi900EEEEEvPT_S6_S6_PKS5_S8_S8_S8_PKfflPfPj
        .type           _ZN13group_norm_v218gn_bwd_cuda_kernelI6__halfLi320ELi1ELi16ELi80ELi256ELb1ELb1ELi64ELi320ELi320ELi4ELb1ELi36ELb0ELb0ELNS_15WgradSyncMethodE3ENS_16CompileConditionILi900EEEEEvPT_S6_S6_PKS5_S8_S8_S8_PKfflPfPj,@function
        .size           _ZN13group_norm_v218gn_bwd_cuda_kernelI6__halfLi320ELi1ELi16ELi80ELi256ELb1ELb1ELi64ELi320ELi320ELi4ELb1ELi36ELb0ELb0ELNS_15WgradSyncMethodE3ENS_16CompileConditionILi900EEEEEvPT_S6_S6_PKS5_S8_S8_S8_PKfflPfPj,(.L_x_3806 - _ZN13group_norm_v218gn_bwd_cuda_kernelI6__halfLi320ELi1ELi16ELi80ELi256ELb1ELb1ELi64ELi320ELi320ELi4ELb1ELi36ELb0ELb0ELNS_15WgradSyncMethodE3ENS_16CompileConditionILi900EEEEEvPT_S6_S6_PKS5_S8_S8_S8_PKfflPfPj)
        .other          _ZN13group_norm_v218gn_bwd_cuda_kernelI6__halfLi320ELi1ELi16ELi80ELi256ELb1ELb1ELi64ELi320ELi320ELi4ELb1ELi36ELb0ELb0ELNS_15WgradSyncMethodE3ENS_16CompileConditionILi900EEEEEvPT_S6_S6_PKS5_S8_S8_S8_PKfflPfPj,@"STO_CUDA_ENTRY STV_DEFAULT"
_ZN13group_norm_v218gn_bwd_cuda_kernelI6__halfLi320ELi1ELi16ELi80ELi256ELb1ELb1ELi64ELi320ELi320ELi4ELb1ELi36ELb0ELb0ELNS_15WgradSyncMethodE3ENS_16CompileConditionILi900EEEEEvPT_S6_S6_PKS5_S8_S8_S8_PKfflPfPj:
.text._ZN13group_norm_v218gn_bwd_cuda_kernelI6__halfLi320ELi1ELi16ELi80ELi256ELb1ELb1ELi64ELi320ELi320ELi4ELb1ELi36ELb0ELb0ELNS_15WgradSyncMethodE3ENS_16CompileConditionILi900EEEEEvPT_S6_S6_PKS5_S8_S8_S8_PKfflPfPj:
        /* <DEDUP_REMOVED lines=31> */
.L_x_3329:
[----:B------:R-:W2:Y:S04]  /*01f0*/  LD.E.STRONG.GPU R0, desc[UR18][R2.64] ;  /* 0x0000001202007980 */ /* 0x000ea8000c10f900 */
[----:B--2---:R-:W-:Y:S01]  /*0200*/  CCTL.IVALL ;  /* 0x00000000ff00798f */ /* 0x004fe20002000000 */
[----:B------:R-:W-:Y:S05]  /*0210*/  YIELD ;  /* 0x0000000000007946 */ /* 0x000fea0003800000 */
[----:B-----5:R-:W-:-:S04]  /*0220*/  LOP3.LUT R0, R0, R5, RZ, 0x3c, !PT ;  /* 0x0000000500007212 */ /* 0x020fc800078e3cff */
[----:B------:R-:W-:-:S13]  /*0230*/  ISETP.GT.AND P0, PT, R0, -0x1, PT ;  /* 0xffffffff0000780c */ /* 0x000fda0003f04270 */
[----:B------:R-:W-:Y:S05]  /*0240*/  @P0 BRA `(.L_x_3329) ;  /* 0xfffffffc00e80947 */ /* 0x000fea000383ffff */
.L_x_3328:
[----:B------:R-:W-:Y:S05]  /*0250*/  WARPSYNC.ALL ;  /* 0x0000000000007948 */ /* 0x000fea0003800000 */
[----:B------:R-:W-:Y:S06]  /*0260*/  BAR.SYNC.DEFER_BLOCKING 0x0 ;  /* 0x0000000000007b1d */ /* 0x000fec0000010000 */
[----:B------:R-:W-:Y:S05]  /*0270*/  BRA `(.L_x_3330) ;  /* 0x0000008800bc7947 */ /* 0x000fea0003800000 */
.L_x_3327:
        /* <DEDUP_REMOVED lines=69> */
.L_x_3340:
[----:B-1----:R-:W0:Y:S01]  /*06d0*/  S2R R0, SR_TID.X ;  /* 0x0000000000007919 */ /* 0x002e220000002100 */
        /* <DEDUP_REMOVED lines=17> */
[----:B------:R-:W-:Y:S01]  /*07f0*/  ULDC.64 UR24, c[0x0][0x230] ;  /* 0x00008c0000187ab9 */ /* 0x000fe20000000a00 */
[----:B------:R-:W-:Y:S01]  /*0800*/  ULDC UR14, c[0x0][0x250] ;  /* 0x00009400000e7ab9 */ /* 0x000fe20000000800 */
[----:B------:R-:W-:Y:S01]  /*0810*/  IMAD R35, R35, 0x500, RZ ;  /* 0x0000050023237824 */ /* 0x000fe200078e02ff */
[----:B------:R-:W-:-:S04]  /*0820*/  LEA R10, R91, UR17, 0x2 ;  /* 0x000000115b0a7c11 */ /* 0x000fc8000f8e10ff */
[----:B------:R-:W-:Y:S01]  /*0830*/  SHF.R.S32.HI R11, RZ, 0x1f, R10 ;  /* 0x0000001fff0b7819 */ /* 0x000fe2000001140a */
[----:B--2---:R-:W-:-:S04]  /*0840*/  IMAD.WIDE.U32 R2, R10, -0x33333333, RZ ;  /* 0xcccccccd0a027825 */ /* 0x004fc800078e00ff */
[----:B------:R-:W-:Y:S01]  /*0850*/  IMAD.WIDE.U32 R12, R5, 0x50000, R10 ;  /* 0x00050000050c7825 */ /* 0x000fe200078e000a */
[----:B------:R-:W-:Y:S02]  /*0860*/  SHF.R.U32.HI R4, RZ, 0x6, R3 ;  /* 0x00000006ff047819 */ /* 0x000fe40000011603 */
[----:B------:R-:W0:Y:S02]  /*0870*/  LDC.64 R2, c[0x0][0x240] ;  /* 0x00009000ff027b82 */ /* 0x000e240000000a00 */
[----:B------:R-:W-:Y:S01]  /*0880*/  IADD3 R68, R13, UR16, RZ ;  /* 0x000000100d447c10 */ /* 0x000fe2000fffe0ff */
[----:B------:R2:W-:Y:S02]  /*0890*/  STL [R1+0x44], R4 ;  /* 0x0000440401007387 */ /* 0x0005e40000100800 */
        /* <DEDUP_REMOVED lines=11> */
[----:B------:R-:W-:Y:S01]  /*0950*/  IADD3 R6, P0, R8, UR24, RZ ;  /* 0x0000001808067c10 */ /* 0x000fe2000ff1e0ff */
[----:B0-----:R-:W-:Y:S01]  /*0960*/  IMAD.WIDE R10, R10, 0x2, R2 ;  /* 0x000000020a0a7825 */ /* 0x001fe200078e0202 */
[C---:B------:R-:W-:Y:S01]  /*0970*/  IADD3 R9, R35.reuse, 0x3c00, RZ ;  /* 0x00003c0023097810 */ /* 0x040fe20007ffe0ff */
[----:B------:R-:W3:Y:S01]  /*0980*/  LDG.E.64.CONSTANT R62, desc[UR18][R62.64] ;  /* 0x000000123e3e7981 */ /* 0x000ee2000c1e9b00 */
[----:B------:R-:W-:Y:S02]  /*0990*/  IADD3.X R7, R22, UR25, RZ, P0, !PT ;  /* 0x0000001916077c10 */ /* 0x000fe400087fe4ff */
[----:B------:R-:W-:Y:S01]  /*09a0*/  IADD3 R3, R35, 0x1400, RZ ;  /* 0x0000140023037810 */ /* 0x000fe20007ffe0ff */
[----:B------:R-:W4:Y:S04]  /*09b0*/  LDG.E.64.CONSTANT R10, desc[UR18][R10.64] ;  /* 0x000000120a0a7981 */ /* 0x000f28000c1e9b00 */
[----:B------:R-:W5:Y:S01]  /*09c0*/  LDG.E.64.CONSTANT R6, desc[UR18][R6.64] ;  /* 0x0000001206067981 */ /* 0x000f62000c1e9b00 */
[----:B------:R-:W-:-:S03]  /*09d0*/  IADD3 R3, P0, R3, R12, RZ ;  /* 0x0000000c03037210 */ /* 0x000fc60007f1e0ff */
[----:B------:R0:W-:Y:S01]  /*09e0*/  STL [R1+0x3c], R8 ;  /* 0x00003c0801007387 */ /* 0x0001e20000100800 */
[----:B------:R-:W-:Y:S02]  /*09f0*/  IADD3.X R0, RZ, R68, RZ, P0, !PT ;  /* 0x00000044ff007210 */ /* 0x000fe400007fe4ff */
[C---:B------:R-:W-:Y:S01]  /*0a00*/  SHF.L.U32 R24, R3.reuse, 0x1, RZ ;  /* 0x0000000103187819 */ /* 0x040fe200000006ff */
[----:B------:R1:W-:Y:S01]  /*0a10*/  STL [R1+0x40], R22 ;  /* 0x0000401601007387 */ /* 0x0003e20000100800 */
[----:B------:R-:W-:Y:S02]  /*0a20*/  SHF.L.U64.HI R33, R3, 0x1, R0 ;  /* 0x0000000103217819 */ /* 0x000fe40000010200 */
[----:B------:R-:W-:-:S04]  /*0a30*/  IADD3 R4, P0, R24, UR24, RZ ;  /* 0x0000001818047c10 */ /* 0x000fc8000ff1e0ff */
[----:B------:R-:W-:-:S06]  /*0a40*/  IADD3.X R5, R33, UR25, RZ, P0, !PT ;  /* 0x0000001921057c10 */ /* 0x000fcc00087fe4ff */
[----:B------:R-:W3:Y:S01]  /*0a50*/  LDG.E.64.CONSTANT R4, desc[UR18][R4.64] ;  /* 0x0000001204047981 */ /* 0x000ee2000c1e9b00 */
[----:B------:R-:W-:-:S04]  /*0a60*/  IADD3 R3, R35, 0x2800, RZ ;  /* 0x0000280023037810 */ /* 0x000fc80007ffe0ff */
[----:B------:R-:W-:-:S04]  /*0a70*/  IADD3 R3, P0, R3, R12, RZ ;  /* 0x0000000c03037210 */ /* 0x000fc80007f1e0ff */
[----:B------:R-:W-:Y:S02]  /*0a80*/  IADD3.X R0, RZ, R68, RZ, P0, !PT ;  /* 0x00000044ff007210 */ /* 0x000fe400007fe4ff */
[C---:B------:R-:W-:Y:S02]  /*0a90*/  SHF.L.U32 R32, R3.reuse, 0x1, RZ ;  /* 0x0000000103207819 */ /* 0x040fe400000006ff */
        /* <DEDUP_REMOVED lines=10> */
[----:B------:R-:W-:-:S04]  /*0b40*/  IADD3 R9, R35, 0x5000, RZ ;  /* 0x0000500023097810 */ /* 0x000fc80007ffe0ff */
[----:B------:R-:W3:Y:S01]  /*0b50*/  LDG.E.64.CONSTANT R20, desc[UR18][R20.64] ;  /* 0x0000001214147981 */ /* 0x000ee2000c1e9b00 */
        /* <DEDUP_REMOVED lines=9> */
[----:B------:R-:W3:Y:S01]  /*0bf0*/  LDG.E.64.CONSTANT R18, desc[UR18][R18.64] ;  /* 0x0000001212127981 */ /* 0x000ee2000c1e9b00 */
[C---:B------:R-:W-:Y:S02]  /*0c00*/  SHF.L.U32 R36, R9.reuse, 0x1, RZ ;  /* 0x0000000109247819 */ /* 0x040fe400000006ff */
        /* <DEDUP_REMOVED lines=10> */
[----:B------:R-:W-:-:S06]  /*0cb0*/  IADD3.X R15, R96, UR25, RZ, P0, !PT ;  /* 0x00000019600f7c10 */ /* 0x000fcc00087fe4ff */
[----:B------:R-:W3:Y:S01]  /*0cc0*/  LDG.E.64.CONSTANT R14, desc[UR18][R14.64] ;  /* 0x000000120e0e7981 */ /* 0x000ee2000c1e9b00 */
[----:B0-----:R-:W-:-:S04]  /*0cd0*/  IADD3 R8, P0, R8, UR26, RZ ;  /* 0x0000001a08087c10 */ /* 0x001fc8000ff1e0ff */
[----:B------:R-:W-:-:S06]  /*0ce0*/  IADD3.X R9, R22, UR27, RZ, P0, !PT ;  /* 0x0000001b16097c10 */ /* 0x000fcc00087fe4ff */
[----:B------:R-:W3:Y:S01]  /*0cf0*/  LDG.E.64.CONSTANT R8, desc[UR18][R8.64] ;  /* 0x0000001208087981 */ /* 0x000ee2000c1e9b00 */
[----:B------:R-:W-:-:S04]  /*0d00*/  IADD3 R13, R35, 0x8c00, RZ ;  /* 0x00008c00230d7810 */ /* 0x000fc80007ffe0ff */
[----:B------:R-:W-:-:S04]  /*0d10*/  IADD3 R13, P0, R13, R12, RZ ;  /* 0x0000000c0d0d7210 */ /* 0x000fc80007f1e0ff */
[----:B------:R-:W-:Y:S02]  /*0d20*/  IADD3.X R0, RZ, R68, RZ, P0, !PT ;  /* 0x00000044ff007210 */ /* 0x000fe400007fe4ff */
[C---:B------:R-:W-:Y:S02]  /*0d30*/  SHF.L.U32 R99, R13.reuse, 0x1, RZ ;  /* 0x000000010d637819 */ /* 0x040fe400000006ff */
[----:B------:R-:W-:Y:S02]  /*0d40*/  SHF.L.U64.HI R98, R13, 0x1, R0 ;  /* 0x000000010d627819 */ /* 0x000fe40000010200 */
[----:B-1----:R-:W-:-:S04]  /*0d50*/  IADD3 R22, P0, R99, UR24, RZ ;  /* 0x0000001863167c10 */ /* 0x002fc8000ff1e0ff */
[----:B------:R-:W-:Y:S01]  /*0d60*/  IADD3.X R23, R98, UR25, RZ, P0, !PT ;  /* 0x0000001962177c10 */ /* 0x000fe200087fe4ff */
[----:B------:R0:W-:Y:S02]  /*0d70*/  STL [R1+0x34], R24 ;  /* 0x0000341801007387 */ /* 0x0001e40000100800 */
[----:B0-----:R-:W-:Y:S01]  /*0d80*/  IADD3 R24, P0, R24, UR26, RZ ;  /* 0x0000001a18187c10 */ /* 0x001fe2000ff1e0ff */
[----:B--2---:R-:W-:-:S06]  /*0d90*/  FADD.FTZ R64, R81, UR14 ;  /* 0x0000000e51407e21 */ /* 0x004fcc0008010000 */
[----:B------:R-:W0:Y:S01]  /*0da0*/  MUFU.RSQ R64, R64 ;  /* 0x0000004000407308 */ /* 0x000e220000001400 */
[--C-:B-----5:R-:W-:Y:S02]  /*0db0*/  HADD2.F32 R13, -RZ, R6.reuse.H0_H0 ;  /* 0x20000006ff0d7230 */ /* 0x120fe40000004100 */
[----:B------:R-:W-:Y:S02]  /*0dc0*/  HADD2.F32 R25, -RZ, R6.H1_H1 ;  /* 0x30000006ff197230 */ /* 0x000fe40000004100 */
[--C-:B------:R-:W-:Y:S02]  /*0dd0*/  HADD2.F32 R27, -RZ, R7.reuse.H0_H0 ;  /* 0x20000007ff1b7230 */ /* 0x100fe40000004100 */
[----:B------:R-:W-:Y:S02]  /*0de0*/  HADD2.F32 R29, -RZ, R7.H1_H1 ;  /* 0x30000007ff1d7230 */ /* 0x000fe40000004100 */
[----:B------:R1:W2:Y:S01]  /*0df0*/  LDG.E.64.CONSTANT R6, desc[UR18][R22.64] ;  /* 0x0000001216067981 */ /* 0x0002a2000c1e9b00 */
[----:B------:R-:W-:-:S04]  /*0e00*/  FADD.FTZ R25, -R80, R25 ;  /* 0x0000001950197221 */ /* 0x000fc80000010100 */
[----:B0-----:R-:W-:Y:S01]  /*0e10*/  FMUL.FTZ R145, R64, R25 ;  /* 0x0000001940917220 */ /* 0x001fe20000410000 */
[----:B------:R-:W-:-:S06]  /*0e20*/  IADD3.X R25, R33, UR27, RZ, P0, !PT ;  /* 0x0000001b21197c10 */ /* 0x000fcc00087fe4ff */
[----:B------:R-:W5:Y:S01]  /*0e30*/  LDG.E.64.CONSTANT R24, desc[UR18][R24.64] ;  /* 0x0000001218187981 */ /* 0x000f62000c1e9b00 */
[--C-:B----4-:R-:W-:Y:S02]  /*0e40*/  HADD2.F32 R103, -RZ, R11.reuse.H0_H0 ;  /* 0x2000000bff677230 */ /* 0x110fe40000004100 */
[----:B------:R-:W-:Y:S02]  /*0e50*/  HADD2.F32 R104, -RZ, R11.H1_H1 ;  /* 0x3000000bff687230 */ /* 0x000fe40000004100 */
[----:B---3--:R-:W-:Y:S02]  /*0e60*/  HADD2.F32 R11, -RZ, R4.H1_H1 ;  /* 0x30000004ff0b7230 */ /* 0x008fe40000004100 */
[--C-:B------:R-:W-:Y:S02]  /*0e70*/  HADD2.F32 R101, -RZ, R10.reuse.H0_H0 ;  /* 0x2000000aff657230 */ /* 0x100fe40000004100 */
[----:B------:R-:W-:Y:S01]  /*0e80*/  HADD2.F32 R100, -RZ, R10.H1_H1 ;  /* 0x3000000aff647230 */ /* 0x000fe20000004100 */
[----:B------:R-:W-:Y:S01]  /*0e90*/  IADD3 R10, P0, R32, UR26, RZ ;  /* 0x0000001a200a7c10 */ /* 0x000fe2000ff1e0ff */
[----:B------:R-:W-:-:S03]  /*0ea0*/  FADD.FTZ R141, -R80, R11 ;  /* 0x0000000b508d7221 */ /* 0x000fc60000010100 */
[----:B------:R-:W-:-:S06]  /*0eb0*/  IADD3.X R11, R31, UR27, RZ, P0, !PT ;  /* 0x0000001b1f0b7c10 */ /* 0x000fcc00087fe4ff */
[----:B------:R-:W3:Y:S01]  /*0ec0*/  LDG.E.64.CONSTANT R10, desc[UR18][R10.64] ;  /* 0x000000120a0a7981 */ /* 0x000ee2000c1e9b00 */
[----:B------:R-:W-:-:S04]  /*0ed0*/  FADD.FTZ R13, -R80, R13 ;  /* 0x0000000d500d7221 */ /* 0x000fc80000010100 */
[----:B------:R-:W-:Y:S01]  /*0ee0*/  FMUL.FTZ R146, R64, R13 ;  /* 0x0000000d40927220 */ /* 0x000fe20000410000 */
[----:B------:R-:W-:-:S05]  /*0ef0*/  HADD2.F32 R13, -RZ, R4.H0_H0 ;  /* 0x20000004ff0d7230 */ /* 0x000fca0000004100 */
[----:B------:R-:W-:Y:S01]  /*0f00*/  FADD.FTZ R13, -R80, R13 ;  /* 0x0000000d500d7221 */ /* 0x000fe20000010100 */
[----:B-1----:R-:W-:-:S03]  /*0f10*/  HADD2.F32 R23, -RZ, R5.H1_H1 ;  /* 0x30000005ff177230 */ /* 0x002fc60000004100 */
[----:B------:R-:W-:Y:S01]  /*0f20*/  FMUL.FTZ R142, R64, R13 ;  /* 0x0000000d408e7220 */ /* 0x000fe20000410000 */
[----:B------:R-:W-:Y:S01]  /*0f30*/  HADD2.F32 R13, -RZ, R5.H0_H0 ;  /* 0x20000005ff0d7230 */ /* 0x000fe20000004100 */
[----:B------:R-:W-:Y:S01]  /*0f40*/  IADD3 R5, R35, 0xa000, RZ ;  /* 0x0000a00023057810 */ /* 0x000fe20007ffe0ff */
[----:B------:R-:W-:-:S03]  /*0f50*/  FADD.FTZ R27, -R80, R27 ;  /* 0x0000001b501b7221 */ /* 0x000fc60000010100 */
[C---:B------:R-:W-:Y:S01]  /*0f60*/  FADD.FTZ R13, -R80.reuse, R13 ;  /* 0x0000000d500d7221 */ /* 0x040fe20000010100 */
[----:B------:R-:W-:Y:S01]  /*0f70*/  IADD3 R161, P0, R5, R12, RZ ;  /* 0x0000000c05a17210 */ /* 0x000fe20007f1e0ff */
[--C-:B------:R-:W-:Y:S02]  /*0f80*/  HADD2.F32 R5, -RZ, R2.reuse.H1_H1 ;  /* 0x30000002ff057230 */ /* 0x100fe40000004100 */
[----:B------:R-:W-:Y:S01]  /*0f90*/  FADD.FTZ R23, -R80, R23 ;  /* 0x0000001750177221 */ /* 0x000fe20000010100 */
[C---:B------:R-:W-:Y:S01]  /*0fa0*/  FMUL.FTZ R140, R64.reuse, R13 ;  /* 0x0000000d408c7220 */ /* 0x040fe20000410000 */
[----:B------:R-:W-:Y:S01]  /*0fb0*/  HADD2.F32 R13, -RZ, R2.H0_H0 ;  /* 0x20000002ff0d7230 */ /* 0x000fe20000004100 */
[----:B------:R-:W-:Y:S01]  /*0fc0*/  IADD3.X R2, RZ, R68, RZ, P0, !PT ;  /* 0x00000044ff027210 */ /* 0x000fe200007fe4ff */
[C---:B------:R-:W-:Y:S01]  /*0fd0*/  FMUL.FTZ R144, R64.reuse, R27 ;  /* 0x0000001b40907220 */ /* 0x040fe20000410000 */
[----:B------:R-:W-:Y:S01]  /*0fe0*/  FMUL.FTZ R139, R64, R23 ;  /* 0x00000017408b7220 */ /* 0x000fe20000410000 */
[----:B------:R-:W-:Y:S01]  /*0ff0*/  FADD.FTZ R5, -R80, R5 ;  /* 0x0000000550057221 */ /* 0x000fe20000010100 */
[--C-:B------:R-:W-:Y:S01]  /*1000*/  HADD2.F32 R23, -RZ, R3.reuse.H0_H0 ;  /* 0x20000003ff177230 */ /* 0x100fe20000004100 */
[----:B------:R-:W-:Y:S01]  /*1010*/  IADD3 R4, P0, R30, UR26, RZ ;  /* 0x0000001a1e047c10 */ /* 0x000fe2000ff1e0ff */
[----:B------:R-:W-:Y:S01]  /*1020*/  HADD2.F32 R27, -RZ, R3.H1_H1 ;  /* 0x30000003ff1b7230 */ /* 0x000fe20000004100 */
[C---:B------:R-:W-:Y:S01]  /*1030*/  SHF.L.U64.HI R72, R161.reuse, 0x1, R2 ;  /* 0x00000001a1487819 */ /* 0x040fe20000010202 */
[----:B------:R-:W-:Y:S01]  /*1040*/  FMUL.FTZ R137, R64, R5 ;  /* 0x0000000540897220 */ /* 0x000fe20000410000 */
[----:B------:R-:W-:Y:S01]  /*1050*/  SHF.L.U32 R161, R161, 0x1, RZ ;  /* 0x00000001a1a17819 */ /* 0x000fe200000006ff */
[----:B------:R-:W-:Y:S01]  /*1060*/  FADD.FTZ R23, -R80, R23 ;  /* 0x0000001750177221 */ /* 0x000fe20000010100 */
[----:B------:R-:W-:Y:S01]  /*1070*/  IADD3.X R5, R28, UR27, RZ, P0, !PT ;  /* 0x0000001b1c057c10 */ /* 0x000fe200087fe4ff */
[----:B------:R-:W-:Y:S01]  /*1080*/  FADD.FTZ R27, -R80, R27 ;  /* 0x0000001b501b7221 */ /* 0x000fe20000010100 */
[----:B------:R-:W-:Y:S01]  /*1090*/  IADD3 R2, P1, R161, UR24, RZ ;  /* 0x00000018a1027c10 */ /* 0x000fe2000ff3e0ff */
[----:B------:R-:W-:Y:S01]  /*10a0*/  FMUL.FTZ R136, R64, R23 ;  /* 0x0000001740887220 */ /* 0x000fe20000410000 */
[----:B------:R-:W-:-:S02]  /*10b0*/  HADD2.F32 R23, -RZ, R20.H0_H0 ;  /* 0x20000014ff177230 */ /* 0x000fc40000004100 */
[----:B------:R-:W-:Y:S01]  /*10c0*/  FMUL.FTZ R135, R64, R27 ;  /* 0x0000001b40877220 */ /* 0x000fe20000410000 */
[----:B------:R-:W4:Y:S01]  /*10d0*/  LDG.E.64.CONSTANT R4, desc[UR18][R4.64] ;  /* 0x0000001204047981 */ /* 0x000f22000c1e9b00 */
[----:B------:R-:W-:Y:S01]  /*10e0*/  HADD2.F32 R27, -RZ, R20.H1_H1 ;  /* 0x30000014ff1b7230 */ /* 0x000fe20000004100 */
[----:B------:R-:W-:Y:S01]  /*10f0*/  IADD3.X R3, R72, UR25, RZ, P1, !PT ;  /* 0x0000001948037c10 */ /* 0x000fe20008ffe4ff */
[----:B------:R-:W-:-:S03]  /*1100*/  FADD.FTZ R23, -R80, R23 ;  /* 0x0000001750177221 */ /* 0x000fc60000010100 */
[----:B------:R-:W-:Y:S02]  /*1110*/  FADD.FTZ R27, -R80, R27 ;  /* 0x0000001b501b7221 */ /* 0x000fe40000010100 */
[----:B------:R-:W4:Y:S01]  /*1120*/  LDG.E.64.CONSTANT R2, desc[UR18][R2.64] ;  /* 0x0000001202027981 */ /* 0x000f22000c1e9b00 */
[C---:B------:R-:W-:Y:S01]  /*1130*/  FMUL.FTZ R134, R64.reuse, R23 ;  /* 0x0000001740867220 */ /* 0x040fe20000410000 */
[----:B------:R-:W-:Y:S01]  /*1140*/  FMUL.FTZ R133, R64, R27 ;  /* 0x0000001b40857220 */ /* 0x000fe20000410000 */
[--C-:B------:R-:W-:Y:S02]  /*1150*/  HADD2.F32 R23, -RZ, R21.reuse.H0_H0 ;  /* 0x20000015ff177230 */ /* 0x100fe40000004100 */
[----:B------:R-:W-:Y:S01]  /*1160*/  HADD2.F32 R27, -RZ, R21.H1_H1 ;  /* 0x30000015ff1b7230 */ /* 0x000fe20000004100 */
[----:B------:R-:W-:-:S04]  /*1170*/  IADD3 R21, R35, 0xb400, RZ ;  /* 0x0000b40023157810 */ /* 0x000fc80007ffe0ff */
[----:B------:R-:W-:Y:S01]  /*1180*/  IADD3 R159, P0, R21, R12, RZ ;  /* 0x0000000c159f7210 */ /* 0x000fe20007f1e0ff */
[----:B------:R-:W-:-:S03]  /*1190*/  FADD.FTZ R23, -R80, R23 ;  /* 0x0000001750177221 */ /* 0x000fc60000010100 */
[----:B------:R-:W-:Y:S01]  /*11a0*/  IADD3.X R160, RZ, R68, RZ, P0, !PT ;  /* 0x00000044ffa07210 */ /* 0x000fe200007fe4ff */
[----:B------:R-:W-:Y:S01]  /*11b0*/  FMUL.FTZ R132, R64, R23 ;  /* 0x0000001740847220 */ /* 0x000fe20000410000 */
[--C-:B------:R-:W-:Y:S02]  /*11c0*/  HADD2.F32 R21, -RZ, R18.reuse.H1_H1 ;  /* 0x30000012ff157230 */ /* 0x100fe40000004100 */
[C---:B------:R-:W-:Y:S01]  /*11d0*/  SHF.L.U64.HI R160, R159.reuse, 0x1, R160 ;  /* 0x000000019fa07819 */ /* 0x040fe200000102a0 */
[----:B------:R-:W-:Y:S01]  /*11e0*/  HADD2.F32 R23, -RZ, R18.H0_H0 ;  /* 0x20000012ff177230 */ /* 0x000fe20000004100 */
[----:B------:R-:W-:Y:S01]  /*11f0*/  SHF.L.U32 R159, R159, 0x1, RZ ;  /* 0x000000019f9f7819 */ /* 0x000fe200000006ff */
[----:B------:R-:W-:Y:S01]  /*1200*/  FADD.FTZ R21, -R80, R21 ;  /* 0x0000001550157221 */ /* 0x000fe20000010100 */
[----:B------:R-:W-:Y:S02]  /*1210*/  IADD3 R22, P0, R40, UR26, RZ ;  /* 0x0000001a28167c10 */ /* 0x000fe4000ff1e0ff */
[----:B------:R-:W-:Y:S01]  /*1220*/  IADD3 R18, P1, R159, UR24, RZ ;  /* 0x000000189f127c10 */ /* 0x000fe2000ff3e0ff */
[----:B------:R-:W-:Y:S01]  /*1230*/  FADD.FTZ R23, -R80, R23 ;  /* 0x0000001750177221 */ /* 0x000fe20000010100 */
[----:B------:R-:W-:-:S02]  /*1240*/  HADD2.F32 R37, -RZ, R19.H0_H0 ;  /* 0x20000013ff257230 */ /* 0x000fc40000004100 */
[----:B------:R-:W-:Y:S01]  /*1250*/  FMUL.FTZ R128, R64, R21 ;  /* 0x0000001540807220 */ /* 0x000fe20000410000 */
[----:B------:R-:W-:Y:S01]  /*1260*/  HADD2.F32 R39, -RZ, R19.H1_H1 ;  /* 0x30000013ff277230 */ /* 0x000fe20000004100 */
[----:B------:R-:W-:Y:S01]  /*1270*/  IADD3.X R19, R160, UR25, RZ, P1, !PT ;  /* 0x00000019a0137c10 */ /* 0x000fe20008ffe4ff */
[----:B------:R-:W-:Y:S01]  /*1280*/  FMUL.FTZ R129, R64, R23 ;  /* 0x0000001740817220 */ /* 0x000fe20000410000 */
[----:B------:R-:W-:Y:S01]  /*1290*/  HADD2.F32 R21, -RZ, R16.H0_H0 ;  /* 0x20000010ff157230 */ /* 0x000fe20000004100 */
[----:B------:R-:W-:-:S03]  /*12a0*/  IADD3.X R23, R26, UR27, RZ, P0, !PT ;  /* 0x0000001b1a177c10 */ /* 0x000fc600087fe4ff */
[----:B------:R-:W4:Y:S01]  /*12b0*/  LDG.E.64.CONSTANT R18, desc[UR18][R18.64] ;  /* 0x0000001212127981 */ /* 0x000f22000c1e9b00 */
[----:B------:R-:W-:-:S03]  /*12c0*/  FADD.FTZ R21, -R80, R21 ;  /* 0x0000001550157221 */ /* 0x000fc60000010100 */
[----:B------:R-:W4:Y:S01]  /*12d0*/  LDG.E.64.CONSTANT R22, desc[UR18][R22.64] ;  /* 0x0000001216167981 */ /* 0x000f22000c1e9b00 */
[----:B------:R-:W-:Y:S01]  /*12e0*/  FMUL.FTZ R125, R64, R21 ;  /* 0x00000015407d7220 */ /* 0x000fe20000410000 */
[----:B------:R-:W-:Y:S01]  /*12f0*/  HADD2.F32 R21, -RZ, R17.H0_H0 ;  /* 0x20000011ff157230 */ /* 0x000fe20000004100 */
[----:B------:R-:W-:-:S04]  /*1300*/  IADD3 R20, P0, R36, UR26, RZ ;  /* 0x0000001a24147c10 */ /* 0x000fc8000ff1e0ff */
[----:B------:R-:W-:-:S04]  /*1310*/  FADD.FTZ R21, -R80, R21 ;  /* 0x0000001550157221 */ /* 0x000fc80000010100 */
[----:B------:R-:W-:Y:S01]  /*1320*/  FMUL.FTZ R123, R64, R21 ;  /* 0x00000015407b7220 */ /* 0x000fe20000410000 */
[----:B------:R-:W-:-:S06]  /*1330*/  IADD3.X R21, R34, UR27, RZ, P0, !PT ;  /* 0x0000001b22157c10 */ /* 0x000fcc00087fe4ff */
[----:B------:R-:W4:Y:S01]  /*1340*/  LDG.E.64.CONSTANT R20, desc[UR18][R20.64] ;  /* 0x0000001214147981 */ /* 0x000f22000c1e9b00 */
[----:B------:R-:W-:Y:S01]  /*1350*/  FADD.FTZ R37, -R80, R37 ;  /* 0x0000002550257221 */ /* 0x000fe20000010100 */
[----:B------:R-:W-:Y:S02]  /*1360*/  HADD2.F32 R0, -RZ, R62.H0_H0 ;  /* 0x2000003eff007230 */ /* 0x000fe40000004100 */
[----:B------:R-:W-:Y:S02]  /*1370*/  HADD2.F32 R17, -RZ, R17.H1_H1 ;  /* 0x30000011ff117230 */ /* 0x000fe40000004100 */
[----:B------:R-:W-:Y:S01]  /*1380*/  FMUL.FTZ R127, R64, R37 ;  /* 0x00000025407f7220 */ /* 0x000fe20000410000 */
[----:B------:R-:W-:Y:S02]  /*1390*/  HADD2.F32 R37, -RZ, R16.H1_H1 ;  /* 0x30000010ff257230 */ /* 0x000fe40000004100 */
[----:B------:R-:W-:Y:S01]  /*13a0*/  FFMA.FTZ R59, R146, R0, R101 ;  /* 0x00000000923b7223 */ /* 0x000fe20000010065 */
[----:B------:R-:W-:-:S02]  /*13b0*/  HADD2.F32 R65, -RZ, R62.H1_H1 ;  /* 0x3000003eff417230 */ /* 0x000fc40000004100 */
[C---:B------:R-:W-:Y:S01]  /*13c0*/  FADD.FTZ R17, -R80.reuse, R17 ;  /* 0x0000001150117221 */ /* 0x040fe20000010100 */
[----:B------:R-:W-:Y:S01]  /*13d0*/  FADD.FTZ R37, -R80, R37 ;  /* 0x0000002550257221 */ /* 0x000fe20000010100 */
[----:B------:R-:W-:Y:S01]  /*13e0*/  IADD3 R157, R35, 0xc800, RZ ;  /* 0x0000c800239d7810 */ /* 0x000fe20007ffe0ff */
[--C-:B------:R-:W-:Y:S02]  /*13f0*/  HADD2.F32 R62, -RZ, R63.reuse.H0_H0 ;  /* 0x2000003fff3e7230 */ /* 0x100fe40000004100 */
[----:B------:R-:W-:Y:S01]  /*1400*/  FMUL.FTZ R95, R59, -1.4426950216293334961 ;  /* 0xbfb8aa3b3b5f7820 */ /* 0x000fe20000410000 */
[C---:B------:R-:W-:Y:S01]  /*1410*/  FMUL.FTZ R124, R64.reuse, R37 ;  /* 0x00000025407c7220 */ /* 0x040fe20000410000 */
[----:B------:R-:W-:Y:S01]  /*1420*/  FMUL.FTZ R122, R64, R17 ;  /* 0x00000011407a7220 */ /* 0x000fe20000410000 */
[----:B------:R-:W-:Y:S01]  /*1430*/  FFMA.FTZ R61, R145, R65, R100 ;  /* 0x00000041913d7223 */ /* 0x000fe20000010064 */
[--C-:B------:R-:W-:Y:S02]  /*1440*/  HADD2.F32 R37, -RZ, R14.reuse.H0_H0 ;  /* 0x2000000eff257230 */ /* 0x100fe40000004100 */
[----:B------:R-:W-:Y:S01]  /*1450*/  FADD.FTZ R29, -R80, R29 ;  /* 0x0000001d501d7221 */ /* 0x000fe20000010100 */
[----:B------:R-:W-:Y:S01]  /*1460*/  HADD2.F32 R17, -RZ, R14.H1_H1 ;  /* 0x3000000eff117230 */ /* 0x000fe20000004100 */
[----:B------:R-:W-:Y:S01]  /*1470*/  HFMA2.MMA R14, -RZ, RZ, 0, 2.384185791015625e-06 ;  /* 0x00000028ff0e7435 */ /* 0x000fe200000001ff */
[----:B------:R-:W-:Y:S01]  /*1480*/  IADD3 R157, P0, R157, R12, RZ ;  /* 0x0000000c9d9d7210 */ /* 0x000fe20007f1e0ff */
[----:B------:R-:W-:Y:S01]  /*1490*/  FFMA.FTZ R60, R144, R62, R103 ;  /* 0x0000003e903c7223 */ /* 0x000fe20000010067 */
[----:B------:R-:W-:-:S02]  /*14a0*/  HADD2.F32 R63, -RZ, R63.H1_H1 ;  /* 0x3000003fff3f7230 */ /* 0x000fc40000004100 */
[----:B------:R-:W-:Y:S01]  /*14b0*/  FMUL.FTZ R94, R61, -1.4426950216293334961 ;  /* 0xbfb8aa3b3d5e7820 */ /* 0x000fe20000410000 */
[----:B------:R-:W0:Y:S01]  /*14c0*/  MUFU.EX2 R95, R95 ;  /* 0x0000005f005f7308 */ /* 0x000e220000000800 */
[----:B------:R-:W-:Y:S01]  /*14d0*/  FMUL.FTZ R143, R64, R29 ;  /* 0x0000001d408f7220 */ /* 0x000fe20000410000 */
[----:B------:R-:W-:Y:S01]  /*14e0*/  IADD3.X R158, RZ, R68, RZ, P0, !PT ;  /* 0x00000044ff9e7210 */ /* 0x000fe200007fe4ff */
[----:B------:R-:W-:Y:S01]  /*14f0*/  FADD.FTZ R17, -R80, R17 ;  /* 0x0000001150117221 */ /* 0x000fe20000010100 */
[----:B------:R-:W-:Y:S01]  /*1500*/  FMUL.FTZ R93, R60, -1.4426950216293334961 ;  /* 0xbfb8aa3b3c5d7820 */ /* 0x000fe20000410000 */
[----:B------:R-:W-:Y:S01]  /*1510*/  FFMA.FTZ R87, R143, R63, R104 ;  /* 0x0000003f8f577223 */ /* 0x000fe20000010068 */
[C---:B------:R-:W-:Y:S01]  /*1520*/  SHF.L.U64.HI R158, R157.reuse, 0x1, R158 ;  /* 0x000000019d9e7819 */ /* 0x040fe2000001029e */
[----:B------:R-:W-:Y:S01]  /*1530*/  FMUL.FTZ R120, R64, R17 ;  /* 0x0000001140787220 */ /* 0x000fe20000410000 */
[----:B------:R-:W1:Y:S01]  /*1540*/  MUFU.EX2 R94, R94 ;  /* 0x0000005e005e7308 */ /* 0x000e620000000800 */
[----:B------:R-:W-:Y:S01]  /*1550*/  SHF.L.U32 R157, R157, 0x1, RZ ;  /* 0x000000019d9d7819 */ /* 0x000fe200000006ff */
[----:B------:R-:W-:-:S02]  /*1560*/  IMAD R17, R91, R14, UR13 ;  /* 0x0000000d5b117e24 */ /* 0x000fc4000f8e020e */
[----:B------:R-:W-:Y:S01]  /*1570*/  FADD.FTZ R37, -R80, R37 ;  /* 0x0000002550257221 */ /* 0x000fe20000010100 */
[----:B------:R-:W-:Y:S01]  /*1580*/  FMUL.FTZ R38, R87, -1.4426950216293334961 ;  /* 0xbfb8aa3b57267820 */ /* 0x000fe20000410000 */
[----:B------:R-:W-:Y:S02]  /*1590*/  IADD3 R16, P0, R97, UR26, RZ ;  /* 0x0000001a61107c10 */ /* 0x000fe4000ff1e0ff */
[----:B------:R-:W-:Y:S01]  /*15a0*/  IADD3 R14, P1, R157, UR24, RZ ;  /* 0x000000189d0e7c10 */ /* 0x000fe2000ff3e0ff */
[----:B------:R-:W1:Y:S01]  /*15b0*/  MUFU.EX2 R93, R93 ;  /* 0x0000005d005d7308 */ /* 0x000e620000000800 */
[----:B------:R-:W-:Y:S01]  /*15c0*/  FMUL.FTZ R121, R64, R37 ;  /* 0x0000002540797220 */ /* 0x000fe20000410000 */
[----:B------:R-:W-:Y:S01]  /*15d0*/  LEA R73, R92, R17, 0x3 ;  /* 0x000000115c497211 */ /* 0x000fe200078e18ff */
[--C-:B------:R-:W-:Y:S01]  /*15e0*/  HADD2.F32 R37, -RZ, R15.reuse.H0_H0 ;  /* 0x2000000fff257230 */ /* 0x100fe20000004100 */
[----:B------:R-:W-:Y:S01]  /*15f0*/  IADD3.X R17, R96, UR27, RZ, P0, !PT ;  /* 0x0000001b60117c10 */ /* 0x000fe200087fe4ff */
[----:B------:R-:W-:Y:S01]  /*1600*/  HADD2.F32 R118, -RZ, R15.H1_H1 ;  /* 0x3000000fff767230 */ /* 0x000fe20000004100 */
[----:B------:R-:W-:-:S02]  /*1610*/  IADD3.X R15, R158, UR25, RZ, P1, !PT ;  /* 0x000000199e0f7c10 */ /* 0x000fc40008ffe4ff */
[----:B------:R-:W1:Y:S01]  /*1620*/  MUFU.EX2 R38, R38 ;  /* 0x0000002600267308 */ /* 0x000e620000000800 */
[----:B0-----:R-:W-:Y:S01]  /*1630*/  FADD.FTZ R91, R95, 1 ;  /* 0x3f8000005f5b7421 */ /* 0x001fe20000010000 */
[----:B------:R-:W4:Y:S01]  /*1640*/  LDG.E.64.CONSTANT R16, desc[UR18][R16.64] ;  /* 0x0000001210107981 */ /* 0x000f22000c1e9b00 */
[----:B------:R-:W-:Y:S01]  /*1650*/  FMUL.FTZ R141, R64, R141 ;  /* 0x0000008d408d7220 */ /* 0x000fe20000410000 */
[----:B------:R-:W-:Y:S02]  /*1660*/  FFMA.FTZ R56, R0, R142, R101 ;  /* 0x0000008e00387223 */ /* 0x000fe40000010065 */
[----:B------:R-:W4:Y:S01]  /*1670*/  LDG.E.64.CONSTANT R14, desc[UR18][R14.64] ;  /* 0x000000120e0e7981 */ /* 0x000f22000c1e9b00 */
[----:B-1----:R-:W-:Y:S01]  /*1680*/  FADD.FTZ R92, R94, 1 ;  /* 0x3f8000005e5c7421 */ /* 0x002fe20000010000 */
[----:B------:R-:W0:Y:S01]  /*1690*/  MUFU.RCP R91, R91 ;  /* 0x0000005b005b7308 */ /* 0x000e220000001000 */
[----:B------:R-:W-:Y:S01]  /*16a0*/  FFMA.FTZ R57, R65, R141, R100 ;  /* 0x0000008d41397223 */ /* 0x000fe20000010064 */
[----:B------:R-:W-:Y:S01]  /*16b0*/  FMUL.FTZ R90, R56, -1.4426950216293334961 ;  /* 0xbfb8aa3b385a7820 */ /* 0x000fe20000410000 */
[----:B------:R-:W-:Y:S01]  /*16c0*/  FADD.FTZ R93, R93, 1 ;  /* 0x3f8000005d5d7421 */ /* 0x000fe20000010000 */
[----:B------:R-:W-:Y:S01]  /*16d0*/  FADD.FTZ R13, -R80, R13 ;  /* 0x0000000d500d7221 */ /* 0x000fe20000010100 */
[----:B------:R-:W-:Y:S01]  /*16e0*/  FFMA.FTZ R54, R63, R139, R104 ;  /* 0x0000008b3f367223 */ /* 0x000fe20000010068 */
[----:B------:R-:W-:-:S02]  /*16f0*/  FMUL.FTZ R88, R57, -1.4426950216293334961 ;  /* 0xbfb8aa3b39587820 */ /* 0x000fc40000410000 */
[----:B------:R-:W1:Y:S01]  /*1700*/  MUFU.RCP R92, R92 ;  /* 0x0000005c005c7308 */ /* 0x000e620000001000 */
[----:B------:R-:W-:Y:S01]  /*1710*/  FMUL.FTZ R138, R64, R13 ;  /* 0x0000000d408a7220 */ /* 0x000fe20000410000 */
[----:B------:R-:W-:Y:S01]  /*1720*/  FMUL.FTZ R13, R54, -1.4426950216293334961 ;  /* 0xbfb8aa3b360d7820 */ /* 0x000fe20000410000 */
[----:B------:R-:W-:-:S05]  /*1730*/  FADD.FTZ R38, R38, 1 ;  /* 0x3f80000026267421 */ /* 0x000fca0000010000 */
[----:B------:R-:W1:Y:S01]  /*1740*/  MUFU.EX2 R90, R90 ;  /* 0x0000005a005a7308 */ /* 0x000e620000000800 */
[----:B------:R-:W-:Y:S07]  /*1750*/  STL [R1+0x38], R33 ;  /* 0x0000382101007387 */ /* 0x000fee0000100800 */
[----:B------:R-:W1:Y:S01]  /*1760*/  MUFU.RCP R93, R93 ;  /* 0x0000005d005d7308 */ /* 0x000e620000001000 */
[----:B------:R1:W-:Y:S01]  /*1770*/  STL [R1+0x2c], R32 ;  /* 0x00002c2001007387 */ /* 0x0003e20000100800 */
[----:B0-----:R-:W-:-:S06]  /*1780*/  FADD.FTZ R95, -R91, 1 ;  /* 0x3f8000005b5f7421 */ /* 0x001fcc0000010100 */
[----:B------:R-:W-:Y:S01]  /*1790*/  MUFU.EX2 R88, R88 ;  /* 0x0000005800587308 */ /* 0x000fe20000000800 */
[----:B------:R-:W-:Y:S07]  /*17a0*/  STL [R1+0x30], R31 ;  /* 0x0000301f01007387 */ /* 0x000fee0000100800 */
[----:B------:R-:W0:Y:S01]  /*17b0*/  MUFU.RCP R94, R38 ;  /* 0x00000026005e7308 */ /* 0x000e220000001000 */
[----:B------:R-:W-:Y:S01]  /*17c0*/  STL [R1+0x24], R30 ;  /* 0x0000241e01007387 */ /* 0x000fe20000100800 */
[----:B-1----:R-:W-:-:S06]  /*17d0*/  FFMA.FTZ R32, R62, R140, R103 ;  /* 0x0000008c3e207223 */ /* 0x002fcc0000010067 */
[----:B------:R-:W1:Y:S01]  /*17e0*/  MUFU.EX2 R13, R13 ;  /* 0x0000000d000d7308 */ /* 0x000e620000000800 */
[----:B------:R-:W-:Y:S01]  /*17f0*/  STL [R1+0x28], R28 ;  /* 0x0000281c01007387 */ /* 0x000fe20000100800 */
[----:B------:R-:W-:Y:S01]  /*1800*/  IADD3 R155, R35, 0xdc00, RZ ;  /* 0x0000dc00239b7810 */ /* 0x000fe20007ffe0ff */
[----:B------:R-:W-:Y:S02]  /*1810*/  FFMA.FTZ R95, R59, R95, 1 ;  /* 0x3f8000003b5f7423 */ /* 0x000fe4000001005f */
[----:B------:R-:W-:Y:S01]  /*1820*/  STL [R1+0x1c], R40 ;  /* 0x00001c2801007387 */ /* 0x000fe20000100800 */
[----:B------:R-:W-:Y:S01]  /*1830*/  FMUL.FTZ R89, R32, -1.4426950216293334961 ;  /* 0xbfb8aa3b20597820 */ /* 0x000fe20000410000 */
[----:B------:R-:W-:Y:S02]  /*1840*/  FADD.FTZ R59, -R92, 1 ;  /* 0x3f8000005c3b7421 */ /* 0x000fe40000010100 */
[----:B------:R-:W-:Y:S01]  /*1850*/  STL [R1+0x20], R26 ;  /* 0x0000201a01007387 */ /* 0x000fe20000100800 */
[----:B------:R-:W-:-:S03]  /*1860*/  IADD3 R153, R35, 0xf000, RZ ;  /* 0x0000f00023997810 */ /* 0x000fc60007ffe0ff */
[----:B------:R-:W-:Y:S01]  /*1870*/  STL [R1+0x14], R36 ;  /* 0x0000142401007387 */ /* 0x000fe20000100800 */
[C---:B------:R-:W-:Y:S01]  /*1880*/  IADD3 R151, R35.reuse, 0x10400, RZ ;  /* 0x0001040023977810 */ /* 0x040fe20007ffe0ff */
[----:B------:R-:W-:Y:S01]  /*1890*/  FADD.FTZ R90, R90, 1 ;  /* 0x3f8000005a5a7421 */ /* 0x000fe20000010000 */
[C---:B------:R-:W-:Y:S01]  /*18a0*/  IADD3 R149, R35.reuse, 0x11800, RZ ;  /* 0x0001180023957810 */ /* 0x040fe20007ffe0ff */
[----:B------:R-:W-:Y:S01]  /*18b0*/  STL [R1+0x18], R34 ;  /* 0x0000182201007387 */ /* 0x000fe20000100800 */
[----:B------:R-:W-:Y:S01]  /*18c0*/  IADD3 R147, R35, 0x12c00, RZ ;  /* 0x00012c0023937810 */ /* 0x000fe20007ffe0ff */
[----:B------:R-:W-:Y:S01]  /*18d0*/  FFMA.FTZ R59, R61, R59, 1 ;  /* 0x3f8000003d3b7423 */ /* 0x000fe2000001003b */
[-C--:B------:R-:W-:Y:S01]  /*18e0*/  IADD3 R155, P4, R155, R12.reuse, RZ ;  /* 0x0000000c9b9b7210 */ /* 0x080fe20007f9e0ff */
[----:B------:R0:W-:Y:S01]  /*18f0*/  STL [R1+0xc], R97 ;  /* 0x00000c6101007387 */ /* 0x0001e20000100800 */
[----:B------:R-:W2:Y:S01]  /*1900*/  MUFU.EX2 R89, R89 ;  /* 0x0000005900597308 */ /* 0x000ea20000000800 */
[-C--:B------:R-:W-:Y:S01]  /*1910*/  IADD3 R153, P3, R153, R12.reuse, RZ ;  /* 0x0000000c99997210 */ /* 0x080fe20007f7e0ff */
[----:B------:R-:W-:Y:S01]  /*1920*/  FMUL.FTZ R61, R91, R95 ;  /* 0x0000005f5b3d7220 */ /* 0x000fe20000410000 */
[----:B------:R1:W-:Y:S01]  /*1930*/  STL [R1+0x10], R96 ;  /* 0x0000106001007387 */ /* 0x0003e20000100800 */
[-C--:B------:R-:W-:Y:S01]  /*1940*/  IADD3 R151, P2, R151, R12.reuse, RZ ;  /* 0x0000000c97977210 */ /* 0x080fe20007f5e0ff */
[----:B------:R-:W-:Y:S01]  /*1950*/  HADD2.F32 R91, -RZ, R8.H0_H0 ;  /* 0x20000008ff5b7230 */ /* 0x000fe20000004100 */
[-C--:B------:R-:W-:Y:S01]  /*1960*/  IADD3 R149, P1, R149, R12.reuse, RZ ;  /* 0x0000000c95957210 */ /* 0x080fe20007f3e0ff */
[----:B0-----:R-:W-:Y:S01]  /*1970*/  FADD.FTZ R97, -R93, 1 ;  /* 0x3f8000005d617421 */ /* 0x001fe20000010100 */
[----:B------:R-:W-:Y:S01]  /*1980*/  IADD3 R147, P0, R147, R12, RZ ;  /* 0x0000000c93937210 */ /* 0x000fe20007f1e0ff */
[----:B------:R-:W-:Y:S01]  /*1990*/  FADD.FTZ R12, -R94, 1 ;  /* 0x3f8000005e0c7421 */ /* 0x000fe20000010100 */
[----:B------:R-:W-:Y:S01]  /*19a0*/  IADD3.X R156, RZ, R68, RZ, P4, !PT ;  /* 0x00000044ff9c7210 */ /* 0x000fe200027fe4ff */
[----:B-1----:R-:W-:Y:S01]  /*19b0*/  FADD.FTZ R96, R88, 1 ;  /* 0x3f80000058607421 */ /* 0x002fe20000010000 */
[----:B------:R-:W-:Y:S01]  /*19c0*/  FFMA.FTZ R88, R60, R97, 1 ;  /* 0x3f8000003c587423 */ /* 0x000fe20000010061 */
[----:B------:R-:W-:Y:S01]  /*19d0*/  FMUL.FTZ R60, R92, R59 ;  /* 0x0000003b5c3c7220 */ /* 0x000fe20000410000 */
[----:B------:R-:W0:Y:S01]  /*19e0*/  MUFU.RCP R90, R90 ;  /* 0x0000005a005a7308 */ /* 0x000e220000001000 */
[----:B------:R-:W-:Y:S01]  /*19f0*/  FADD.FTZ R92, R13, 1 ;  /* 0x3f8000000d5c7421 */ /* 0x000fe20000010000 */
[----:B------:R-:W-:Y:S01]  /*1a00*/  FFMA.FTZ R12, R87, R12, 1 ;  /* 0x3f800000570c7423 */ /* 0x000fe2000001000c */
[----:B------:R-:W-:Y:S01]  /*1a10*/  SHF.L.U64.HI R156, R155, 0x1, R156 ;  /* 0x000000019b9c7819 */ /* 0x000fe2000001029c */
[----:B------:R-:W-:Y:S01]  /*1a20*/  FMUL.FTZ R61, R91, R61 ;  /* 0x0000003d5b3d7220 */ /* 0x000fe20000410000 */
[----:B------:R-:W-:Y:S01]  /*1a30*/  SHF.L.U32 R155, R155, 0x1, RZ ;  /* 0x000000019b9b7819 */ /* 0x000fe200000006ff */
[----:B------:R-:W-:-:S02]  /*1a40*/  FFMA.FTZ R29, R0, R138, R101 ;  /* 0x0000008a001d7223 */ /* 0x000fc40000010065 */
[----:B------:R1:W5:Y:S01]  /*1a50*/  MUFU.RCP R91, R92 ;  /* 0x0000005c005b7308 */ /* 0x0003620000001000 */
[----:B------:R-:W-:Y:S01]  /*1a60*/  FMUL.FTZ R94, R94, R12 ;  /* 0x0000000c5e5e7220 */ /* 0x000fe20000410000 */
[----:B------:R-:W-:Y:S01]  /*1a70*/  IADD3 R12, P4, R155, UR24, RZ ;  /* 0x000000189b0c7c10 */ /* 0x000fe2000ff9e0ff */
[----:B------:R-:W-:Y:S01]  /*1a80*/  FMUL.FTZ R58, R29, -1.4426950216293334961 ;  /* 0xbfb8aa3b1d3a7820 */ /* 0x000fe20000410000 */
[----:B------:R-:W-:Y:S01]  /*1a90*/  FFMA.FTZ R31, R65, R137, R100 ;  /* 0x00000089411f7223 */ /* 0x000fe20000010064 */
[----:B------:R-:W-:Y:S01]  /*1aa0*/  HADD2.F32 R8, -RZ, R8.H1_H1 ;  /* 0x30000008ff087230 */ /* 0x000fe20000004100 */
[----:B------:R-:W-:Y:S02]  /*1ab0*/  IADD3.X R13, R156, UR25, RZ, P4, !PT ;  /* 0x000000199c0d7c10 */ /* 0x000fe4000a7fe4ff */
[----:B------:R-:W3:Y:S01]  /*1ac0*/  MUFU.RCP R87, R96 ;  /* 0x0000006000577308 */ /* 0x000ee20000001000 */
[----:B------:R-:W-:Y:S01]  /*1ad0*/  FFMA.FTZ R50, R63, R135, R104 ;  /* 0x000000873f327223 */ /* 0x000fe20000010068 */
[----:B------:R-:W-:Y:S01]  /*1ae0*/  FMUL.FTZ R59, R93, R88 ;  /* 0x000000585d3b7220 */ /* 0x000fe20000410000 */
[----:B------:R-:W-:Y:S01]  /*1af0*/  FMUL.FTZ R86, R31, -1.4426950216293334961 ;  /* 0xbfb8aa3b1f567820 */ /* 0x000fe20000410000 */
[----:B------:R-:W-:Y:S01]  /*1b00*/  FFMA.FTZ R33, R62, R136, R103 ;  /* 0x000000883e217223 */ /* 0x000fe20000010067 */
[----:B--2---:R-:W-:Y:S01]  /*1b10*/  FADD.FTZ R88, R89, 1 ;  /* 0x3f80000059587421 */ /* 0x004fe20000010000 */
[----:B------:R-:W-:-:S02]  /*1b20*/  HADD2.F32 R89, -RZ, R9.H0_H0 ;  /* 0x20000009ff597230 */ /* 0x000fc40000004100 */
[----:B------:R-:W-:Y:S01]  /*1b30*/  FMUL.FTZ R60, R8, R60 ;  /* 0x0000003c083c7220 */ /* 0x000fe20000410000 */
[----:B-1----:R-:W-:Y:S01]  /*1b40*/  HADD2.F32 R92, -RZ, R9.H1_H1 ;  /* 0x30000009ff5c7230 */ /* 0x002fe20000004100 */
[----:B------:R-:W1:Y:S01]  /*1b50*/  MUFU.EX2 R58, R58 ;  /* 0x0000003a003a7308 */ /* 0x000e620000000800 */
[----:B------:R0:W2:Y:S01]  /*1b60*/  LDG.E.64.CONSTANT R8, desc[UR18][R12.64] ;  /* 0x000000120c087981 */ /* 0x0000a2000c1e9b00 */
[----:B------:R-:W-:Y:S01]  /*1b70*/  FMUL.FTZ R30, R50, -1.4426950216293334961 ;  /* 0xbfb8aa3b321e7820 */ /* 0x000fe20000410000 */
[----:B------:R-:W-:-:S05]  /*1b80*/  FMUL.FTZ R55, R33, -1.4426950216293334961 ;  /* 0xbfb8aa3b21377820 */ /* 0x000fca0000410000 */
[----:B------:R-:W1:Y:S01]  /*1b90*/  MUFU.EX2 R86, R86 ;  /* 0x0000005600567308 */ /* 0x000e620000000800 */
[----:B0-----:R-:W-:Y:S01]  /*1ba0*/  FADD.FTZ R12, -R90, 1 ;  /* 0x3f8000005a0c7421 */ /* 0x001fe20000010100 */
[----:B-----5:R-:W-:-:S03]  /*1bb0*/  FADD.FTZ R13, -R91, 1 ;  /* 0x3f8000005b0d7421 */ /* 0x020fc60000010100 */
[----:B------:R-:W-:-:S03]  /*1bc0*/  FFMA.FTZ R56, R56, R12, 1 ;  /* 0x3f80000038387423 */ /* 0x000fc6000001000c */
[----:B------:R-:W-:Y:S01]  /*1bd0*/  MUFU.RCP R88, R88 ;  /* 0x0000005800587308 */ /* 0x000fe20000001000 */
[----:B------:R-:W-:Y:S01]  /*1be0*/  IADD3 R12, P4, R99, UR26, RZ ;  /* 0x0000001a630c7c10 */ /* 0x000fe2000ff9e0ff */
[----:B------:R-:W-:Y:S01]  /*1bf0*/  FFMA.FTZ R54, R54, R13, 1 ;  /* 0x3f80000036367423 */ /* 0x000fe2000001000d */
[----:B---3--:R-:W-:Y:S02]  /*1c00*/  FADD.FTZ R93, -R87, 1 ;  /* 0x3f800000575d7421 */ /* 0x008fe40000010100 */
[----:B------:R-:W-:-:S03]  /*1c10*/  IADD3.X R13, R98, UR27, RZ, P4, !PT ;  /* 0x0000001b620d7c10 */ /* 0x000fc6000a7fe4ff */
[----:B------:R-:W0:Y:S01]  /*1c20*/  MUFU.EX2 R30, R30 ;  /* 0x0000001e001e7308 */ /* 0x000e220000000800 */
[----:B------:R-:W-:-:S07]  /*1c30*/  FFMA.FTZ R47, R0, R134, R101 ;  /* 0x00000086002f7223 */ /* 0x000fce0000010065 */
[----:B------:R-:W3:Y:S01]  /*1c40*/  MUFU.EX2 R55, R55 ;  /* 0x0000003700377308 */ /* 0x000ee20000000800 */
[----:B------:R-:W-:Y:S01]  /*1c50*/  FFMA.FTZ R93, R57, R93, 1 ;  /* 0x3f800000395d7423 */ /* 0x000fe2000001005d */
[----:B------:R-:W-:Y:S01]  /*1c60*/  HADD2.F32 R57, -RZ, R6.H0_H0 ;  /* 0x20000006ff397230 */ /* 0x000fe20000004100 */
[----:B------:R-:W5:Y:S01]  /*1c70*/  LDG.E.64.CONSTANT R12, desc[UR18][R12.64] ;  /* 0x000000120c0c7981 */ /* 0x000f62000c1e9b00 */
[----:B-1----:R-:W-:Y:S01]  /*1c80*/  FADD.FTZ R58, R58, 1 ;  /* 0x3f8000003a3a7421 */ /* 0x002fe20000010000 */
[----:B------:R-:W-:Y:S01]  /*1c90*/  FMUL.FTZ R53, R47, -1.4426950216293334961 ;  /* 0xbfb8aa3b2f357820 */ /* 0x000fe20000410000 */
[----:B------:R-:W-:Y:S01]  /*1ca0*/  FMUL.FTZ R59, R89, R59 ;  /* 0x0000003b593b7220 */ /* 0x000fe20000410000 */
[----:B------:R-:W-:Y:S01]  /*1cb0*/  FADD.FTZ R86, R86, 1 ;  /* 0x3f80000056567421 */ /* 0x000fe20000010000 */
[----:B------:R1:W3:Y:S01]  /*1cc0*/  MUFU.RCP R89, R58 ;  /* 0x0000003a00597308 */ /* 0x0002e20000001000 */
[----:B------:R-:W-:Y:S01]  /*1cd0*/  FADD.FTZ R117, -R80, R57 ;  /* 0x0000003950757221 */ /* 0x000fe20000010100 */
[----:B------:R-:W-:Y:S01]  /*1ce0*/  FFMA.FTZ R48, R65, R133, R100 ;  /* 0x0000008541307223 */ /* 0x000fe20000010064 */
[----:B------:R-:W-:Y:S01]  /*1cf0*/  FMUL.FTZ R57, R90, R56 ;  /* 0x000000385a397220 */ /* 0x000fe20000410000 */
[----:B------:R-:W-:Y:S01]  /*1d00*/  FFMA.FTZ R49, R62, R132, R103 ;  /* 0x000000843e317223 */ /* 0x000fe20000010067 */
[----:B------:R-:W-:Y:S01]  /*1d10*/  FMUL.FTZ R56, R87, R93 ;  /* 0x0000005d57387220 */ /* 0x000fe20000410000 */
[----:B0-----:R-:W-:Y:S01]  /*1d20*/  FADD.FTZ R87, R30, 1 ;  /* 0x3f8000001e577421 */ /* 0x001fe20000010000 */
[----:B-1----:R-:W-:Y:S01]  /*1d30*/  FMUL.FTZ R58, R92, R94 ;  /* 0x0000005e5c3a7220 */ /* 0x002fe20000410000 */
[----:B------:R-:W-:Y:S01]  /*1d40*/  FADD.FTZ R92, -R88, 1 ;  /* 0x3f800000585c7421 */ /* 0x000fe20000010100 */
[----:B------:R-:W0:Y:S01]  /*1d50*/  MUFU.EX2 R53, R53 ;  /* 0x0000003500357308 */ /* 0x000e220000000800 */
[----:B---3--:R-:W-:Y:S01]  /*1d60*/  FADD.FTZ R55, R55, 1 ;  /* 0x3f80000037377421 */ /* 0x008fe20000010000 */
[----:B------:R-:W-:Y:S01]  /*1d70*/  FMUL.FTZ R51, R48, -1.4426950216293334961 ;  /* 0xbfb8aa3b30337820 */ /* 0x000fe20000410000 */
[----:B------:R-:W-:Y:S01]  /*1d80*/  FMUL.FTZ R52, R49, -1.4426950216293334961 ;  /* 0xbfb8aa3b31347820 */ /* 0x000fe20000410000 */
[----:B------:R-:W-:-:S04]  /*1d90*/  FFMA.FTZ R32, R32, R92, 1 ;  /* 0x3f80000020207423 */ /* 0x000fc8000001005c */
[----:B------:R-:W1:Y:S01]  /*1da0*/  MUFU.RCP R86, R86 ;  /* 0x0000005600567308 */ /* 0x000e620000001000 */
[--C-:B------:R-:W-:Y:S02]  /*1db0*/  HADD2.F32 R90, -RZ, R24.reuse.H0_H0 ;  /* 0x20000018ff5a7230 */ /* 0x100fe40000004100 */
[----:B------:R-:W-:-:S05]  /*1dc0*/  HADD2.F32 R24, -RZ, R24.H1_H1 ;  /* 0x30000018ff187230 */ /* 0x000fca0000004100 */
[----:B------:R3:W-:Y:S01]  /*1dd0*/  MUFU.RCP R92, R55 ;  /* 0x00000037005c7308 */ /* 0x0007e20000001000 */
[----:B------:R-:W-:-:S07]  /*1de0*/  FADD.FTZ R27, -R80, R27 ;  /* 0x0000001b501b7221 */ /* 0x000fce0000010100 */
[----:B------:R-:W1:Y:S01]  /*1df0*/  MUFU.RCP R87, R87 ;  /* 0x0000005700577308 */ /* 0x000e620000001000 */
[----:B---3--:R-:W-:Y:S01]  /*1e00*/  FMUL.FTZ R55, R88, R32 ;  /* 0x0000002058377220 */ /* 0x008fe20000410000 */
[----:B------:R-:W-:-:S06]  /*1e10*/  HADD2.F32 R88, -RZ, R25.H0_H0 ;  /* 0x20000019ff587230 */ /* 0x000fcc0000004100 */
[----:B------:R-:W3:Y:S01]  /*1e20*/  MUFU.EX2 R51, R51 ;  /* 0x0000003300337308 */ /* 0x000ee20000000800 */
[----:B------:R-:W-:Y:S01]  /*1e30*/  FMUL.FTZ R56, R24, R56 ;  /* 0x0000003818387220 */ /* 0x000fe20000410000 */
[----:B------:R-:W-:-:S06]  /*1e40*/  FADD.FTZ R24, -R89, 1 ;  /* 0x3f80000059187421 */ /* 0x000fcc0000010100 */
[----:B------:R-:W3:Y:S01]  /*1e50*/  MUFU.EX2 R52, R52 ;  /* 0x0000003400347308 */ /* 0x000ee20000000800 */
[----:B------:R-:W-:Y:S01]  /*1e60*/  FMUL.FTZ R130, R64, R27 ;  /* 0x0000001b40827220 */ /* 0x000fe20000410000 */
[----:B------:R-:W-:Y:S02]  /*1e70*/  HADD2.F32 R25, -RZ, R25.H1_H1 ;  /* 0x30000019ff197230 */ /* 0x000fe40000004100 */
[----:B0-----:R-:W-:Y:S01]  /*1e80*/  FADD.FTZ R53, R53, 1 ;  /* 0x3f80000035357421 */ /* 0x001fe20000010000 */
[----:B------:R-:W-:Y:S01]  /*1e90*/  FMUL.FTZ R54, R91, R54 ;  /* 0x000000365b367220 */ /* 0x000fe20000410000 */
[----:B------:R-:W-:Y:S01]  /*1ea0*/  FMUL.FTZ R55, R88, R55 ;  /* 0x0000003758377220 */ /* 0x000fe20000410000 */
[----:B------:R-:W-:Y:S01]  /*1eb0*/  FFMA.FTZ R29, R29, R24, 1 ;  /* 0x3f8000001d1d7423 */ /* 0x000fe20000010018 */
[----:B-1----:R-:W-:Y:S01]  /*1ec0*/  FADD.FTZ R88, -R86, 1 ;  /* 0x3f80000056587421 */ /* 0x002fe20000010100 */
[----:B------:R-:W-:Y:S01]  /*1ed0*/  FFMA.FTZ R69, R63, R130, R104 ;  /* 0x000000823f457223 */ /* 0x000fe20000010068 */
[----:B------:R0:W-:Y:S01]  /*1ee0*/  MUFU.RCP R24, R53 ;  /* 0x0000003500187308 */ /* 0x0001e20000001000 */
[----:B------:R-:W-:Y:S01]  /*1ef0*/  FMUL.FTZ R54, R25, R54 ;  /* 0x0000003619367220 */ /* 0x000fe20000410000 */
[----:B------:R-:W-:Y:S01]  /*1f00*/  FADD.FTZ R25, -R87, 1 ;  /* 0x3f80000057197421 */ /* 0x000fe20000010100 */
[----:B------:R-:W-:Y:S01]  /*1f10*/  FFMA.FTZ R31, R31, R88, 1 ;  /* 0x3f8000001f1f7423 */ /* 0x000fe20000010058 */
[----:B------:R-:W-:-:S02]  /*1f20*/  HADD2.F32 R6, -RZ, R6.H1_H1 ;  /* 0x30000006ff067230 */ /* 0x000fc40000004100 */
[----:B------:R-:W-:Y:S01]  /*1f30*/  FMUL.FTZ R28, R69, -1.4426950216293334961 ;  /* 0xbfb8aa3b451c7820 */ /* 0x000fe20000410000 */
[----:B---3--:R-:W-:Y:S01]  /*1f40*/  FADD.FTZ R51, R51, 1 ;  /* 0x3f80000033337421 */ /* 0x008fe20000010000 */
[----:B0-----:R-:W-:Y:S01]  /*1f50*/  FADD.FTZ R53, -R92, 1 ;  /* 0x3f8000005c357421 */ /* 0x001fe20000010100 */
[----:B------:R-:W-:Y:S01]  /*1f60*/  FADD.FTZ R52, R52, 1 ;  /* 0x3f80000034347421 */ /* 0x000fe20000010000 */
[----:B------:R-:W-:Y:S02]  /*1f70*/  FFMA.FTZ R50, R50, R25, 1 ;  /* 0x3f80000032327423 */ /* 0x000fe40000010019 */
[----:B------:R-:W-:Y:S01]  /*1f80*/  FFMA.FTZ R53, R33, R53, 1 ;  /* 0x3f80000021357423 */ /* 0x000fe20000010035 */
[----:B------:R-:W-:Y:S01]  /*1f90*/  FMUL.FTZ R86, R86, R31 ;  /* 0x0000001f56567220 */ /* 0x000fe20000410000 */
[----:B------:R0:W-:Y:S01]  /*1fa0*/  MUFU.RCP R25, R51 ;  /* 0x0000003300197308 */ /* 0x0001e20000001000 */
[----:B------:R-:W-:Y:S01]  /*1fb0*/  FADD.FTZ R116, -R80, R6 ;  /* 0x0000000650747221 */ /* 0x000fe20000010100 */
[----:B------:R-:W-:-:S02]  /*1fc0*/  HADD2.F32 R31, -RZ, R7.H0_H0 ;  /* 0x20000007ff1f7230 */ /* 0x000fc40000004100 */
[----:B------:R-:W-:-:S04]  /*1fd0*/  FMUL.FTZ R50, R87, R50 ;  /* 0x0000003257327220 */ /* 0x000fc80000410000 */
[----:B------:R1:W-:Y:S01]  /*1fe0*/  MUFU.RCP R6, R52 ;  /* 0x0000003400067308 */ /* 0x0003e20000001000 */
[----:B0-----:R-:W-:Y:S01]  /*1ff0*/  FMUL.FTZ R51, R92, R53 ;  /* 0x000000355c337220 */ /* 0x001fe20000410000 */
[----:B------:R-:W-:Y:S02]  /*2000*/  HADD2.F32 R53, -RZ, R10.H0_H0 ;  /* 0x2000000aff357230 */ /* 0x000fe40000004100 */
[----:B------:R-:W-:Y:S01]  /*2010*/  FADD.FTZ R115, -R80, R31 ;  /* 0x0000001f50737221 */ /* 0x000fe20000010100 */
[----:B------:R-:W-:-:S03]  /*2020*/  HADD2.F32 R31, -RZ, R11.H0_H0 ;  /* 0x2000000bff1f7230 */ /* 0x000fc60000004100 */
[----:B------:R-:W0:Y:S01]  /*2030*/  MUFU.EX2 R28, R28 ;  /* 0x0000001c001c7308 */ /* 0x000e220000000800 */
[----:B-1----:R-:W-:Y:S01]  /*2040*/  HADD2.F32 R52, -RZ, R10.H1_H1 ;  /* 0x3000000aff347230 */ /* 0x002fe20000004100 */
[----:B------:R-:W-:Y:S01]  /*2050*/  IADD3 R10, P4, R161, UR26, RZ ;  /* 0x0000001aa10a7c10 */ /* 0x000fe2000ff9e0ff */
[----:B------:R-:W-:-:S03]  /*2060*/  HADD2.F32 R87, -RZ, R11.H1_H1 ;  /* 0x3000000bff577230 */ /* 0x000fc60000004100 */
[----:B------:R-:W-:Y:S01]  /*2070*/  IADD3.X R11, R72, UR27, RZ, P4, !PT ;  /* 0x0000001b480b7c10 */ /* 0x000fe2000a7fe4ff */
[----:B------:R-:W-:Y:S01]  /*2080*/  FFMA.FTZ R27, R0, R129, R101 ;  /* 0x00000081001b7223 */ /* 0x000fe20000010065 */
[----:B------:R-:W-:Y:S01]  /*2090*/  FADD.FTZ R39, -R80, R39 ;  /* 0x0000002750277221 */ /* 0x000fe20000010100 */
[----:B------:R-:W-:Y:S02]  /*20a0*/  FFMA.FTZ R45, R62, R127, R103 ;  /* 0x0000007f3e2d7223 */ /* 0x000fe40000010067 */
[----:B------:R-:W-:Y:S01]  /*20b0*/  FMUL.FTZ R84, R27, -1.4426950216293334961 ;  /* 0xbfb8aa3b1b547820 */ /* 0x000fe20000410000 */
[----:B------:R-:W3:Y:S01]  /*20c0*/  LDG.E.64.CONSTANT R10, desc[UR18][R10.64] ;  /* 0x000000120a0a7981 */ /* 0x000ee2000c1e9b00 */
[----:B------:R-:W-:Y:S01]  /*20d0*/  FMUL.FTZ R126, R64, R39 ;  /* 0x00000027407e7220 */ /* 0x000fe20000410000 */
[----:B------:R-:W-:Y:S01]  /*20e0*/  FMUL.FTZ R46, R45, -1.4426950216293334961 ;  /* 0xbfb8aa3b2d2e7820 */ /* 0x000fe20000410000 */
[----:B------:R-:W-:Y:S02]  /*20f0*/  FFMA.FTZ R83, R65, R128, R100 ;  /* 0x0000008041537223 */ /* 0x000fe40000010064 */
[----:B------:R-:W-:Y:S01]  /*2100*/  FFMA.FTZ R81, R63, R126, R104 ;  /* 0x0000007e3f517223 */ /* 0x000fe20000010068 */
[----:B0-----:R-:W-:Y:S01]  /*2110*/  FADD.FTZ R28, R28, 1 ;  /* 0x3f8000001c1c7421 */ /* 0x001fe20000010000 */
[----:B------:R-:W0:Y:S01]  /*2120*/  MUFU.EX2 R84, R84 ;  /* 0x0000005400547308 */ /* 0x000e220000000800 */
[----:B------:R-:W-:Y:S01]  /*2130*/  FMUL.FTZ R29, R89, R29 ;  /* 0x0000001d591d7220 */ /* 0x000fe20000410000 */
[----:B------:R-:W-:Y:S01]  /*2140*/  FMUL.FTZ R26, R81, -1.4426950216293334961 ;  /* 0xbfb8aa3b511a7820 */ /* 0x000fe20000410000 */
[----:B------:R-:W-:Y:S01]  /*2150*/  FMUL.FTZ R52, R52, R86 ;  /* 0x0000005634347220 */ /* 0x000fe20000410000 */
[----:B------:R-:W-:Y:S01]  /*2160*/  FMUL.FTZ R85, R83, -1.4426950216293334961 ;  /* 0xbfb8aa3b53557820 */ /* 0x000fe20000410000 */
[----:B------:R-:W-:-:S03]  /*2170*/  FADD.FTZ R86, -R24, 1 ;  /* 0x3f80000018567421 */ /* 0x000fc60000010100 */
[----:B------:R-:W1:Y:S01]  /*2180*/  MUFU.RCP R89, R28 ;  /* 0x0000001c00597308 */ /* 0x000e620000001000 */
[----:B------:R-:W-:Y:S01]  /*2190*/  FFMA.FTZ R47, R47, R86, 1 ;  /* 0x3f8000002f2f7423 */ /* 0x000fe20000010056 */
[----:B------:R-:W-:-:S06]  /*21a0*/  FADD.FTZ R86, -R6, 1 ;  /* 0x3f80000006567421 */ /* 0x000fcc0000010100 */
[----:B------:R-:W4:Y:S01]  /*21b0*/  MUFU.EX2 R46, R46 ;  /* 0x0000002e002e7308 */ /* 0x000f220000000800 */
[----:B------:R-:W-:Y:S01]  /*21c0*/  FADD.FTZ R88, -R25, 1 ;  /* 0x3f80000019587421 */ /* 0x000fe20000010100 */
[----:B------:R-:W-:-:S06]  /*21d0*/  FFMA.FTZ R86, R49, R86, 1 ;  /* 0x3f80000031567423 */ /* 0x000fcc0000010056 */
[----:B------:R-:W4:Y:S01]  /*21e0*/  MUFU.EX2 R26, R26 ;  /* 0x0000001a001a7308 */ /* 0x000f220000000800 */
[----:B------:R-:W-:Y:S01]  /*21f0*/  FFMA.FTZ R48, R48, R88, 1 ;  /* 0x3f80000030307423 */ /* 0x000fe20000010058 */
[----:B------:R-:W-:-:S06]  /*2200*/  FMUL.FTZ R49, R24, R47 ;  /* 0x0000002f18317220 */ /* 0x000fcc0000410000 */
[----:B------:R-:W4:Y:S01]  /*2210*/  MUFU.EX2 R85, R85 ;  /* 0x0000005500557308 */ /* 0x000f220000000800 */
[----:B0-----:R-:W-:Y:S01]  /*2220*/  FADD.FTZ R84, R84, 1 ;  /* 0x3f80000054547421 */ /* 0x001fe20000010000 */
[----:B------:R-:W-:Y:S01]  /*2230*/  FMUL.FTZ R47, R6, R86 ;  /* 0x00000056062f7220 */ /* 0x000fe20000410000 */
[----:B------:R-:W-:Y:S01]  /*2240*/  IADD3 R6, P4, R159, UR26, RZ ;  /* 0x0000001a9f067c10 */ /* 0x000fe2000ff9e0ff */
[----:B------:R-:W-:Y:S01]  /*2250*/  FMUL.FTZ R50, R87, R50 ;  /* 0x0000003257327220 */ /* 0x000fe20000410000 */
[----:B-1----:R-:W-:Y:S01]  /*2260*/  FADD.FTZ R87, -R89, 1 ;  /* 0x3f80000059577421 */ /* 0x002fe20000010100 */
[----:B------:R-:W-:Y:S01]  /*2270*/  FMUL.FTZ R48, R25, R48 ;  /* 0x0000003019307220 */ /* 0x000fe20000410000 */
[----:B------:R-:W-:Y:S02]  /*2280*/  HADD2.F32 R25, -RZ, R7.H1_H1 ;  /* 0x30000007ff197230 */ /* 0x000fe40000004100 */
[----:B----4-:R-:W-:Y:S01]  /*2290*/  FADD.FTZ R46, R46, 1 ;  /* 0x3f8000002e2e7421 */ /* 0x010fe20000010000 */
[----:B------:R-:W-:Y:S01]  /*22a0*/  IADD3.X R7, R160, UR27, RZ, P4, !PT ;  /* 0x0000001ba0077c10 */ /* 0x000fe2000a7fe4ff */
[----:B------:R-:W0:Y:S01]  /*22b0*/  MUFU.RCP R84, R84 ;  /* 0x0000005400547308 */ /* 0x000e220000001000 */
[----:B------:R-:W-:Y:S01]  /*22c0*/  FFMA.FTZ R69, R69, R87, 1 ;  /* 0x3f80000045457423 */ /* 0x000fe20000010057 */
[----:B------:R-:W-:Y:S01]  /*22d0*/  FADD.FTZ R26, R26, 1 ;  /* 0x3f8000001a1a7421 */ /* 0x000fe20000010000 */
[----:B------:R-:W-:Y:S01]  /*22e0*/  FFMA.FTZ R67, R65, R124, R100 ;  /* 0x0000007c41437223 */ /* 0x000fe20000010064 */
[----:B------:R-:W-:Y:S01]  /*22f0*/  FFMA.FTZ R71, R0, R125, R101 ;  /* 0x0000007d00477223 */ /* 0x000fe20000010065 */
[----:B------:R-:W4:Y:S01]  /*2300*/  LDG.E.64.CONSTANT R6, desc[UR18][R6.64] ;  /* 0x0000001206067981 */ /* 0x000f22000c1e9b00 */
[----:B------:R-:W-:-:S02]  /*2310*/  FADD.FTZ R85, R85, 1 ;  /* 0x3f80000055557421 */ /* 0x000fc40000010000 */
[----:B------:R1:W1:Y:S01]  /*2320*/  MUFU.RCP R87, R46 ;  /* 0x0000002e00577308 */ /* 0x0002620000001000 */
[----:B------:R-:W-:Y:S01]  /*2330*/  FMUL.FTZ R44, R67, -1.4426950216293334961 ;  /* 0xbfb8aa3b432c7820 */ /* 0x000fe20000410000 */
[----:B------:R-:W-:Y:S01]  /*2340*/  FMUL.FTZ R82, R71, -1.4426950216293334961 ;  /* 0xbfb8aa3b47527820 */ /* 0x000fe20000410000 */
[----:B------:R-:W-:-:S05]  /*2350*/  HADD2.F32 R24, -RZ, R4.H0_H0 ;  /* 0x20000004ff187230 */ /* 0x000fca0000004100 */
[----:B------:R-:W1:Y:S01]  /*2360*/  MUFU.RCP R88, R26 ;  /* 0x0000001a00587308 */ /* 0x000e620000001000 */
[----:B------:R-:W-:Y:S02]  /*2370*/  HADD2.F32 R4, -RZ, R4.H1_H1 ;  /* 0x30000004ff047230 */ /* 0x000fe40000004100 */
[----:B------:R-:W-:-:S05]  /*2380*/  FFMA.FTZ R70, R62, R123, R103 ;  /* 0x0000007b3e467223 */ /* 0x000fca0000010067 */
[----:B------:R-:W1:Y:S01]  /*2390*/  MUFU.RCP R86, R85 ;  /* 0x0000005500567308 */ /* 0x000e620000001000 */
[----:B------:R-:W-:Y:S01]  /*23a0*/  FFMA.FTZ R41, R63, R122, R104 ;  /* 0x0000007a3f297223 */ /* 0x000fe20000010068 */
[----:B------:R-:W-:Y:S01]  /*23b0*/  FMUL.FTZ R48, R4, R48 ;  /* 0x0000003004307220 */ /* 0x000fe20000410000 */
[--C-:B------:R-:W-:Y:S02]  /*23c0*/  HADD2.F32 R113, -RZ, R2.reuse.H0_H0 ;  /* 0x20000002ff717230 */ /* 0x100fe40000004100 */
[----:B0-----:R-:W-:Y:S01]  /*23d0*/  FADD.FTZ R4, -R84, 1 ;  /* 0x3f80000054047421 */ /* 0x001fe20000010100 */
[----:B------:R-:W-:Y:S02]  /*23e0*/  HADD2.F32 R112, -RZ, R2.H1_H1 ;  /* 0x30000002ff707230 */ /* 0x000fe40000004100 */
[----:B------:R-:W0:Y:S01]  /*23f0*/  MUFU.EX2 R44, R44 ;  /* 0x0000002c002c7308 */ /* 0x000e220000000800 */
[----:B------:R-:W-:Y:S01]  /*2400*/  FMUL.FTZ R43, R70, -1.4426950216293334961 ;  /* 0xbfb8aa3b462b7820 */ /* 0x000fe20000410000 */
[----:B------:R-:W-:Y:S01]  /*2410*/  FMUL.FTZ R42, R41, -1.4426950216293334961 ;  /* 0xbfb8aa3b292a7820 */ /* 0x000fe20000410000 */
[----:B------:R-:W-:-:S05]  /*2420*/  HADD2.F32 R2, -RZ, R5.H0_H0 ;  /* 0x20000005ff027230 */ /* 0x000fca0000004100 */
[----:B------:R-:W0:Y:S01]  /*2430*/  MUFU.EX2 R82, R82 ;  /* 0x0000005200527308 */ /* 0x000e220000000800 */
[----:B-1----:R-:W-:Y:S02]  /*2440*/  HADD2.F32 R46, -RZ, R5.H1_H1 ;  /* 0x30000005ff2e7230 */ /* 0x002fe40000004100 */
[----:B------:R-:W-:Y:S01]  /*2450*/  FMUL.FTZ R89, R89, R69 ;  /* 0x0000004559597220 */ /* 0x000fe20000410000 */
[----:B------:R-:W-:Y:S01]  /*2460*/  FADD.FTZ R5, -R87, 1 ;  /* 0x3f80000057057421 */ /* 0x000fe20000010100 */
[----:B------:R-:W-:Y:S01]  /*2470*/  FFMA.FTZ R4, R27, R4, 1 ;  /* 0x3f8000001b047423 */ /* 0x000fe20000010004 */
[----:B------:R-:W-:Y:S01]  /*2480*/  FMUL.FTZ R47, R2, R47 ;  /* 0x0000002f022f7220 */ /* 0x000fe20000410000 */
[----:B------:R-:W-:Y:S01]  /*2490*/  FMUL.FTZ R46, R46, R89 ;  /* 0x000000592e2e7220 */ /* 0x000fe20000410000 */
[----:B------:R-:W-:Y:S01]  /*24a0*/  FADD.FTZ R2, -R88, 1 ;  /* 0x3f80000058027421 */ /* 0x000fe20000010100 */
[----:B------:R-:W1:Y:S01]  /*24b0*/  MUFU.EX2 R43, R43 ;  /* 0x0000002b002b7308 */ /* 0x000e620000000800 */
[----:B------:R-:W-:Y:S01]  /*24c0*/  FFMA.FTZ R5, R45, R5, 1 ;  /* 0x3f8000002d057423 */ /* 0x000fe20000010005 */
[----:B------:R-:W-:Y:S01]  /*24d0*/  IADD3.X R154, RZ, R68, RZ, P3, !PT ;  /* 0x00000044ff9a7210 */ /* 0x000fe20001ffe4ff */
[----:B------:R-:W-:Y:S01]  /*24e0*/  FADD.FTZ R89, -R86, 1 ;  /* 0x3f80000056597421 */ /* 0x000fe20000010100 */
[----:B------:R-:W-:Y:S01]  /*24f0*/  FMUL.FTZ R45, R84, R4 ;  /* 0x00000004542d7220 */ /* 0x000fe20000410000 */
[----:B------:R-:W-:-:S03]  /*2500*/  IADD3 R4, P3, R157, UR26, RZ ;  /* 0x0000001a9d047c10 */ /* 0x000fc6000ff7e0ff */
[----:B------:R-:W1:Y:S01]  /*2510*/  MUFU.EX2 R42, R42 ;  /* 0x0000002a002a7308 */ /* 0x000e620000000800 */
[----:B------:R-:W-:Y:S01]  /*2520*/  FFMA.FTZ R2, R81, R2, 1 ;  /* 0x3f80000051027423 */ /* 0x000fe20000010002 */
[----:B------:R-:W-:Y:S01]  /*2530*/  SHF.L.U64.HI R154, R153, 0x1, R154 ;  /* 0x00000001999a7819 */ /* 0x000fe2000001029a */
[----:B------:R-:W-:Y:S01]  /*2540*/  FFMA.FTZ R83, R83, R89, 1 ;  /* 0x3f80000053537423 */ /* 0x000fe20000010059 */
[----:B------:R-:W-:Y:S01]  /*2550*/  FMUL.FTZ R87, R87, R5 ;  /* 0x0000000557577220 */ /* 0x000fe20000410000 */
[----:B------:R-:W-:Y:S01]  /*2560*/  SHF.L.U32 R153, R153, 0x1, RZ ;  /* 0x0000000199997819 */ /* 0x000fe200000006ff */
[----:B0-----:R-:W-:Y:S01]  /*2570*/  FADD.FTZ R44, R44, 1 ;  /* 0x3f8000002c2c7421 */ /* 0x001fe20000010000 */
[----:B------:R-:W-:Y:S01]  /*2580*/  IADD3.X R5, R158, UR27, RZ, P3, !PT ;  /* 0x0000001b9e057c10 */ /* 0x000fe20009ffe4ff */
[----:B------:R-:W-:Y:S01]  /*2590*/  FADD.FTZ R82, R82, 1 ;  /* 0x3f80000052527421 */ /* 0x000fe20000010000 */
[----:B------:R-:W-:Y:S01]  /*25a0*/  FMUL.FTZ R88, R88, R2 ;  /* 0x0000000258587220 */ /* 0x000fe20000410000 */
[----:B------:R-:W-:Y:S01]  /*25b0*/  IADD3 R2, P4, R153, UR24, RZ ;  /* 0x0000001899027c10 */ /* 0x000fe2000ff9e0ff */
[----:B------:R-:W-:Y:S01]  /*25c0*/  FMUL.FTZ R81, R86, R83 ;  /* 0x0000005356517220 */ /* 0x000fe20000410000 */
[--C-:B------:R-:W-:Y:S01]  /*25d0*/  HADD2.F32 R84, -RZ, R3.reuse.H0_H0 ;  /* 0x20000003ff547230 */ /* 0x100fe20000004100 */
[----:B------:R0:W-:Y:S01]  /*25e0*/  MUFU.RCP R83, R44 ;  /* 0x0000002c00537308 */ /* 0x0001e20000001000 */
[----:B------:R-:W4:Y:S01]  /*25f0*/  LDG.E.64.CONSTANT R4, desc[UR18][R4.64] ;  /* 0x0000001204047981 */ /* 0x000f22000c1e9b00 */
[----:B------:R-:W-:Y:S01]  /*2600*/  FFMA.FTZ R36, R0, R121, R101 ;  /* 0x0000007900247223 */ /* 0x000fe20000010065 */
[----:B------:R-:W-:Y:S01]  /*2610*/  FMUL.FTZ R57, R90, R57 ;  /* 0x000000395a397220 */ /* 0x000fe20000410000 */
[----:B-1----:R-:W-:Y:S01]  /*2620*/  FADD.FTZ R43, R43, 1 ;  /* 0x3f8000002b2b7421 */ /* 0x002fe20000010000 */
[----:B0-----:R-:W-:Y:S01]  /*2630*/  HADD2.F32 R44, -RZ, R3.H1_H1 ;  /* 0x30000003ff2c7230 */ /* 0x001fe20000004100 */
[----:B------:R-:W-:-:S02]  /*2640*/  IADD3.X R3, R154, UR25, RZ, P4, !PT ;  /* 0x000000199a037c10 */ /* 0x000fc4000a7fe4ff */
[----:B------:R-:W0:Y:S01]  /*2650*/  MUFU.RCP R82, R82 ;  /* 0x0000005200527308 */ /* 0x000e220000001000 */
[----:B------:R-:W-:Y:S01]  /*2660*/  FADD.FTZ R90, R42, 1 ;  /* 0x3f8000002a5a7421 */ /* 0x000fe20000010000 */
[----:B------:R-:W-:Y:S01]  /*2670*/  FADD.FTZ R119, -R80, R37 ;  /* 0x0000002550777221 */ /* 0x000fe20000010100 */
[----:B------:R-:W-:Y:S01]  /*2680*/  FFMA.FTZ R37, R65, R120, R100 ;  /* 0x0000007841257223 */ /* 0x000fe20000010064 */
[----:B------:R-:W-:Y:S01]  /*2690*/  FMUL.FTZ R40, R36, -1.4426950216293334961 ;  /* 0xbfb8aa3b24287820 */ /* 0x000fe20000410000 */
[----:B------:R-:W4:Y:S03]  /*26a0*/  LDG.E.64.CONSTANT R2, desc[UR18][R2.64] ;  /* 0x0000001202027981 */ /* 0x000f26000c1e9b00 */
[----:B------:R1:W2:Y:S01]  /*26b0*/  MUFU.RCP R89, R43 ;  /* 0x0000002b00597308 */ /* 0x0002a20000001000 */
[----:B------:R-:W-:Y:S01]  /*26c0*/  FMUL.FTZ R66, R37, -1.4426950216293334961 ;  /* 0xbfb8aa3b25427820 */ /* 0x000fe20000410000 */
[----:B------:R-:W-:-:S06]  /*26d0*/  HADD2.F32 R42, -RZ, R22.H0_H0 ;  /* 0x20000016ff2a7230 */ /* 0x000fcc0000004100 */
[----:B------:R-:W2:Y:S01]  /*26e0*/  MUFU.RCP R90, R90 ;  /* 0x0000005a005a7308 */ /* 0x000ea20000001000 */
[----:B-1----:R-:W-:Y:S02]  /*26f0*/  HADD2.F32 R43, -RZ, R18.H0_H0 ;  /* 0x20000012ff2b7230 */ /* 0x002fe40000004100 */
[----:B------:R-:W-:Y:S01]  /*2700*/  FMUL.FTZ R45, R42, R45 ;  /* 0x0000002d2a2d7220 */ /* 0x000fe20000410000 */
[----:B0-----:R-:W-:-:S04]  /*2710*/  FADD.FTZ R91, -R82, 1 ;  /* 0x3f800000525b7421 */ /* 0x001fc80000010100 */
[----:B------:R-:W0:Y:S01]  /*2720*/  MUFU.EX2 R40, R40 ;  /* 0x0000002800287308 */ /* 0x000e220000000800 */
[----:B------:R-:W-:Y:S01]  /*2730*/  FADD.FTZ R43, -R80, R43 ;  /* 0x0000002b502b7221 */ /* 0x000fe20000010100 */
[----:B------:R-:W-:-:S06]  /*2740*/  HADD2.F32 R42, -RZ, R23.H1_H1 ;  /* 0x30000017ff2a7230 */ /* 0x000fcc0000004100 */
[----:B------:R-:W1:Y:S01]  /*2750*/  MUFU.EX2 R66, R66 ;  /* 0x0000004200427308 */ /* 0x000e620000000800 */
[----:B------:R-:W-:Y:S01]  /*2760*/  FMUL.FTZ R109, R64, R43 ;  /* 0x0000002b406d7220 */ /* 0x000fe20000410000 */
[----:B------:R-:W-:Y:S02]  /*2770*/  HADD2.F32 R43, -RZ, R23.H0_H0 ;  /* 0x20000017ff2b7230 */ /* 0x000fe40000004100 */
[----:B------:R-:W-:Y:S01]  /*2780*/  FFMA.FTZ R71, R71, R91, 1 ;  /* 0x3f80000047477423 */ /* 0x000fe2000001005b */
[----:B------:R-:W-:Y:S01]  /*2790*/  FADD.FTZ R91, -R83, 1 ;  /* 0x3f800000535b7421 */ /* 0x000fe20000010100 */
[----:B------:R-:W-:Y:S01]  /*27a0*/  FMUL.FTZ R42, R42, R88 ;  /* 0x000000582a2a7220 */ /* 0x000fe20000410000 */
[----:B--2---:R-:W-:Y:S01]  /*27b0*/  FADD.FTZ R88, -R89, 1 ;  /* 0x3f80000059587421 */ /* 0x004fe20000010100 */
[----:B------:R-:W-:Y:S01]  /*27c0*/  FMUL.FTZ R43, R43, R87 ;  /* 0x000000572b2b7220 */ /* 0x000fe20000410000 */
[----:B------:R-:W-:Y:S01]  /*27d0*/  FADD.FTZ R87, -R90, 1 ;  /* 0x3f8000005a577421 */ /* 0x000fe20000010100 */
[----:B------:R-:W-:Y:S01]  /*27e0*/  FFMA.FTZ R67, R67, R91, 1 ;  /* 0x3f80000043437423 */ /* 0x000fe2000001005b */
[----:B------:R-:W-:Y:S01]  /*27f0*/  FFMA.FTZ R88, R70, R88, 1 ;  /* 0x3f80000046587423 */ /* 0x000fe20000010058 */
[----:B0-----:R-:W-:Y:S01]  /*2800*/  FADD.FTZ R70, R40, 1 ;  /* 0x3f80000028467421 */ /* 0x001fe20000010000 */
[----:B------:R-:W-:Y:S01]  /*2810*/  FFMA.FTZ R87, R41, R87, 1 ;  /* 0x3f80000029577423 */ /* 0x000fe20000010057 */
[----:B------:R-:W-:Y:S01]  /*2820*/  FMUL.FTZ R40, R83, R67 ;  /* 0x0000004353287220 */ /* 0x000fe20000410000 */
[----:B------:R-:W-:Y:S01]  /*2830*/  FMUL.FTZ R41, R82, R71 ;  /* 0x0000004752297220 */ /* 0x000fe20000410000 */
[----:B------:R-:W-:-:S02]  /*2840*/  HADD2.F32 R67, -RZ, R20.H0_H0 ;  /* 0x20000014ff437230 */ /* 0x000fc40000004100 */
[----:B-1----:R-:W-:Y:S01]  /*2850*/  FADD.FTZ R71, R66, 1 ;  /* 0x3f80000042477421 */ /* 0x002fe20000010000 */
[----:B------:R-:W-:Y:S02]  /*2860*/  IADD3 R66, P3, R155, UR26, RZ ;  /* 0x0000001a9b427c10 */ /* 0x000fe4000ff7e0ff */
[----:B------:R-:W-:Y:S02]  /*2870*/  FMUL.FTZ R41, R67, R41 ;  /* 0x0000002943297220 */ /* 0x000fe40000410000 */
[----:B------:R-:W-:Y:S01]  /*2880*/  IADD3.X R67, R156, UR27, RZ, P3, !PT ;  /* 0x0000001b9c437c10 */ /* 0x000fe20009ffe4ff */
[----:B------:R-:W-:Y:S01]  /*2890*/  FADD.FTZ R118, -R80, R118 ;  /* 0x0000007650767221 */ /* 0x000fe20000010100 */
[----:B------:R-:W-:-:S04]  /*28a0*/  FMUL.FTZ R119, R64, R119 ;  /* 0x0000007740777220 */ /* 0x000fc80000410000 */
[----:B------:R-:W2:Y:S01]  /*28b0*/  LDG.E.64.CONSTANT R66, desc[UR18][R66.64] ;  /* 0x0000001242427981 */ /* 0x000ea2000c1e9b00 */
[----:B------:R-:W-:Y:S01]  /*28c0*/  FMUL.FTZ R118, R64, R118 ;  /* 0x0000007640767220 */ /* 0x000fe20000410000 */
[----:B------:R-:W-:-:S03]  /*28d0*/  FFMA.FTZ R34, R62, R119, R103 ;  /* 0x000000773e227223 */ /* 0x000fc60000010067 */
[----:B------:R-:W-:Y:S01]  /*28e0*/  FFMA.FTZ R35, R63, R118, R104 ;  /* 0x000000763f237223 */ /* 0x000fe20000010068 */
[----:B------:R-:W-:-:S03]  /*28f0*/  FMUL.FTZ R39, R34, -1.4426950216293334961 ;  /* 0xbfb8aa3b22277820 */ /* 0x000fc60000410000 */
[----:B------:R-:W-:-:S03]  /*2900*/  FMUL.FTZ R38, R35, -1.4426950216293334961 ;  /* 0xbfb8aa3b23267820 */ /* 0x000fc60000410000 */
[----:B------:R-:W0:Y:S08]  /*2910*/  MUFU.EX2 R39, R39 ;  /* 0x0000002700277308 */ /* 0x000e300000000800 */
[----:B------:R-:W1:Y:S01]  /*2920*/  MUFU.EX2 R38, R38 ;  /* 0x0000002600267308 */ /* 0x000e620000000800 */
[----:B------:R-:W-:Y:S01]  /*2930*/  FMUL.FTZ R117, R64, R117 ;  /* 0x0000007540757220 */ /* 0x000fe20000410000 */
[----:B------:R-:W-:-:S06]  /*2940*/  FMUL.FTZ R89, R89, R88 ;  /* 0x0000005859597220 */ /* 0x000fcc0000410000 */
[----:B------:R-:W5:Y:S01]  /*2950*/  MUFU.RCP R71, R71 ;  /* 0x0000004700477308 */ /* 0x000f620000001000 */
[----:B0-----:R-:W-:Y:S01]  /*2960*/  FADD.FTZ R39, R39, 1 ;  /* 0x3f80000027277421 */ /* 0x001fe20000010000 */
[----:B------:R-:W-:Y:S01]  /*2970*/  FFMA.FTZ R30, R0, R117, R101 ;  /* 0x00000075001e7223 */ /* 0x000fe20000010065 */
[----:B------:R-:W-:-:S05]  /*2980*/  HADD2.F32 R20, -RZ, R20.H1_H1 ;  /* 0x30000014ff147230 */ /* 0x000fca0000004100 */
[----:B------:R-:W0:Y:S01]  /*2990*/  MUFU.RCP R70, R70 ;  /* 0x0000004600467308 */ /* 0x000e220000001000 */
[----:B-1----:R-:W-:Y:S01]  /*29a0*/  FADD.FTZ R38, R38, 1 ;  /* 0x3f80000026267421 */ /* 0x002fe20000010000 */
[----:B------:R-:W-:-:S06]  /*29b0*/  FMUL.FTZ R32, R30, -1.4426950216293334961 ;  /* 0xbfb8aa3b1e207820 */ /* 0x000fcc0000410000 */
[----:B------:R1:W0:Y:S01]  /*29c0*/  MUFU.RCP R82, R39 ;  /* 0x0000002700527308 */ /* 0x0002220000001000 */
[----:B------:R-:W-:Y:S02]  /*29d0*/  HADD2.F32 R108, -RZ, R18.H1_H1 ;  /* 0x30000012ff6c7230 */ /* 0x000fe40000004100 */
[----:B------:R-:W-:-:S05]  /*29e0*/  FMUL.FTZ R40, R20, R40 ;  /* 0x0000002814287220 */ /* 0x000fca0000410000 */
[----:B------:R-:W0:Y:S01]  /*29f0*/  MUFU.RCP R88, R38 ;  /* 0x0000002600587308 */ /* 0x000e220000001000 */
[----:B------:R-:W-:Y:S02]  /*2a00*/  HADD2.F32 R18, -RZ, R21.H0_H0 ;  /* 0x20000015ff127230 */ /* 0x000fe40000004100 */
[----:B------:R-:W-:Y:S01]  /*2a10*/  FMUL.FTZ R115, R64, R115 ;  /* 0x0000007340737220 */ /* 0x000fe20000410000 */
[--C-:B------:R-:W-:Y:S02]  /*2a20*/  HADD2.F32 R20, -RZ, R19.reuse.H0_H0 ;  /* 0x20000013ff147230 */ /* 0x100fe40000004100 */
[----:B------:R-:W-:Y:S02]  /*2a30*/  HADD2.F32 R19, -RZ, R19.H1_H1 ;  /* 0x30000013ff137230 */ /* 0x000fe40000004100 */
[----:B-1----:R-:W-:Y:S01]  /*2a40*/  FMUL.FTZ R39, R18, R89 ;  /* 0x0000005912277220 */ /* 0x002fe20000410000 */
[----:B------:R-:W1:Y:S01]  /*2a50*/  MUFU.EX2 R32, R32 ;  /* 0x0000002000207308 */ /* 0x000e620000000800 */
[----:B------:R-:W-:Y:S01]  /*2a60*/  FFMA.FTZ R28, R62, R115, R103 ;  /* 0x000000733e1c7223 */ /* 0x000fe20000010067 */
[----:B-----5:R-:W-:Y:S01]  /*2a70*/  FADD.FTZ R89, -R71, 1 ;  /* 0x3f80000047597421 */ /* 0x020fe20000010100 */
[----:B------:R-:W-:Y:S01]  /*2a80*/  FADD.FTZ R106, -R80, R19 ;  /* 0x00000013506a7221 */ /* 0x000fe20000010100 */
[----:B0-----:R-:W-:Y:S01]  /*2a90*/  FADD.FTZ R19, -R70, 1 ;  /* 0x3f80000046137421 */ /* 0x001fe20000010100 */
[----:B------:R-:W-:Y:S01]  /*2aa0*/  IADD3.X R152, RZ, R68, RZ, P2, !PT ;  /* 0x00000044ff987210 */ /* 0x000fe200017fe4ff */
[----:B------:R-:W-:Y:S01]  /*2ab0*/  FMUL.FTZ R116, R64, R116 ;  /* 0x0000007440747220 */ /* 0x000fe20000410000 */
[----:B------:R-:W-:Y:S01]  /*2ac0*/  FMUL.FTZ R51, R31, R51 ;  /* 0x000000331f337220 */ /* 0x000fe20000410000 */
[----:B------:R-:W-:Y:S01]  /*2ad0*/  FMUL.FTZ R31, R28, -1.4426950216293334961 ;  /* 0xbfb8aa3b1c1f7820 */ /* 0x000fe20000410000 */
[----:B------:R-:W-:Y:S01]  /*2ae0*/  FFMA.FTZ R89, R37, R89, 1 ;  /* 0x3f80000025597423 */ /* 0x000fe20000010059 */
[----:B------:R-:W-:Y:S01]  /*2af0*/  FADD.FTZ R83, -R82, 1 ;  /* 0x3f80000052537421 */ /* 0x000fe20000010100 */
[----:B------:R-:W-:Y:S01]  /*2b00*/  FADD.FTZ R37, -R88, 1 ;  /* 0x3f80000058257421 */ /* 0x000fe20000010100 */
[----:B------:R-:W-:Y:S01]  /*2b10*/  FMUL.FTZ R53, R53, R29 ;  /* 0x0000001d35357220 */ /* 0x000fe20000410000 */
[----:B------:R-:W-:Y:S01]  /*2b20*/  FFMA.FTZ R36, R36, R19, 1 ;  /* 0x3f80000024247423 */ /* 0x000fe20000010013 */
[----:B------:R-:W-:Y:S01]  /*2b30*/  SHF.L.U64.HI R152, R151, 0x1, R152 ;  /* 0x0000000197987819 */ /* 0x000fe20000010298 */
[----:B------:R-:W-:Y:S01]  /*2b40*/  FFMA.FTZ R29, R65, R116, R100 ;  /* 0x00000074411d7223 */ /* 0x000fe20000010064 */
[----:B------:R-:W-:Y:S01]  /*2b50*/  SHF.L.U32 R151, R151, 0x1, RZ ;  /* 0x0000000197977819 */ /* 0x000fe200000006ff */
[----:B------:R-:W-:Y:S01]  /*2b60*/  FFMA.FTZ R83, R34, R83, 1 ;  /* 0x3f80000022537423 */ /* 0x000fe20000010053 */
[----:B------:R-:W-:Y:S01]  /*2b70*/  FFMA.FTZ R34, R35, R37, 1 ;  /* 0x3f80000023227423 */ /* 0x000fe20000010025 */
[----:B------:R-:W0:Y:S01]  /*2b80*/  MUFU.EX2 R31, R31 ;  /* 0x0000001f001f7308 */ /* 0x000e220000000800 */
[----:B------:R-:W-:Y:S01]  /*2b90*/  FMUL.FTZ R37, R70, R36 ;  /* 0x0000002446257220 */ /* 0x000fe20000410000 */
[----:B------:R-:W-:Y:S01]  /*2ba0*/  FMUL.FTZ R33, R29, -1.4426950216293334961 ;  /* 0xbfb8aa3b1d217820 */ /* 0x000fe20000410000 */
[----:B------:R-:W-:Y:S01]  /*2bb0*/  IADD3 R70, P2, R151, UR24, RZ ;  /* 0x0000001897467c10 */ /* 0x000fe2000ff5e0ff */
[----:B------:R-:W-:Y:S01]  /*2bc0*/  FADD.FTZ R25, -R80, R25 ;  /* 0x0000001950197221 */ /* 0x000fe20000010100 */
[----:B------:R-:W-:Y:S01]  /*2bd0*/  FMUL.FTZ R35, R71, R89 ;  /* 0x0000005947237220 */ /* 0x000fe20000410000 */
[----:B-1----:R-:W-:Y:S01]  /*2be0*/  FADD.FTZ R32, R32, 1 ;  /* 0x3f80000020207421 */ /* 0x002fe20000010000 */
[----:B------:R-:W-:Y:S01]  /*2bf0*/  IADD3.X R71, R152, UR25, RZ, P2, !PT ;  /* 0x0000001998477c10 */ /* 0x000fe200097fe4ff */
[----:B------:R-:W-:Y:S01]  /*2c00*/  FMUL.FTZ R114, R64, R25 ;  /* 0x0000001940727220 */ /* 0x000fe20000410000 */
[----:B------:R-:W1:Y:S01]  /*2c10*/  MUFU.EX2 R33, R33 ;  /* 0x0000002100217308 */ /* 0x000e620000000800 */
[----:B------:R-:W-:Y:S01]  /*2c20*/  FMUL.FTZ R83, R82, R83 ;  /* 0x0000005352537220 */ /* 0x000fe20000410000 */
[----:B------:R-:W-:-:S02]  /*2c30*/  HADD2.F32 R36, -RZ, R16.H0_H0 ;  /* 0x20000010ff247230 */ /* 0x000fc40000004100 */
[----:B------:R-:W-:Y:S01]  /*2c40*/  FFMA.FTZ R25, R63, R114, R104 ;  /* 0x000000723f197223 */ /* 0x000fe20000010068 */
[----:B------:R-:W5:Y:S03]  /*2c50*/  LDG.E.64.CONSTANT R70, desc[UR18][R70.64] ;  /* 0x0000001246467981 */ /* 0x000f66000c1e9b00 */
[----:B------:R0:W-:Y:S01]  /*2c60*/  MUFU.RCP R82, R32 ;  /* 0x0000002000527308 */ /* 0x0001e20000001000 */
[----:B------:R-:W-:Y:S01]  /*2c70*/  FMUL.FTZ R69, R25, -1.4426950216293334961 ;  /* 0xbfb8aa3b19457820 */ /* 0x000fe20000410000 */
[----:B------:R-:W-:Y:S01]  /*2c80*/  FMUL.FTZ R37, R36, R37 ;  /* 0x0000002524257220 */ /* 0x000fe20000410000 */
[----:B0-----:R-:W-:Y:S01]  /*2c90*/  FMUL.FTZ R32, R88, R34 ;  /* 0x0000002258207220 */ /* 0x001fe20000410000 */
[----:B------:R-:W-:-:S05]  /*2ca0*/  HADD2.F32 R34, -RZ, R14.H0_H0 ;  /* 0x2000000eff227230 */ /* 0x000fca0000004100 */
[----:B------:R-:W-:Y:S01]  /*2cb0*/  FADD.FTZ R36, -R80, R34 ;  /* 0x0000002250247221 */ /* 0x000fe20000010100 */
[----:B------:R-:W-:Y:S02]  /*2cc0*/  HADD2.F32 R34, -RZ, R14.H1_H1 ;  /* 0x3000000eff227230 */ /* 0x000fe40000004100 */
[----:B------:R-:W-:Y:S01]  /*2cd0*/  FADD.FTZ R14, R31, 1 ;  /* 0x3f8000001f0e7421 */ /* 0x000fe20000010000 */
[----:B------:R-:W0:Y:S01]  /*2ce0*/  MUFU.EX2 R69, R69 ;  /* 0x0000004500457308 */ /* 0x000e220000000800 */
[----:B-1----:R-:W-:-:S07]  /*2cf0*/  FADD.FTZ R33, R33, 1 ;  /* 0x3f80000021217421 */ /* 0x002fce0000010000 */
[----:B------:R-:W1:Y:S01]  /*2d00*/  MUFU.RCP R14, R14 ;  /* 0x0000000e000e7308 */ /* 0x000e620000001000 */
[----:B------:R-:W-:-:S07]  /*2d10*/  FADD.FTZ R113, -R80, R113 ;  /* 0x0000007150717221 */ /* 0x000fce0000010100 */
[----:B------:R3:W1:Y:S01]  /*2d20*/  MUFU.RCP R96, R33 ;  /* 0x0000002100607308 */ /* 0x0006620000001000 */
[----:B------:R-:W-:Y:S01]  /*2d30*/  FMUL.FTZ R113, R64, R113 ;  /* 0x0000007140717220 */ /* 0x000fe20000410000 */
[--C-:B------:R-:W-:Y:S02]  /*2d40*/  HADD2.F32 R31, -RZ, R17.reuse.H1_H1 ;  /* 0x30000011ff1f7230 */ /* 0x100fe40000004100 */
[----:B0-----:R-:W-:Y:S01]  /*2d50*/  FADD.FTZ R69, R69, 1 ;  /* 0x3f80000045457421 */ /* 0x001fe20000010000 */
[----:B------:R-:W-:Y:S01]  /*2d60*/  FFMA.FTZ R85, R0, R113, R101 ;  /* 0x0000007100557223 */ /* 0x000fe20000010065 */
[----:B---3--:R-:W-:Y:S02]  /*2d70*/  HADD2.F32 R33, -RZ, R17.H0_H0 ;  /* 0x20000011ff217230 */ /* 0x008fe40000004100 */
[----:B------:R-:W-:Y:S01]  /*2d80*/  FADD.FTZ R17, -R82, 1 ;  /* 0x3f80000052117421 */ /* 0x000fe20000010100 */
[----:B-1----:R-:W-:Y:S01]  /*2d90*/  FADD.FTZ R97, -R14, 1 ;  /* 0x3f8000000e617421 */ /* 0x002fe20000010100 */
[----:B------:R-:W0:Y:S02]  /*2da0*/  MUFU.RCP R95, R69 ;  /* 0x00000045005f7308 */ /* 0x000e240000001000 */
[----:B------:R-:W-:Y:S01]  /*2db0*/  FFMA.FTZ R30, R30, R17, 1 ;  /* 0x3f8000001e1e7423 */ /* 0x000fe20000010011 */
[----:B------:R-:W-:Y:S01]  /*2dc0*/  FMUL.FTZ R26, R85, -1.4426950216293334961 ;  /* 0xbfb8aa3b551a7820 */ /* 0x000fe20000410000 */
[----:B------:R-:W-:Y:S01]  /*2dd0*/  FMUL.FTZ R33, R33, R83 ;  /* 0x0000005321217220 */ /* 0x000fe20000410000 */
[----:B------:R-:W-:Y:S01]  /*2de0*/  FFMA.FTZ R97, R28, R97, 1 ;  /* 0x3f8000001c617423 */ /* 0x000fe20000010061 */
[----:B------:R-:W-:Y:S01]  /*2df0*/  FADD.FTZ R83, -R96, 1 ;  /* 0x3f80000060537421 */ /* 0x000fe20000010100 */
[----:B------:R-:W-:Y:S01]  /*2e00*/  FMUL.FTZ R28, R82, R30 ;  /* 0x0000001e521c7220 */ /* 0x000fe20000410000 */
[----:B------:R-:W-:Y:S01]  /*2e10*/  IADD3 R82, P2, R153, UR26, RZ ;  /* 0x0000001a99527c10 */ /* 0x000fe2000ff5e0ff */
[C---:B------:R-:W-:Y:S01]  /*2e20*/  FADD.FTZ R112, -R80.reuse, R112 ;  /* 0x0000007050707221 */ /* 0x040fe20000010100 */
[----:B------:R-:W-:Y:S01]  /*2e30*/  FADD.FTZ R84, -R80, R84 ;  /* 0x0000005450547221 */ /* 0x000fe20000010100 */
[----:B------:R-:W-:Y:S01]  /*2e40*/  FFMA.FTZ R29, R29, R83, 1 ;  /* 0x3f8000001d1d7423 */ /* 0x000fe20000010053 */
[----:B------:R-:W1:Y:S01]  /*2e50*/  MUFU.EX2 R26, R26 ;  /* 0x0000001a001a7308 */ /* 0x000e620000000800 */
[----:B------:R-:W-:Y:S01]  /*2e60*/  IADD3.X R83, R154, UR27, RZ, P2, !PT ;  /* 0x0000001b9a537c10 */ /* 0x000fe200097fe4ff */
[C---:B------:R-:W-:Y:S01]  /*2e70*/  FMUL.FTZ R112, R64.reuse, R112 ;  /* 0x0000007040707220 */ /* 0x040fe20000410000 */
[----:B------:R-:W-:Y:S01]  /*2e80*/  FMUL.FTZ R111, R64, R84 ;  /* 0x00000054406f7220 */ /* 0x000fe20000410000 */
[----:B------:R-:W-:-:S02]  /*2e90*/  FMUL.FTZ R49, R24, R49 ;  /* 0x0000003118317220 */ /* 0x000fc40000410000 */
[----:B------:R-:W-:Y:S01]  /*2ea0*/  FFMA.FTZ R24, R65, R112, R100 ;  /* 0x0000007041187223 */ /* 0x000fe20000010064 */
[----:B------:R-:W3:Y:S01]  /*2eb0*/  LDG.E.64.CONSTANT R82, desc[UR18][R82.64] ;  /* 0x0000001252527981 */ /* 0x000ee2000c1e9b00 */
[----:B------:R-:W-:Y:S01]  /*2ec0*/  FFMA.FTZ R86, R62, R111, R103 ;  /* 0x0000006f3e567223 */ /* 0x000fe20000010067 */
[----:B0-----:R-:W-:Y:S01]  /*2ed0*/  FADD.FTZ R94, -R95, 1 ;  /* 0x3f8000005f5e7421 */ /* 0x001fe20000010100 */
[----:B------:R-:W-:Y:S02]  /*2ee0*/  FMUL.FTZ R27, R24, -1.4426950216293334961 ;  /* 0xbfb8aa3b181b7820 */ /* 0x000fe40000410000 */
[----:B------:R-:W-:Y:S01]  /*2ef0*/  FMUL.FTZ R84, R86, -1.4426950216293334961 ;  /* 0xbfb8aa3b56547820 */ /* 0x000fe20000410000 */
[----:B------:R-:W-:Y:S01]  /*2f00*/  FFMA.FTZ R25, R25, R94, 1 ;  /* 0x3f80000019197423 */ /* 0x000fe2000001005e */
[----:B------:R-:W-:Y:S02]  /*2f10*/  FADD.FTZ R110, -R80, R44 ;  /* 0x0000002c506e7221 */ /* 0x000fe40000010100 */
[----:B------:R-:W0:Y:S01]  /*2f20*/  MUFU.EX2 R27, R27 ;  /* 0x0000001b001b7308 */ /* 0x000e220000000800 */
[----:B------:R-:W-:Y:S01]  /*2f30*/  FMUL.FTZ R25, R95, R25 ;  /* 0x000000195f197220 */ /* 0x000fe20000410000 */
[----:B-1----:R-:W-:Y:S01]  /*2f40*/  FADD.FTZ R95, R26, 1 ;  /* 0x3f8000001a5f7421 */ /* 0x002fe20000010000 */
[----:B------:R-:W-:-:S05]  /*2f50*/  FMUL.FTZ R110, R64, R110 ;  /* 0x0000006e406e7220 */ /* 0x000fca0000410000 */
[----:B------:R-:W1:Y:S01]  /*2f60*/  MUFU.EX2 R84, R84 ;  /* 0x0000005400547308 */ /* 0x000e620000000800 */
[----:B------:R-:W-:Y:S02]  /*2f70*/  HADD2.F32 R44, -RZ, R22.H1_H1 ;  /* 0x30000016ff2c7230 */ /* 0x000fe40000004100 */
[----:B------:R-:W-:Y:S01]  /*2f80*/  FFMA.FTZ R22, R63, R110, R104 ;  /* 0x0000006e3f167223 */ /* 0x000fe20000010068 */
[----:B------:R-:W-:-:S04]  /*2f90*/  HADD2.F32 R26, -RZ, R12.H0_H0 ;  /* 0x2000000cff1a7230 */ /* 0x000fc80000004100 */
[----:B------:R-:W1:Y:S01]  /*2fa0*/  MUFU.RCP R95, R95 ;  /* 0x0000005f005f7308 */ /* 0x000e620000001000 */
[----:B------:R-:W-:Y:S01]  /*2fb0*/  FMUL.FTZ R92, R22, -1.4426950216293334961 ;  /* 0xbfb8aa3b165c7820 */ /* 0x000fe20000410000 */
[----:B------:R-:W-:Y:S02]  /*2fc0*/  HADD2.F32 R12, -RZ, R12.H1_H1 ;  /* 0x3000000cff0c7230 */ /* 0x000fe40000004100 */
[----:B------:R-:W-:Y:S01]  /*2fd0*/  FMUL.FTZ R96, R96, R29 ;  /* 0x0000001d60607220 */ /* 0x000fe20000410000 */
[----:B------:R-:W-:Y:S01]  /*2fe0*/  STL [R1+0x4], R99 ;  /* 0x0000046301007387 */ /* 0x000fe20000100800 */
[----:B------:R-:W-:Y:S01]  /*2ff0*/  FADD.FTZ R108, -R80, R108 ;  /* 0x0000006c506c7221 */ /* 0x000fe20000010100 */
[----:B------:R-:W-:Y:S02]  /*3000*/  IADD3.X R150, RZ, R68, RZ, P1, !PT ;  /* 0x00000044ff967210 */ /* 0x000fe40000ffe4ff */
[----:B------:R0:W-:Y:S01]  /*3010*/  STL [R1+0x8], R98 ;  /* 0x0000086201007387 */ /* 0x0001e20000100800 */
[----:B------:R-:W1:Y:S01]  /*3020*/  MUFU.EX2 R23, R92 ;  /* 0x0000005c00177308 */ /* 0x000e620000000800 */
[----:B------:R-:W-:Y:S01]  /*3030*/  FMUL.FTZ R108, R64, R108 ;  /* 0x0000006c406c7220 */ /* 0x000fe20000410000 */
[----:B------:R-:W-:Y:S01]  /*3040*/  HADD2.F32 R21, -RZ, R21.H1_H1 ;  /* 0x30000015ff157230 */ /* 0x000fe20000004100 */
[----:B------:R-:W-:Y:S01]  /*3050*/  SHF.L.U64.HI R150, R149, 0x1, R150 ;  /* 0x0000000195967819 */ /* 0x000fe20000010296 */
[----:B------:R-:W-:Y:S01]  /*3060*/  FMUL.FTZ R90, R90, R87 ;  /* 0x000000575a5a7220 */ /* 0x000fe20000410000 */
[----:B0-----:R-:W-:Y:S01]  /*3070*/  FADD.FTZ R98, R27, 1 ;  /* 0x3f8000001b627421 */ /* 0x001fe20000010000 */
[----:B------:R-:W-:Y:S01]  /*3080*/  FMUL.FTZ R27, R12, R96 ;  /* 0x000000600c1b7220 */ /* 0x000fe20000410000 */
[----:B-1----:R-:W-:Y:S01]  /*3090*/  FADD.FTZ R96, R84, 1 ;  /* 0x3f80000054607421 */ /* 0x002fe20000010000 */
[----:B------:R-:W-:-:S02]  /*30a0*/  HADD2.F32 R84, -RZ, R13.H1_H1 ;  /* 0x3000000dff547230 */ /* 0x000fc40000004100 */
[----:B------:R-:W-:Y:S01]  /*30b0*/  FMUL.FTZ R28, R26, R28 ;  /* 0x0000001c1a1c7220 */ /* 0x000fe20000410000 */
[----:B------:R-:W-:Y:S01]  /*30c0*/  SHF.L.U32 R149, R149, 0x1, RZ ;  /* 0x0000000195957819 */ /* 0x000fe200000006ff */
[----:B------:R-:W-:Y:S01]  /*30d0*/  FFMA.FTZ R87, R65, R108, R100 ;  /* 0x0000006c41577223 */ /* 0x000fe20000010064 */
[----:B------:R-:W-:Y:S02]  /*30e0*/  HADD2.F32 R26, -RZ, R13.H0_H0 ;  /* 0x2000000dff1a7230 */ /* 0x000fe40000004100 */
[----:B------:R-:W-:Y:S01]  /*30f0*/  FADD.FTZ R20, -R80, R20 ;  /* 0x0000001450147221 */ /* 0x000fe20000010100 */
[----:B------:R0:W-:Y:S01]  /*3100*/  MUFU.RCP R13, R96 ;  /* 0x00000060000d7308 */ /* 0x0001e20000001000 */
[----:B------:R-:W-:Y:S01]  /*3110*/  FMUL.FTZ R25, R84, R25 ;  /* 0x0000001954197220 */ /* 0x000fe20000410000 */
[----:B------:R-:W-:Y:S01]  /*3120*/  FMUL.FTZ R38, R21, R90 ;  /* 0x0000005a15267220 */ /* 0x000fe20000410000 */
[----:B------:R-:W-:Y:S01]  /*3130*/  IADD3 R84, P1, R149, UR24, RZ ;  /* 0x0000001895547c10 */ /* 0x000fe2000ff3e0ff */
[----:B------:R-:W-:Y:S01]  /*3140*/  FMUL.FTZ R21, R87, -1.4426950216293334961 ;  /* 0xbfb8aa3b57157820 */ /* 0x000fe20000410000 */
[----:B------:R-:W-:Y:S01]  /*3150*/  FMUL.FTZ R44, R44, R81 ;  /* 0x000000512c2c7220 */ /* 0x000fe20000410000 */
[----:B0-----:R-:W-:Y:S01]  /*3160*/  FADD.FTZ R96, -R95, 1 ;  /* 0x3f8000005f607421 */ /* 0x001fe20000010100 */
[----:B------:R-:W-:Y:S01]  /*3170*/  FMUL.FTZ R107, R64, R20 ;  /* 0x00000014406b7220 */ /* 0x000fe20000410000 */
[----:B------:R-:W-:-:S02]  /*3180*/  FFMA.FTZ R81, R0, R109, R101 ;  /* 0x0000006d00517223 */ /* 0x000fc40000010065 */
[----:B------:R-:W-:Y:S01]  /*3190*/  FFMA.FTZ R96, R85, R96, 1 ;  /* 0x3f80000055607423 */ /* 0x000fe20000010060 */
[----:B------:R-:W-:Y:S01]  /*31a0*/  IADD3.X R85, R150, UR25, RZ, P1, !PT ;  /* 0x0000001996557c10 */ /* 0x000fe20008ffe4ff */
[----:B------:R-:W-:Y:S01]  /*31b0*/  FMUL.FTZ R106, R64, R106 ;  /* 0x0000006a406a7220 */ /* 0x000fe20000410000 */
[----:B------:R-:W-:Y:S01]  /*31c0*/  FFMA.FTZ R18, R62, R107, R103 ;  /* 0x0000006b3e127223 */ /* 0x000fe20000010067 */
[----:B------:R-:W0:Y:S01]  /*31d0*/  MUFU.EX2 R21, R21 ;  /* 0x0000001500157308 */ /* 0x000e220000000800 */
[----:B------:R-:W-:Y:S01]  /*31e0*/  FADD.FTZ R23, R23, 1 ;  /* 0x3f80000017177421 */ /* 0x000fe20000010000 */
[----:B------:R-:W-:Y:S01]  /*31f0*/  FMUL.FTZ R93, R81, -1.4426950216293334961 ;  /* 0xbfb8aa3b515d7820 */ /* 0x000fe20000410000 */
[----:B------:R-:W-:Y:S01]  /*3200*/  FFMA.FTZ R19, R63, R106, R104 ;  /* 0x0000006a3f137223 */ /* 0x000fe20000010068 */
[----:B------:R-:W3:Y:S01]  /*3210*/  LDG.E.64.CONSTANT R84, desc[UR18][R84.64] ;  /* 0x0000001254547981 */ /* 0x000ee2000c1e9b00 */
[----:B------:R-:W-:-:S03]  /*3220*/  FMUL.FTZ R92, R18, -1.4426950216293334961 ;  /* 0xbfb8aa3b125c7820 */ /* 0x000fc60000410000 */
[----:B------:R-:W1:Y:S01]  /*3230*/  MUFU.RCP R12, R98 ;  /* 0x00000062000c7308 */ /* 0x000e620000001000 */
[----:B------:R-:W-:Y:S01]  /*3240*/  FMUL.FTZ R20, R19, -1.4426950216293334961 ;  /* 0xbfb8aa3b13147820 */ /* 0x000fe20000410000 */
[----:B------:R-:W-:-:S06]  /*3250*/  FMUL.FTZ R36, R64, R36 ;  /* 0x0000002440247220 */ /* 0x000fcc0000410000 */
[----:B------:R-:W4:Y:S01]  /*3260*/  MUFU.RCP R23, R23 ;  /* 0x0000001700177308 */ /* 0x000f220000001000 */
[----:B------:R-:W-:-:S07]  /*3270*/  HADD2.F32 R16, -RZ, R16.H1_H1 ;  /* 0x30000010ff107230 */ /* 0x000fce0000004100 */
[----:B------:R-:W4:Y:S01]  /*3280*/  MUFU.EX2 R93, R93 ;  /* 0x0000005d005d7308 */ /* 0x000f220000000800 */
[----:B------:R-:W-:Y:S01]  /*3290*/  FFMA.FTZ R88, R0, R36, R101 ;  /* 0x0000002400587223 */ /* 0x000fe20000010065 */
[----:B------:R-:W-:-:S06]  /*32a0*/  FMUL.FTZ R97, R14, R97 ;  /* 0x000000610e617220 */ /* 0x000fcc0000410000 */
[----:B------:R-:W4:Y:S01]  /*32b0*/  MUFU.EX2 R92, R92 ;  /* 0x0000005c005c7308 */ /* 0x000f220000000800 */
[----:B------:R-:W-:Y:S01]  /*32c0*/  FMUL.FTZ R32, R31, R32 ;  /* 0x000000201f207220 */ /* 0x000fe20000410000 */
[----:B------:R-:W-:Y:S01]  /*32d0*/  FMUL.FTZ R96, R95, R96 ;  /* 0x000000605f607220 */ /* 0x000fe20000410000 */
[----:B------:R-:W-:-:S05]  /*32e0*/  HADD2.F32 R31, -RZ, R15.H0_H0 ;  /* 0x2000000fff1f7230 */ /* 0x000fca0000004100 */
[----:B------:R-:W2:Y:S01]  /*32f0*/  MUFU.EX2 R20, R20 ;  /* 0x0000001400147308 */ /* 0x000ea20000000800 */
[----:B0-----:R-:W-:Y:S01]  /*3300*/  FADD.FTZ R95, R21, 1 ;  /* 0x3f800000155f7421 */ /* 0x001fe20000010000 */
[----:B------:R-:W-:Y:S01]  /*3310*/  FMUL.FTZ R35, R16, R35 ;  /* 0x0000002310237220 */ /* 0x000fe20000410000 */
[----:B------:R-:W-:Y:S01]  /*3320*/  FADD.FTZ R21, -R13, 1 ;  /* 0x3f8000000d157421 */ /* 0x000fe20000010100 */
[----:B------:R-:W-:Y:S01]  /*3330*/  FMUL.FTZ R16, R88, -1.4426950216293334961 ;  /* 0xbfb8aa3b58107820 */ /* 0x000fe20000410000 */
[----:B------:R-:W-:Y:S01]  /*3340*/  FMUL.FTZ R26, R26, R97 ;  /* 0x000000611a1a7220 */ /* 0x000fe20000410000 */
[----:B------:R-:W-:Y:S01]  /*3350*/  FADD.FTZ R34, -R80, R34 ;  /* 0x0000002250227221 */ /* 0x000fe20000010100 */
[----:B-1----:R-:W-:Y:S01]  /*3360*/  FADD.FTZ R97, -R12, 1 ;  /* 0x3f8000000c617421 */ /* 0x002fe20000010100 */
[----:B------:R-:W-:Y:S01]  /*3370*/  FADD.FTZ R31, -R80, R31 ;  /* 0x0000001f501f7221 */ /* 0x000fe20000010100 */
[----:B------:R-:W-:Y:S01]  /*3380*/  FFMA.FTZ R86, R86, R21, 1 ;  /* 0x3f80000056567423 */ /* 0x000fe20000010015 */
[----:B----4-:R-:W-:Y:S01]  /*3390*/  FADD.FTZ R21, -R23, 1 ;  /* 0x3f80000017157421 */ /* 0x010fe20000010100 */
[----:B------:R-:W-:Y:S01]  /*33a0*/  FMUL.FTZ R34, R64, R34 ;  /* 0x0000002240227220 */ /* 0x000fe20000410000 */
[----:B------:R-:W-:-:S02]  /*33b0*/  HADD2.F32 R15, -RZ, R15.H1_H1 ;  /* 0x3000000fff0f7230 */ /* 0x000fc40000004100 */
[----:B------:R-:W-:Y:S01]  /*33c0*/  FADD.FTZ R93, R93, 1 ;  /* 0x3f8000005d5d7421 */ /* 0x000fe20000010000 */
[----:B------:R-:W-:Y:S01]  /*33d0*/  FFMA.FTZ R24, R24, R97, 1 ;  /* 0x3f80000018187423 */ /* 0x000fe20000010061 */
[----:B------:R-:W0:Y:S01]  /*33e0*/  MUFU.EX2 R16, R16 ;  /* 0x0000001000107308 */ /* 0x000e220000000800 */
[----:B------:R-:W-:Y:S01]  /*33f0*/  FMUL.FTZ R31, R64, R31 ;  /* 0x0000001f401f7220 */ /* 0x000fe20000410000 */
[----:B------:R-:W-:Y:S01]  /*3400*/  FADD.FTZ R92, R92, 1 ;  /* 0x3f8000005c5c7421 */ /* 0x000fe20000010000 */
[----:B------:R-:W-:Y:S01]  /*3410*/  FFMA.FTZ R22, R22, R21, 1 ;  /* 0x3f80000016167423 */ /* 0x000fe20000010015 */
[----:B------:R-:W-:Y:S01]  /*3420*/  FFMA.FTZ R89, R65, R34, R100 ;  /* 0x0000002241597223 */ /* 0x000fe20000010064 */
[----:B------:R-:W-:Y:S01]  /*3430*/  FMUL.FTZ R21, R12, R24 ;  /* 0x000000180c157220 */ /* 0x000fe20000410000 */
[----:B------:R-:W-:Y:S02]  /*3440*/  FMUL.FTZ R86, R13, R86 ;  /* 0x000000560d567220 */ /* 0x000fe40000410000 */
[----:B------:R-:W1:Y:S01]  /*3450*/  MUFU.RCP R95, R95 ;  /* 0x0000005f005f7308 */ /* 0x000e620000001000 */
[----:B------:R-:W-:Y:S01]  /*3460*/  FADD.FTZ R15, -R80, R15 ;  /* 0x0000000f500f7221 */ /* 0x000fe20000010100 */
[----:B--2---:R-:W-:Y:S01]  /*3470*/  FADD.FTZ R12, R20, 1 ;  /* 0x3f800000140c7421 */ /* 0x004fe20000010000 */
[----:B------:R-:W-:-:S02]  /*3480*/  HADD2.F32 R13, -RZ, R10.H0_H0 ;  /* 0x2000000aff0d7230 */ /* 0x000fc40000004100 */
[----:B------:R-:W-:Y:S01]  /*3490*/  FFMA.FTZ R90, R62, R31, R103 ;  /* 0x0000001f3e5a7223 */ /* 0x000fe20000010067 */
[----:B------:R-:W-:Y:S02]  /*34a0*/  FMUL.FTZ R17, R89, -1.4426950216293334961 ;  /* 0xbfb8aa3b59117820 */ /* 0x000fe40000410000 */
[----:B------:R-:W2:Y:S01]  /*34b0*/  MUFU.RCP R93, R93 ;  /* 0x0000005d005d7308 */ /* 0x000ea20000001000 */
[----:B------:R-:W-:Y:S01]  /*34c0*/  FMUL.FTZ R30, R64, R15 ;  /* 0x0000000f401e7220 */ /* 0x000fe20000410000 */
[----:B------:R-:W-:Y:S01]  /*34d0*/  FMUL.FTZ R20, R23, R22 ;  /* 0x0000001617147220 */ /* 0x000fe20000410000 */
[----:B------:R-:W-:Y:S01]  /*34e0*/  FMUL.FTZ R15, R90, -1.4426950216293334961 ;  /* 0xbfb8aa3b5a0f7820 */ /* 0x000fe20000410000 */
[----:B------:R-:W-:Y:S01]  /*34f0*/  FMUL.FTZ R23, R13, R96 ;  /* 0x000000600d177220 */ /* 0x000fe20000410000 */
[----:B------:R-:W-:-:S03]  /*3500*/  HADD2.F32 R13, -RZ, R11.H0_H0 ;  /* 0x2000000bff0d7230 */ /* 0x000fc60000004100 */
[----:B------:R-:W4:Y:S01]  /*3510*/  MUFU.RCP R92, R92 ;  /* 0x0000005c005c7308 */ /* 0x000f220000001000 */
[----:B------:R-:W-:Y:S02]  /*3520*/  HADD2.F32 R69, -RZ, R8.H0_H0 ;  /* 0x20000008ff457230 */ /* 0x000fe40000004100 */
[----:B------:R-:W-:Y:S02]  /*3530*/  HADD2.F32 R11, -RZ, R11.H1_H1 ;  /* 0x3000000bff0b7230 */ /* 0x000fe40000004100 */
[----:B------:R-:W-:Y:S01]  /*3540*/  FFMA.FTZ R91, R63, R30, R104 ;  /* 0x0000001e3f5b7223 */ /* 0x000fe20000010068 */
[----:B------:R-:W-:Y:S02]  /*3550*/  HADD2.F32 R22, -RZ, R10.H1_H1 ;  /* 0x3000000aff167230 */ /* 0x000fe40000004100 */
[----:B------:R-:W4:Y:S01]  /*3560*/  MUFU.RCP R12, R12 ;  /* 0x0000000c000c7308 */ /* 0x000f220000001000 */
[----:B------:R-:W-:Y:S01]  /*3570*/  FADD.FTZ R29, -R80, R69 ;  /* 0x00000045501d7221 */ /* 0x000fe20000010100 */
[----:B------:R-:W-:Y:S01]  /*3580*/  FMUL.FTZ R20, R11, R20 ;  /* 0x000000140b147220 */ /* 0x000fe20000410000 */
[----:B------:R-:W-:Y:S01]  /*3590*/  FMUL.FTZ R69, R91, -1.4426950216293334961 ;  /* 0xbfb8aa3b5b457820 */ /* 0x000fe20000410000 */
[----:B------:R-:W-:-:S04]  /*35a0*/  FMUL.FTZ R22, R22, R21 ;  /* 0x0000001516167220 */ /* 0x000fc80000410000 */
[----:B------:R-:W4:Y:S01]  /*35b0*/  MUFU.EX2 R17, R17 ;  /* 0x0000001100117308 */ /* 0x000f220000000800 */
[----:B0-----:R-:W-:Y:S01]  /*35c0*/  FADD.FTZ R11, R16, 1 ;  /* 0x3f800000100b7421 */ /* 0x001fe20000010000 */
[----:B------:R-:W-:Y:S02]  /*35d0*/  HADD2.F32 R8, -RZ, R8.H1_H1 ;  /* 0x30000008ff087230 */ /* 0x000fe40000004100 */
[----:B------:R-:W-:Y:S01]  /*35e0*/  FMUL.FTZ R21, R13, R86 ;  /* 0x000000560d157220 */ /* 0x000fe20000410000 */
[----:B-1----:R-:W-:-:S03]  /*35f0*/  FADD.FTZ R16, -R95, 1 ;  /* 0x3f8000005f107421 */ /* 0x002fc60000010100 */
[----:B------:R-:W0:Y:S01]  /*3600*/  MUFU.EX2 R15, R15 ;  /* 0x0000000f000f7308 */ /* 0x000e220000000800 */
[----:B------:R-:W-:Y:S01]  /*3610*/  IADD3 R86, P1, R151, UR26, RZ ;  /* 0x0000001a97567c10 */ /* 0x000fe2000ff3e0ff */
[----:B------:R-:W-:Y:S01]  /*3620*/  FMUL.FTZ R29, R64, R29 ;  /* 0x0000001d401d7220 */ /* 0x000fe20000410000 */
[----:B--2---:R-:W-:Y:S01]  /*3630*/  FADD.FTZ R96, -R93, 1 ;  /* 0x3f8000005d607421 */ /* 0x004fe20000010100 */
[----:B------:R-:W-:Y:S01]  /*3640*/  FFMA.FTZ R16, R87, R16, 1 ;  /* 0x3f80000057107423 */ /* 0x000fe20000010010 */
[----:B------:R-:W-:Y:S01]  /*3650*/  FADD.FTZ R8, -R80, R8 ;  /* 0x0000000850087221 */ /* 0x000fe20000010100 */
[----:B------:R-:W-:Y:S02]  /*3660*/  IADD3.X R87, R152, UR27, RZ, P1, !PT ;  /* 0x0000001b98577c10 */ /* 0x000fe40008ffe4ff */
[----:B------:R1:W2:Y:S01]  /*3670*/  MUFU.EX2 R14, R69 ;  /* 0x00000045000e7308 */ /* 0x0002a20000000800 */
[----:B----4-:R-:W-:Y:S01]  /*3680*/  FADD.FTZ R13, -R92, 1 ;  /* 0x3f8000005c0d7421 */ /* 0x010fe20000010100 */
[----:B------:R-:W-:Y:S01]  /*3690*/  FFMA.FTZ R96, R81, R96, 1 ;  /* 0x3f80000051607423 */ /* 0x000fe20000010060 */
[----:B------:R-:W-:Y:S01]  /*36a0*/  FMUL.FTZ R24, R64, R8 ;  /* 0x0000000840187220 */ /* 0x000fe20000410000 */
[----:B------:R-:W-:Y:S01]  /*36b0*/  FADD.FTZ R81, -R12, 1 ;  /* 0x3f8000000c517421 */ /* 0x000fe20000010100 */
[----:B------:R-:W-:Y:S01]  /*36c0*/  FFMA.FTZ R18, R18, R13, 1 ;  /* 0x3f80000012127423 */ /* 0x000fe2000001000d */
[----:B------:R-:W4:Y:S01]  /*36d0*/  LDG.E.64.CONSTANT R86, desc[UR18][R86.64] ;  /* 0x0000001256567981 */ /* 0x000f22000c1e9b00 */
[----:B-1----:R-:W-:Y:S01]  /*36e0*/  FFMA.FTZ R69, R0, R29, R101 ;  /* 0x0000001d00457223 */ /* 0x002fe20000010065 */
[----:B------:R-:W-:Y:S01]  /*36f0*/  FADD.FTZ R13, R17, 1 ;  /* 0x3f800000110d7421 */ /* 0x000fe20000010000 */
[----:B------:R-:W-:-:S02]  /*3700*/  FFMA.FTZ R8, R65, R24, R100 ;  /* 0x0000001841087223 */ /* 0x000fc40000010064 */
[----:B------:R-:W-:Y:S01]  /*3710*/  FMUL.FTZ R94, R69, -1.4426950216293334961 ;  /* 0xbfb8aa3b455e7820 */ /* 0x000fe20000410000 */
[----:B------:R-:W-:Y:S01]  /*3720*/  FFMA.FTZ R17, R19, R81, 1 ;  /* 0x3f80000013117423 */ /* 0x000fe20000010051 */
[----:B0-----:R-:W-:Y:S01]  /*3730*/  FADD.FTZ R81, R15, 1 ;  /* 0x3f8000000f517421 */ /* 0x001fe20000010000 */
[----:B------:R-:W-:Y:S01]  /*3740*/  FMUL.FTZ R15, R92, R18 ;  /* 0x000000125c0f7220 */ /* 0x000fe20000410000 */
[----:B------:R-:W-:Y:S01]  /*3750*/  FMUL.FTZ R10, R8, -1.4426950216293334961 ;  /* 0xbfb8aa3b080a7820 */ /* 0x000fe20000410000 */
[--C-:B------:R-:W-:Y:S01]  /*3760*/  HADD2.F32 R19, -RZ, R9.reuse.H0_H0 ;  /* 0x20000009ff137230 */ /* 0x100fe20000004100 */
[----:B------:R-:W0:Y:S01]  /*3770*/  MUFU.EX2 R94, R94 ;  /* 0x0000005e005e7308 */ /* 0x000e220000000800 */
[----:B------:R-:W-:Y:S02]  /*3780*/  HADD2.F32 R18, -RZ, R9.H1_H1 ;  /* 0x30000009ff127230 */ /* 0x000fe40000004100 */
[----:B------:R-:W-:Y:S01]  /*3790*/  FMUL.FTZ R16, R95, R16 ;  /* 0x000000105f107220 */ /* 0x000fe20000410000 */
[----:B--2---:R-:W-:Y:S01]  /*37a0*/  FADD.FTZ R14, R14, 1 ;  /* 0x3f8000000e0e7421 */ /* 0x004fe20000010000 */
[----:B------:R-:W-:-:S03]  /*37b0*/  HADD2.F32 R95, -RZ, R6.H0_H0 ;  /* 0x20000006ff5f7230 */ /* 0x000fc60000004100 */
[----:B------:R1:W2:Y:S01]  /*37c0*/  MUFU.RCP R9, R81 ;  /* 0x0000005100097308 */ /* 0x0002a20000001000 */
[----:B------:R-:W-:Y:S01]  /*37d0*/  FMUL.FTZ R93, R93, R96 ;  /* 0x000000605d5d7220 */ /* 0x000fe20000410000 */
[C---:B------:R-:W-:Y:S01]  /*37e0*/  FADD.FTZ R19, -R80.reuse, R19 ;  /* 0x0000001350137221 */ /* 0x040fe20000010100 */
[----:B------:R-:W-:-:S05]  /*37f0*/  FADD.FTZ R18, -R80, R18 ;  /* 0x0000001250127221 */ /* 0x000fca0000010100 */
[----:B------:R-:W-:Y:S01]  /*3800*/  MUFU.EX2 R10, R10 ;  /* 0x0000000a000a7308 */ /* 0x000fe20000000800 */
[C---:B------:R-:W-:Y:S01]  /*3810*/  FMUL.FTZ R19, R64.reuse, R19 ;  /* 0x0000001340137220 */ /* 0x040fe20000410000 */
[----:B------:R-:W-:-:S06]  /*3820*/  FMUL.FTZ R18, R64, R18 ;  /* 0x0000001240127220 */ /* 0x000fcc0000410000 */
[----:B------:R-:W5:Y:S01]  /*3830*/  MUFU.RCP R11, R11 ;  /* 0x0000000b000b7308 */ /* 0x000f620000001000 */
[----:B-1----:R-:W-:-:S07]  /*3840*/  FFMA.FTZ R81, R62, R19, R103 ;  /* 0x000000133e517223 */ /* 0x002fce0000010067 */
[----:B------:R1:W-:Y:S08]  /*3850*/  MUFU.RCP R92, R14 ;  /* 0x0000000e005c7308 */ /* 0x0003f00000001000 */
[----:B------:R-:W5:Y:S01]  /*3860*/  MUFU.RCP R13, R13 ;  /* 0x0000000d000d7308 */ /* 0x000f620000001000 */
[----:B-1----:R-:W-:Y:S01]  /*3870*/  FMUL.FTZ R14, R12, R17 ;  /* 0x000000110c0e7220 */ /* 0x002fe20000410000 */
[----:B------:R-:W-:Y:S01]  /*3880*/  FMUL.FTZ R17, R95, R93 ;  /* 0x0000005d5f117220 */ /* 0x000fe20000410000 */
[----:B------:R-:W-:-:S02]  /*3890*/  HADD2.F32 R95, -RZ, R7.H0_H0 ;  /* 0x20000007ff5f7230 */ /* 0x000fc40000004100 */
[----:B------:R-:W-:Y:S02]  /*38a0*/  HADD2.F32 R7, -RZ, R7.H1_H1 ;  /* 0x30000007ff077230 */ /* 0x000fe40000004100 */
[----:B------:R-:W-:Y:S02]  /*38b0*/  HADD2.F32 R12, -RZ, R6.H1_H1 ;  /* 0x30000006ff0c7230 */ /* 0x000fe40000004100 */
[----:B------:R-:W-:Y:S01]  /*38c0*/  FFMA.FTZ R6, R63, R18, R104 ;  /* 0x000000123f067223 */ /* 0x000fe20000010068 */
[----:B------:R-:W-:Y:S01]  /*38d0*/  FMUL.FTZ R96, R81, -1.4426950216293334961 ;  /* 0xbfb8aa3b51607820 */ /* 0x000fe20000410000 */
[----:B------:R-:W-:Y:S01]  /*38e0*/  FMUL.FTZ R14, R7, R14 ;  /* 0x0000000e070e7220 */ /* 0x000fe20000410000 */
[----:B0-----:R-:W-:Y:S01]  /*38f0*/  FADD.FTZ R7, R94, 1 ;  /* 0x3f8000005e077421 */ /* 0x001fe20000010000 */
[----:B------:R-:W-:Y:S01]  /*3900*/  FMUL.FTZ R16, R12, R16 ;  /* 0x000000100c107220 */ /* 0x000fe20000410000 */
[----:B--2---:R-:W-:Y:S01]  /*3910*/  FADD.FTZ R94, -R9, 1 ;  /* 0x3f800000095e7421 */ /* 0x004fe20000010100 */
[----:B------:R-:W-:Y:S01]  /*3920*/  FMUL.FTZ R12, R6, -1.4426950216293334961 ;  /* 0xbfb8aa3b060c7820 */ /* 0x000fe20000410000 */
[----:B------:R0:W1:Y:S01]  /*3930*/  MUFU.EX2 R93, R96 ;  /* 0x00000060005d7308 */ /* 0x0000620000000800 */
[----:B------:R-:W-:Y:S01]  /*3940*/  FMUL.FTZ R15, R95, R15 ;  /* 0x0000000f5f0f7220 */ /* 0x000fe20000410000 */
[----:B------:R-:W-:Y:S01]  /*3950*/  FFMA.FTZ R90, R90, R94, 1 ;  /* 0x3f8000005a5a7423 */ /* 0x000fe2000001005e */
[----:B-----5:R-:W-:Y:S01]  /*3960*/  FADD.FTZ R95, -R11, 1 ;  /* 0x3f8000000b5f7421 */ /* 0x020fe20000010100 */
[----:B------:R-:W-:Y:S01]  /*3970*/  FADD.FTZ R94, R10, 1 ;  /* 0x3f8000000a5e7421 */ /* 0x000fe20000010000 */
[----:B------:R-:W-:-:S03]  /*3980*/  IADD3.X R148, RZ, R68, RZ, P0, !PT ;  /* 0x00000044ff947210 */ /* 0x000fc600007fe4ff */
[----:B------:R-:W2:Y:S01]  /*3990*/  MUFU.EX2 R12, R12 ;  /* 0x0000000c000c7308 */ /* 0x000ea20000000800 */
[----:B0-----:R-:W-:Y:S01]  /*39a0*/  FADD.FTZ R96, -R13, 1 ;  /* 0x3f8000000d607421 */ /* 0x001fe20000010100 */
[----:B------:R-:W-:Y:S01]  /*39b0*/  FFMA.FTZ R95, R88, R95, 1 ;  /* 0x3f800000585f7423 */ /* 0x000fe2000001005f */
[----:B------:R-:W-:Y:S01]  /*39c0*/  FADD.FTZ R88, -R92, 1 ;  /* 0x3f8000005c587421 */ /* 0x000fe20000010100 */
[----:B------:R-:W-:Y:S01]  /*39d0*/  SHF.L.U64.HI R148, R147, 0x1, R148 ;  /* 0x0000000193947819 */ /* 0x000fe20000010294 */
[----:B------:R-:W-:Y:S01]  /*39e0*/  FFMA.FTZ R89, R89, R96, 1 ;  /* 0x3f80000059597423 */ /* 0x000fe20000010060 */
[----:B------:R-:W-:Y:S02]  /*39f0*/  SHF.L.U32 R147, R147, 0x1, RZ ;  /* 0x0000000193937819 */ /* 0x000fe400000006ff */
[----:B------:R-:W0:Y:S01]  /*3a00*/  MUFU.RCP R7, R7 ;  /* 0x0000000700077308 */ /* 0x000e220000001000 */
[----:B------:R-:W-:Y:S01]  /*3a10*/  FFMA.FTZ R91, R91, R88, 1 ;  /* 0x3f8000005b5b7423 */ /* 0x000fe20000010058 */
[----:B------:R-:W-:Y:S01]  /*3a20*/  FMUL.FTZ R10, R11, R95 ;  /* 0x0000005f0b0a7220 */ /* 0x000fe20000410000 */
[----:B------:R-:W-:-:S05]  /*3a30*/  IADD3 R88, P0, R147, UR24, RZ ;  /* 0x0000001893587c10 */ /* 0x000fca000ff1e0ff */
[----:B------:R-:W5:Y:S01]  /*3a40*/  MUFU.RCP R94, R94 ;  /* 0x0000005e005e7308 */ /* 0x000f620000001000 */
[----:B------:R-:W-:Y:S01]  /*3a50*/  FMUL.FTZ R95, R13, R89 ;  /* 0x000000590d5f7220 */ /* 0x000fe20000410000 */
[--C-:B------:R-:W-:Y:S01]  /*3a60*/  HADD2.F32 R13, -RZ, R4.reuse.H0_H0 ;  /* 0x20000004ff0d7230 */ /* 0x100fe20000004100 */
[----:B------:R-:W-:Y:S01]  /*3a70*/  IADD3.X R89, R148, UR25, RZ, P0, !PT ;  /* 0x0000001994597c10 */ /* 0x000fe200087fe4ff */
[----:B-1----:R-:W-:Y:S01]  /*3a80*/  FADD.FTZ R68, R93, 1 ;  /* 0x3f8000005d447421 */ /* 0x002fe20000010000 */
[----:B------:R-:W-:Y:S01]  /*3a90*/  FMUL.FTZ R11, R9, R90 ;  /* 0x0000005a090b7220 */ /* 0x000fe20000410000 */
[----:B------:R-:W-:Y:S02]  /*3aa0*/  HADD2.F32 R4, -RZ, R4.H1_H1 ;  /* 0x30000004ff047230 */ /* 0x000fe40000004100 */
[----:B------:R-:W-:Y:S01]  /*3ab0*/  FMUL.FTZ R13, R13, R10 ;  /* 0x0000000a0d0d7220 */ /* 0x000fe20000410000 */
[--C-:B------:R-:W-:Y:S02]  /*3ac0*/  HADD2.F32 R9, -RZ, R5.reuse.H0_H0 ;  /* 0x20000005ff097230 */ /* 0x100fe40000004100 */
[----:B--2---:R-:W-:Y:S01]  /*3ad0*/  FADD.FTZ R90, R12, 1 ;  /* 0x3f8000000c5a7421 */ /* 0x004fe20000010000 */
[----:B------:R-:W-:Y:S01]  /*3ae0*/  HADD2.F32 R10, -RZ, R5.H1_H1 ;  /* 0x30000005ff0a7230 */ /* 0x000fe20000004100 */
[----:B------:R-:W2:Y:S01]  /*3af0*/  LDG.E.64.CONSTANT R88, desc[UR18][R88.64] ;  /* 0x0000001258587981 */ /* 0x000ea2000c1e9b00 */
[----:B------:R-:W-:Y:S01]  /*3b00*/  HADD2.F32 R5, -RZ, R2.H0_H0 ;  /* 0x20000002ff057230 */ /* 0x000fe20000004100 */
[----:B------:R-:W1:Y:S01]  /*3b10*/  MUFU.RCP R68, R68 ;  /* 0x0000004400447308 */ /* 0x000e620000001000 */
[----:B------:R-:W-:Y:S01]  /*3b20*/  FMUL.FTZ R12, R4, R95 ;  /* 0x0000005f040c7220 */ /* 0x000fe20000410000 */
[----:B------:R-:W-:Y:S01]  /*3b30*/  FMUL.FTZ R11, R9, R11 ;  /* 0x0000000b090b7220 */ /* 0x000fe20000410000 */
[----:B0-----:R-:W-:Y:S01]  /*3b40*/  FADD.FTZ R93, -R7, 1 ;  /* 0x3f800000075d7421 */ /* 0x001fe20000010100 */
[----:B-----5:R-:W-:Y:S01]  /*3b50*/  FADD.FTZ R9, -R94, 1 ;  /* 0x3f8000005e097421 */ /* 0x020fe20000010100 */
[----:B------:R-:W-:-:S03]  /*3b60*/  FADD.FTZ R5, -R80, R5 ;  /* 0x0000000550057221 */ /* 0x000fc60000010100 */
[----:B------:R1:W0:Y:S01]  /*3b70*/  MUFU.RCP R4, R90 ;  /* 0x0000005a00047308 */ /* 0x0002220000001000 */
[----:B------:R-:W-:Y:S01]  /*3b80*/  FFMA.FTZ R93, R69, R93, 1 ;  /* 0x3f800000455d7423 */ /* 0x000fe2000001005d */
[----:B------:R-:W-:Y:S01]  /*3b90*/  FFMA.FTZ R69, R8, R9, 1 ;  /* 0x3f80000008457423 */ /* 0x000fe20000010009 */
[----:B------:R-:W-:Y:S01]  /*3ba0*/  FMUL.FTZ R9, R64, R5 ;  /* 0x0000000540097220 */ /* 0x000fe20000410000 */
[----:B------:R-:W-:Y:S01]  /*3bb0*/  FMUL.FTZ R91, R92, R91 ;  /* 0x0000005b5c5b7220 */ /* 0x000fe20000410000 */
[----:B------:R-:W-:Y:S02]  /*3bc0*/  HADD2.F32 R2, -RZ, R2.H1_H1 ;  /* 0x30000002ff027230 */ /* 0x000fe40000004100 */
[----:B------:R-:W-:Y:S01]  /*3bd0*/  FFMA.FTZ R92, R0, R9, R101 ;  /* 0x00000009005c7223 */ /* 0x000fe20000010065 */
[----:B-1----:R-:W-:-:S03]  /*3be0*/  FADD.FTZ R90, -R68, 1 ;  /* 0x3f800000445a7421 */ /* 0x002fc60000010100 */
[----:B------:R-:W-:Y:S01]  /*3bf0*/  FMUL.FTZ R5, R92, -1.4426950216293334961 ;  /* 0xbfb8aa3b5c057820 */ /* 0x000fe20000410000 */
[----:B------:R-:W-:Y:S01]  /*3c00*/  FADD.FTZ R8, -R80, R2 ;  /* 0x0000000250087221 */ /* 0x000fe20000010100 */
[----:B------:R-:W-:Y:S01]  /*3c10*/  FMUL.FTZ R10, R10, R91 ;  /* 0x0000005b0a0a7220 */ /* 0x000fe20000410000 */
[--C-:B------:R-:W-:Y:S02]  /*3c20*/  HADD2.F32 R91, -RZ, R3.reuse.H0_H0 ;  /* 0x20000003ff5b7230 */ /* 0x100fe40000004100 */
[----:B------:R-:W-:Y:S01]  /*3c30*/  FFMA.FTZ R90, R81, R90, 1 ;  /* 0x3f800000515a7423 */ /* 0x000fe2000001005a */
[----:B0-----:R-:W-:Y:S01]  /*3c40*/  FADD.FTZ R2, -R4, 1 ;  /* 0x3f80000004027421 */ /* 0x001fe20000010100 */
[----:B------:R-:W0:Y:S01]  /*3c50*/  MUFU.EX2 R5, R5 ;  /* 0x0000000500057308 */ /* 0x000e220000000800 */
[----:B------:R-:W-:Y:S02]  /*3c60*/  FADD.FTZ R91, -R80, R91 ;  /* 0x0000005b505b7221 */ /* 0x000fe40000010100 */
[----:B------:R-:W-:Y:S01]  /*3c70*/  FFMA.FTZ R2, R6, R2, 1 ;  /* 0x3f80000006027423 */ /* 0x000fe20000010002 */
[----:B------:R-:W-:-:S02]  /*3c80*/  HADD2.F32 R6, -RZ, R3.H1_H1 ;  /* 0x30000003ff067230 */ /* 0x000fc40000004100 */
[----:B------:R-:W-:Y:S01]  /*3c90*/  FMUL.FTZ R3, R68, R90 ;  /* 0x0000005a44037220 */ /* 0x000fe20000410000 */
[----:B------:R-:W-:Y:S01]  /*3ca0*/  IADD3 R90, P0, R149, UR26, RZ ;  /* 0x0000001a955a7c10 */ /* 0x000fe2000ff1e0ff */
[----:B------:R-:W-:Y:S01]  /*3cb0*/  FMUL.FTZ R93, R7, R93 ;  /* 0x0000005d075d7220 */ /* 0x000fe20000410000 */
[----:B------:R-:W-:Y:S02]  /*3cc0*/  FMUL.FTZ R7, R64, R91 ;  /* 0x0000005b40077220 */ /* 0x000fe40000410000 */
[----:B------:R-:W-:Y:S01]  /*3cd0*/  IADD3.X R91, R150, UR27, RZ, P0, !PT ;  /* 0x0000001b965b7c10 */ /* 0x000fe200087fe4ff */
[----:B------:R-:W-:Y:S01]  /*3ce0*/  FMUL.FTZ R2, R4, R2 ;  /* 0x0000000204027220 */ /* 0x000fe20000410000 */
[----:B------:R-:W-:-:S04]  /*3cf0*/  HADD2.F32 R4, -RZ, R66.H0_H0 ;  /* 0x20000042ff047230 */ /* 0x000fc80000004100 */
[----:B------:R-:W5:Y:S01]  /*3d00*/  LDG.E.64.CONSTANT R90, desc[UR18][R90.64] ;  /* 0x000000125a5a7981 */ /* 0x000f62000c1e9b00 */
[----:B0-----:R-:W-:Y:S01]  /*3d10*/  FADD.FTZ R98, R5, 1 ;  /* 0x3f80000005627421 */ /* 0x001fe20000010000 */
[----:B------:R-:W-:Y:S01]  /*3d20*/  FMUL.FTZ R5, R4, R93 ;  /* 0x0000005d04057220 */ /* 0x000fe20000410000 */
[----:B------:R-:W-:Y:S02]  /*3d30*/  FMUL.FTZ R8, R64, R8 ;  /* 0x0000000840087220 */ /* 0x000fe40000410000 */
[----:B------:R-:W0:Y:S02]  /*3d40*/  MUFU.RCP R93, R98 ;  /* 0x00000062005d7308 */ /* 0x000e240000001000 */
[----:B------:R-:W-:Y:S01]  /*3d50*/  FFMA.FTZ R81, R65, R8, R100 ;  /* 0x0000000841517223 */ /* 0x000fe20000010064 */
[----:B------:R-:W-:Y:S01]  /*3d60*/  FMUL.FTZ R94, R94, R69 ;  /* 0x000000455e5e7220 */ /* 0x000fe20000410000 */
[----:B------:R-:W-:Y:S01]  /*3d70*/  FFMA.FTZ R69, R62, R7, R103 ;  /* 0x000000073e457223 */ /* 0x000fe20000010067 */
[----:B------:R-:W-:-:S02]  /*3d80*/  HADD2.F32 R4, -RZ, R66.H1_H1 ;  /* 0x30000042ff047230 */ /* 0x000fc40000004100 */
[----:B------:R-:W-:Y:S01]  /*3d90*/  FMUL.FTZ R97, R81, -1.4426950216293334961 ;  /* 0xbfb8aa3b51617820 */ /* 0x000fe20000410000 */
[----:B------:R-:W-:Y:S02]  /*3da0*/  HADD2.F32 R66, -RZ, R67.H0_H0 ;  /* 0x20000043ff427230 */ /* 0x000fe40000004100 */
[----:B------:R-:W-:Y:S01]  /*3db0*/  FADD.FTZ R6, -R80, R6 ;  /* 0x0000000650067221 */ /* 0x000fe20000010100 */
[----:B------:R-:W-:Y:S02]  /*3dc0*/  FMUL.FTZ R95, R69, -1.4426950216293334961 ;  /* 0xbfb8aa3b455f7820 */ /* 0x000fe40000410000 */
[----:B------:R-:W1:Y:S01]  /*3dd0*/  MUFU.EX2 R97, R97 ;  /* 0x0000006100617308 */ /* 0x000e620000000800 */
[----:B------:R-:W-:Y:S01]  /*3de0*/  FMUL.FTZ R3, R66, R3 ;  /* 0x0000000342037220 */ /* 0x000fe20000410000 */
[----:B------:R-:W-:Y:S01]  /*3df0*/  FMUL.FTZ R6, R64, R6 ;  /* 0x0000000640067220 */ /* 0x000fe20000410000 */
[----:B0-----:R-:W-:-:S03]  /*3e00*/  FADD.FTZ R66, -R93, 1 ;  /* 0x3f8000005d427421 */ /* 0x001fc60000010100 */
[----:B------:R-:W-:Y:S02]  /*3e10*/  FFMA.FTZ R68, R63, R6, R104 ;  /* 0x000000063f447223 */ /* 0x000fe40000010068 */
[----:B------:R-:W0:Y:S01]  /*3e20*/  MUFU.EX2 R95, R95 ;  /* 0x0000005f005f7308 */ /* 0x000e220000000800 */
[----:B------:R-:W-:Y:S01]  /*3e30*/  FFMA.FTZ R66, R92, R66, 1 ;  /* 0x3f8000005c427423 */ /* 0x000fe20000010042 */
[----:B------:R-:W-:Y:S01]  /*3e40*/  IADD3 R92, P0, R147, UR26, RZ ;  /* 0x0000001a935c7c10 */ /* 0x000fe2000ff1e0ff */
[----:B------:R-:W-:Y:S02]  /*3e50*/  FMUL.FTZ R96, R68, -1.4426950216293334961 ;  /* 0xbfb8aa3b44607820 */ /* 0x000fe40000410000 */
[----:B------:R-:W-:Y:S01]  /*3e60*/  FMUL.FTZ R66, R93, R66 ;  /* 0x000000425d427220 */ /* 0x000fe20000410000 */
[----:B------:R-:W-:-:S03]  /*3e70*/  IADD3.X R93, R148, UR27, RZ, P0, !PT ;  /* 0x0000001b945d7c10 */ /* 0x000fc600087fe4ff */
[----:B------:R-:W3:Y:S01]  /*3e80*/  MUFU.EX2 R96, R96 ;  /* 0x0000006000607308 */ /* 0x000ee20000000800 */
[----:B-1----:R-:W-:Y:S02]  /*3e90*/  FADD.FTZ R97, R97, 1 ;  /* 0x3f80000061617421 */ /* 0x002fe40000010000 */
[----:B------:R-:W5:Y:S01]  /*3ea0*/  LDG.E.64.CONSTANT R92, desc[UR18][R92.64] ;  /* 0x000000125c5c7981 */ /* 0x000f62000c1e9b00 */
[----:B------:R-:W-:-:S04]  /*3eb0*/  FMUL.FTZ R4, R4, R94 ;  /* 0x0000005e04047220 */ /* 0x000fc80000410000 */
[----:B------:R-:W1:Y:S01]  /*3ec0*/  MUFU.RCP R94, R97 ;  /* 0x00000061005e7308 */ /* 0x000e620000001000 */
[----:B0-----:R-:W-:Y:S01]  /*3ed0*/  FADD.FTZ R95, R95, 1 ;  /* 0x3f8000005f5f7421 */ /* 0x001fe20000010000 */
[----:B------:R-:W-:-:S06]  /*3ee0*/  HADD2.F32 R67, -RZ, R67.H1_H1 ;  /* 0x30000043ff437230 */ /* 0x000fcc0000004100 */
[----:B------:R-:W0:Y:S01]  /*3ef0*/  MUFU.RCP R98, R95 ;  /* 0x0000005f00627308 */ /* 0x000e220000001000 */
[----:B---3--:R-:W-:Y:S01]  /*3f00*/  FADD.FTZ R96, R96, 1 ;  /* 0x3f80000060607421 */ /* 0x008fe20000010000 */
[----:B------:R-:W-:-:S06]  /*3f10*/  FMUL.FTZ R2, R67, R2 ;  /* 0x0000000243027220 */ /* 0x000fcc0000410000 */
[----:B------:R-:W3:Y:S01]  /*3f20*/  MUFU.RCP R99, R96 ;  /* 0x0000006000637308 */ /* 0x000ee20000001000 */
[----:B-1----:R-:W-:-:S04]  /*3f30*/  FADD.FTZ R67, -R94, 1 ;  /* 0x3f8000005e437421 */ /* 0x002fc80000010100 */
[----:B------:R-:W-:Y:S01]  /*3f40*/  FFMA.FTZ R81, R81, R67, 1 ;  /* 0x3f80000051517423 */ /* 0x000fe20000010043 */
[----:B0-----:R-:W-:-:S04]  /*3f50*/  FADD.FTZ R67, -R98, 1 ;  /* 0x3f80000062437421 */ /* 0x001fc80000010100 */
[----:B------:R-:W-:-:S04]  /*3f60*/  FFMA.FTZ R69, R69, R67, 1 ;  /* 0x3f80000045457423 */ /* 0x000fc80000010043 */
[----:B------:R-:W-:Y:S01]  /*3f70*/  FMUL.FTZ R98, R98, R69 ;  /* 0x0000004562627220 */ /* 0x000fe20000410000 */
[--C-:B------:R-:W-:Y:S02]  /*3f80*/  HADD2.F32 R69, -RZ, R70.reuse.H0_H0 ;  /* 0x20000046ff457230 */ /* 0x100fe40000004100 */
[----:B---3--:R-:W-:Y:S01]  /*3f90*/  FADD.FTZ R67, -R99, 1 ;  /* 0x3f80000063437421 */ /* 0x008fe20000010100 */
[----:B------:R-:W-:Y:S02]  /*3fa0*/  HADD2.F32 R70, -RZ, R70.H1_H1 ;  /* 0x30000046ff467230 */ /* 0x000fe40000004100 */
[----:B------:R-:W-:Y:S01]  /*3fb0*/  FADD.FTZ R69, -R80, R69 ;  /* 0x0000004550457221 */ /* 0x000fe20000010100 */
[----:B------:R-:W-:-:S03]  /*3fc0*/  FFMA.FTZ R68, R68, R67, 1 ;  /* 0x3f80000044447423 */ /* 0x000fc60000010043 */
[----:B------:R-:W-:Y:S01]  /*3fd0*/  FMUL.FTZ R69, R64, R69 ;  /* 0x0000004540457220 */ /* 0x000fe20000410000 */
[----:B------:R-:W-:Y:S01]  /*3fe0*/  FMUL.FTZ R99, R99, R68 ;  /* 0x0000004463637220 */ /* 0x000fe20000410000 */
[----:B------:R-:W-:Y:S01]  /*3ff0*/  FADD.FTZ R68, -R80, R70 ;  /* 0x0000004650447221 */ /* 0x000fe20000010100 */
[----:B------:R-:W-:Y:S02]  /*4000*/  HADD2.F32 R67, -RZ, R71.H0_H0 ;  /* 0x20000047ff437230 */ /* 0x000fe40000004100 */
[----:B------:R-:W-:Y:S01]  /*4010*/  FFMA.FTZ R95, R0, R69, R101 ;  /* 0x00000045005f7223 */ /* 0x000fe20000010065 */
[----:B------:R-:W-:-:S03]  /*4020*/  FMUL.FTZ R68, R64, R68 ;  /* 0x0000004440447220 */ /* 0x000fc60000410000 */
[----:B------:R-:W-:Y:S01]  /*4030*/  FMUL.FTZ R105, R95, -1.4426950216293334961 ;  /* 0xbfb8aa3b5f697820 */ /* 0x000fe20000410000 */
[----:B------:R-:W-:Y:S01]  /*4040*/  FADD.FTZ R67, -R80, R67 ;  /* 0x0000004350437221 */ /* 0x000fe20000010100 */
[----:B------:R-:W-:-:S03]  /*4050*/  FFMA.FTZ R96, R65, R68, R100 ;  /* 0x0000004441607223 */ /* 0x000fc60000010064 */
[----:B------:R-:W-:Y:S01]  /*4060*/  FMUL.FTZ R67, R64, R67 ;  /* 0x0000004340437220 */ /* 0x000fe20000410000 */
[----:B------:R-:W0:Y:S01]  /*4070*/  MUFU.EX2 R105, R105 ;  /* 0x0000006900697308 */ /* 0x000e220000000800 */
[----:B------:R-:W-:Y:S01]  /*4080*/  FMUL.FTZ R81, R94, R81 ;  /* 0x000000515e517220 */ /* 0x000fe20000410000 */
[----:B------:R-:W-:Y:S01]  /*4090*/  FMUL.FTZ R70, R96, -1.4426950216293334961 ;  /* 0xbfb8aa3b60467820 */ /* 0x000fe20000410000 */
[----:B------:R-:W-:-:S04]  /*40a0*/  FFMA.FTZ R94, R62, R67, R103 ;  /* 0x000000433e5e7223 */ /* 0x000fc80000010067 */
[----:B------:R-:W-:Y:S01]  /*40b0*/  FMUL.FTZ R102, R94, -1.4426950216293334961 ;  /* 0xbfb8aa3b5e667820 */ /* 0x000fe20000410000 */
[----:B------:R-:W1:Y:S08]  /*40c0*/  MUFU.EX2 R70, R70 ;  /* 0x0000004600467308 */ /* 0x000e700000000800 */
[----:B------:R-:W3:Y:S01]  /*40d0*/  MUFU.EX2 R102, R102 ;  /* 0x0000006600667308 */ /* 0x000ee20000000800 */
[----:B0-----:R-:W-:Y:S01]  /*40e0*/  FADD.FTZ R105, R105, 1 ;  /* 0x3f80000069697421 */ /* 0x001fe20000010000 */
[----:B------:R-:W-:-:S06]  /*40f0*/  HADD2.F32 R97, -RZ, R82.H0_H0 ;  /* 0x20000052ff617230 */ /* 0x000fcc0000004100 */
[----:B------:R-:W0:Y:S01]  /*4100*/  MUFU.RCP R105, R105 ;  /* 0x0000006900697308 */ /* 0x000e220000001000 */
[----:B-1----:R-:W-:Y:S01]  /*4110*/  FADD.FTZ R70, R70, 1 ;  /* 0x3f80000046467421 */ /* 0x002fe20000010000 */
[----:B------:R-:W-:Y:S01]  /*4120*/  FMUL.FTZ R66, R97, R66 ;  /* 0x0000004261427220 */ /* 0x000fe20000410000 */
[----:B------:R-:W-:-:S05]  /*4130*/  HADD2.F32 R82, -RZ, R82.H1_H1 ;  /* 0x30000052ff527230 */ /* 0x000fca0000004100 */
[----:B------:R1:W4:Y:S01]  /*4140*/  MUFU.RCP R97, R70 ;  /* 0x0000004600617308 */ /* 0x0003220000001000 */
[----:B---3--:R-:W-:Y:S01]  /*4150*/  FADD.FTZ R102, R102, 1 ;  /* 0x3f80000066667421 */ /* 0x008fe20000010000 */
[----:B------:R-:W-:-:S06]  /*4160*/  FMUL.FTZ R81, R82, R81 ;  /* 0x0000005152517220 */ /* 0x000fcc0000410000 */
[----:B------:R-:W3:Y:S01]  /*4170*/  MUFU.RCP R164, R102 ;  /* 0x0000006600a47308 */ /* 0x000ee20000001000 */
[--C-:B-1----:R-:W-:Y:S02]  /*4180*/  HADD2.F32 R70, -RZ, R83.reuse.H0_H0 ;  /* 0x20000053ff467230 */ /* 0x102fe40000004100 */
[----:B------:R-:W-:Y:S02]  /*4190*/  HADD2.F32 R82, -RZ, R83.H1_H1 ;  /* 0x30000053ff527230 */ /* 0x000fe40000004100 */
[----:B0-----:R-:W-:Y:S01]  /*41a0*/  FADD.FTZ R83, -R105, 1 ;  /* 0x3f80000069537421 */ /* 0x001fe20000010100 */
[----:B------:R-:W-:-:S03]  /*41b0*/  HADD2.F32 R71, -RZ, R71.H1_H1 ;  /* 0x30000047ff477230 */ /* 0x000fc60000004100 */
[----:B------:R-:W-:Y:S01]  /*41c0*/  FFMA.FTZ R95, R95, R83, 1 ;  /* 0x3f8000005f5f7423 */ /* 0x000fe20000010053 */
[----:B----4-:R-:W-:Y:S01]  /*41d0*/  FADD.FTZ R83, -R97, 1 ;  /* 0x3f80000061537421 */ /* 0x010fe20000010100 */
[----:B------:R-:W-:-:S03]  /*41e0*/  FADD.FTZ R71, -R80, R71 ;  /* 0x0000004750477221 */ /* 0x000fc60000010100 */
[----:B------:R-:W-:Y:S01]  /*41f0*/  FFMA.FTZ R96, R96, R83, 1 ;  /* 0x3f80000060607423 */ /* 0x000fe20000010053 */
[----:B---3--:R-:W-:-:S04]  /*4200*/  FADD.FTZ R83, -R164, 1 ;  /* 0x3f800000a4537421 */ /* 0x008fc80000010100 */
[----:B------:R-:W-:Y:S01]  /*4210*/  FFMA.FTZ R94, R94, R83, 1 ;  /* 0x3f8000005e5e7423 */ /* 0x000fe20000010053 */
[----:B------:R-:W-:Y:S01]  /*4220*/  FMUL.FTZ R83, R64, R71 ;  /* 0x0000004740537220 */ /* 0x000fe20000410000 */
[----:B------:R-:W-:-:S03]  /*4230*/  FMUL.FTZ R96, R97, R96 ;  /* 0x0000006061607220 */ /* 0x000fc60000410000 */
[----:B------:R-:W-:Y:S01]  /*4240*/  FFMA.FTZ R97, R63, R83, R104 ;  /* 0x000000533f617223 */ /* 0x000fe20000010068 */
[----:B------:R-:W-:-:S03]  /*4250*/  FMUL.FTZ R105, R105, R95 ;  /* 0x0000005f69697220 */ /* 0x000fc60000410000 */
[----:B------:R-:W-:Y:S01]  /*4260*/  FMUL.FTZ R95, R97, -1.4426950216293334961 ;  /* 0xbfb8aa3b615f7820 */ /* 0x000fe20000410000 */
[----:B------:R-:W-:-:S05]  /*4270*/  HADD2.F32 R71, -RZ, R84.H0_H0 ;  /* 0x20000054ff477230 */ /* 0x000fca0000004100 */
[----:B------:R-:W0:Y:S01]  /*4280*/  MUFU.EX2 R95, R95 ;  /* 0x0000005f005f7308 */ /* 0x000e220000000800 */
[----:B------:R-:W-:-:S04]  /*4290*/  FADD.FTZ R71, -R80, R71 ;  /* 0x0000004750477221 */ /* 0x000fc80000010100 */
[----:B------:R-:W-:Y:S01]  /*42a0*/  FMUL.FTZ R71, R64, R71 ;  /* 0x0000004740477220 */ /* 0x000fe20000410000 */
[----:B------:R-:W-:-:S03]  /*42b0*/  FMUL.FTZ R70, R70, R98 ;  /* 0x0000006246467220 */ /* 0x000fc60000410000 */
[----:B------:R-:W-:Y:S01]  /*42c0*/  FFMA.FTZ R131, R0, R71, R101 ;  /* 0x0000004700837223 */ /* 0x000fe20000010065 */
[----:B------:R-:W-:-:S03]  /*42d0*/  HADD2.F32 R98, -RZ, R84.H1_H1 ;  /* 0x30000054ff627230 */ /* 0x000fc60000004100 */
[----:B------:R-:W-:Y:S01]  /*42e0*/  FMUL.FTZ R102, R131, -1.4426950216293334961 ;  /* 0xbfb8aa3b83667820 */ /* 0x000fe20000410000 */
[----:B0-----:R-:W-:Y:S01]  /*42f0*/  FADD.FTZ R84, R95, 1 ;  /* 0x3f8000005f547421 */ /* 0x001fe20000010000 */
[----:B------:R-:W-:-:S04]  /*4300*/  FADD.FTZ R98, -R80, R98 ;  /* 0x0000006250627221 */ /* 0x000fc80000010100 */
[----:B------:R-:W0:Y:S01]  /*4310*/  MUFU.EX2 R102, R102 ;  /* 0x0000006600667308 */ /* 0x000e220000000800 */
[----:B------:R-:W-:Y:S01]  /*4320*/  FMUL.FTZ R164, R164, R94 ;  /* 0x0000005ea4a47220 */ /* 0x000fe20000410000 */
[----:B------:R-:W-:Y:S02]  /*4330*/  HADD2.F32 R94, -RZ, R85.H0_H0 ;  /* 0x20000055ff5e7230 */ /* 0x000fe40000004100 */
[----:B------:R-:W-:-:S04]  /*4340*/  FMUL.FTZ R95, R64, R98 ;  /* 0x00000062405f7220 */ /* 0x000fc80000410000 */
[----:B------:R-:W1:Y:S01]  /*4350*/  MUFU.RCP R84, R84 ;  /* 0x0000005400547308 */ /* 0x000e620000001000 */
[----:B------:R-:W-:Y:S01]  /*4360*/  FFMA.FTZ R98, R65, R95, R100 ;  /* 0x0000005f41627223 */ /* 0x000fe20000010064 */
[----:B------:R-:W-:-:S03]  /*4370*/  FADD.FTZ R94, -R80, R94 ;  /* 0x0000005e505e7221 */ /* 0x000fc60000010100 */
[----:B------:R-:W-:Y:S01]  /*4380*/  FMUL.FTZ R163, R98, -1.4426950216293334961 ;  /* 0xbfb8aa3b62a37820 */ /* 0x000fe20000410000 */
[----:B------:R-:W-:Y:S01]  /*4390*/  FMUL.FTZ R94, R64, R94 ;  /* 0x0000005e405e7220 */ /* 0x000fe20000410000 */
[----:B------:R-:W-:Y:S01]  /*43a0*/  FMUL.FTZ R82, R82, R99 ;  /* 0x0000006352527220 */ /* 0x000fe20000410000 */
[----:B0-----:R-:W-:Y:S02]  /*43b0*/  FADD.FTZ R102, R102, 1 ;  /* 0x3f80000066667421 */ /* 0x001fe40000010000 */
[----:B------:R-:W-:Y:S01]  /*43c0*/  FFMA.FTZ R99, R62, R94, R103 ;  /* 0x0000005e3e637223 */ /* 0x000fe20000010067 */
[----:B------:R-:W0:Y:S03]  /*43d0*/  MUFU.EX2 R163, R163 ;  /* 0x000000a300a37308 */ /* 0x000e260000000800 */
[----:B------:R-:W-:Y:S01]  /*43e0*/  FMUL.FTZ R162, R99, -1.4426950216293334961 ;  /* 0xbfb8aa3b63a27820 */ /* 0x000fe20000410000 */
[----:B-1----:R-:W-:-:S04]  /*43f0*/  FADD.FTZ R165, -R84, 1 ;  /* 0x3f80000054a57421 */ /* 0x002fc80000010100 */
[----:B------:R-:W1:Y:S01]  /*4400*/  MUFU.RCP R102, R102 ;  /* 0x0000006600667308 */ /* 0x000e620000001000 */
[----:B------:R-:W-:-:S04]  /*4410*/  FFMA.FTZ R97, R97, R165, 1 ;  /* 0x3f80000061617423 */ /* 0x000fc800000100a5 */
[----:B------:R-:W-:-:S03]  /*4420*/  FMUL.FTZ R97, R84, R97 ;  /* 0x0000006154617220 */ /* 0x000fc60000410000 */
[----:B------:R-:W3:Y:S01]  /*4430*/  MUFU.EX2 R162, R162 ;  /* 0x000000a200a27308 */ /* 0x000ee20000000800 */
[--C-:B------:R-:W-:Y:S02]  /*4440*/  HADD2.F32 R84, -RZ, R86.reuse.H0_H0 ;  /* 0x20000056ff547230 */ /* 0x100fe40000004100 */
[----:B------:R-:W-:Y:S02]  /*4450*/  HADD2.F32 R85, -RZ, R85.H1_H1 ;  /* 0x30000055ff557230 */ /* 0x000fe40000004100 */
[----:B------:R-:W-:Y:S02]  /*4460*/  HADD2.F32 R86, -RZ, R86.H1_H1 ;  /* 0x30000056ff567230 */ /* 0x000fe40000004100 */
[----:B------:R-:W-:Y:S01]  /*4470*/  FMUL.FTZ R84, R84, R105 ;  /* 0x0000006954547220 */ /* 0x000fe20000410000 */
[----:B0-----:R-:W-:Y:S01]  /*4480*/  FADD.FTZ R105, R163, 1 ;  /* 0x3f800000a3697421 */ /* 0x001fe20000010000 */
[----:B------:R-:W-:Y:S01]  /*4490*/  FADD.FTZ R85, -R80, R85 ;  /* 0x0000005550557221 */ /* 0x000fe20000010100 */
[----:B------:R-:W-:Y:S01]  /*44a0*/  FMUL.FTZ R96, R86, R96 ;  /* 0x0000006056607220 */ /* 0x000fe20000410000 */
[----:B-1----:R-:W-:-:S02]  /*44b0*/  FADD.FTZ R86, -R102, 1 ;  /* 0x3f80000066567421 */ /* 0x002fc40000010100 */
[----:B------:R-:W-:Y:S01]  /*44c0*/  FMUL.FTZ R85, R64, R85 ;  /* 0x0000005540557220 */ /* 0x000fe20000410000 */
[----:B------:R-:W0:Y:S01]  /*44d0*/  MUFU.RCP R105, R105 ;  /* 0x0000006900697308 */ /* 0x000e220000001000 */
[----:B------:R-:W-:Y:S01]  /*44e0*/  FFMA.FTZ R131, R131, R86, 1 ;  /* 0x3f80000083837423 */ /* 0x000fe20000010056 */
[----:B---3--:R-:W-:Y:S01]  /*44f0*/  FADD.FTZ R162, R162, 1 ;  /* 0x3f800000a2a27421 */ /* 0x008fe20000010000 */
[----:B------:R-:W-:-:S04]  /*4500*/  FFMA.FTZ R86, R63, R85, R104 ;  /* 0x000000553f567223 */ /* 0x000fc80000010068 */
[----:B------:R-:W-:Y:S01]  /*4510*/  FMUL.FTZ R163, R86, -1.4426950216293334961 ;  /* 0xbfb8aa3b56a37820 */ /* 0x000fe20000410000 */
[----:B------:R-:W1:Y:S01]  /*4520*/  MUFU.RCP R162, R162 ;  /* 0x000000a200a27308 */ /* 0x000e620000001000 */
[----:B------:R3:W-:Y:S01]  /*4530*/  STL [R1], R72 ;  /* 0x0000004801007387 */ /* 0x0007e20000100800 */
[----:B------:R-:W-:-:S06]  /*4540*/  HADD2.F32 R165, -RZ, R87.H1_H1 ;  /* 0x30000057ffa57230 */ /* 0x000fcc0000004100 */
[----:B------:R-:W4:Y:S01]  /*4550*/  MUFU.EX2 R163, R163 ;  /* 0x000000a300a37308 */ /* 0x000f220000000800 */
[----:B---3--:R-:W-:Y:S02]  /*4560*/  HADD2.F32 R72, -RZ, R87.H0_H0 ;  /* 0x20000057ff487230 */ /* 0x008fe40000004100 */
[----:B0-----:R-:W-:-:S04]  /*4570*/  FADD.FTZ R87, -R105, 1 ;  /* 0x3f80000069577421 */ /* 0x001fc80000010100 */
[----:B------:R-:W-:Y:S01]  /*4580*/  FFMA.FTZ R87, R98, R87, 1 ;  /* 0x3f80000062577423 */ /* 0x000fe20000010057 */
[----:B------:R-:W-:-:S03]  /*4590*/  FMUL.FTZ R98, R72, R164 ;  /* 0x000000a448627220 */ /* 0x000fc60000410000 */
[----:B------:R-:W-:Y:S01]  /*45a0*/  FMUL.FTZ R164, R105, R87 ;  /* 0x0000005769a47220 */ /* 0x000fe20000410000 */
[----:B-1----:R-:W-:-:S04]  /*45b0*/  FADD.FTZ R87, -R162, 1 ;  /* 0x3f800000a2577421 */ /* 0x002fc80000010100 */
[----:B------:R-:W-:Y:S01]  /*45c0*/  FFMA.FTZ R87, R99, R87, 1 ;  /* 0x3f80000063577423 */ /* 0x000fe20000010057 */
[----:B----4-:R-:W-:Y:S01]  /*45d0*/  FADD.FTZ R99, R163, 1 ;  /* 0x3f800000a3637421 */ /* 0x010fe20000010000 */
[----:B------:R-:W-:Y:S02]  /*45e0*/  FMUL.FTZ R97, R165, R97 ;  /* 0x00000061a5617220 */ /* 0x000fe40000410000 */
[----:B------:R-:W-:Y:S02]  /*45f0*/  FMUL.FTZ R163, R162, R87 ;  /* 0x00000057a2a37220 */ /* 0x000fe40000410000 */
[----:B------:R0:W1:Y:S01]  /*4600*/  MUFU.RCP R87, R99 ;  /* 0x0000006300577308 */ /* 0x0000620000001000 */
[----:B------:R-:W-:Y:S01]  /*4610*/  FMUL.FTZ R165, R102, R131 ;  /* 0x0000008366a57220 */ /* 0x000fe20000410000 */
[--C-:B--2---:R-:W-:Y:S02]  /*4620*/  HADD2.F32 R102, -RZ, R88.reuse.H1_H1 ;  /* 0x30000058ff667230 */ /* 0x104fe40000004100 */
[----:B0-----:R-:W-:-:S03]  /*4630*/  HADD2.F32 R99, -RZ, R88.H0_H0 ;  /* 0x20000058ff637230 */ /* 0x001fc60000004100 */
[C---:B------:R-:W-:Y:S02]  /*4640*/  FADD.FTZ R102, -R80.reuse, R102 ;  /* 0x0000006650667221 */ /* 0x040fe40000010100 */
[----:B------:R-:W-:Y:S01]  /*4650*/  FADD.FTZ R99, -R80, R99 ;  /* 0x0000006350637221 */ /* 0x000fe20000010100 */
[--C-:B------:R-:W-:Y:S02]  /*4660*/  HADD2.F32 R105, -RZ, R89.reuse.H0_H0 ;  /* 0x20000059ff697230 */ /* 0x100fe40000004100 */
[C---:B------:R-:W-:Y:S01]  /*4670*/  FMUL.FTZ R102, R64.reuse, R102 ;  /* 0x0000006640667220 */ /* 0x040fe20000410000 */
[----:B------:R-:W-:Y:S01]  /*4680*/  FMUL.FTZ R99, R64, R99 ;  /* 0x0000006340637220 */ /* 0x000fe20000410000 */
[----:B------:R-:W-:Y:S02]  /*4690*/  HADD2.F32 R162, -RZ, R89.H1_H1 ;  /* 0x30000059ffa27230 */ /* 0x000fe40000004100 */
[----:B------:R-:W-:Y:S01]  /*46a0*/  FADD.FTZ R105, -R80, R105 ;  /* 0x0000006950697221 */ /* 0x000fe20000010100 */
[----:B------:R-:W-:Y:S01]  /*46b0*/  FFMA.FTZ R88, R0, R99, R101 ;  /* 0x0000006300587223 */ /* 0x000fe20000010065 */
[----:B------:R-:W-:Y:S01]  /*46c0*/  FFMA.FTZ R89, R65, R102, R100 ;  /* 0x0000006641597223 */ /* 0x000fe20000010064 */
[----:B------:R-:W-:Y:S01]  /*46d0*/  FADD.FTZ R162, -R80, R162 ;  /* 0x000000a250a27221 */ /* 0x000fe20000010100 */
[----:B-1----:R-:W-:Y:S01]  /*46e0*/  FADD.FTZ R131, -R87, 1 ;  /* 0x3f80000057837421 */ /* 0x002fe20000010100 */
[----:B------:R-:W-:Y:S01]  /*46f0*/  FMUL.FTZ R80, R88, -1.4426950216293334961 ;  /* 0xbfb8aa3b58507820 */ /* 0x000fe20000410000 */
[----:B------:R-:W-:Y:S01]  /*4700*/  FMUL.FTZ R101, R64, R105 ;  /* 0x0000006940657220 */ /* 0x000fe20000410000 */
[----:B------:R-:W-:Y:S01]  /*4710*/  FMUL.FTZ R100, R89, -1.4426950216293334961 ;  /* 0xbfb8aa3b59647820 */ /* 0x000fe20000410000 */
[----:B------:R-:W-:-:S02]  /*4720*/  FFMA.FTZ R131, R86, R131, 1 ;  /* 0x3f80000056837423 */ /* 0x000fc40000010083 */
[----:B------:R-:W-:Y:S01]  /*4730*/  FFMA.FTZ R86, R62, R101, R103 ;  /* 0x000000653e567223 */ /* 0x000fe20000010067 */
[----:B------:R-:W0:Y:S08]  /*4740*/  MUFU.EX2 R80, R80 ;  /* 0x0000005000507308 */ /* 0x000e300000000800 */
[----:B------:R1:W2:Y:S01]  /*4750*/  MUFU.EX2 R103, R100 ;  /* 0x0000006400677308 */ /* 0x0002a20000000800 */
[----:B------:R-:W-:Y:S01]  /*4760*/  FMUL.FTZ R87, R87, R131 ;  /* 0x0000008357577220 */ /* 0x000fe20000410000 */
[----:B-1----:R-:W-:Y:S01]  /*4770*/  FMUL.FTZ R100, R64, R162 ;  /* 0x000000a240647220 */ /* 0x002fe20000410000 */
[----:B------:R-:W-:-:S03]  /*4780*/  FMUL.FTZ R162, R86, -1.4426950216293334961 ;  /* 0xbfb8aa3b56a27820 */ /* 0x000fc60000410000 */
[----:B------:R-:W-:-:S04]  /*4790*/  FFMA.FTZ R105, R63, R100, R104 ;  /* 0x000000643f697223 */ /* 0x000fc80000010068 */
[----:B------:R-:W-:Y:S01]  /*47a0*/  FMUL.FTZ R131, R105, -1.4426950216293334961 ;  /* 0xbfb8aa3b69837820 */ /* 0x000fe20000410000 */
[----:B------:R0:W1:Y:S01]  /*47b0*/  MUFU.EX2 R104, R162 ;  /* 0x000000a200687308 */ /* 0x0000620000000800 */
[----:B-----5:R-:W-:-:S07]  /*47c0*/  HADD2.F32 R72, -RZ, R90.H0_H0 ;  /* 0x2000005aff487230 */ /* 0x020fce0000004100 */
[----:B------:R-:W3:Y:S01]  /*47d0*/  MUFU.EX2 R131, R131 ;  /* 0x0000008300837308 */ /* 0x000ee20000000800 */
[----:B0-----:R-:W-:Y:S01]  /*47e0*/  FADD.FTZ R162, R80, 1 ;  /* 0x3f80000050a27421 */ /* 0x001fe20000010000 */
[----:B------:R-:W-:Y:S01]  /*47f0*/  FMUL.FTZ R80, R72, R165 ;  /* 0x000000a548507220 */ /* 0x000fe20000410000 */
[----:B------:R-:W-:Y:S02]  /*4800*/  HADD2.F32 R165, -RZ, R90.H1_H1 ;  /* 0x3000005affa57230 */ /* 0x000fe40000004100 */
[----:B--2---:R-:W-:Y:S01]  /*4810*/  FADD.FTZ R90, R103, 1 ;  /* 0x3f800000675a7421 */ /* 0x004fe20000010000 */
[----:B------:R-:W2:Y:S02]  /*4820*/  LDL.LU R72, [R1+0x68] ;  /* 0x0000680001487983 */ /* 0x000ea40000300800 */
[----:B------:R-:W0:Y:S01]  /*4830*/  MUFU.RCP R162, R162 ;  /* 0x000000a200a27308 */ /* 0x000e220000001000 */
[----:B------:R-:W-:Y:S01]  /*4840*/  FMUL.FTZ R103, R165, R164 ;  /* 0x000000a4a5677220 */ /* 0x000fe20000410000 */
[----:B-1----:R-:W-:-:S06]  /*4850*/  FADD.FTZ R104, R104, 1 ;  /* 0x3f80000068687421 */ /* 0x002fcc0000010000 */
[----:B------:R1:W4:Y:S01]  /*4860*/  MUFU.RCP R164, R90 ;  /* 0x0000005a00a47308 */ /* 0x0003220000001000 */
[----:B---3--:R-:W-:Y:S01]  /*4870*/  FADD.FTZ R131, R131, 1 ;  /* 0x3f80000083837421 */ /* 0x008fe20000010000 */
[----:B-1----:R-:W-:-:S05]  /*4880*/  HADD2.F32 R90, -RZ, R91.H0_H0 ;  /* 0x2000005bff5a7230 */ /* 0x002fca0000004100 */
[----:B------:R-:W-:Y:S02]  /*4890*/  FMUL.FTZ R90, R90, R163 ;  /* 0x000000a35a5a7220 */ /* 0x000fe40000410000 */
[----:B------:R1:W3:Y:S02]  /*48a0*/  MUFU.RCP R163, R104 ;  /* 0x0000006800a37308 */ /* 0x0002e40000001000 */
[----:B-1----:R-:W-:-:S06]  /*48b0*/  HADD2.F32 R104, -RZ, R91.H1_H1 ;  /* 0x3000005bff687230 */ /* 0x002fcc0000004100 */
[----:B------:R-:W1:Y:S01]  /*48c0*/  MUFU.RCP R131, R131 ;  /* 0x0000008300837308 */ /* 0x000e620000001000 */
[----:B------:R-:W-:Y:S01]  /*48d0*/  FMUL.FTZ R104, R104, R87 ;  /* 0x0000005768687220 */ /* 0x000fe20000410000 */
[----:B0-----:R-:W-:-:S04]  /*48e0*/  FADD.FTZ R87, -R162, 1 ;  /* 0x3f800000a2577421 */ /* 0x001fc80000010100 */
[----:B------:R-:W-:Y:S01]  /*48f0*/  FFMA.FTZ R87, R88, R87, 1 ;  /* 0x3f80000058577423 */ /* 0x000fe20000010057 */
[----:B----4-:R-:W-:Y:S01]  /*4900*/  FADD.FTZ R88, -R164, 1 ;  /* 0x3f800000a4587421 */ /* 0x010fe20000010100 */
[----:B------:R-:W-:-:S03]  /*4910*/  HADD2.F32 R91, -RZ, R92.H0_H0 ;  /* 0x2000005cff5b7230 */ /* 0x000fc60000004100 */
[----:B------:R-:W-:Y:S01]  /*4920*/  FFMA.FTZ R88, R89, R88, 1 ;  /* 0x3f80000059587423 */ /* 0x000fe20000010058 */
[----:B---3--:R-:W-:Y:S01]  /*4930*/  FADD.FTZ R89, -R163, 1 ;  /* 0x3f800000a3597421 */ /* 0x008fe20000010100 */
[----:B------:R-:W-:-:S03]  /*4940*/  FMUL.FTZ R87, R162, R87 ;  /* 0x00000057a2577220 */ /* 0x000fc60000410000 */
[----:B------:R-:W-:Y:S01]  /*4950*/  FFMA.FTZ R89, R86, R89, 1 ;  /* 0x3f80000056597423 */ /* 0x000fe20000010059 */
[----:B-1----:R-:W-:Y:S01]  /*4960*/  FADD.FTZ R86, -R131, 1 ;  /* 0x3f80000083567421 */ /* 0x002fe20000010100 */
[----:B------:R-:W-:Y:S01]  /*4970*/  FMUL.FTZ R91, R91, R87 ;  /* 0x000000575b5b7220 */ /* 0x000fe20000410000 */
[--C-:B------:R-:W-:Y:S02]  /*4980*/  HADD2.F32 R87, -RZ, R93.reuse.H0_H0 ;  /* 0x2000005dff577230 */ /* 0x100fe40000004100 */
[----:B------:R-:W-:Y:S01]  /*4990*/  FMUL.FTZ R89, R163, R89 ;  /* 0x00000059a3597220 */ /* 0x000fe20000410000 */
[----:B------:R-:W-:Y:S01]  /*49a0*/  FFMA.FTZ R86, R105, R86, 1 ;  /* 0x3f80000069567423 */ /* 0x000fe20000010056 */
[----:B------:R-:W-:Y:S02]  /*49b0*/  HADD2.F32 R105, -RZ, R93.H1_H1 ;  /* 0x3000005dff697230 */ /* 0x000fe40000004100 */
[----:B------:R-:W-:Y:S01]  /*49c0*/  FMUL.FTZ R93, R87, R89 ;  /* 0x00000059575d7220 */ /* 0x000fe20000410000 */
[----:B------:R-:W-:Y:S01]  /*49d0*/  FMUL.FTZ R86, R131, R86 ;  /* 0x0000005683567220 */ /* 0x000fe20000410000 */
[----:B------:R-:W-:Y:S01]  /*49e0*/  FMUL.FTZ R87, R0, R61 ;  /* 0x0000003d00577220 */ /* 0x000fe20000410000 */
[----:B------:R-:W-:-:S02]  /*49f0*/  HADD2.F32 R92, -RZ, R92.H1_H1 ;  /* 0x3000005cff5c7230 */ /* 0x000fc40000004100 */
[----:B------:R-:W-:Y:S01]  /*4a00*/  FMUL.FTZ R88, R164, R88 ;  /* 0x00000058a4587220 */ /* 0x000fe20000410000 */
[----:B------:R-:W-:Y:S01]  /*4a10*/  FMUL.FTZ R105, R105, R86 ;  /* 0x0000005669697220 */ /* 0x000fe20000410000 */
[----:B------:R-:W-:Y:S01]  /*4a20*/  FFMA.FTZ R87, R146, R87, RZ ;  /* 0x0000005792577223 */ /* 0x000fe200000100ff */
[----:B------:R-:W-:Y:S01]  /*4a30*/  FMUL.FTZ R86, R65, R60 ;  /* 0x0000003c41567220 */ /* 0x000fe20000410000 */
[----:B------:R-:W-:Y:S01]  /*4a40*/  FMUL.FTZ R92, R92, R88 ;  /* 0x000000585c5c7220 */ /* 0x000fe20000410000 */
[----:B------:R-:W-:Y:S02]  /*4a50*/  FMUL.FTZ R88, R62, R59 ;  /* 0x0000003b3e587220 */ /* 0x000fe40000410000 */
[----:B------:R-:W-:-:S04]  /*4a60*/  FFMA.FTZ R87, R145, R86, R87 ;  /* 0x0000005691577223 */ /* 0x000fc80000010057 */
[----:B------:R-:W-:Y:S01]  /*4a70*/  FFMA.FTZ R87, R144, R88, R87 ;  /* 0x0000005890577223 */ /* 0x000fe20000010057 */
[----:B------:R-:W-:-:S04]  /*4a80*/  FMUL.FTZ R88, R63, R58 ;  /* 0x0000003a3f587220 */ /* 0x000fc80000410000 */
        /* <DEDUP_REMOVED lines=17> */
[C---:B------:R-:W-:Y:S01]  /*4ba0*/  FMUL.FTZ R88, R0.reuse, R49 ;  /* 0x0000003100587220 */ /* 0x040fe20000410000 */
[----:B------:R-:W-:-:S03]  /*4bb0*/  FFMA.FTZ R86, R0, R61, RZ ;  /* 0x0000003d00567223 */ /* 0x000fc600000100ff */
[----:B------:R-:W-:Y:S01]  /*4bc0*/  FFMA.FTZ R87, R134, R88, R87 ;  /* 0x0000005886577223 */ /* 0x000fe20000010057 */
[C---:B------:R-:W-:Y:S01]  /*4bd0*/  FMUL.FTZ R88, R65.reuse, R48 ;  /* 0x0000003041587220 */ /* 0x040fe20000410000 */
[----:B------:R-:W-:-:S03]  /*4be0*/  FFMA.FTZ R86, R65, R60, R86 ;  /* 0x0000003c41567223 */ /* 0x000fc60000010056 */
        /* <DEDUP_REMOVED lines=16> */
[C---:B------:R-:W-:Y:S01]  /*4cf0*/  FFMA.FTZ R86, R63.reuse, R54, R86 ;  /* 0x000000363f567223 */ /* 0x040fe20000010056 */
[----:B------:R-:W-:-:S03]  /*4d00*/  FMUL.FTZ R88, R63, R42 ;  /* 0x0000002a3f587220 */ /* 0x000fc60000410000 */
        /* <DEDUP_REMOVED lines=8> */
[----:B------:R-:W-:Y:S01]  /*4d90*/  FMUL.FTZ R88, R62, R39 ;  /* 0x000000273e587220 */ /* 0x000fe20000410000 */
[----:B------:R-:W-:-:S03]  /*4da0*/  FFMA.FTZ R86, R63, R50, R86 ;  /* 0x000000323f567223 */ /* 0x000fc60000010056 */
[----:B------:R-:W-:Y:S01]  /*4db0*/  FFMA.FTZ R87, R123, R88, R87 ;  /* 0x000000587b577223 */ /* 0x000fe20000010057 */
[----:B------:R-:W-:Y:S01]  /*4dc0*/  FFMA.FTZ R86, R0, R49, R86 ;  /* 0x0000003100567223 */ /* 0x000fe20000010056 */
        /* <DEDUP_REMOVED lines=16> */
[C---:B------:R-:W-:Y:S02]  /*4ed0*/  FMUL.FTZ R88, R0.reuse, R28 ;  /* 0x0000001c00587220 */ /* 0x040fe40000410000 */
        /* <DEDUP_REMOVED lines=36> */
[C---:B------:R-:W-:Y:S01]  /*5120*/  FFMA.FTZ R86, R65.reuse, R22, R86 ;  /* 0x0000001641567223 */ /* 0x040fe20000010056 */
        /* <DEDUP_REMOVED lines=66> */
[CC--:B------:R-:W-:Y:S02]  /*5550*/  FMUL.FTZ R88, R0.reuse, R91.reuse ;  /* 0x0000005b00587220 */ /* 0x0c0fe40000410000 */
        /* <DEDUP_REMOVED lines=11> */
[----:B------:R-:W-:-:S05]  /*5610*/  FFMA.FTZ R87, R100, R88, R87 ;  /* 0x0000005864577223 */ /* 0x000fca0000010057 */
[----:B------:R0:W-:Y:S04]  /*5620*/  STS.64 [R73], R86 ;  /* 0x0000005649007388 */ /* 0x0001e80000000a00 */
[----:B0-----:R-:W3:Y:S01]  /*5630*/  LDL.LU R73, [R1+0x64] ;  /* 0x0000640001497983 */ /* 0x001ee20000300800 */
[----:B------:R-:W-:Y:S01]  /*5640*/  FFMA.FTZ R78, R146, R61, R78 ;  /* 0x0000003d924e7223 */ /* 0x000fe2000001004e */
[----:B------:R-:W-:Y:S01]  /*5650*/  FADD.FTZ R79, R61, R79 ;  /* 0x0000004f3d4f7221 */ /* 0x000fe20000010000 */
[----:B------:R-:W-:Y:S01]  /*5660*/  FFMA.FTZ R76, R145, R60, R76 ;  /* 0x0000003c914c7223 */ /* 0x000fe2000001004c */
[----:B------:R-:W-:Y:S01]  /*5670*/  FADD.FTZ R77, R60, R77 ;  /* 0x0000004d3c4d7221 */ /* 0x000fe20000010000 */
[----:B------:R-:W-:Y:S01]  /*5680*/  FFMA.FTZ R74, R144, R59, R74 ;  /* 0x0000003b904a7223 */ /* 0x000fe2000001004a */
[----:B------:R-:W-:Y:S01]  /*5690*/  FADD.FTZ R75, R59, R75 ;  /* 0x0000004b3b4b7221 */ /* 0x000fe20000010000 */
[----:B--2---:R-:W-:Y:S01]  /*56a0*/  FFMA.FTZ R72, R143, R58, R72 ;  /* 0x0000003a8f487223 */ /* 0x004fe20000010048 */
        /* <DEDUP_REMOVED lines=42> */
[----:B------:R-:W0:Y:S01]  /*5950*/  S2R R162, SR_TID.X ;  /* 0x0000000000a27919 */ /* 0x000e220000002100 */
[----:B------:R-:W-:Y:S01]  /*5960*/  FFMA.FTZ R78, R117, R28, R78 ;  /* 0x0000001c754e7223 */ /* 0x000fe2000001004e */
[----:B------:R-:W-:Y:S01]  /*5970*/  FADD.FTZ R79, R79, R28 ;  /* 0x0000001c4f4f7221 */ /* 0x000fe20000010000 */
[----:B------:R-:W-:Y:S01]  /*5980*/  FFMA.FTZ R76, R116, R27, R76 ;  /* 0x0000001b744c7223 */ /* 0x000fe2000001004c */
[----:B------:R-:W-:Y:S01]  /*5990*/  FADD.FTZ R77, R77, R27 ;  /* 0x0000001b4d4d7221 */ /* 0x000fe20000010000 */
[----:B------:R-:W-:Y:S01]  /*59a0*/  FFMA.FTZ R74, R115, R26, R74 ;  /* 0x0000001a734a7223 */ /* 0x000fe2000001004a */
[----:B------:R-:W-:Y:S01]  /*59b0*/  FADD.FTZ R75, R75, R26 ;  /* 0x0000001a4b4b7221 */ /* 0x000fe20000010000 */
[----:B------:R-:W-:Y:S01]  /*59c0*/  FFMA.FTZ R72, R114, R25, R72 ;  /* 0x0000001972487223 */ /* 0x000fe20000010048 */
[----:B------:R-:W-:Y:S01]  /*59d0*/  UIADD3 UR14, UP0, UR10, 0x24, URZ ;  /* 0x000000240a0e7890 */ /* 0x000fe2000ff1e03f */
        /* <DEDUP_REMOVED lines=8> */
[----:B------:R-:W-:Y:S01]  /*5a60*/  FFMA.FTZ R78, R109, R17, R78 ;  /* 0x000000116d4e7223 */ /* 0x000fe2000001004e */
[----:B------:R-:W-:Y:S01]  /*5a70*/  UISETP.GE.U32.AND UP0, UPT, UR14, UR21, UPT ;  /* 0x000000150e00728c */ /* 0x000fe2000bf06070 */
[----:B------:R-:W-:Y:S01]  /*5a80*/  FADD.FTZ R79, R79, R17 ;  /* 0x000000114f4f7221 */ /* 0x000fe20000010000 */
[----:B------:R-:W-:Y:S01]  /*5a90*/  FFMA.FTZ R76, R108, R16, R76 ;  /* 0x000000106c4c7223 */ /* 0x000fe2000001004c */
[----:B------:R-:W-:Y:S01]  /*5aa0*/  FADD.FTZ R77, R77, R16 ;  /* 0x000000104d4d7221 */ /* 0x000fe20000010000 */
[----:B------:R-:W-:Y:S01]  /*5ab0*/  FFMA.FTZ R74, R107, R15, R74 ;  /* 0x0000000f6b4a7223 */ /* 0x000fe2000001004a */
[----:B------:R-:W-:Y:S01]  /*5ac0*/  FADD.FTZ R75, R75, R15 ;  /* 0x0000000f4b4b7221 */ /* 0x000fe20000010000 */
[----:B------:R-:W-:Y:S01]  /*5ad0*/  FFMA.FTZ R72, R106, R14, R72 ;  /* 0x0000000e6a487223 */ /* 0x000fe20000010048 */
[----:B------:R-:W-:Y:S01]  /*5ae0*/  UISETP.GE.AND.EX UP0, UPT, UR16, UR11, UPT, UP0 ;  /* 0x0000000b1000728c */ /* 0x000fe2000bf06300 */
        /* <DEDUP_REMOVED lines=14> */
[----:B------:R-:W-:Y:S01]  /*5bd0*/  PLOP3.LUT P1, PT, PT, PT, UP0, 0x80, 0x0 ;  /* 0x000000000000781c */ /* 0x000fe20003f2f008 */
        /* <DEDUP_REMOVED lines=21> */
[----:B0-----:R-:W-:Y:S01]  /*5d30*/  ISETP.GT.U32.AND P0, PT, R162, 0xf, PT ;  /* 0x0000000fa200780c */ /* 0x001fe20003f04070 */
[----:B------:R-:W-:Y:S01]  /*5d40*/  FFMA.FTZ R78, R99, R91, R78 ;  /* 0x0000005b634e7223 */ /* 0x000fe2000001004e */
[----:B------:R-:W-:Y:S01]  /*5d50*/  FADD.FTZ R79, R79, R91 ;  /* 0x0000005b4f4f7221 */ /* 0x000fe20000010000 */
[----:B------:R-:W-:Y:S01]  /*5d60*/  FFMA.FTZ R76, R102, R92, R76 ;  /* 0x0000005c664c7223 */ /* 0x000fe2000001004c */
[----:B------:R-:W-:Y:S01]  /*5d70*/  FADD.FTZ R77, R77, R92 ;  /* 0x0000005c4d4d7221 */ /* 0x000fe20000010000 */
[----:B------:R-:W-:Y:S01]  /*5d80*/  FFMA.FTZ R74, R101, R93, R74 ;  /* 0x0000005d654a7223 */ /* 0x000fe2000001004a */
[----:B------:R-:W-:Y:S01]  /*5d90*/  FADD.FTZ R75, R75, R93 ;  /* 0x0000005d4b4b7221 */ /* 0x000fe20000010000 */
[----:B------:R-:W-:Y:S01]  /*5da0*/  FFMA.FTZ R72, R100, R105, R72 ;  /* 0x0000006964487223 */ /* 0x000fe20000010048 */
[----:B---3--:R-:W-:-:S04]  /*5db0*/  FADD.FTZ R73, R58, R73 ;  /* 0x000000493a497221 */ /* 0x008fc80000010000 */
[----:B------:R-:W-:-:S04]  /*5dc0*/  FADD.FTZ R73, R73, R54 ;  /* 0x0000003649497221 */ /* 0x000fc80000010000 */
        /* <DEDUP_REMOVED lines=13> */
[----:B------:R-:W-:Y:S01]  /*5ea0*/  FADD.FTZ R73, R73, R105 ;  /* 0x0000006949497221 */ /* 0x000fe20000010000 */
[----:B------:R-:W-:Y:S06]  /*5eb0*/  BAR.SYNC.DEFER_BLOCKING 0x0 ;  /* 0x0000000000007b1d */ /* 0x000fec0000010000 */
[----:B------:R-:W-:Y:S05]  /*5ec0*/  @!P1 BRA `(.L_x_3331) ;  /* 0x0000000000bc9947 */ /* 0x000fea0003800000 */
[----:B------:R-:W2:Y:S01]  /*5ed0*/  LDL R88, [R1+0x60] ;  /* 0x0000600001587983 */ /* 0x000ea20000100800 */
[----:B------:R-:W0:Y:S03]  /*5ee0*/  S2R R163, SR_TID.X ;  /* 0x0000000000a37919 */ /* 0x000e260000002100 */
[----:B------:R-:W3:Y:S04]  /*5ef0*/  LDL R165, [R1+0x5c] ;  /* 0x00005c0001a57983 */ /* 0x000ee80000100800 */
[----:B------:R-:W4:Y:S01]  /*5f00*/  LDL R87, [R1+0x54] ;  /* 0x0000540001577983 */ /* 0x000f220000100800 */
[C---:B0-----:R-:W-:Y:S02]  /*5f10*/  SHF.L.U32 R164, R163.reuse, 0x1, RZ ;  /* 0x00000001a3a47819 */ /* 0x041fe400000006ff */
[----:B------:R-:W-:-:S02]  /*5f20*/  LEA R131, R163, UR15, 0x5 ;  /* 0x0000000fa3837c11 */ /* 0x000fc4000f8e28ff */
[----:B------:R-:W-:Y:S02]  /*5f30*/  LOP3.LUT R163, R164, 0x18, RZ, 0xc0, !PT ;  /* 0x00000018a4a37812 */ /* 0x000fe400078ec0ff */
[----:B------:R-:W5:Y:S02]  /*5f40*/  LDL R164, [R1+0x58] ;  /* 0x0000580001a47983 */ /* 0x000f640000100800 */
[----:B------:R-:W-:Y:S02]  /*5f50*/  IADD3 R86, R131, R163, RZ ;  /* 0x000000a383567210 */ /* 0x000fe40007ffe0ff */
[----:B------:R-:W4:Y:S04]  /*5f60*/  LDL R163, [R1+0x50] ;  /* 0x0000500001a37983 */ /* 0x000f280000100800 */
[----:B------:R-:W-:Y:S01]  /*5f70*/  STS.64 [R86], R78 ;  /* 0x0000004e56007388 */ /* 0x000fe20000000a00 */
[----:B------:R-:W0:Y:S02]  /*5f80*/  S2R R89, SR_TID.X ;  /* 0x0000000000597919 */ /* 0x000e240000002100 */
[----:B0-----:R-:W-:-:S04]  /*5f90*/  SHF.R.S32.HI R131, RZ, 0x1f, R89 ;  /* 0x0000001fff837819 */ /* 0x001fc80000011459 */
[----:B------:R-:W-:-:S04]  /*5fa0*/  LEA.HI R131, R131, R89, RZ, 0x2 ;  /* 0x0000005983837211 */ /* 0x000fc800078f10ff */
[----:B------:R-:W-:-:S04]  /*5fb0*/  SHF.R.S32.HI R131, RZ, 0x2, R131 ;  /* 0x00000002ff837819 */ /* 0x000fc80000011483 */
[----:B------:R-:W-:Y:S02]  /*5fc0*/  LEA R131, R131, UR15, 0x5 ;  /* 0x0000000f83837c11 */ /* 0x000fe4000f8e28ff */
[----:B------:R-:W-:-:S04]  /*5fd0*/  SHF.L.U32 R89, R89, 0x1, RZ ;  /* 0x0000000159597819 */ /* 0x000fc800000006ff */
[----:B------:R-:W-:Y:S01]  /*5fe0*/  LOP3.LUT R89, R89, 0x18, RZ, 0xc, !PT ;  /* 0x0000001859597812 */ /* 0x000fe200078e0cff */
[----:B--2---:R0:W-:Y:S02]  /*5ff0*/  STS.64 [R88], R76 ;  /* 0x0000004c58007388 */ /* 0x0041e40000000a00 */
[----:B0-----:R-:W-:Y:S02]  /*6000*/  LEA R88, R162, UR15, 0x5 ;  /* 0x0000000fa2587c11 */ /* 0x001fe4000f8e28ff */
[----:B------:R-:W2:Y:S01]  /*6010*/  LDL R162, [R1+0x4c] ;  /* 0x00004c0001a27983 */ /* 0x000ea20000100800 */
[----:B-----5:R-:W-:-:S03]  /*6020*/  LEA R86, R164, R131, 0x3 ;  /* 0x00000083a4567211 */ /* 0x020fc600078e18ff */
[----:B------:R-:W5:Y:S01]  /*6030*/  LDL R164, [R1+0x48] ;  /* 0x0000480001a47983 */ /* 0x000f620000100800 */
[----:B------:R-:W-:-:S03]  /*6040*/  IADD3 R88, R88, R89, RZ ;  /* 0x0000005958587210 */ /* 0x000fc60007ffe0ff */
[----:B---3--:R-:W-:Y:S04]  /*6050*/  STS.64 [R165], R74 ;  /* 0x0000004aa5007388 */ /* 0x008fe80000000a00 */
[----:B------:R4:W-:Y:S02]  /*6060*/  STS.64 [R88], R72 ;  /* 0x0000004858007388 */ /* 0x0009e40000000a00 */
[----:B----4-:R-:W-:Y:S01]  /*6070*/  LEA R88, R87, R131, 0x3 ;  /* 0x0000008357587211 */ /* 0x010fe200078e18ff */
        /* <DEDUP_REMOVED lines=15> */
[----:B-----5:R-:W-:-:S04]  /*6170*/  IADD3 R88, R164, UR17, RZ ;  /* 0x00000011a4587c10 */ /* 0x020fc8000fffe0ff */
[----:B------:R-:W-:Y:S01]  /*6180*/  SHF.L.U32 R88, R88, 0x1, RZ ;  /* 0x0000000158587819 */ /* 0x000fe200000006ff */
[----:B------:R-:W-:-:S04]  /*6190*/  FADD.FTZ R87, R89, R87 ;  /* 0x0000005759577221 */ /* 0x000fc80000010000 */
[----:B0-----:R-:W-:-:S05]  /*61a0*/  IMAD.WIDE.U32 R88, R88, 0x4, R162 ;  /* 0x0000000458587825 */ /* 0x001fca00078e00a2 */
[----:B------:R0:W-:Y:S02]  /*61b0*/  STG.E.64 desc[UR18][R88.64+0x2400], R86 ;  /* 0x0024005658007986 */ /* 0x0001e4000c101b12 */
.L_x_3331:
[----:B------:R-:W1:Y:S01]  /*61c0*/  S2R R163, SR_TID.X ;  /* 0x0000000000a37919 */ /* 0x000e620000002100 */
[----:B------:R-:W-:Y:S01]  /*61d0*/  BSSY B0, `(.L_x_3332) ;  /* 0x00000d1000007945 */ /* 0x000fe20003800000 */
[----:B0-----:R-:W-:-:S03]  /*61e0*/  CS2R R86, SRZ ;  /* 0x0000000000567805 */ /* 0x001fc6000001ff00 */
[----:B------:R-:W-:Y:S05]  /*61f0*/  @P0 BRA `(.L_x_3333) ;  /* 0x0000000c00380947 */ /* 0x000fea0003800000 */
[----:B------:R-:W-:Y:S01]  /*6200*/  USHF.L.U32 UR5, UR10, 0x2, URZ ;  /* 0x000000020a057899 */ /* 0x000fe2000800063f */
[----:B------:R-:W-:Y:S01]  /*6210*/  MOV R86, 0x50 ;  /* 0x0000005000567802 */ /* 0x000fe20000000f00 */
[----:B------:R-:W-:Y:S01]  /*6220*/  HFMA2.MMA R87, -RZ, RZ, 0, 2.384185791015625e-06 ;  /* 0x00000028ff577435 */ /* 0x000fe200000001ff */
[----:B-1----:R-:W-:Y:S01]  /*6230*/  SHF.L.U32 R162, R163, 0x3, RZ ;  /* 0x00000003a3a27819 */ /* 0x002fe200000006ff */
[----:B------:R-:W-:-:S03]  /*6240*/  ULOP3.LUT UR5, UR5, 0xc, URZ, 0xc0, !UPT ;  /* 0x0000000c05057892 */ /* 0x000fc6000f8ec03f */
        /* <DEDUP_REMOVED lines=201> */
.L_x_3333:
[----:B------:R-:W-:Y:S05]  /*6ee0*/  BSYNC B0 ;  /* 0x0000000000007941 */ /* 0x000fea0003800000 */
.L_x_3332:
[----:B-1----:R-:W-:Y:S01]  /*6ef0*/  LOP3.LUT P2, RZ, R163, 0xfffffff3, RZ, 0xc0, !PT ;  /* 0xfffffff3a3ff7812 */ /* 0x002fe2000784c0ff */
[----:B------:R-:W0:Y:S01]  /*6f00*/  SHFL.BFLY PT, R89, R87, 0x2, 0x1f ;  /* 0x0c401f0057597f89 */ /* 0x000e2200000e0000 */
[----:B------:R-:W-:-:S03]  /*6f10*/  ULOP3.LUT UR5, UR22, 0x3, URZ, 0xc0, !UPT ;  /* 0x0000000316057892 */ /* 0x000fc6000f8ec03f */
[----:B------:R1:W-:Y:S04]  /*6f20*/  STL [R1+0x64], R0 ;  /* 0x0000640001007387 */ /* 0x0003e80000100800 */
[----:B------:R-:W2:Y:S04]  /*6f30*/  SHFL.BFLY PT, R131, R86, 0x2, 0x1f ;  /* 0x0c401f0056837f89 */ /* 0x000ea800000e0000 */
[----:B------:R-:W3:Y:S01]  /*6f40*/  @!P2 LDC R88, c[0x0][0x10] ;  /* 0x00000400ff58ab82 */ /* 0x000ee20000000800 */
[----:B-1----:R-:W1:Y:S07]  /*6f50*/  S2R R0, SR_TID.X ;  /* 0x0000000000007919 */ /* 0x002e6e0000002100 */
[----:B------:R-:W4:Y:S01]  /*6f60*/  @!P2 LDC.64 R164, c[0x0][0x260] ;  /* 0x00009800ffa4ab82 */ /* 0x000f220000000a00 */
[----:B0-----:R-:W-:Y:S01]  /*6f70*/  FADD.FTZ R87, R89, R87 ;  /* 0x0000005759577221 */ /* 0x001fe20000010000 */
[----:B------:R-:W-:Y:S01]  /*6f80*/  MOV R89, UR4 ;  /* 0x0000000400597c02 */ /* 0x000fe20008000f00 */
[----:B--2---:R-:W-:-:S03]  /*6f90*/  FADD.FTZ R86, R131, R86 ;  /* 0x0000005683567221 */ /* 0x004fc60000010000 */
[----:B------:R-:W0:Y:S01]  /*6fa0*/  SHFL.BFLY PT, R131, R87, 0x1, 0x1f ;  /* 0x0c201f0057837f89 */ /* 0x000e2200000e0000 */
[----:B---3--:R-:W-:Y:S01]  /*6fb0*/  @!P2 IMAD R88, R88, R89, UR12 ;  /* 0x0000000c5858ae24 */ /* 0x008fe2000f8e0259 */
[----:B------:R-:W-:Y:S02]  /*6fc0*/  MOV R89, UR5 ;  /* 0x0000000500597c02 */ /* 0x000fe40008000f00 */
[----:B------:R-:W2:Y:S02]  /*6fd0*/  SHFL.BFLY PT, R162, R86, 0x1, 0x1f ;  /* 0x0c201f0056a27f89 */ /* 0x000ea400000e0000 */
[----:B-1----:R-:W-:Y:S02]  /*6fe0*/  LOP3.LUT R89, R89, 0x7ffffffc, R0, 0xf8, !PT ;  /* 0x7ffffffc59597812 */ /* 0x002fe400078ef800 */
[----:B------:R1:W5:Y:S01]  /*6ff0*/  LDL.LU R0, [R1+0x64] ;  /* 0x0000640001007983 */ /* 0x0003620000300800 */
[----:B------:R-:W-:Y:S01]  /*7000*/  UISETP.GE.U32.AND UP0, UPT, UR14, UR21, UPT ;  /* 0x000000150e00728c */ /* 0x000fe2000bf06070 */
[----:B------:R-:W-:-:S03]  /*7010*/  @!P2 LEA R88, R88, R89, 0x4 ;  /* 0x000000595858a211 */ /* 0x000fc600078e20ff */
[----:B------:R-:W-:Y:S01]  /*7020*/  UISETP.GE.AND.EX UP0, UPT, UR16, UR11, UPT, UP0 ;  /* 0x0000000b1000728c */ /* 0x000fe2000bf06300 */
[----:B------:R-:W-:Y:S01]  /*7030*/  @!P2 SHF.L.U32 R88, R88, 0x1, RZ ;  /* 0x000000015858a819 */ /* 0x000fe200000006ff */
[----:B0-----:R-:W-:-:S04]  /*7040*/  FADD.FTZ R87, R87, R131 ;  /* 0x0000008357577221 */ /* 0x001fc80000010000 */
[----:B----4-:R-:W-:Y:S01]  /*7050*/  @!P2 IMAD.WIDE.U32 R88, R88, 0x4, R164 ;  /* 0x000000045858a825 */ /* 0x010fe200078e00a4 */
[----:B------:R-:W-:-:S03]  /*7060*/  PLOP3.LUT P3, PT, PT, PT, UP0, 0x80, 0x0 ;  /* 0x000000000000781c */ /* 0x000fc60003f6f008 */
[----:B--2---:R-:W-:-:S05]  /*7070*/  FADD.FTZ R86, R86, R162 ;  /* 0x000000a256567221 */ /* 0x004fca0000010000 */
[----:B------:R1:W-:Y:S05]  /*7080*/  @!P2 STG.E.64 desc[UR18][R88.64], R86 ;  /* 0x000000565800a986 */ /* 0x0003ea000c101b12 */
[----:B------:R-:W-:Y:S05]  /*7090*/  @P3 BRA `(.L_x_3334) ;  /* 0x00000000005c3947 */ /* 0x000fea0003800000 */
[----:B------:R-:W-:Y:S01]  /*70a0*/  BAR.SYNC.DEFER_BLOCKING 0x0 ;  /* 0x0000000000007b1d */ /* 0x000fe20000010000 */
[----:B------:R-:W-:-:S13]  /*70b0*/  ISETP.NE.AND P3, PT, R163, RZ, PT ;  /* 0x000000ffa300720c */ /* 0x000fda0003f65270 */
[----:B------:R-:W-:Y:S05]  /*70c0*/  @P3 BRA `(.L_x_3335) ;  /* 0x0000000000443947 */ /* 0x000fea0003800000 */
[----:B------:R-:W-:Y:S02]  /*70d0*/  ISETP.NE.AND P3, PT, RZ, UR22, PT ;  /* 0x00000016ff007c0c */ /* 0x000fe4000bf65270 */
[----:B-1----:R-:W-:Y:S02]  /*70e0*/  MOV R88, 0x7ffffffd ;  /* 0x7ffffffd00587802 */ /* 0x002fe40000000f00 */
[----:B------:R-:W-:Y:S02]  /*70f0*/  MOV R86, UR6 ;  /* 0x0000000600567c02 */ /* 0x000fe40008000f00 */
[----:B------:R-:W-:Y:S02]  /*7100*/  SEL R88, R88, 0x1, !P3 ;  /* 0x0000000158587807 */ /* 0x000fe40005800000 */
[----:B------:R-:W-:Y:S01]  /*7110*/  MOV R87, UR7 ;  /* 0x0000000700577c02 */ /* 0x000fe20008000f00 */
[----:B------:R-:W-:Y:S06]  /*7120*/  MEMBAR.ALL.GPU ;  /* 0x0000000000007992 */ /* 0x000fec000000a000 */
[----:B------:R-:W-:-:S00]  /*7130*/  ERRBAR ;  /* 0x00000000000079ab */ /* 0x000fc00000000000 */
[----:B------:R-:W-:Y:S06]  /*7140*/  CGAERRBAR ;  /* 0x00000000000075ab */ /* 0x000fec0000000000 */
[----:B------:R0:W5:Y:S02]  /*7150*/  ATOM.E.ADD.STRONG.GPU PT, R88, desc[UR18][R86.64], R88 ;  /* 0x000000585658798a */ /* 0x00016400081ee1d2 */
.L_x_3336:
        /* <DEDUP_REMOVED lines=8> */
.L_x_3335:
[----:B------:R-:W-:Y:S05]  /*71e0*/  WARPSYNC.ALL ;  /* 0x0000000000007948 */ /* 0x000fea0003800000 */
[----:B------:R-:W-:Y:S06]  /*71f0*/  BAR.SYNC.DEFER_BLOCKING 0x0 ;  /* 0x0000000000007b1d */ /* 0x000fec0000010000 */
[----:B------:R-:W-:Y:S05]  /*7200*/  BRA `(.L_x_3337) ;  /* 0x0000000000547947 */ /* 0x000fea0003800000 */
.L_x_3334:
[----:B-1----:R-:W0:Y:S01]  /*7210*/  S2R R86, SR_TID.X ;  /* 0x0000000000567919 */ /* 0x002e220000002100 */
        /* <DEDUP_REMOVED lines=10> */
.L_x_3339:
        /* <DEDUP_REMOVED lines=8> */
.L_x_3338:
[----:B------:R-:W-:Y:S05]  /*7340*/  WARPSYNC.ALL ;  /* 0x0000000000007948 */ /* 0x000fea0003800000 */
[----:B------:R-:W-:Y:S06]  /*7350*/  BAR.SYNC.DEFER_BLOCKING 0x0 ;  /* 0x0000000000007b1d */ /* 0x000fec0000010000 */
.L_x_3337:
[----:B-1----:R-:W0:Y:S01]  /*7360*/  S2R R86, SR_TID.X ;  /* 0x0000000000567919 */ /* 0x002e220000002100 */
        /* <DEDUP_REMOVED lines=8> */
[----:B------:R-:W-:Y:S01]  /*73f0*/  ULDC.64 UR24, c[0x0][0x210] ;  /* 0x0000840000187ab9 */ /* 0x000fe20000000a00 */
[----:B0-----:R-:W-:Y:S02]  /*7400*/  LOP3.LUT R87, R86, 0x7ffffffc, RZ, 0xc0, !PT ;  /* 0x7ffffffc56577812 */ /* 0x001fe400078ec0ff */
[----:B------:R-:W-:-:S04]  /*7410*/  MOV R86, UR5 ;  /* 0x0000000500567c02 */ /* 0x000fc80008000f00 */
[----:B------:R-:W-:Y:S02]  /*7420*/  @!P0 LEA R86, R86, R87, 0x4 ;  /* 0x0000005756568211 */ /* 0x000fe400078e20ff */
[----:B--2---:R-:W-:-:S04]  /*7430*/  @!P0 LOP3.LUT R87, R162, 0x3, RZ, 0xc0, !PT ;  /* 0x00000003a2578812 */ /* 0x004fc800078ec0ff */
[----:B------:R-:W-:-:S04]  /*7440*/  @!P0 IADD3 R86, R86, R87, RZ ;  /* 0x0000005756568210 */ /* 0x000fc80007ffe0ff */
[----:B------:R-:W-:-:S05]  /*7450*/  @!P0 SHF.L.U32 R86, R86, 0x1, RZ ;  /* 0x0000000156568819 */ /* 0x000fca00000006ff */
[----:B-1----:R-:W-:-:S06]  /*7460*/  @!P0 IMAD.WIDE.U32 R86, R86, 0x4, R88 ;  /* 0x0000000456568825 */ /* 0x002fcc00078e0058 */
[----:B------:R-:W2:Y:S01]  /*7470*/  @!P0 LDG.E.64 R86, desc[UR18][R86.64] ;  /* 0x0000001256568981 */ /* 0x000ea2000c1e1b00 */
[----:B------:R-:W-:Y:S01]  /*7480*/  HFMA2.MMA R88, -RZ, RZ, 0, 0 ;  /* 0x00000000ff587435 */ /* 0x000fe200000001ff */
[----:B------:R-:W-:Y:S01]  /*7490*/  UMOV UR5, 0x400 ;  /* 0x0000040000057882 */ /* 0x000fe20000000000 */
[----:B------:R-:W-:Y:S01]  /*74a0*/  SHF.L.U32 R162, R162, 0x1, RZ ;  /* 0x00000001a2a27819 */ /* 0x000fe200000006ff */
[----:B------:R-:W-:Y:S02]  /*74b0*/  UIADD3 UR5, UR5, 0x3480, URZ ;  /* 0x0000348005057890 */ /* 0x000fe4000fffe03f */
[----:B------:R-:W-:Y:S02]  /*74c0*/  ULOP3.LUT UR10, UR10, 0xc, URZ, 0xc0, !UPT ;  /* 0x0000000c0a0a7892 */ /* 0x000fe4000f8ec03f */
[----:B----4-:R-:W-:Y:S01]  /*74d0*/  ULEA UR5, UR17, UR5, 0x18 ;  /* 0x0000000511057291 */ /* 0x010fe2000f8ec03f */
[----:B--2---:R-:W-:Y:S01]  /*74e0*/  @!P0 FADD.FTZ R88, RZ, R86 ;  /* 0x00000056ff588221 */ /* 0x004fe20000010000 */
        /* <DEDUP_REMOVED lines=11> */
[----:B------:R-:W-:Y:S02]  /*75a0*/  @!P2 LOP3.LUT R88, R162, 0xfffffff8, RZ, 0xc0, !PT ;  /* 0xfffffff8a258a812 */ /* 0x000fe400078ec0ff */
[----:B------:R-:W2:Y:S01]  /*75b0*/  LDL.LU R162, [R1+0x3c] ;  /* 0x00003c0001a27983 */ /* 0x000ea20000300800 */
[----:B------:R-:W-:-:S05]  /*75c0*/  @!P2 FMUL.FTZ R87, R87, 4.8828125727595761418e-05 ;  /* 0x384ccccd5757a820 */ /* 0x000fca0000410000 */
[----:B------:R3:W-:Y:S02]  /*75d0*/  @!P2 STS.64 [R88+UR5], R86 ;  /* 0x000000565800a988 */ /* 0x0007e40008000a05 */
[----:B---3--:R-:W-:Y:S02]  /*75e0*/  IADD3 R86, R131, -UR10, RZ ;  /* 0x8000000a83567c10 */ /* 0x008fe4000fffe0ff */
[----:B------:R-:W3:Y:S02]  /*75f0*/  LDL.LU R131, [R1+0x40] ;  /* 0x0000400001837983 */ /* 0x000ee40000300800 */
[----:B------:R-:W-:Y:S01]  /*7600*/  LEA R86, R86, UR5, 0x3 ;  /* 0x0000000556567c11 */ /* 0x000fe2000f8e18ff */
[----:B------:R-:W-:Y:S06]  /*7610*/  BAR.SYNC.DEFER_BLOCKING 0x0 ;  /* 0x0000000000007b1d */ /* 0x000fec0000010000 */
[----:B------:R-:W0:Y:S02]  /*7620*/  LDS.64 R88, [R86] ;  /* 0x0000000056587984 */ /* 0x000e240000000a00 */
[--C-:B0-----:R-:W-:Y:S01]  /*7630*/  FFMA.FTZ R59, R62, R59, -R88.reuse ;  /* 0x0000003b3e3b7223 */ /* 0x101fe20000010858 */
[--C-:B------:R-:W-:Y:S01]  /*7640*/  FFMA.FTZ R58, R63, R58, -R88.reuse ;  /* 0x0000003a3f3a7223 */ /* 0x100fe20000010858 */
[C-C-:B-----5:R-:W-:Y:S01]  /*7650*/  FFMA.FTZ R61, R0.reuse, R61, -R88.reuse ;  /* 0x0000003d003d7223 */ /* 0x160fe20000010858 */
        /* <DEDUP_REMOVED lines=15> */
[-C--:B------:R-:W-:Y:S01]  /*7750*/  FFMA.FTZ R59, R144, -R89.reuse, R59 ;  /* 0x80000059903b7223 */ /* 0x080fe2000001003b */
[----:B------:R-:W-:-:S02]  /*7760*/  FFMA.FTZ R58, R143, -R89, R58 ;  /* 0x800000598f3a7223 */ /* 0x000fc4000001003a */
[----:B------:R-:W-:Y:S01]  /*7770*/  FFMA.FTZ R99, R99, -R89, R0 ;  /* 0x8000005963637223 */ /* 0x000fe20000010000 */
[C---:B------:R-:W-:Y:S01]  /*7780*/  FMUL.FTZ R0, R64.reuse, R59 ;  /* 0x0000003b40007220 */ /* 0x040fe20000410000 */
[----:B------:R-:W-:-:S05]  /*7790*/  FMUL.FTZ R59, R64, R58 ;  /* 0x0000003a403b7220 */ /* 0x000fca0000410000 */
[----:B------:R-:W-:Y:S02]  /*77a0*/  F2FP.F16.F32.PACK_AB R0, R59, R0 ;  /* 0x000000003b00723e */ /* 0x000fe400000000ff */
[----:B------:R-:W4:Y:S01]  /*77b0*/  LDL.LU R59, [R1+0x34] ;  /* 0x00003400013b7983 */ /* 0x000f220000300800 */
[C-C-:B------:R-:W-:Y:S01]  /*77c0*/  FFMA.FTZ R60, R65.reuse, R60, -R88.reuse ;  /* 0x0000003c413c7223 */ /* 0x140fe20000010858 */
[--C-:B------:R-:W-:Y:S01]  /*77d0*/  FFMA.FTZ R4, R65, R4, -R88.reuse ;  /* 0x0000000441047223 */ /* 0x100fe20000010858 */
[C-C-:B------:R-:W-:Y:S01]  /*77e0*/  FFMA.FTZ R3, R62.reuse, R3, -R88.reuse ;  /* 0x000000033e037223 */ /* 0x140fe20000010858 */
[----:B------:R-:W-:Y:S01]  /*77f0*/  FFMA.FTZ R70, R62, R70, -R88 ;  /* 0x000000463e467223 */ /* 0x000fe20000010858 */
[-C--:B------:R-:W-:Y:S01]  /*7800*/  FFMA.FTZ R61, R146, -R89.reuse, R61 ;  /* 0x80000059923d7223 */ /* 0x080fe2000001003d */
[----:B------:R-:W-:Y:S01]  /*7810*/  FFMA.FTZ R60, R145, -R89, R60 ;  /* 0x80000059913c7223 */ /* 0x000fe2000001003c */
[--C-:B------:R-:W-:Y:S01]  /*7820*/  FFMA.FTZ R25, R63, R25, -R88.reuse ;  /* 0x000000193f197223 */ /* 0x100fe20000010858 */
[----:B------:R-:W-:Y:S01]  /*7830*/  FFMA.FTZ R5, R29, -R89, R5 ;  /* 0x800000591d057223 */ /* 0x000fe20000010005 */
[----:B------:R-:W-:Y:S01]  /*7840*/  FFMA.FTZ R11, R62, R11, -R88 ;  /* 0x0000000b3e0b7223 */ /* 0x000fe20000010858 */
[-C--:B------:R-:W-:Y:S01]  /*7850*/  FFMA.FTZ R29, R24, -R89.reuse, R4 ;  /* 0x80000059181d7223 */ /* 0x080fe20000010004 */
[-C--:B------:R-:W-:Y:S01]  /*7860*/  FFMA.FTZ R19, R19, -R89.reuse, R3 ;  /* 0x8000005913137223 */ /* 0x080fe20000010003 */
[-C--:B------:R-:W-:Y:S01]  /*7870*/  FFMA.FTZ R71, R71, -R89.reuse, R80 ;  /* 0x8000005947477223 */ /* 0x080fe20000010050 */
[--C-:B------:R-:W-:Y:S01]  /*7880*/  FFMA.FTZ R96, R65, R96, -R88.reuse ;  /* 0x0000006041607223 */ /* 0x100fe20000010858 */
[----:B------:R-:W-:Y:S01]  /*7890*/  FFMA.FTZ R2, R63, R2, -R88 ;  /* 0x000000023f027223 */ /* 0x000fe20000010858 */
[----:B------:R-:W-:Y:S01]  /*78a0*/  FFMA.FTZ R7, R7, -R89, R70 ;  /* 0x8000005907077223 */ /* 0x000fe20000010046 */
[C---:B------:R-:W-:Y:S01]  /*78b0*/  FMUL.FTZ R4, R64.reuse, R61 ;  /* 0x0000003d40047220 */ /* 0x040fe20000410000 */
[----:B------:R-:W-:Y:S01]  /*78c0*/  FMUL.FTZ R3, R64, R60 ;  /* 0x0000003c40037220 */ /* 0x000fe20000410000 */
[----:B------:R-:W4:Y:S01]  /*78d0*/  LDL.LU R80, [R1+0x38] ;  /* 0x0000380001507983 */ /* 0x000f220000300800 */
[C-C-:B------:R-:W-:Y:S01]  /*78e0*/  FFMA.FTZ R22, R65.reuse, R22, -R88.reuse ;  /* 0x0000001641167223 */ /* 0x140fe20000010858 */
[--C-:B------:R-:W-:Y:S01]  /*78f0*/  FFMA.FTZ R35, R65, R35, -R88.reuse ;  /* 0x0000002341237223 */ /* 0x100fe20000010858 */
[----:B------:R-:W-:Y:S01]  /*7900*/  FFMA.FTZ R25, R114, -R89, R25 ;  /* 0x8000005972197223 */ /* 0x000fe20000010019 */
[----:B------:R-:W4:Y:S01]  /*7910*/  LDL.LU R70, [R1+0x2c] ;  /* 0x00002c0001467983 */ /* 0x000f220000300800 */
[--C-:B------:R-:W-:Y:S01]  /*7920*/  FFMA.FTZ R39, R62, R39, -R88.reuse ;  /* 0x000000273e277223 */ /* 0x100fe20000010858 */
[-C--:B------:R-:W-:Y:S01]  /*7930*/  FFMA.FTZ R41, R125, -R89.reuse, R41 ;  /* 0x800000597d297223 */ /* 0x080fe20000010029 */
[-C--:B------:R-:W-:Y:S01]  /*7940*/  FFMA.FTZ R37, R121, -R89.reuse, R37 ;  /* 0x8000005979257223 */ /* 0x080fe20000010025 */
[-C--:B------:R-:W-:Y:S01]  /*7950*/  FFMA.FTZ R11, R31, -R89.reuse, R11 ;  /* 0x800000591f0b7223 */ /* 0x080fe2000001000b */
[----:B------:R-:W-:Y:S01]  /*7960*/  FFMA.FTZ R82, R63, R82, -R88 ;  /* 0x000000523f527223 */ /* 0x000fe20000010858 */
[-C--:B------:R-:W-:Y:S01]  /*7970*/  FFMA.FTZ R23, R113, -R89.reuse, R23 ;  /* 0x8000005971177223 */ /* 0x080fe20000010017 */
[-C--:B------:R-:W-:Y:S01]  /*7980*/  FFMA.FTZ R121, R18, -R89.reuse, R2 ;  /* 0x8000005912797223 */ /* 0x080fe20000010002 */
[----:B------:R-:W-:Y:S01]  /*7990*/  FFMA.FTZ R125, R68, -R89, R96 ;  /* 0x80000059447d7223 */ /* 0x000fe20000010060 */
[----:B------:R-:W-:Y:S01]  /*79a0*/  FFMA.FTZ R33, R62, R33, -R88 ;  /* 0x000000213e217223 */ /* 0x000fe20000010858 */
[-C--:B------:R-:W-:Y:S01]  /*79b0*/  FFMA.FTZ R113, R112, -R89.reuse, R22 ;  /* 0x8000005970717223 */ /* 0x080fe20000010016 */
[----:B------:R-:W-:Y:S01]  /*79c0*/  F2FP.F16.F32.PACK_AB R4, R3, R4 ;  /* 0x000000040304723e */ /* 0x000fe200000000ff */
[----:B------:R-:W4:Y:S01]  /*79d0*/  LDL.LU R68, [R1+0x30] ;  /* 0x0000300001447983 */ /* 0x000f220000300800 */
[--C-:B------:R-:W-:Y:S01]  /*79e0*/  FFMA.FTZ R12, R65, R12, -R88.reuse ;  /* 0x0000000c410c7223 */ /* 0x100fe20000010858 */
[----:B------:R-:W-:Y:S01]  /*79f0*/  FFMA.FTZ R10, R63, R10, -R88 ;  /* 0x0000000a3f0a7223 */ /* 0x000fe20000010858 */
[----:B------:R-:W-:Y:S01]  /*7a00*/  FFMA.FTZ R35, R120, -R89, R35 ;  /* 0x8000005978237223 */ /* 0x000fe20000010023 */
[C---:B------:R-:W-:Y:S01]  /*7a10*/  FMUL.FTZ R22, R64.reuse, R25 ;  /* 0x0000001940167220 */ /* 0x040fe20000410000 */
[----:B------:R-:W-:Y:S01]  /*7a20*/  FFMA.FTZ R39, R123, -R89, R39 ;  /* 0x800000597b277223 */ /* 0x000fe20000010027 */
[----:B------:R-:W4:Y:S01]  /*7a30*/  LDL.LU R61, [R1+0x24] ;  /* 0x00002400013d7983 */ /* 0x000f220000300800 */
[----:B------:R-:W-:Y:S01]  /*7a40*/  FMUL.FTZ R25, R64, R11 ;  /* 0x0000000b40197220 */ /* 0x000fe20000410000 */
[----:B------:R-:W-:Y:S01]  /*7a50*/  FFMA.FTZ R123, R6, -R89, R82 ;  /* 0x80000059067b7223 */ /* 0x000fe20000010052 */
[----:B------:R-:W-:Y:S01]  /*7a60*/  FMUL.FTZ R11, R64, R5 ;  /* 0x00000005400b7220 */ /* 0x000fe20000410000 */
[-C--:B------:R-:W-:Y:S01]  /*7a70*/  FFMA.FTZ R33, R119, -R89.reuse, R33 ;  /* 0x8000005977217223 */ /* 0x080fe20000010021 */
[----:B------:R-:W-:Y:S01]  /*7a80*/  PRMT R5, R4, 0x7610, R5 ;  /* 0x0000761004057816 */ /* 0x000fe20000000005 */
[-C--:B------:R-:W-:Y:S01]  /*7a90*/  FFMA.FTZ R119, R34, -R89.reuse, R12 ;  /* 0x8000005922777223 */ /* 0x080fe2000001000c */
[----:B------:R-:W-:Y:S01]  /*7aa0*/  PRMT R6, R4, 0x7632, R6 ;  /* 0x0000763204067816 */ /* 0x000fe20000000006 */
[----:B------:R-:W-:Y:S01]  /*7ab0*/  FFMA.FTZ R31, R30, -R89, R10 ;  /* 0x800000591e1f7223 */ /* 0x000fe2000001000a */
[----:B------:R-:W-:-:S03]  /*7ac0*/  FMUL.FTZ R12, R64, R35 ;  /* 0x00000023400c7220 */ /* 0x000fc60000410000 */
[----:B------:R-:W-:Y:S01]  /*7ad0*/  FMUL.FTZ R34, R64, R31 ;  /* 0x0000001f40227220 */ /* 0x000fe20000410000 */
[----:B--2---:R-:W-:-:S04]  /*7ae0*/  IADD3 R2, P0, R162, UR24, RZ ;  /* 0x00000018a2027c10 */ /* 0x004fc8000ff1e0ff */
[----:B---3--:R-:W-:Y:S02]  /*7af0*/  IADD3.X R3, R131, UR25, RZ, P0, !PT ;  /* 0x0000001983037c10 */ /* 0x008fe400087fe4ff */
[----:B----4-:R-:W-:Y:S02]  /*7b00*/  IADD3 R4, P0, R59, UR24, RZ ;  /* 0x000000183b047c10 */ /* 0x010fe4000ff1e0ff */
[----:B------:R-:W2:Y:S04]  /*7b10*/  LDL.LU R59, [R1+0x28] ;  /* 0x00002800013b7983 */ /* 0x000ea80000300800 */
[----:B------:R-:W3:Y:S04]  /*7b20*/  LDL.LU R35, [R1+0x1c] ;  /* 0x00001c0001237983 */ /* 0x000ee80000300800 */
[----:B------:R-:W4:Y:S01]  /*7b30*/  LDL.LU R31, [R1+0x20] ;  /* 0x00002000011f7983 */ /* 0x000f220000300800 */
[--C-:B------:R-:W-:Y:S01]  /*7b40*/  FFMA.FTZ R56, R65, R56, -R88.reuse ;  /* 0x0000003841387223 */ /* 0x100fe20000010858 */
[--C-:B------:R-:W-:Y:S01]  /*7b50*/  FFMA.FTZ R55, R62, R55, -R88.reuse ;  /* 0x000000373e377223 */ /* 0x100fe20000010858 */
[--C-:B------:R-:W-:Y:S01]  /*7b60*/  FFMA.FTZ R54, R63, R54, -R88.reuse ;  /* 0x000000363f367223 */ /* 0x100fe20000010858 */
[C-C-:B------:R-:W-:Y:S01]  /*7b70*/  FFMA.FTZ R52, R65.reuse, R52, -R88.reuse ;  /* 0x0000003441347223 */ /* 0x140fe20000010858 */
[----:B------:R-:W-:Y:S01]  /*7b80*/  FFMA.FTZ R27, R65, R27, -R88 ;  /* 0x0000001b411b7223 */ /* 0x000fe20000010858 */
[-C--:B------:R-:W-:Y:S01]  /*7b90*/  FFMA.FTZ R57, R142, -R89.reuse, R57 ;  /* 0x800000598e397223 */ /* 0x080fe20000010039 */
[-C--:B------:R-:W-:Y:S01]  /*7ba0*/  FFMA.FTZ R56, R141, -R89.reuse, R56 ;  /* 0x800000598d387223 */ /* 0x080fe20000010038 */
[-C--:B------:R-:W-:Y:S01]  /*7bb0*/  FFMA.FTZ R55, R140, -R89.reuse, R55 ;  /* 0x800000598c377223 */ /* 0x080fe20000010037 */
[----:B------:R-:W-:Y:S01]  /*7bc0*/  FFMA.FTZ R54, R139, -R89, R54 ;  /* 0x800000598b367223 */ /* 0x000fe20000010036 */
[--C-:B------:R-:W-:Y:S01]  /*7bd0*/  FFMA.FTZ R51, R62, R51, -R88.reuse ;  /* 0x000000333e337223 */ /* 0x100fe20000010858 */
[----:B------:R-:W-:Y:S01]  /*7be0*/  FFMA.FTZ R50, R63, R50, -R88 ;  /* 0x000000323f327223 */ /* 0x000fe20000010858 */
[-C--:B------:R-:W-:Y:S01]  /*7bf0*/  FFMA.FTZ R53, R138, -R89.reuse, R53 ;  /* 0x800000598a357223 */ /* 0x080fe20000010035 */
[-C--:B------:R-:W-:Y:S01]  /*7c00*/  FFMA.FTZ R52, R137, -R89.reuse, R52 ;  /* 0x8000005989347223 */ /* 0x080fe20000010034 */
[----:B------:R-:W-:Y:S01]  /*7c10*/  FFMA.FTZ R48, R65, R48, -R88 ;  /* 0x0000003041307223 */ /* 0x000fe20000010858 */
[----:B------:R-:W-:Y:S01]  /*7c20*/  FFMA.FTZ R27, R116, -R89, R27 ;  /* 0x80000059741b7223 */ /* 0x000fe2000001001b */
[C---:B------:R-:W-:Y:S01]  /*7c30*/  FMUL.FTZ R57, R64.reuse, R57 ;  /* 0x0000003940397220 */ /* 0x040fe20000410000 */
[C---:B------:R-:W-:Y:S01]  /*7c40*/  FMUL.FTZ R56, R64.reuse, R56 ;  /* 0x0000003840387220 */ /* 0x040fe20000410000 */
[C---:B------:R-:W-:Y:S01]  /*7c50*/  FMUL.FTZ R55, R64.reuse, R55 ;  /* 0x0000003740377220 */ /* 0x040fe20000410000 */
[----:B------:R-:W-:Y:S01]  /*7c60*/  FMUL.FTZ R54, R64, R54 ;  /* 0x0000003640367220 */ /* 0x000fe20000410000 */
[-C--:B------:R-:W-:Y:S01]  /*7c70*/  FFMA.FTZ R51, R136, -R89.reuse, R51 ;  /* 0x8000005988337223 */ /* 0x080fe20000010033 */
[----:B------:R-:W-:Y:S01]  /*7c80*/  FFMA.FTZ R50, R135, -R89, R50 ;  /* 0x8000005987327223 */ /* 0x000fe20000010032 */
[C---:B------:R-:W-:Y:S01]  /*7c90*/  FMUL.FTZ R53, R64.reuse, R53 ;  /* 0x0000003540357220 */ /* 0x040fe20000410000 */
[----:B------:R-:W-:Y:S01]  /*7ca0*/  FMUL.FTZ R52, R64, R52 ;  /* 0x0000003440347220 */ /* 0x000fe20000410000 */
[--C-:B------:R-:W-:Y:S01]  /*7cb0*/  FFMA.FTZ R47, R62, R47, -R88.reuse ;  /* 0x0000002f3e2f7223 */ /* 0x100fe20000010858 */
[----:B------:R-:W-:Y:S01]  /*7cc0*/  FFMA.FTZ R46, R63, R46, -R88 ;  /* 0x0000002e3f2e7223 */ /* 0x000fe20000010858 */
[-C--:B------:R-:W-:Y:S01]  /*7cd0*/  FFMA.FTZ R49, R134, -R89.reuse, R49 ;  /* 0x8000005986317223 */ /* 0x080fe20000010031 */
[----:B------:R-:W-:Y:S01]  /*7ce0*/  FFMA.FTZ R48, R133, -R89, R48 ;  /* 0x8000005985307223 */ /* 0x000fe20000010030 */
[C---:B------:R-:W-:Y:S01]  /*7cf0*/  FMUL.FTZ R18, R64.reuse, R27 ;  /* 0x0000001b40127220 */ /* 0x040fe20000410000 */
[C-C-:B------:R-:W-:Y:S01]  /*7d00*/  FFMA.FTZ R32, R63.reuse, R32, -R88.reuse ;  /* 0x000000203f207223 */ /* 0x140fe20000010858 */
[----:B------:R-:W-:Y:S01]  /*7d10*/  FMUL.FTZ R27, R64, R7 ;  /* 0x00000007401b7220 */ /* 0x000fe20000410000 */
[----:B------:R0:W-:Y:S01]  /*7d20*/  STG.E.U16 desc[UR18][R2.64], R5 ;  /* 0x0000000502007986 */ /* 0x0001e2000c101512 */
[----:B------:R-:W-:Y:S01]  /*7d30*/  PRMT R7, R0, 0x7632, R7 ;  /* 0x0000763200077816 */ /* 0x000fe20000000007 */
[C-C-:B------:R-:W-:Y:S01]  /*7d40*/  FFMA.FTZ R42, R63.reuse, R42, -R88.reuse ;  /* 0x0000002a3f2a7223 */ /* 0x140fe20000010858 */
[C-C-:B------:R-:W-:Y:S01]  /*7d50*/  FFMA.FTZ R38, R63.reuse, R38, -R88.reuse ;  /* 0x000000263f267223 */ /* 0x140fe20000010858 */
[C-C-:B------:R-:W-:Y:S01]  /*7d60*/  FFMA.FTZ R20, R63.reuse, R20, -R88.reuse ;  /* 0x000000143f147223 */ /* 0x140fe20000010858 */
[C-C-:B------:R-:W-:Y:S01]  /*7d70*/  FFMA.FTZ R14, R63.reuse, R14, -R88.reuse ;  /* 0x0000000e3f0e7223 */ /* 0x140fe20000010858 */
[C-C-:B------:R-:W-:Y:S01]  /*7d80*/  FFMA.FTZ R97, R63.reuse, R97, -R88.reuse ;  /* 0x000000613f617223 */ /* 0x140fe20000010858 */
[C-C-:B------:R-:W-:Y:S01]  /*7d90*/  FFMA.FTZ R104, R63.reuse, R104, -R88.reuse ;  /* 0x000000683f687223 */ /* 0x140fe20000010858 */
[C---:B------:R-:W-:Y:S01]  /*7da0*/  FMUL.FTZ R51, R64.reuse, R51 ;  /* 0x0000003340337220 */ /* 0x040fe20000410000 */
[----:B------:R-:W-:Y:S01]  /*7db0*/  FMUL.FTZ R50, R64, R50 ;  /* 0x0000003240327220 */ /* 0x000fe20000410000 */
[----:B------:R1:W-:Y:S01]  /*7dc0*/  STG.E.U16 desc[UR18][R2.64+0x2], R6 ;  /* 0x0000020602007986 */ /* 0x0003e2000c101512 */
[----:B------:R-:W-:Y:S01]  /*7dd0*/  F2FP.F16.F32.PACK_AB R56, R56, R57 ;  /* 0x000000393838723e */ /* 0x000fe200000000ff */
[----:B------:R-:W-:Y:S01]  /*7de0*/  FFMA.FTZ R63, R63, R105, -R88 ;  /* 0x000000693f3f7223 */ /* 0x000fe20000010858 */
[----:B------:R-:W-:Y:S01]  /*7df0*/  F2FP.F16.F32.PACK_AB R54, R54, R55 ;  /* 0x000000373636723e */ /* 0x000fe200000000ff */
[-C--:B------:R-:W-:Y:S01]  /*7e00*/  FFMA.FTZ R47, R132, -R89.reuse, R47 ;  /* 0x80000059842f7223 */ /* 0x080fe2000001002f */
[----:B0-----:R-:W-:Y:S01]  /*7e10*/  IADD3.X R5, R80, UR25, RZ, P0, !PT ;  /* 0x0000001950057c10 */ /* 0x001fe200087fe4ff */
[----:B------:R-:W-:Y:S01]  /*7e20*/  FFMA.FTZ R46, R130, -R89, R46 ;  /* 0x80000059822e7223 */ /* 0x000fe2000001002e */
[C---:B------:R-:W-:Y:S01]  /*7e30*/  FMUL.FTZ R49, R64.reuse, R49 ;  /* 0x0000003140317220 */ /* 0x040fe20000410000 */
[----:B------:R-:W-:Y:S01]  /*7e40*/  FMUL.FTZ R48, R64, R48 ;  /* 0x0000003040307220 */ /* 0x000fe20000410000 */
[----:B------:R-:W-:Y:S01]  /*7e50*/  F2FP.F16.F32.PACK_AB R52, R52, R53 ;  /* 0x000000353434723e */ /* 0x000fe200000000ff */
[----:B------:R-:W-:Y:S01]  /*7e60*/  FFMA.FTZ R105, R118, -R89, R32 ;  /* 0x8000005976697223 */ /* 0x000fe20000010020 */
[----:B------:R-:W4:Y:S01]  /*7e70*/  LDL.LU R53, [R1+0x14] ;  /* 0x0000140001357983 */ /* 0x000f220000300800 */
[----:B-1----:R-:W-:Y:S01]  /*7e80*/  IADD3 R6, P0, R70, UR24, RZ ;  /* 0x0000001846067c10 */ /* 0x002fe2000ff1e0ff */
[----:B------:R-:W-:Y:S01]  /*7e90*/  FFMA.FTZ R43, R62, R43, -R88 ;  /* 0x0000002b3e2b7223 */ /* 0x000fe20000010858 */
[----:B------:R-:W-:Y:S01]  /*7ea0*/  FMUL.FTZ R32, R64, R29 ;  /* 0x0000001d40207220 */ /* 0x000fe20000410000 */
[----:B------:R0:W-:Y:S01]  /*7eb0*/  STG.E.U16 desc[UR18][R2.64+0x4], R0 ;  /* 0x0000040002007986 */ /* 0x0001e2000c101512 */
[----:B------:R-:W-:Y:S01]  /*7ec0*/  PRMT R29, R56, 0x7632, R29 ;  /* 0x00007632381d7816 */ /* 0x000fe2000000001d */
[C---:B------:R-:W-:Y:S01]  /*7ed0*/  FMUL.FTZ R47, R64.reuse, R47 ;  /* 0x0000002f402f7220 */ /* 0x040fe20000410000 */
[----:B------:R-:W-:Y:S01]  /*7ee0*/  FMUL.FTZ R46, R64, R46 ;  /* 0x0000002e402e7220 */ /* 0x000fe20000410000 */
[----:B------:R1:W-:Y:S01]  /*7ef0*/  STG.E.U16 desc[UR18][R2.64+0x6], R7 ;  /* 0x0000060702007986 */ /* 0x0003e2000c101512 */
[----:B------:R-:W-:Y:S01]  /*7f00*/  F2FP.F16.F32.PACK_AB R50, R50, R51 ;  /* 0x000000333232723e */ /* 0x000fe200000000ff */
[----:B------:R-:W-:Y:S01]  /*7f10*/  FFMA.FTZ R43, R127, -R89, R43 ;  /* 0x800000597f2b7223 */ /* 0x000fe2000001002b */
[----:B------:R-:W-:Y:S01]  /*7f20*/  F2FP.F16.F32.PACK_AB R48, R48, R49 ;  /* 0x000000313030723e */ /* 0x000fe200000000ff */
[----:B------:R-:W4:Y:S01]  /*7f30*/  LDL.LU R51, [R1+0x18] ;  /* 0x0000180001337983 */ /* 0x000f220000300800 */
[----:B------:R-:W-:Y:S01]  /*7f40*/  FFMA.FTZ R87, R126, -R89, R42 ;  /* 0x800000597e577223 */ /* 0x000fe2000001002a */
[----:B0-----:R-:W-:-:S02]  /*7f50*/  PRMT R0, R54, 0x7632, R0 ;  /* 0x0000763236007816 */ /* 0x001fc40000000000 */
[----:B------:R-:W4:Y:S01]  /*7f60*/  LDL.LU R49, [R1+0xc] ;  /* 0x00000c0001317983 */ /* 0x000f220000300800 */
[----:B-1----:R-:W-:Y:S02]  /*7f70*/  IADD3.X R7, R68, UR25, RZ, P0, !PT ;  /* 0x0000001944077c10 */ /* 0x002fe400087fe4ff */
[----:B------:R-:W-:Y:S02]  /*7f80*/  PRMT R3, R52, 0x7632, R3 ;  /* 0x0000763234037816 */ /* 0x000fe40000000003 */
[----:B------:R-:W-:Y:S01]  /*7f90*/  IADD3 R2, P0, R61, UR24, RZ ;  /* 0x000000183d027c10 */ /* 0x000fe2000ff1e0ff */
[----:B------:R-:W-:Y:S01]  /*7fa0*/  STG.E.U16 desc[UR18][R4.64], R56 ;  /* 0x0000003804007986 */ /* 0x000fe2000c101512 */
[----:B------:R-:W-:Y:S01]  /*7fb0*/  F2FP.F16.F32.PACK_AB R46, R46, R47 ;  /* 0x0000002f2e2e723e */ /* 0x000fe200000000ff */
[C---:B------:R-:W-:Y:S02]  /*7fc0*/  FMUL.FTZ R43, R64.reuse, R43 ;  /* 0x0000002b402b7220 */ /* 0x040fe40000410000 */
[----:B------:R-:W-:Y:S01]  /*7fd0*/  STG.E.U16 desc[UR18][R4.64+0x2], R29 ;  /* 0x0000021d04007986 */ /* 0x000fe2000c101512 */
[----:B------:R-:W-:-:S03]  /*7fe0*/  FMUL.FTZ R10, R64, R87 ;  /* 0x00000057400a7220 */ /* 0x000fc60000410000 */
[----:B------:R-:W-:Y:S04]  /*7ff0*/  STG.E.U16 desc[UR18][R4.64+0x4], R54 ;  /* 0x0000043604007986 */ /* 0x000fe8000c101512 */
[----:B------:R0:W-:Y:S04]  /*8000*/  STG.E.U16 desc[UR18][R4.64+0x6], R0 ;  /* 0x0000060004007986 */ /* 0x0001e8000c101512 */
[----:B------:R2:W-:Y:S04]  /*8010*/  STG.E.U16 desc[UR18][R6.64+0x2], R3 ;  /* 0x0000020306007986 */ /* 0x0005e8000c101512 */
[----:B------:R-:W4:Y:S01]  /*8020*/  LDL.LU R47, [R1+0x10] ;  /* 0x00001000012f7983 */ /* 0x000f220000300800 */
[----:B0-----:R-:W-:-:S02]  /*8030*/  PRMT R5, R50, 0x7632, R5 ;  /* 0x0000763232057816 */ /* 0x001fc40000000005 */
[----:B------:R-:W-:Y:S02]  /*8040*/  PRMT R29, R48, 0x7632, R29 ;  /* 0x00007632301d7816 */ /* 0x000fe4000000001d */
[----:B------:R-:W-:Y:S01]  /*8050*/  PRMT R0, R46, 0x7632, R0 ;  /* 0x000076322e007816 */ /* 0x000fe20000000000 */
[----:B------:R4:W-:Y:S01]  /*8060*/  STG.E.U16 desc[UR18][R6.64+0x6], R5 ;  /* 0x0000060506007986 */ /* 0x0009e2000c101512 */
[----:B------:R-:W-:-:S03]  /*8070*/  F2FP.F16.F32.PACK_AB R10, R10, R43 ;  /* 0x0000002b0a0a723e */ /* 0x000fc600000000ff */
[----:B------:R-:W-:Y:S04]  /*8080*/  STG.E.U16 desc[UR18][R6.64], R52 ;  /* 0x0000003406007986 */ /* 0x000fe8000c101512 */
[----:B------:R-:W-:Y:S01]  /*8090*/  STG.E.U16 desc[UR18][R6.64+0x4], R50 ;  /* 0x0000043206007986 */ /* 0x000fe2000c101512 */
[----:B--2---:R-:W-:Y:S02]  /*80a0*/  IADD3.X R3, R59, UR25, RZ, P0, !PT ;  /* 0x000000193b037c10 */ /* 0x004fe400087fe4ff */
[----:B---3--:R-:W-:Y:S02]  /*80b0*/  IADD3 R4, P0, R35, UR24, RZ ;  /* 0x0000001823047c10 */ /* 0x008fe4000ff1e0ff */
[----:B------:R-:W2:Y:S02]  /*80c0*/  LDL.LU R35, [R1+0x4] ;  /* 0x0000040001237983 */ /* 0x000ea40000300800 */
[----:B----4-:R-:W-:-:S02]  /*80d0*/  IADD3.X R5, R31, UR25, RZ, P0, !PT ;  /* 0x000000191f057c10 */ /* 0x010fc400087fe4ff */
[----:B------:R-:W3:Y:S04]  /*80e0*/  LDL.LU R31, [R1+0x8] ;  /* 0x00000800011f7983 */ /* 0x000ee80000300800 */
[----:B------:R-:W-:Y:S04]  /*80f0*/  STG.E.U16 desc[UR18][R2.64], R48 ;  /* 0x0000003002007986 */ /* 0x000fe8000c101512 */
[----:B------:R-:W-:Y:S04]  /*8100*/  STG.E.U16 desc[UR18][R2.64+0x2], R29 ;  /* 0x0000021d02007986 */ /* 0x000fe8000c101512 */
[----:B------:R-:W-:Y:S04]  /*8110*/  STG.E.U16 desc[UR18][R2.64+0x4], R46 ;  /* 0x0000042e02007986 */ /* 0x000fe8000c101512 */
[----:B------:R0:W-:Y:S04]  /*8120*/  STG.E.U16 desc[UR18][R2.64+0x6], R0 ;  /* 0x0000060002007986 */ /* 0x0001e8000c101512 */
[----:B------:R1:W-:Y:S01]  /*8130*/  STG.E.U16 desc[UR18][R4.64+0x4], R10 ;  /* 0x0000040a04007986 */ /* 0x0003e2000c101512 */
[----:B0-----:R-:W-:-:S03]  /*8140*/  PRMT R3, R10, 0x7632, R3 ;  /* 0x000076320a037816 */ /* 0x001fc60000000003 */
[----:B-1----:R-:W4:Y:S01]  /*8150*/  LDL.LU R10, [R1] ;  /* 0x00000000010a7983 */ /* 0x002f220000300800 */
[----:B------:R-:W-:Y:S01]  /*8160*/  FFMA.FTZ R44, R65, R44, -R88 ;  /* 0x0000002c412c7223 */ /* 0x000fe20000010858 */
[----:B------:R-:W-:-:S03]  /*8170*/  FFMA.FTZ R45, R129, -R89, R45 ;  /* 0x80000059812d7223 */ /* 0x000fc6000001002d */
[----:B------:R-:W-:Y:S01]  /*8180*/  FFMA.FTZ R44, R128, -R89, R44 ;  /* 0x80000059802c7223 */ /* 0x000fe2000001002c */
[C---:B------:R-:W-:Y:S01]  /*8190*/  FMUL.FTZ R45, R64.reuse, R45 ;  /* 0x0000002d402d7220 */ /* 0x040fe20000410000 */
[C-C-:B------:R-:W-:Y:S02]  /*81a0*/  FFMA.FTZ R40, R65.reuse, R40, -R88.reuse ;  /* 0x0000002841287223 */ /* 0x140fe40000010858 */
[----:B------:R-:W-:Y:S01]  /*81b0*/  FMUL.FTZ R44, R64, R44 ;  /* 0x0000002c402c7220 */ /* 0x000fe20000410000 */
[C-C-:B------:R-:W-:Y:S01]  /*81c0*/  FFMA.FTZ R26, R62.reuse, R26, -R88.reuse ;  /* 0x0000001a3e1a7223 */ /* 0x140fe20000010858 */
[C-C-:B------:R-:W-:Y:S01]  /*81d0*/  FFMA.FTZ R21, R62.reuse, R21, -R88.reuse ;  /* 0x000000153e157223 */ /* 0x140fe20000010858 */
[C-C-:B------:R-:W-:Y:S01]  /*81e0*/  FFMA.FTZ R15, R62.reuse, R15, -R88.reuse ;  /* 0x0000000f3e0f7223 */ /* 0x140fe20000010858 */
[C-C-:B------:R-:W-:Y:S01]  /*81f0*/  FFMA.FTZ R98, R62.reuse, R98, -R88.reuse ;  /* 0x000000623e627223 */ /* 0x140fe20000010858 */
[C-C-:B------:R-:W-:Y:S01]  /*8200*/  FFMA.FTZ R90, R62.reuse, R90, -R88.reuse ;  /* 0x0000005a3e5a7223 */ /* 0x140fe20000010858 */
[--C-:B------:R-:W-:Y:S01]  /*8210*/  FFMA.FTZ R81, R65, R81, -R88.reuse ;  /* 0x0000005141517223 */ /* 0x100fe20000010858 */
[----:B------:R-:W-:Y:S01]  /*8220*/  FFMA.FTZ R62, R62, R93, -R88 ;  /* 0x0000005d3e3e7223 */ /* 0x000fe20000010858 */
[----:B------:R-:W-:Y:S01]  /*8230*/  F2FP.F16.F32.PACK_AB R44, R44, R45 ;  /* 0x0000002d2c2c723e */ /* 0x000fe200000000ff */
[-C--:B------:R-:W-:Y:S01]  /*8240*/  FFMA.FTZ R91, R124, -R89.reuse, R40 ;  /* 0x800000597c5b7223 */ /* 0x080fe20000010028 */
[-C--:B------:R-:W-:Y:S01]  /*8250*/  FFMA.FTZ R93, R122, -R89.reuse, R38 ;  /* 0x800000597a5d7223 */ /* 0x080fe20000010026 */
[-C--:B------:R-:W-:Y:S01]  /*8260*/  FFMA.FTZ R15, R107, -R89.reuse, R15 ;  /* 0x800000596b0f7223 */ /* 0x080fe2000001000f */
[-C--:B------:R-:W-:Y:S01]  /*8270*/  FFMA.FTZ R107, R106, -R89.reuse, R14 ;  /* 0x800000596a6b7223 */ /* 0x080fe2000001000e */
[----:B------:R-:W-:Y:S01]  /*8280*/  FFMA.FTZ R81, R8, -R89, R81 ;  /* 0x8000005908517223 */ /* 0x000fe20000010051 */
[----:B------:R-:W-:Y:S01]  /*8290*/  PRMT R7, R44, 0x7632, R7 ;  /* 0x000076322c077816 */ /* 0x000fe20000000007 */
[C---:B------:R-:W-:Y:S01]  /*82a0*/  FMUL.FTZ R41, R64.reuse, R41 ;  /* 0x0000002940297220 */ /* 0x040fe20000410000 */
[C---:B------:R-:W-:Y:S01]  /*82b0*/  FMUL.FTZ R8, R64.reuse, R91 ;  /* 0x0000005b40087220 */ /* 0x040fe20000410000 */
[C---:B------:R-:W-:Y:S01]  /*82c0*/  FMUL.FTZ R39, R64.reuse, R39 ;  /* 0x0000002740277220 */ /* 0x040fe20000410000 */
[C---:B------:R-:W-:Y:S01]  /*82d0*/  FMUL.FTZ R14, R64.reuse, R93 ;  /* 0x0000005d400e7220 */ /* 0x040fe20000410000 */
[----:B------:R-:W-:Y:S01]  /*82e0*/  FFMA.FTZ R16, R65, R16, -R88 ;  /* 0x0000001041107223 */ /* 0x000fe20000010858 */
[----:B------:R-:W-:Y:S01]  /*82f0*/  FMUL.FTZ R37, R64, R37 ;  /* 0x0000002540257220 */ /* 0x000fe20000410000 */
[----:B------:R-:W-:Y:S01]  /*8300*/  IADD3 R6, P0, R53, UR24, RZ ;  /* 0x0000001835067c10 */ /* 0x000fe2000ff1e0ff */
[-C--:B------:R-:W-:Y:S01]  /*8310*/  FFMA.FTZ R17, R109, -R89.reuse, R17 ;  /* 0x800000596d117223 */ /* 0x080fe20000010011 */
[----:B------:R0:W-:Y:S01]  /*8320*/  STG.E.U16 desc[UR18][R4.64+0x2], R7 ;  /* 0x0000020704007986 */ /* 0x0001e2000c101512 */
[----:B------:R-:W-:Y:S01]  /*8330*/  FFMA.FTZ R109, R108, -R89, R16 ;  /* 0x800000596c6d7223 */ /* 0x000fe20000010010 */
[----:B------:R-:W-:Y:S01]  /*8340*/  F2FP.F16.F32.PACK_AB R8, R8, R41 ;  /* 0x000000290808723e */ /* 0x000fe200000000ff */
[----:B------:R-:W-:Y:S01]  /*8350*/  FMUL.FTZ R33, R64, R33 ;  /* 0x0000002140217220 */ /* 0x000fe20000410000 */
[----:B------:R-:W-:Y:S01]  /*8360*/  F2FP.F16.F32.PACK_AB R14, R14, R39 ;  /* 0x000000270e0e723e */ /* 0x000fe200000000ff */
[----:B------:R-:W-:Y:S01]  /*8370*/  FMUL.FTZ R16, R64, R105 ;  /* 0x0000006940107220 */ /* 0x000fe20000410000 */
[----:B------:R-:W-:Y:S01]  /*8380*/  F2FP.F16.F32.PACK_AB R12, R12, R37 ;  /* 0x000000250c0c723e */ /* 0x000fe200000000ff */
[-C--:B------:R-:W-:Y:S01]  /*8390*/  FFMA.FTZ R117, R117, -R89.reuse, R28 ;  /* 0x8000005975757223 */ /* 0x080fe2000001001c */
[----:B------:R-:W-:Y:S01]  /*83a0*/  FFMA.FTZ R115, R115, -R89, R26 ;  /* 0x8000005973737223 */ /* 0x000fe2000001001a */
[----:B0-----:R-:W-:-:S02]  /*83b0*/  IADD3.X R7, R51, UR25, RZ, P0, !PT ;  /* 0x0000001933077c10 */ /* 0x001fc400087fe4ff */
[----:B------:R-:W-:Y:S01]  /*83c0*/  IADD3 R2, P0, R49, UR24, RZ ;  /* 0x0000001831027c10 */ /* 0x000fe2000ff1e0ff */
[----:B------:R-:W-:Y:S01]  /*83d0*/  STG.E.U16 desc[UR18][R4.64], R44 ;  /* 0x0000002c04007986 */ /* 0x000fe2000c101512 */
[----:B------:R-:W-:Y:S01]  /*83e0*/  PRMT R29, R8, 0x7632, R29 ;  /* 0x00007632081d7816 */ /* 0x000fe2000000001d */
[-C--:B------:R-:W-:Y:S01]  /*83f0*/  FFMA.FTZ R21, R111, -R89.reuse, R21 ;  /* 0x800000596f157223 */ /* 0x080fe20000010015 */
[----:B------:R-:W-:Y:S01]  /*8400*/  PRMT R0, R14, 0x7632, R0 ;  /* 0x000076320e007816 */ /* 0x000fe20000000000 */
[----:B------:R0:W-:Y:S01]  /*8410*/  STG.E.U16 desc[UR18][R4.64+0x6], R3 ;  /* 0x0000060304007986 */ /* 0x0001e2000c101512 */
[----:B------:R-:W-:Y:S01]  /*8420*/  FFMA.FTZ R111, R110, -R89, R20 ;  /* 0x800000596e6f7223 */ /* 0x000fe20000010014 */
[C---:B------:R-:W-:Y:S01]  /*8430*/  FMUL.FTZ R117, R64.reuse, R117 ;  /* 0x0000007540757220 */ /* 0x040fe20000410000 */
[----:B------:R-:W-:Y:S01]  /*8440*/  FMUL.FTZ R115, R64, R115 ;  /* 0x0000007340737220 */ /* 0x000fe20000410000 */
[----:B------:R-:W-:Y:S01]  /*8450*/  F2FP.F16.F32.PACK_AB R16, R16, R33 ;  /* 0x000000211010723e */ /* 0x000fe200000000ff */
[C---:B------:R-:W-:Y:S01]  /*8460*/  FMUL.FTZ R23, R64.reuse, R23 ;  /* 0x0000001740177220 */ /* 0x040fe20000410000 */
[----:B------:R-:W-:Y:S01]  /*8470*/  FMUL.FTZ R20, R64, R113 ;  /* 0x0000007140147220 */ /* 0x000fe20000410000 */
[----:B------:R1:W-:Y:S01]  /*8480*/  STG.E.U16 desc[UR18][R6.64], R8 ;  /* 0x0000000806007986 */ /* 0x0003e2000c101512 */
[----:B0-----:R-:W-:-:S02]  /*8490*/  IADD3.X R3, R47, UR25, RZ, P0, !PT ;  /* 0x000000192f037c10 */ /* 0x001fc400087fe4ff */
[----:B------:R-:W-:Y:S01]  /*84a0*/  PRMT R5, R12, 0x7632, R5 ;  /* 0x000076320c057816 */ /* 0x000fe20000000005 */
[----:B------:R-:W-:Y:S01]  /*84b0*/  STG.E.U16 desc[UR18][R6.64+0x2], R29 ;  /* 0x0000021d06007986 */ /* 0x000fe2000c101512 */
[----:B------:R-:W-:-:S03]  /*84c0*/  F2FP.F16.F32.PACK_AB R18, R18, R117 ;  /* 0x000000751212723e */ /* 0x000fc600000000ff */
[----:B------:R-:W-:Y:S01]  /*84d0*/  STG.E.U16 desc[UR18][R6.64+0x4], R14 ;  /* 0x0000040e06007986 */ /* 0x000fe2000c101512 */
[----:B------:R-:W-:-:S03]  /*84e0*/  F2FP.F16.F32.PACK_AB R22, R22, R115 ;  /* 0x000000731616723e */ /* 0x000fc600000000ff */
[----:B------:R0:W-:Y:S01]  /*84f0*/  STG.E.U16 desc[UR18][R6.64+0x6], R0 ;  /* 0x0000060006007986 */ /* 0x0001e2000c101512 */
[C---:B------:R-:W-:Y:S01]  /*8500*/  FMUL.FTZ R21, R64.reuse, R21 ;  /* 0x0000001540157220 */ /* 0x040fe20000410000 */
[----:B------:R-:W-:Y:S02]  /*8510*/  FMUL.FTZ R26, R64, R111 ;  /* 0x0000006f401a7220 */ /* 0x000fe40000410000 */
[----:B------:R-:W-:Y:S01]  /*8520*/  STG.E.U16 desc[UR18][R2.64+0x2], R5 ;  /* 0x0000020502007986 */ /* 0x000fe2000c101512 */
[----:B------:R-:W-:Y:S01]  /*8530*/  F2FP.F16.F32.PACK_AB R20, R20, R23 ;  /* 0x000000171414723e */ /* 0x000fe200000000ff */
[----:B------:R-:W-:Y:S01]  /*8540*/  FFMA.FTZ R13, R36, -R89, R13 ;  /* 0x80000059240d7223 */ /* 0x000fe2000001000d */
[----:B-1----:R-:W-:Y:S02]  /*8550*/  PRMT R8, R18, 0x7632, R8 ;  /* 0x0000763212087816 */ /* 0x002fe40000000008 */
[----:B0-----:R-:W-:Y:S01]  /*8560*/  PRMT R7, R16, 0x7632, R7 ;  /* 0x0000763210077816 */ /* 0x001fe20000000007 */
[----:B------:R-:W-:Y:S01]  /*8570*/  STG.E.U16 desc[UR18][R2.64], R12 ;  /* 0x0000000c02007986 */ /* 0x000fe2000c101512 */
[----:B------:R-:W-:Y:S01]  /*8580*/  PRMT R0, R22, 0x7632, R0 ;  /* 0x0000763216007816 */ /* 0x000fe20000000000 */
[----:B------:R-:W-:-:S02]  /*8590*/  FMUL.FTZ R17, R64, R17 ;  /* 0x0000001140117220 */ /* 0x000fc40000410000 */
[----:B------:R-:W-:Y:S01]  /*85a0*/  STG.E.U16 desc[UR18][R2.64+0x4], R16 ;  /* 0x0000041002007986 */ /* 0x000fe2000c101512 */
[C---:B------:R-:W-:Y:S01]  /*85b0*/  FMUL.FTZ R24, R64.reuse, R109 ;  /* 0x0000006d40187220 */ /* 0x040fe20000410000 */
[C---:B------:R-:W-:Y:S02]  /*85c0*/  FMUL.FTZ R15, R64.reuse, R15 ;  /* 0x0000000f400f7220 */ /* 0x040fe40000410000 */
[----:B------:R0:W-:Y:S01]  /*85d0*/  STG.E.U16 desc[UR18][R2.64+0x6], R7 ;  /* 0x0000060702007986 */ /* 0x0001e2000c101512 */
[----:B------:R-:W-:Y:S01]  /*85e0*/  FMUL.FTZ R30, R64, R107 ;  /* 0x0000006b401e7220 */ /* 0x000fe20000410000 */
[----:B------:R-:W-:Y:S01]  /*85f0*/  F2FP.F16.F32.PACK_AB R21, R26, R21 ;  /* 0x000000151a15723e */ /* 0x000fe200000000ff */
[C---:B------:R-:W-:Y:S01]  /*8600*/  FMUL.FTZ R13, R64.reuse, R13 ;  /* 0x0000000d400d7220 */ /* 0x040fe20000410000 */
[----:B------:R-:W-:Y:S01]  /*8610*/  FMUL.FTZ R28, R64, R119 ;  /* 0x00000077401c7220 */ /* 0x000fe20000410000 */
[----:B------:R-:W-:Y:S02]  /*8620*/  F2FP.F16.F32.PACK_AB R17, R24, R17 ;  /* 0x000000111811723e */ /* 0x000fe400000000ff */
[----:B0-----:R-:W-:-:S02]  /*8630*/  PRMT R3, R20, 0x7632, R3 ;  /* 0x0000763214037816 */ /* 0x001fc40000000003 */
[----:B------:R-:W-:Y:S01]  /*8640*/  F2FP.F16.F32.PACK_AB R15, R30, R15 ;  /* 0x0000000f1e0f723e */ /* 0x000fe200000000ff */
[----:B------:R-:W-:Y:S01]  /*8650*/  FMUL.FTZ R19, R64, R19 ;  /* 0x0000001340137220 */ /* 0x000fe20000410000 */
[----:B------:R-:W-:Y:S01]  /*8660*/  F2FP.F16.F32.PACK_AB R13, R28, R13 ;  /* 0x0000000d1c0d723e */ /* 0x000fe200000000ff */
[----:B------:R-:W-:Y:S01]  /*8670*/  FMUL.FTZ R38, R64, R121 ;  /* 0x0000007940267220 */ /* 0x000fe20000410000 */
[----:B------:R-:W-:Y:S01]  /*8680*/  FFMA.FTZ R9, R9, -R89, R66 ;  /* 0x8000005909097223 */ /* 0x000fe20000010042 */
[----:B------:R-:W-:Y:S01]  /*8690*/  F2FP.F16.F32.PACK_AB R25, R34, R25 ;  /* 0x000000192219723e */ /* 0x000fe200000000ff */
[----:B------:R-:W-:Y:S01]  /*86a0*/  FMUL.FTZ R36, R64, R81 ;  /* 0x0000005140247220 */ /* 0x000fe20000410000 */
[----:B------:R-:W-:Y:S01]  /*86b0*/  F2FP.F16.F32.PACK_AB R11, R32, R11 ;  /* 0x0000000b200b723e */ /* 0x000fe200000000ff */
[----:B------:R-:W-:Y:S01]  /*86c0*/  FMUL.FTZ R9, R64, R9 ;  /* 0x0000000940097220 */ /* 0x000fe20000410000 */
[----:B------:R-:W-:Y:S01]  /*86d0*/  F2FP.F16.F32.PACK_AB R19, R38, R19 ;  /* 0x000000132613723e */ /* 0x000fe200000000ff */
[----:B------:R-:W-:Y:S01]  /*86e0*/  FMUL.FTZ R42, R64, R123 ;  /* 0x0000007b402a7220 */ /* 0x000fe20000410000 */
[-C--:B------:R-:W-:Y:S01]  /*86f0*/  FFMA.FTZ R69, R69, -R89.reuse, R84 ;  /* 0x8000005945457223 */ /* 0x080fe20000010054 */
[-C--:B------:R-:W-:Y:S01]  /*8700*/  FFMA.FTZ R67, R67, -R89.reuse, R98 ;  /* 0x8000005943437223 */ /* 0x080fe20000010062 */
[----:B------:R-:W-:Y:S01]  /*8710*/  FFMA.FTZ R97, R83, -R89, R97 ;  /* 0x8000005953617223 */ /* 0x000fe20000010061 */
[----:B------:R-:W-:Y:S01]  /*8720*/  FFMA.FTZ R103, R65, R103, -R88 ;  /* 0x0000006741677223 */ /* 0x000fe20000010858 */
        /* <DEDUP_REMOVED lines=9> */
[----:B------:R-:W-:Y:S01]  /*87c0*/  FFMA.FTZ R65, R65, R92, -R88 ;  /* 0x0000005c41417223 */ /* 0x000fe20000010858 */
[----:B------:R-:W-:Y:S01]  /*87d0*/  FFMA.FTZ R101, R101, -R89, R62 ;  /* 0x8000005965657223 */ /* 0x000fe2000001003e */
[----:B------:R-:W-:Y:S01]  /*87e0*/  F2FP.F16.F32.PACK_AB R40, R40, R69 ;  /* 0x000000452828723e */ /* 0x000fe200000000ff */
[----:B------:R-:W-:Y:S01]  /*87f0*/  FMUL.FTZ R71, R64, R71 ;  /* 0x0000004740477220 */ /* 0x000fe20000410000 */
[----:B------:R-:W-:Y:S01]  /*8800*/  F2FP.F16.F32.PACK_AB R58, R58, R67 ;  /* 0x000000433a3a723e */ /* 0x000fe200000000ff */
[C---:B------:R-:W-:Y:S01]  /*8810*/  FMUL.FTZ R66, R64.reuse, R103 ;  /* 0x0000006740427220 */ /* 0x040fe20000410000 */
[C---:B------:R-:W-:Y:S01]  /*8820*/  FMUL.FTZ R83, R64.reuse, R83 ;  /* 0x0000005340537220 */ /* 0x040fe20000410000 */
[----:B------:R-:W-:Y:S01]  /*8830*/  FMUL.FTZ R62, R64, R85 ;  /* 0x00000055403e7220 */ /* 0x000fe20000410000 */
[-C--:B------:R-:W-:Y:S01]  /*8840*/  FFMA.FTZ R65, R102, -R89.reuse, R65 ;  /* 0x8000005966417223 */ /* 0x080fe20000010041 */
[----:B------:R-:W-:Y:S01]  /*8850*/  FFMA.FTZ R63, R100, -R89, R63 ;  /* 0x80000059643f7223 */ /* 0x000fe2000001003f */
        /* <DEDUP_REMOVED lines=12> */
[----:B---3--:R-:W-:Y:S02]  /*8920*/  IADD3.X R5, R31, UR25, RZ, P0, !PT ;  /* 0x000000191f057c10 */ /* 0x008fe400087fe4ff */
[----:B------:R-:W-:-:S03]  /*8930*/  IADD3 R6, P0, R161, UR24, RZ ;  /* 0x00000018a1067c10 */ /* 0x000fc6000ff1e0ff */
[----:B------:R-:W-:Y:S04]  /*8940*/  STG.E.U16 desc[UR18][R4.64], R18 ;  /* 0x0000001204007986 */ /* 0x000fe8000c101512 */
[----:B------:R0:W-:Y:S04]  /*8950*/  STG.E.U16 desc[UR18][R4.64+0x2], R8 ;  /* 0x0000020804007986 */ /* 0x0001e8000c101512 */
[----:B------:R-:W-:Y:S04]  /*8960*/  STG.E.U16 desc[UR18][R4.64+0x4], R22 ;  /* 0x0000041604007986 */ /* 0x000fe8000c101512 */
[----:B------:R1:W-:Y:S01]  /*8970*/  STG.E.U16 desc[UR18][R4.64+0x6], R0 ;  /* 0x0000060004007986 */ /* 0x0003e2000c101512 */
[----:B0-----:R-:W-:-:S02]  /*8980*/  PRMT R8, R17, 0x7632, R8 ;  /* 0x0000763211087816 */ /* 0x001fc40000000008 */
[----:B----4-:R-:W-:Y:S02]  /*8990*/  IADD3.X R7, R10, UR25, RZ, P0, !PT ;  /* 0x000000190a077c10 */ /* 0x010fe400087fe4ff */
[----:B------:R-:W-:Y:S02]  /*89a0*/  IADD3 R2, P0, R159, UR24, RZ ;  /* 0x000000189f027c10 */ /* 0x000fe4000ff1e0ff */
[----:B-1----:R-:W-:Y:S01]  /*89b0*/  PRMT R5, R21, 0x7632, R5 ;  /* 0x0000763215057816 */ /* 0x002fe20000000005 */
[----:B------:R0:W-:Y:S01]  /*89c0*/  STG.E.U16 desc[UR18][R6.64+0x2], R3 ;  /* 0x0000020306007986 */ /* 0x0001e2000c101512 */
[----:B------:R-:W-:-:S03]  /*89d0*/  PRMT R0, R15, 0x7632, R0 ;  /* 0x000076320f007816 */ /* 0x000fc60000000000 */
[----:B------:R-:W-:Y:S04]  /*89e0*/  STG.E.U16 desc[UR18][R6.64], R20 ;  /* 0x0000001406007986 */ /* 0x000fe8000c101512 */
[----:B------:R-:W-:Y:S01]  /*89f0*/  STG.E.U16 desc[UR18][R6.64+0x4], R21 ;  /* 0x0000041506007986 */ /* 0x000fe2000c101512 */
[----:B0-----:R-:W-:Y:S02]  /*8a00*/  IADD3.X R3, R160, UR25, RZ, P0, !PT ;  /* 0x00000019a0037c10 */ /* 0x001fe400087fe4ff */
[----:B------:R-:W-:Y:S01]  /*8a10*/  IADD3 R4, P0, R157, UR24, RZ ;  /* 0x000000189d047c10 */ /* 0x000fe2000ff1e0ff */
[----:B------:R0:W-:Y:S04]  /*8a20*/  STG.E.U16 desc[UR18][R6.64+0x6], R5 ;  /* 0x0000060506007986 */ /* 0x0001e8000c101512 */
[----:B------:R-:W-:Y:S04]  /*8a30*/  STG.E.U16 desc[UR18][R2.64], R17 ;  /* 0x0000001102007986 */ /* 0x000fe8000c101512 */
[----:B------:R1:W-:Y:S01]  /*8a40*/  STG.E.U16 desc[UR18][R2.64+0x2], R8 ;  /* 0x0000020802007986 */ /* 0x0003e2000c101512 */
[----:B0-----:R-:W-:-:S02]  /*8a50*/  IADD3.X R5, R158, UR25, RZ, P0, !PT ;  /* 0x000000199e057c10 */ /* 0x001fc400087fe4ff */
[----:B------:R-:W-:Y:S02]  /*8a60*/  PRMT R7, R13, 0x7632, R7 ;  /* 0x000076320d077816 */ /* 0x000fe40000000007 */
[----:B------:R-:W-:Y:S01]  /*8a70*/  IADD3 R6, P0, R155, UR24, RZ ;  /* 0x000000189b067c10 */ /* 0x000fe2000ff1e0ff */
[----:B------:R-:W-:Y:S04]  /*8a80*/  STG.E.U16 desc[UR18][R2.64+0x4], R15 ;  /* 0x0000040f02007986 */ /* 0x000fe8000c101512 */
[----:B------:R0:W-:Y:S01]  /*8a90*/  STG.E.U16 desc[UR18][R2.64+0x6], R0 ;  /* 0x0000060002007986 */ /* 0x0001e2000c101512 */
[----:B-1----:R-:W-:-:S03]  /*8aa0*/  PRMT R8, R11, 0x7632, R8 ;  /* 0x000076320b087816 */ /* 0x002fc60000000008 */
[----:B------:R1:W-:Y:S01]  /*8ab0*/  STG.E.U16 desc[UR18][R4.64+0x2], R7 ;  /* 0x0000020704007986 */ /* 0x0003e2000c101512 */
[----:B0-----:R-:W-:Y:S02]  /*8ac0*/  PRMT R3, R25, 0x7632, R3 ;  /* 0x0000763219037816 */ /* 0x001fe40000000003 */
[----:B------:R-:W-:Y:S02]  /*8ad0*/  PRMT R0, R19, 0x7632, R0 ;  /* 0x0000763213007816 */ /* 0x000fe40000000000 */
[----:B-1----:R-:W-:Y:S02]  /*8ae0*/  IADD3.X R7, R156, UR25, RZ, P0, !PT ;  /* 0x000000199c077c10 */ /* 0x002fe400087fe4ff */
[----:B------:R-:W-:Y:S01]  /*8af0*/  IADD3 R2, P0, R153, UR24, RZ ;  /* 0x0000001899027c10 */ /* 0x000fe2000ff1e0ff */
[----:B------:R-:W-:Y:S04]  /*8b00*/  STG.E.U16 desc[UR18][R4.64], R13 ;  /* 0x0000000d04007986 */ /* 0x000fe8000c101512 */
[----:B------:R-:W-:Y:S04]  /*8b10*/  STG.E.U16 desc[UR18][R4.64+0x4], R25 ;  /* 0x0000041904007986 */ /* 0x000fe8000c101512 */
[----:B------:R0:W-:Y:S04]  /*8b20*/  STG.E.U16 desc[UR18][R4.64+0x6], R3 ;  /* 0x0000060304007986 */ /* 0x0001e8000c101512 */
[----:B------:R-:W-:Y:S04]  /*8b30*/  STG.E.U16 desc[UR18][R6.64], R11 ;  /* 0x0000000b06007986 */ /* 0x000fe8000c101512 */
[----:B------:R-:W-:Y:S04]  /*8b40*/  STG.E.U16 desc[UR18][R6.64+0x2], R8 ;  /* 0x0000020806007986 */ /* 0x000fe8000c101512 */
[----:B------:R-:W-:Y:S01]  /*8b50*/  STG.E.U16 desc[UR18][R6.64+0x4], R19 ;  /* 0x0000041306007986 */ /* 0x000fe2000c101512 */
[----:B0-----:R-:W-:-:S02]  /*8b60*/  IADD3.X R3, R154, UR25, RZ, P0, !PT ;  /* 0x000000199a037c10 */ /* 0x001fc400087fe4ff */
[----:B------:R-:W-:Y:S01]  /*8b70*/  PRMT R5, R9, 0x7632, R5 ;  /* 0x0000763209057816 */ /* 0x000fe20000000005 */
[----:B------:R0:W-:Y:S01]  /*8b80*/  STG.E.U16 desc[UR18][R6.64+0x6], R0 ;  /* 0x0000060006007986 */ /* 0x0001e2000c101512 */
[----:B------:R-:W-:-:S03]  /*8b90*/  IADD3 R4, P0, R151, UR24, RZ ;  /* 0x0000001897047c10 */ /* 0x000fc6000ff1e0ff */
[----:B------:R-:W-:Y:S01]  /*8ba0*/  STG.E.U16 desc[UR18][R2.64], R9 ;  /* 0x0000000902007986 */ /* 0x000fe2000c101512 */
[----:B0-----:R-:W-:-:S03]  /*8bb0*/  PRMT R7, R27, 0x7632, R7 ;  /* 0x000076321b077816 */ /* 0x001fc60000000007 */
[----:B------:R0:W-:Y:S01]  /*8bc0*/  STG.E.U16 desc[UR18][R2.64+0x2], R5 ;  /* 0x0000020502007986 */ /* 0x0001e2000c101512 */
[----:B------:R-:W-:-:S03]  /*8bd0*/  PRMT R0, R40, 0x7632, R0 ;  /* 0x0000763228007816 */ /* 0x000fc60000000000 */
[----:B------:R-:W-:Y:S04]  /*8be0*/  STG.E.U16 desc[UR18][R2.64+0x4], R27 ;  /* 0x0000041b02007986 */ /* 0x000fe8000c101512 */
[----:B------:R1:W-:Y:S01]  /*8bf0*/  STG.E.U16 desc[UR18][R2.64+0x6], R7 ;  /* 0x0000060702007986 */ /* 0x0003e2000c101512 */
[----:B0-----:R-:W-:Y:S02]  /*8c00*/  IADD3.X R5, R152, UR25, RZ, P0, !PT ;  /* 0x0000001998057c10 */ /* 0x001fe400087fe4ff */
[----:B------:R-:W-:Y:S02]  /*8c10*/  IADD3 R6, P0, R149, UR24, RZ ;  /* 0x0000001895067c10 */ /* 0x000fe4000ff1e0ff */
[----:B-1----:R-:W-:Y:S01]  /*8c20*/  PRMT R3, R58, 0x7632, R3 ;  /* 0x000076323a037816 */ /* 0x002fe20000000003 */
[----:B------:R-:W-:Y:S01]  /*8c30*/  STG.E.U16 desc[UR18][R4.64], R40 ;  /* 0x0000002804007986 */ /* 0x000fe2000c101512 */
[----:B------:R-:W-:-:S03]  /*8c40*/  IADD3.X R7, R150, UR25, RZ, P0, !PT ;  /* 0x0000001996077c10 */ /* 0x000fc600087fe4ff */
[----:B------:R0:W-:Y:S01]  /*8c50*/  STG.E.U16 desc[UR18][R4.64+0x2], R0 ;  /* 0x0000020004007986 */ /* 0x0001e2000c101512 */
[----:B------:R-:W-:-:S03]  /*8c60*/  IADD3 R2, P0, R147, UR24, RZ ;  /* 0x0000001893027c10 */ /* 0x000fc6000ff1e0ff */
[----:B------:R-:W-:Y:S04]  /*8c70*/  STG.E.U16 desc[UR18][R4.64+0x4], R58 ;  /* 0x0000043a04007986 */ /* 0x000fe8000c101512 */
        /* <DEDUP_REMOVED lines=15> */
.L_x_3330:
        /* <DEDUP_REMOVED lines=80> */
.L_x_3357:
        /* <DEDUP_REMOVED lines=42> */
.L_x_3344:
[----:B------:R-:W-:Y:S05]  /*9510*/  BSYNC B1 ;  /* 0x0000000000017941 */ /* 0x000fea0003800000 */
.L_x_3343:
        /* <DEDUP_REMOVED lines=18> */
.L_x_3347:
        /* <DEDUP_REMOVED lines=55> */
.L_x_3346:
[----:B------:R-:W-:Y:S05]  /*99b0*/  BSYNC B1 ;  /* 0x0000000000017941 */ /* 0x000fea0003800000 */
.L_x_3345:
        /* <DEDUP_REMOVED lines=35> */
.L_x_3349:
[----:B------:R-:W-:Y:S05]  /*9bf0*/  BSYNC B1 ;  /* 0x0000000000017941 */ /* 0x000fea0003800000 */
.L_x_3348:
        /* <DEDUP_REMOVED lines=15> */
.L_x_3342:
[----:B------:R-:W-:Y:S05]  /*9cf0*/  BSYNC B0 ;  /* 0x0000000000007941 */ /* 0x000fea0003800000 */
.L_x_3341:
        /* <DEDUP_REMOVED lines=39> */
.L_x_3366:
        /* <DEDUP_REMOVED lines=43> */
.L_x_3376:
        /* <DEDUP_REMOVED lines=38> */
.L_x_3386:
[----:B0-----:R-:W-:Y:S01]  /*a480*/  FADD.FTZ R30, R25, R30 ;  /* 0x0000001e191e7221 */ /* 0x001fe20000010000 */
[----:B------:R-:W-:-:S04]  /*a490*/  @!P2 F2FP.F16.F32.PACK_AB R25, RZ, R35 ;  /* 0x00000023ff19a23e */ /* 0x000fc800000000ff */
[----:B------:R-:W-:Y:S02]  /*a4a0*/  PRMT R31, R25, 0x7610, R31 ;  /* 0x00007610191f7816 */ /* 0x000fe4000000001f */
[----:B------:R-:W-:Y:S02]  /*a4b0*/  @!P2 F2FP.F16.F32.PACK_AB R30, RZ, R30 ;  /* 0x0000001eff1ea23e */ /* 0x000fe400000000ff */
[----:B------:R-:W-:Y:S01]  /*a4c0*/  MOV R25, R18 ;  /* 0x0000001200197202 */ /* 0x000fe20000000f00 */
[----:B------:R3:W-:Y:S04]  /*a4d0*/  @!P2 STG.E.U16 desc[UR18][R26.64+0x50], R31 ;  /* 0x0000501f1a00a986 */ /* 0x0007e8000c101512 */
[----:B------:R3:W-:Y:S02]  /*a4e0*/  @!P2 STG.E.U16 desc[UR18][R28.64+0x50], R30 ;  /* 0x0000501e1c00a986 */ /* 0x0007e4000c101512 */
.L_x_3352:
[----:B------:R-:W-:Y:S05]  /*a4f0*/  BSYNC B0 ;  /* 0x0000000000007941 */ /* 0x000fea0003800000 */
.L_x_3351:
        /* <DEDUP_REMOVED lines=145> */
.L_x_3420:
[----:B-12---:R-:W-:Y:S01]  /*ae10*/  FADD.FTZ R30, R46, R25 ;  /* 0x000000192e1e7221 */ /* 0x006fe20000010000 */
[----:B------:R-:W-:-:S04]  /*ae20*/  @!P0 F2FP.F16.F32.PACK_AB R25, RZ, R34 ;  /* 0x00000022ff19823e */ /* 0x000fc800000000ff */
[----:B------:R-:W-:Y:S01]  /*ae30*/  @!P0 F2FP.F16.F32.PACK_AB R30, RZ, R30 ;  /* 0x0000001eff1e823e */ /* 0x000fe200000000ff */
[----:B------:R4:W-:Y:S04]  /*ae40*/  @!P0 STG.E.U16 desc[UR18][R26.64+0x78], R25 ;  /* 0x000078191a008986 */ /* 0x0009e8000c101512 */
[----:B------:R4:W-:Y:S02]  /*ae50*/  @!P0 STG.E.U16 desc[UR18][R28.64+0x78], R30 ;  /* 0x0000781e1c008986 */ /* 0x0009e4000c101512 */
.L_x_3350:
[----:B------:R-:W-:Y:S05]  /*ae60*/  WARPSYNC.ALL ;  /* 0x0000000000007948 */ /* 0x000fea0003800000 */
[----:B------:R-:W-:Y:S01]  /*ae70*/  IADD3 R22, R22, 0x480, RZ ;  /* 0x0000048016167810 */ /* 0x000fe20007ffe0ff */
[----:B------:R-:W-:Y:S03]  /*ae80*/  BAR.SYNC.DEFER_BLOCKING 0x0 ;  /* 0x0000000000007b1d */ /* 0x000fe60000010000 */
[----:B------:R-:W-:-:S13]  /*ae90*/  ISETP.GE.AND P0, PT, R22, UR14, PT ;  /* 0x0000000e16007c0c */ /* 0x000fda000bf06270 */
[----:B------:R-:W-:Y:S05]  /*aea0*/  @!P0 BRA `(.L_x_3357) ;  /* 0xffffffe000f08947 */ /* 0x000fea000383ffff */
[----:B------:R-:W-:Y:S05]  /*aeb0*/  EXIT ;  /* 0x000000000000794d */ /* 0x000fea0003800000 */
.L_x_3353:
[----:B-1----:R-:W-:Y:S02]  /*aec0*/  MOV R52, R25 ;  /* 0x0000001900347202 */ /* 0x002fe40000000f00 */
[----:B------:R-:W-:Y:S02]  /*aed0*/  MOV R53, 0x8 ;  /* 0x0000000800357802 */ /* 0x000fe40000000f00 */
[----:B------:R-:W-:Y:S02]  /*aee0*/  MOV R54, 0x101f ;  /* 0x0000101f00367802 */ /* 0x000fe40000000f00 */
[----:B------:R-:W-:-:S07]  /*aef0*/  MOV R51, 0xffff ;  /* 0x0000ffff00337802 */ /* 0x000fce0000000f00 */
[----:B0-2---:R-:W-:Y:S05]  /*af00*/  WARPSYNC.COLLECTIVE R51, `(.L_x_3358) ;  /* 0x0000000033087348 */ /* 0x005fea0003c00000 */
[----:B------:R1:W3:Y:S02]  /*af10*/  SHFL.BFLY P3, R49, R52, R53, R54 ;  /* 0x0c00003534317389 */ /* 0x0002e40000060036 */
[----:B0123--:R-:W-:Y:S01]  /*af20*/  ENDCOLLECTIVE ;  /* 0x000000000000791b */ /* 0x00ffe20003800000 */
.L_x_3358:
[----:B------:R-:W-:Y:S02]  /*af30*/  MOV R52, R26 ;  /* 0x0000001a00347202 */ /* 0x000fe40000000f00 */
[----:B------:R-:W-:-:S07]  /*af40*/  MOV R28, R49 ;  /* 0x00000031001c7202 */ /* 0x000fce0000000f00 */
[----:B------:R-:W-:Y:S05]  /*af50*/  WARPSYNC.COLLECTIVE R51, `(.L_x_3359) ;  /* 0x0000000033087348 */ /* 0x000fea0003c00000 */
[----:B------:R0:W1:Y:S02]  /*af60*/  SHFL.BFLY P3, R49, R52, R53, R54 ;  /* 0x0c00003534317389 */ /* 0x0000640000060036 */
[----:B01----:R-:W-:Y:S01]  /*af70*/  ENDCOLLECTIVE ;  /* 0x000000000000791b */ /* 0x003fe20003800000 */
.L_x_3359:
[----:B------:R-:W-:-:S05]  /*af80*/  FADD.FTZ R28, R28, R25 ;  /* 0x000000191c1c7221 */ /* 0x000fca0000010000 */
[----:B------:R-:W-:Y:S02]  /*af90*/  MOV R52, R28 ;  /* 0x0000001c00347202 */ /* 0x000fe40000000f00 */
[----:B------:R-:W-:Y:S02]  /*afa0*/  MOV R53, 0x4 ;  /* 0x0000000400357802 */ /* 0x000fe40000000f00 */
[----:B------:R-:W-:-:S07]  /*afb0*/  MOV R27, R49 ;  /* 0x00000031001b7202 */ /* 0x000fce0000000f00 */
[----:B------:R-:W-:Y:S05]  /*afc0*/  WARPSYNC.COLLECTIVE R51, `(.L_x_3360) ;  /* 0x0000000033087348 */ /* 0x000fea0003c00000 */
[----:B------:R0:W1:Y:S02]  /*afd0*/  SHFL.BFLY P3, R49, R52, R53, R54 ;  /* 0x0c00003534317389 */ /* 0x0000640000060036 */
[----:B01----:R-:W-:Y:S01]  /*afe0*/  ENDCOLLECTIVE ;  /* 0x000000000000791b */ /* 0x003fe20003800000 */
.L_x_3360:
[----:B------:R-:W-:-:S05]  /*aff0*/  FADD.FTZ R27, R27, R26 ;  /* 0x0000001a1b1b7221 */ /* 0x000fca0000010000 */
[----:B------:R-:W-:Y:S02]  /*b000*/  MOV R52, R27 ;  /* 0x0000001b00347202 */ /* 0x000fe40000000f00 */
[----:B------:R-:W-:-:S07]  /*b010*/  MOV R29, R49 ;  /* 0x00000031001d7202 */ /* 0x000fce0000000f00 */
[----:B------:R-:W-:Y:S05]  /*b020*/  WARPSYNC.COLLECTIVE R51, `(.L_x_3361) ;  /* 0x0000000033087348 */ /* 0x000fea0003c00000 */
[----:B------:R0:W1:Y:S02]  /*b030*/  SHFL.BFLY P3, R49, R52, R53, R54 ;  /* 0x0c00003534317389 */ /* 0x0000640000060036 */
[----:B01----:R-:W-:Y:S01]  /*b040*/  ENDCOLLECTIVE ;  /* 0x000000000000791b */ /* 0x003fe20003800000 */
.L_x_3361:
[----:B------:R-:W-:-:S05]  /*b050*/  FADD.FTZ R29, R28, R29 ;  /* 0x0000001d1c1d7221 */ /* 0x000fca0000010000 */
[----:B------:R-:W-:Y:S02]  /*b060*/  MOV R52, R29 ;  /* 0x0000001d00347202 */ /* 0x000fe40000000f00 */
[----:B------:R-:W-:Y:S02]  /*b070*/  MOV R53, 0x2 ;  /* 0x0000000200357802 */ /* 0x000fe40000000f00 */
[----:B------:R-:W-:-:S07]  /*b080*/  MOV R30, R49 ;  /* 0x00000031001e7202 */ /* 0x000fce0000000f00 */
[----:B------:R-:W-:Y:S05]  /*b090*/  WARPSYNC.COLLECTIVE R51, `(.L_x_3362) ;  /* 0x0000000033087348 */ /* 0x000fea0003c00000 */
[----:B------:R0:W1:Y:S02]  /*b0a0*/  SHFL.BFLY P3, R49, R52, R53, R54 ;  /* 0x0c00003534317389 */ /* 0x0000640000060036 */
[----:B01----:R-:W-:Y:S01]  /*b0b0*/  ENDCOLLECTIVE ;  /* 0x000000000000791b */ /* 0x003fe20003800000 */
.L_x_3362:
[----:B------:R-:W-:-:S05]  /*b0c0*/  FADD.FTZ R30, R27, R30 ;  /* 0x0000001e1b1e7221 */ /* 0x000fca0000010000 */
[----:B------:R-:W-:Y:S02]  /*b0d0*/  MOV R52, R30 ;  /* 0x0000001e00347202 */ /* 0x000fe40000000f00 */
[----:B------:R-:W-:-:S07]  /*b0e0*/  MOV R32, R49 ;  /* 0x0000003100207202 */ /* 0x000fce0000000f00 */
[----:B------:R-:W-:Y:S05]  /*b0f0*/  WARPSYNC.COLLECTIVE R51, `(.L_x_3363) ;  /* 0x0000000033087348 */ /* 0x000fea0003c00000 */
[----:B------:R0:W1:Y:S02]  /*b100*/  SHFL.BFLY P3, R49, R52, R53, R54 ;  /* 0x0c00003534317389 */ /* 0x0000640000060036 */
[----:B01----:R-:W-:Y:S01]  /*b110*/  ENDCOLLECTIVE ;  /* 0x000000000000791b */ /* 0x003fe20003800000 */
.L_x_3363:
[----:B------:R-:W-:-:S05]  /*b120*/  FADD.FTZ R32, R29, R32 ;  /* 0x000000201d207221 */ /* 0x000fca0000010000 */
[----:B------:R-:W-:Y:S02]  /*b130*/  MOV R52, R32 ;  /* 0x0000002000347202 */ /* 0x000fe40000000f00 */
[----:B------:R-:W-:Y:S02]  /*b140*/  MOV R53, 0x1 ;  /* 0x0000000100357802 */ /* 0x000fe40000000f00 */
[----:B------:R-:W-:-:S07]  /*b150*/  MOV R25, R49 ;  /* 0x0000003100197202 */ /* 0x000fce0000000f00 */
[----:B------:R-:W-:Y:S05]  /*b160*/  WARPSYNC.COLLECTIVE R51, `(.L_x_3364) ;  /* 0x0000000033087348 */ /* 0x000fea0003c00000 */
[----:B------:R0:W1:Y:S02]  /*b170*/  SHFL.BFLY P3, R49, R52, R53, R54 ;  /* 0x0c00003534317389 */ /* 0x0000640000060036 */
[----:B01----:R-:W-:Y:S01]  /*b180*/  ENDCOLLECTIVE ;  /* 0x000000000000791b */ /* 0x003fe20003800000 */
.L_x_3364:
[----:B------:R-:W-:-:S05]  /*b190*/  FADD.FTZ R25, R30, R25 ;  /* 0x000000191e197221 */ /* 0x000fca0000010000 */
[----:B------:R-:W-:Y:S02]  /*b1a0*/  MOV R52, R25 ;  /* 0x0000001900347202 */ /* 0x000fe40000000f00 */
[----:B------:R-:W-:-:S07]  /*b1b0*/  MOV R31, R49 ;  /* 0x00000031001f7202 */ /* 0x000fce0000000f00 */
[----:B------:R-:W-:Y:S05]  /*b1c0*/  WARPSYNC.COLLECTIVE R51, `(.L_x_3365) ;  /* 0x0000000033087348 */ /* 0x000fea0003c00000 */
[----:B------:R0:W1:Y:S02]  /*b1d0*/  SHFL.BFLY P3, R49, R52, R53, R54 ;  /* 0x0c00003534317389 */ /* 0x0000640000060036 */
[----:B01----:R-:W-:Y:S01]  /*b1e0*/  ENDCOLLECTIVE ;  /* 0x000000000000791b */ /* 0x003fe20003800000 */
.L_x_3365:
[----:B------:R-:W-:Y:S01]  /*b1f0*/  FADD.FTZ R31, R32, R31 ;  /* 0x0000001f201f7221 */ /* 0x000fe20000010000 */
[----:B------:R-:W-:Y:S01]  /*b200*/  MOV R34, R49 ;  /* 0x0000003100227202 */ /* 0x000fe20000000f00 */
[----:B------:R-:W-:Y:S06]  /*b210*/  BRA `(.L_x_3366) ;  /* 0xffffffec00547947 */ /* 0x000fec000383ffff */
.L_x_3354:
        /* <DEDUP_REMOVED lines=8> */
.L_x_3368:
[----:B------:R-:W-:Y:S05]  /*b2a0*/  BSYNC B1 ;  /* 0x0000000000017941 */ /* 0x000fea0003800000 */
.L_x_3367:
        /* <DEDUP_REMOVED lines=8> */
.L_x_3369:
[----:B------:R-:W-:Y:S01]  /*b330*/  FADD.FTZ R32, R32, R25 ;  /* 0x0000001920207221 */ /* 0x000fe20000010000 */
[----:B------:R-:W-:-:S04]  /*b340*/  HFMA2.MMA R53, -RZ, RZ, 0, 2.384185791015625e-07 ;  /* 0x00000004ff357435 */ /* 0x000fc800000001ff */
[----:B------:R-:W-:Y:S02]  /*b350*/  MOV R52, R32 ;  /* 0x0000002000347202 */ /* 0x000fe40000000f00 */
[----:B------:R-:W-:-:S07]  /*b360*/  MOV R31, R49 ;  /* 0x00000031001f7202 */ /* 0x000fce0000000f00 */
[----:B------:R-:W-:Y:S05]  /*b370*/  WARPSYNC.COLLECTIVE R51, `(.L_x_3370) ;  /* 0x0000000033087348 */ /* 0x000fea0003c00000 */
[----:B------:R0:W1:Y:S02]  /*b380*/  SHFL.BFLY P3, R49, R52, R53, R54 ;  /* 0x0c00003534317389 */ /* 0x0000640000060036 */
[----:B01----:R-:W-:Y:S01]  /*b390*/  ENDCOLLECTIVE ;  /* 0x000000000000791b */ /* 0x003fe20003800000 */
.L_x_3370:
[----:B------:R-:W-:-:S05]  /*b3a0*/  FADD.FTZ R31, R31, R30 ;  /* 0x0000001e1f1f7221 */ /* 0x000fca0000010000 */
[----:B------:R-:W-:Y:S02]  /*b3b0*/  MOV R52, R31 ;  /* 0x0000001f00347202 */ /* 0x000fe40000000f00 */
[----:B------:R-:W-:-:S07]  /*b3c0*/  MOV R33, R49 ;  /* 0x0000003100217202 */ /* 0x000fce0000000f00 */
[----:B------:R-:W-:Y:S05]  /*b3d0*/  WARPSYNC.COLLECTIVE R51, `(.L_x_3371) ;  /* 0x0000000033087348 */ /* 0x000fea0003c00000 */
[----:B------:R0:W1:Y:S02]  /*b3e0*/  SHFL.BFLY P3, R49, R52, R53, R54 ;  /* 0x0c00003534317389 */ /* 0x0000640000060036 */
[----:B01----:R-:W-:Y:S01]  /*b3f0*/  ENDCOLLECTIVE ;  /* 0x000000000000791b */ /* 0x003fe20003800000 */
.L_x_3371:
[----:B------:R-:W-:Y:S01]  /*b400*/  FADD.FTZ R33, R32, R33 ;  /* 0x0000002120217221 */ /* 0x000fe20000010000 */
[----:B------:R-:W-:-:S04]  /*b410*/  HFMA2.MMA R53, -RZ, RZ, 0, 1.1920928955078125e-07 ;  /* 0x00000002ff357435 */ /* 0x000fc800000001ff */
[----:B------:R-:W-:Y:S02]  /*b420*/  MOV R52, R33 ;  /* 0x0000002100347202 */ /* 0x000fe40000000f00 */
[----:B------:R-:W-:-:S07]  /*b430*/  MOV R34, R49 ;  /* 0x0000003100227202 */ /* 0x000fce0000000f00 */
[----:B------:R-:W-:Y:S05]  /*b440*/  WARPSYNC.COLLECTIVE R51, `(.L_x_3372) ;  /* 0x0000000033087348 */ /* 0x000fea0003c00000 */
[----:B------:R0:W1:Y:S02]  /*b450*/  SHFL.BFLY P3, R49, R52, R53, R54 ;  /* 0x0c00003534317389 */ /* 0x0000640000060036 */
[----:B01----:R-:W-:Y:S01]  /*b460*/  ENDCOLLECTIVE ;  /* 0x000000000000791b */ /* 0x003fe20003800000 */
.L_x_3372:
[----:B------:R-:W-:-:S05]  /*b470*/  FADD.FTZ R34, R31, R34 ;  /* 0x000000221f227221 */ /* 0x000fca0000010000 */
[----:B------:R-:W-:Y:S02]  /*b480*/  MOV R52, R34 ;  /* 0x0000002200347202 */ /* 0x000fe40000000f00 */
[----:B------:R-:W-:-:S07]  /*b490*/  MOV R36, R49 ;  /* 0x0000003100247202 */ /* 0x000fce0000000f00 */
[----:B------:R-:W-:Y:S05]  /*b4a0*/  WARPSYNC.COLLECTIVE R51, `(.L_x_3373) ;  /* 0x0000000033087348 */ /* 0x000fea0003c00000 */
[----:B------:R0:W1:Y:S02]  /*b4b0*/  SHFL.BFLY P3, R49, R52, R53, R54 ;  /* 0x0c00003534317389 */ /* 0x0000640000060036 */
[----:B01----:R-:W-:Y:S01]  /*b4c0*/  ENDCOLLECTIVE ;  /* 0x000000000000791b */ /* 0x003fe20003800000 */
.L_x_3373:
[----:B------:R-:W-:Y:S01]  /*b4d0*/  FADD.FTZ R36, R33, R36 ;  /* 0x0000002421247221 */ /* 0x000fe20000010000 */
[----:B------:R-:W-:-:S04]  /*b4e0*/  HFMA2.MMA R53, -RZ, RZ, 0, 5.9604644775390625e-08 ;  /* 0x00000001ff357435 */ /* 0x000fc800000001ff */
[----:B------:R-:W-:Y:S02]  /*b4f0*/  MOV R52, R36 ;  /* 0x0000002400347202 */ /* 0x000fe40000000f00 */
[----:B------:R-:W-:-:S07]  /*b500*/  MOV R25, R49 ;  /* 0x0000003100197202 */ /* 0x000fce0000000f00 */
[----:B------:R-:W-:Y:S05]  /*b510*/  WARPSYNC.COLLECTIVE R51, `(.L_x_3374) ;  /* 0x0000000033087348 */ /* 0x000fea0003c00000 */
[----:B------:R0:W1:Y:S02]  /*b520*/  SHFL.BFLY P3, R49, R52, R53, R54 ;  /* 0x0c00003534317389 */ /* 0x0000640000060036 */
[----:B01----:R-:W-:Y:S01]  /*b530*/  ENDCOLLECTIVE ;  /* 0x000000000000791b */ /* 0x003fe20003800000 */
.L_x_3374:
[----:B------:R-:W-:-:S05]  /*b540*/  FADD.FTZ R25, R34, R25 ;  /* 0x0000001922197221 */ /* 0x000fca0000010000 */
[----:B------:R-:W-:Y:S02]  /*b550*/  MOV R52, R25 ;  /* 0x0000001900347202 */ /* 0x000fe40000000f00 */
[----:B------:R-:W-:-:S07]  /*b560*/  MOV R35, R49 ;  /* 0x0000003100237202 */ /* 0x000fce0000000f00 */
[----:B------:R-:W-:Y:S05]  /*b570*/  WARPSYNC.COLLECTIVE R51, `(.L_x_3375) ;  /* 0x0000000033087348 */ /* 0x000fea0003c00000 */
[----:B------:R0:W1:Y:S02]  /*b580*/  SHFL.BFLY P3, R49, R52, R53, R54 ;  /* 0x0c00003534317389 */ /* 0x0000640000060036 */
[----:B01----:R-:W-:Y:S01]  /*b590*/  ENDCOLLECTIVE ;  /* 0x000000000000791b */ /* 0x003fe20003800000 */
.L_x_3375:
[----:B------:R-:W-:Y:S01]  /*b5a0*/  FADD.FTZ R35, R36, R35 ;  /* 0x0000002324237221 */ /* 0x000fe20000010000 */
[----:B------:R-:W-:Y:S01]  /*b5b0*/  MOV R30, R49 ;  /* 0x00000031001e7202 */ /* 0x000fe20000000f00 */
[----:B------:R-:W-:Y:S06]  /*b5c0*/  BRA `(.L_x_3376) ;  /* 0xffffffec00147947 */ /* 0x000fec000383ffff */
.L_x_3355:
        /* <DEDUP_REMOVED lines=8> */
.L_x_3378:
[----:B------:R-:W-:Y:S05]  /*b650*/  BSYNC B1 ;  /* 0x0000000000017941 */ /* 0x000fea0003800000 */
.L_x_3377:
        /* <DEDUP_REMOVED lines=8> */
.L_x_3379:
[----:B------:R-:W-:Y:S01]  /*b6e0*/  FADD.FTZ R32, R32, R25 ;  /* 0x0000001920207221 */ /* 0x000fe20000010000 */
[----:B------:R-:W-:-:S04]  /*b6f0*/  HFMA2.MMA R53, -RZ, RZ, 0, 2.384185791015625e-07 ;  /* 0x00000004ff357435 */ /* 0x000fc800000001ff */
[----:B------:R-:W-:Y:S02]  /*b700*/  MOV R52, R32 ;  /* 0x0000002000347202 */ /* 0x000fe40000000f00 */
[----:B------:R-:W-:-:S07]  /*b710*/  MOV R31, R49 ;  /* 0x00000031001f7202 */ /* 0x000fce0000000f00 */
[----:B------:R-:W-:Y:S05]  /*b720*/  WARPSYNC.COLLECTIVE R51, `(.L_x_3380) ;  /* 0x0000000033087348 */ /* 0x000fea0003c00000 */
[----:B------:R0:W1:Y:S02]  /*b730*/  SHFL.BFLY P3, R49, R52, R53, R54 ;  /* 0x0c00003534317389 */ /* 0x0000640000060036 */
[----:B01----:R-:W-:Y:S01]  /*b740*/  ENDCOLLECTIVE ;  /* 0x000000000000791b */ /* 0x003fe20003800000 */
.L_x_3380:
[----:B------:R-:W-:-:S05]  /*b750*/  FADD.FTZ R31, R31, R30 ;  /* 0x0000001e1f1f7221 */ /* 0x000fca0000010000 */
[----:B------:R-:W-:Y:S02]  /*b760*/  MOV R52, R31 ;  /* 0x0000001f00347202 */ /* 0x000fe40000000f00 */
[----:B------:R-:W-:-:S07]  /*b770*/  MOV R33, R49 ;  /* 0x0000003100217202 */ /* 0x000fce0000000f00 */
[----:B------:R-:W-:Y:S05]  /*b780*/  WARPSYNC.COLLECTIVE R51, `(.L_x_3381) ;  /* 0x0000000033087348 */ /* 0x000fea0003c00000 */
[----:B------:R0:W1:Y:S02]  /*b790*/  SHFL.BFLY P3, R49, R52, R53, R54 ;  /* 0x0c00003534317389 */ /* 0x0000640000060036 */
[----:B01----:R-:W-:Y:S01]  /*b7a0*/  ENDCOLLECTIVE ;  /* 0x000000000000791b */ /* 0x003fe20003800000 */
.L_x_3381:
[----:B------:R-:W-:Y:S01]  /*b7b0*/  FADD.FTZ R33, R32, R33 ;  /* 0x0000002120217221 */ /* 0x000fe20000010000 */
[----:B------:R-:W-:-:S04]  /*b7c0*/  HFMA2.MMA R53, -RZ, RZ, 0, 1.1920928955078125e-07 ;  /* 0x00000002ff357435 */ /* 0x000fc800000001ff */
[----:B------:R-:W-:Y:S02]  /*b7d0*/  MOV R52, R33 ;  /* 0x0000002100347202 */ /* 0x000fe40000000f00 */
[----:B------:R-:W-:-:S07]  /*b7e0*/  MOV R34, R49 ;  /* 0x0000003100227202 */ /* 0x000fce0000000f00 */
[----:B------:R-:W-:Y:S05]  /*b7f0*/  WARPSYNC.COLLECTIVE R51, `(.L_x_3382) ;  /* 0x0000000033087348 */ /* 0x000fea0003c00000 */
[----:B------:R0:W1:Y:S02]  /*b800*/  SHFL.BFLY P3, R49, R52, R53, R54 ;  /* 0x0c00003534317389 */ /* 0x0000640000060036 */
[----:B01----:R-:W-:Y:S01]  /*b810*/  ENDCOLLECTIVE ;  /* 0x000000000000791b */ /* 0x003fe20003800000 */
.L_x_3382:
[----:B------:R-:W-:-:S05]  /*b820*/  FADD.FTZ R34, R31, R34 ;  /* 0x000000221f227221 */ /* 0x000fca0000010000 */
[----:B------:R-:W-:Y:S02]  /*b830*/  MOV R52, R34 ;  /* 0x0000002200347202 */ /* 0x000fe40000000f00 */
[----:B------:R-:W-:-:S07]  /*b840*/  MOV R36, R49 ;  /* 0x0000003100247202 */ /* 0x000fce0000000f00 */
[----:B------:R-:W-:Y:S05]  /*b850*/  WARPSYNC.COLLECTIVE R51, `(.L_x_3383) ;  /* 0x0000000033087348 */ /* 0x000fea0003c00000 */
[----:B------:R0:W1:Y:S02]  /*b860*/  SHFL.BFLY P3, R49, R52, R53, R54 ;  /* 0x0c00003534317389 */ /* 0x0000640000060036 */
[----:B01----:R-:W-:Y:S01]  /*b870*/  ENDCOLLECTIVE ;  /* 0x000000000000791b */ /* 0x003fe20003800000 */
.L_x_3383:
[----:B------:R-:W-:Y:S01]  /*b880*/  FADD.FTZ R36, R33, R36 ;  /* 0x0000002421247221 */ /* 0x000fe20000010000 */
[----:B------:R-:W-:-:S04]  /*b890*/  HFMA2.MMA R53, -RZ, RZ, 0, 5.9604644775390625e-08 ;  /* 0x00000001ff357435 */ /* 0x000fc800000001ff */
[----:B------:R-:W-:Y:S02]  /*b8a0*/  MOV R52, R36 ;  /* 0x0000002400347202 */ /* 0x000fe40000000f00 */
[----:B------:R-:W-:-:S07]  /*b8b0*/  MOV R25, R49 ;  /* 0x0000003100197202 */ /* 0x000fce0000000f00 */
[----:B------:R-:W-:Y:S05]  /*b8c0*/  WARPSYNC.COLLECTIVE R51, `(.L_x_3384) ;  /* 0x0000000033087348 */ /* 0x000fea0003c00000 */
[----:B------:R0:W1:Y:S02]  /*b8d0*/  SHFL.BFLY P3, R49, R52, R53, R54 ;  /* 0x0c00003534317389 */ /* 0x0000640000060036 */
[----:B01----:R-:W-:Y:S01]  /*b8e0*/  ENDCOLLECTIVE ;  /* 0x000000000000791b */ /* 0x003fe20003800000 */
.L_x_3384:
[----:B------:R-:W-:-:S05]  /*b8f0*/  FADD.FTZ R25, R34, R25 ;  /* 0x0000001922197221 */ /* 0x000fca0000010000 */
[----:B------:R-:W-:Y:S02]  /*b900*/  MOV R52, R25 ;  /* 0x0000001900347202 */ /* 0x000fe40000000f00 */
[----:B------:R-:W-:-:S07]  /*b910*/  MOV R35, R49 ;  /* 0x0000003100237202 */ /* 0x000fce0000000f00 */
[----:B------:R-:W-:Y:S05]  /*b920*/  WARPSYNC.COLLECTIVE R51, `(.L_x_3385) ;  /* 0x0000000033087348 */ /* 0x000fea0003c00000 */
[----:B------:R0:W1:Y:S02]  /*b930*/  SHFL.BFLY P3, R49, R52, R53, R54 ;  /* 0x0c00003534317389 */ /* 0x0000640000060036 */
[----:B01----:R-:W-:Y:S01]  /*b940*/  ENDCOLLECTIVE ;  /* 0x000000000000791b */ /* 0x003fe20003800000 */
.L_x_3385:
[----:B------:R-:W-:Y:S01]  /*b950*/  FADD.FTZ R35, R36, R35 ;  /* 0x0000002324237221 */ /* 0x000fe20000010000 */
[----:B------:R-:W-:Y:S01]  /*b960*/  MOV R30, R49 ;  /* 0x00000031001e7202 */ /* 0x000fe20000000f00 */
[----:B------:R-:W-:Y:S06]  /*b970*/  BRA `(.L_x_3386) ;  /* 0xffffffe800c07947 */ /* 0x000fec000383ffff */
.L_x_3356:
        /* <DEDUP_REMOVED lines=8> */
.L_x_3388:
[----:B------:R-:W-:Y:S05]  /*ba00*/  BSYNC B0 ;  /* 0x0000000000007941 */ /* 0x000fea0003800000 */
.L_x_3387:
        /* <DEDUP_REMOVED lines=11> */
.L_x_3389:
        /* <DEDUP_REMOVED lines=19> */
.L_x_3390:
        /* <DEDUP_REMOVED lines=8> */
.L_x_3391:
        /* <DEDUP_REMOVED lines=11> */
.L_x_3392:
[----:B------:R-:W-:-:S05]  /*bd20*/  FADD.FTZ R27, R28, R27 ;  /* 0x0000001b1c1b7221 */ /* 0x000fca0000010000 */
[----:B------:R-:W-:Y:S02]  /*bd30*/  MOV R52, R27 ;  /* 0x0000001b00347202 */ /* 0x000fe40000000f00 */
[----:B------:R-:W-:-:S07]  /*bd40*/  MOV R29, R49 ;  /* 0x00000031001d7202 */ /* 0x000fce0000000f00 */
[----:B------:R-:W-:Y:S05]  /*bd50*/  WARPSYNC.COLLECTIVE R51, `(.L_x_3393) ;  /* 0x0000000033087348 */ /* 0x000fea0003c00000 */
[----:B------:R0:W1:Y:S02]  /*bd60*/  SHFL.BFLY P3, R49, R52, R53, R54 ;  /* 0x0c00003534317389 */ /* 0x0000640000060036 */
[----:B01----:R-:W-:Y:S01]  /*bd70*/  ENDCOLLECTIVE ;  /* 0x000000000000791b */ /* 0x003fe20003800000 */
.L_x_3393:
        /* <DEDUP_REMOVED lines=8> */
.L_x_3394:
        /* <DEDUP_REMOVED lines=13> */
.L_x_3395:
        /* <DEDUP_REMOVED lines=8> */
.L_x_3396:
        /* <DEDUP_REMOVED lines=10> */
.L_x_3397:
        /* <DEDUP_REMOVED lines=12> */
.L_x_3398:
[----:B------:R-:W-:-:S05]  /*c0b0*/  FADD.FTZ R36, R36, R35 ;  /* 0x0000002324247221 */ /* 0x000fca0000010000 */
[----:B------:R-:W-:Y:S02]  /*c0c0*/  MOV R52, R36 ;  /* 0x0000002400347202 */ /* 0x000fe40000000f00 */
[----:B------:R-:W-:-:S07]  /*c0d0*/  MOV R34, R49 ;  /* 0x0000003100227202 */ /* 0x000fce0000000f00 */
[----:B------:R-:W-:Y:S05]  /*c0e0*/  WARPSYNC.COLLECTIVE R51, `(.L_x_3399) ;  /* 0x0000000033087348 */ /* 0x000fea0003c00000 */
[----:B------:R0:W1:Y:S02]  /*c0f0*/  SHFL.BFLY P3, R49, R52, R53, R54 ;  /* 0x0c00003534317389 */ /* 0x0000640000060036 */
[----:B01----:R-:W-:Y:S01]  /*c100*/  ENDCOLLECTIVE ;  /* 0x000000000000791b */ /* 0x003fe20003800000 */
.L_x_3399:
[----:B------:R-:W-:Y:S01]  /*c110*/  FADD.FTZ R34, R37, R34 ;  /* 0x0000002225227221 */ /* 0x000fe20000010000 */
[----:B------:R-:W-:-:S04]  /*c120*/  HFMA2.MMA R53, -RZ, RZ, 0, 1.1920928955078125e-07 ;  /* 0x00000002ff357435 */ /* 0x000fc800000001ff */
[----:B------:R-:W-:Y:S02]  /*c130*/  MOV R52, R34 ;  /* 0x0000002200347202 */ /* 0x000fe40000000f00 */
[----:B------:R-:W-:-:S07]  /*c140*/  MOV R35, R49 ;  /* 0x0000003100237202 */ /* 0x000fce0000000f00 */
[----:B------:R-:W-:Y:S05]  /*c150*/  WARPSYNC.COLLECTIVE R51, `(.L_x_3400) ;  /* 0x0000000033087348 */ /* 0x000fea0003c00000 */
[----:B------:R0:W1:Y:S02]  /*c160*/  SHFL.BFLY P3, R49, R52, R53, R54 ;  /* 0x0c00003534317389 */ /* 0x0000640000060036 */
[----:B01----:R-:W-:Y:S01]  /*c170*/  ENDCOLLECTIVE ;  /* 0x000000000000791b */ /* 0x003fe20003800000 */
.L_x_3400:
[----:B------:R-:W-:-:S05]  /*c180*/  FADD.FTZ R35, R36, R35 ;  /* 0x0000002324237221 */ /* 0x000fca0000010000 */
[----:B------:R-:W-:Y:S02]  /*c190*/  MOV R52, R35 ;  /* 0x0000002300347202 */ /* 0x000fe40000000f00 */
[----:B------:R-:W-:-:S07]  /*c1a0*/  MOV R37, R49 ;  /* 0x0000003100257202 */ /* 0x000fce0000000f00 */
[----:B------:R-:W-:Y:S05]  /*c1b0*/  WARPSYNC.COLLECTIVE R51, `(.L_x_3401) ;  /* 0x0000000033087348 */ /* 0x000fea0003c00000 */
[----:B------:R0:W1:Y:S02]  /*c1c0*/  SHFL.BFLY P3, R49, R52, R53, R54 ;  /* 0x0c00003534317389 */ /* 0x0000640000060036 */
[----:B01----:R-:W-:Y:S01]  /*c1d0*/  ENDCOLLECTIVE ;  /* 0x000000000000791b */ /* 0x003fe20003800000 */
.L_x_3401:
[----:B------:R-:W-:Y:S01]  /*c1e0*/  FADD.FTZ R37, R34, R37 ;  /* 0x0000002522257221 */ /* 0x000fe20000010000 */
[----:B------:R-:W-:-:S04]  /*c1f0*/  HFMA2.MMA R53, -RZ, RZ, 0, 5.9604644775390625e-08 ;  /* 0x00000001ff357435 */ /* 0x000fc800000001ff */
[----:B------:R-:W-:Y:S02]  /*c200*/  MOV R52, R37 ;  /* 0x0000002500347202 */ /* 0x000fe40000000f00 */
[----:B------:R-:W-:-:S07]  /*c210*/  MOV R36, R49 ;  /* 0x0000003100247202 */ /* 0x000fce0000000f00 */
[----:B------:R-:W-:Y:S05]  /*c220*/  WARPSYNC.COLLECTIVE R51, `(.L_x_3402) ;  /* 0x0000000033087348 */ /* 0x000fea0003c00000 */
[----:B------:R0:W1:Y:S02]  /*c230*/  SHFL.BFLY P3, R49, R52, R53, R54 ;  /* 0x0c00003534317389 */ /* 0x0000640000060036 */
[----:B01----:R-:W-:Y:S01]  /*c240*/  ENDCOLLECTIVE ;  /* 0x000000000000791b */ /* 0x003fe20003800000 */
.L_x_3402:
[----:B------:R-:W-:-:S05]  /*c250*/  FADD.FTZ R36, R35, R36 ;  /* 0x0000002423247221 */ /* 0x000fca0000010000 */
[----:B------:R-:W-:Y:S02]  /*c260*/  MOV R52, R36 ;  /* 0x0000002400347202 */ /* 0x000fe40000000f00 */
[----:B------:R-:W-:-:S07]  /*c270*/  MOV R34, R49 ;  /* 0x0000003100227202 */ /* 0x000fce0000000f00 */
[----:B------:R-:W-:Y:S05]  /*c280*/  WARPSYNC.COLLECTIVE R51, `(.L_x_3403) ;  /* 0x0000000033087348 */ /* 0x000fea0003c00000 */
[----:B------:R0:W1:Y:S02]  /*c290*/  SHFL.BFLY P3, R49, R52, R53, R54 ;  /* 0x0c00003534317389 */ /* 0x0000640000060036 */
[----:B01----:R-:W-:Y:S01]  /*c2a0*/  ENDCOLLECTIVE ;  /* 0x000000000000791b */ /* 0x003fe20003800000 */
.L_x_3403:
        /* <DEDUP_REMOVED lines=8> */
.L_x_3404:
        /* <DEDUP_REMOVED lines=8> */
.L_x_3405:
[----:B------:R-:W-:Y:S01]  /*c3b0*/  FADD.FTZ R44, R44, R41 ;  /* 0x000000292c2c7221 */ /* 0x000fe20000010000 */
[----:B------:R-:W-:-:S04]  /*c3c0*/  HFMA2.MMA R53, -RZ, RZ, 0, 2.384185791015625e-07 ;  /* 0x00000004ff357435 */ /* 0x000fc800000001ff */
[----:B------:R-:W-:Y:S02]  /*c3d0*/  MOV R52, R44 ;  /* 0x0000002c00347202 */ /* 0x000fe40000000f00 */
[----:B------:R-:W-:-:S07]  /*c3e0*/  MOV R43, R49 ;  /* 0x00000031002b7202 */ /* 0x000fce0000000f00 */
[----:B------:R-:W-:Y:S05]  /*c3f0*/  WARPSYNC.COLLECTIVE R51, `(.L_x_3406) ;  /* 0x0000000033087348 */ /* 0x000fea0003c00000 */
[----:B------:R0:W1:Y:S02]  /*c400*/  SHFL.BFLY P3, R49, R52, R53, R54 ;  /* 0x0c00003534317389 */ /* 0x0000640000060036 */
[----:B01----:R-:W-:Y:S01]  /*c410*/  ENDCOLLECTIVE ;  /* 0x000000000000791b */ /* 0x003fe20003800000 */
.L_x_3406:
[----:B------:R-:W-:-:S05]  /*c420*/  FADD.FTZ R43, R43, R42 ;  /* 0x0000002a2b2b7221 */ /* 0x000fca0000010000 */
[----:B------:R-:W-:Y:S02]  /*c430*/  MOV R52, R43 ;  /* 0x0000002b00347202 */ /* 0x000fe40000000f00 */
[----:B------:R-:W-:-:S07]  /*c440*/  MOV R41, R49 ;  /* 0x0000003100297202 */ /* 0x000fce0000000f00 */
[----:B------:R-:W-:Y:S05]  /*c450*/  WARPSYNC.COLLECTIVE R51, `(.L_x_3407) ;  /* 0x0000000033087348 */ /* 0x000fea0003c00000 */
[----:B------:R0:W1:Y:S02]  /*c460*/  SHFL.BFLY P3, R49, R52, R53, R54 ;  /* 0x0c00003534317389 */ /* 0x0000640000060036 */
[----:B01----:R-:W-:Y:S01]  /*c470*/  ENDCOLLECTIVE ;  /* 0x000000000000791b */ /* 0x003fe20003800000 */
.L_x_3407:
[----:B------:R-:W-:Y:S01]  /*c480*/  FADD.FTZ R41, R44, R41 ;  /* 0x000000292c297221 */ /* 0x000fe20000010000 */
[----:B------:R-:W-:-:S04]  /*c490*/  HFMA2.MMA R53, -RZ, RZ, 0, 1.1920928955078125e-07 ;  /* 0x00000002ff357435 */ /* 0x000fc800000001ff */
[----:B------:R-:W-:Y:S02]  /*c4a0*/  MOV R52, R41 ;  /* 0x0000002900347202 */ /* 0x000fe40000000f00 */
[----:B------:R-:W-:-:S07]  /*c4b0*/  MOV R42, R49 ;  /* 0x00000031002a7202 */ /* 0x000fce0000000f00 */
[----:B------:R-:W-:Y:S05]  /*c4c0*/  WARPSYNC.COLLECTIVE R51, `(.L_x_3408) ;  /* 0x0000000033087348 */ /* 0x000fea0003c00000 */
[----:B------:R0:W1:Y:S02]  /*c4d0*/  SHFL.BFLY P3, R49, R52, R53, R54 ;  /* 0x0c00003534317389 */ /* 0x0000640000060036 */
[----:B01----:R-:W-:Y:S01]  /*c4e0*/  ENDCOLLECTIVE ;  /* 0x000000000000791b */ /* 0x003fe20003800000 */
.L_x_3408:
[----:B------:R-:W-:-:S05]  /*c4f0*/  FADD.FTZ R42, R43, R42 ;  /* 0x0000002a2b2a7221 */ /* 0x000fca0000010000 */
[----:B------:R-:W-:Y:S02]  /*c500*/  MOV R52, R42 ;  /* 0x0000002a00347202 */ /* 0x000fe40000000f00 */
[----:B------:R-:W-:-:S07]  /*c510*/  MOV R44, R49 ;  /* 0x00000031002c7202 */ /* 0x000fce0000000f00 */
[----:B------:R-:W-:Y:S05]  /*c520*/  WARPSYNC.COLLECTIVE R51, `(.L_x_3409) ;  /* 0x0000000033087348 */ /* 0x000fea0003c00000 */
[----:B------:R0:W1:Y:S02]  /*c530*/  SHFL.BFLY P3, R49, R52, R53, R54 ;  /* 0x0c00003534317389 */ /* 0x0000640000060036 */
[----:B01----:R-:W-:Y:S01]  /*c540*/  ENDCOLLECTIVE ;  /* 0x000000000000791b */ /* 0x003fe20003800000 */
.L_x_3409:
[----:B------:R-:W-:Y:S01]  /*c550*/  FADD.FTZ R44, R41, R44 ;  /* 0x0000002c292c7221 */ /* 0x000fe20000010000 */
[----:B------:R-:W-:-:S04]  /*c560*/  HFMA2.MMA R53, -RZ, RZ, 0, 5.9604644775390625e-08 ;  /* 0x00000001ff357435 */ /* 0x000fc800000001ff */
[----:B------:R-:W-:Y:S02]  /*c570*/  MOV R52, R44 ;  /* 0x0000002c00347202 */ /* 0x000fe40000000f00 */
[----:B------:R-:W-:-:S07]  /*c580*/  MOV R43, R49 ;  /* 0x00000031002b7202 */ /* 0x000fce0000000f00 */
[----:B------:R-:W-:Y:S05]  /*c590*/  WARPSYNC.COLLECTIVE R51, `(.L_x_3410) ;  /* 0x0000000033087348 */ /* 0x000fea0003c00000 */
[----:B------:R0:W1:Y:S02]  /*c5a0*/  SHFL.BFLY P3, R49, R52, R53, R54 ;  /* 0x0c00003534317389 */ /* 0x0000640000060036 */
[----:B01----:R-:W-:Y:S01]  /*c5b0*/  ENDCOLLECTIVE ;  /* 0x000000000000791b */ /* 0x003fe20003800000 */
.L_x_3410:
[----:B------:R-:W-:-:S05]  /*c5c0*/  FADD.FTZ R42, R42, R43 ;  /* 0x0000002b2a2a7221 */ /* 0x000fca0000010000 */
[----:B------:R-:W-:Y:S02]  /*c5d0*/  MOV R52, R42 ;  /* 0x0000002a00347202 */ /* 0x000fe40000000f00 */
[----:B------:R-:W-:-:S07]  /*c5e0*/  MOV R41, R49 ;  /* 0x0000003100297202 */ /* 0x000fce0000000f00 */
[----:B------:R-:W-:Y:S05]  /*c5f0*/  WARPSYNC.COLLECTIVE R51, `(.L_x_3411) ;  /* 0x0000000033087348 */ /* 0x000fea0003c00000 */
[----:B------:R0:W1:Y:S02]  /*c600*/  SHFL.BFLY P3, R49, R52, R53, R54 ;  /* 0x0c00003534317389 */ /* 0x0000640000060036 */
[----:B01----:R-:W-:Y:S01]  /*c610*/  ENDCOLLECTIVE ;  /* 0x000000000000791b */ /* 0x003fe20003800000 */
.L_x_3411:
[----:B------:R-:W-:Y:S01]  /*c620*/  HFMA2.MMA R53, -RZ, RZ, 0, 4.76837158203125e-07 ;  /* 0x00000008ff357435 */ /* 0x000fe200000001ff */
[----:B------:R-:W-:Y:S02]  /*c630*/  MOV R52, R45 ;  /* 0x0000002d00347202 */ /* 0x000fe40000000f00 */
[----:B------:R-:W-:-:S08]  /*c640*/  MOV R43, R49 ;  /* 0x00000031002b7202 */ /* 0x000fd00000000f00 */
[----:B------:R-:W-:Y:S05]  /*c650*/  WARPSYNC.COLLECTIVE R51, `(.L_x_3412) ;  /* 0x0000000033087348 */ /* 0x000fea0003c00000 */
[----:B------:R0:W1:Y:S02]  /*c660*/  SHFL.BFLY P3, R49, R52, R53, R54 ;  /* 0x0c00003534317389 */ /* 0x0000640000060036 */
[----:B01----:R-:W-:Y:S01]  /*c670*/  ENDCOLLECTIVE ;  /* 0x000000000000791b */ /* 0x003fe20003800000 */
.L_x_3412:
[----:B------:R-:W-:-:S05]  /*c680*/  FADD.FTZ R32, R42, R43 ;  /* 0x0000002b2a207221 */ /* 0x000fca0000010000 */
[----:B------:R-:W-:Y:S02]  /*c690*/  @!P0 F2FP.F16.F32.PACK_AB R32, RZ, R32 ;  /* 0x00000020ff20823e */ /* 0x000fe400000000ff */
[----:B------:R-:W-:Y:S02]  /*c6a0*/  MOV R52, R46 ;  /* 0x0000002e00347202 */ /* 0x000fe40000000f00 */
[----:B------:R-:W-:-:S07]  /*c6b0*/  MOV R50, R49 ;  /* 0x0000003100327202 */ /* 0x000fce0000000f00 */
[----:B------:R-:W-:Y:S05]  /*c6c0*/  WARPSYNC.COLLECTIVE R51, `(.L_x_3413) ;  /* 0x0000000033087348 */ /* 0x000fea0003c00000 */
[----:B------:R0:W1:Y:S02]  /*c6d0*/  SHFL.BFLY P3, R49, R52, R53, R54 ;  /* 0x0c00003534317389 */ /* 0x0000640000060036 */
[----:B01----:R-:W-:Y:S01]  /*c6e0*/  ENDCOLLECTIVE ;  /* 0x000000000000791b */ /* 0x003fe20003800000 */
.L_x_3413:
[----:B------:R-:W-:Y:S01]  /*c6f0*/  FADD.FTZ R50, R50, R45 ;  /* 0x0000002d32327221 */ /* 0x000fe20000010000 */
[----:B------:R-:W-:-:S04]  /*c700*/  HFMA2.MMA R53, -RZ, RZ, 0, 2.384185791015625e-07 ;  /* 0x00000004ff357435 */ /* 0x000fc800000001ff */
[----:B------:R-:W-:Y:S02]  /*c710*/  MOV R52, R50 ;  /* 0x0000003200347202 */ /* 0x000fe40000000f00 */
[----:B------:R-:W-:-:S07]  /*c720*/  MOV R47, R49 ;  /* 0x00000031002f7202 */ /* 0x000fce0000000f00 */
[----:B------:R-:W-:Y:S05]  /*c730*/  WARPSYNC.COLLECTIVE R51, `(.L_x_3414) ;  /* 0x0000000033087348 */ /* 0x000fea0003c00000 */
[----:B------:R0:W1:Y:S02]  /*c740*/  SHFL.BFLY P3, R49, R52, R53, R54 ;  /* 0x0c00003534317389 */ /* 0x0000640000060036 */
[----:B01----:R-:W-:Y:S01]  /*c750*/  ENDCOLLECTIVE ;  /* 0x000000000000791b */ /* 0x003fe20003800000 */
.L_x_3414:
[----:B------:R-:W-:-:S05]  /*c760*/  FADD.FTZ R47, R47, R46 ;  /* 0x0000002e2f2f7221 */ /* 0x000fca0000010000 */
[----:B------:R-:W-:Y:S02]  /*c770*/  MOV R52, R47 ;  /* 0x0000002f00347202 */ /* 0x000fe40000000f00 */
[----:B------:R-:W-:-:S07]  /*c780*/  MOV R45, R49 ;  /* 0x00000031002d7202 */ /* 0x000fce0000000f00 */
[----:B------:R-:W-:Y:S05]  /*c790*/  WARPSYNC.COLLECTIVE R51, `(.L_x_3415) ;  /* 0x0000000033087348 */ /* 0x000fea0003c00000 */
[----:B------:R0:W1:Y:S02]  /*c7a0*/  SHFL.BFLY P3, R49, R52, R53, R54 ;  /* 0x0c00003534317389 */ /* 0x0000640000060036 */
[----:B01----:R-:W-:Y:S01]  /*c7b0*/  ENDCOLLECTIVE ;  /* 0x000000000000791b */ /* 0x003fe20003800000 */
.L_x_3415:
[----:B------:R-:W-:Y:S01]  /*c7c0*/  FADD.FTZ R45, R50, R45 ;  /* 0x0000002d322d7221 */ /* 0x000fe20000010000 */
[----:B------:R-:W-:-:S04]  /*c7d0*/  HFMA2.MMA R53, -RZ, RZ, 0, 1.1920928955078125e-07 ;  /* 0x00000002ff357435 */ /* 0x000fc800000001ff */
[----:B------:R-:W-:Y:S02]  /*c7e0*/  MOV R52, R45 ;  /* 0x0000002d00347202 */ /* 0x000fe40000000f00 */
[----:B------:R-:W-:-:S07]  /*c7f0*/  MOV R46, R49 ;  /* 0x00000031002e7202 */ /* 0x000fce0000000f00 */
[----:B------:R-:W-:Y:S05]  /*c800*/  WARPSYNC.COLLECTIVE R51, `(.L_x_3416) ;  /* 0x0000000033087348 */ /* 0x000fea0003c00000 */
[----:B------:R0:W1:Y:S02]  /*c810*/  SHFL.BFLY P3, R49, R52, R53, R54 ;  /* 0x0c00003534317389 */ /* 0x0000640000060036 */
[----:B01----:R-:W-:Y:S01]  /*c820*/  ENDCOLLECTIVE ;  /* 0x000000000000791b */ /* 0x003fe20003800000 */
.L_x_3416:
[----:B------:R-:W-:-:S05]  /*c830*/  FADD.FTZ R46, R47, R46 ;  /* 0x0000002e2f2e7221 */ /* 0x000fca0000010000 */
[----:B------:R-:W-:Y:S02]  /*c840*/  MOV R52, R46 ;  /* 0x0000002e00347202 */ /* 0x000fe40000000f00 */
[----:B------:R-:W-:-:S07]  /*c850*/  MOV R48, R49 ;  /* 0x0000003100307202 */ /* 0x000fce0000000f00 */
[----:B------:R-:W-:Y:S05]  /*c860*/  WARPSYNC.COLLECTIVE R51, `(.L_x_3417) ;  /* 0x0000000033087348 */ /* 0x000fea0003c00000 */
[----:B------:R0:W1:Y:S02]  /*c870*/  SHFL.BFLY P3, R49, R52, R53, R54 ;  /* 0x0c00003534317389 */ /* 0x0000640000060036 */
[----:B01----:R-:W-:Y:S01]  /*c880*/  ENDCOLLECTIVE ;  /* 0x000000000000791b */ /* 0x003fe20003800000 */
.L_x_3417:
        /* <DEDUP_REMOVED lines=12> */
.L_x_3418:
        /* <DEDUP_REMOVED lines=9> */
.L_x_3419:
[----:B------:R-:W-:Y:S01]  /*c9e0*/  FADD.FTZ R34, R45, R34 ;  /* 0x000000222d227221 */ /* 0x000fe20000010000 */
[----:B------:R-:W-:Y:S01]  /*c9f0*/  MOV R25, R49 ;  /* 0x0000003100197202 */ /* 0x000fe20000000f00 */
[----:B------:R-:W-:Y:S06]  /*ca00*/  BRA `(.L_x_3420) ;  /* 0xffffffe400007947 */ /* 0x000fec000383ffff */
.L_x_3421:
        /* <DEDUP_REMOVED lines=15> */
.L_x_3806:


//--------------------- .text._ZN13group_norm_v218gn_bwd_cuda_kernelI6__halfLi320ELi3ELi16ELi80ELi256ELb1ELb1ELi32ELi320ELi320ELi4ELb1ELi40ELb0ELb0ELNS_15WgradSyncMethodE3ENS_16CompileConditionILi900EEEEEvPT_S6_S6_PKS5_S8_S8_S8_PKfflPfPj --------------------------
	.section	.text._ZN13group_norm_v218gn_bwd_cuda_kernelI6__halfLi320ELi3ELi16ELi80ELi256ELb1ELb1ELi32ELi320ELi320ELi4ELb1ELi40ELb0ELb0ELNS_15WgradSyncMethodE3ENS_16CompileConditionILi900EEEEEvPT_S6_S6_PKS5_S8_S8_S8_PKfflPfPj,"ax",@progbits
	.align	128
        .global         _ZN13group_norm_v218gn_bwd_cuda_kernelI6__halfLi320ELi3ELi16ELi80ELi256ELb1ELb1ELi32ELi320ELi320ELi4ELb1ELi40ELb0ELb0ELNS_15WgradSyncMethodE3ENS_16CompileConditionILi900EEEEEvPT_S6_S6_PKS5_S8_S8_S8_PKfflPfPj
        .type           _ZN13group_norm_v218gn_bwd_cuda_kernelI6__halfLi320ELi3ELi16ELi80ELi256ELb1ELb1ELi32ELi320ELi320ELi4ELb1ELi40ELb0ELb0ELNS_15WgradSyncMethodE3ENS_16CompileConditionILi900EEEEEvPT_S6_S6_PKS5_S8_S8_S8_PKfflPfPj,@function
        .size           _ZN13group_norm_v218gn_bwd_cuda_kernelI6__halfLi320ELi3ELi16ELi80ELi256ELb1ELb1ELi32ELi320ELi320ELi4ELb1ELi40ELb0ELb0ELNS_15WgradSyncMethodE3ENS_16CompileConditionILi900EEEEEvPT_S6_S6_PKS5_S8_S8_S8_PKfflPfPj,(.L_x_3807 - _ZN13group_norm_v218gn_bwd_cuda_kernelI6__halfLi320ELi3ELi16ELi80ELi256ELb1ELb1ELi32ELi320ELi320ELi4ELb1ELi40ELb0ELb0ELNS_15WgradSyncMethodE3ENS_16CompileConditionILi900EEEEEvPT_S6_S6_PKS5_S8_S8_S8_PKfflPfPj)
        .other          _ZN13group_norm_v218gn_bwd_cuda_kernelI6__halfLi320ELi3ELi16ELi80ELi256ELb1ELb1ELi32ELi320ELi320ELi4ELb1ELi40ELb0ELb0ELNS_15WgradSyncMethodE3ENS_16CompileConditionILi900EEEEEvPT_S6_S6_PKS5_S8_S8_S8_PKfflPfPj,@"STO_CUDA_ENTRY STV_DEFAULT"
_ZN13group_norm_v218gn_bwd_cuda_kernelI6__halfLi320ELi3ELi16ELi80ELi256ELb1ELb1ELi32ELi320ELi320ELi4ELb1ELi40ELb0ELb0ELNS_15WgradSyncMethodE3ENS_16CompileConditionILi900EEEEEvPT_S6_S6_PKS5_S8_S8_S8_PKfflPfPj:
.text._ZN13group_norm_v218gn_bwd_cuda_kernelI6__halfLi320ELi3ELi16ELi80ELi256ELb1ELb1ELi32ELi320ELi320ELi4ELb1ELi40ELb0ELb0ELNS_15WgradSyncMethodE3ENS_16CompileConditionILi900EEEEEvPT_S6_S6_PKS5_S8_S8_S8_PKfflPfPj:
        /* <DEDUP_REMOVED lines=32> */
.L_x_3424:
[----:B------:R-:W2:Y:S04]  /*0200*/  LD.E.STRONG.GPU R0, desc[UR12][R2.64] ;  /* 0x0000000c02007980 */ /* 0x000ea8000c10f900 */
[----:B--2---:R-:W-:Y:S01]  /*0210*/  CCTL.IVALL ;  /* 0x00000000ff00798f */ /* 0x004fe20002000000 */
[----:B------:R-:W-:Y:S05]  /*0220*/  YIELD ;  /* 0x0000000000007946 */ /* 0x000fea0003800000 */
[----:B-----5:R-:W-:-:S04]  /*0230*/  LOP3.LUT R0, R0, R5, RZ, 0x3c, !PT ;  /* 0x0000000500007212 */ /* 0x020fc800078e3cff */
[----:B------:R-:W-:-:S13]  /*0240*/  ISETP.GT.AND P0, PT, R0, -0x1, PT ;  /* 0xffffffff0000780c */ /* 0x000fda0003f04270 */
[----:B------:R-:W-:Y:S05]  /*0250*/  @P0 BRA `(.L_x_3424) ;  /* 0xfffffffc00e80947 */ /* 0x000fea000383ffff */
.L_x_3423:
[----:B------:R-:W-:Y:S05]  /*0260*/  WARPSYNC.ALL ;  /* 0x0000000000007948 */ /* 0x000fea0003800000 */
[----:B------:R-:W-:Y:S06]  /*0270*/  BAR.SYNC.DEFER_BLOCKING 0x0 ;  /* 0x0000000000007b1d */ /* 0x000fec0000010000 */
[----:B------:R-:W-:Y:S05]  /*0280*/  BRA `(.L_x_3425) ;  /* 0x0000005c00b47947 */ /* 0x000fea0003800000 */
.L_x_3422:
[----:B------:R-:W0:Y:S01]  /*0290*/  S2R R9, SR_TID.X ;  /* 0x0000000000097919 */ /* 0x000e220000002100 */
[----:B------:R-:W1:Y:S01]  /*02a0*/  S2UR UR8, SR_CgaCtaId ;  /* 0x00000000000879c3 */ /* 0x000e620000008800 */
[----:B------:R-:W-:Y:S01]  /*02b0*/  UMOV UR4, 0x400 ;  /* 0x0000040000047882 */ /* 0x000fe20000000000 */
[----:B------:R-:W-:Y:S01]  /*02c0*/  CS2R R28, SRZ ;  /* 0x00000000001c7805 */ /* 0x000fe2000001ff00 */
[----:B------:R-:W-:-:S04]  /*02d0*/  UIADD3 UR4, UR4, 0x2800, URZ ;  /* 0x0000280004047890 */ /* 0x000fc8000fffe03f */
        /* <DEDUP_REMOVED lines=32> */
[----:B------:R1:W-:Y:S04]  /*04e0*/  STL [R1+0x30], RZ ;  /* 0x000030ff01007387 */ /* 0x0003e80000100800 */
[----:B------:R1:W-:Y:S04]  /*04f0*/  STL [R1+0x28], RZ ;  /* 0x000028ff01007387 */ /* 0x0003e80000100800 */
[----:B------:R1:W-:Y:S02]  /*0500*/  STL [R1+0x18], RZ ;  /* 0x000018ff01007387 */ /* 0x0003e40000100800 */
.L_x_3437:
[----:B-12---:R-:W0:Y:S01]  /*0510*/  S2R R0, SR_TID.X ;  /* 0x0000000000007919 */ /* 0x006e220000002100 */
[----:B------:R-:W-:Y:S01]  /*0520*/  ULOP3.LUT UR9, UR11, 0x3, URZ, 0xc0, !UPT ;  /* 0x000000030b097892 */ /* 0x000fe2000f8ec03f */
[----:B------:R-:W1:Y:S01]  /*0530*/  LDC.64 R14, c[0x0][0x240] ;  /* 0x00009000ff0e7b82 */ /* 0x000e620000000a00 */
[----:B------:R-:W-:Y:S01]  /*0540*/  USHF.L.U32 UR10, UR17, 0x5, URZ ;  /* 0x00000005110a7899 */ /* 0x000fe2000800063f */
[----:B-----5:R-:W-:Y:S01]  /*0550*/  STL [R1+0xf4], R28 ;  /* 0x0000f41c01007387 */ /* 0x020fe20000100800 */
[----:B------:R-:W-:Y:S02]  /*0560*/  UIMAD UR14, UR9, 0x140, URZ ;  /* 0x00000140090e78a4 */ /* 0x000fe4000f8e023f */
[----:B------:R-:W-:Y:S01]  /*0570*/  USHF.R.U64 UR15, UR11, 0x2, UR5 ;  /* 0x000000020b0f7899 */ /* 0x000fe20008001205 */
[----:B------:R-:W-:Y:S01]  /*0580*/  STL [R1+0xf0], R29 ;  /* 0x0000f01d01007387 */ /* 0x000fe20000100800 */
[----:B------:R-:W-:Y:S02]  /*0590*/  ULOP3.LUT UR10, UR10, 0xe0, URZ, 0xc0, !UPT ;  /* 0x000000e00a0a7892 */ /* 0x000fe4000f8ec03f */
[----:B------:R-:W-:Y:S01]  /*05a0*/  USHF.R.U32.HI UR9, URZ, 0x2, UR5 ;  /* 0x000000023f097899 */ /* 0x000fe20008011605 */
[----:B------:R-:W-:Y:S01]  /*05b0*/  ULDC.64 UR18, c[0x0][0x248] ;  /* 0x0000920000127ab9 */ /* 0x000fe20000000a00 */
[----:B------:R-:W-:Y:S01]  /*05c0*/  ULDC.64 UR20, c[0x0][0x228] ;  /* 0x00008a0000147ab9 */ /* 0x000fe20000000a00 */
[----:B0-----:R-:W-:-:S05]  /*05d0*/  IMAD.WIDE.U32 R2, R0, -0x33333333, RZ ;  /* 0xcccccccd00027825 */ /* 0x001fca00078e00ff */
[----:B------:R-:W-:-:S04]  /*05e0*/  SHF.R.U32.HI R49, RZ, 0x6, R3 ;  /* 0x00000006ff317819 */ /* 0x000fc80000011603 */
        /* <DEDUP_REMOVED lines=8> */
[----:B------:R-:W-:Y:S02]  /*0670*/  SHF.R.U32.HI R6, RZ, 0x6, R5 ;  /* 0x00000006ff067819 */ /* 0x000fe40000011605 */
[----:B------:R-:W-:-:S03]  /*0680*/  MOV R5, UR15 ;  /* 0x0000000f00057c02 */ /* 0x000fc60008000f00 */
[----:B------:R0:W-:Y:S01]  /*0690*/  STL [R1+0xa8], R6 ;  /* 0x0000a80601007387 */ /* 0x0001e20000100800 */
[C---:B------:R-:W-:Y:S01]  /*06a0*/  LEA R8, P0, R5.reuse, R6, 0x4 ;  /* 0x0000000605087211 */ /* 0x040fe200078020ff */
[----:B0-----:R-:W-:-:S03]  /*06b0*/  IMAD.WIDE.U32 R6, R5, 0x50000, R2 ;  /* 0x0005000005067825 */ /* 0x001fc600078e0002 */
[----:B------:R-:W-:Y:S02]  /*06c0*/  LEA.HI.X R3, R5, RZ, R0, 0x4, P0 ;  /* 0x000000ff05037211 */ /* 0x000fe400000f2400 */
[----:B------:R-:W-:Y:S01]  /*06d0*/  LEA R24, P0, R8, UR18, 0x3 ;  /* 0x0000001208187c11 */ /* 0x000fe2000f8018ff */
[----:B------:R-:W0:Y:S01]  /*06e0*/  LDC.64 R4, c[0x0][0x238] ;  /* 0x00008e00ff047b82 */ /* 0x000e220000000a00 */
[----:B------:R-:W-:Y:S01]  /*06f0*/  IADD3 R30, R7, UR9, RZ ;  /* 0x00000009071e7c10 */ /* 0x000fe2000fffe0ff */
[----:B-1----:R-:W-:Y:S01]  /*0700*/  IMAD.WIDE R14, R2, 0x2, R14 ;  /* 0x00000002020e7825 */ /* 0x002fe200078e020e */
[----:B------:R-:W-:Y:S01]  /*0710*/  IADD3 R0, P1, R27, R6, RZ ;  /* 0x000000061b007210 */ /* 0x000fe20007f3e0ff */
[----:B------:R-:W-:Y:S01]  /*0720*/  ULDC UR9, c[0x0][0x250] ;  /* 0x0000940000097ab9 */ /* 0x000fe20000000800 */
[----:B------:R-:W-:Y:S01]  /*0730*/  LEA.HI.X R25, R8, UR19, R3, 0x3, P0 ;  /* 0x0000001308197c11 */ /* 0x000fe200080f1c03 */
[----:B------:R-:W-:Y:S01]  /*0740*/  ULDC.64 UR18, c[0x0][0x230] ;  /* 0x00008c0000127ab9 */ /* 0x000fe20000000a00 */
[----:B------:R-:W-:Y:S01]  /*0750*/  IADD3.X R3, RZ, R30, RZ, P1, !PT ;  /* 0x0000001eff037210 */ /* 0x000fe20000ffe4ff */
[----:B------:R-:W2:Y:S01]  /*0760*/  LDG.E.64.CONSTANT R14, desc[UR12][R14.64] ;  /* 0x0000000c0e0e7981 */ /* 0x000ea2000c1e9b00 */
[----:B------:R-:W-:-:S02]  /*0770*/  SHF.L.U32 R23, R0, 0x1, RZ ;  /* 0x0000000100177819 */ /* 0x000fc400000006ff */
[----:B------:R-:W-:Y:S01]  /*0780*/  SHF.L.U64.HI R22, R0, 0x1, R3 ;  /* 0x0000000100167819 */ /* 0x000fe20000010203 */
[----:B------:R-:W3:Y:S01]  /*0790*/  LDG.E.64.CONSTANT R24, desc[UR12][R24.64] ;  /* 0x0000000c18187981 */ /* 0x000ee2000c1e9b00 */
[----:B------:R-:W-:Y:S02]  /*07a0*/  IADD3 R20, P0, R23, UR18, RZ ;  /* 0x0000001217147c10 */ /* 0x000fe4000ff1e0ff */
[----:B------:R-:W-:Y:S01]  /*07b0*/  IADD3 R3, R27, 0x1400, RZ ;  /* 0x000014001b037810 */ /* 0x000fe20007ffe0ff */
[----:B------:R-:W-:Y:S01]  /*07c0*/  STL [R1+0x78], R23 ;  /* 0x0000781701007387 */ /* 0x000fe20000100800 */
[----:B------:R-:W-:Y:S02]  /*07d0*/  IADD3.X R21, R22, UR19, RZ, P0, !PT ;  /* 0x0000001316157c10 */ /* 0x000fe400087fe4ff */
[----:B------:R-:W-:Y:S01]  /*07e0*/  IADD3 R3, P0, R3, R6, RZ ;  /* 0x0000000603037210 */ /* 0x000fe20007f1e0ff */
[----:B------:R1:W-:Y:S03]  /*07f0*/  STL [R1+0xa0], R22 ;  /* 0x0000a01601007387 */ /* 0x0003e60000100800 */
[----:B------:R-:W-:Y:S01]  /*0800*/  IADD3.X R0, RZ, R30, RZ, P0, !PT ;  /* 0x0000001eff007210 */ /* 0x000fe200007fe4ff */
[----:B------:R-:W4:Y:S01]  /*0810*/  LDG.E.64.CONSTANT R20, desc[UR12][R20.64] ;  /* 0x0000000c14147981 */ /* 0x000f22000c1e9b00 */
[C---:B------:R-:W-:Y:S01]  /*0820*/  SHF.L.U32 R17, R3.reuse, 0x1, RZ ;  /* 0x0000000103117819 */ /* 0x040fe200000006ff */
[----:B0-----:R-:W-:Y:S01]  /*0830*/  IMAD.WIDE R4, R2, 0x2, R4 ;  /* 0x0000000202047825 */ /* 0x001fe200078e0204 */
[----:B------:R-:W-:-:S02]  /*0840*/  SHF.L.U64.HI R16, R3, 0x1, R0 ;  /* 0x0000000103107819 */ /* 0x000fc40000010200 */
[----:B------:R-:W-:Y:S02]  /*0850*/  IADD3 R12, P0, R17, UR18, RZ ;  /* 0x00000012110c7c10 */ /* 0x000fe4000ff1e0ff */
[----:B------:R-:W-:Y:S01]  /*0860*/  IADD3 R3, R27, 0x2800, RZ ;  /* 0x000028001b037810 */ /* 0x000fe20007ffe0ff */
[----:B------:R-:W-:Y:S01]  /*0870*/  STL [R1+0x98], R17 ;  /* 0x0000981101007387 */ /* 0x000fe20000100800 */
[----:B------:R-:W-:Y:S02]  /*0880*/  IADD3.X R13, R16, UR19, RZ, P0, !PT ;  /* 0x00000013100d7c10 */ /* 0x000fe400087fe4ff */
[----:B------:R-:W-:Y:S01]  /*0890*/  IADD3 R3, P0, R3, R6, RZ ;  /* 0x0000000603037210 */ /* 0x000fe20007f1e0ff */
[----:B------:R-:W2:Y:S03]  /*08a0*/  LDG.E.64.CONSTANT R4, desc[UR12][R4.64] ;  /* 0x0000000c04047981 */ /* 0x000ea6000c1e9b00 */
[----:B------:R-:W-:Y:S01]  /*08b0*/  IADD3.X R0, RZ, R30, RZ, P0, !PT ;  /* 0x0000001eff007210 */ /* 0x000fe200007fe4ff */
[----:B------:R-:W-:Y:S01]  /*08c0*/  STL [R1+0x9c], R16 ;  /* 0x00009c1001007387 */ /* 0x000fe20000100800 */
[----:B------:R-:W-:-:S02]  /*08d0*/  SHF.L.U32 R11, R3, 0x1, RZ ;  /* 0x00000001030b7819 */ /* 0x000fc400000006ff */
[----:B------:R-:W-:Y:S01]  /*08e0*/  SHF.L.U64.HI R9, R3, 0x1, R0 ;  /* 0x0000000103097819 */ /* 0x000fe20000010200 */
[----:B------:R-:W2:Y:S01]  /*08f0*/  LDG.E.64.CONSTANT R12, desc[UR12][R12.64] ;  /* 0x0000000c0c0c7981 */ /* 0x000ea2000c1e9b00 */
[----:B------:R-:W-:Y:S02]  /*0900*/  IADD3 R18, P0, R11, UR18, RZ ;  /* 0x000000120b127c10 */ /* 0x000fe4000ff1e0ff */
[----:B------:R-:W-:Y:S02]  /*0910*/  IADD3 R3, R27, 0x3c00, RZ ;  /* 0x00003c001b037810 */ /* 0x000fe40007ffe0ff */
[----:B------:R-:W-:Y:S02]  /*0920*/  IADD3.X R19, R9, UR19, RZ, P0, !PT ;  /* 0x0000001309137c10 */ /* 0x000fe400087fe4ff */
[----:B------:R-:W-:-:S04]  /*0930*/  IADD3 R3, P0, R3, R6, RZ ;  /* 0x0000000603037210 */ /* 0x000fc80007f1e0ff */
[----:B------:R-:W-:Y:S01]  /*0940*/  IADD3.X R0, RZ, R30, RZ, P0, !PT ;  /* 0x0000001eff007210 */ /* 0x000fe200007fe4ff */
[----:B------:R-:W-:Y:S01]  /*0950*/  STL [R1+0x90], R11 ;  /* 0x0000900b01007387 */ /* 0x000fe20000100800 */
[C---:B------:R-:W-:Y:S02]  /*0960*/  SHF.L.U32 R10, R3.reuse, 0x1, RZ ;  /* 0x00000001030a7819 */ /* 0x040fe400000006ff */
[----:B------:R-:W-:Y:S01]  /*0970*/  SHF.L.U64.HI R26, R3, 0x1, R0 ;  /* 0x00000001031a7819 */ /* 0x000fe20000010200 */
[----:B------:R-:W2:Y:S01]  /*0980*/  LDG.E.64.CONSTANT R18, desc[UR12][R18.64] ;  /* 0x0000000c12127981 */ /* 0x000ea2000c1e9b00 */
[----:B------:R-:W-:-:S04]  /*0990*/  IADD3 R34, P0, R10, UR18, RZ ;  /* 0x000000120a227c10 */ /* 0x000fc8000ff1e0ff */
[----:B------:R-:W-:Y:S02]  /*09a0*/  IADD3.X R35, R26, UR19, RZ, P0, !PT ;  /* 0x000000131a237c10 */ /* 0x000fe400087fe4ff */
[----:B------:R-:W-:Y:S02]  /*09b0*/  IADD3 R42, P0, R23, UR20, RZ ;  /* 0x00000014172a7c10 */ /* 0x000fe4000ff1e0ff */
[----:B------:R-:W-:Y:S02]  /*09c0*/  IADD3 R3, R27, 0x5000, RZ ;  /* 0x000050001b037810 */ /* 0x000fe40007ffe0ff */
[----:B------:R-:W-:Y:S01]  /*09d0*/  IADD3.X R43, R22, UR21, RZ, P0, !PT ;  /* 0x00000015162b7c10 */ /* 0x000fe200087fe4ff */
[----:B------:R0:W-:Y:S01]  /*09e0*/  STL [R1+0x94], R9 ;  /* 0x0000940901007387 */ /* 0x0001e20000100800 */
[----:B------:R-:W-:Y:S02]  /*09f0*/  IADD3 R32, P0, R17, UR20, RZ ;  /* 0x0000001411207c10 */ /* 0x000fe4000ff1e0ff */
[----:B------:R-:W-:Y:S01]  /*0a00*/  IADD3 R3, P1, R3, R6, RZ ;  /* 0x0000000603037210 */ /* 0x000fe20007f3e0ff */
[----:B------:R-:W2:Y:S01]  /*0a10*/  LDG.E.64.CONSTANT R34, desc[UR12][R34.64] ;  /* 0x0000000c22227981 */ /* 0x000ea2000c1e9b00 */
[----:B------:R-:W-:-:S02]  /*0a20*/  IADD3.X R33, R16, UR21, RZ, P0, !PT ;  /* 0x0000001510217c10 */ /* 0x000fc400087fe4ff */
[----:B-1----:R-:W-:Y:S01]  /*0a30*/  IADD3 R22, P0, R11, UR20, RZ ;  /* 0x000000140b167c10 */ /* 0x002fe2000ff1e0ff */
[----:B------:R-:W2:Y:S01]  /*0a40*/  LDG.E.64.CONSTANT R42, desc[UR12][R42.64] ;  /* 0x0000000c2a2a7981 */ /* 0x000ea2000c1e9b00 */
[----:B------:R-:W-:Y:S02]  /*0a50*/  IADD3.X R0, RZ, R30, RZ, P1, !PT ;  /* 0x0000001eff007210 */ /* 0x000fe40000ffe4ff */
[----:B------:R-:W-:Y:S01]  /*0a60*/  SHF.L.U32 R31, R3, 0x1, RZ ;  /* 0x00000001031f7819 */ /* 0x000fe200000006ff */
[----:B------:R-:W2:Y:S01]  /*0a70*/  LDG.E.64.CONSTANT R32, desc[UR12][R32.64] ;  /* 0x0000000c20207981 */ /* 0x000ea2000c1e9b00 */
[----:B------:R-:W-:Y:S02]  /*0a80*/  IADD3.X R23, R9, UR21, RZ, P0, !PT ;  /* 0x0000001509177c10 */ /* 0x000fe400087fe4ff */
[----:B------:R-:W-:Y:S02]  /*0a90*/  SHF.L.U64.HI R36, R3, 0x1, R0 ;  /* 0x0000000103247819 */ /* 0x000fe40000010200 */
[----:B------:R-:W-:-:S02]  /*0aa0*/  IADD3 R8, P0, R31, UR18, RZ ;  /* 0x000000121f087c10 */ /* 0x000fc4000ff1e0ff */
[----:B------:R-:W2:Y:S02]  /*0ab0*/  LDG.E.64.CONSTANT R22, desc[UR12][R22.64] ;  /* 0x0000000c16167981 */ /* 0x000ea4000c1e9b00 */
[----:B0-----:R-:W-:-:S06]  /*0ac0*/  IADD3.X R9, R36, UR19, RZ, P0, !PT ;  /* 0x0000001324097c10 */ /* 0x001fcc00087fe4ff */
[----:B------:R-:W2:Y:S01]  /*0ad0*/  LDG.E.64.CONSTANT R8, desc[UR12][R8.64] ;  /* 0x0000000c08087981 */ /* 0x000ea2000c1e9b00 */
[----:B------:R-:W-:-:S04]  /*0ae0*/  IADD3 R3, R27, 0x6400, RZ ;  /* 0x000064001b037810 */ /* 0x000fc80007ffe0ff */
[----:B------:R-:W-:-:S04]  /*0af0*/  IADD3 R3, P0, R3, R6, RZ ;  /* 0x0000000603037210 */ /* 0x000fc80007f1e0ff */
[----:B------:R-:W-:Y:S02]  /*0b00*/  IADD3.X R0, RZ, R30, RZ, P0, !PT ;  /* 0x0000001eff007210 */ /* 0x000fe400007fe4ff */
[C---:B------:R-:W-:Y:S02]  /*0b10*/  SHF.L.U32 R57, R3.reuse, 0x1, RZ ;  /* 0x0000000103397819 */ /* 0x040fe400000006ff */
[----:B------:R-:W-:Y:S01]  /*0b20*/  SHF.L.U64.HI R28, R3, 0x1, R0 ;  /* 0x00000001031c7819 */ /* 0x000fe20000010200 */
[----:B------:R0:W-:Y:S04]  /*0b30*/  STL [R1+0x88], R10 ;  /* 0x0000880a01007387 */ /* 0x0001e80000100800 */
[----:B------:R-:W-:Y:S04]  /*0b40*/  STL [R1+0x8c], R26 ;  /* 0x00008c1a01007387 */ /* 0x000fe80000100800 */
[----:B------:R-:W-:Y:S04]  /*0b50*/  STL [R1+0x80], R31 ;  /* 0x0000801f01007387 */ /* 0x000fe80000100800 */
[----:B------:R-:W-:Y:S01]  /*0b60*/  STL [R1+0x84], R36 ;  /* 0x0000842401007387 */ /* 0x000fe20000100800 */
[----:B0-----:R-:W-:-:S02]  /*0b70*/  IADD3 R10, P0, R10, UR20, RZ ;  /* 0x000000140a0a7c10 */ /* 0x001fc4000ff1e0ff */
[----:B------:R-:W-:Y:S02]  /*0b80*/  IADD3 R16, P1, R57, UR18, RZ ;  /* 0x0000001239107c10 */ /* 0x000fe4000ff3e0ff */
[----:B------:R-:W-:Y:S02]  /*0b90*/  IADD3.X R11, R26, UR21, RZ, P0, !PT ;  /* 0x000000151a0b7c10 */ /* 0x000fe400087fe4ff */
[----:B------:R-:W-:-:S04]  /*0ba0*/  IADD3.X R17, R28, UR19, RZ, P1, !PT ;  /* 0x000000131c117c10 */ /* 0x000fc80008ffe4ff */
[----:B------:R-:W2:Y:S04]  /*0bb0*/  LDG.E.64.CONSTANT R10, desc[UR12][R10.64] ;  /* 0x0000000c0a0a7981 */ /* 0x000ea8000c1e9b00 */
[----:B------:R-:W2:Y:S01]  /*0bc0*/  LDG.E.64.CONSTANT R16, desc[UR12][R16.64] ;  /* 0x0000000c10107981 */ /* 0x000ea2000c1e9b00 */
[----:B---3--:R-:W-:-:S06]  /*0bd0*/  FADD.FTZ R2, R25, UR9 ;  /* 0x0000000919027e21 */ /* 0x008fcc0008010000 */
[----:B------:R-:W0:Y:S01]  /*0be0*/  MUFU.RSQ R2, R2 ;  /* 0x0000000200027308 */ /* 0x000e220000001400 */
[----:B----4-:R-:W-:-:S05]  /*0bf0*/  HADD2.F32 R3, -RZ, R20.H0_H0 ;  /* 0x20000014ff037230 */ /* 0x010fca0000004100 */
[----:B------:R-:W-:Y:S01]  /*0c00*/  FADD.FTZ R3, -R24, R3 ;  /* 0x0000000318037221 */ /* 0x000fe20000010100 */
[----:B------:R-:W-:Y:S02]  /*0c10*/  HADD2.F32 R20, -RZ, R20.H1_H1 ;  /* 0x30000014ff147230 */ /* 0x000fe40000004100 */
[----:B--2---:R-:W-:Y:S02]  /*0c20*/  HADD2.F32 R60, -RZ, R14.H0_H0 ;  /* 0x2000000eff3c7230 */ /* 0x004fe40000004100 */
[----:B0-----:R-:W-:Y:S01]  /*0c30*/  FMUL.FTZ R7, R2, R3 ;  /* 0x0000000302077220 */ /* 0x001fe20000410000 */
[----:B------:R-:W-:Y:S02]  /*0c40*/  HADD2.F32 R0, -RZ, R4.H0_H0 ;  /* 0x20000004ff007230 */ /* 0x000fe40000004100 */
[----:B------:R-:W-:-:S03]  /*0c50*/  FADD.FTZ R20, -R24, R20 ;  /* 0x0000001418147221 */ /* 0x000fc60000010100 */
[----:B------:R-:W-:Y:S01]  /*0c60*/  FFMA.FTZ R50, R7, R0, R60 ;  /* 0x0000000007327223 */ /* 0x000fe2000001003c */
[----:B------:R-:W-:Y:S02]  /*0c70*/  HADD2.F32 R3, -RZ, R4.H1_H1 ;  /* 0x30000004ff037230 */ /* 0x000fe40000004100 */
[----:B------:R-:W-:Y:S02]  /*0c80*/  HADD2.F32 R61, -RZ, R14.H1_H1 ;  /* 0x3000000eff3d7230 */ /* 0x000fe40000004100 */
[----:B------:R-:W-:Y:S02]  /*0c90*/  HADD2.F32 R25, -RZ, R15.H0_H0 ;  /* 0x2000000fff197230 */ /* 0x000fe40000004100 */
[----:B------:R-:W-:Y:S02]  /*0ca0*/  HADD2.F32 R4, -RZ, R5.H0_H0 ;  /* 0x20000005ff047230 */ /* 0x000fe40000004100 */
[----:B------:R-:W-:Y:S02]  /*0cb0*/  HADD2.F32 R58, -RZ, R15.H1_H1 ;  /* 0x3000000fff3a7230 */ /* 0x000fe40000004100 */
[----:B------:R-:W-:-:S02]  /*0cc0*/  HADD2.F32 R15, -RZ, R12.H1_H1 ;  /* 0x3000000cff0f7230 */ /* 0x000fc40000004100 */
[----:B------:R-:W-:Y:S02]  /*0cd0*/  HADD2.F32 R5, -RZ, R5.H1_H1 ;  /* 0x30000005ff057230 */ /* 0x000fe40000004100 */
[----:B------:R-:W-:-:S06]  /*0ce0*/  FMUL.FTZ R53, R50, -1.4426950216293334961 ;  /* 0xbfb8aa3b32357820 */ /* 0x000fcc0000410000 */
[----:B------:R-:W-:Y:S01]  /*0cf0*/  MUFU.EX2 R53, R53 ;  /* 0x0000003500357308 */ /* 0x000fe20000000800 */
[----:B------:R0:W-:Y:S04]  /*0d00*/  STL [R1+0x118], R9 ;  /* 0x0001180901007387 */ /* 0x0001e80000100800 */
[----:B------:R-:W-:Y:S04]  /*0d10*/  STL [R1+0x74], R57 ;  /* 0x0000743901007387 */ /* 0x000fe80000100800 */
[----:B------:R-:W-:Y:S04]  /*0d20*/  STL [R1+0x7c], R28 ;  /* 0x00007c1c01007387 */ /* 0x000fe80000100800 */
[----:B------:R1:W-:Y:S01]  /*0d30*/  STL [R1+0x60], R7 ;  /* 0x0000600701007387 */ /* 0x0003e20000100800 */
[----:B0-----:R-:W-:Y:S01]  /*0d40*/  FMUL.FTZ R9, R2, R20 ;  /* 0x0000001402097220 */ /* 0x001fe20000410000 */
[----:B-1----:R-:W-:-:S04]  /*0d50*/  HADD2.F32 R7, -RZ, R21.H0_H0 ;  /* 0x20000015ff077230 */ /* 0x002fc80000004100 */
[----:B------:R0:W-:Y:S01]  /*0d60*/  STL [R1+0x3c], R9 ;  /* 0x00003c0901007387 */ /* 0x0001e20000100800 */
[----:B------:R-:W-:Y:S01]  /*0d70*/  FFMA.FTZ R46, R9, R3, R61 ;  /* 0x00000003092e7223 */ /* 0x000fe2000001003d */
[----:B------:R-:W-:Y:S01]  /*0d80*/  FADD.FTZ R14, -R24, R7 ;  /* 0x00000007180e7221 */ /* 0x000fe20000010100 */
[----:B------:R-:W-:-:S03]  /*0d90*/  HADD2.F32 R7, -RZ, R21.H1_H1 ;  /* 0x30000015ff077230 */ /* 0x000fc60000004100 */
[----:B0-----:R-:W-:Y:S01]  /*0da0*/  FMUL.FTZ R9, R2, R14 ;  /* 0x0000000e02097220 */ /* 0x001fe20000410000 */
[----:B------:R-:W-:Y:S02]  /*0db0*/  HADD2.F32 R14, -RZ, R12.H0_H0 ;  /* 0x2000000cff0e7230 */ /* 0x000fe40000004100 */
[C---:B------:R-:W-:Y:S01]  /*0dc0*/  FADD.FTZ R7, -R24.reuse, R7 ;  /* 0x0000000718077221 */ /* 0x040fe20000010100 */
[----:B------:R-:W-:Y:S02]  /*0dd0*/  STL [R1], R25 ;  /* 0x0000001901007387 */ /* 0x000fe40000100800 */
[----:B------:R-:W-:Y:S01]  /*0de0*/  FADD.FTZ R14, -R24, R14 ;  /* 0x0000000e180e7221 */ /* 0x000fe20000010100 */
[----:B------:R-:W-:Y:S01]  /*0df0*/  FMUL.FTZ R29, R2, R7 ;  /* 0x00000007021d7220 */ /* 0x000fe20000410000 */
[--C-:B------:R-:W-:Y:S01]  /*0e00*/  HADD2.F32 R7, -RZ, R13.reuse.H0_H0 ;  /* 0x2000000dff077230 */ /* 0x100fe20000004100 */
[----:B------:R0:W-:Y:S01]  /*0e10*/  STL [R1+0x54], R9 ;  /* 0x0000540901007387 */ /* 0x0001e20000100800 */
[----:B------:R-:W-:Y:S01]  /*0e20*/  FFMA.FTZ R44, R9, R4, R25 ;  /* 0x00000004092c7223 */ /* 0x000fe20000010019 */
[----:B------:R-:W-:Y:S01]  /*0e30*/  FMUL.FTZ R54, R46, -1.4426950216293334961 ;  /* 0xbfb8aa3b2e367820 */ /* 0x000fe20000410000 */
[----:B------:R-:W-:Y:S01]  /*0e40*/  HADD2.F32 R20, -RZ, R13.H1_H1 ;  /* 0x3000000dff147230 */ /* 0x000fe20000004100 */
[----:B------:R-:W-:Y:S01]  /*0e50*/  IADD3 R12, R27, 0x7800, RZ ;  /* 0x000078001b0c7810 */ /* 0x000fe20007ffe0ff */
[----:B------:R-:W-:Y:S01]  /*0e60*/  STL [R1+0x4], R58 ;  /* 0x0000043a01007387 */ /* 0x000fe20000100800 */
[C---:B------:R-:W-:Y:S01]  /*0e70*/  FADD.FTZ R13, -R24.reuse, R15 ;  /* 0x0000000f180d7221 */ /* 0x040fe20000010100 */
[----:B------:R-:W-:Y:S01]  /*0e80*/  FADD.FTZ R7, -R24, R7 ;  /* 0x0000000718077221 */ /* 0x000fe20000010100 */
[----:B0-----:R-:W-:Y:S01]  /*0e90*/  FMUL.FTZ R9, R2, R14 ;  /* 0x0000000e02097220 */ /* 0x001fe20000410000 */
[----:B------:R-:W-:Y:S01]  /*0ea0*/  STL [R1+0x4c], R29 ;  /* 0x00004c1d01007387 */ /* 0x000fe20000100800 */
[----:B------:R-:W-:Y:S01]  /*0eb0*/  IADD3 R14, P0, R31, UR20, RZ ;  /* 0x000000141f0e7c10 */ /* 0x000fe2000ff1e0ff */
[----:B------:R-:W-:Y:S01]  /*0ec0*/  FMUL.FTZ R55, R44, -1.4426950216293334961 ;  /* 0xbfb8aa3b2c377820 */ /* 0x000fe20000410000 */
[----:B------:R-:W-:Y:S01]  /*0ed0*/  FFMA.FTZ R31, R0, R9, R60 ;  /* 0x00000009001f7223 */ /* 0x000fe2000001003c */
[----:B------:R-:W-:Y:S01]  /*0ee0*/  STL [R1+0x110], R29 ;  /* 0x0001101d01007387 */ /* 0x000fe20000100800 */
[----:B------:R-:W-:Y:S01]  /*0ef0*/  IADD3 R12, P1, R12, R6, RZ ;  /* 0x000000060c0c7210 */ /* 0x000fe20007f3e0ff */
[----:B------:R-:W-:-:S02]  /*0f00*/  FFMA.FTZ R45, R29, R5, R58 ;  /* 0x000000051d2d7223 */ /* 0x000fc4000001003a */
[----:B------:R0:W-:Y:S01]  /*0f10*/  STL [R1+0x44], R9 ;  /* 0x0000440901007387 */ /* 0x0001e20000100800 */
[----:B------:R-:W1:Y:S01]  /*0f20*/  MUFU.EX2 R54, R54 ;  /* 0x0000003600367308 */ /* 0x000e620000000800 */
[C---:B------:R-:W-:Y:S01]  /*0f30*/  FMUL.FTZ R7, R2.reuse, R7 ;  /* 0x0000000702077220 */ /* 0x040fe20000410000 */
[----:B------:R-:W-:Y:S01]  /*0f40*/  FMUL.FTZ R26, R45, -1.4426950216293334961 ;  /* 0xbfb8aa3b2d1a7820 */ /* 0x000fe20000410000 */
[----:B0-----:R-:W-:Y:S01]  /*0f50*/  FMUL.FTZ R9, R2, R13 ;  /* 0x0000000d02097220 */ /* 0x001fe20000410000 */
[----:B------:R-:W-:-:S04]  /*0f60*/  IADD3.X R13, RZ, R30, RZ, P1, !PT ;  /* 0x0000001eff0d7210 */ /* 0x000fc80000ffe4ff */
[----:B------:R-:W0:Y:S01]  /*0f70*/  MUFU.EX2 R55, R55 ;  /* 0x0000003700377308 */ /* 0x000e220000000800 */
[----:B------:R-:W-:Y:S01]  /*0f80*/  FFMA.FTZ R37, R4, R7, R25 ;  /* 0x0000000704257223 */ /* 0x000fe20000010019 */
[----:B------:R-:W-:Y:S01]  /*0f90*/  STL [R1+0x5c], R9 ;  /* 0x00005c0901007387 */ /* 0x000fe20000100800 */
[----:B------:R-:W-:Y:S01]  /*0fa0*/  SHF.L.U64.HI R59, R12, 0x1, R13 ;  /* 0x000000010c3b7819 */ /* 0x000fe2000001020d */
[--C-:B------:R-:W-:Y:S02]  /*0fb0*/  HADD2.F32 R13, -RZ, R18.reuse.H1_H1 ;  /* 0x30000012ff0d7230 */ /* 0x100fe40000004100 */
[----:B------:R2:W-:Y:S02]  /*0fc0*/  STL [R1+0x40], R7 ;  /* 0x0000400701007387 */ /* 0x0005e40000100800 */
[----:B------:R-:W3:Y:S01]  /*0fd0*/  MUFU.EX2 R26, R26 ;  /* 0x0000001a001a7308 */ /* 0x000ee20000000800 */
[----:B------:R-:W-:Y:S01]  /*0fe0*/  IADD3.X R15, R36, UR21, RZ, P0, !PT ;  /* 0x00000015240f7c10 */ /* 0x000fe200087fe4ff */
[----:B------:R-:W-:Y:S01]  /*0ff0*/  FADD.FTZ R20, -R24, R20 ;  /* 0x0000001418147221 */ /* 0x000fe20000010100 */
[----:B------:R-:W-:Y:S01]  /*1000*/  FFMA.FTZ R36, R3, R9, R61 ;  /* 0x0000000903247223 */ /* 0x000fe2000001003d */
[----:B--2---:R-:W-:-:S02]  /*1010*/  HADD2.F32 R7, -RZ, R18.H0_H0 ;  /* 0x20000012ff077230 */ /* 0x004fc40000004100 */
[----:B------:R-:W-:Y:S01]  /*1020*/  FADD.FTZ R13, -R24, R13 ;  /* 0x0000000d180d7221 */ /* 0x000fe20000010100 */
[--C-:B------:R-:W-:Y:S01]  /*1030*/  HADD2.F32 R18, -RZ, R19.reuse.H0_H0 ;  /* 0x20000013ff127230 */ /* 0x100fe20000004100 */
[----:B------:R-:W-:Y:S01]  /*1040*/  SHF.L.U32 R9, R12, 0x1, RZ ;  /* 0x000000010c097819 */ /* 0x000fe200000006ff */
[----:B-1----:R-:W-:Y:S01]  /*1050*/  FADD.FTZ R54, R54, 1 ;  /* 0x3f80000036367421 */ /* 0x002fe20000010000 */
[----:B------:R-:W-:Y:S01]  /*1060*/  FADD.FTZ R7, -R24, R7 ;  /* 0x0000000718077221 */ /* 0x000fe20000010100 */
[----:B------:R-:W-:Y:S01]  /*1070*/  FMUL.FTZ R29, R2, R20 ;  /* 0x00000014021d7220 */ /* 0x000fe20000410000 */
[----:B------:R-:W-:Y:S01]  /*1080*/  FADD.FTZ R18, -R24, R18 ;  /* 0x0000001218127221 */ /* 0x000fe20000010100 */
[----:B------:R-:W-:Y:S02]  /*1090*/  HADD2.F32 R19, -RZ, R19.H1_H1 ;  /* 0x30000013ff137230 */ /* 0x000fe40000004100 */
[C---:B------:R-:W-:Y:S01]  /*10a0*/  FMUL.FTZ R7, R2.reuse, R7 ;  /* 0x0000000702077220 */ /* 0x040fe20000410000 */
[C---:B------:R-:W-:Y:S01]  /*10b0*/  FMUL.FTZ R13, R2.reuse, R13 ;  /* 0x0000000d020d7220 */ /* 0x040fe20000410000 */
[----:B------:R-:W-:Y:S01]  /*10c0*/  STL [R1+0x70], R9 ;  /* 0x0000700901007387 */ /* 0x000fe20000100800 */
[----:B------:R-:W-:Y:S01]  /*10d0*/  FMUL.FTZ R18, R2, R18 ;  /* 0x0000001202127220 */ /* 0x000fe20000410000 */
[----:B------:R-:W-:Y:S01]  /*10e0*/  FMUL.FTZ R47, R36, -1.4426950216293334961 ;  /* 0xbfb8aa3b242f7820 */ /* 0x000fe20000410000 */
[----:B------:R-:W-:Y:S01]  /*10f0*/  FADD.FTZ R19, -R24, R19 ;  /* 0x0000001318137221 */ /* 0x000fe20000010100 */
[----:B------:R-:W-:Y:S01]  /*1100*/  STL [R1+0x6c], R59 ;  /* 0x00006c3b01007387 */ /* 0x000fe20000100800 */
[----:B------:R-:W-:Y:S01]  /*1110*/  FADD.FTZ R53, R53, 1 ;  /* 0x3f80000035357421 */ /* 0x000fe20000010000 */
[----:B------:R-:W-:-:S02]  /*1120*/  FMUL.FTZ R51, R31, -1.4426950216293334961 ;  /* 0xbfb8aa3b1f337820 */ /* 0x000fc40000410000 */
[----:B------:R-:W-:Y:S01]  /*1130*/  STL [R1+0x58], R29 ;  /* 0x0000581d01007387 */ /* 0x000fe20000100800 */
[----:B------:R-:W-:Y:S01]  /*1140*/  FFMA.FTZ R38, R5, R29, R58 ;  /* 0x0000001d05267223 */ /* 0x000fe2000001003a */
[----:B------:R-:W-:Y:S02]  /*1150*/  FFMA.FTZ R25, R4, R18, R25 ;  /* 0x0000001204197223 */ /* 0x000fe40000010019 */
[----:B------:R-:W-:Y:S01]  /*1160*/  STL [R1+0x50], R7 ;  /* 0x0000500701007387 */ /* 0x000fe20000100800 */
[----:B0-----:R-:W-:Y:S01]  /*1170*/  FADD.FTZ R55, R55, 1 ;  /* 0x3f80000037377421 */ /* 0x001fe20000010000 */
[----:B------:R-:W0:Y:S02]  /*1180*/  MUFU.RCP R54, R54 ;  /* 0x0000003600367308 */ /* 0x000e240000001000 */
[----:B------:R-:W-:Y:S01]  /*1190*/  STL [R1+0x48], R13 ;  /* 0x0000480d01007387 */ /* 0x000fe20000100800 */
[----:B------:R-:W-:-:S03]  /*11a0*/  FMUL.FTZ R12, R37, -1.4426950216293334961 ;  /* 0xbfb8aa3b250c7820 */ /* 0x000fc60000410000 */
[----:B------:R1:W-:Y:S02]  /*11b0*/  STL [R1+0x38], R18 ;  /* 0x0000381201007387 */ /* 0x0003e40000100800 */
[----:B------:R-:W2:Y:S01]  /*11c0*/  MUFU.EX2 R47, R47 ;  /* 0x0000002f002f7308 */ /* 0x000ea20000000800 */
[----:B------:R-:W-:Y:S01]  /*11d0*/  FMUL.FTZ R48, R38, -1.4426950216293334961 ;  /* 0xbfb8aa3b26307820 */ /* 0x000fe20000410000 */
[----:B---3--:R-:W-:Y:S01]  /*11e0*/  FADD.FTZ R56, R26, 1 ;  /* 0x3f8000001a387421 */ /* 0x008fe20000010000 */
[----:B------:R-:W3:Y:S01]  /*11f0*/  LDG.E.64.CONSTANT R14, desc[UR12][R14.64] ;  /* 0x0000000c0e0e7981 */ /* 0x000ee2000c1e9b00 */
[----:B-1----:R-:W-:Y:S01]  /*1200*/  FMUL.FTZ R18, R2, R19 ;  /* 0x0000001302127220 */ /* 0x002fe20000410000 */
[----:B------:R-:W-:-:S03]  /*1210*/  HFMA2.MMA R19, -RZ, RZ, 0, 2.384185791015625e-06 ;  /* 0x00000028ff137435 */ /* 0x000fc600000001ff */
[----:B------:R-:W-:Y:S01]  /*1220*/  MUFU.RCP R53, R53 ;  /* 0x0000003500357308 */ /* 0x000fe20000001000 */
[----:B------:R-:W-:Y:S01]  /*1230*/  IADD3 R20, P0, R9, UR18, RZ ;  /* 0x0000001209147c10 */ /* 0x000fe2000ff1e0ff */
[----:B------:R-:W-:-:S06]  /*1240*/  FFMA.FTZ R26, R5, R18, R58 ;  /* 0x00000012051a7223 */ /* 0x000fcc000001003a */
[----:B------:R-:W1:Y:S01]  /*1250*/  MUFU.EX2 R51, R51 ;  /* 0x0000003300337308 */ /* 0x000e620000000800 */
[----:B------:R-:W-:Y:S01]  /*1260*/  IADD3.X R21, R59, UR19, RZ, P0, !PT ;  /* 0x000000133b157c10 */ /* 0x000fe200087fe4ff */
[----:B------:R4:W-:Y:S06]  /*1270*/  STL [R1+0x24], R18 ;  /* 0x0000241201007387 */ /* 0x0009ec0000100800 */
[----:B------:R-:W1:Y:S01]  /*1280*/  MUFU.RCP R55, R55 ;  /* 0x0000003700377308 */ /* 0x000e620000001000 */
[----:B------:R-:W-:-:S07]  /*1290*/  IMAD R52, R52, R19, UR8 ;  /* 0x0000000834347e24 */ /* 0x000fce000f8e0213 */
[----:B------:R-:W1:Y:S01]  /*12a0*/  MUFU.EX2 R12, R12 ;  /* 0x0000000c000c7308 */ /* 0x000e620000000800 */
[----:B----4-:R-:W-:Y:S01]  /*12b0*/  IADD3 R18, P0, R57, UR20, RZ ;  /* 0x0000001439127c10 */ /* 0x010fe2000ff1e0ff */
[----:B------:R-:W-:-:S06]  /*12c0*/  FMUL.FTZ R57, R26, -1.4426950216293334961 ;  /* 0xbfb8aa3b1a397820 */ /* 0x000fcc0000410000 */
[----:B------:R-:W4:Y:S01]  /*12d0*/  MUFU.EX2 R48, R48 ;  /* 0x0000003000307308 */ /* 0x000f220000000800 */
[----:B------:R-:W-:-:S07]  /*12e0*/  IADD3.X R19, R28, UR21, RZ, P0, !PT ;  /* 0x000000151c137c10 */ /* 0x000fce00087fe4ff */
[----:B------:R-:W4:Y:S01]  /*12f0*/  MUFU.RCP R56, R56 ;  /* 0x0000003800387308 */ /* 0x000f220000001000 */
[----:B------:R-:W-:Y:S01]  /*1300*/  LEA R28, R49, R52, 0x3 ;  /* 0x00000034311c7211 */ /* 0x000fe200078e18ff */
[----:B------:R-:W-:Y:S01]  /*1310*/  FFMA.FTZ R7, R0, R7, R60 ;  /* 0x0000000700077223 */ /* 0x000fe2000001003c */
[----:B------:R-:W-:Y:S01]  /*1320*/  IADD3 R58, R27, 0x8c00, RZ ;  /* 0x00008c001b3a7810 */ /* 0x000fe20007ffe0ff */
[----:B0-----:R-:W-:Y:S01]  /*1330*/  FADD.FTZ R52, -R54, 1 ;  /* 0x3f80000036347421 */ /* 0x001fe20000010100 */
[----:B--2---:R-:W-:Y:S01]  /*1340*/  FADD.FTZ R47, R47, 1 ;  /* 0x3f8000002f2f7421 */ /* 0x004fe20000010000 */
[----:B------:R-:W-:Y:S01]  /*1350*/  FMUL.FTZ R39, R7, -1.4426950216293334961 ;  /* 0xbfb8aa3b07277820 */ /* 0x000fe20000410000 */
[----:B-1----:R-:W-:Y:S01]  /*1360*/  FADD.FTZ R51, R51, 1 ;  /* 0x3f80000033337421 */ /* 0x002fe20000010000 */
[----:B------:R0:W-:Y:S01]  /*1370*/  MUFU.EX2 R27, R57 ;  /* 0x00000039001b7308 */ /* 0x0001e20000000800 */
[----:B------:R-:W-:Y:S01]  /*1380*/  IADD3 R49, P0, R58, R6, RZ ;  /* 0x000000063a317210 */ /* 0x000fe20007f1e0ff */
[----:B------:R-:W-:Y:S01]  /*1390*/  FFMA.FTZ R52, R46, R52, 1 ;  /* 0x3f8000002e347423 */ /* 0x000fe20000010034 */
[----:B------:R-:W-:Y:S01]  /*13a0*/  FADD.FTZ R6, -R55, 1 ;  /* 0x3f80000037067421 */ /* 0x000fe20000010100 */
[----:B------:R-:W-:Y:S01]  /*13b0*/  FFMA.FTZ R13, R3, R13, R61 ;  /* 0x0000000d030d7223 */ /* 0x000fe2000001003d */
[----:B------:R-:W-:Y:S01]  /*13c0*/  FADD.FTZ R12, R12, 1 ;  /* 0x3f8000000c0c7421 */ /* 0x000fe20000010000 */
[----:B----4-:R-:W-:Y:S01]  /*13d0*/  FADD.FTZ R48, R48, 1 ;  /* 0x3f80000030307421 */ /* 0x010fe20000010000 */
[----:B------:R-:W2:Y:S01]  /*13e0*/  LDG.E.64.CONSTANT R20, desc[UR12][R20.64] ;  /* 0x0000000c14147981 */ /* 0x000ea2000c1e9b00 */
[----:B0-----:R-:W-:Y:S01]  /*13f0*/  FADD.FTZ R57, -R53, 1 ;  /* 0x3f80000035397421 */ /* 0x001fe20000010100 */
[----:B------:R-:W0:Y:S01]  /*1400*/  MUFU.RCP R46, R47 ;  /* 0x0000002f002e7308 */ /* 0x000e220000001000 */
[----:B------:R-:W-:Y:S01]  /*1410*/  FFMA.FTZ R6, R44, R6, 1 ;  /* 0x3f8000002c067423 */ /* 0x000fe20000010006 */
[----:B------:R-:W4:Y:S01]  /*1420*/  LDG.E.64.CONSTANT R18, desc[UR12][R18.64] ;  /* 0x0000000c12127981 */ /* 0x000f22000c1e9b00 */
[----:B------:R-:W-:Y:S01]  /*1430*/  FFMA.FTZ R57, R50, R57, 1 ;  /* 0x3f80000032397423 */ /* 0x000fe20000010039 */
[----:B------:R-:W-:-:S04]  /*1440*/  FMUL.FTZ R40, R13, -1.4426950216293334961 ;  /* 0xbfb8aa3b0d287820 */ /* 0x000fc80000410000 */
[----:B------:R1:W-:Y:S01]  /*1450*/  MUFU.RCP R50, R51 ;  /* 0x0000003300327308 */ /* 0x0003e20000001000 */
[----:B------:R-:W-:Y:S01]  /*1460*/  FMUL.FTZ R55, R55, R6 ;  /* 0x0000000637377220 */ /* 0x000fe20000410000 */
[----:B------:R-:W-:Y:S02]  /*1470*/  HADD2.F32 R6, -RZ, R42.H0_H0 ;  /* 0x2000002aff067230 */ /* 0x000fe40000004100 */
[----:B------:R-:W-:-:S04]  /*1480*/  FMUL.FTZ R44, R54, R52 ;  /* 0x00000034362c7220 */ /* 0x000fc80000410000 */
[----:B------:R-:W0:Y:S01]  /*1490*/  MUFU.EX2 R39, R39 ;  /* 0x0000002700277308 */ /* 0x000e220000000800 */
[----:B-1----:R-:W-:Y:S01]  /*14a0*/  FADD.FTZ R51, -R56, 1 ;  /* 0x3f80000038337421 */ /* 0x002fe20000010100 */
[----:B------:R-:W-:-:S03]  /*14b0*/  HADD2.F32 R42, -RZ, R42.H1_H1 ;  /* 0x3000002aff2a7230 */ /* 0x000fc60000004100 */
[----:B------:R-:W-:-:S03]  /*14c0*/  FFMA.FTZ R51, R45, R51, 1 ;  /* 0x3f8000002d337423 */ /* 0x000fc60000010033 */
[----:B------:R-:W1:Y:S01]  /*14d0*/  MUFU.RCP R47, R12 ;  /* 0x0000000c002f7308 */ /* 0x000e620000001000 */
[----:B------:R-:W-:Y:S02]  /*14e0*/  HADD2.F32 R52, -RZ, R43.H1_H1 ;  /* 0x3000002bff347230 */ /* 0x000fe40000004100 */
[----:B------:R-:W-:Y:S01]  /*14f0*/  FMUL.FTZ R51, R56, R51 ;  /* 0x0000003338337220 */ /* 0x000fe20000410000 */
[----:B------:R-:W-:-:S04]  /*1500*/  FMUL.FTZ R44, R42, R44 ;  /* 0x0000002c2a2c7220 */ /* 0x000fc80000410000 */
[----:B------:R-:W1:Y:S01]  /*1510*/  MUFU.RCP R48, R48 ;  /* 0x0000003000307308 */ /* 0x000e620000001000 */
[----:B------:R-:W-:Y:S01]  /*1520*/  FMUL.FTZ R42, R52, R51 ;  /* 0x00000033342a7220 */ /* 0x000fe20000410000 */
[----:B0-----:R-:W-:-:S06]  /*1530*/  FADD.FTZ R51, -R46, 1 ;  /* 0x3f8000002e337421 */ /* 0x001fcc0000010100 */
[----:B------:R-:W0:Y:S01]  /*1540*/  MUFU.EX2 R40, R40 ;  /* 0x0000002800287308 */ /* 0x000e220000000800 */
[--C-:B------:R-:W-:Y:S02]  /*1550*/  HADD2.F32 R45, -RZ, R34.reuse.H0_H0 ;  /* 0x20000022ff2d7230 */ /* 0x100fe40000004100 */
[----:B------:R-:W-:Y:S01]  /*1560*/  FFMA.FTZ R51, R36, R51, 1 ;  /* 0x3f80000024337423 */ /* 0x000fe20000010033 */
[----:B------:R-:W-:Y:S01]  /*1570*/  IADD3.X R30, RZ, R30, RZ, P0, !PT ;  /* 0x0000001eff1e7210 */ /* 0x000fe200007fe4ff */
[----:B------:R-:W-:Y:S01]  /*1580*/  FADD.FTZ R36, R39, 1 ;  /* 0x3f80000027247421 */ /* 0x000fe20000010000 */
[----:B-1----:R-:W-:Y:S01]  /*1590*/  FADD.FTZ R39, -R47, 1 ;  /* 0x3f8000002f277421 */ /* 0x002fe20000010100 */
[----:B------:R-:W-:Y:S01]  /*15a0*/  FADD.FTZ R45, -R24, R45 ;  /* 0x0000002d182d7221 */ /* 0x000fe20000010100 */
[----:B------:R-:W-:Y:S01]  /*15b0*/  FMUL.FTZ R57, R53, R57 ;  /* 0x0000003935397220 */ /* 0x000fe20000410000 */
[----:B------:R-:W-:Y:S01]  /*15c0*/  HADD2.F32 R34, -RZ, R34.H1_H1 ;  /* 0x30000022ff227230 */ /* 0x000fe20000004100 */
[C---:B------:R-:W-:Y:S01]  /*15d0*/  SHF.L.U64.HI R29, R49.reuse, 0x1, R30 ;  /* 0x00000001311d7819 */ /* 0x040fe2000001021e */
[----:B------:R1:W-:Y:S01]  /*15e0*/  STL [R1+0xa4], R28 ;  /* 0x0000a41c01007387 */ /* 0x0003e20000100800 */
[----:B------:R-:W-:Y:S01]  /*15f0*/  SHF.L.U32 R53, R49, 0x1, RZ ;  /* 0x0000000131357819 */ /* 0x000fe200000006ff */
[----:B------:R-:W-:Y:S01]  /*1600*/  FADD.FTZ R49, -R48, 1 ;  /* 0x3f80000030317421 */ /* 0x000fe20000010100 */
[----:B------:R-:W-:Y:S01]  /*1610*/  FFMA.FTZ R39, R37, R39, 1 ;  /* 0x3f80000025277423 */ /* 0x000fe20000010027 */
[----:B------:R-:W-:Y:S01]  /*1620*/  FMUL.FTZ R6, R6, R57 ;  /* 0x0000003906067220 */ /* 0x000fe20000410000 */
[----:B0-----:R-:W-:Y:S01]  /*1630*/  FADD.FTZ R37, R40, 1 ;  /* 0x3f80000028257421 */ /* 0x001fe20000010000 */
[----:B------:R-:W-:Y:S01]  /*1640*/  FMUL.FTZ R40, R46, R51 ;  /* 0x000000332e287220 */ /* 0x000fe20000410000 */
[----:B-1----:R-:W-:Y:S01]  /*1650*/  FMUL.FTZ R28, R2, R45 ;  /* 0x0000002d021c7220 */ /* 0x002fe20000410000 */
[----:B------:R-:W-:Y:S01]  /*1660*/  FADD.FTZ R46, -R24, R34 ;  /* 0x00000022182e7221 */ /* 0x000fe20000010100 */
[----:B------:R-:W-:Y:S01]  /*1670*/  FFMA.FTZ R38, R38, R49, 1 ;  /* 0x3f80000026267423 */ /* 0x000fe20000010031 */
[----:B------:R-:W-:-:S02]  /*1680*/  HADD2.F32 R34, -RZ, R35.H0_H0 ;  /* 0x20000023ff227230 */ /* 0x000fc40000004100 */
[----:B------:R-:W-:Y:S01]  /*1690*/  FADD.FTZ R27, R27, 1 ;  /* 0x3f8000001b1b7421 */ /* 0x000fe20000010000 */
[----:B------:R0:W-:Y:S01]  /*16a0*/  STL [R1+0x20], R28 ;  /* 0x0000201c01007387 */ /* 0x0001e20000100800 */
[----:B------:R-:W-:Y:S01]  /*16b0*/  FFMA.FTZ R12, R0, R28, R60 ;  /* 0x0000001c000c7223 */ /* 0x000fe2000001003c */
[----:B------:R-:W-:Y:S01]  /*16c0*/  FMUL.FTZ R38, R48, R38 ;  /* 0x0000002630267220 */ /* 0x000fe20000410000 */
[----:B------:R-:W-:Y:S01]  /*16d0*/  FADD.FTZ R48, -R24, R34 ;  /* 0x0000002218307221 */ /* 0x000fe20000010100 */
[----:B------:R1:W-:Y:S01]  /*16e0*/  STL [R1+0x114], R6 ;  /* 0x0001140601007387 */ /* 0x0003e20000100800 */
[----:B------:R1:W-:Y:S01]  /*16f0*/  MUFU.RCP R49, R27 ;  /* 0x0000001b00317308 */ /* 0x0003e20000001000 */
[----:B0-----:R-:W-:Y:S02]  /*1700*/  FMUL.FTZ R28, R2, R46 ;  /* 0x0000002e021c7220 */ /* 0x001fe40000410000 */
[----:B-1----:R-:W3:Y:S01]  /*1710*/  LDL.LU R6, [R1] ;  /* 0x0000000001067983 */ /* 0x002ee20000300800 */
[----:B------:R-:W-:-:S02]  /*1720*/  HADD2.F32 R27, -RZ, R32.H1_H1 ;  /* 0x30000020ff1b7230 */ /* 0x000fc40000004100 */
[----:B------:R-:W-:Y:S01]  /*1730*/  FFMA.FTZ R34, R3, R28, R61 ;  /* 0x0000001c03227223 */ /* 0x000fe2000001003d */
[----:B------:R-:W-:Y:S04]  /*1740*/  STL [R1+0x68], R29 ;  /* 0x0000681d01007387 */ /* 0x000fe80000100800 */
[----:B------:R-:W-:Y:S01]  /*1750*/  STL [R1+0x64], R53 ;  /* 0x0000643501007387 */ /* 0x000fe20000100800 */
[----:B------:R-:W-:-:S03]  /*1760*/  FMUL.FTZ R40, R27, R40 ;  /* 0x000000281b287220 */ /* 0x000fc60000410000 */
[----:B------:R0:W-:Y:S01]  /*1770*/  STL [R1+0x14], R28 ;  /* 0x0000141c01007387 */ /* 0x0001e20000100800 */
[----:B------:R-:W1:Y:S01]  /*1780*/  MUFU.RCP R36, R36 ;  /* 0x0000002400247308 */ /* 0x000e620000001000 */
[----:B0-----:R-:W-:-:S07]  /*1790*/  FMUL.FTZ R28, R2, R48 ;  /* 0x00000030021c7220 */ /* 0x001fce0000410000 */
[----:B------:R-:W0:Y:S01]  /*17a0*/  MUFU.RCP R37, R37 ;  /* 0x0000002500257308 */ /* 0x000e220000001000 */
[----:B------:R-:W-:Y:S04]  /*17b0*/  STL [R1+0x10], R28 ;  /* 0x0000101c01007387 */ /* 0x000fe80000100800 */
[----:B------:R-:W-:Y:S01]  /*17c0*/  STL [R1+0xf8], R28 ;  /* 0x0000f81c01007387 */ /* 0x000fe20000100800 */
[----:B------:R-:W-:-:S03]  /*17d0*/  HADD2.F32 R46, -RZ, R35.H1_H1 ;  /* 0x30000023ff2e7230 */ /* 0x000fc60000004100 */
[----:B------:R1:W-:Y:S02]  /*17e0*/  STL [R1+0x10c], R40 ;  /* 0x00010c2801007387 */ /* 0x0003e40000100800 */
[----:B------:R-:W-:Y:S02]  /*17f0*/  FADD.FTZ R46, -R24, R46 ;  /* 0x0000002e182e7221 */ /* 0x000fe40000010100 */
[----:B-1----:R-:W2:Y:S02]  /*1800*/  LDL.LU R40, [R1+0x4] ;  /* 0x0000040001287983 */ /* 0x002ea40000300800 */
[----:B------:R-:W-:Y:S01]  /*1810*/  FMUL.FTZ R51, R2, R46 ;  /* 0x0000002e02337220 */ /* 0x000fe20000410000 */
[--C-:B------:R-:W-:Y:S02]  /*1820*/  HADD2.F32 R46, -RZ, R33.reuse.H0_H0 ;  /* 0x20000021ff2e7230 */ /* 0x100fe40000004100 */
[----:B------:R-:W-:Y:S02]  /*1830*/  HADD2.F32 R48, -RZ, R33.H1_H1 ;  /* 0x30000021ff307230 */ /* 0x000fe40000004100 */
[----:B------:R-:W-:-:S04]  /*1840*/  FADD.FTZ R33, -R36, 1 ;  /* 0x3f80000024217421 */ /* 0x000fc80000010100 */
[----:B------:R-:W-:Y:S01]  /*1850*/  FFMA.FTZ R33, R7, R33, 1 ;  /* 0x3f80000007217423 */ /* 0x000fe20000010021 */
[----:B0-----:R-:W-:-:S04]  /*1860*/  FADD.FTZ R7, -R37, 1 ;  /* 0x3f80000025077421 */ /* 0x001fc80000010100 */
[----:B------:R-:W-:Y:S01]  /*1870*/  FFMA.FTZ R7, R13, R7, 1 ;  /* 0x3f8000000d077423 */ /* 0x000fe20000010007 */
[----:B------:R-:W-:Y:S01]  /*1880*/  FADD.FTZ R52, -R50, 1 ;  /* 0x3f80000032347421 */ /* 0x000fe20000010100 */
[----:B------:R-:W-:Y:S02]  /*1890*/  FMUL.FTZ R39, R47, R39 ;  /* 0x000000272f277220 */ /* 0x000fe40000410000 */
[----:B------:R-:W-:Y:S01]  /*18a0*/  FMUL.FTZ R7, R37, R7 ;  /* 0x0000000725077220 */ /* 0x000fe20000410000 */
[--C-:B------:R-:W-:Y:S02]  /*18b0*/  HADD2.F32 R37, -RZ, R22.reuse.H0_H0 ;  /* 0x20000016ff257230 */ /* 0x100fe40000004100 */
[----:B------:R-:W-:Y:S01]  /*18c0*/  FMUL.FTZ R33, R36, R33 ;  /* 0x0000002124217220 */ /* 0x000fe20000410000 */
[----:B------:R-:W-:Y:S01]  /*18d0*/  FFMA.FTZ R31, R31, R52, 1 ;  /* 0x3f8000001f1f7423 */ /* 0x000fe20000010034 */
[----:B------:R-:W-:Y:S01]  /*18e0*/  FMUL.FTZ R39, R46, R39 ;  /* 0x000000272e277220 */ /* 0x000fe20000410000 */
[----:B------:R-:W-:Y:S01]  /*18f0*/  IADD3 R30, P0, R53, UR18, RZ ;  /* 0x00000012351e7c10 */ /* 0x000fe2000ff1e0ff */
[----:B------:R-:W-:Y:S01]  /*1900*/  FMUL.FTZ R37, R37, R33 ;  /* 0x0000002125257220 */ /* 0x000fe20000410000 */
[----:B------:R-:W-:Y:S01]  /*1910*/  FMUL.FTZ R50, R50, R31 ;  /* 0x0000001f32327220 */ /* 0x000fe20000410000 */
[----:B------:R0:W-:Y:S01]  /*1920*/  STL [R1+0xc], R51 ;  /* 0x00000c3301007387 */ /* 0x0001e20000100800 */
[----:B------:R-:W-:Y:S01]  /*1930*/  IADD3.X R31, R29, UR19, RZ, P0, !PT ;  /* 0x000000131d1f7c10 */ /* 0x000fe200087fe4ff */
[----:B------:R-:W-:Y:S01]  /*1940*/  HADD2.F32 R36, -RZ, R22.H1_H1 ;  /* 0x30000016ff247230 */ /* 0x000fe20000004100 */
[----:B------:R-:W-:Y:S01]  /*1950*/  IADD3 R22, P0, R9, UR20, RZ ;  /* 0x0000001409167c10 */ /* 0x000fe2000ff1e0ff */
[----:B------:R-:W-:Y:S04]  /*1960*/  STL [R1+0x108], R39 ;  /* 0x0001082701007387 */ /* 0x000fe80000100800 */
[----:B------:R-:W-:Y:S04]  /*1970*/  STL [R1+0x104], R37 ;  /* 0x0001042501007387 */ /* 0x000fe80000100800 */
[----:B------:R-:W4:Y:S04]  /*1980*/  LDL.LU R9, [R1+0x118] ;  /* 0x0001180001097983 */ /* 0x000f280000300800 */
[----:B------:R-:W4:Y:S01]  /*1990*/  LDG.E.64.CONSTANT R30, desc[UR12][R30.64] ;  /* 0x0000000c1e1e7981 */ /* 0x000f22000c1e9b00 */
[----:B------:R-:W-:-:S06]  /*19a0*/  FMUL.FTZ R41, R25, -1.4426950216293334961 ;  /* 0xbfb8aa3b19297820 */ /* 0x000fcc0000410000 */
[----:B------:R-:W1:Y:S01]  /*19b0*/  MUFU.EX2 R41, R41 ;  /* 0x0000002900297308 */ /* 0x000e620000000800 */
[----:B------:R-:W-:Y:S02]  /*19c0*/  HADD2.F32 R45, -RZ, R43.H0_H0 ;  /* 0x2000002bff2d7230 */ /* 0x000fe40000004100 */
[----:B------:R-:W-:-:S03]  /*19d0*/  FMUL.FTZ R35, R34, -1.4426950216293334961 ;  /* 0xbfb8aa3b22237820 */ /* 0x000fc60000410000 */
[----:B------:R-:W-:Y:S01]  /*19e0*/  FMUL.FTZ R43, R45, R55 ;  /* 0x000000372d2b7220 */ /* 0x000fe20000410000 */
[----:B------:R-:W-:Y:S01]  /*19f0*/  FMUL.FTZ R45, R12, -1.4426950216293334961 ;  /* 0xbfb8aa3b0c2d7820 */ /* 0x000fe20000410000 */
[----:B-1----:R-:W-:-:S04]  /*1a00*/  FADD.FTZ R41, R41, 1 ;  /* 0x3f80000029297421 */ /* 0x002fc80000010000 */
[----:B------:R1:W0:Y:S02]  /*1a10*/  MUFU.RCP R47, R41 ;  /* 0x00000029002f7308 */ /* 0x0002240000001000 */
[----:B-1----:R-:W-:-:S05]  /*1a20*/  HADD2.F32 R41, -RZ, R32.H0_H0 ;  /* 0x20000020ff297230 */ /* 0x002fca0000004100 */
[----:B------:R-:W-:Y:S02]  /*1a30*/  FMUL.FTZ R41, R41, R50 ;  /* 0x0000003229297220 */ /* 0x000fe40000410000 */
[----:B------:R-:W1:Y:S08]  /*1a40*/  MUFU.EX2 R50, R35 ;  /* 0x0000002300327308 */ /* 0x000e700000000800 */
[----:B------:R-:W1:Y:S01]  /*1a50*/  MUFU.EX2 R45, R45 ;  /* 0x0000002d002d7308 */ /* 0x000e620000000800 */
[----:B------:R-:W-:Y:S01]  /*1a60*/  FMUL.FTZ R36, R36, R7 ;  /* 0x0000000724247220 */ /* 0x000fe20000410000 */
[----:B------:R-:W-:Y:S01]  /*1a70*/  FMUL.FTZ R38, R48, R38 ;  /* 0x0000002630267220 */ /* 0x000fe20000410000 */
[----:B------:R-:W-:-:S02]  /*1a80*/  HADD2.F32 R13, -RZ, R23.H0_H0 ;  /* 0x20000017ff0d7230 */ /* 0x000fc40000004100 */
[----:B0-----:R-:W-:Y:S01]  /*1a90*/  FADD.FTZ R48, -R47, 1 ;  /* 0x3f8000002f307421 */ /* 0x001fe20000010100 */
[----:B------:R-:W-:Y:S01]  /*1aa0*/  HADD2.F32 R7, -RZ, R23.H1_H1 ;  /* 0x30000017ff077230 */ /* 0x000fe20000004100 */
[----:B------:R-:W-:Y:S02]  /*1ab0*/  IADD3.X R23, R59, UR21, RZ, P0, !PT ;  /* 0x000000153b177c10 */ /* 0x000fe400087fe4ff */
[----:B------:R-:W-:Y:S01]  /*1ac0*/  FFMA.FTZ R25, R25, R48, 1 ;  /* 0x3f80000019197423 */ /* 0x000fe20000010030 */
[----:B-1----:R-:W-:-:S03]  /*1ad0*/  FADD.FTZ R50, R50, 1 ;  /* 0x3f80000032327421 */ /* 0x002fc60000010000 */
[----:B------:R-:W4:Y:S01]  /*1ae0*/  LDG.E.64.CONSTANT R22, desc[UR12][R22.64] ;  /* 0x0000000c16167981 */ /* 0x000f22000c1e9b00 */
[----:B------:R-:W-:Y:S01]  /*1af0*/  FMUL.FTZ R25, R47, R25 ;  /* 0x000000192f197220 */ /* 0x000fe20000410000 */
[----:B------:R0:W-:Y:S01]  /*1b00*/  MUFU.RCP R33, R50 ;  /* 0x0000003200217308 */ /* 0x0001e20000001000 */
[----:B------:R-:W-:-:S07]  /*1b10*/  FADD.FTZ R45, R45, 1 ;  /* 0x3f8000002d2d7421 */ /* 0x000fce0000010000 */
[----:B------:R-:W-:Y:S01]  /*1b20*/  MUFU.RCP R48, R45 ;  /* 0x0000002d00307308 */ /* 0x000fe20000001000 */
[----:B------:R-:W-:-:S05]  /*1b30*/  HADD2.F32 R59, -RZ, R8.H1_H1 ;  /* 0x30000008ff3b7230 */ /* 0x000fca0000004100 */
[----:B------:R-:W-:-:S04]  /*1b40*/  FADD.FTZ R59, -R24, R59 ;  /* 0x0000003b183b7221 */ /* 0x000fc80000010100 */
[----:B------:R-:W-:Y:S01]  /*1b50*/  FMUL.FTZ R59, R2, R59 ;  /* 0x0000003b023b7220 */ /* 0x000fe20000410000 */
[--C-:B0-----:R-:W-:Y:S02]  /*1b60*/  HADD2.F32 R50, -RZ, R16.reuse.H0_H0 ;  /* 0x20000010ff327230 */ /* 0x101fe40000004100 */
[----:B------:R-:W-:-:S03]  /*1b70*/  HADD2.F32 R16, -RZ, R16.H1_H1 ;  /* 0x30000010ff107230 */ /* 0x000fc60000004100 */
[C---:B------:R-:W-:Y:S02]  /*1b80*/  FADD.FTZ R50, -R24.reuse, R50 ;  /* 0x0000003218327221 */ /* 0x040fe40000010100 */
[----:B------:R-:W-:Y:S02]  /*1b90*/  FADD.FTZ R16, -R24, R16 ;  /* 0x0000001018107221 */ /* 0x000fe40000010100 */
[C---:B------:R-:W-:Y:S02]  /*1ba0*/  FMUL.FTZ R56, R2.reuse, R50 ;  /* 0x0000003202387220 */ /* 0x040fe40000410000 */
[----:B------:R-:W-:-:S04]  /*1bb0*/  FMUL.FTZ R55, R2, R16 ;  /* 0x0000001002377220 */ /* 0x000fc80000410000 */
[----:B------:R-:W-:Y:S01]  /*1bc0*/  FFMA.FTZ R16, R3, R55, R61 ;  /* 0x0000003703107223 */ /* 0x000fe2000001003d */
[----:B---3--:R-:W-:-:S04]  /*1bd0*/  FFMA.FTZ R32, R4, R28, R6 ;  /* 0x0000001c04207223 */ /* 0x008fc80000010006 */
[----:B------:R-:W-:-:S06]  /*1be0*/  FMUL.FTZ R35, R32, -1.4426950216293334961 ;  /* 0xbfb8aa3b20237820 */ /* 0x000fcc0000410000 */
[----:B------:R-:W0:Y:S02]  /*1bf0*/  MUFU.EX2 R35, R35 ;  /* 0x0000002300237308 */ /* 0x000e240000000800 */
[----:B0-----:R-:W-:Y:S01]  /*1c00*/  FADD.FTZ R47, R35, 1 ;  /* 0x3f800000232f7421 */ /* 0x001fe20000010000 */
[----:B--2---:R-:W-:-:S04]  /*1c10*/  FFMA.FTZ R27, R5, R51, R40 ;  /* 0x00000033051b7223 */ /* 0x004fc80000010028 */
[----:B------:R-:W-:-:S06]  /*1c20*/  FMUL.FTZ R46, R27, -1.4426950216293334961 ;  /* 0xbfb8aa3b1b2e7820 */ /* 0x000fcc0000410000 */
[----:B------:R-:W0:Y:S01]  /*1c30*/  MUFU.EX2 R46, R46 ;  /* 0x0000002e002e7308 */ /* 0x000e220000000800 */
[----:B------:R-:W-:Y:S01]  /*1c40*/  FMUL.FTZ R35, R13, R25 ;  /* 0x000000190d237220 */ /* 0x000fe20000410000 */
[----:B------:R-:W-:-:S06]  /*1c50*/  HADD2.F32 R13, -RZ, R8.H0_H0 ;  /* 0x20000008ff0d7230 */ /* 0x000fcc0000004100 */
[----:B------:R-:W1:Y:S01]  /*1c60*/  MUFU.RCP R47, R47 ;  /* 0x0000002f002f7308 */ /* 0x000e620000001000 */
[----:B------:R-:W-:Y:S01]  /*1c70*/  FADD.FTZ R13, -R24, R13 ;  /* 0x0000000d180d7221 */ /* 0x000fe20000010100 */
[----:B------:R-:W-:Y:S01]  /*1c80*/  FADD.FTZ R51, -R49, 1 ;  /* 0x3f80000031337421 */ /* 0x000fe20000010100 */
[----:B0-----:R-:W-:Y:S02]  /*1c90*/  FADD.FTZ R46, R46, 1 ;  /* 0x3f8000002e2e7421 */ /* 0x001fe40000010000 */
[----:B------:R-:W-:Y:S01]  /*1ca0*/  FMUL.FTZ R28, R2, R13 ;  /* 0x0000000d021c7220 */ /* 0x000fe20000410000 */
[----:B------:R-:W-:Y:S01]  /*1cb0*/  FFMA.FTZ R51, R26, R51, 1 ;  /* 0x3f8000001a337423 */ /* 0x000fe20000010033 */
[----:B------:R-:W-:Y:S02]  /*1cc0*/  FADD.FTZ R8, -R33, 1 ;  /* 0x3f80000021087421 */ /* 0x000fe40000010100 */
[----:B------:R-:W0:Y:S01]  /*1cd0*/  MUFU.RCP R46, R46 ;  /* 0x0000002e002e7308 */ /* 0x000e220000001000 */
[----:B------:R-:W-:Y:S01]  /*1ce0*/  FADD.FTZ R26, -R48, 1 ;  /* 0x3f800000301a7421 */ /* 0x000fe20000010100 */
[----:B------:R-:W-:Y:S01]  /*1cf0*/  FFMA.FTZ R13, R0, R28, R60 ;  /* 0x0000001c000d7223 */ /* 0x000fe2000001003c */
[----:B------:R-:W-:Y:S01]  /*1d00*/  FFMA.FTZ R34, R34, R8, 1 ;  /* 0x3f80000022227423 */ /* 0x000fe20000010008 */
[----:B----4-:R-:W-:-:S02]  /*1d10*/  HADD2.F32 R58, -RZ, R9.H0_H0 ;  /* 0x20000009ff3a7230 */ /* 0x010fc40000004100 */
[----:B------:R-:W-:Y:S01]  /*1d20*/  FFMA.FTZ R26, R12, R26, 1 ;  /* 0x3f8000000c1a7423 */ /* 0x000fe2000001001a */
[----:B------:R-:W-:Y:S01]  /*1d30*/  FMUL.FTZ R8, R13, -1.4426950216293334961 ;  /* 0xbfb8aa3b0d087820 */ /* 0x000fe20000410000 */
[----:B-1----:R-:W-:Y:S01]  /*1d40*/  FADD.FTZ R45, -R47, 1 ;  /* 0x3f8000002f2d7421 */ /* 0x002fe20000010100 */
[----:B------:R-:W-:Y:S01]  /*1d50*/  FFMA.FTZ R12, R3, R59, R61 ;  /* 0x0000003b030c7223 */ /* 0x000fe2000001003d */
[----:B------:R-:W-:Y:S01]  /*1d60*/  FADD.FTZ R58, -R24, R58 ;  /* 0x0000003a183a7221 */ /* 0x000fe20000010100 */
[----:B------:R-:W-:Y:S02]  /*1d70*/  HADD2.F32 R57, -RZ, R9.H1_H1 ;  /* 0x30000009ff397230 */ /* 0x000fe40000004100 */
[----:B------:R-:W-:Y:S01]  /*1d80*/  FFMA.FTZ R45, R32, R45, 1 ;  /* 0x3f800000202d7423 */ /* 0x000fe2000001002d */
[----:B------:R-:W-:Y:S01]  /*1d90*/  FMUL.FTZ R32, R12, -1.4426950216293334961 ;  /* 0xbfb8aa3b0c207820 */ /* 0x000fe20000410000 */
[----:B------:R-:W1:Y:S01]  /*1da0*/  MUFU.EX2 R8, R8 ;  /* 0x0000000800087308 */ /* 0x000e620000000800 */
[----:B------:R-:W-:Y:S01]  /*1db0*/  FMUL.FTZ R58, R2, R58 ;  /* 0x0000003a023a7220 */ /* 0x000fe20000410000 */
[----:B------:R-:W-:Y:S01]  /*1dc0*/  FADD.FTZ R57, -R24, R57 ;  /* 0x0000003918397221 */ /* 0x000fe20000010100 */
[----:B------:R-:W-:Y:S01]  /*1dd0*/  FMUL.FTZ R51, R49, R51 ;  /* 0x0000003331337220 */ /* 0x000fe20000410000 */
[----:B0-----:R-:W-:Y:S01]  /*1de0*/  FADD.FTZ R49, -R46, 1 ;  /* 0x3f8000002e317421 */ /* 0x001fe20000010100 */
[----:B------:R-:W-:Y:S01]  /*1df0*/  FFMA.FTZ R25, R4, R58, R6 ;  /* 0x0000003a04197223 */ /* 0x000fe20000010006 */
[----:B------:R-:W-:-:S02]  /*1e00*/  FMUL.FTZ R57, R2, R57 ;  /* 0x0000003902397220 */ /* 0x000fc40000410000 */
[----:B------:R-:W0:Y:S01]  /*1e10*/  MUFU.EX2 R32, R32 ;  /* 0x0000002000207308 */ /* 0x000e220000000800 */
[----:B------:R-:W-:Y:S01]  /*1e20*/  FFMA.FTZ R49, R27, R49, 1 ;  /* 0x3f8000001b317423 */ /* 0x000fe20000010031 */
[----:B------:R-:W-:Y:S01]  /*1e30*/  FMUL.FTZ R27, R25, -1.4426950216293334961 ;  /* 0xbfb8aa3b191b7820 */ /* 0x000fe20000410000 */
[----:B------:R-:W-:Y:S01]  /*1e40*/  FMUL.FTZ R9, R33, R34 ;  /* 0x0000002221097220 */ /* 0x000fe20000410000 */
[----:B------:R-:W-:Y:S01]  /*1e50*/  FFMA.FTZ R33, R5, R57, R40 ;  /* 0x0000003905217223 */ /* 0x000fe20000010028 */
[----:B------:R-:W-:Y:S01]  /*1e60*/  FMUL.FTZ R47, R47, R45 ;  /* 0x0000002d2f2f7220 */ /* 0x000fe20000410000 */
[----:B------:R-:W-:Y:S02]  /*1e70*/  FMUL.FTZ R46, R46, R49 ;  /* 0x000000312e2e7220 */ /* 0x000fe40000410000 */
[----:B------:R-:W2:Y:S01]  /*1e80*/  MUFU.EX2 R34, R27 ;  /* 0x0000001b00227308 */ /* 0x000ea20000000800 */
[----:B------:R-:W-:Y:S01]  /*1e90*/  FMUL.FTZ R45, R33, -1.4426950216293334961 ;  /* 0xbfb8aa3b212d7820 */ /* 0x000fe20000410000 */
[----:B------:R-:W-:Y:S01]  /*1ea0*/  FMUL.FTZ R48, R48, R26 ;  /* 0x0000001a30307220 */ /* 0x000fe20000410000 */
[----:B------:R-:W-:-:S02]  /*1eb0*/  HADD2.F32 R49, -RZ, R10.H0_H0 ;  /* 0x2000000aff317230 */ /* 0x000fc40000004100 */
[----:B------:R-:W-:Y:S01]  /*1ec0*/  FMUL.FTZ R7, R7, R51 ;  /* 0x0000003307077220 */ /* 0x000fe20000410000 */
[----:B-1----:R-:W-:Y:S02]  /*1ed0*/  FADD.FTZ R51, R8, 1 ;  /* 0x3f80000008337421 */ /* 0x002fe40000010000 */
[----:B------:R-:W1:Y:S01]  /*1ee0*/  MUFU.EX2 R45, R45 ;  /* 0x0000002d002d7308 */ /* 0x000e620000000800 */
[----:B------:R-:W-:Y:S01]  /*1ef0*/  FMUL.FTZ R8, R49, R48 ;  /* 0x0000003031087220 */ /* 0x000fe20000410000 */
[----:B0-----:R-:W-:Y:S01]  /*1f00*/  FADD.FTZ R32, R32, 1 ;  /* 0x3f80000020207421 */ /* 0x001fe20000010000 */
[----:B------:R-:W-:-:S05]  /*1f10*/  HADD2.F32 R10, -RZ, R10.H1_H1 ;  /* 0x3000000aff0a7230 */ /* 0x000fca0000004100 */
[----:B------:R-:W0:Y:S01]  /*1f20*/  MUFU.RCP R48, R51 ;  /* 0x0000003300307308 */ /* 0x000e220000001000 */
[----:B--2---:R-:W-:Y:S01]  /*1f30*/  FADD.FTZ R34, R34, 1 ;  /* 0x3f80000022227421 */ /* 0x004fe20000010000 */
[----:B------:R-:W-:Y:S01]  /*1f40*/  FMUL.FTZ R9, R10, R9 ;  /* 0x000000090a097220 */ /* 0x000fe20000410000 */
[----:B------:R-:W-:-:S05]  /*1f50*/  HADD2.F32 R10, -RZ, R11.H0_H0 ;  /* 0x2000000bff0a7230 */ /* 0x000fca0000004100 */
[----:B------:R2:W3:Y:S01]  /*1f60*/  MUFU.RCP R49, R32 ;  /* 0x0000002000317308 */ /* 0x0004e20000001000 */
[----:B------:R-:W-:Y:S02]  /*1f70*/  HADD2.F32 R11, -RZ, R11.H1_H1 ;  /* 0x3000000bff0b7230 */ /* 0x000fe40000004100 */
[----:B-1----:R-:W-:-:S03]  /*1f80*/  FADD.FTZ R45, R45, 1 ;  /* 0x3f8000002d2d7421 */ /* 0x002fc60000010000 */
[----:B------:R-:W-:Y:S02]  /*1f90*/  FMUL.FTZ R11, R11, R46 ;  /* 0x0000002e0b0b7220 */ /* 0x000fe40000410000 */
[----:B------:R-:W1:Y:S01]  /*1fa0*/  MUFU.RCP R34, R34 ;  /* 0x0000002200227308 */ /* 0x000e620000001000 */
[----:B0-----:R-:W-:Y:S01]  /*1fb0*/  FADD.FTZ R46, -R48, 1 ;  /* 0x3f800000302e7421 */ /* 0x001fe20000010100 */
[----:B--2---:R-:W-:Y:S01]  /*1fc0*/  FFMA.FTZ R32, R0, R56, R60 ;  /* 0x0000003800207223 */ /* 0x004fe2000001003c */
[----:B------:R-:W-:Y:S02]  /*1fd0*/  FMUL.FTZ R10, R10, R47 ;  /* 0x0000002f0a0a7220 */ /* 0x000fe40000410000 */
[----:B------:R-:W-:Y:S01]  /*1fe0*/  FFMA.FTZ R46, R13, R46, 1 ;  /* 0x3f8000000d2e7423 */ /* 0x000fe2000001002e */
[----:B------:R-:W-:Y:S02]  /*1ff0*/  FMUL.FTZ R47, R32, -1.4426950216293334961 ;  /* 0xbfb8aa3b202f7820 */ /* 0x000fe40000410000 */
[----:B------:R-:W0:Y:S01]  /*2000*/  MUFU.RCP R45, R45 ;  /* 0x0000002d002d7308 */ /* 0x000e220000001000 */
[----:B---3--:R-:W-:-:S04]  /*2010*/  FADD.FTZ R13, -R49, 1 ;  /* 0x3f800000310d7421 */ /* 0x008fc80000010100 */
[----:B------:R-:W-:Y:S01]  /*2020*/  FFMA.FTZ R13, R12, R13, 1 ;  /* 0x3f8000000c0d7423 */ /* 0x000fe2000001000d */
[----:B------:R-:W-:Y:S02]  /*2030*/  FMUL.FTZ R12, R16, -1.4426950216293334961 ;  /* 0xbfb8aa3b100c7820 */ /* 0x000fe40000410000 */
[----:B------:R-:W2:Y:S01]  /*2040*/  MUFU.EX2 R47, R47 ;  /* 0x0000002f002f7308 */ /* 0x000ea20000000800 */
[----:B------:R-:W-:Y:S01]  /*2050*/  FMUL.FTZ R48, R48, R46 ;  /* 0x0000002e30307220 */ /* 0x000fe20000410000 */
[----:B-1----:R-:W-:-:S04]  /*2060*/  FADD.FTZ R46, -R34, 1 ;  /* 0x3f800000222e7421 */ /* 0x002fc80000010100 */
[----:B------:R-:W-:Y:S02]  /*2070*/  FFMA.FTZ R46, R25, R46, 1 ;  /* 0x3f800000192e7423 */ /* 0x000fe4000001002e */
[----:B------:R-:W1:Y:S01]  /*2080*/  MUFU.EX2 R12, R12 ;  /* 0x0000000c000c7308 */ /* 0x000e620000000800 */
[----:B0-----:R-:W-:Y:S01]  /*2090*/  FADD.FTZ R25, -R45, 1 ;  /* 0x3f8000002d197421 */ /* 0x001fe20000010100 */
[----:B------:R-:W-:Y:S01]  /*20a0*/  FMUL.FTZ R46, R34, R46 ;  /* 0x0000002e222e7220 */ /* 0x000fe20000410000 */
[----:B------:R-:W-:Y:S02]  /*20b0*/  HADD2.F32 R34, -RZ, R17.H0_H0 ;  /* 0x20000011ff227230 */ /* 0x000fe40000004100 */
[----:B------:R-:W-:-:S03]  /*20c0*/  FFMA.FTZ R25, R33, R25, 1 ;  /* 0x3f80000021197423 */ /* 0x000fc60000010019 */
[----:B------:R-:W-:Y:S01]  /*20d0*/  FADD.FTZ R54, -R24, R34 ;  /* 0x0000002218367221 */ /* 0x000fe20000010100 */
[----:B--2---:R-:W-:Y:S01]  /*20e0*/  FADD.FTZ R47, R47, 1 ;  /* 0x3f8000002f2f7421 */ /* 0x004fe20000010000 */
[----:B------:R-:W-:Y:S01]  /*20f0*/  FMUL.FTZ R45, R45, R25 ;  /* 0x000000192d2d7220 */ /* 0x000fe20000410000 */
[----:B------:R-:W-:Y:S02]  /*2100*/  HADD2.F32 R25, -RZ, R14.H1_H1 ;  /* 0x3000000eff197230 */ /* 0x000fe40000004100 */
[----:B------:R-:W-:Y:S01]  /*2110*/  FMUL.FTZ R13, R49, R13 ;  /* 0x0000000d310d7220 */ /* 0x000fe20000410000 */
[----:B------:R1:W0:Y:S01]  /*2120*/  MUFU.RCP R33, R47 ;  /* 0x0000002f00217308 */ /* 0x0002220000001000 */
[----:B------:R-:W-:Y:S02]  /*2130*/  FMUL.FTZ R54, R2, R54 ;  /* 0x0000003602367220 */ /* 0x000fe40000410000 */
[----:B------:R-:W-:Y:S02]  /*2140*/  FMUL.FTZ R13, R25, R13 ;  /* 0x0000000d190d7220 */ /* 0x000fe40000410000 */
[----:B------:R-:W-:Y:S01]  /*2150*/  FFMA.FTZ R25, R4, R54, R6 ;  /* 0x0000003604197223 */ /* 0x000fe20000010006 */
[----:B-1----:R-:W-:-:S04]  /*2160*/  FADD.FTZ R47, R12, 1 ;  /* 0x3f8000000c2f7421 */ /* 0x002fc80000010000 */
[----:B------:R1:W2:Y:S01]  /*2170*/  MUFU.RCP R34, R47 ;  /* 0x0000002f00227308 */ /* 0x0002a20000001000 */
[----:B------:R-:W-:Y:S01]  /*2180*/  IADD3 R26, P0, R53, UR20, RZ ;  /* 0x00000014351a7c10 */ /* 0x000fe2000ff1e0ff */
[----:B-1----:R-:W-:Y:S01]  /*2190*/  FMUL.FTZ R47, R25, -1.4426950216293334961 ;  /* 0xbfb8aa3b192f7820 */ /* 0x002fe20000410000 */
[----:B------:R-:W-:Y:S02]  /*21a0*/  HADD2.F32 R53, -RZ, R17.H1_H1 ;  /* 0x30000011ff357230 */ /* 0x000fe40000004100 */
[----:B0-----:R-:W-:-:S03]  /*21b0*/  FADD.FTZ R17, -R33, 1 ;  /* 0x3f80000021117421 */ /* 0x001fc60000010100 */
[----:B------:R-:W0:Y:S01]  /*21c0*/  MUFU.EX2 R47, R47 ;  /* 0x0000002f002f7308 */ /* 0x000e220000000800 */
[----:B------:R-:W-:Y:S01]  /*21d0*/  FFMA.FTZ R32, R32, R17, 1 ;  /* 0x3f80000020207423 */ /* 0x000fe20000010011 */
[----:B--2---:R-:W-:Y:S01]  /*21e0*/  FADD.FTZ R17, -R34, 1 ;  /* 0x3f80000022117421 */ /* 0x004fe20000010100 */
[----:B------:R-:W-:Y:S01]  /*21f0*/  FADD.FTZ R53, -R24, R53 ;  /* 0x0000003518357221 */ /* 0x000fe20000010100 */
[----:B------:R-:W-:Y:S02]  /*2200*/  HADD2.F32 R12, -RZ, R14.H0_H0 ;  /* 0x2000000eff0c7230 */ /* 0x000fe40000004100 */
[--C-:B------:R-:W-:Y:S02]  /*2210*/  HADD2.F32 R14, -RZ, R15.reuse.H0_H0 ;  /* 0x2000000fff0e7230 */ /* 0x100fe40000004100 */
[----:B------:R-:W-:Y:S01]  /*2220*/  FFMA.FTZ R17, R16, R17, 1 ;  /* 0x3f80000010117423 */ /* 0x000fe20000010011 */
[----:B------:R-:W-:Y:S01]  /*2230*/  FMUL.FTZ R53, R2, R53 ;  /* 0x0000003502357220 */ /* 0x000fe20000410000 */
[----:B------:R-:W-:-:S02]  /*2240*/  HADD2.F32 R15, -RZ, R15.H1_H1 ;  /* 0x3000000fff0f7230 */ /* 0x000fc40000004100 */
[----:B------:R-:W-:Y:S01]  /*2250*/  FMUL.FTZ R17, R34, R17 ;  /* 0x0000001122117220 */ /* 0x000fe20000410000 */
[----:B------:R-:W-:Y:S01]  /*2260*/  FMUL.FTZ R14, R14, R46 ;  /* 0x0000002e0e0e7220 */ /* 0x000fe20000410000 */
[----:B------:R-:W-:Y:S01]  /*2270*/  FFMA.FTZ R46, R5, R53, R40 ;  /* 0x00000035052e7223 */ /* 0x000fe20000010028 */
[----:B0-----:R-:W-:Y:S01]  /*2280*/  FADD.FTZ R34, R47, 1 ;  /* 0x3f8000002f227421 */ /* 0x001fe20000010000 */
[----:B------:R-:W-:Y:S01]  /*2290*/  FMUL.FTZ R15, R15, R45 ;  /* 0x0000002d0f0f7220 */ /* 0x000fe20000410000 */
[----:B------:R-:W-:Y:S01]  /*22a0*/  FMUL.FTZ R16, R33, R32 ;  /* 0x0000002021107220 */ /* 0x000fe20000410000 */
[----:B------:R-:W-:Y:S01]  /*22b0*/  FMUL.FTZ R45, R46, -1.4426950216293334961 ;  /* 0xbfb8aa3b2e2d7820 */ /* 0x000fe20000410000 */
[--C-:B------:R-:W-:Y:S02]  /*22c0*/  HADD2.F32 R32, -RZ, R20.reuse.H0_H0 ;  /* 0x20000014ff207230 */ /* 0x100fe40000004100 */
[----:B------:R-:W0:Y:S03]  /*22d0*/  MUFU.RCP R34, R34 ;  /* 0x0000002200227308 */ /* 0x000e260000001000 */
[----:B------:R-:W-:Y:S01]  /*22e0*/  FADD.FTZ R32, -R24, R32 ;  /* 0x0000002018207221 */ /* 0x000fe20000010100 */
[----:B------:R-:W-:-:S04]  /*22f0*/  HADD2.F32 R51, -RZ, R20.H1_H1 ;  /* 0x30000014ff337230 */ /* 0x000fc80000004100 */
[----:B------:R-:W1:Y:S01]  /*2300*/  MUFU.EX2 R45, R45 ;  /* 0x0000002d002d7308 */ /* 0x000e620000000800 */
[----:B------:R-:W-:Y:S01]  /*2310*/  FMUL.FTZ R52, R2, R32 ;  /* 0x0000002002347220 */ /* 0x000fe20000410000 */
[----:B------:R-:W-:-:S03]  /*2320*/  FADD.FTZ R51, -R24, R51 ;  /* 0x0000003318337221 */ /* 0x000fc60000010100 */
[----:B------:R-:W-:Y:S01]  /*2330*/  FFMA.FTZ R32, R0, R52, R60 ;  /* 0x0000003400207223 */ /* 0x000fe2000001003c */
[----:B------:R-:W-:-:S03]  /*2340*/  FMUL.FTZ R51, R2, R51 ;  /* 0x0000003302337220 */ /* 0x000fc60000410000 */
[----:B------:R-:W-:Y:S01]  /*2350*/  FMUL.FTZ R33, R32, -1.4426950216293334961 ;  /* 0xbfb8aa3b20217820 */ /* 0x000fe20000410000 */
[----:B0-----:R-:W-:-:S04]  /*2360*/  FADD.FTZ R47, -R34, 1 ;  /* 0x3f800000222f7421 */ /* 0x001fc80000010100 */
[----:B------:R-:W-:Y:S01]  /*2370*/  FFMA.FTZ R47, R25, R47, 1 ;  /* 0x3f800000192f7423 */ /* 0x000fe2000001002f */
[----:B------:R-:W-:Y:S01]  /*2380*/  FFMA.FTZ R25, R3, R51, R61 ;  /* 0x0000003303197223 */ /* 0x000fe2000001003d */
[----:B------:R-:W0:Y:S01]  /*2390*/  MUFU.EX2 R33, R33 ;  /* 0x0000002100217308 */ /* 0x000e220000000800 */
[----:B-1----:R-:W-:Y:S02]  /*23a0*/  FADD.FTZ R45, R45, 1 ;  /* 0x3f8000002d2d7421 */ /* 0x002fe40000010000 */
[----:B------:R-:W-:-:S05]  /*23b0*/  FMUL.FTZ R20, R25, -1.4426950216293334961 ;  /* 0xbfb8aa3b19147820 */ /* 0x000fca0000410000 */
[----:B------:R-:W1:Y:S08]  /*23c0*/  MUFU.RCP R45, R45 ;  /* 0x0000002d002d7308 */ /* 0x000e700000001000 */
[----:B------:R-:W2:Y:S01]  /*23d0*/  MUFU.EX2 R20, R20 ;  /* 0x0000001400147308 */ /* 0x000ea20000000800 */
[----:B0-----:R-:W-:Y:S01]  /*23e0*/  FADD.FTZ R33, R33, 1 ;  /* 0x3f80000021217421 */ /* 0x001fe20000010000 */
[----:B------:R-:W-:-:S06]  /*23f0*/  FMUL.FTZ R34, R34, R47 ;  /* 0x0000002f22227220 */ /* 0x000fcc0000410000 */
[----:B------:R-:W0:Y:S01]  /*2400*/  MUFU.RCP R33, R33 ;  /* 0x0000002100217308 */ /* 0x000e220000001000 */
[----:B-1----:R-:W-:-:S04]  /*2410*/  FADD.FTZ R47, -R45, 1 ;  /* 0x3f8000002d2f7421 */ /* 0x002fc80000010100 */
[----:B------:R-:W-:Y:S01]  /*2420*/  FFMA.FTZ R47, R46, R47, 1 ;  /* 0x3f8000002e2f7423 */ /* 0x000fe2000001002f */
[--C-:B------:R-:W-:Y:S02]  /*2430*/  HADD2.F32 R46, -RZ, R18.reuse.H0_H0 ;  /* 0x20000012ff2e7230 */ /* 0x100fe40000004100 */
[----:B--2---:R-:W-:Y:S01]  /*2440*/  FADD.FTZ R20, R20, 1 ;  /* 0x3f80000014147421 */ /* 0x004fe20000010000 */
[----:B------:R-:W-:-:S05]  /*2450*/  HADD2.F32 R18, -RZ, R18.H1_H1 ;  /* 0x30000012ff127230 */ /* 0x000fca0000004100 */
[----:B------:R-:W1:Y:S01]  /*2460*/  MUFU.RCP R20, R20 ;  /* 0x0000001400147308 */ /* 0x000e620000001000 */
[----:B------:R-:W-:Y:S01]  /*2470*/  FMUL.FTZ R17, R18, R17 ;  /* 0x0000001112117220 */ /* 0x000fe20000410000 */
[----:B------:R-:W-:Y:S02]  /*2480*/  HADD2.F32 R18, -RZ, R19.H0_H0 ;  /* 0x20000013ff127230 */ /* 0x000fe40000004100 */
[----:B------:R-:W-:-:S03]  /*2490*/  FMUL.FTZ R12, R12, R48 ;  /* 0x000000300c0c7220 */ /* 0x000fc60000410000 */
[----:B------:R-:W-:Y:S01]  /*24a0*/  FMUL.FTZ R18, R18, R34 ;  /* 0x0000002212127220 */ /* 0x000fe20000410000 */
[----:B0-----:R-:W-:Y:S01]  /*24b0*/  FADD.FTZ R34, -R33, 1 ;  /* 0x3f80000021227421 */ /* 0x001fe20000010100 */
[--C-:B------:R-:W-:Y:S02]  /*24c0*/  HADD2.F32 R48, -RZ, R21.reuse.H0_H0 ;  /* 0x20000015ff307230 */ /* 0x100fe40000004100 */
[----:B------:R-:W-:Y:S02]  /*24d0*/  HADD2.F32 R21, -RZ, R21.H1_H1 ;  /* 0x30000015ff157230 */ /* 0x000fe40000004100 */
[----:B------:R-:W-:Y:S01]  /*24e0*/  FFMA.FTZ R32, R32, R34, 1 ;  /* 0x3f80000020207423 */ /* 0x000fe20000010022 */
[----:B------:R-:W-:Y:S01]  /*24f0*/  IADD3.X R27, R29, UR21, RZ, P0, !PT ;  /* 0x000000151d1b7c10 */ /* 0x000fe200087fe4ff */
[----:B------:R-:W-:Y:S02]  /*2500*/  FADD.FTZ R48, -R24, R48 ;  /* 0x0000003018307221 */ /* 0x000fe40000010100 */
[----:B------:R-:W-:Y:S01]  /*2510*/  FMUL.FTZ R29, R33, R32 ;  /* 0x00000020211d7220 */ /* 0x000fe20000410000 */
[----:B-1----:R-:W-:Y:S01]  /*2520*/  FADD.FTZ R32, -R20, 1 ;  /* 0x3f80000014207421 */ /* 0x002fe20000010100 */
[----:B------:R-:W-:Y:S01]  /*2530*/  FADD.FTZ R50, -R24, R21 ;  /* 0x0000001518327221 */ /* 0x000fe20000010100 */
[C---:B------:R-:W-:Y:S01]  /*2540*/  FMUL.FTZ R48, R2.reuse, R48 ;  /* 0x0000003002307220 */ /* 0x040fe20000410000 */
[----:B------:R-:W-:Y:S01]  /*2550*/  STL [R1+0x100], R35 ;  /* 0x0001002301007387 */ /* 0x000fe20000100800 */
[----:B------:R-:W-:Y:S01]  /*2560*/  FFMA.FTZ R32, R25, R32, 1 ;  /* 0x3f80000019207423 */ /* 0x000fe20000010020 */
[----:B------:R-:W-:Y:S01]  /*2570*/  FMUL.FTZ R50, R2, R50 ;  /* 0x0000003202327220 */ /* 0x000fe20000410000 */
[----:B------:R-:W-:Y:S01]  /*2580*/  FFMA.FTZ R34, R4, R48, R6 ;  /* 0x0000003004227223 */ /* 0x000fe20000010006 */
[----:B------:R-:W-:Y:S04]  /*2590*/  STL [R1+0xfc], R7 ;  /* 0x0000fc0701007387 */ /* 0x000fe80000100800 */
[----:B------:R0:W-:Y:S01]  /*25a0*/  STL [R1+0x8], R28 ;  /* 0x0000081c01007387 */ /* 0x0001e20000100800 */
[----:B------:R-:W-:Y:S01]  /*25b0*/  FMUL.FTZ R21, R34, -1.4426950216293334961 ;  /* 0xbfb8aa3b22157820 */ /* 0x000fe20000410000 */
[----:B------:R-:W-:-:S02]  /*25c0*/  HADD2.F32 R49, -RZ, R30.H0_H0 ;  /* 0x2000001eff317230 */ /* 0x000fc40000004100 */
[----:B------:R-:W-:Y:S01]  /*25d0*/  FMUL.FTZ R45, R45, R47 ;  /* 0x0000002f2d2d7220 */ /* 0x000fe20000410000 */
[----:B------:R-:W-:Y:S01]  /*25e0*/  FMUL.FTZ R16, R46, R16 ;  /* 0x000000102e107220 */ /* 0x000fe20000410000 */
[----:B------:R-:W-:Y:S01]  /*25f0*/  HADD2.F32 R19, -RZ, R19.H1_H1 ;  /* 0x30000013ff137230 */ /* 0x000fe20000004100 */
[----:B------:R-:W2:Y:S01]  /*2600*/  LDG.E.64.CONSTANT R26, desc[UR12][R26.64] ;  /* 0x0000000c1a1a7981 */ /* 0x000ea2000c1e9b00 */
[----:B0-----:R-:W-:Y:S01]  /*2610*/  FMUL.FTZ R28, R20, R32 ;  /* 0x00000020141c7220 */ /* 0x001fe20000410000 */
[----:B------:R-:W-:-:S04]  /*2620*/  FFMA.FTZ R20, R5, R50, R40 ;  /* 0x0000003205147223 */ /* 0x000fc80000010028 */
[----:B------:R-:W-:Y:S01]  /*2630*/  FMUL.FTZ R32, R20, -1.4426950216293334961 ;  /* 0xbfb8aa3b14207820 */ /* 0x000fe20000410000 */
[----:B------:R-:W0:Y:S01]  /*2640*/  MUFU.EX2 R21, R21 ;  /* 0x0000001500157308 */ /* 0x000e220000000800 */
[----:B------:R-:W-:Y:S01]  /*2650*/  FADD.FTZ R49, -R24, R49 ;  /* 0x0000003118317221 */ /* 0x000fe20000010100 */
[----:B------:R-:W-:-:S06]  /*2660*/  HADD2.F32 R47, -RZ, R30.H1_H1 ;  /* 0x3000001eff2f7230 */ /* 0x000fcc0000004100 */
[----:B------:R-:W1:Y:S01]  /*2670*/  MUFU.EX2 R32, R32 ;  /* 0x0000002000207308 */ /* 0x000e620000000800 */
[----:B------:R-:W-:Y:S01]  /*2680*/  FMUL.FTZ R49, R2, R49 ;  /* 0x0000003102317220 */ /* 0x000fe20000410000 */
[----:B------:R-:W-:Y:S01]  /*2690*/  FADD.FTZ R47, -R24, R47 ;  /* 0x0000002f182f7221 */ /* 0x000fe20000010100 */
[--C-:B------:R-:W-:Y:S02]  /*26a0*/  HADD2.F32 R46, -RZ, R31.reuse.H0_H0 ;  /* 0x2000001fff2e7230 */ /* 0x100fe40000004100 */
[----:B------:R-:W-:Y:S01]  /*26b0*/  FFMA.FTZ R25, R0, R49, R60 ;  /* 0x0000003100197223 */ /* 0x000fe2000001003c */
[----:B------:R-:W-:Y:S01]  /*26c0*/  FMUL.FTZ R47, R2, R47 ;  /* 0x0000002f022f7220 */ /* 0x000fe20000410000 */
[----:B------:R-:W-:Y:S01]  /*26d0*/  FMUL.FTZ R19, R19, R45 ;  /* 0x0000002d13137220 */ /* 0x000fe20000410000 */
[----:B------:R-:W-:Y:S01]  /*26e0*/  FADD.FTZ R46, -R24, R46 ;  /* 0x0000002e182e7221 */ /* 0x000fe20000010100 */
[----:B0-----:R-:W-:Y:S01]  /*26f0*/  FADD.FTZ R21, R21, 1 ;  /* 0x3f80000015157421 */ /* 0x001fe20000010000 */
[----:B------:R-:W-:-:S02]  /*2700*/  HADD2.F32 R45, -RZ, R31.H1_H1 ;  /* 0x3000001fff2d7230 */ /* 0x000fc40000004100 */
[----:B------:R-:W-:Y:S01]  /*2710*/  FMUL.FTZ R30, R25, -1.4426950216293334961 ;  /* 0xbfb8aa3b191e7820 */ /* 0x000fe20000410000 */
[----:B------:R-:W-:Y:S01]  /*2720*/  FFMA.FTZ R31, R3, R47, R61 ;  /* 0x0000002f031f7223 */ /* 0x000fe2000001003d */
[----:B------:R-:W-:Y:S01]  /*2730*/  FMUL.FTZ R46, R2, R46 ;  /* 0x0000002e022e7220 */ /* 0x000fe20000410000 */
[----:B-1----:R-:W-:Y:S02]  /*2740*/  FADD.FTZ R32, R32, 1 ;  /* 0x3f80000020207421 */ /* 0x002fe40000010000 */
[----:B------:R-:W-:Y:S01]  /*2750*/  FMUL.FTZ R60, R31, -1.4426950216293334961 ;  /* 0xbfb8aa3b1f3c7820 */ /* 0x000fe20000410000 */
[----:B------:R-:W-:Y:S08]  /*2760*/  MUFU.RCP R21, R21 ;  /* 0x0000001500157308 */ /* 0x000ff00000001000 */
[----:B------:R-:W0:Y:S08]  /*2770*/  MUFU.EX2 R30, R30 ;  /* 0x0000001e001e7308 */ /* 0x000e300000000800 */
[----:B------:R1:W-:Y:S02]  /*2780*/  MUFU.RCP R61, R32 ;  /* 0x00000020003d7308 */ /* 0x0003e40000001000 */
[----:B-1----:R-:W-:-:S06]  /*2790*/  FFMA.FTZ R32, R4, R46, R6 ;  /* 0x0000002e04207223 */ /* 0x002fcc0000010006 */
[----:B------:R-:W1:Y:S01]  /*27a0*/  MUFU.EX2 R60, R60 ;  /* 0x0000003c003c7308 */ /* 0x000e620000000800 */
[----:B------:R-:W-:Y:S01]  /*27b0*/  FADD.FTZ R45, -R24, R45 ;  /* 0x0000002d182d7221 */ /* 0x000fe20000010100 */
[----:B0-----:R-:W-:Y:S01]  /*27c0*/  FADD.FTZ R30, R30, 1 ;  /* 0x3f8000001e1e7421 */ /* 0x001fe20000010000 */
[----:B------:R-:W-:Y:S01]  /*27d0*/  FMUL.FTZ R33, R32, -1.4426950216293334961 ;  /* 0xbfb8aa3b20217820 */ /* 0x000fe20000410000 */
[----:B------:R-:W3:Y:S05]  /*27e0*/  LDL.LU R6, [R1+0x114] ;  /* 0x0001140001067983 */ /* 0x000eea0000300800 */
[----:B------:R-:W0:Y:S01]  /*27f0*/  MUFU.EX2 R33, R33 ;  /* 0x0000002100217308 */ /* 0x000e220000000800 */
[----:B------:R-:W-:Y:S01]  /*2800*/  FADD.FTZ R24, -R21, 1 ;  /* 0x3f80000015187421 */ /* 0x000fe20000010100 */
[----:B------:R-:W-:-:S03]  /*2810*/  FMUL.FTZ R45, R2, R45 ;  /* 0x0000002d022d7220 */ /* 0x000fc60000410000 */
[----:B------:R-:W-:Y:S01]  /*2820*/  FFMA.FTZ R34, R34, R24, 1 ;  /* 0x3f80000022227423 */ /* 0x000fe20000010018 */
[----:B------:R-:W-:Y:S01]  /*2830*/  FFMA.FTZ R24, R5, R45, R40 ;  /* 0x0000002d05187223 */ /* 0x000fe20000010028 */
[----:B-1----:R-:W-:Y:S01]  /*2840*/  FADD.FTZ R60, R60, 1 ;  /* 0x3f8000003c3c7421 */ /* 0x002fe20000010000 */
[----:B------:R-:W1:Y:S01]  /*2850*/  MUFU.RCP R30, R30 ;  /* 0x0000001e001e7308 */ /* 0x000e620000001000 */
[----:B------:R-:W-:Y:S01]  /*2860*/  FMUL.FTZ R34, R21, R34 ;  /* 0x0000002215227220 */ /* 0x000fe20000410000 */
[----:B------:R-:W-:-:S06]  /*2870*/  FMUL.FTZ R21, R24, -1.4426950216293334961 ;  /* 0xbfb8aa3b18157820 */ /* 0x000fcc0000410000 */
[----:B------:R-:W4:Y:S01]  /*2880*/  MUFU.RCP R60, R60 ;  /* 0x0000003c003c7308 */ /* 0x000f220000001000 */
[----:B0-----:R-:W-:-:S07]  /*2890*/  FADD.FTZ R33, R33, 1 ;  /* 0x3f80000021217421 */ /* 0x001fce0000010000 */
[----:B------:R0:W-:Y:S01]  /*28a0*/  MUFU.EX2 R7, R21 ;  /* 0x0000001500077308 */ /* 0x0001e20000000800 */
[----:B------:R1:W-:Y:S04]  /*28b0*/  STL [R1+0xbc], R2 ;  /* 0x0000bc0201007387 */ /* 0x0003e80000100800 */
[----:B------:R-:W3:Y:S01]  /*28c0*/  LDL R40, [R1+0x44] ;  /* 0x0000440001287983 */ /* 0x000ee20000100800 */
[----:B0-----:R-:W-:Y:S02]  /*28d0*/  FADD.FTZ R21, -R61, 1 ;  /* 0x3f8000003d157421 */ /* 0x001fe40000010100 */
[----:B------:R-:W0:Y:S01]  /*28e0*/  MUFU.RCP R33, R33 ;  /* 0x0000002100217308 */ /* 0x000e220000001000 */
[----:B------:R-:W3:Y:S01]  /*28f0*/  LDL R39, [R1+0x5c] ;  /* 0x00005c0001277983 */ /* 0x000ee20000100800 */
[----:B------:R-:W-:-:S03]  /*2900*/  FFMA.FTZ R21, R20, R21, 1 ;  /* 0x3f80000014157423 */ /* 0x000fc60000010015 */
[----:B------:R-:W3:Y:S01]  /*2910*/  LDL R37, [R1+0x58] ;  /* 0x0000580001257983 */ /* 0x000ee20000100800 */
[----:B-1----:R-:W-:Y:S01]  /*2920*/  FMUL.FTZ R2, R61, R21 ;  /* 0x000000153d027220 */ /* 0x002fe20000410000 */
[----:B------:R-:W-:Y:S02]  /*2930*/  FADD.FTZ R61, -R30, 1 ;  /* 0x3f8000001e3d7421 */ /* 0x000fe40000010100 */
[----:B------:R-:W3:Y:S02]  /*2940*/  LDL R35, [R1+0x48] ;  /* 0x0000480001237983 */ /* 0x000ee40000100800 */
[----:B------:R-:W-:Y:S01]  /*2950*/  FFMA.FTZ R25, R25, R61, 1 ;  /* 0x3f80000019197423 */ /* 0x000fe2000001003d */
[----:B----4-:R-:W-:Y:S01]  /*2960*/  FADD.FTZ R61, -R60, 1 ;  /* 0x3f8000003c3d7421 */ /* 0x010fe20000010100 */
[--C-:B------:R-:W-:Y:S02]  /*2970*/  HADD2.F32 R20, -RZ, R22.reuse.H0_H0 ;  /* 0x20000016ff147230 */ /* 0x100fe40000004100 */
[----:B------:R-:W-:-:S02]  /*2980*/  HADD2.F32 R21, -RZ, R22.H1_H1 ;  /* 0x30000016ff157230 */ /* 0x000fc40000004100 */
[----:B------:R-:W-:Y:S01]  /*2990*/  FFMA.FTZ R61, R31, R61, 1 ;  /* 0x3f8000001f3d7423 */ /* 0x000fe2000001003d */
[--C-:B------:R-:W-:Y:S02]  /*29a0*/  HADD2.F32 R22, -RZ, R23.reuse.H0_H0 ;  /* 0x20000017ff167230 */ /* 0x100fe40000004100 */
[----:B------:R-:W-:Y:S02]  /*29b0*/  HADD2.F32 R31, -RZ, R23.H1_H1 ;  /* 0x30000017ff1f7230 */ /* 0x000fe40000004100 */
[----:B0-----:R-:W-:Y:S01]  /*29c0*/  FADD.FTZ R23, -R33, 1 ;  /* 0x3f80000021177421 */ /* 0x001fe20000010100 */
[----:B------:R-:W-:Y:S02]  /*29d0*/  FMUL.FTZ R61, R60, R61 ;  /* 0x0000003d3c3d7220 */ /* 0x000fe40000410000 */
[----:B------:R-:W4:Y:S01]  /*29e0*/  LDL R60, [R1+0x60] ;  /* 0x00006000013c7983 */ /* 0x000f220000100800 */
[----:B------:R-:W-:-:S04]  /*29f0*/  FFMA.FTZ R32, R32, R23, 1 ;  /* 0x3f80000020207423 */ /* 0x000fc80000010017 */
[----:B------:R-:W-:Y:S02]  /*2a00*/  FMUL.FTZ R32, R33, R32 ;  /* 0x0000002021207220 */ /* 0x000fe40000410000 */
[----:B------:R-:W4:Y:S01]  /*2a10*/  LDL R33, [R1+0x3c] ;  /* 0x00003c0001217983 */ /* 0x000f220000100800 */
[----:B------:R-:W-:-:S03]  /*2a20*/  FMUL.FTZ R20, R20, R29 ;  /* 0x0000001d14147220 */ /* 0x000fc60000410000 */
[----:B------:R-:W4:Y:S01]  /*2a30*/  LDL R29, [R1+0x54] ;  /* 0x00005400011d7983 */ /* 0x000f220000100800 */
[----:B------:R-:W-:Y:S01]  /*2a40*/  FMUL.FTZ R22, R22, R34 ;  /* 0x0000002216167220 */ /* 0x000fe20000410000 */
[----:B------:R-:W-:Y:S01]  /*2a50*/  FADD.FTZ R34, R7, 1 ;  /* 0x3f80000007227421 */ /* 0x000fe20000010000 */
[----:B------:R-:W-:Y:S01]  /*2a60*/  FMUL.FTZ R25, R30, R25 ;  /* 0x000000191e197220 */ /* 0x000fe20000410000 */
[----:B------:R-:W-:Y:S01]  /*2a70*/  FMUL.FTZ R21, R21, R28 ;  /* 0x0000001c15157220 */ /* 0x000fe20000410000 */
[----:B------:R-:W-:Y:S01]  /*2a80*/  FMUL.FTZ R23, R31, R2 ;  /* 0x000000021f177220 */ /* 0x000fe20000410000 */
[----:B------:R-:W4:Y:S02]  /*2a90*/  LDL R7, [R1+0x38] ;  /* 0x0000380001077983 */ /* 0x000f240000100800 */
[----:B------:R-:W0:Y:S02]  /*2aa0*/  MUFU.RCP R34, R34 ;  /* 0x0000002200227308 */ /* 0x000e240000001000 */
[----:B------:R-:W4:Y:S04]  /*2ab0*/  LDL R31, [R1+0x40] ;  /* 0x00004000011f7983 */ /* 0x000f280000100800 */
[----:B------:R-:W4:Y:S04]  /*2ac0*/  LDL R28, [R1+0x24] ;  /* 0x00002400011c7983 */ /* 0x000f280000100800 */
[----:B------:R-:W4:Y:S01]  /*2ad0*/  LDL R2, [R1+0xc] ;  /* 0x00000c0001027983 */ /* 0x000f220000100800 */
[----:B0-----:R-:W-:-:S04]  /*2ae0*/  FADD.FTZ R30, -R34, 1 ;  /* 0x3f800000221e7421 */ /* 0x001fc80000010100 */
[----:B------:R-:W-:-:S04]  /*2af0*/  FFMA.FTZ R30, R24, R30, 1 ;  /* 0x3f800000181e7423 */ /* 0x000fc8000001001e */
[----:B------:R-:W-:Y:S01]  /*2b00*/  FMUL.FTZ R34, R34, R30 ;  /* 0x0000001e22227220 */ /* 0x000fe20000410000 */
[----:B------:R-:W-:Y:S01]  /*2b10*/  FMUL.FTZ R30, R3, R44 ;  /* 0x0000002c031e7220 */ /* 0x000fe20000410000 */
[----:B--2---:R-:W-:-:S05]  /*2b20*/  HADD2.F32 R24, -RZ, R26.H0_H0 ;  /* 0x2000001aff187230 */ /* 0x004fca0000004100 */
[----:B------:R-:W-:Y:S01]  /*2b30*/  FMUL.FTZ R24, R24, R25 ;  /* 0x0000001918187220 */ /* 0x000fe20000410000 */
[----:B------:R-:W-:-:S05]  /*2b40*/  HADD2.F32 R25, -RZ, R26.H1_H1 ;  /* 0x3000001aff197230 */ /* 0x000fca0000004100 */
[----:B------:R-:W-:Y:S02]  /*2b50*/  FMUL.FTZ R25, R25, R61 ;  /* 0x0000003d19197220 */ /* 0x000fe40000410000 */
[----:B------:R-:W2:Y:S01]  /*2b60*/  LDL R61, [R1+0x8] ;  /* 0x00000800013d7983 */ /* 0x000ea20000100800 */
[----:B---3--:R-:W-:-:S04]  /*2b70*/  FMUL.FTZ R26, R0, R6 ;  /* 0x00000006001a7220 */ /* 0x008fc80000410000 */
[----:B----4-:R-:W-:-:S04]  /*2b80*/  FFMA.FTZ R26, R60, R26, RZ ;  /* 0x0000001a3c1a7223 */ /* 0x010fc800000100ff */
[----:B------:R-:W-:Y:S01]  /*2b90*/  FFMA.FTZ R26, R33, R30, R26 ;  /* 0x0000001e211a7223 */ /* 0x000fe2000001001a */
[----:B------:R-:W-:-:S04]  /*2ba0*/  FMUL.FTZ R30, R4, R43 ;  /* 0x0000002b041e7220 */ /* 0x000fc80000410000 */
[----:B------:R-:W-:Y:S02]  /*2bb0*/  FFMA.FTZ R26, R29, R30, R26 ;  /* 0x0000001e1d1a7223 */ /* 0x000fe4000001001a */
[----:B------:R-:W3:Y:S01]  /*2bc0*/  LDL.LU R29, [R1+0x110] ;  /* 0x00011000011d7983 */ /* 0x000ee20000300800 */
[----:B------:R-:W-:-:S04]  /*2bd0*/  FMUL.FTZ R30, R5, R42 ;  /* 0x0000002a051e7220 */ /* 0x000fc80000410000 */
[----:B---3--:R-:W-:Y:S01]  /*2be0*/  FFMA.FTZ R26, R29, R30, R26 ;  /* 0x0000001e1d1a7223 */ /* 0x008fe2000001001a */
[----:B------:R-:W-:-:S04]  /*2bf0*/  FMUL.FTZ R30, R0, R41 ;  /* 0x00000029001e7220 */ /* 0x000fc80000410000 */
[----:B------:R-:W-:Y:S02]  /*2c00*/  FFMA.FTZ R26, R40, R30, R26 ;  /* 0x0000001e281a7223 */ /* 0x000fe4000001001a */
[----:B------:R-:W3:Y:S02]  /*2c10*/  LDL.LU R40, [R1+0x10c] ;  /* 0x00010c0001287983 */ /* 0x000ee40000300800 */
[----:B---3--:R-:W-:-:S04]  /*2c20*/  FMUL.FTZ R30, R3, R40 ;  /* 0x00000028031e7220 */ /* 0x008fc80000410000 */
[----:B------:R-:W-:Y:S02]  /*2c30*/  FFMA.FTZ R30, R39, R30, R26 ;  /* 0x0000001e271e7223 */ /* 0x000fe4000001001a */
[----:B------:R-:W3:Y:S02]  /*2c40*/  LDL.LU R39, [R1+0x108] ;  /* 0x0001080001277983 */ /* 0x000ee40000300800 */
[----:B---3--:R-:W-:-:S04]  /*2c50*/  FMUL.FTZ R26, R4, R39 ;  /* 0x00000027041a7220 */ /* 0x008fc80000410000 */
[----:B------:R-:W-:Y:S01]  /*2c60*/  FFMA.FTZ R30, R31, R26, R30 ;  /* 0x0000001a1f1e7223 */ /* 0x000fe2000001001e */
[----:B------:R-:W-:Y:S01]  /*2c70*/  FMUL.FTZ R31, R5, R38 ;  /* 0x00000026051f7220 */ /* 0x000fe20000410000 */
[----:B------:R-:W-:-:S03]  /*2c80*/  HADD2.F32 R26, -RZ, R27.H0_H0 ;  /* 0x2000001bff1a7230 */ /* 0x000fc60000004100 */
[----:B------:R-:W-:Y:S02]  /*2c90*/  FFMA.FTZ R30, R37, R31, R30 ;  /* 0x0000001f251e7223 */ /* 0x000fe4000001001e */
[----:B------:R-:W3:Y:S01]  /*2ca0*/  LDL.LU R37, [R1+0x104] ;  /* 0x0001040001257983 */ /* 0x000ee20000300800 */
[----:B------:R-:W-:-:S03]  /*2cb0*/  FMUL.FTZ R26, R26, R32 ;  /* 0x000000201a1a7220 */ /* 0x000fc60000410000 */
[----:B------:R-:W4:Y:S01]  /*2cc0*/  LDL R32, [R1+0x50] ;  /* 0x0000500001207983 */ /* 0x000f220000100800 */
[----:B------:R-:W-:-:S05]  /*2cd0*/  HADD2.F32 R27, -RZ, R27.H1_H1 ;  /* 0x3000001bff1b7230 */ /* 0x000fca0000004100 */
[----:B------:R-:W-:Y:S02]  /*2ce0*/  FMUL.FTZ R27, R27, R34 ;  /* 0x000000221b1b7220 */ /* 0x000fe40000410000 */
[----:B------:R-:W2:Y:S01]  /*2cf0*/  LDL R34, [R1+0x14] ;  /* 0x0000140001227983 */ /* 0x000ea20000100800 */
[----:B---3--:R-:W-:-:S04]  /*2d00*/  FMUL.FTZ R31, R0, R37 ;  /* 0x00000025001f7220 */ /* 0x008fc80000410000 */
[----:B----4-:R-:W-:Y:S01]  /*2d10*/  FFMA.FTZ R31, R32, R31, R30 ;  /* 0x0000001f201f7223 */ /* 0x010fe2000001001e */
[----:B------:R-:W-:-:S04]  /*2d20*/  FMUL.FTZ R32, R3, R36 ;  /* 0x0000002403207220 */ /* 0x000fc80000410000 */
[----:B------:R-:W-:Y:S02]  /*2d30*/  FFMA.FTZ R31, R35, R32, R31 ;  /* 0x00000020231f7223 */ /* 0x000fe4000001001f */
[----:B------:R-:W3:Y:S01]  /*2d40*/  LDL.LU R35, [R1+0x100] ;  /* 0x0001000001237983 */ /* 0x000ee20000300800 */
[----:B------:R-:W-:Y:S01]  /*2d50*/  FFMA.FTZ R30, R0, R6, RZ ;  /* 0x00000006001e7223 */ /* 0x000fe200000100ff */
[----:B---3--:R-:W-:-:S04]  /*2d60*/  FMUL.FTZ R32, R4, R35 ;  /* 0x0000002304207220 */ /* 0x008fc80000410000 */
[----:B------:R-:W-:Y:S02]  /*2d70*/  FFMA.FTZ R32, R7, R32, R31 ;  /* 0x0000002007207223 */ /* 0x000fe4000001001f */
[----:B------:R-:W3:Y:S01]  /*2d80*/  LDL.LU R7, [R1+0xfc] ;  /* 0x0000fc0001077983 */ /* 0x000ee20000300800 */
[----:B------:R-:W-:-:S04]  /*2d90*/  FFMA.FTZ R30, R3, R44, R30 ;  /* 0x0000002c031e7223 */ /* 0x000fc8000001001e */
[----:B------:R-:W-:-:S04]  /*2da0*/  FFMA.FTZ R30, R4, R43, R30 ;  /* 0x0000002b041e7223 */ /* 0x000fc8000001001e */
[----:B------:R-:W-:-:S04]  /*2db0*/  FFMA.FTZ R30, R5, R42, R30 ;  /* 0x0000002a051e7223 */ /* 0x000fc8000001001e */
[----:B------:R-:W-:Y:S01]  /*2dc0*/  FFMA.FTZ R30, R0, R41, R30 ;  /* 0x00000029001e7223 */ /* 0x000fe2000001001e */
[----:B---3--:R-:W-:-:S04]  /*2dd0*/  FMUL.FTZ R31, R5, R7 ;  /* 0x00000007051f7220 */ /* 0x008fc80000410000 */
[----:B------:R-:W-:Y:S02]  /*2de0*/  FFMA.FTZ R31, R28, R31, R32 ;  /* 0x0000001f1c1f7223 */ /* 0x000fe40000010020 */
[----:B------:R-:W3:Y:S04]  /*2df0*/  LDL.LU R28, [R1+0xf8] ;  /* 0x0000f800011c7983 */ /* 0x000ee80000300800 */
[----:B------:R0:W-:Y:S04]  /*2e00*/  STL [R1+0xec], R41 ;  /* 0x0000ec2901007387 */ /* 0x0001e80000100800 */
[----:B0-----:R-:W4:Y:S01]  /*2e10*/  LDL R41, [R1+0x20] ;  /* 0x0000200001297983 */ /* 0x001f220000100800 */
[----:B------:R-:W-:Y:S01]  /*2e20*/  FMUL.FTZ R32, R0, R8 ;  /* 0x0000000800207220 */ /* 0x000fe20000410000 */
[----:B------:R-:W-:-:S04]  /*2e30*/  FFMA.FTZ R30, R3, R40, R30 ;  /* 0x00000028031e7223 */ /* 0x000fc8000001001e */
[----:B------:R-:W-:Y:S01]  /*2e40*/  FFMA.FTZ R30, R4, R39, R30 ;  /* 0x00000027041e7223 */ /* 0x000fe2000001001e */
[----:B------:R0:W-:Y:S03]  /*2e50*/  STL [R1+0xe8], R40 ;  /* 0x0000e82801007387 */ /* 0x0001e60000100800 */
[----:B------:R-:W-:Y:S01]  /*2e60*/  FFMA.FTZ R30, R5, R38, R30 ;  /* 0x00000026051e7223 */ /* 0x000fe2000001001e */
[----:B------:R1:W-:Y:S04]  /*2e70*/  STL [R1+0xe4], R39 ;  /* 0x0000e42701007387 */ /* 0x0003e80000100800 */
[----:B------:R1:W-:Y:S01]  /*2e80*/  STL [R1+0xe0], R38 ;  /* 0x0000e02601007387 */ /* 0x0003e20000100800 */
[----:B------:R-:W-:-:S04]  /*2e90*/  FFMA.FTZ R30, R0, R37, R30 ;  /* 0x00000025001e7223 */ /* 0x000fc8000001001e */
[----:B------:R-:W-:-:S04]  /*2ea0*/  FFMA.FTZ R30, R3, R36, R30 ;  /* 0x00000024031e7223 */ /* 0x000fc8000001001e */
[----:B------:R-:W-:-:S04]  /*2eb0*/  FFMA.FTZ R30, R4, R35, R30 ;  /* 0x00000023041e7223 */ /* 0x000fc8000001001e */
[----:B------:R-:W-:-:S04]  /*2ec0*/  FFMA.FTZ R30, R5, R7, R30 ;  /* 0x00000007051e7223 */ /* 0x000fc8000001001e */
[----:B------:R-:W-:-:S04]  /*2ed0*/  FFMA.FTZ R30, R0, R8, R30 ;  /* 0x00000008001e7223 */ /* 0x000fc8000001001e */
[----:B------:R-:W-:-:S04]  /*2ee0*/  FFMA.FTZ R30, R3, R9, R30 ;  /* 0x00000009031e7223 */ /* 0x000fc8000001001e */
[----:B------:R-:W-:Y:S01]  /*2ef0*/  FFMA.FTZ R30, R4, R10, R30 ;  /* 0x0000000a041e7223 */ /* 0x000fe2000001001e */
[----:B----4-:R-:W-:Y:S01]  /*2f00*/  FFMA.FTZ R31, R41, R32, R31 ;  /* 0x00000020291f7223 */ /* 0x010fe2000001001f */
[----:B------:R-:W-:-:S04]  /*2f10*/  FMUL.FTZ R32, R3, R9 ;  /* 0x0000000903207220 */ /* 0x000fc80000410000 */
[----:B--2---:R-:W-:Y:S01]  /*2f20*/  FFMA.FTZ R32, R34, R32, R31 ;  /* 0x0000002022207223 */ /* 0x004fe2000001001f */
[----:B------:R-:W-:-:S04]  /*2f30*/  FMUL.FTZ R31, R4, R10 ;  /* 0x0000000a041f7220 */ /* 0x000fc80000410000 */
[----:B---3--:R-:W-:Y:S01]  /*2f40*/  FFMA.FTZ R31, R28, R31, R32 ;  /* 0x0000001f1c1f7223 */ /* 0x008fe20000010020 */
[----:B------:R-:W-:Y:S01]  /*2f50*/  FMUL.FTZ R32, R5, R11 ;  /* 0x0000000b05207220 */ /* 0x000fe20000410000 */
[----:B------:R-:W2:Y:S04]  /*2f60*/  LDL.LU R28, [R1+0x28] ;  /* 0x00002800011c7983 */ /* 0x000ea80000300800 */
[----:B------:R-:W3:Y:S01]  /*2f70*/  LDL.LU R41, [R1+0x18] ;  /* 0x0000180001297983 */ /* 0x000ee20000300800 */
[----:B------:R-:W-:-:S03]  /*2f80*/  FFMA.FTZ R31, R2, R32, R31 ;  /* 0x00000020021f7223 */ /* 0x000fc6000001001f */
[----:B------:R-:W3:Y:S04]  /*2f90*/  LDL R34, [R1+0x54] ;  /* 0x0000540001227983 */ /* 0x000ee80000100800 */
[----:B0-----:R-:W4:Y:S04]  /*2fa0*/  LDL R40, [R1+0x44] ;  /* 0x0000440001287983 */ /* 0x001f280000100800 */
[----:B-1----:R-:W4:Y:S04]  /*2fb0*/  LDL R39, [R1+0x5c] ;  /* 0x00005c0001277983 */ /* 0x002f280000100800 */
[----:B------:R-:W4:Y:S01]  /*2fc0*/  LDL R38, [R1+0x40] ;  /* 0x0000400001267983 */ /* 0x000f220000100800 */
[----:B------:R-:W-:-:S03]  /*2fd0*/  FMUL.FTZ R32, R0, R12 ;  /* 0x0000000c00207220 */ /* 0x000fc60000410000 */
[----:B------:R0:W-:Y:S01]  /*2fe0*/  STL [R1+0xdc], R37 ;  /* 0x0000dc2501007387 */ /* 0x0001e20000100800 */
[----:B------:R-:W-:Y:S01]  /*2ff0*/  FFMA.FTZ R32, R61, R32, R31 ;  /* 0x000000203d207223 */ /* 0x000fe2000001001f */
[----:B------:R-:W-:Y:S02]  /*3000*/  FMUL.FTZ R31, R3, R13 ;  /* 0x0000000d031f7220 */ /* 0x000fe40000410000 */
[----:B0-----:R-:W4:Y:S04]  /*3010*/  LDL R37, [R1+0x58] ;  /* 0x0000580001257983 */ /* 0x001f280000100800 */
[----:B------:R0:W-:Y:S01]  /*3020*/  STL [R1+0xd8], R36 ;  /* 0x0000d82401007387 */ /* 0x0001e20000100800 */
[----:B------:R-:W-:-:S03]  /*3030*/  FFMA.FTZ R31, R59, R31, R32 ;  /* 0x0000001f3b1f7223 */ /* 0x000fc60000010020 */
[----:B0-----:R-:W4:Y:S04]  /*3040*/  LDL R36, [R1+0x50] ;  /* 0x0000500001247983 */ /* 0x001f280000100800 */
[----:B------:R0:W-:Y:S04]  /*3050*/  STL [R1+0xc0], R2 ;  /* 0x0000c00201007387 */ /* 0x0001e80000100800 */
[----:B0-----:R-:W3:Y:S04]  /*3060*/  LDL.LU R2, [R1+0x30] ;  /* 0x0000300001027983 */ /* 0x001ee80000300800 */
[----:B------:R0:W-:Y:S04]  /*3070*/  STL [R1+0xd4], R35 ;  /* 0x0000d42301007387 */ /* 0x0001e80000100800 */
[----:B0-----:R-:W4:Y:S04]  /*3080*/  LDL R35, [R1+0x48] ;  /* 0x0000480001237983 */ /* 0x001f280000100800 */
[----:B------:R0:W-:Y:S04]  /*3090*/  STL [R1+0xc4], R61 ;  /* 0x0000c43d01007387 */ /* 0x0001e80000100800 */
[----:B0-----:R-:W4:Y:S04]  /*30a0*/  LDL.LU R61, [R1+0xa4] ;  /* 0x0000a400013d7983 */ /* 0x001f280000300800 */
[----:B------:R0:W-:Y:S04]  /*30b0*/  STL [R1+0xd0], R7 ;  /* 0x0000d00701007387 */ /* 0x0001e80000100800 */
[----:B0-----:R-:W4:Y:S04]  /*30c0*/  LDL R7, [R1+0x38] ;  /* 0x0000380001077983 */ /* 0x001f280000100800 */
[----:B------:R0:W-:Y:S04]  /*30d0*/  STL [R1+0xc8], R59 ;  /* 0x0000c83b01007387 */ /* 0x0001e80000100800 */
[----:B0-----:R-:W4:Y:S01]  /*30e0*/  LDL R59, [R1+0x20] ;  /* 0x00002000013b7983 */ /* 0x001f220000100800 */
[----:B------:R-:W-:Y:S01]  /*30f0*/  FMUL.FTZ R32, R4, R14 ;  /* 0x0000000e04207220 */ /* 0x000fe20000410000 */
[----:B------:R-:W-:-:S03]  /*3100*/  FFMA.FTZ R30, R5, R11, R30 ;  /* 0x0000000b051e7223 */ /* 0x000fc6000001001e */
[----:B------:R-:W-:Y:S01]  /*3110*/  FFMA.FTZ R31, R58, R32, R31 ;  /* 0x000000203a1f7223 */ /* 0x000fe2000001001f */
        /* <DEDUP_REMOVED lines=42> */
[----:B--2---:R-:W-:Y:S01]  /*33c0*/  FFMA.FTZ R33, R33, R44, R28 ;  /* 0x0000002c21217223 */ /* 0x004fe2000001001c */
[----:B---3--:R-:W-:-:S03]  /*33d0*/  FFMA.FTZ R60, R60, R6, R2 ;  /* 0x000000063c3c7223 */ /* 0x008fc60000010002 */
[----:B----4-:R-:W-:Y:S04]  /*33e0*/  STS.64 [R61], R30 ;  /* 0x0000001e3d007388 */ /* 0x010fe80000000a00 */
[----:B------:R0:W-:Y:S04]  /*33f0*/  STL [R1+0xcc], R59 ;  /* 0x0000cc3b01007387 */ /* 0x0001e80000100800 */
[----:B0-----:R-:W2:Y:S04]  /*3400*/  LDL R59, [R1+0x24] ;  /* 0x00002400013b7983 */ /* 0x001ea80000100800 */
[----:B------:R-:W3:Y:S04]  /*3410*/  LDL.LU R32, [R1+0x1c] ;  /* 0x00001c0001207983 */ /* 0x000ee80000300800 */
[----:B------:R-:W4:Y:S04]  /*3420*/  LDL.LU R30, [R1+0x34] ;  /* 0x00003400011e7983 */ /* 0x000f280000300800 */
[----:B------:R-:W3:Y:S04]  /*3430*/  LDL.LU R31, [R1+0x2c] ;  /* 0x00002c00011f7983 */ /* 0x000ee80000300800 */
[----:B------:R-:W4:Y:S04]  /*3440*/  LDL R61, [R1+0x14] ;  /* 0x00001400013d7983 */ /* 0x000f280000100800 */
[----:B------:R-:W3:Y:S04]  /*3450*/  LDL R2, [R1+0x10] ;  /* 0x0000100001027983 */ /* 0x000ee80000100800 */
[----:B------:R-:W2:Y:S01]  /*3460*/  LDL.LU R28, [R1+0xf4] ;  /* 0x0000f400011c7983 */ /* 0x000ea20000300800 */
[----:B------:R-:W-:-:S02]  /*3470*/  FFMA.FTZ R34, R34, R43, R41 ;  /* 0x0000002b22227223 */ /* 0x000fc40000010029 */
[----:B------:R-:W0:Y:S01]  /*3480*/  S2R R41, SR_TID.X ;  /* 0x0000000000297919 */ /* 0x000e220000002100 */
[----:B------:R-:W-:Y:S01]  /*3490*/  BAR.SYNC.DEFER_BLOCKING 0x0 ;  /* 0x0000000000007b1d */ /* 0x000fe20000010000 */
[----:B0-----:R-:W-:Y:S01]  /*34a0*/  ISETP.GT.U32.AND P1, PT, R41, 0xf, PT ;  /* 0x0000000f2900780c */ /* 0x001fe20003f24070 */
[----:B--2---:R-:W-:-:S04]  /*34b0*/  FFMA.FTZ R28, R29, R42, R28 ;  /* 0x0000002a1d1c7223 */ /* 0x004fc8000001001c */
[----:B------:R-:W2:Y:S04]  /*34c0*/  LDL.LU R29, [R1+0xf0] ;  /* 0x0000f000011d7983 */ /* 0x000ea80000300800 */
[----:B------:R-:W4:Y:S02]  /*34d0*/  LDL.LU R41, [R1+0xec] ;  /* 0x0000ec0001297983 */ /* 0x000f240000300800 */
[----:B----4-:R-:W-:Y:S02]  /*34e0*/  FFMA.FTZ R60, R40, R41, R60 ;  /* 0x00000029283c7223 */ /* 0x010fe4000001003c */
[----:B------:R-:W4:Y:S02]  /*34f0*/  LDL.LU R40, [R1+0xe8] ;  /* 0x0000e80001287983 */ /* 0x000f240000300800 */
[----:B----4-:R-:W-:-:S02]  /*3500*/  FFMA.FTZ R33, R39, R40, R33 ;  /* 0x0000002827217223 */ /* 0x010fc40000010021 */
[----:B------:R-:W4:Y:S02]  /*3510*/  LDL.LU R39, [R1+0xe4] ;  /* 0x0000e40001277983 */ /* 0x000f240000300800 */
[----:B----4-:R-:W-:Y:S02]  /*3520*/  FFMA.FTZ R34, R38, R39, R34 ;  /* 0x0000002726227223 */ /* 0x010fe40000010022 */
        /* <DEDUP_REMOVED lines=10> */
[----:B------:R-:W4:Y:S01]  /*35d0*/  LDL.LU R59, [R1+0xcc] ;  /* 0x0000cc00013b7983 */ /* 0x000f220000300800 */
[----:B------:R-:W-:Y:S01]  /*35e0*/  FFMA.FTZ R33, R61, R9, R33 ;  /* 0x000000093d217223 */ /* 0x000fe20000010021 */
[----:B---3--:R-:W-:Y:S01]  /*35f0*/  FFMA.FTZ R34, R2, R10, R34 ;  /* 0x0000000a02227223 */ /* 0x008fe20000010022 */
[----:B------:R-:W-:Y:S01]  /*3600*/  FADD.FTZ R30, R6, R30 ;  /* 0x0000001e061e7221 */ /* 0x000fe20000010000 */
[----:B------:R-:W-:Y:S01]  /*3610*/  FADD.FTZ R31, R44, R31 ;  /* 0x0000001f2c1f7221 */ /* 0x000fe20000010000 */
[----:B------:R-:W-:Y:S02]  /*3620*/  FADD.FTZ R32, R43, R32 ;  /* 0x000000202b207221 */ /* 0x000fe40000010000 */
[----:B------:R-:W-:Y:S01]  /*3630*/  FADD.FTZ R30, R30, R41 ;  /* 0x000000291e1e7221 */ /* 0x000fe20000010000 */
[----:B----4-:R-:W-:Y:S02]  /*3640*/  FFMA.FTZ R60, R59, R8, R60 ;  /* 0x000000083b3c7223 */ /* 0x010fe4000001003c */
[----:B------:R-:W3:Y:S04]  /*3650*/  LDL.LU R59, [R1+0xc8] ;  /* 0x0000c800013b7983 */ /* 0x000ee80000300800 */
[----:B------:R-:W4:Y:S04]  /*3660*/  LDL.LU R61, [R1+0xc4] ;  /* 0x0000c400013d7983 */ /* 0x000f280000300800 */
[----:B------:R-:W4:Y:S01]  /*3670*/  LDL.LU R2, [R1+0xc0] ;  /* 0x0000c00001027983 */ /* 0x000f220000300800 */
[----:B------:R-:W-:Y:S01]  /*3680*/  FADD.FTZ R31, R31, R40 ;  /* 0x000000281f1f7221 */ /* 0x000fe20000010000 */
[----:B------:R-:W-:Y:S01]  /*3690*/  FADD.FTZ R32, R32, R39 ;  /* 0x0000002720207221 */ /* 0x000fe20000010000 */
[----:B------:R-:W-:-:S02]  /*36a0*/  FADD.FTZ R30, R30, R37 ;  /* 0x000000251e1e7221 */ /* 0x000fc40000010000 */
[----:B------:R-:W-:Y:S01]  /*36b0*/  FADD.FTZ R31, R31, R36 ;  /* 0x000000241f1f7221 */ /* 0x000fe20000010000 */
[----:B------:R-:W-:Y:S01]  /*36c0*/  FADD.FTZ R32, R32, R35 ;  /* 0x0000002320207221 */ /* 0x000fe20000010000 */
[----:B------:R-:W-:Y:S02]  /*36d0*/  FADD.FTZ R30, R30, R8 ;  /* 0x000000081e1e7221 */ /* 0x000fe40000010000 */
[----:B------:R-:W-:Y:S01]  /*36e0*/  FADD.FTZ R31, R31, R9 ;  /* 0x000000091f1f7221 */ /* 0x000fe20000010000 */
[----:B------:R-:W-:Y:S01]  /*36f0*/  FADD.FTZ R32, R32, R10 ;  /* 0x0000000a20207221 */ /* 0x000fe20000010000 */
[----:B------:R-:W-:Y:S01]  /*3700*/  FADD.FTZ R30, R30, R12 ;  /* 0x0000000c1e1e7221 */ /* 0x000fe20000010000 */
[----:B------:R-:W-:Y:S01]  /*3710*/  FFMA.FTZ R34, R58, R14, R34 ;  /* 0x0000000e3a227223 */ /* 0x000fe20000010022 */
        /* <DEDUP_REMOVED lines=8> */
[----:B------:R-:W-:Y:S01]  /*37a0*/  UIADD3 UR9, UP0, UR11, 0x28, URZ ;  /* 0x000000280b097890 */ /* 0x000fe2000ff1e03f */
[----:B------:R-:W-:Y:S01]  /*37b0*/  FADD.FTZ R31, R31, R21 ;  /* 0x000000151f1f7221 */ /* 0x000fe20000010000 */
[----:B------:R-:W-:Y:S01]  /*37c0*/  FADD.FTZ R32, R32, R22 ;  /* 0x0000001620207221 */ /* 0x000fe20000010000 */
[----:B------:R-:W-:Y:S01]  /*37d0*/  FADD.FTZ R30, R30, R24 ;  /* 0x000000181e1e7221 */ /* 0x000fe20000010000 */
[----:B--2---:R-:W-:Y:S01]  /*37e0*/  FADD.FTZ R29, R42, R29 ;  /* 0x0000001d2a1d7221 */ /* 0x004fe20000010000 */
[----:B------:R-:W-:Y:S01]  /*37f0*/  FFMA.FTZ R34, R46, R26, R34 ;  /* 0x0000001a2e227223 */ /* 0x000fe20000010022 */
[----:B------:R-:W-:Y:S01]  /*3800*/  UIADD3.X UR10, URZ, UR5, URZ, UP0, !UPT ;  /* 0x000000053f0a7290 */ /* 0x000fe200087fe43f */
[----:B------:R-:W-:Y:S01]  /*3810*/  FADD.FTZ R32, R32, R26 ;  /* 0x0000001a20207221 */ /* 0x000fe20000010000 */
[----:B------:R-:W-:Y:S01]  /*3820*/  UISETP.GE.U32.AND UP0, UPT, UR9, UR16, UPT ;  /* 0x000000100900728c */ /* 0x000fe2000bf06070 */
[----:B------:R-:W-:-:S03]  /*3830*/  FADD.FTZ R29, R29, R38 ;  /* 0x000000261d1d7221 */ /* 0x000fc60000010000 */
[----:B------:R-:W-:Y:S01]  /*3840*/  UISETP.GE.AND.EX UP0, UPT, UR10, UR7, UPT, UP0 ;  /* 0x000000070a00728c */ /* 0x000fe2000bf06300 */
[----:B------:R-:W-:-:S04]  /*3850*/  FADD.FTZ R29, R29, R7 ;  /* 0x000000071d1d7221 */ /* 0x000fc80000010000 */
[----:B------:R-:W-:Y:S01]  /*3860*/  FADD.FTZ R29, R29, R11 ;  /* 0x0000000b1d1d7221 */ /* 0x000fe20000010000 */
[----:B------:R-:W-:-:S03]  /*3870*/  PLOP3.LUT P0, PT, PT, PT, UP0, 0x80, 0x0 ;  /* 0x000000000000781c */ /* 0x000fc60003f0f008 */
[----:B------:R-:W-:-:S04]  /*3880*/  FADD.FTZ R29, R29, R15 ;  /* 0x0000000f1d1d7221 */ /* 0x000fc80000010000 */
[----:B------:R-:W-:-:S04]  /*3890*/  FADD.FTZ R29, R29, R19 ;  /* 0x000000131d1d7221 */ /* 0x000fc80000010000 */
[----:B------:R-:W-:-:S04]  /*38a0*/  FADD.FTZ R29, R29, R23 ;  /* 0x000000171d1d7221 */ /* 0x000fc80000010000 */
[----:B------:R-:W-:Y:S01]  /*38b0*/  FADD.FTZ R29, R29, R27 ;  /* 0x0000001b1d1d7221 */ /* 0x000fe20000010000 */
[----:B---3--:R-:W-:Y:S01]  /*38c0*/  FFMA.FTZ R33, R59, R13, R33 ;  /* 0x0000000d3b217223 */ /* 0x008fe20000010021 */
[----:B----4-:R-:W-:-:S04]  /*38d0*/  FFMA.FTZ R60, R61, R12, R60 ;  /* 0x0000000c3d3c7223 */ /* 0x010fc8000001003c */
[----:B------:R-:W-:Y:S01]  /*38e0*/  FFMA.FTZ R60, R56, R16, R60 ;  /* 0x00000010383c7223 */ /* 0x000fe2000001003c */
[----:B------:R-:W-:-:S03]  /*38f0*/  FFMA.FTZ R33, R55, R17, R33 ;  /* 0x0000001137217223 */ /* 0x000fc60000010021 */
[----:B------:R-:W-:Y:S01]  /*3900*/  FFMA.FTZ R60, R52, R20, R60 ;  /* 0x00000014343c7223 */ /* 0x000fe2000001003c */
[----:B------:R-:W-:-:S03]  /*3910*/  FFMA.FTZ R33, R51, R21, R33 ;  /* 0x0000001533217223 */ /* 0x000fc60000010021 */
[----:B------:R-:W-:Y:S01]  /*3920*/  FFMA.FTZ R61, R49, R24, R60 ;  /* 0x00000018313d7223 */ /* 0x000fe2000001003c */
[----:B------:R-:W-:Y:S01]  /*3930*/  FFMA.FTZ R28, R2, R11, R28 ;  /* 0x0000000b021c7223 */ /* 0x000fe2000001001c */
[----:B------:R-:W-:Y:S01]  /*3940*/  FFMA.FTZ R60, R47, R25, R33 ;  /* 0x000000192f3c7223 */ /* 0x000fe20000010021 */
[----:B------:R0:W5:Y:S04]  /*3950*/  LDL.LU R2, [R1+0xbc] ;  /* 0x0000bc0001027983 */ /* 0x0001680000300800 */
[----:B------:R1:W-:Y:S04]  /*3960*/  STL [R1+0x30], R61 ;  /* 0x0000303d01007387 */ /* 0x0003e80000100800 */
[----:B------:R0:W-:Y:S01]  /*3970*/  STL [R1+0x34], R30 ;  /* 0x0000341e01007387 */ /* 0x0001e20000100800 */
[----:B-1----:R-:W-:-:S03]  /*3980*/  FADD.FTZ R61, R31, R25 ;  /* 0x000000191f3d7221 */ /* 0x002fc60000010000 */
[----:B------:R0:W-:Y:S04]  /*3990*/  STL [R1+0x28], R60 ;  /* 0x0000283c01007387 */ /* 0x0001e80000100800 */
[----:B------:R0:W-:Y:S04]  /*39a0*/  STL [R1+0x18], R34 ;  /* 0x0000182201007387 */ /* 0x0001e80000100800 */
[----:B------:R0:W-:Y:S04]  /*39b0*/  STL [R1+0x2c], R61 ;  /* 0x00002c3d01007387 */ /* 0x0001e80000100800 */
[----:B------:R0:W-:Y:S01]  /*39c0*/  STL [R1+0x1c], R32 ;  /* 0x00001c2001007387 */ /* 0x0001e20000100800 */
[----:B------:R-:W-:-:S04]  /*39d0*/  FFMA.FTZ R28, R57, R15, R28 ;  /* 0x0000000f391c7223 */ /* 0x000fc8000001001c */
[----:B------:R-:W-:-:S04]  /*39e0*/  FFMA.FTZ R28, R53, R19, R28 ;  /* 0x00000013351c7223 */ /* 0x000fc8000001001c */
[----:B------:R-:W-:-:S04]  /*39f0*/  FFMA.FTZ R28, R50, R23, R28 ;  /* 0x00000017321c7223 */ /* 0x000fc8000001001c */
[----:B------:R-:W-:Y:S01]  /*3a00*/  FFMA.FTZ R28, R45, R27, R28 ;  /* 0x0000001b2d1c7223 */ /* 0x000fe2000001001c */
[----:B0-----:R-:W-:Y:S06]  /*3a10*/  @!P0 BRA `(.L_x_3426) ;  /* 0x0000000400048947 */ /* 0x001fec0003800000 */
[----:B------:R0:W-:Y:S04]  /*3a20*/  STL.64 [R1+0xc8], R4 ;  /* 0x0000c80401007387 */ /* 0x0001e80000100a00 */
[----:B0-----:R-:W2:Y:S01]  /*3a30*/  LDL R4, [R1+0x30] ;  /* 0x0000300001047983 */ /* 0x001ea20000100800 */
[----:B------:R-:W-:Y:S01]  /*3a40*/  MOV R5, R30 ;  /* 0x0000001e00057202 */ /* 0x000fe20000000f00 */
[----:B------:R-:W0:Y:S01]  /*3a50*/  S2UR UR15, SR_CgaCtaId ;  /* 0x00000000000f79c3 */ /* 0x000e220000008800 */
[----:B------:R-:W-:Y:S01]  /*3a60*/  UMOV UR5, 0x400 ;  /* 0x0000040000057882 */ /* 0x000fe20000000000 */
[----:B------:R-:W1:Y:S01]  /*3a70*/  S2R R30, SR_TID.X ;  /* 0x00000000001e7919 */ /* 0x000e620000002100 */
[----:B-----5:R3:W-:Y:S04]  /*3a80*/  STL.64 [R1+0xc0], R2 ;  /* 0x0000c00201007387 */ /* 0x0207e80000100a00 */
[----:B------:R-:W4:Y:S01]  /*3a90*/  LDL R33, [R1+0xb4] ;  /* 0x0000b40001217983 */ /* 0x000f220000100800 */
[----:B---3--:R-:W-:-:S02]  /*3aa0*/  MOV R3, R32 ;  /* 0x0000002000037202 */ /* 0x008fc40000000f00 */
[----:B------:R-:W-:Y:S01]  /*3ab0*/  MOV R2, R34 ;  /* 0x0000002200027202 */ /* 0x000fe20000000f00 */
[----:B0-----:R-:W-:Y:S01]  /*3ac0*/  ULEA UR5, UR15, UR5, 0x18 ;  /* 0x000000050f057291 */ /* 0x001fe2000f8ec03f */
[----:B-1----:R-:W-:-:S05]  /*3ad0*/  SHF.L.U32 R31, R30, 0x1, RZ ;  /* 0x000000011e1f7819 */ /* 0x002fca00000006ff */
[----:B------:R-:W-:Y:S02]  /*3ae0*/  LEA R30, R30, UR5, 0x5 ;  /* 0x000000051e1e7c11 */ /* 0x000fe4000f8e28ff */
[----:B------:R-:W-:-:S04]  /*3af0*/  LOP3.LUT R31, R31, 0x18, RZ, 0xc0, !PT ;  /* 0x000000181f1f7812 */ /* 0x000fc800078ec0ff */
[----:B------:R-:W-:-:S05]  /*3b00*/  IADD3 R32, R30, R31, RZ ;  /* 0x0000001f1e207210 */ /* 0x000fca0007ffe0ff */
[----:B--2---:R0:W-:Y:S02]  /*3b10*/  STS.64 [R32], R4 ;  /* 0x0000000420007388 */ /* 0x0041e40000000a00 */
[----:B0-----:R-:W-:Y:S02]  /*3b20*/  LOP3.LUT R32, R31, 0x8, RZ, 0x3c, !PT ;  /* 0x000000081f207812 */ /* 0x001fe400078e3cff */
[----:B------:R0:W5:Y:S02]  /*3b30*/  LDL.LU.64 R4, [R1+0xc8] ;  /* 0x0000c80001047983 */ /* 0x0001640000300a00 */
[----:B------:R-:W-:-:S05]  /*3b40*/  IADD3 R32, R30, R32, RZ ;  /* 0x000000201e207210 */ /* 0x000fca0007ffe0ff */
[----:B------:R1:W-:Y:S02]  /*3b50*/  STS.64 [R32], R60 ;  /* 0x0000003c20007388 */ /* 0x0003e40000000a00 */
[----:B-1----:R-:W-:Y:S02]  /*3b60*/  LOP3.LUT R32, R31, 0x10, RZ, 0x3c, !PT ;  /* 0x000000101f207812 */ /* 0x002fe400078e3cff */
[----:B------:R-:W2:Y:S02]  /*3b70*/  LDL R61, [R1+0xb0] ;  /* 0x0000b000013d7983 */ /* 0x000ea40000100800 */
[----:B------:R-:W-:-:S05]  /*3b80*/  IADD3 R32, R30, R32, RZ ;  /* 0x000000201e207210 */ /* 0x000fca0007ffe0ff */
[----:B------:R1:W-:Y:S04]  /*3b90*/  STS.64 [R32], R2 ;  /* 0x0000000220007388 */ /* 0x0003e80000000a00 */
[----:B-1----:R0:W5:Y:S04]  /*3ba0*/  LDL.LU.64 R2, [R1+0xc0] ;  /* 0x0000c00001027983 */ /* 0x0021680000300a00 */
[----:B------:R-:W3:Y:S04]  /*3bb0*/  LDL R32, [R1+0xb8] ;  /* 0x0000b80001207983 */ /* 0x000ee80000100800 */
[----:B------:R-:W2:Y:S01]  /*3bc0*/  LDL R60, [R1+0xac] ;  /* 0x0000ac00013c7983 */ /* 0x000ea20000100800 */
[----:B------:R-:W1:Y:S02]  /*3bd0*/  S2R R31, SR_TID.X ;  /* 0x00000000001f7919 */ /* 0x000e640000002100 */
[----:B-1----:R-:W-:-:S04]  /*3be0*/  SHF.R.S32.HI R34, RZ, 0x1f, R31 ;  /* 0x0000001fff227819 */ /* 0x002fc8000001141f */
[----:B------:R-:W-:Y:S02]  /*3bf0*/  LEA.HI R34, R34, R31, RZ, 0x2 ;  /* 0x0000001f22227211 */ /* 0x000fe400078f10ff */
[----:B------:R-:W-:-:S04]  /*3c00*/  SHF.L.U32 R31, R31, 0x1, RZ ;  /* 0x000000011f1f7819 */ /* 0x000fc800000006ff */
        /* <DEDUP_REMOVED lines=10> */
[-C--:B---3--:R-:W-:Y:S02]  /*3cb0*/  LEA R30, R32, R34.reuse, 0x3 ;  /* 0x00000022201e7211 */ /* 0x088fe400078e18ff */
[----:B----4-:R-:W-:-:S04]  /*3cc0*/  LEA R32, R33, R34, 0x3 ;  /* 0x0000002221207211 */ /* 0x010fc800078e18ff */
[----:B------:R-:W1:Y:S04]  /*3cd0*/  LDS.64 R30, [R30] ;  /* 0x000000001e1e7984 */ /* 0x000e680000000a00 */
[----:B------:R-:W3:Y:S01]  /*3ce0*/  LDS.64 R32, [R32+0xa00] ;  /* 0x000a000020207984 */ /* 0x000ee20000000a00 */
[----:B-1----:R-:W-:Y:S01]  /*3cf0*/  FADD.FTZ R30, RZ, R30 ;  /* 0x0000001eff1e7221 */ /* 0x002fe20000010000 */
[----:B------:R-:W-:-:S03]  /*3d00*/  FADD.FTZ R31, RZ, R31 ;  /* 0x0000001fff1f7221 */ /* 0x000fc60000010000 */
[----:B---3--:R-:W-:Y:S01]  /*3d10*/  FADD.FTZ R32, R30, R32 ;  /* 0x000000201e207221 */ /* 0x008fe20000010000 */
[----:B--2---:R-:W-:Y:S01]  /*3d20*/  LEA R30, R61, R34, 0x3 ;  /* 0x000000223d1e7211 */ /* 0x004fe200078e18ff */
[----:B------:R-:W-:-:S05]  /*3d30*/  FADD.FTZ R33, R31, R33 ;  /* 0x000000211f217221 */ /* 0x000fca0000010000 */
[----:B------:R-:W1:Y:S02]  /*3d40*/  LDS.64 R30, [R30+0x1400] ;  /* 0x001400001e1e7984 */ /* 0x000e640000000a00 */
[----:B-1----:R-:W-:Y:S01]  /*3d50*/  FADD.FTZ R32, R32, R30 ;  /* 0x0000001e20207221 */ /* 0x002fe20000010000 */
[----:B------:R-:W-:Y:S01]  /*3d60*/  LEA R30, R60, R34, 0x3 ;  /* 0x000000223c1e7211 */ /* 0x000fe200078e18ff */
[----:B------:R-:W-:Y:S01]  /*3d70*/  FADD.FTZ R33, R33, R31 ;  /* 0x0000001f21217221 */ /* 0x000fe20000010000 */
[----:B------:R-:W1:Y:S04]  /*3d80*/  LDC.64 R60, c[0x0][0x260] ;  /* 0x00009800ff3c7b82 */ /* 0x000e680000000a00 */
[----:B------:R-:W2:Y:S01]  /*3d90*/  LDS.64 R30, [R30+0x1e00] ;  /* 0x001e00001e1e7984 */ /* 0x000ea20000000a00 */
[----:B------:R-:W3:Y:S01]  /*3da0*/  S2R R34, SR_TID.X ;  /* 0x0000000000227919 */ /* 0x000ee20000002100 */
[----:B--2---:R-:W-:Y:S01]  /*3db0*/  FADD.FTZ R30, R32, R30 ;  /* 0x0000001e201e7221 */ /* 0x004fe20000010000 */
[----:B------:R-:W-:-:S05]  /*3dc0*/  MOV R32, UR5 ;  /* 0x0000000500207c02 */ /* 0x000fca0008000f00 */
[----:B---3--:R-:W-:-:S05]  /*3dd0*/  IMAD R32, R32, 0x500, R34 ;  /* 0x0000050020207824 */ /* 0x008fca00078e0222 */
[----:B------:R-:W-:-:S04]  /*3de0*/  IADD3 R32, R32, UR14, RZ ;  /* 0x0000000e20207c10 */ /* 0x000fc8000fffe0ff */
[----:B------:R-:W-:Y:S01]  /*3df0*/  SHF.L.U32 R32, R32, 0x1, RZ ;  /* 0x0000000120207819 */ /* 0x000fe200000006ff */
[----:B------:R-:W-:-:S04]  /*3e00*/  FADD.FTZ R31, R33, R31 ;  /* 0x0000001f211f7221 */ /* 0x000fc80000010000 */
[----:B-1----:R-:W-:-:S05]  /*3e10*/  IMAD.WIDE.U32 R32, R32, 0x4, R60 ;  /* 0x0000000420207825 */ /* 0x002fca00078e003c */
[----:B------:R0:W-:Y:S02]  /*3e20*/  STG.E.64 desc[UR12][R32.64+0x5000], R30 ;  /* 0x0050001e20007986 */ /* 0x0001e4000c101b0c */
.L_x_3426:
[----:B------:R-:W-:Y:S01]  /*3e30*/  BSSY B0, `(.L_x_3427) ;  /* 0x00000d2000007945 */ /* 0x000fe20003800000 */
[----:B0-----:R-:W-:-:S03]  /*3e40*/  CS2R R30, SRZ ;  /* 0x00000000001e7805 */ /* 0x001fc6000001ff00 */
[----:B------:R-:W-:Y:S05]  /*3e50*/  @P1 BRA `(.L_x_3428) ;  /* 0x0000000c003c1947 */ /* 0x000fea0003800000 */
[----:B------:R-:W0:Y:S01]  /*3e60*/  S2R R33, SR_TID.X ;  /* 0x0000000000217919 */ /* 0x000e220000002100 */
[----:B------:R-:W-:Y:S01]  /*3e70*/  USHF.L.U32 UR5, UR11, 0x2, URZ ;  /* 0x000000020b057899 */ /* 0x000fe2000800063f */
[----:B------:R-:W-:Y:S01]  /*3e80*/  MOV R30, 0x50 ;  /* 0x00000050001e7802 */ /* 0x000fe20000000f00 */
[----:B------:R-:W-:Y:S02]  /*3e90*/  HFMA2.MMA R31, -RZ, RZ, 0, 2.384185791015625e-06 ;  /* 0x00000028ff1f7435 */ /* 0x000fe400000001ff */
[----:B------:R-:W-:Y:S01]  /*3ea0*/  ULOP3.LUT UR5, UR5, 0xc, URZ, 0xc0, !UPT ;  /* 0x0000000c05057892 */ /* 0x000fe2000f8ec03f */
[----:B------:R-:W-:-:S05]  /*3eb0*/  HFMA2.MMA R61, -RZ, RZ, 0, 2.384185791015625e-06 ;  /* 0x00000028ff3d7435 */ /* 0x000fca00000001ff */
[C---:B0-----:R-:W-:Y:S02]  /*3ec0*/  LEA.HI R34, R33.reuse, UR5, RZ, 0x1e ;  /* 0x0000000521227c11 */ /* 0x041fe4000f8ff0ff */
        /* <DEDUP_REMOVED lines=179> */
[C---:B------:R-:W-:Y:S01]  /*4a00*/  IADD3 R30, R34.reuse, 0x48, RZ ;  /* 0x00000048221e7810 */ /* 0x040fe20007ffe0ff */
        /* <DEDUP_REMOVED lines=20> */
.L_x_3428:
[----:B------:R-:W-:Y:S05]  /*4b50*/  BSYNC B0 ;  /* 0x0000000000007941 */ /* 0x000fea0003800000 */
.L_x_3427:
        /* <DEDUP_REMOVED lines=24> */
.L_x_3430:
[----:B------:R-:W-:Y:S05]  /*4ce0*/  BSYNC B0 ;  /* 0x0000000000007941 */ /* 0x000fea0003800000 */
.L_x_3429:
        /* <DEDUP_REMOVED lines=17> */
.L_x_3433:
[----:B------:R-:W2:Y:S04]  /*4e00*/  LD.E.STRONG.GPU R33, desc[UR12][R30.64] ;  /* 0x0000000c1e217980 */ /* 0x000ea8000c10f900 */
[----:B--2---:R-:W-:Y:S01]  /*4e10*/  CCTL.IVALL ;  /* 0x00000000ff00798f */ /* 0x004fe20002000000 */
[----:B------:R-:W-:Y:S05]  /*4e20*/  YIELD ;  /* 0x0000000000007946 */ /* 0x000fea0003800000 */
[----:B-----5:R-:W-:-:S04]  /*4e30*/  LOP3.LUT R33, R33, R32, RZ, 0x3c, !PT ;  /* 0x0000002021217212 */ /* 0x020fc800078e3cff */
[----:B------:R-:W-:-:S13]  /*4e40*/  ISETP.GT.AND P1, PT, R33, -0x1, PT ;  /* 0xffffffff2100780c */ /* 0x000fda0003f24270 */
[----:B------:R-:W-:Y:S05]  /*4e50*/  @P1 BRA `(.L_x_3433) ;  /* 0xfffffffc00e81947 */ /* 0x000fea000383ffff */
.L_x_3432:
[----:B------:R-:W-:Y:S05]  /*4e60*/  WARPSYNC.ALL ;  /* 0x0000000000007948 */ /* 0x000fea0003800000 */
[----:B------:R-:W-:Y:S06]  /*4e70*/  BAR.SYNC.DEFER_BLOCKING 0x0 ;  /* 0x0000000000007b1d */ /* 0x000fec0000010000 */
[----:B------:R-:W-:Y:S05]  /*4e80*/  BRA `(.L_x_3434) ;  /* 0x0000000000687947 */ /* 0x000fea0003800000 */
.L_x_3431:
        /* <DEDUP_REMOVED lines=18> */
.L_x_3436:
[----:B------:R-:W2:Y:S04]  /*4fb0*/  LD.E.STRONG.GPU R33, desc[UR12][R30.64] ;  /* 0x0000000c1e217980 */ /* 0x000ea8000c10f900 */
[----:B--2---:R-:W-:Y:S01]  /*4fc0*/  CCTL.IVALL ;  /* 0x00000000ff00798f */ /* 0x004fe20002000000 */
[----:B------:R-:W-:Y:S05]  /*4fd0*/  YIELD ;  /* 0x0000000000007946 */ /* 0x000fea0003800000 */
[----:B-----5:R-:W-:-:S04]  /*4fe0*/  LOP3.LUT R33, R33, R32, RZ, 0x3c, !PT ;  /* 0x0000002021217212 */ /* 0x020fc800078e3cff */
[----:B------:R-:W-:-:S13]  /*4ff0*/  ISETP.GT.AND P1, PT, R33, -0x1, PT ;  /* 0xffffffff2100780c */ /* 0x000fda0003f24270 */
[----:B------:R-:W-:Y:S05]  /*5000*/  @P1 BRA `(.L_x_3436) ;  /* 0xfffffffc00e81947 */ /* 0x000fea000383ffff */
.L_x_3435:
[----:B------:R-:W-:Y:S05]  /*5010*/  WARPSYNC.ALL ;  /* 0x0000000000007948 */ /* 0x000fea0003800000 */
[----:B------:R-:W-:Y:S06]  /*5020*/  BAR.SYNC.DEFER_BLOCKING 0x0 ;  /* 0x0000000000007b1d */ /* 0x000fec0000010000 */
.L_x_3434:
[----:B------:R-:W1:Y:S01]  /*5030*/  S2R R60, SR_TID.X ;  /* 0x00000000003c7919 */ /* 0x000e620000002100 */
[----:B------:R-:W2:Y:S01]  /*5040*/  LDL.LU R34, [R1+0xa8] ;  /* 0x0000a80001227983 */ /* 0x000ea20000300800 */
[----:B0-----:R-:W-:Y:S01]  /*5050*/  MOV R31, UR4 ;  /* 0x00000004001f7c02 */ /* 0x001fe20008000f00 */
[----:B------:R-:W0:Y:S01]  /*5060*/  S2UR UR14, SR_CgaCtaId ;  /* 0x00000000000e79c3 */ /* 0x000e220000008800 */
[----:B------:R-:W-:Y:S01]  /*5070*/  UMOV UR5, 0x400 ;  /* 0x0000040000057882 */ /* 0x000fe20000000000 */
[----:B------:R-:W-:Y:S01]  /*5080*/  USHF.L.U32 UR11, UR11, 0x2, URZ ;  /* 0x000000020b0b7899 */ /* 0x000fe2000800063f */
[----:B------:R-:W-:Y:S01]  /*5090*/  STL [R1+0xd8], R50 ;  /* 0x0000d83201007387 */ /* 0x000fe20000100800 */
[----:B-1----:R-:W-:Y:S01]  /*50a0*/  ISETP.GT.U32.AND P1, PT, R60, 0x1f, PT ;  /* 0x0000001f3c00780c */ /* 0x002fe20003f24070 */
[----:B------:R-:W-:Y:S02]  /*50b0*/  UIADD3 UR5, UR5, 0x3480, URZ ;  /* 0x0000348005057890 */ /* 0x000fe4000fffe03f */
[----:B------:R-:W-:Y:S10]  /*50c0*/  STL [R1+0xd4], R49 ;  /* 0x0000d43101007387 */ /* 0x000ff40000100800 */
[----:B------:R-:W1:Y:S08]  /*50d0*/  @!P1 LDC R30, c[0x0][0x10] ;  /* 0x00000400ff1e9b82 */ /* 0x000e700000000800 */
[----:B------:R-:W3:Y:S01]  /*50e0*/  @!P1 LDC.64 R32, c[0x0][0x260] ;  /* 0x00009800ff209b82 */ /* 0x000ee20000000a00 */
[----:B0-----:R-:W-:Y:S01]  /*50f0*/  ULEA UR5, UR14, UR5, 0x18 ;  /* 0x000000050e057291 */ /* 0x001fe2000f8ec03f */
[----:B------:R-:W-:Y:S01]  /*5100*/  STL [R1+0xd0], R47 ;  /* 0x0000d02f01007387 */ /* 0x000fe20000100800 */
[----:B------:R-:W-:Y:S01]  /*5110*/  ULOP3.LUT UR11, UR11, 0xc, URZ, 0xc0, !UPT ;  /* 0x0000000c0b0b7892 */ /* 0x000fe2000f8ec03f */
[----:B------:R-:W-:-:S02]  /*5120*/  ULDC.64 UR14, c[0x0][0x210] ;  /* 0x00008400000e7ab9 */ /* 0x000fc40000000a00 */
[----:B-----5:R-:W-:Y:S04]  /*5130*/  STL [R1+0xcc], R2 ;  /* 0x0000cc0201007387 */ /* 0x020fe80000100800 */
[----:B------:R-:W-:Y:S04]  /*5140*/  STL [R1+0xc8], R46 ;  /* 0x0000c82e01007387 */ /* 0x000fe80000100800 */
[----:B------:R-:W-:Y:S01]  /*5150*/  STL [R1+0xc4], R45 ;  /* 0x0000c42d01007387 */ /* 0x000fe20000100800 */
[----:B-1----:R-:W-:Y:S01]  /*5160*/  @!P1 IMAD R30, R30, R31, UR6 ;  /* 0x000000061e1e9e24 */ /* 0x002fe2000f8e021f */
[----:B------:R-:W-:-:S02]  /*5170*/  @!P1 LOP3.LUT R31, R60, 0x7ffffff8, RZ, 0xc0, !PT ;  /* 0x7ffffff83c1f9812 */ /* 0x000fc400078ec0ff */
[----:B------:R-:W-:Y:S02]  /*5180*/  STL [R1+0xc0], R29 ;  /* 0x0000c01d01007387 */ /* 0x000fe40000100800 */
[----:B------:R-:W-:Y:S02]  /*5190*/  @!P1 LEA R30, R30, R31, 0x5 ;  /* 0x0000001f1e1e9211 */ /* 0x000fe400078e28ff */
[----:B------:R-:W-:Y:S01]  /*51a0*/  STL [R1+0xbc], R28 ;  /* 0x0000bc1c01007387 */ /* 0x000fe20000100800 */
[----:B------:R-:W-:-:S04]  /*51b0*/  @!P1 LOP3.LUT R31, R60, 0x7, RZ, 0xc0, !PT ;  /* 0x000000073c1f9812 */ /* 0x000fc800078ec0ff */
[----:B------:R-:W-:-:S04]  /*51c0*/  @!P1 IADD3 R30, R30, R31, RZ ;  /* 0x0000001f1e1e9210 */ /* 0x000fc80007ffe0ff */
[----:B------:R-:W-:-:S05]  /*51d0*/  @!P1 SHF.L.U32 R30, R30, 0x1, RZ ;  /* 0x000000011e1e9819 */ /* 0x000fca00000006ff */
[----:B---3--:R-:W-:-:S06]  /*51e0*/  @!P1 IMAD.WIDE.U32 R30, R30, 0x4, R32 ;  /* 0x000000041e1e9825 */ /* 0x008fcc00078e0020 */
[----:B------:R-:W3:Y:S01]  /*51f0*/  @!P1 LDG.E.64 R30, desc[UR12][R30.64] ;  /* 0x0000000c1e1e9981 */ /* 0x000ee2000c1e1b00 */
[----:B------:R-:W-:-:S06]  /*5200*/  HFMA2.MMA R32, -RZ, RZ, 0, 0 ;  /* 0x00000000ff207435 */ /* 0x000fcc00000001ff */
        /* <DEDUP_REMOVED lines=20> */
[----:B--2---:R-:W-:Y:S02]  /*5350*/  IADD3 R30, R34, -UR11, RZ ;  /* 0x8000000b221e7c10 */ /* 0x004fe4000fffe0ff */
[----:B------:R-:W2:Y:S02]  /*5360*/  LDL.LU R34, [R1+0x60] ;  /* 0x0000600001227983 */ /* 0x000ea40000300800 */
[----:B------:R-:W-:Y:S01]  /*5370*/  LEA R30, R30, UR5, 0x3 ;  /* 0x000000051e1e7c11 */ /* 0x000fe2000f8e18ff */
[----:B------:R-:W-:Y:S06]  /*5380*/  BAR.SYNC.DEFER_BLOCKING 0x0 ;  /* 0x0000000000007b1d */ /* 0x000fec0000010000 */
[----:B------:R-:W3:Y:S04]  /*5390*/  LDL.LU R31, [R1+0x3c] ;  /* 0x00003c00011f7983 */ /* 0x000ee80000300800 */
[----:B------:R-:W4:Y:S04]  /*53a0*/  LDL.LU R50, [R1+0x54] ;  /* 0x0000540001327983 */ /* 0x000f280000300800 */
[----:B------:R-:W4:Y:S04]  /*53b0*/  LDL.LU R49, [R1+0x4c] ;  /* 0x00004c0001317983 */ /* 0x000f280000300800 */
[----:B------:R-:W4:Y:S04]  /*53c0*/  LDL.LU R47, [R1+0x44] ;  /* 0x00004400012f7983 */ /* 0x000f280000300800 */
[----:B------:R0:W1:Y:S04]  /*53d0*/  LDS.64 R32, [R30] ;  /* 0x000000001e207984 */ /* 0x0000680000000a00 */
[----:B------:R-:W4:Y:S04]  /*53e0*/  LDL.LU R2, [R1+0x5c] ;  /* 0x00005c0001027983 */ /* 0x000f280000300800 */
[----:B------:R-:W4:Y:S04]  /*53f0*/  LDL.LU R46, [R1+0x40] ;  /* 0x00004000012e7983 */ /* 0x000f280000300800 */
[----:B------:R-:W4:Y:S04]  /*5400*/  LDL.LU R45, [R1+0x58] ;  /* 0x00005800012d7983 */ /* 0x000f280000300800 */
[----:B------:R-:W4:Y:S04]  /*5410*/  LDL.LU R29, [R1+0x50] ;  /* 0x00005000011d7983 */ /* 0x000f280000300800 */
[----:B------:R-:W4:Y:S04]  /*5420*/  LDL.LU R28, [R1+0x48] ;  /* 0x00004800011c7983 */ /* 0x000f280000300800 */
[----:B0-----:R-:W4:Y:S01]  /*5430*/  LDL.LU R30, [R1+0x24] ;  /* 0x00002400011e7983 */ /* 0x001f220000300800 */
[C-C-:B-1----:R-:W-:Y:S01]  /*5440*/  FFMA.FTZ R6, R0.reuse, R6, -R32.reuse ;  /* 0x0000000600067223 */ /* 0x142fe20000010820 */
[C-C-:B------:R-:W-:Y:S01]  /*5450*/  FFMA.FTZ R41, R0.reuse, R41, -R32.reuse ;  /* 0x0000002900297223 */ /* 0x140fe20000010820 */
[C-C-:B------:R-:W-:Y:S01]  /*5460*/  FFMA.FTZ R37, R0.reuse, R37, -R32.reuse ;  /* 0x0000002500257223 */ /* 0x140fe20000010820 */
[C-C-:B------:R-:W-:Y:S01]  /*5470*/  FFMA.FTZ R8, R0.reuse, R8, -R32.reuse ;  /* 0x0000000800087223 */ /* 0x140fe20000010820 */
[C-C-:B------:R-:W-:Y:S01]  /*5480*/  FFMA.FTZ R12, R0.reuse, R12, -R32.reuse ;  /* 0x0000000c000c7223 */ /* 0x140fe20000010820 */
[C-C-:B------:R-:W-:Y:S01]  /*5490*/  FFMA.FTZ R16, R0.reuse, R16, -R32.reuse ;  /* 0x0000001000107223 */ /* 0x140fe20000010820 */
[C-C-:B------:R-:W-:Y:S01]  /*54a0*/  FFMA.FTZ R20, R0.reuse, R20, -R32.reuse ;  /* 0x0000001400147223 */ /* 0x140fe20000010820 */
[----:B------:R-:W-:-:S02]  /*54b0*/  FFMA.FTZ R0, R0, R24, -R32 ;  /* 0x0000001800007223 */ /* 0x000fc40000010820 */
[----:B------:R-:W4:Y:S01]  /*54c0*/  LDL.LU R24, [R1+0x38] ;  /* 0x0000380001187983 */ /* 0x000f220000300800 */
[C-C-:B------:R-:W-:Y:S01]  /*54d0*/  FFMA.FTZ R44, R3.reuse, R44, -R32.reuse ;  /* 0x0000002c032c7223 */ /* 0x140fe20000010820 */
[C-C-:B------:R-:W-:Y:S01]  /*54e0*/  FFMA.FTZ R43, R4.reuse, R43, -R32.reuse ;  /* 0x0000002b042b7223 */ /* 0x140fe20000010820 */
[C-C-:B------:R-:W-:Y:S01]  /*54f0*/  FFMA.FTZ R40, R3.reuse, R40, -R32.reuse ;  /* 0x0000002803287223 */ /* 0x140fe20000010820 */
[----:B------:R-:W4:Y:S01]  /*5500*/  LDL.LU R61, [R1+0x20] ;  /* 0x00002000013d7983 */ /* 0x000f220000300800 */
[C-C-:B------:R-:W-:Y:S01]  /*5510*/  FFMA.FTZ R36, R3.reuse, R36, -R32.reuse ;  /* 0x0000002403247223 */ /* 0x140fe20000010820 */
[C-C-:B------:R-:W-:Y:S01]  /*5520*/  FFMA.FTZ R9, R3.reuse, R9, -R32.reuse ;  /* 0x0000000903097223 */ /* 0x140fe20000010820 */
[C-C-:B------:R-:W-:Y:S01]  /*5530*/  FFMA.FTZ R13, R3.reuse, R13, -R32.reuse ;  /* 0x0000000d030d7223 */ /* 0x140fe20000010820 */
[----:B------:R-:W4:Y:S01]  /*5540*/  LDL.LU R60, [R1+0x14] ;  /* 0x00001400013c7983 */ /* 0x000f220000300800 */
        /* <DEDUP_REMOVED lines=17> */
[----:B------:R-:W-:Y:S01]  /*5660*/  FFMA.FTZ R5, R5, R27, -R32 ;  /* 0x0000001b05057223 */ /* 0x000fe20000010820 */
[----:B--2---:R-:W-:-:S02]  /*5670*/  FFMA.FTZ R6, R34, -R33, R6 ;  /* 0x8000002122067223 */ /* 0x004fc40000010006 */
[----:B------:R-:W2:Y:S04]  /*5680*/  LDL.LU R34, [R1+0x10] ;  /* 0x0000100001227983 */ /* 0x000ea80000300800 */
[----:B------:R-:W2:Y:S01]  /*5690*/  LDL.LU R32, [R1+0xc] ;  /* 0x00000c0001207983 */ /* 0x000ea20000300800 */
[----:B---3--:R-:W-:-:S03]  /*56a0*/  FFMA.FTZ R44, R31, -R33, R44 ;  /* 0x800000211f2c7223 */ /* 0x008fc6000001002c */
[----:B------:R-:W3:Y:S01]  /*56b0*/  LDL.LU R31, [R1+0x8] ;  /* 0x00000800011f7983 */ /* 0x000ee20000300800 */
[----:B----4-:R-:W-:-:S03]  /*56c0*/  FFMA.FTZ R43, R50, -R33, R43 ;  /* 0x80000021322b7223 */ /* 0x010fc6000001002b */
[----:B------:R-:W4:Y:S01]  /*56d0*/  LDL.LU R50, [R1+0xd8] ;  /* 0x0000d80001327983 */ /* 0x000f220000300800 */
[----:B------:R-:W-:-:S03]  /*56e0*/  FFMA.FTZ R42, R49, -R33, R42 ;  /* 0x80000021312a7223 */ /* 0x000fc6000001002a */
        /* <DEDUP_REMOVED lines=10> */
[----:B------:R0:W5:Y:S01]  /*5790*/  LDL.LU R29, [R1+0xc0] ;  /* 0x0000c000011d7983 */ /* 0x0001620000300800 */
[----:B------:R-:W-:-:S03]  /*57a0*/  FFMA.FTZ R36, R28, -R33, R36 ;  /* 0x800000211c247223 */ /* 0x000fc60000010024 */
[----:B------:R0:W5:Y:S01]  /*57b0*/  LDL.LU R28, [R1+0xbc] ;  /* 0x0000bc00011c7983 */ /* 0x0001620000300800 */
[----:B------:R-:W-:-:S03]  /*57c0*/  FFMA.FTZ R7, R30, -R33, R7 ;  /* 0x800000211e077223 */ /* 0x000fc60000010007 */
[----:B------:R-:W4:Y:S01]  /*57d0*/  LDL.LU R30, [R1+0x78] ;  /* 0x00007800011e7983 */ /* 0x000f220000300800 */
[----:B------:R-:W-:-:S03]  /*57e0*/  FFMA.FTZ R35, R24, -R33, R35 ;  /* 0x8000002118237223 */ /* 0x000fc60000010023 */
[----:B------:R-:W4:Y:S01]  /*57f0*/  LDL.LU R24, [R1+0xa0] ;  /* 0x0000a00001187983 */ /* 0x000f220000300800 */
[----:B--2---:R-:W-:-:S03]  /*5800*/  FFMA.FTZ R10, R34, -R33, R10 ;  /* 0x80000021220a7223 */ /* 0x004fc6000001000a */
[----:B------:R-:W2:Y:S01]  /*5810*/  LDL.LU R34, [R1+0x98] ;  /* 0x0000980001227983 */ /* 0x000ea20000300800 */
[----:B------:R-:W-:-:S03]  /*5820*/  FFMA.FTZ R11, R32, -R33, R11 ;  /* 0x80000021200b7223 */ /* 0x000fc6000001000b */
[----:B------:R-:W2:Y:S01]  /*5830*/  LDL.LU R32, [R1+0x9c] ;  /* 0x00009c0001207983 */ /* 0x000ea20000300800 */
[----:B---3--:R-:W-:-:S03]  /*5840*/  FFMA.FTZ R12, R31, -R33, R12 ;  /* 0x800000211f0c7223 */ /* 0x008fc6000001000c */
[----:B------:R-:W3:Y:S01]  /*5850*/  LDL.LU R31, [R1+0x90] ;  /* 0x00009000011f7983 */ /* 0x000ee20000300800 */
        /* <DEDUP_REMOVED lines=12> */
[-C--:B----4-:R-:W-:Y:S01]  /*5920*/  FFMA.FTZ R23, R50, -R33.reuse, R23 ;  /* 0x8000002132177223 */ /* 0x090fe20000010017 */
[-C--:B------:R-:W-:Y:S01]  /*5930*/  FFMA.FTZ R0, R49, -R33.reuse, R0 ;  /* 0x8000002131007223 */ /* 0x080fe20000010000 */
[----:B------:R-:W-:Y:S01]  /*5940*/  FFMA.FTZ R3, R47, -R33, R3 ;  /* 0x800000212f037223 */ /* 0x000fe20000010003 */
[C---:B------:R-:W-:Y:S01]  /*5950*/  FMUL.FTZ R43, R2.reuse, R43 ;  /* 0x0000002b022b7220 */ /* 0x040fe20000410000 */
[----:B------:R-:W-:Y:S01]  /*5960*/  FMUL.FTZ R42, R2, R42 ;  /* 0x0000002a022a7220 */ /* 0x000fe20000410000 */
[----:B------:R-:W-:-:S04]  /*5970*/  FFMA.FTZ R46, R46, -R33, R4 ;  /* 0x800000212e2e7223 */ /* 0x000fc80000010004 */
[----:B------:R-:W-:Y:S01]  /*5980*/  F2FP.F16.F32.PACK_AB R42, R42, R43 ;  /* 0x0000002b2a2a723e */ /* 0x000fe200000000ff */
[----:B------:R-:W-:Y:S01]  /*5990*/  FFMA.FTZ R33, R45, -R33, R5 ;  /* 0x800000212d217223 */ /* 0x000fe20000010005 */
[C---:B------:R-:W-:Y:S01]  /*59a0*/  FMUL.FTZ R6, R2.reuse, R6 ;  /* 0x0000000602067220 */ /* 0x040fe20000410000 */
[C---:B------:R-:W-:Y:S01]  /*59b0*/  FMUL.FTZ R44, R2.reuse, R44 ;  /* 0x0000002c022c7220 */ /* 0x040fe20000410000 */
[C---:B------:R-:W-:Y:S01]  /*59c0*/  FMUL.FTZ R41, R2.reuse, R41 ;  /* 0x0000002902297220 */ /* 0x040fe20000410000 */
[C---:B------:R-:W-:Y:S01]  /*59d0*/  FMUL.FTZ R40, R2.reuse, R40 ;  /* 0x0000002802287220 */ /* 0x040fe20000410000 */
[----:B------:R-:W-:Y:S01]  /*59e0*/  FMUL.FTZ R39, R2, R39 ;  /* 0x0000002702277220 */ /* 0x000fe20000410000 */
[----:B------:R-:W-:Y:S02]  /*59f0*/  IADD3 R4, P1, R30, UR14, RZ ;  /* 0x0000000e1e047c10 */ /* 0x000fe4000ff3e0ff */
[----:B------:R-:W4:Y:S01]  /*5a00*/  LDL.LU R30, [R1+0x94] ;  /* 0x00009400011e7983 */ /* 0x000f220000300800 */
[C---:B------:R-:W-:Y:S01]  /*5a10*/  FMUL.FTZ R38, R2.reuse, R38 ;  /* 0x0000002602267220 */ /* 0x040fe20000410000 */
[----:B------:R-:W-:-:S02]  /*5a20*/  FMUL.FTZ R37, R2, R37 ;  /* 0x0000002502257220 */ /* 0x000fc40000410000 */
[----:B------:R-:W4:Y:S01]  /*5a30*/  LDL.LU R43, [R1+0x88] ;  /* 0x00008800012b7983 */ /* 0x000f220000300800 */
        /* <DEDUP_REMOVED lines=18> */
[----:B------:R-:W-:Y:S01]  /*5b60*/  IADD3.X R5, R24, UR15, RZ, P1, !PT ;  /* 0x0000000f18057c10 */ /* 0x000fe20008ffe4ff */
[C---:B------:R-:W-:Y:S01]  /*5b70*/  FMUL.FTZ R23, R2.reuse, R23 ;  /* 0x0000001702177220 */ /* 0x040fe20000410000 */
[C---:B------:R-:W-:Y:S01]  /*5b80*/  FMUL.FTZ R0, R2.reuse, R0 ;  /* 0x0000000002007220 */ /* 0x040fe20000410000 */
[C---:B------:R-:W-:Y:S01]  /*5b90*/  FMUL.FTZ R24, R2.reuse, R3 ;  /* 0x0000000302187220 */ /* 0x040fe20000410000 */
[C---:B------:R-:W-:Y:S01]  /*5ba0*/  FMUL.FTZ R46, R2.reuse, R46 ;  /* 0x0000002e022e7220 */ /* 0x040fe20000410000 */
[----:B------:R-:W-:Y:S01]  /*5bb0*/  FMUL.FTZ R33, R2, R33 ;  /* 0x0000002102217220 */ /* 0x000fe20000410000 */
[----:B--2---:R-:W-:-:S02]  /*5bc0*/  IADD3 R2, P1, R34, UR14, RZ ;  /* 0x0000000e22027c10 */ /* 0x004fc4000ff3e0ff */
[----:B------:R-:W2:Y:S01]  /*5bd0*/  LDL.LU R34, [R1+0x8c] ;  /* 0x00008c0001227983 */ /* 0x000ea20000300800 */
[----:B------:R-:W-:Y:S02]  /*5be0*/  F2FP.F16.F32.PACK_AB R6, R44, R6 ;  /* 0x000000062c06723e */ /* 0x000fe400000000ff */
[----:B------:R-:W-:Y:S02]  /*5bf0*/  PRMT R25, R42, 0x7632, R25 ;  /* 0x000076322a197816 */ /* 0x000fe40000000019 */
[----:B------:R-:W-:Y:S01]  /*5c00*/  PRMT R3, R6, 0x7632, R3 ;  /* 0x0000763206037816 */ /* 0x000fe20000000003 */
[----:B------:R1:W-:Y:S01]  /*5c10*/  STG.E.U16 desc[UR12][R4.64], R6 ;  /* 0x0000000604007986 */ /* 0x0003e2000c10150c */
[----:B------:R-:W-:Y:S02]  /*5c20*/  F2FP.F16.F32.PACK_AB R40, R40, R41 ;  /* 0x000000292828723e */ /* 0x000fe400000000ff */
[----:B------:R-:W-:Y:S01]  /*5c30*/  F2FP.F16.F32.PACK_AB R38, R38, R39 ;  /* 0x000000272626723e */ /* 0x000fe200000000ff */
[----:B------:R0:W-:Y:S01]  /*5c40*/  STG.E.U16 desc[UR12][R4.64+0x2], R3 ;  /* 0x0000020304007986 */ /* 0x0001e2000c10150c */
[----:B------:R-:W-:-:S03]  /*5c50*/  F2FP.F16.F32.PACK_AB R36, R36, R37 ;  /* 0x000000252424723e */ /* 0x000fc600000000ff */
[----:B------:R-:W-:Y:S01]  /*5c60*/  STG.E.U16 desc[UR12][R4.64+0x4], R42 ;  /* 0x0000042a04007986 */ /* 0x000fe2000c10150c */
[----:B------:R-:W-:-:S03]  /*5c70*/  PRMT R26, R40, 0x7632, R26 ;  /* 0x00007632281a7816 */ /* 0x000fc6000000001a */
[----:B------:R3:W-:Y:S01]  /*5c80*/  STG.E.U16 desc[UR12][R4.64+0x6], R25 ;  /* 0x0000061904007986 */ /* 0x0007e2000c10150c */
[----:B-1----:R-:W-:Y:S02]  /*5c90*/  PRMT R6, R38, 0x7632, R6 ;  /* 0x0000763226067816 */ /* 0x002fe40000000006 */
[----:B0-----:R-:W-:Y:S02]  /*5ca0*/  IADD3.X R3, R32, UR15, RZ, P1, !PT ;  /* 0x0000000f20037c10 */ /* 0x001fe40008ffe4ff */
[----:B------:R-:W2:Y:S01]  /*5cb0*/  LDL.LU R32, [R1+0x80] ;  /* 0x0000800001207983 */ /* 0x000ea20000300800 */
[----:B------:R-:W-:Y:S02]  /*5cc0*/  PRMT R27, R36, 0x7632, R27 ;  /* 0x00007632241b7816 */ /* 0x000fe4000000001b */
[----:B---3--:R-:W-:Y:S02]  /*5cd0*/  IADD3 R4, P1, R31, UR14, RZ ;  /* 0x0000000e1f047c10 */ /* 0x008fe4000ff3e0ff */
[----:B------:R-:W3:Y:S01]  /*5ce0*/  LDL.LU R31, [R1+0x84] ;  /* 0x00008400011f7983 */ /* 0x000ee20000300800 */
[----:B------:R-:W-:-:S02]  /*5cf0*/  F2FP.F16.F32.PACK_AB R7, R7, R35 ;  /* 0x000000230707723e */ /* 0x000fc400000000ff */
[----:B------:R-:W-:Y:S01]  /*5d00*/  F2FP.F16.F32.PACK_AB R8, R9, R8 ;  /* 0x000000080908723e */ /* 0x000fe200000000ff */
[----:B------:R-:W-:Y:S04]  /*5d10*/  STG.E.U16 desc[UR12][R2.64], R40 ;  /* 0x0000002802007986 */ /* 0x000fe8000c10150c */
[----:B------:R-:W-:Y:S04]  /*5d20*/  STG.E.U16 desc[UR12][R2.64+0x2], R26 ;  /* 0x0000021a02007986 */ /* 0x000fe8000c10150c */
[----:B------:R-:W-:Y:S01]  /*5d30*/  STG.E.U16 desc[UR12][R2.64+0x4], R38 ;  /* 0x0000042602007986 */ /* 0x000fe2000c10150c */
[----:B----4-:R-:W-:-:S03]  /*5d40*/  IADD3.X R5, R30, UR15, RZ, P1, !PT ;  /* 0x0000000f1e057c10 */ /* 0x010fc60008ffe4ff */
[----:B------:R0:W-:Y:S04]  /*5d50*/  STG.E.U16 desc[UR12][R2.64+0x6], R6 ;  /* 0x0000060602007986 */ /* 0x0001e8000c10150c */
[----:B------:R-:W4:Y:S01]  /*5d60*/  LDL.LU R30, [R1+0x74] ;  /* 0x00007400011e7983 */ /* 0x000f220000300800 */
[----:B------:R-:W-:-:S03]  /*5d70*/  PRMT R9, R7, 0x7632, R9 ;  /* 0x0000763207097816 */ /* 0x000fc60000000009 */
[----:B------:R1:W-:Y:S01]  /*5d80*/  STG.E.U16 desc[UR12][R4.64+0x2], R27 ;  /* 0x0000021b04007986 */ /* 0x0003e2000c10150c */
[----:B------:R-:W-:Y:S02]  /*5d90*/  F2FP.F16.F32.PACK_AB R10, R11, R10 ;  /* 0x0000000a0b0a723e */ /* 0x000fe400000000ff */
[----:B0-----:R-:W-:Y:S02]  /*5da0*/  IADD3 R2, P1, R43, UR14, RZ ;  /* 0x0000000e2b027c10 */ /* 0x001fe4000ff3e0ff */
[----:B------:R-:W-:Y:S01]  /*5db0*/  PRMT R11, R8, 0x7632, R11 ;  /* 0x00007632080b7816 */ /* 0x000fe2000000000b */
[----:B-1----:R-:W4:Y:S04]  /*5dc0*/  LDL.LU R27, [R1+0x7c] ;  /* 0x00007c00011b7983 */ /* 0x002f280000300800 */
[----:B------:R-:W4:Y:S04]  /*5dd0*/  LDL.LU R26, [R1+0x70] ;  /* 0x00007000011a7983 */ /* 0x000f280000300800 */
[----:B------:R-:W-:Y:S04]  /*5de0*/  STG.E.U16 desc[UR12][R4.64], R36 ;  /* 0x0000002404007986 */ /* 0x000fe8000c10150c */
[----:B------:R0:W-:Y:S04]  /*5df0*/  STG.E.U16 desc[UR12][R4.64+0x4], R7 ;  /* 0x0000040704007986 */ /* 0x0001e8000c10150c */
[----:B------:R-:W-:Y:S04]  /*5e00*/  STG.E.U16 desc[UR12][R4.64+0x6], R9 ;  /* 0x0000060904007986 */ /* 0x000fe8000c10150c */
[----:B------:R-:W4:Y:S01]  /*5e10*/  LDL.LU R25, [R1+0x6c] ;  /* 0x00006c0001197983 */ /* 0x000f220000300800 */
[----:B0-----:R-:W-:-:S02]  /*5e20*/  PRMT R7, R10, 0x7632, R7 ;  /* 0x000076320a077816 */ /* 0x001fc40000000007 */
[----:B--2---:R-:W-:-:S05]  /*5e30*/  IADD3.X R3, R34, UR15, RZ, P1, !PT ;  /* 0x0000000f22037c10 */ /* 0x004fca0008ffe4ff */
[----:B------:R0:W-:Y:S04]  /*5e40*/  STG.E.U16 desc[UR12][R2.64+0x2], R11 ;  /* 0x0000020b02007986 */ /* 0x0001e8000c10150c */
[----:B------:R1:W-:Y:S04]  /*5e50*/  STG.E.U16 desc[UR12][R2.64+0x4], R10 ;  /* 0x0000040a02007986 */ /* 0x0003e8000c10150c */
[----:B0-----:R-:W2:Y:S04]  /*5e60*/  LDL.LU R11, [R1+0x64] ;  /* 0x00006400010b7983 */ /* 0x001ea80000300800 */
[----:B-1----:R-:W2:Y:S01]  /*5e70*/  LDL.LU R10, [R1+0x68] ;  /* 0x00006800010a7983 */ /* 0x002ea20000300800 */
[----:B------:R-:W-:-:S02]  /*5e80*/  F2FP.F16.F32.PACK_AB R12, R13, R12 ;  /* 0x0000000c0d0c723e */ /* 0x000fc400000000ff */
[----:B------:R-:W-:Y:S02]  /*5e90*/  IADD3 R4, P1, R32, UR14, RZ ;  /* 0x0000000e20047c10 */ /* 0x000fe4000ff3e0ff */
[----:B------:R-:W-:Y:S01]  /*5ea0*/  F2FP.F16.F32.PACK_AB R14, R15, R14 ;  /* 0x0000000e0f0e723e */ /* 0x000fe200000000ff */
[----:B------:R-:W-:Y:S01]  /*5eb0*/  STG.E.U16 desc[UR12][R2.64], R8 ;  /* 0x0000000802007986 */ /* 0x000fe2000c10150c */
[----:B------:R-:W-:-:S03]  /*5ec0*/  PRMT R9, R12, 0x7632, R9 ;  /* 0x000076320c097816 */ /* 0x000fc60000000009 */
[----:B------:R0:W-:Y:S01]  /*5ed0*/  STG.E.U16 desc[UR12][R2.64+0x6], R7 ;  /* 0x0000060702007986 */ /* 0x0001e2000c10150c */
[----:B---3--:R-:W-:Y:S02]  /*5ee0*/  IADD3.X R5, R31, UR15, RZ, P1, !PT ;  /* 0x0000000f1f057c10 */ /* 0x008fe40008ffe4ff */
[----:B------:R-:W-:Y:S02]  /*5ef0*/  F2FP.F16.F32.PACK_AB R16, R17, R16 ;  /* 0x000000101110723e */ /* 0x000fe400000000ff */
[----:B------:R-:W-:Y:S01]  /*5f00*/  F2FP.F16.F32.PACK_AB R18, R19, R18 ;  /* 0x000000121312723e */ /* 0x000fe200000000ff */
[----:B------:R-:W-:Y:S01]  /*5f10*/  STG.E.U16 desc[UR12][R4.64], R12 ;  /* 0x0000000c04007986 */ /* 0x000fe2000c10150c */
[----:B0-----:R-:W-:-:S03]  /*5f20*/  PRMT R3, R14, 0x7632, R3 ;  /* 0x000076320e037816 */ /* 0x001fc60000000003 */
[----:B------:R-:W-:Y:S01]  /*5f30*/  STG.E.U16 desc[UR12][R4.64+0x2], R9 ;  /* 0x0000020904007986 */ /* 0x000fe2000c10150c */
[----:B------:R-:W-:-:S03]  /*5f40*/  PRMT R8, R16, 0x7632, R8 ;  /* 0x0000763210087816 */ /* 0x000fc60000000008 */
[----:B------:R-:W-:Y:S01]  /*5f50*/  STG.E.U16 desc[UR12][R4.64+0x4], R14 ;  /* 0x0000040e04007986 */ /* 0x000fe2000c10150c */
[----:B------:R-:W-:-:S03]  /*5f60*/  F2FP.F16.F32.PACK_AB R20, R21, R20 ;  /* 0x000000141514723e */ /* 0x000fc600000000ff */
[----:B------:R0:W-:Y:S01]  /*5f70*/  STG.E.U16 desc[UR12][R4.64+0x6], R3 ;  /* 0x0000060304007986 */ /* 0x0001e2000c10150c */
[----:B----4-:R-:W-:Y:S02]  /*5f80*/  IADD3 R6, P1, R30, UR14, RZ ;  /* 0x0000000e1e067c10 */ /* 0x010fe4000ff3e0ff */
[----:B------:R-:W-:Y:S02]  /*5f90*/  F2FP.F16.F32.PACK_AB R22, R23, R22 ;  /* 0x000000161716723e */ /* 0x000fe400000000ff */
[----:B0-----:R-:W-:Y:S02]  /*5fa0*/  PRMT R5, R18, 0x7632, R5 ;  /* 0x0000763212057816 */ /* 0x001fe40000000005 */
[----:B------:R-:W-:Y:S02]  /*5fb0*/  IADD3.X R7, R27, UR15, RZ, P1, !PT ;  /* 0x0000000f1b077c10 */ /* 0x000fe40008ffe4ff */
[----:B------:R-:W-:-:S03]  /*5fc0*/  IADD3 R2, P1, R26, UR14, RZ ;  /* 0x0000000e1a027c10 */ /* 0x000fc6000ff3e0ff */
[----:B------:R-:W-:Y:S01]  /*5fd0*/  STG.E.U16 desc[UR12][R6.64], R16 ;  /* 0x0000001006007986 */ /* 0x000fe2000c10150c */
[----:B------:R-:W-:-:S03]  /*5fe0*/  F2FP.F16.F32.PACK_AB R0, R24, R0 ;  /* 0x000000001800723e */ /* 0x000fc600000000ff */
[----:B------:R0:W-:Y:S01]  /*5ff0*/  STG.E.U16 desc[UR12][R6.64+0x2], R8 ;  /* 0x0000020806007986 */ /* 0x0001e2000c10150c */
[----:B------:R-:W-:-:S03]  /*6000*/  F2FP.F16.F32.PACK_AB R33, R33, R46 ;  /* 0x0000002e2121723e */ /* 0x000fc600000000ff */
[----:B------:R-:W-:Y:S04]  /*6010*/  STG.E.U16 desc[UR12][R6.64+0x4], R18 ;  /* 0x0000041206007986 */ /* 0x000fe8000c10150c */
[----:B------:R1:W-:Y:S01]  /*6020*/  STG.E.U16 desc[UR12][R6.64+0x6], R5 ;  /* 0x0000060506007986 */ /* 0x0003e2000c10150c */
[----:B------:R-:W-:Y:S02]  /*6030*/  IADD3.X R3, R25, UR15, RZ, P1, !PT ;  /* 0x0000000f19037c10 */ /* 0x000fe40008ffe4ff */
[----:B0-----:R-:W-:Y:S02]  /*6040*/  PRMT R8, R22, 0x7632, R8 ;  /* 0x0000763216087816 */ /* 0x001fe40000000008 */
[----:B-1----:R-:W-:Y:S01]  /*6050*/  PRMT R7, R20, 0x7632, R7 ;  /* 0x0000763214077816 */ /* 0x002fe20000000007 */
[----:B------:R-:W-:Y:S01]  /*6060*/  STG.E.U16 desc[UR12][R2.64], R20 ;  /* 0x0000001402007986 */ /* 0x000fe2000c10150c */
[----:B------:R-:W-:-:S03]  /*6070*/  PRMT R6, R33, 0x7632, R6 ;  /* 0x0000763221067816 */ /* 0x000fc60000000006 */
[----:B------:R-:W-:Y:S04]  /*6080*/  STG.E.U16 desc[UR12][R2.64+0x2], R7 ;  /* 0x0000020702007986 */ /* 0x000fe8000c10150c */
[----:B------:R-:W-:Y:S04]  /*6090*/  STG.E.U16 desc[UR12][R2.64+0x4], R22 ;  /* 0x0000041602007986 */ /* 0x000fe8000c10150c */
[----:B------:R0:W-:Y:S02]  /*60a0*/  STG.E.U16 desc[UR12][R2.64+0x6], R8 ;  /* 0x0000060802007986 */ /* 0x0001e4000c10150c */
[----:B0-----:R-:W-:Y:S01]  /*60b0*/  PRMT R3, R0, 0x7632, R3 ;  /* 0x0000763200037816 */ /* 0x001fe20000000003 */
[----:B------:R-:W-:Y:S01]  /*60c0*/  ULOP3.LUT UR4, UR4, 0x1, URZ, 0x3c, !UPT ;  /* 0x0000000104047892 */ /* 0x000fe2000f8e3c3f */
[----:B------:R-:W-:Y:S01]  /*60d0*/  UMOV UR5, UR10 ;  /* 0x0000000a00057c82 */ /* 0x000fe20008000000 */
[----:B------:R-:W-:Y:S01]  /*60e0*/  UMOV UR11, UR9 ;  /* 0x00000009000b7c82 */ /* 0x000fe20008000000 */
[----:B--2---:R-:W-:-:S04]  /*60f0*/  IADD3 R4, P1, R11, UR14, RZ ;  /* 0x0000000e0b047c10 */ /* 0x004fc8000ff3e0ff */
[----:B------:R-:W-:-:S05]  /*6100*/  IADD3.X R5, R10, UR15, RZ, P1, !PT ;  /* 0x0000000f0a057c10 */ /* 0x000fca0008ffe4ff */
[----:B------:R2:W-:Y:S04]  /*6110*/  STG.E.U16 desc[UR12][R4.64], R0 ;  /* 0x0000000004007986 */ /* 0x0005e8000c10150c */
[----:B------:R2:W-:Y:S04]  /*6120*/  STG.E.U16 desc[UR12][R4.64+0x2], R3 ;  /* 0x0000020304007986 */ /* 0x0005e8000c10150c */
[----:B------:R2:W-:Y:S04]  /*6130*/  STG.E.U16 desc[UR12][R4.64+0x4], R33 ;  /* 0x0000042104007986 */ /* 0x0005e8000c10150c */
[----:B------:R2:W-:Y:S01]  /*6140*/  STG.E.U16 desc[UR12][R4.64+0x6], R6 ;  /* 0x0000060604007986 */ /* 0x0005e2000c10150c */
[----:B------:R-:W-:Y:S05]  /*6150*/  @!P0 BRA `(.L_x_3437) ;  /* 0xffffffa000ec8947 */ /* 0x000fea000383ffff */
.L_x_3425:
        /* <DEDUP_REMOVED lines=56> */
.L_x_3454:
        /* <DEDUP_REMOVED lines=45> */
.L_x_3441:
[----:B------:R-:W-:Y:S05]  /*67b0*/  BSYNC B1 ;  /* 0x0000000000017941 */ /* 0x000fea0003800000 */
.L_x_3440:
        /* <DEDUP_REMOVED lines=21> */
.L_x_3444:
[----:B------:R-:W2:Y:S04]  /*6910*/  LDG.E.64 R16, desc[UR12][R14.64+-0x32000] ;  /* 0xfce0000c0e107981 */ /* 0x000ea8000c1e1b00 */
[----:B------:R-:W3:Y:S04]  /*6920*/  LDG.E.64 R18, desc[UR12][R14.64+-0x19000] ;  /* 0xfe70000c0e127981 */ /* 0x000ee8000c1e1b00 */
[----:B------:R-:W4:Y:S04]  /*6930*/  LDG.E.64 R20, desc[UR12][R14.64] ;  /* 0x0000000c0e147981 */ /* 0x000f28000c1e1b00 */
        /* <DEDUP_REMOVED lines=52> */
.L_x_3443:
[----:B------:R-:W-:Y:S05]  /*6c80*/  BSYNC B1 ;  /* 0x0000000000017941 */ /* 0x000fea0003800000 */
.L_x_3442:
        /* <DEDUP_REMOVED lines=11> */
[----:B------:R-:W4:Y:S04]  /*6d40*/  LDG.E.64 R26, desc[UR12][R14.64+0x4b000] ;  /* 0x04b0000c0e1a7981 */ /* 0x000f28000c1e1b00 */
[----:B-----5:R-:W4:Y:S04]  /*6d50*/  LDG.E.64 R28, desc[UR12][R14.64+0x64000] ;  /* 0x0640000c0e1c7981 */ /* 0x020f28000c1e1b00 */
        /* <DEDUP_REMOVED lines=22> */
.L_x_3446:
[----:B------:R-:W-:Y:S05]  /*6ec0*/  BSYNC B1 ;  /* 0x0000000000017941 */ /* 0x000fea0003800000 */
.L_x_3445:
        /* <DEDUP_REMOVED lines=15> */
.L_x_3439:
[----:B------:R-:W-:Y:S05]  /*6fc0*/  BSYNC B0 ;  /* 0x0000000000007941 */ /* 0x000fea0003800000 */
.L_x_3438:
        /* <DEDUP_REMOVED lines=50> */
.L_x_3463:
        /* <DEDUP_REMOVED lines=28> */
[----:B-----5:R-:W-:Y:S01]  /*74b0*/  MOV R29, 0xffff ;  /* 0x0000ffff001d7802 */ /* 0x020fe20000000f00 */
        /* <DEDUP_REMOVED lines=17> */
.L_x_3473:
        /* <DEDUP_REMOVED lines=41> */
.L_x_3483:
[----:B--2---:R-:W-:Y:S01]  /*7860*/  FADD.FTZ R15, R14, R30 ;  /* 0x0000001e0e0f7221 */ /* 0x004fe20000010000 */
[----:B------:R-:W-:-:S04]  /*7870*/  @!P1 F2FP.F16.F32.PACK_AB R14, RZ, R24 ;  /* 0x00000018ff0e923e */ /* 0x000fc800000000ff */
[----:B------:R-:W-:Y:S01]  /*7880*/  @!P1 F2FP.F16.F32.PACK_AB R15, RZ, R15 ;  /* 0x0000000fff0f923e */ /* 0x000fe200000000ff */
[----:B------:R3:W-:Y:S03]  /*7890*/  @!P1 STG.E.U16 desc[UR12][R16.64+0x50], R14 ;  /* 0x0000500e10009986 */ /* 0x0007e6000c10150c */
[----:B------:R-:W-:Y:S02]  /*78a0*/  PRMT R20, R15, 0x7610, R20 ;  /* 0x000076100f147816 */ /* 0x000fe40000000014 */
[----:B------:R-:W-:-:S03]  /*78b0*/  LEA.HI R15, R56, 0x3c, RZ, 0x1c ;  /* 0x0000003c380f7811 */ /* 0x000fc600078fe0ff */
[----:B------:R3:W-:Y:S04]  /*78c0*/  @!P1 STG.E.U16 desc[UR12][R18.64+0x50], R20 ;  /* 0x0000501412009986 */ /* 0x0007e8000c10150c */
.L_x_3449:
[----:B------:R-:W-:Y:S05]  /*78d0*/  BSYNC B0 ;  /* 0x0000000000007941 */ /* 0x000fea0003800000 */
.L_x_3448:
        /* <DEDUP_REMOVED lines=38> */
[----:B-----5:R-:W-:Y:S02]  /*7b40*/  MOV R29, 0xffff ;  /* 0x0000ffff001d7802 */ /* 0x020fe40000000f00 */
        /* <DEDUP_REMOVED lines=22> */
[----:B------:R-:W3:Y:S01]  /*7cb0*/  SHFL.BFLY PT, R30, R17, 0x4, 0x101f ;  /* 0x0c901f00111e7f89 */ /* 0x000ee200000e0000 */
        /* <DEDUP_REMOVED lines=50> */
[----:B------:R-:W4:Y:S04]  /*7fe0*/  SHFL.BFLY PT, R23, R38, 0x2, 0x101f ;  /* 0x0c501f0026177f89 */ /* 0x000f2800000e0000 */
[----:B------:R-:W4:Y:S01]  /*7ff0*/  SHFL.BFLY PT, R24, R37, 0x2, 0x101f ;  /* 0x0c501f0025187f89 */ /* 0x000f2200000e0000 */
[----:B0-----:R-:W-:Y:S01]  /*8000*/  FADD.FTZ R42, R42, R41 ;  /* 0x000000292a2a7221 */ /* 0x001fe20000010000 */
[----:B------:R-:W-:-:S02]  /*8010*/  IADD3 R41, R15, R6, RZ ;  /* 0x000000060f297210 */ /* 0x000fc40007ffe0ff */
[----:B------:R-:W0:Y:S01]  /*8020*/  SHFL.BFLY PT, R14, R17, 0x1, 0x101f ;  /* 0x0c301f00110e7f89 */ /* 0x000e2200000e0000 */
[----:B---3--:R-:W-:Y:S01]  /*8030*/  FADD.FTZ R16, R16, R19 ;  /* 0x0000001310107221 */ /* 0x008fe20000010000 */
[----:B-1----:R-:W-:Y:S02]  /*8040*/  FADD.FTZ R31, R31, R20 ;  /* 0x000000141f1f7221 */ /* 0x002fe40000010000 */
[----:B------:R-:W1:Y:S02]  /*8050*/  SHFL.BFLY PT, R43, R42, 0x2, 0x101f ;  /* 0x0c501f002a2b7f89 */ /* 0x000e6400000e0000 */
[----:B------:R-:W-:Y:S01]  /*8060*/  @!P0 F2FP.F16.F32.PACK_AB R30, RZ, R16 ;  /* 0x00000010ff1e823e */ /* 0x000fe200000000ff */
[----:B--2---:R-:W-:Y:S01]  /*8070*/  FADD.FTZ R35, R35, R18 ;  /* 0x0000001223237221 */ /* 0x004fe20000010000 */
[----:B------:R-:W2:Y:S01]  /*8080*/  SHFL.BFLY PT, R32, R31, 0x2, 0x101f ;  /* 0x0c501f001f207f89 */ /* 0x000ea200000e0000 */
[----:B------:R-:W3:Y:S01]  /*8090*/  @!P0 LDC.64 R18, c[0x0][0x220] ;  /* 0x00008800ff128b82 */ /* 0x000ee20000000a00 */
[----:B----4-:R-:W-:-:S02]  /*80a0*/  FADD.FTZ R36, R36, R21 ;  /* 0x0000001524247221 */ /* 0x010fc40000010000 */
[----:B------:R-:W4:Y:S01]  /*80b0*/  SHFL.BFLY PT, R34, R35, 0x1, 0x101f ;  /* 0x0c301f0023227f89 */ /* 0x000f2200000e0000 */
[----:B------:R-:W-:-:S03]  /*80c0*/  FADD.FTZ R38, R38, R23 ;  /* 0x0000001726267221 */ /* 0x000fc60000010000 */
[----:B------:R-:W4:Y:S01]  /*80d0*/  SHFL.BFLY PT, R33, R36, 0x1, 0x101f ;  /* 0x0c301f0024217f89 */ /* 0x000f2200000e0000 */
[----:B------:R-:W4:Y:S01]  /*80e0*/  @!P0 LDC.64 R22, c[0x0][0x220] ;  /* 0x00008800ff168b82 */ /* 0x000f220000000a00 */
[----:B------:R-:W-:Y:S02]  /*80f0*/  FADD.FTZ R37, R37, R24 ;  /* 0x0000001825257221 */ /* 0x000fe40000010000 */
[----:B------:R-:W4:Y:S01]  /*8100*/  SHFL.BFLY PT, R39, R38, 0x1, 0x101f ;  /* 0x0c301f0026277f89 */ /* 0x000f2200000e0000 */
[----:B0-----:R-:W-:-:S03]  /*8110*/  FADD.FTZ R44, R17, R14 ;  /* 0x0000000e112c7221 */ /* 0x001fc60000010000 */
[----:B------:R-:W0:Y:S01]  /*8120*/  SHFL.BFLY PT, R40, R37, 0x1, 0x101f ;  /* 0x0c301f0025287f89 */ /* 0x000e2200000e0000 */
[----:B------:R-:W0:Y:S01]  /*8130*/  @!P0 LDC.64 R24, c[0x0][0x218] ;  /* 0x00008600ff188b82 */ /* 0x000e220000000a00 */
[----:B------:R-:W-:Y:S01]  /*8140*/  @!P0 F2FP.F16.F32.PACK_AB R44, RZ, R44 ;  /* 0x0000002cff2c823e */ /* 0x000fe200000000ff */
[----:B-1----:R-:W-:Y:S01]  /*8150*/  FADD.FTZ R42, R42, R43 ;  /* 0x0000002b2a2a7221 */ /* 0x002fe20000010000 */
[----:B--2---:R-:W-:-:S05]  /*8160*/  FADD.FTZ R31, R31, R32 ;  /* 0x000000201f1f7221 */ /* 0x004fca0000010000 */
[----:B------:R-:W1:Y:S01]  /*8170*/  @!P0 LDC.64 R20, c[0x0][0x218] ;  /* 0x00008600ff148b82 */ /* 0x000e620000000a00 */
[----:B---3--:R-:W-:-:S04]  /*8180*/  @!P0 IMAD.WIDE R18, R41, 0x2, R18 ;  /* 0x0000000229128825 */ /* 0x008fc800078e0212 */
[----:B----4-:R-:W-:Y:S01]  /*8190*/  FADD.FTZ R34, R35, R34 ;  /* 0x0000002223227221 */ /* 0x010fe20000010000 */
[----:B------:R-:W-:Y:S01]  /*81a0*/  MOV R35, 0xffff ;  /* 0x0000ffff00237802 */ /* 0x000fe20000000f00 */
[----:B------:R-:W-:Y:S01]  /*81b0*/  FADD.FTZ R33, R36, R33 ;  /* 0x0000002124217221 */ /* 0x000fe20000010000 */
[----:B------:R-:W2:Y:S01]  /*81c0*/  @!P0 LDC.64 R16, c[0x0][0x218] ;  /* 0x00008600ff108b82 */ /* 0x000ea20000000a00 */
[----:B------:R-:W-:-:S03]  /*81d0*/  @!P0 IMAD.WIDE R22, R41, 0x2, R22 ;  /* 0x0000000229168825 */ /* 0x000fc600078e0216 */
[----:B------:R-:W3:Y:S01]  /*81e0*/  SHFL.BFLY PT, R35, R42, 0x1, 0x101f ;  /* 0x0c301f002a237f89 */ /* 0x000ee200000e0000 */
[----:B------:R-:W-:Y:S01]  /*81f0*/  FADD.FTZ R38, R38, R39 ;  /* 0x0000002726267221 */ /* 0x000fe20000010000 */
[----:B0-----:R-:W-:Y:S02]  /*8200*/  FADD.FTZ R37, R37, R40 ;  /* 0x0000002825257221 */ /* 0x001fe40000010000 */
[----:B------:R-:W0:Y:S01]  /*8210*/  @!P0 LDC.64 R14, c[0x0][0x220] ;  /* 0x00008800ff0e8b82 */ /* 0x000e220000000a00 */
[----:B------:R-:W-:Y:S01]  /*8220*/  @!P0 IMAD.WIDE R24, R41, 0x2, R24 ;  /* 0x0000000229188825 */ /* 0x000fe200078e0218 */
[----:B------:R-:W-:-:S04]  /*8230*/  @!P0 F2FP.F16.F32.PACK_AB R26, RZ, R38 ;  /* 0x00000026ff1a823e */ /* 0x000fc800000000ff */
        /* <DEDUP_REMOVED lines=15> */
.L_x_3517:
        /* <DEDUP_REMOVED lines=9> */
.L_x_3447:
        /* <DEDUP_REMOVED lines=8> */
.L_x_3450:
[----:B-----5:R-:W-:Y:S01]  /*8440*/  HFMA2.MMA R28, -RZ, RZ, 0, 4.76837158203125e-07 ;  /* 0x00000008ff1c7435 */ /* 0x020fe200000001ff */
[----:B-1----:R-:W-:Y:S02]  /*8450*/  MOV R29, R14 ;  /* 0x0000000e001d7202 */ /* 0x002fe40000000f00 */
[----:B------:R-:W-:Y:S02]  /*8460*/  MOV R27, 0x101f ;  /* 0x0000101f001b7802 */ /* 0x000fe40000000f00 */
[----:B------:R-:W-:-:S07]  /*8470*/  MOV R26, 0xffff ;  /* 0x0000ffff001a7802 */ /* 0x000fce0000000f00 */
[----:B0-2---:R-:W-:Y:S05]  /*8480*/  WARPSYNC.COLLECTIVE R26, `(.L_x_3455) ;  /* 0x000000001a087348 */ /* 0x005fea0003c00000 */
[----:B------:R1:W3:Y:S02]  /*8490*/  SHFL.BFLY P2, R30, R29, R28, R27 ;  /* 0x0c00001c1d1e7389 */ /* 0x0002e4000004001b */
[----:B0123--:R-:W-:Y:S01]  /*84a0*/  ENDCOLLECTIVE ;  /* 0x000000000000791b */ /* 0x00ffe20003800000 */
.L_x_3455:
[----:B------:R-:W-:Y:S02]  /*84b0*/  MOV R29, R15 ;  /* 0x0000000f001d7202 */ /* 0x000fe40000000f00 */
[----:B------:R-:W-:-:S07]  /*84c0*/  MOV R17, R30 ;  /* 0x0000001e00117202 */ /* 0x000fce0000000f00 */
[----:B------:R-:W-:Y:S05]  /*84d0*/  WARPSYNC.COLLECTIVE R26, `(.L_x_3456) ;  /* 0x000000001a087348 */ /* 0x000fea0003c00000 */
[----:B------:R0:W1:Y:S02]  /*84e0*/  SHFL.BFLY P2, R30, R29, R28, R27 ;  /* 0x0c00001c1d1e7389 */ /* 0x000064000004001b */
[----:B01----:R-:W-:Y:S01]  /*84f0*/  ENDCOLLECTIVE ;  /* 0x000000000000791b */ /* 0x003fe20003800000 */
.L_x_3456:
[----:B------:R-:W-:Y:S01]  /*8500*/  FADD.FTZ R17, R17, R14 ;  /* 0x0000000e11117221 */ /* 0x000fe20000010000 */
[----:B------:R-:W-:-:S04]  /*8510*/  HFMA2.MMA R28, -RZ, RZ, 0, 2.384185791015625e-07 ;  /* 0x00000004ff1c7435 */ /* 0x000fc800000001ff */
[----:B------:R-:W-:Y:S02]  /*8520*/  MOV R29, R17 ;  /* 0x00000011001d7202 */ /* 0x000fe40000000f00 */
[----:B------:R-:W-:-:S07]  /*8530*/  MOV R16, R30 ;  /* 0x0000001e00107202 */ /* 0x000fce0000000f00 */
[----:B------:R-:W-:Y:S05]  /*8540*/  WARPSYNC.COLLECTIVE R26, `(.L_x_3457) ;  /* 0x000000001a087348 */ /* 0x000fea0003c00000 */
[----:B------:R0:W1:Y:S02]  /*8550*/  SHFL.BFLY P2, R30, R29, R28, R27 ;  /* 0x0c00001c1d1e7389 */ /* 0x000064000004001b */
[----:B01----:R-:W-:Y:S01]  /*8560*/  ENDCOLLECTIVE ;  /* 0x000000000000791b */ /* 0x003fe20003800000 */
.L_x_3457:
[----:B------:R-:W-:-:S05]  /*8570*/  FADD.FTZ R16, R16, R15 ;  /* 0x0000000f10107221 */ /* 0x000fca0000010000 */
[----:B------:R-:W-:Y:S02]  /*8580*/  MOV R29, R16 ;  /* 0x00000010001d7202 */ /* 0x000fe40000000f00 */
[----:B------:R-:W-:-:S07]  /*8590*/  MOV R18, R30 ;  /* 0x0000001e00127202 */ /* 0x000fce0000000f00 */
[----:B------:R-:W-:Y:S05]  /*85a0*/  WARPSYNC.COLLECTIVE R26, `(.L_x_3458) ;  /* 0x000000001a087348 */ /* 0x000fea0003c00000 */
[----:B------:R0:W1:Y:S02]  /*85b0*/  SHFL.BFLY P2, R30, R29, R28, R27 ;  /* 0x0c00001c1d1e7389 */ /* 0x000064000004001b */
[----:B01----:R-:W-:Y:S01]  /*85c0*/  ENDCOLLECTIVE ;  /* 0x000000000000791b */ /* 0x003fe20003800000 */
.L_x_3458:
[----:B------:R-:W-:Y:S01]  /*85d0*/  FADD.FTZ R18, R17, R18 ;  /* 0x0000001211127221 */ /* 0x000fe20000010000 */
[----:B------:R-:W-:-:S04]  /*85e0*/  HFMA2.MMA R28, -RZ, RZ, 0, 1.1920928955078125e-07 ;  /* 0x00000002ff1c7435 */ /* 0x000fc800000001ff */
[----:B------:R-:W-:Y:S02]  /*85f0*/  MOV R29, R18 ;  /* 0x00000012001d7202 */ /* 0x000fe40000000f00 */
[----:B------:R-:W-:-:S07]  /*8600*/  MOV R19, R30 ;  /* 0x0000001e00137202 */ /* 0x000fce0000000f00 */
[----:B------:R-:W-:Y:S05]  /*8610*/  WARPSYNC.COLLECTIVE R26, `(.L_x_3459) ;  /* 0x000000001a087348 */ /* 0x000fea0003c00000 */
[----:B------:R0:W1:Y:S02]  /*8620*/  SHFL.BFLY P2, R30, R29, R28, R27 ;  /* 0x0c00001c1d1e7389 */ /* 0x000064000004001b */
[----:B01----:R-:W-:Y:S01]  /*8630*/  ENDCOLLECTIVE ;  /* 0x000000000000791b */ /* 0x003fe20003800000 */
.L_x_3459:
[----:B------:R-:W-:-:S05]  /*8640*/  FADD.FTZ R19, R16, R19 ;  /* 0x0000001310137221 */ /* 0x000fca0000010000 */
[----:B------:R-:W-:Y:S02]  /*8650*/  MOV R29, R19 ;  /* 0x00000013001d7202 */ /* 0x000fe40000000f00 */
[----:B------:R-:W-:-:S07]  /*8660*/  MOV R21, R30 ;  /* 0x0000001e00157202 */ /* 0x000fce0000000f00 */
[----:B------:R-:W-:Y:S05]  /*8670*/  WARPSYNC.COLLECTIVE R26, `(.L_x_3460) ;  /* 0x000000001a087348 */ /* 0x000fea0003c00000 */
[----:B------:R0:W1:Y:S02]  /*8680*/  SHFL.BFLY P2, R30, R29, R28, R27 ;  /* 0x0c00001c1d1e7389 */ /* 0x000064000004001b */
[----:B01----:R-:W-:Y:S01]  /*8690*/  ENDCOLLECTIVE ;  /* 0x000000000000791b */ /* 0x003fe20003800000 */
.L_x_3460:
[----:B------:R-:W-:Y:S01]  /*86a0*/  FADD.FTZ R21, R18, R21 ;  /* 0x0000001512157221 */ /* 0x000fe20000010000 */
[----:B------:R-:W-:-:S04]  /*86b0*/  HFMA2.MMA R28, -RZ, RZ, 0, 5.9604644775390625e-08 ;  /* 0x00000001ff1c7435 */ /* 0x000fc800000001ff */
[----:B------:R-:W-:Y:S02]  /*86c0*/  MOV R29, R21 ;  /* 0x00000015001d7202 */ /* 0x000fe40000000f00 */
[----:B------:R-:W-:-:S07]  /*86d0*/  MOV R14, R30 ;  /* 0x0000001e000e7202 */ /* 0x000fce0000000f00 */
[----:B------:R-:W-:Y:S05]  /*86e0*/  WARPSYNC.COLLECTIVE R26, `(.L_x_3461) ;  /* 0x000000001a087348 */ /* 0x000fea0003c00000 */
[----:B------:R0:W1:Y:S02]  /*86f0*/  SHFL.BFLY P2, R30, R29, R28, R27 ;  /* 0x0c00001c1d1e7389 */ /* 0x000064000004001b */
[----:B01----:R-:W-:Y:S01]  /*8700*/  ENDCOLLECTIVE ;  /* 0x000000000000791b */ /* 0x003fe20003800000 */
.L_x_3461:
[----:B------:R-:W-:-:S05]  /*8710*/  FADD.FTZ R14, R19, R14 ;  /* 0x0000000e130e7221 */ /* 0x000fca0000010000 */
[----:B------:R-:W-:Y:S02]  /*8720*/  MOV R29, R14 ;  /* 0x0000000e001d7202 */ /* 0x000fe40000000f00 */
[----:B------:R-:W-:-:S07]  /*8730*/  MOV R20, R30 ;  /* 0x0000001e00147202 */ /* 0x000fce0000000f00 */
[----:B------:R-:W-:Y:S05]  /*8740*/  WARPSYNC.COLLECTIVE R26, `(.L_x_3462) ;  /* 0x000000001a087348 */ /* 0x000fea0003c00000 */
[----:B------:R0:W1:Y:S02]  /*8750*/  SHFL.BFLY P2, R30, R29, R28, R27 ;  /* 0x0c00001c1d1e7389 */ /* 0x000064000004001b */
[----:B01----:R-:W-:Y:S01]  /*8760*/  ENDCOLLECTIVE ;  /* 0x000000000000791b */ /* 0x003fe20003800000 */
.L_x_3462:
[----:B------:R-:W-:Y:S01]  /*8770*/  FADD.FTZ R20, R21, R20 ;  /* 0x0000001415147221 */ /* 0x000fe20000010000 */
[----:B------:R-:W-:Y:S06]  /*8780*/  BRA `(.L_x_3463) ;  /* 0xffffffe800d87947 */ /* 0x000fec000383ffff */
.L_x_3451:
[----:B-----5:R-:W-:Y:S01]  /*8790*/  HFMA2.MMA R28, -RZ, RZ, 0, 4.76837158203125e-07 ;  /* 0x00000008ff1c7435 */ /* 0x020fe200000001ff */
[----:B------:R-:W-:Y:S01]  /*87a0*/  BSSY B1, `(.L_x_3464) ;  /* 0x0000007000017945 */ /* 0x000fe20003800000 */
[----:B-1----:R-:W-:Y:S02]  /*87b0*/  MOV R29, R14 ;  /* 0x0000000e001d7202 */ /* 0x002fe40000000f00 */
[----:B------:R-:W-:Y:S02]  /*87c0*/  MOV R27, 0x101f ;  /* 0x0000101f001b7802 */ /* 0x000fe40000000f00 */
[----:B------:R-:W-:-:S07]  /*87d0*/  MOV R26, 0xffff ;  /* 0x0000ffff001a7802 */ /* 0x000fce0000000f00 */
[----:B0-2---:R-:W-:Y:S05]  /*87e0*/  WARPSYNC.COLLECTIVE R26, `(.L_x_3465) ;  /* 0x000000001a087348 */ /* 0x005fea0003c00000 */
[----:B------:R1:W3:Y:S02]  /*87f0*/  SHFL.BFLY P2, R30, R29, R28, R27 ;  /* 0x0c00001c1d1e7389 */ /* 0x0002e4000004001b */
[----:B0123--:R-:W-:Y:S01]  /*8800*/  ENDCOLLECTIVE ;  /* 0x000000000000791b */ /* 0x00ffe20003800000 */
.L_x_3465:
[----:B------:R-:W-:Y:S05]  /*8810*/  BSYNC B1 ;  /* 0x0000000000017941 */ /* 0x000fea0003800000 */
.L_x_3464:
        /* <DEDUP_REMOVED lines=8> */
.L_x_3466:
[----:B------:R-:W-:Y:S01]  /*88a0*/  FADD.FTZ R21, R21, R14 ;  /* 0x0000000e15157221 */ /* 0x000fe20000010000 */
[----:B------:R-:W-:-:S04]  /*88b0*/  HFMA2.MMA R28, -RZ, RZ, 0, 2.384185791015625e-07 ;  /* 0x00000004ff1c7435 */ /* 0x000fc800000001ff */
[----:B------:R-:W-:Y:S02]  /*88c0*/  MOV R29, R21 ;  /* 0x00000015001d7202 */ /* 0x000fe40000000f00 */
[----:B------:R-:W-:-:S07]  /*88d0*/  MOV R20, R30 ;  /* 0x0000001e00147202 */ /* 0x000fce0000000f00 */
[----:B------:R-:W-:Y:S05]  /*88e0*/  WARPSYNC.COLLECTIVE R26, `(.L_x_3467) ;  /* 0x000000001a087348 */ /* 0x000fea0003c00000 */
[----:B------:R0:W1:Y:S02]  /*88f0*/  SHFL.BFLY P2, R30, R29, R28, R27 ;  /* 0x0c00001c1d1e7389 */ /* 0x000064000004001b */
[----:B01----:R-:W-:Y:S01]  /*8900*/  ENDCOLLECTIVE ;  /* 0x000000000000791b */ /* 0x003fe20003800000 */
.L_x_3467:
[----:B------:R-:W-:-:S05]  /*8910*/  FADD.FTZ R20, R20, R15 ;  /* 0x0000000f14147221 */ /* 0x000fca0000010000 */
[----:B------:R-:W-:Y:S02]  /*8920*/  MOV R29, R20 ;  /* 0x00000014001d7202 */ /* 0x000fe40000000f00 */
[----:B------:R-:W-:-:S07]  /*8930*/  MOV R22, R30 ;  /* 0x0000001e00167202 */ /* 0x000fce0000000f00 */
[----:B------:R-:W-:Y:S05]  /*8940*/  WARPSYNC.COLLECTIVE R26, `(.L_x_3468) ;  /* 0x000000001a087348 */ /* 0x000fea0003c00000 */
[----:B------:R0:W1:Y:S02]  /*8950*/  SHFL.BFLY P2, R30, R29, R28, R27 ;  /* 0x0c00001c1d1e7389 */ /* 0x000064000004001b */
[----:B01----:R-:W-:Y:S01]  /*8960*/  ENDCOLLECTIVE ;  /* 0x000000000000791b */ /* 0x003fe20003800000 */
.L_x_3468:
[----:B------:R-:W-:Y:S01]  /*8970*/  FADD.FTZ R22, R21, R22 ;  /* 0x0000001615167221 */ /* 0x000fe20000010000 */
[----:B------:R-:W-:-:S04]  /*8980*/  HFMA2.MMA R28, -RZ, RZ, 0, 1.1920928955078125e-07 ;  /* 0x00000002ff1c7435 */ /* 0x000fc800000001ff */
[----:B------:R-:W-:Y:S02]  /*8990*/  MOV R29, R22 ;  /* 0x00000016001d7202 */ /* 0x000fe40000000f00 */
[----:B------:R-:W-:-:S07]  /*89a0*/  MOV R23, R30 ;  /* 0x0000001e00177202 */ /* 0x000fce0000000f00 */
[----:B------:R-:W-:Y:S05]  /*89b0*/  WARPSYNC.COLLECTIVE R26, `(.L_x_3469) ;  /* 0x000000001a087348 */ /* 0x000fea0003c00000 */
[----:B------:R0:W1:Y:S02]  /*89c0*/  SHFL.BFLY P2, R30, R29, R28, R27 ;  /* 0x0c00001c1d1e7389 */ /* 0x000064000004001b */
[----:B01----:R-:W-:Y:S01]  /*89d0*/  ENDCOLLECTIVE ;  /* 0x000000000000791b */ /* 0x003fe20003800000 */
.L_x_3469:
[----:B------:R-:W-:-:S05]  /*89e0*/  FADD.FTZ R23, R20, R23 ;  /* 0x0000001714177221 */ /* 0x000fca0000010000 */
[----:B------:R-:W-:Y:S02]  /*89f0*/  MOV R29, R23 ;  /* 0x00000017001d7202 */ /* 0x000fe40000000f00 */
[----:B------:R-:W-:-:S07]  /*8a00*/  MOV R25, R30 ;  /* 0x0000001e00197202 */ /* 0x000fce0000000f00 */
[----:B------:R-:W-:Y:S05]  /*8a10*/  WARPSYNC.COLLECTIVE R26, `(.L_x_3470) ;  /* 0x000000001a087348 */ /* 0x000fea0003c00000 */
[----:B------:R0:W1:Y:S02]  /*8a20*/  SHFL.BFLY P2, R30, R29, R28, R27 ;  /* 0x0c00001c1d1e7389 */ /* 0x000064000004001b */
[----:B01----:R-:W-:Y:S01]  /*8a30*/  ENDCOLLECTIVE ;  /* 0x000000000000791b */ /* 0x003fe20003800000 */
.L_x_3470:
[----:B------:R-:W-:Y:S01]  /*8a40*/  FADD.FTZ R25, R22, R25 ;  /* 0x0000001916197221 */ /* 0x000fe20000010000 */
[----:B------:R-:W-:-:S04]  /*8a50*/  HFMA2.MMA R28, -RZ, RZ, 0, 5.9604644775390625e-08 ;  /* 0x00000001ff1c7435 */ /* 0x000fc800000001ff */
[----:B------:R-:W-:Y:S02]  /*8a60*/  MOV R29, R25 ;  /* 0x00000019001d7202 */ /* 0x000fe40000000f00 */
[----:B------:R-:W-:-:S07]  /*8a70*/  MOV R14, R30 ;  /* 0x0000001e000e7202 */ /* 0x000fce0000000f00 */
[----:B------:R-:W-:Y:S05]  /*8a80*/  WARPSYNC.COLLECTIVE R26, `(.L_x_3471) ;  /* 0x000000001a087348 */ /* 0x000fea0003c00000 */
[----:B------:R0:W1:Y:S02]  /*8a90*/  SHFL.BFLY P2, R30, R29, R28, R27 ;  /* 0x0c00001c1d1e7389 */ /* 0x000064000004001b */
[----:B01----:R-:W-:Y:S01]  /*8aa0*/  ENDCOLLECTIVE ;  /* 0x000000000000791b */ /* 0x003fe20003800000 */
.L_x_3471:
[----:B------:R-:W-:-:S05]  /*8ab0*/  FADD.FTZ R14, R23, R14 ;  /* 0x0000000e170e7221 */ /* 0x000fca0000010000 */
[----:B------:R-:W-:Y:S02]  /*8ac0*/  MOV R29, R14 ;  /* 0x0000000e001d7202 */ /* 0x000fe40000000f00 */
[----:B------:R-:W-:-:S07]  /*8ad0*/  MOV R24, R30 ;  /* 0x0000001e00187202 */ /* 0x000fce0000000f00 */
[----:B------:R-:W-:Y:S05]  /*8ae0*/  WARPSYNC.COLLECTIVE R26, `(.L_x_3472) ;  /* 0x000000001a087348 */ /* 0x000fea0003c00000 */
[----:B------:R0:W1:Y:S02]  /*8af0*/  SHFL.BFLY P2, R30, R29, R28, R27 ;  /* 0x0c00001c1d1e7389 */ /* 0x000064000004001b */
[----:B01----:R-:W-:Y:S01]  /*8b00*/  ENDCOLLECTIVE ;  /* 0x000000000000791b */ /* 0x003fe20003800000 */
.L_x_3472:
[----:B------:R-:W-:Y:S01]  /*8b10*/  FADD.FTZ R24, R25, R24 ;  /* 0x0000001819187221 */ /* 0x000fe20000010000 */
[----:B------:R-:W-:Y:S06]  /*8b20*/  BRA `(.L_x_3473) ;  /* 0xffffffe800a87947 */ /* 0x000fec000383ffff */
.L_x_3452:
        /* <DEDUP_REMOVED lines=8> */
.L_x_3475:
[----:B------:R-:W-:Y:S05]  /*8bb0*/  BSYNC B1 ;  /* 0x0000000000017941 */ /* 0x000fea0003800000 */
.L_x_3474:
        /* <DEDUP_REMOVED lines=8> */
.L_x_3476:
[----:B------:R-:W-:Y:S01]  /*8c40*/  FADD.FTZ R21, R21, R14 ;  /* 0x0000000e15157221 */ /* 0x000fe20000010000 */
[----:B------:R-:W-:-:S04]  /*8c50*/  HFMA2.MMA R28, -RZ, RZ, 0, 2.384185791015625e-07 ;  /* 0x00000004ff1c7435 */ /* 0x000fc800000001ff */
[----:B------:R-:W-:Y:S02]  /*8c60*/  MOV R29, R21 ;  /* 0x00000015001d7202 */ /* 0x000fe40000000f00 */
[----:B------:R-:W-:-:S07]  /*8c70*/  MOV R20, R30 ;  /* 0x0000001e00147202 */ /* 0x000fce0000000f00 */
[----:B------:R-:W-:Y:S05]  /*8c80*/  WARPSYNC.COLLECTIVE R26, `(.L_x_3477) ;  /* 0x000000001a087348 */ /* 0x000fea0003c00000 */
[----:B------:R0:W1:Y:S02]  /*8c90*/  SHFL.BFLY P2, R30, R29, R28, R27 ;  /* 0x0c00001c1d1e7389 */ /* 0x000064000004001b */
[----:B01----:R-:W-:Y:S01]  /*8ca0*/  ENDCOLLECTIVE ;  /* 0x000000000000791b */ /* 0x003fe20003800000 */
.L_x_3477:
[----:B------:R-:W-:-:S05]  /*8cb0*/  FADD.FTZ R20, R20, R15 ;  /* 0x0000000f14147221 */ /* 0x000fca0000010000 */
[----:B------:R-:W-:Y:S02]  /*8cc0*/  MOV R29, R20 ;  /* 0x00000014001d7202 */ /* 0x000fe40000000f00 */
[----:B------:R-:W-:-:S07]  /*8cd0*/  MOV R22, R30 ;  /* 0x0000001e00167202 */ /* 0x000fce0000000f00 */
[----:B------:R-:W-:Y:S05]  /*8ce0*/  WARPSYNC.COLLECTIVE R26, `(.L_x_3478) ;  /* 0x000000001a087348 */ /* 0x000fea0003c00000 */
[----:B------:R0:W1:Y:S02]  /*8cf0*/  SHFL.BFLY P2, R30, R29, R28, R27 ;  /* 0x0c00001c1d1e7389 */ /* 0x000064000004001b */
[----:B01----:R-:W-:Y:S01]  /*8d00*/  ENDCOLLECTIVE ;  /* 0x000000000000791b */ /* 0x003fe20003800000 */
.L_x_3478:
[----:B------:R-:W-:Y:S01]  /*8d10*/  FADD.FTZ R22, R21, R22 ;  /* 0x0000001615167221 */ /* 0x000fe20000010000 */
[----:B------:R-:W-:-:S04]  /*8d20*/  HFMA2.MMA R28, -RZ, RZ, 0, 1.1920928955078125e-07 ;  /* 0x00000002ff1c7435 */ /* 0x000fc800000001ff */
[----:B------:R-:W-:Y:S02]  /*8d30*/  MOV R29, R22 ;  /* 0x00000016001d7202 */ /* 0x000fe40000000f00 */
[----:B------:R-:W-:-:S07]  /*8d40*/  MOV R23, R30 ;  /* 0x0000001e00177202 */ /* 0x000fce0000000f00 */
[----:B------:R-:W-:Y:S05]  /*8d50*/  WARPSYNC.COLLECTIVE R26, `(.L_x_3479) ;  /* 0x000000001a087348 */ /* 0x000fea0003c00000 */
[----:B------:R0:W1:Y:S02]  /*8d60*/  SHFL.BFLY P2, R30, R29, R28, R27 ;  /* 0x0c00001c1d1e7389 */ /* 0x000064000004001b */
[----:B01----:R-:W-:Y:S01]  /*8d70*/  ENDCOLLECTIVE ;  /* 0x000000000000791b */ /* 0x003fe20003800000 */
.L_x_3479:
[----:B------:R-:W-:-:S05]  /*8d80*/  FADD.FTZ R23, R20, R23 ;  /* 0x0000001714177221 */ /* 0x000fca0000010000 */
[----:B------:R-:W-:Y:S02]  /*8d90*/  MOV R29, R23 ;  /* 0x00000017001d7202 */ /* 0x000fe40000000f00 */
[----:B------:R-:W-:-:S07]  /*8da0*/  MOV R25, R30 ;  /* 0x0000001e00197202 */ /* 0x000fce0000000f00 */
[----:B------:R-:W-:Y:S05]  /*8db0*/  WARPSYNC.COLLECTIVE R26, `(.L_x_3480) ;  /* 0x000000001a087348 */ /* 0x000fea0003c00000 */
[----:B------:R0:W1:Y:S02]  /*8dc0*/  SHFL.BFLY P2, R30, R29, R28, R27 ;  /* 0x0c00001c1d1e7389 */ /* 0x000064000004001b */
[----:B01----:R-:W-:Y:S01]  /*8dd0*/  ENDCOLLECTIVE ;  /* 0x000000000000791b */ /* 0x003fe20003800000 */
.L_x_3480:
[----:B------:R-:W-:Y:S01]  /*8de0*/  FADD.FTZ R25, R22, R25 ;  /* 0x0000001916197221 */ /* 0x000fe20000010000 */
[----:B------:R-:W-:-:S04]  /*8df0*/  HFMA2.MMA R28, -RZ, RZ, 0, 5.9604644775390625e-08 ;  /* 0x00000001ff1c7435 */ /* 0x000fc800000001ff */
[----:B------:R-:W-:Y:S02]  /*8e00*/  MOV R29, R25 ;  /* 0x00000019001d7202 */ /* 0x000fe40000000f00 */
[----:B------:R-:W-:-:S07]  /*8e10*/  MOV R14, R30 ;  /* 0x0000001e000e7202 */ /* 0x000fce0000000f00 */
[----:B------:R-:W-:Y:S05]  /*8e20*/  WARPSYNC.COLLECTIVE R26, `(.L_x_3481) ;  /* 0x000000001a087348 */ /* 0x000fea0003c00000 */
[----:B------:R0:W1:Y:S02]  /*8e30*/  SHFL.BFLY P2, R30, R29, R28, R27 ;  /* 0x0c00001c1d1e7389 */ /* 0x000064000004001b */
[----:B01----:R-:W-:Y:S01]  /*8e40*/  ENDCOLLECTIVE ;  /* 0x000000000000791b */ /* 0x003fe20003800000 */
.L_x_3481:
[----:B------:R-:W-:-:S05]  /*8e50*/  FADD.FTZ R14, R23, R14 ;  /* 0x0000000e170e7221 */ /* 0x000fca0000010000 */
[----:B------:R-:W-:Y:S02]  /*8e60*/  MOV R29, R14 ;  /* 0x0000000e001d7202 */ /* 0x000fe40000000f00 */
[----:B------:R-:W-:-:S07]  /*8e70*/  MOV R24, R30 ;  /* 0x0000001e00187202 */ /* 0x000fce0000000f00 */
[----:B------:R-:W-:Y:S05]  /*8e80*/  WARPSYNC.COLLECTIVE R26, `(.L_x_3482) ;  /* 0x000000001a087348 */ /* 0x000fea0003c00000 */
[----:B------:R0:W1:Y:S02]  /*8e90*/  SHFL.BFLY P2, R30, R29, R28, R27 ;  /* 0x0c00001c1d1e7389 */ /* 0x000064000004001b */
[----:B01----:R-:W-:Y:S01]  /*8ea0*/  ENDCOLLECTIVE ;  /* 0x000000000000791b */ /* 0x003fe20003800000 */
.L_x_3482:
[----:B------:R-:W-:Y:S01]  /*8eb0*/  FADD.FTZ R24, R25, R24 ;  /* 0x0000001819187221 */ /* 0x000fe20000010000 */
[----:B------:R-:W-:Y:S06]  /*8ec0*/  BRA `(.L_x_3483) ;  /* 0xffffffe800647947 */ /* 0x000fec000383ffff */
.L_x_3453:
        /* <DEDUP_REMOVED lines=8> */
.L_x_3485:
[----:B------:R-:W-:Y:S05]  /*8f50*/  BSYNC B0 ;  /* 0x0000000000007941 */ /* 0x000fea0003800000 */
.L_x_3484:
        /* <DEDUP_REMOVED lines=10> */
.L_x_3486:
        /* <DEDUP_REMOVED lines=17> */
.L_x_3487:
[----:B------:R-:W-:Y:S02]  /*9110*/  MOV R29, R17 ;  /* 0x00000011001d7202 */ /* 0x000fe40000000f00 */
[----:B------:R-:W-:-:S07]  /*9120*/  MOV R16, R30 ;  /* 0x0000001e00107202 */ /* 0x000fce0000000f00 */
[----:B------:R-:W-:Y:S05]  /*9130*/  WARPSYNC.COLLECTIVE R26, `(.L_x_3488) ;  /* 0x000000001a087348 */ /* 0x000fea0003c00000 */
[----:B------:R0:W1:Y:S02]  /*9140*/  SHFL.BFLY P2, R30, R29, R28, R27 ;  /* 0x0c00001c1d1e7389 */ /* 0x000064000004001b */
[----:B01----:R-:W-:Y:S01]  /*9150*/  ENDCOLLECTIVE ;  /* 0x000000000000791b */ /* 0x003fe20003800000 */
.L_x_3488:
        /* <DEDUP_REMOVED lines=13> */
.L_x_3489:
[----:B------:R0:W1:Y:S04]  /*9230*/  @!P0 LDS R37, [R22] ;  /* 0x0000000016258984 */ /* 0x0000680000000800 */
[----:B------:R0:W2:Y:S01]  /*9240*/  @!P0 LDS R38, [R22+0x500] ;  /* 0x0005000016268984 */ /* 0x0000a20000000800 */
[----:B------:R-:W-:Y:S02]  /*9250*/  MOV R29, R14 ;  /* 0x0000000e001d7202 */ /* 0x000fe40000000f00 */
[----:B------:R-:W-:-:S07]  /*9260*/  MOV R16, R30 ;  /* 0x0000001e00107202 */ /* 0x000fce0000000f00 */
[----:B012---:R-:W-:Y:S05]  /*9270*/  WARPSYNC.COLLECTIVE R26, `(.L_x_3490) ;  /* 0x000000001a087348 */ /* 0x007fea0003c00000 */
[----:B------:R3:W4:Y:S02]  /*9280*/  SHFL.BFLY P2, R30, R29, R28, R27 ;  /* 0x0c00001c1d1e7389 */ /* 0x000724000004001b */
[----:B01234-:R-:W-:Y:S01]  /*9290*/  ENDCOLLECTIVE ;  /* 0x000000000000791b */ /* 0x01ffe20003800000 */
.L_x_3490:
        /* <DEDUP_REMOVED lines=9> */
.L_x_3491:
[----:B------:R-:W-:Y:S02]  /*9330*/  MOV R29, R17 ;  /* 0x00000011001d7202 */ /* 0x000fe40000000f00 */
[----:B------:R-:W-:-:S07]  /*9340*/  MOV R19, R30 ;  /* 0x0000001e00137202 */ /* 0x000fce0000000f00 */
[----:B------:R-:W-:Y:S05]  /*9350*/  WARPSYNC.COLLECTIVE R26, `(.L_x_3492) ;  /* 0x000000001a087348 */ /* 0x000fea0003c00000 */
[----:B------:R0:W1:Y:S02]  /*9360*/  SHFL.BFLY P2, R30, R29, R28, R27 ;  /* 0x0c00001c1d1e7389 */ /* 0x000064000004001b */
[----:B01----:R-:W-:Y:S01]  /*9370*/  ENDCOLLECTIVE ;  /* 0x000000000000791b */ /* 0x003fe20003800000 */
.L_x_3492:
[----:B------:R-:W-:Y:S01]  /*9380*/  FADD.FTZ R16, R16, R19 ;  /* 0x0000001310107221 */ /* 0x000fe20000010000 */
[----:B------:R-:W-:Y:S01]  /*9390*/  HFMA2.MMA R28, -RZ, RZ, 0, 4.76837158203125e-07 ;  /* 0x00000008ff1c7435 */ /* 0x000fe200000001ff */
[----:B------:R-:W-:Y:S02]  /*93a0*/  MOV R29, R32 ;  /* 0x00000020001d7202 */ /* 0x000fe40000000f00 */
[----:B------:R-:W-:-:S08]  /*93b0*/  MOV R14, R30 ;  /* 0x0000001e000e7202 */ /* 0x000fd00000000f00 */
[----:B------:R-:W-:Y:S05]  /*93c0*/  WARPSYNC.COLLECTIVE R26, `(.L_x_3493) ;  /* 0x000000001a087348 */ /* 0x000fea0003c00000 */
[----:B------:R0:W1:Y:S02]  /*93d0*/  SHFL.BFLY P2, R30, R29, R28, R27 ;  /* 0x0c00001c1d1e7389 */ /* 0x000064000004001b */
[----:B01----:R-:W-:Y:S01]  /*93e0*/  ENDCOLLECTIVE ;  /* 0x000000000000791b */ /* 0x003fe20003800000 */
.L_x_3493:
[----:B------:R-:W-:Y:S01]  /*93f0*/  FADD.FTZ R44, R17, R14 ;  /* 0x0000000e112c7221 */ /* 0x000fe20000010000 */
[----:B------:R-:W-:Y:S02]  /*9400*/  MOV R29, R34 ;  /* 0x00000022001d7202 */ /* 0x000fe40000000f00 */
[----:B------:R-:W-:-:S07]  /*9410*/  MOV R31, R30 ;  /* 0x0000001e001f7202 */ /* 0x000fce0000000f00 */
[----:B------:R-:W-:Y:S05]  /*9420*/  WARPSYNC.COLLECTIVE R26, `(.L_x_3494) ;  /* 0x000000001a087348 */ /* 0x000fea0003c00000 */
[----:B------:R0:W1:Y:S02]  /*9430*/  SHFL.BFLY P2, R30, R29, R28, R27 ;  /* 0x0c00001c1d1e7389 */ /* 0x000064000004001b */
[----:B01----:R-:W-:Y:S01]  /*9440*/  ENDCOLLECTIVE ;  /* 0x000000000000791b */ /* 0x003fe20003800000 */
.L_x_3494:
[----:B------:R-:W-:Y:S01]  /*9450*/  FADD.FTZ R31, R31, R32 ;  /* 0x000000201f1f7221 */ /* 0x000fe20000010000 */
[----:B------:R-:W-:-:S04]  /*9460*/  HFMA2.MMA R28, -RZ, RZ, 0, 2.384185791015625e-07 ;  /* 0x00000004ff1c7435 */ /* 0x000fc800000001ff */
[----:B------:R-:W-:Y:S02]  /*9470*/  MOV R29, R31 ;  /* 0x0000001f001d7202 */ /* 0x000fe40000000f00 */
[----:B------:R-:W-:-:S07]  /*9480*/  MOV R33, R30 ;  /* 0x0000001e00217202 */ /* 0x000fce0000000f00 */
[----:B------:R-:W-:Y:S05]  /*9490*/  WARPSYNC.COLLECTIVE R26, `(.L_x_3495) ;  /* 0x000000001a087348 */ /* 0x000fea0003c00000 */
[----:B------:R0:W1:Y:S02]  /*94a0*/  SHFL.BFLY P2, R30, R29, R28, R27 ;  /* 0x0c00001c1d1e7389 */ /* 0x000064000004001b */
[----:B01----:R-:W-:Y:S01]  /*94b0*/  ENDCOLLECTIVE ;  /* 0x000000000000791b */ /* 0x003fe20003800000 */
.L_x_3495:
[----:B------:R-:W-:-:S05]  /*94c0*/  FADD.FTZ R33, R33, R34 ;  /* 0x0000002221217221 */ /* 0x000fca0000010000 */
[----:B------:R-:W-:Y:S02]  /*94d0*/  MOV R29, R33 ;  /* 0x00000021001d7202 */ /* 0x000fe40000000f00 */
[----:B------:R-:W-:-:S07]  /*94e0*/  MOV R20, R30 ;  /* 0x0000001e00147202 */ /* 0x000fce0000000f00 */
[----:B------:R-:W-:Y:S05]  /*94f0*/  WARPSYNC.COLLECTIVE R26, `(.L_x_3496) ;  /* 0x000000001a087348 */ /* 0x000fea0003c00000 */
[----:B------:R0:W1:Y:S02]  /*9500*/  SHFL.BFLY P2, R30, R29, R28, R27 ;  /* 0x0c00001c1d1e7389 */ /* 0x000064000004001b */
[----:B01----:R-:W-:Y:S01]  /*9510*/  ENDCOLLECTIVE ;  /* 0x000000000000791b */ /* 0x003fe20003800000 */
.L_x_3496:
[----:B------:R-:W-:Y:S01]  /*9520*/  FADD.FTZ R35, R31, R20 ;  /* 0x000000141f237221 */ /* 0x000fe20000010000 */
[----:B------:R-:W-:-:S04]  /*9530*/  HFMA2.MMA R28, -RZ, RZ, 0, 1.1920928955078125e-07 ;  /* 0x00000002ff1c7435 */ /* 0x000fc800000001ff */
[----:B------:R-:W-:Y:S02]  /*9540*/  MOV R29, R35 ;  /* 0x00000023001d7202 */ /* 0x000fe40000000f00 */
[----:B------:R-:W-:-:S07]  /*9550*/  MOV R36, R30 ;  /* 0x0000001e00247202 */ /* 0x000fce0000000f00 */
[----:B------:R-:W-:Y:S05]  /*9560*/  WARPSYNC.COLLECTIVE R26, `(.L_x_3497) ;  /* 0x000000001a087348 */ /* 0x000fea0003c00000 */
[----:B------:R0:W1:Y:S02]  /*9570*/  SHFL.BFLY P2, R30, R29, R28, R27 ;  /* 0x0c00001c1d1e7389 */ /* 0x000064000004001b */
[----:B01----:R-:W-:Y:S01]  /*9580*/  ENDCOLLECTIVE ;  /* 0x000000000000791b */ /* 0x003fe20003800000 */
.L_x_3497:
[----:B------:R-:W-:-:S05]  /*9590*/  FADD.FTZ R36, R33, R36 ;  /* 0x0000002421247221 */ /* 0x000fca0000010000 */
[----:B------:R-:W-:Y:S02]  /*95a0*/  MOV R29, R36 ;  /* 0x00000024001d7202 */ /* 0x000fe40000000f00 */
[----:B------:R-:W-:-:S07]  /*95b0*/  MOV R18, R30 ;  /* 0x0000001e00127202 */ /* 0x000fce0000000f00 */
[----:B------:R-:W-:Y:S05]  /*95c0*/  WARPSYNC.COLLECTIVE R26, `(.L_x_3498) ;  /* 0x000000001a087348 */ /* 0x000fea0003c00000 */
[----:B------:R0:W1:Y:S02]  /*95d0*/  SHFL.BFLY P2, R30, R29, R28, R27 ;  /* 0x0c00001c1d1e7389 */ /* 0x000064000004001b */
[----:B01----:R-:W-:Y:S01]  /*95e0*/  ENDCOLLECTIVE ;  /* 0x000000000000791b */ /* 0x003fe20003800000 */
.L_x_3498:
        /* <DEDUP_REMOVED lines=8> */
.L_x_3499:
[----:B------:R-:W-:Y:S01]  /*9670*/  FADD.FTZ R36, R36, R21 ;  /* 0x0000001524247221 */ /* 0x000fe20000010000 */
[----:B------:R-:W-:-:S04]  /*9680*/  HFMA2.MMA R21, -RZ, RZ, 0, 0 ;  /* 0x00000000ff157435 */ /* 0x000fc800000001ff */
[----:B------:R-:W-:Y:S02]  /*9690*/  MOV R29, R36 ;  /* 0x00000024001d7202 */ /* 0x000fe40000000f00 */
[----:B------:R-:W-:-:S07]  /*96a0*/  MOV R34, R30 ;  /* 0x0000001e00227202 */ /* 0x000fce0000000f00 */
[----:B------:R-:W-:Y:S05]  /*96b0*/  WARPSYNC.COLLECTIVE R26, `(.L_x_3500) ;  /* 0x000000001a087348 */ /* 0x000fea0003c00000 */
[----:B------:R0:W1:Y:S02]  /*96c0*/  SHFL.BFLY P2, R30, R29, R28, R27 ;  /* 0x0c00001c1d1e7389 */ /* 0x000064000004001b */
[----:B01----:R-:W-:Y:S01]  /*96d0*/  ENDCOLLECTIVE ;  /* 0x000000000000791b */ /* 0x003fe20003800000 */
.L_x_3500:
[----:B------:R-:W-:Y:S01]  /*96e0*/  FADD.FTZ R34, R35, R34 ;  /* 0x0000002223227221 */ /* 0x000fe20000010000 */
[----:B------:R-:W-:Y:S01]  /*96f0*/  HFMA2.MMA R28, -RZ, RZ, 0, 4.76837158203125e-07 ;  /* 0x00000008ff1c7435 */ /* 0x000fe200000001ff */
[----:B------:R-:W-:Y:S02]  /*9700*/  MOV R29, R24 ;  /* 0x00000018001d7202 */ /* 0x000fe40000000f00 */
[----:B------:R-:W-:-:S08]  /*9710*/  MOV R33, R30 ;  /* 0x0000001e00217202 */ /* 0x000fd00000000f00 */
[----:B------:R-:W-:Y:S05]  /*9720*/  WARPSYNC.COLLECTIVE R26, `(.L_x_3501) ;  /* 0x000000001a087348 */ /* 0x000fea0003c00000 */
[----:B------:R0:W1:Y:S02]  /*9730*/  SHFL.BFLY P2, R30, R29, R28, R27 ;  /* 0x0c00001c1d1e7389 */ /* 0x000064000004001b */
[----:B01----:R-:W-:Y:S01]  /*9740*/  ENDCOLLECTIVE ;  /* 0x000000000000791b */ /* 0x003fe20003800000 */
.L_x_3501:
[----:B------:R-:W-:Y:S01]  /*9750*/  FADD.FTZ R33, R36, R33 ;  /* 0x0000002124217221 */ /* 0x000fe20000010000 */
[----:B------:R-:W-:Y:S02]  /*9760*/  MOV R29, R23 ;  /* 0x00000017001d7202 */ /* 0x000fe40000000f00 */
[----:B------:R-:W-:-:S07]  /*9770*/  MOV R37, R30 ;  /* 0x0000001e00257202 */ /* 0x000fce0000000f00 */
[----:B------:R-:W-:Y:S05]  /*9780*/  WARPSYNC.COLLECTIVE R26, `(.L_x_3502) ;  /* 0x000000001a087348 */ /* 0x000fea0003c00000 */
[----:B------:R0:W1:Y:S02]  /*9790*/  SHFL.BFLY P2, R30, R29, R28, R27 ;  /* 0x0c00001c1d1e7389 */ /* 0x000064000004001b */
[----:B01----:R-:W-:Y:S01]  /*97a0*/  ENDCOLLECTIVE ;  /* 0x000000000000791b */ /* 0x003fe20003800000 */
.L_x_3502:
        /* <DEDUP_REMOVED lines=8> */
.L_x_3503:
        /* <DEDUP_REMOVED lines=8> */
.L_x_3504:
        /* <DEDUP_REMOVED lines=10> */
.L_x_3505:
[----:B------:R0:W1:Y:S04]  /*9950*/  @!P0 LDS R22, [R39] ;  /* 0x0000000027168984 */ /* 0x0000680000000800 */
[----:B------:R0:W2:Y:S01]  /*9960*/  @!P0 LDS R20, [R39+0x500] ;  /* 0x0005000027148984 */ /* 0x0000a20000000800 */
[----:B------:R-:W-:Y:S02]  /*9970*/  MOV R29, R37 ;  /* 0x00000025001d7202 */ /* 0x000fe40000000f00 */
[----:B------:R-:W-:-:S07]  /*9980*/  MOV R23, R30 ;  /* 0x0000001e00177202 */ /* 0x000fce0000000f00 */
[----:B012---:R-:W-:Y:S05]  /*9990*/  WARPSYNC.COLLECTIVE R26, `(.L_x_3506) ;  /* 0x000000001a087348 */ /* 0x007fea0003c00000 */
[----:B------:R3:W4:Y:S02]  /*99a0*/  SHFL.BFLY P2, R30, R29, R28, R27 ;  /* 0x0c00001c1d1e7389 */ /* 0x000724000004001b */
[----:B01234-:R-:W-:Y:S01]  /*99b0*/  ENDCOLLECTIVE ;  /* 0x000000000000791b */ /* 0x01ffe20003800000 */
.L_x_3506:
        /* <DEDUP_REMOVED lines=9> */
.L_x_3507:
        /* <DEDUP_REMOVED lines=9> */
.L_x_3508:
[----:B------:R-:W-:Y:S01]  /*9ae0*/  FADD.FTZ R38, R38, R39 ;  /* 0x0000002726267221 */ /* 0x000fe20000010000 */
[----:B------:R-:W-:Y:S01]  /*9af0*/  HFMA2.MMA R28, -RZ, RZ, 0, 4.76837158203125e-07 ;  /* 0x00000008ff1c7435 */ /* 0x000fe200000001ff */
[----:B------:R-:W-:Y:S02]  /*9b00*/  MOV R29, R21 ;  /* 0x00000015001d7202 */ /* 0x000fe40000000f00 */
[----:B------:R-:W-:-:S08]  /*9b10*/  MOV R40, R30 ;  /* 0x0000001e00287202 */ /* 0x000fd00000000f00 */
[----:B------:R-:W-:Y:S05]  /*9b20*/  WARPSYNC.COLLECTIVE R26, `(.L_x_3509) ;  /* 0x000000001a087348 */ /* 0x000fea0003c00000 */
[----:B------:R0:W1:Y:S02]  /*9b30*/  SHFL.BFLY P2, R30, R29, R28, R27 ;  /* 0x0c00001c1d1e7389 */ /* 0x000064000004001b */
[----:B01----:R-:W-:Y:S01]  /*9b40*/  ENDCOLLECTIVE ;  /* 0x000000000000791b */ /* 0x003fe20003800000 */
.L_x_3509:
[----:B------:R-:W-:Y:S01]  /*9b50*/  FADD.FTZ R37, R37, R40 ;  /* 0x0000002825257221 */ /* 0x000fe20000010000 */
[----:B------:R-:W-:Y:S02]  /*9b60*/  MOV R29, R18 ;  /* 0x00000012001d7202 */ /* 0x000fe40000000f00 */
[----:B------:R-:W-:-:S07]  /*9b70*/  MOV R42, R30 ;  /* 0x0000001e002a7202 */ /* 0x000fce0000000f00 */
[----:B------:R-:W-:Y:S05]  /*9b80*/  WARPSYNC.COLLECTIVE R26, `(.L_x_3510) ;  /* 0x000000001a087348 */ /* 0x000fea0003c00000 */
[----:B------:R0:W1:Y:S02]  /*9b90*/  SHFL.BFLY P2, R30, R29, R28, R27 ;  /* 0x0c00001c1d1e7389 */ /* 0x000064000004001b */
[----:B01----:R-:W-:Y:S01]  /*9ba0*/  ENDCOLLECTIVE ;  /* 0x000000000000791b */ /* 0x003fe20003800000 */
.L_x_3510:
[----:B------:R-:W-:Y:S01]  /*9bb0*/  FADD.FTZ R42, R42, R21 ;  /* 0x000000152a2a7221 */ /* 0x000fe20000010000 */
[----:B------:R-:W-:-:S04]  /*9bc0*/  HFMA2.MMA R28, -RZ, RZ, 0, 2.384185791015625e-07 ;  /* 0x00000004ff1c7435 */ /* 0x000fc800000001ff */
[----:B------:R-:W-:Y:S02]  /*9bd0*/  MOV R29, R42 ;  /* 0x0000002a001d7202 */ /* 0x000fe40000000f00 */
[----:B------:R-:W-:-:S07]  /*9be0*/  MOV R23, R30 ;  /* 0x0000001e00177202 */ /* 0x000fce0000000f00 */
[----:B------:R-:W-:Y:S05]  /*9bf0*/  WARPSYNC.COLLECTIVE R26, `(.L_x_3511) ;  /* 0x000000001a087348 */ /* 0x000fea0003c00000 */
[----:B------:R0:W1:Y:S02]  /*9c00*/  SHFL.BFLY P2, R30, R29, R28, R27 ;  /* 0x0c00001c1d1e7389 */ /* 0x000064000004001b */
[----:B01----:R-:W-:Y:S01]  /*9c10*/  ENDCOLLECTIVE ;  /* 0x000000000000791b */ /* 0x003fe20003800000 */
.L_x_3511:
        /* <DEDUP_REMOVED lines=8> */
.L_x_3512:
        /* <DEDUP_REMOVED lines=12> */
.L_x_3513:
[----:B------:R-:W-:Y:S01]  /*9d60*/  FADD.FTZ R31, R31, R20 ;  /* 0x000000141f1f7221 */ /* 0x000fe20000010000 */
[C---:B------:R-:W-:Y:S01]  /*9d70*/  @!P0 IMAD.WIDE R14, R41.reuse, 0x2, R14 ;  /* 0x00000002290e8825 */ /* 0x040fe200078e020e */
[----:B------:R-:W0:Y:S03]  /*9d80*/  @!P0 LDC.64 R20, c[0x0][0x218] ;  /* 0x00008600ff148b82 */ /* 0x000e260000000a00 */
        /* <DEDUP_REMOVED lines=10> */
.L_x_3514:
        /* <DEDUP_REMOVED lines=14> */
.L_x_3515:
        /* <DEDUP_REMOVED lines=11> */
.L_x_3516:
[----:B------:R-:W-:Y:S01]  /*9fc0*/  FADD.FTZ R35, R42, R35 ;  /* 0x000000232a237221 */ /* 0x000fe20000010000 */
[----:B------:R-:W-:Y:S06]  /*9fd0*/  BRA `(.L_x_3517) ;  /* 0xffffffe000d47947 */ /* 0x000fec000383ffff */
.L_x_3518:
        /* <DEDUP_REMOVED lines=10> */
.L_x_3807:


//--------------------- .text._ZN13group_norm_v218gn_bwd_cuda_kernelI6__halfLi320ELi2ELi16ELi80ELi256ELb1ELb1ELi32ELi320ELi320ELi4ELb1ELi36ELb0ELb0ELNS_15WgradSyncMethodE3ENS_16CompileConditionILi900EEEEEvPT_S6_S6_PKS5_S8_S8_S8_PKfflPfPj --------------------------
	.section	.text._ZN13group_norm_v218gn_bwd_cuda_kernelI6__halfLi320ELi2ELi16ELi80ELi256ELb1ELb1ELi32ELi320ELi320ELi4ELb1ELi36ELb0ELb0ELNS_15WgradSyncMethodE3ENS_16CompileConditionILi900EEEEEvPT_S6_S6_PKS5_S8_S8_S8_PKfflPfPj,"ax",@progbits
	.align	128
        .global         _ZN13group_norm_v218gn_bwd_cuda_kernelI6__halfLi320ELi2ELi16ELi80ELi256ELb1ELb1ELi32ELi320ELi320ELi4ELb1ELi36ELb0ELb0ELNS_15WgradSyncMethodE3ENS_16CompileConditionILi900EEEEEvPT_S6_S6_PKS5_S8_S8_S8_PKfflPfPj
        .type           _ZN13group_norm_v218gn_bwd_cuda_kernelI6__halfLi320ELi2ELi16ELi80ELi256ELb1ELb1ELi32ELi320ELi320ELi4ELb1ELi36ELb0ELb0ELNS_15WgradSyncMethodE3ENS_16CompileConditionILi900EEEEEvPT_S6_S6_PKS5_S8_S8_S8_PKfflPfPj,@function
        .size           _ZN13group_norm_v218gn_bwd_cuda_kernelI6__halfLi320ELi2ELi16ELi80ELi256ELb1ELb1ELi32ELi320ELi320ELi4ELb1ELi36ELb0ELb0ELNS_15WgradSyncMethodE3ENS_16CompileConditionILi900EEEEEvPT_S6_S6_PKS5_S8_S8_S8_PKfflPfPj,(.L_x_3808 - _ZN13group_norm_v218gn_bwd_cuda_kernelI6__halfLi320ELi2ELi16ELi80ELi256ELb1ELb1ELi32ELi320ELi320ELi4ELb1ELi36ELb0ELb0ELNS_15WgradSyncMethodE3ENS_16CompileConditionILi900EEEEEvPT_S6_S6_PKS5_S8_S8_S8_PKfflPfPj)
        .other          _ZN13group_norm_v218gn_bwd_cuda_kernelI6__halfLi320ELi2ELi16ELi80ELi256ELb1ELb1ELi32ELi320ELi320ELi4ELb1ELi36ELb0ELb0ELNS_15WgradSyncMethodE3ENS_16CompileConditionILi900EEEEEvPT_S6_S6_PKS5_S8_S8_S8_PKfflPfPj,@"STO_CUDA_ENTRY STV_DEFAULT"
_ZN13group_norm_v218gn_bwd_cuda_kernelI6__halfLi320ELi2ELi16ELi80ELi256ELb1ELb1ELi32ELi320ELi320ELi4ELb1ELi36ELb0ELb0ELNS_15WgradSyncMethodE3ENS_16CompileConditionILi900EEEEEvPT_S6_S6_PKS5_S8_S8_S8_PKfflPfPj:
.text._ZN13group_norm_v218gn_bwd_cuda_kernelI6__halfLi320ELi2ELi16ELi80ELi256ELb1ELb1ELi32ELi320ELi320ELi4ELb1ELi36ELb0ELb0ELNS_15WgradSyncMethodE3ENS_16CompileConditionILi900EEEEEvPT_S6_S6_PKS5_S8_S8_S8_PKfflPfPj:
        /* <DEDUP_REMOVED lines=32> */
.L_x_3521:
[----:B------:R-:W2:Y:S04]  /*0200*/  LD.E.STRONG.GPU R0, desc[UR12][R2.64] ;  /* 0x0000000c02007980 */ /* 0x000ea8000c10f900 */
[----:B--2---:R-:W-:Y:S01]  /*0210*/  CCTL.IVALL ;  /* 0x00000000ff00798f */ /* 0x004fe20002000000 */
[----:B------:R-:W-:Y:S05]  /*0220*/  YIELD ;  /* 0x0000000000007946 */ /* 0x000fea0003800000 */
[----:B-----5:R-:W-:-:S04]  /*0230*/  LOP3.LUT R0, R0, R5, RZ, 0x3c, !PT ;  /* 0x0000000500007212 */ /* 0x020fc800078e3cff */
[----:B------:R-:W-:-:S13]  /*0240*/  ISETP.GT.AND P0, PT, R0, -0x1, PT ;  /* 0xffffffff0000780c */ /* 0x000fda0003f04270 */
[----:B------:R-:W-:Y:S05]  /*0250*/  @P0 BRA `(.L_x_3521) ;  /* 0xfffffffc00e80947 */ /* 0x000fea000383ffff */
.L_x_3520:
[----:B------:R-:W-:Y:S05]  /*0260*/  WARPSYNC.ALL ;  /* 0x0000000000007948 */ /* 0x000fea0003800000 */
[----:B------:R-:W-:Y:S06]  /*0270*/  BAR.SYNC.DEFER_BLOCKING 0x0 ;  /* 0x0000000000007b1d */ /* 0x000fec0000010000 */
[----:B------:R-:W-:Y:S05]  /*0280*/  BRA `(.L_x_3522) ;  /* 0x0000005400347947 */ /* 0x000fea0003800000 */
.L_x_3519:
        /* <DEDUP_REMOVED lines=37> */
.L_x_3534:
[----:B-1----:R-:W0:Y:S01]  /*04e0*/  S2R R0, SR_TID.X ;  /* 0x0000000000007919 */ /* 0x002e220000002100 */
[----:B------:R-:W-:Y:S01]  /*04f0*/  ULOP3.LUT UR9, UR11, 0x3, URZ, 0xc0, !UPT ;  /* 0x000000030b097892 */ /* 0x000fe2000f8ec03f */
[----:B--2---:R-:W1:Y:S01]  /*0500*/  LDC.64 R4, c[0x0][0x238] ;  /* 0x00008e00ff047b82 */ /* 0x004e620000000a00 */
[----:B------:R-:W-:Y:S01]  /*0510*/  USHF.L.U32 UR10, UR17, 0x5, URZ ;  /* 0x00000005110a7899 */ /* 0x000fe2000800063f */
[----:B------:R-:W-:Y:S01]  /*0520*/  STL [R1+0x48], R45 ;  /* 0x0000482d01007387 */ /* 0x000fe20000100800 */
[----:B------:R-:W-:Y:S02]  /*0530*/  UIMAD UR14, UR9, 0x140, URZ ;  /* 0x00000140090e78a4 */ /* 0x000fe4000f8e023f */
[----:B------:R-:W-:Y:S01]  /*0540*/  USHF.R.U64 UR15, UR11, 0x2, UR5 ;  /* 0x000000020b0f7899 */ /* 0x000fe20008001205 */
[----:B------:R-:W-:Y:S01]  /*0550*/  STL [R1+0x44], R46 ;  /* 0x0000442e01007387 */ /* 0x000fe20000100800 */
[----:B------:R-:W-:Y:S02]  /*0560*/  ULOP3.LUT UR10, UR10, 0xe0, URZ, 0xc0, !UPT ;  /* 0x000000e00a0a7892 */ /* 0x000fe4000f8ec03f */
[----:B------:R-:W-:Y:S01]  /*0570*/  USHF.R.U32.HI UR9, URZ, 0x2, UR5 ;  /* 0x000000023f097899 */ /* 0x000fe20008011605 */
[----:B------:R-:W-:Y:S01]  /*0580*/  STL [R1+0x40], R47 ;  /* 0x0000402f01007387 */ /* 0x000fe20000100800 */
[----:B------:R-:W-:Y:S01]  /*0590*/  MOV R7, UR15 ;  /* 0x0000000f00077c02 */ /* 0x000fe20008000f00 */
[----:B------:R-:W-:Y:S01]  /*05a0*/  ULDC.64 UR18, c[0x0][0x248] ;  /* 0x0000920000127ab9 */ /* 0x000fe20000000a00 */
[----:B------:R-:W-:Y:S01]  /*05b0*/  ULDC.64 UR20, c[0x0][0x228] ;  /* 0x00008a0000147ab9 */ /* 0x000fe20000000a00 */
[----:B------:R-:W-:Y:S04]  /*05c0*/  STL [R1+0x3c], R48 ;  /* 0x00003c3001007387 */ /* 0x000fe80000100800 */
[----:B------:R2:W-:Y:S01]  /*05d0*/  STL [R1+0x38], R49 ;  /* 0x0000383101007387 */ /* 0x0005e20000100800 */
[----:B0-----:R-:W-:-:S05]  /*05e0*/  IMAD.WIDE.U32 R2, R0, -0x33333333, RZ ;  /* 0xcccccccd00027825 */ /* 0x001fca00078e00ff */
[----:B--2---:R-:W-:-:S04]  /*05f0*/  SHF.R.U32.HI R49, RZ, 0x6, R3 ;  /* 0x00000006ff317819 */ /* 0x004fc80000011603 */
[C---:B------:R-:W-:Y:S01]  /*0600*/  IADD3 R32, R49.reuse, UR10, RZ ;  /* 0x0000000a31207c10 */ /* 0x040fe2000fffe0ff */
[----:B------:R-:W-:Y:S01]  /*0610*/  IMAD R48, R49, -0x50, R0 ;  /* 0xffffffb031307824 */ /* 0x000fe200078e0200 */
[----:B------:R-:W-:Y:S01]  /*0620*/  MOV R0, UR9 ;  /* 0x0000000900007c02 */ /* 0x000fe20008000f00 */
[----:B------:R-:W-:Y:S02]  /*0630*/  UIMAD UR9, UR9, 0x50000, URZ ;  /* 0x00050000090978a4 */ /* 0x000fe4000f8e023f */
        /* <DEDUP_REMOVED lines=9> */
[----:B-1----:R-:W-:Y:S01]  /*06d0*/  IMAD.WIDE R4, R24, 0x2, R4 ;  /* 0x0000000218047825 */ /* 0x002fe200078e0204 */
[----:B------:R-:W-:-:S05]  /*06e0*/  ULDC UR9, c[0x0][0x250] ;  /* 0x0000940000097ab9 */ /* 0x000fca0000000800 */
[----:B------:R-:W3:Y:S01]  /*06f0*/  LDG.E.64.CONSTANT R4, desc[UR12][R4.64] ;  /* 0x0000000c04047981 */ /* 0x000ee2000c1e9b00 */
[----:B--2---:R-:W-:-:S04]  /*0700*/  LEA R6, P0, R7, R6, 0x4 ;  /* 0x0000000607067211 */ /* 0x004fc800078020ff */
[----:B------:R-:W-:Y:S02]  /*0710*/  LEA.HI.X R7, R7, RZ, R0, 0x4, P0 ;  /* 0x000000ff07077211 */ /* 0x000fe400000f2400 */
[----:B------:R-:W-:Y:S02]  /*0720*/  LEA R38, P0, R6, UR18, 0x3 ;  /* 0x0000001206267c11 */ /* 0x000fe4000f8018ff */
[----:B------:R-:W-:Y:S02]  /*0730*/  IADD3 R0, P1, R32, R8, RZ ;  /* 0x0000000820007210 */ /* 0x000fe40007f3e0ff */
[----:B------:R-:W-:Y:S01]  /*0740*/  LEA.HI.X R39, R6, UR19, R7, 0x3, P0 ;  /* 0x0000001306277c11 */ /* 0x000fe200080f1c07 */
[----:B------:R-:W-:Y:S01]  /*0750*/  ULDC.64 UR18, c[0x0][0x230] ;  /* 0x00008c0000127ab9 */ /* 0x000fe20000000a00 */
[----:B------:R-:W-:Y:S02]  /*0760*/  IADD3.X R7, RZ, R22, RZ, P1, !PT ;  /* 0x00000016ff077210 */ /* 0x000fe40000ffe4ff */
[----:B------:R-:W-:-:S02]  /*0770*/  SHF.L.U32 R15, R0, 0x1, RZ ;  /* 0x00000001000f7819 */ /* 0x000fc400000006ff */
[----:B------:R-:W-:Y:S01]  /*0780*/  SHF.L.U64.HI R11, R0, 0x1, R7 ;  /* 0x00000001000b7819 */ /* 0x000fe20000010207 */
[----:B------:R-:W2:Y:S01]  /*0790*/  LDG.E.64.CONSTANT R38, desc[UR12][R38.64] ;  /* 0x0000000c26267981 */ /* 0x000ea2000c1e9b00 */
[----:B------:R-:W-:Y:S01]  /*07a0*/  IADD3 R20, P0, R15, UR18, RZ ;  /* 0x000000120f147c10 */ /* 0x000fe2000ff1e0ff */
[----:B0-----:R-:W-:Y:S02]  /*07b0*/  IMAD.WIDE R24, R24, 0x2, R2 ;  /* 0x0000000218187825 */ /* 0x001fe400078e0202 */
[----:B------:R-:W-:Y:S01]  /*07c0*/  STL [R1+0x1c], R15 ;  /* 0x00001c0f01007387 */ /* 0x000fe20000100800 */
[----:B------:R-:W-:-:S03]  /*07d0*/  IADD3.X R21, R11, UR19, RZ, P0, !PT ;  /* 0x000000130b157c10 */ /* 0x000fc600087fe4ff */
[----:B------:R-:W4:Y:S04]  /*07e0*/  LDG.E.64.CONSTANT R24, desc[UR12][R24.64] ;  /* 0x0000000c18187981 */ /* 0x000f28000c1e9b00 */
[----:B------:R-:W5:Y:S01]  /*07f0*/  LDG.E.64.CONSTANT R20, desc[UR12][R20.64] ;  /* 0x0000000c14147981 */ /* 0x000f62000c1e9b00 */
        /* <DEDUP_REMOVED lines=9> */
[----:B------:R-:W3:Y:S01]  /*0890*/  LDG.E.64.CONSTANT R12, desc[UR12][R12.64] ;  /* 0x0000000c0c0c7981 */ /* 0x000ee2000c1e9b00 */
[----:B------:R-:W-:Y:S02]  /*08a0*/  IADD3.X R0, RZ, R22, RZ, P0, !PT ;  /* 0x00000016ff007210 */ /* 0x000fe400007fe4ff */
[C---:B------:R-:W-:Y:S02]  /*08b0*/  SHF.L.U32 R16, R3.reuse, 0x1, RZ ;  /* 0x0000000103107819 */ /* 0x040fe400000006ff */
[----:B------:R-:W-:Y:S02]  /*08c0*/  SHF.L.U64.HI R23, R3, 0x1, R0 ;  /* 0x0000000103177819 */ /* 0x000fe40000010200 */
[----:B------:R-:W-:-:S04]  /*08d0*/  IADD3 R28, P0, R16, UR18, RZ ;  /* 0x00000012101c7c10 */ /* 0x000fc8000ff1e0ff */
[----:B------:R-:W-:-:S06]  /*08e0*/  IADD3.X R29, R23, UR19, RZ, P0, !PT ;  /* 0x00000013171d7c10 */ /* 0x000fcc00087fe4ff */
[----:B------:R-:W3:Y:S01]  /*08f0*/  LDG.E.64.CONSTANT R28, desc[UR12][R28.64] ;  /* 0x0000000c1c1c7981 */ /* 0x000ee2000c1e9b00 */
[----:B------:R-:W-:-:S04]  /*0900*/  IADD3 R6, P0, R15, UR20, RZ ;  /* 0x000000140f067c10 */ /* 0x000fc8000ff1e0ff */
[----:B------:R-:W-:Y:S02]  /*0910*/  IADD3.X R7, R11, UR21, RZ, P0, !PT ;  /* 0x000000150b077c10 */ /* 0x000fe400087fe4ff */
[----:B------:R-:W-:-:S04]  /*0920*/  IADD3 R3, R32, 0x3c00, RZ ;  /* 0x00003c0020037810 */ /* 0x000fc80007ffe0ff */
[----:B------:R-:W3:Y:S01]  /*0930*/  LDG.E.64.CONSTANT R6, desc[UR12][R6.64] ;  /* 0x0000000c06067981 */ /* 0x000ee2000c1e9b00 */
[----:B------:R-:W-:-:S03]  /*0940*/  IADD3 R3, P1, R3, R8, RZ ;  /* 0x0000000803037210 */ /* 0x000fc60007f3e0ff */
[----:B------:R-:W-:Y:S01]  /*0950*/  STL [R1+0x20], R11 ;  /* 0x0000200b01007387 */ /* 0x000fe20000100800 */
[----:B------:R-:W-:-:S03]  /*0960*/  IADD3.X R0, RZ, R22, RZ, P1, !PT ;  /* 0x00000016ff007210 */ /* 0x000fc60000ffe4ff */
[----:B------:R0:W-:Y:S01]  /*0970*/  STL [R1+0x14], R10 ;  /* 0x0000140a01007387 */ /* 0x0001e20000100800 */
[C---:B------:R-:W-:Y:S02]  /*0980*/  SHF.L.U32 R30, R3.reuse, 0x1, RZ ;  /* 0x00000001031e7819 */ /* 0x040fe400000006ff */
[----:B------:R-:W-:Y:S02]  /*0990*/  SHF.L.U64.HI R26, R3, 0x1, R0 ;  /* 0x00000001031a7819 */ /* 0x000fe40000010200 */
[----:B0-----:R-:W-:-:S04]  /*09a0*/  IADD3 R10, P0, R10, UR20, RZ ;  /* 0x000000140a0a7c10 */ /* 0x001fc8000ff1e0ff */
[----:B------:R-:W-:Y:S02]  /*09b0*/  IADD3.X R11, R14, UR21, RZ, P0, !PT ;  /* 0x000000150e0b7c10 */ /* 0x000fe400087fe4ff */
[----:B------:R-:W-:-:S04]  /*09c0*/  IADD3 R18, P0, R30, UR18, RZ ;  /* 0x000000121e127c10 */ /* 0x000fc8000ff1e0ff */
[----:B------:R-:W3:Y:S01]  /*09d0*/  LDG.E.64.CONSTANT R10, desc[UR12][R10.64] ;  /* 0x0000000c0a0a7981 */ /* 0x000ee2000c1e9b00 */
[----:B------:R-:W-:-:S06]  /*09e0*/  IADD3.X R19, R26, UR19, RZ, P0, !PT ;  /* 0x000000131a137c10 */ /* 0x000fcc00087fe4ff */
[----:B------:R-:W3:Y:S01]  /*09f0*/  LDG.E.64.CONSTANT R18, desc[UR12][R18.64] ;  /* 0x0000000c12127981 */ /* 0x000ee2000c1e9b00 */
[----:B------:R-:W-:-:S04]  /*0a00*/  IADD3 R3, R32, 0x5000, RZ ;  /* 0x0000500020037810 */ /* 0x000fc80007ffe0ff */
[----:B------:R-:W-:Y:S01]  /*0a10*/  IADD3 R3, P0, R3, R8, RZ ;  /* 0x0000000803037210 */ /* 0x000fe20007f1e0ff */
[----:B------:R0:W-:Y:S03]  /*0a20*/  STL [R1+0x18], R14 ;  /* 0x0000180e01007387 */ /* 0x0001e60000100800 */
[----:B------:R-:W-:Y:S02]  /*0a30*/  IADD3.X R0, RZ, R22, RZ, P0, !PT ;  /* 0x00000016ff007210 */ /* 0x000fe400007fe4ff */
[C---:B------:R-:W-:Y:S02]  /*0a40*/  SHF.L.U32 R93, R3.reuse, 0x1, RZ ;  /* 0x00000001035d7819 */ /* 0x040fe400000006ff */
[----:B------:R-:W-:Y:S02]  /*0a50*/  SHF.L.U64.HI R34, R3, 0x1, R0 ;  /* 0x0000000103227819 */ /* 0x000fe40000010200 */
[----:B0-----:R-:W-:-:S04]  /*0a60*/  IADD3 R14, P0, R93, UR18, RZ ;  /* 0x000000125d0e7c10 */ /* 0x001fc8000ff1e0ff */
[----:B------:R-:W-:Y:S01]  /*0a70*/  IADD3.X R15, R34, UR19, RZ, P0, !PT ;  /* 0x00000013220f7c10 */ /* 0x000fe200087fe4ff */
[----:B------:R0:W-:Y:S05]  /*0a80*/  STL [R1+0xc], R16 ;  /* 0x00000c1001007387 */ /* 0x0001ea0000100800 */
[----:B------:R-:W3:Y:S01]  /*0a90*/  LDG.E.64.CONSTANT R14, desc[UR12][R14.64] ;  /* 0x0000000c0e0e7981 */ /* 0x000ee2000c1e9b00 */
[----:B0-----:R-:W-:-:S04]  /*0aa0*/  IADD3 R16, P0, R16, UR20, RZ ;  /* 0x0000001410107c10 */ /* 0x001fc8000ff1e0ff */
[----:B------:R-:W-:-:S06]  /*0ab0*/  IADD3.X R17, R23, UR21, RZ, P0, !PT ;  /* 0x0000001517117c10 */ /* 0x000fcc00087fe4ff */
[----:B------:R-:W3:Y:S04]  /*0ac0*/  LDG.E.64.CONSTANT R16, desc[UR12][R16.64] ;  /* 0x0000000c10107981 */ /* 0x000ee8000c1e9b00 */
[----:B------:R5:W-:Y:S01]  /*0ad0*/  STL [R1+0x10], R23 ;  /* 0x0000101701007387 */ /* 0x000be20000100800 */
[----:B------:R-:W-:-:S04]  /*0ae0*/  IADD3 R9, R32, 0x6400, RZ ;  /* 0x0000640020097810 */ /* 0x000fc80007ffe0ff */
[----:B------:R-:W-:Y:S01]  /*0af0*/  IADD3 R9, P1, R9, R8, RZ ;  /* 0x0000000809097210 */ /* 0x000fe20007f3e0ff */
[----:B------:R-:W-:Y:S03]  /*0b00*/  STL [R1+0x4], R30 ;  /* 0x0000041e01007387 */ /* 0x000fe60000100800 */
[----:B------:R-:W-:Y:S02]  /*0b10*/  IADD3.X R88, RZ, R22, RZ, P1, !PT ;  /* 0x00000016ff587210 */ /* 0x000fe40000ffe4ff */
[C---:B------:R-:W-:Y:S01]  /*0b20*/  SHF.L.U32 R87, R9.reuse, 0x1, RZ ;  /* 0x0000000109577819 */ /* 0x040fe200000006ff */
[----:B------:R0:W-:Y:S01]  /*0b30*/  STL [R1+0x8], R26 ;  /* 0x0000081a01007387 */ /* 0x0001e20000100800 */
[----:B------:R-:W-:Y:S02]  /*0b40*/  SHF.L.U64.HI R88, R9, 0x1, R88 ;  /* 0x0000000109587819 */ /* 0x000fe40000010258 */
[----:B------:R-:W-:-:S02]  /*0b50*/  IADD3 R86, R32, 0x7800, RZ ;  /* 0x0000780020567810 */ /* 0x000fc40007ffe0ff */
[----:B------:R-:W-:-:S04]  /*0b60*/  IADD3 R83, R32, 0x8c00, RZ ;  /* 0x00008c0020537810 */ /* 0x000fc80007ffe0ff */
[----:B------:R-:W-:Y:S01]  /*0b70*/  IADD3 R83, P1, R83, R8, RZ ;  /* 0x0000000853537210 */ /* 0x000fe20007f3e0ff */
[----:B--2---:R-:W-:-:S06]  /*0b80*/  FADD.FTZ R2, R39, UR9 ;  /* 0x0000000927027e21 */ /* 0x004fcc0008010000 */
[----:B------:R-:W1:Y:S01]  /*0b90*/  MUFU.RSQ R2, R2 ;  /* 0x0000000200027308 */ /* 0x000e620000001400 */
[--C-:B-----5:R-:W-:Y:S02]  /*0ba0*/  HADD2.F32 R23, -RZ, R20.reuse.H0_H0 ;  /* 0x20000014ff177230 */ /* 0x120fe40000004100 */
[----:B------:R-:W-:Y:S01]  /*0bb0*/  HADD2.F32 R27, -RZ, R20.H1_H1 ;  /* 0x30000014ff1b7230 */ /* 0x000fe20000004100 */
[----:B------:R-:W-:Y:S01]  /*0bc0*/  IADD3 R20, P0, R30, UR20, RZ ;  /* 0x000000141e147c10 */ /* 0x000fe2000ff1e0ff */
[--C-:B------:R-:W-:Y:S02]  /*0bd0*/  HADD2.F32 R31, -RZ, R21.reuse.H0_H0 ;  /* 0x20000015ff1f7230 */ /* 0x100fe40000004100 */
[----:B------:R-:W-:Y:S01]  /*0be0*/  HADD2.F32 R35, -RZ, R21.H1_H1 ;  /* 0x30000015ff237230 */ /* 0x000fe20000004100 */
[----:B------:R-:W-:-:S06]  /*0bf0*/  IADD3.X R21, R26, UR21, RZ, P0, !PT ;  /* 0x000000151a157c10 */ /* 0x000fcc00087fe4ff */
[----:B------:R-:W2:Y:S01]  /*0c00*/  LDG.E.64.CONSTANT R20, desc[UR12][R20.64] ;  /* 0x0000000c14147981 */ /* 0x000ea2000c1e9b00 */
[----:B------:R-:W-:Y:S01]  /*0c10*/  FADD.FTZ R27, -R38, R27 ;  /* 0x0000001b261b7221 */ /* 0x000fe20000010100 */
[----:B0-----:R-:W-:-:S03]  /*0c20*/  IADD3 R26, P0, R87, UR18, RZ ;  /* 0x00000012571a7c10 */ /* 0x001fc6000ff1e0ff */
[----:B-1----:R-:W-:Y:S01]  /*0c30*/  FMUL.FTZ R80, R2, R27 ;  /* 0x0000001b02507220 */ /* 0x002fe20000410000 */
[----:B------:R-:W-:-:S06]  /*0c40*/  IADD3.X R27, R88, UR19, RZ, P0, !PT ;  /* 0x00000013581b7c10 */ /* 0x000fcc00087fe4ff */
[----:B------:R-:W5:Y:S01]  /*0c50*/  LDG.E.64.CONSTANT R26, desc[UR12][R26.64] ;  /* 0x0000000c1a1a7981 */ /* 0x000f62000c1e9b00 */
[--C-:B----4-:R-:W-:Y:S02]  /*0c60*/  HADD2.F32 R91, -RZ, R24.reuse.H0_H0 ;  /* 0x20000018ff5b7230 */ /* 0x110fe40000004100 */
[----:B------:R-:W-:Y:S01]  /*0c70*/  HADD2.F32 R92, -RZ, R24.H1_H1 ;  /* 0x30000018ff5c7230 */ /* 0x000fe20000004100 */
[----:B------:R-:W-:Y:S01]  /*0c80*/  IADD3 R24, P0, R93, UR20, RZ ;  /* 0x000000145d187c10 */ /* 0x000fe2000ff1e0ff */
[--C-:B------:R-:W-:Y:S02]  /*0c90*/  HADD2.F32 R51, -RZ, R25.reuse.H0_H0 ;  /* 0x20000019ff337230 */ /* 0x100fe40000004100 */
[--C-:B------:R-:W-:Y:S02]  /*0ca0*/  HADD2.F32 R47, -RZ, R25.reuse.H1_H1 ;  /* 0x30000019ff2f7230 */ /* 0x100fe40000004100 */
[----:B------:R-:W-:Y:S01]  /*0cb0*/  HADD2.F32 R45, -RZ, R25.H0_H0 ;  /* 0x20000019ff2d7230 */ /* 0x000fe20000004100 */
[----:B------:R-:W-:Y:S01]  /*0cc0*/  IADD3.X R25, R34, UR21, RZ, P0, !PT ;  /* 0x0000001522197c10 */ /* 0x000fe200087fe4ff */
[----:B------:R-:W-:-:S05]  /*0cd0*/  FADD.FTZ R23, -R38, R23 ;  /* 0x0000001726177221 */ /* 0x000fca0000010100 */
[----:B------:R-:W4:Y:S01]  /*0ce0*/  LDG.E.64.CONSTANT R24, desc[UR12][R24.64] ;  /* 0x0000000c18187981 */ /* 0x000f22000c1e9b00 */
[----:B---3--:R-:W-:Y:S02]  /*0cf0*/  HADD2.F32 R0, -RZ, R4.H0_H0 ;  /* 0x20000004ff007230 */ /* 0x008fe40000004100 */
[----:B------:R-:W-:-:S04]  /*0d00*/  FMUL.FTZ R81, R2, R23 ;  /* 0x0000001702517220 */ /* 0x000fc80000410000 */
[----:B------:R-:W-:-:S04]  /*0d10*/  FFMA.FTZ R33, R81, R0, R91 ;  /* 0x0000000051217223 */ /* 0x000fc8000001005b */
[----:B------:R-:W-:-:S06]  /*0d20*/  FMUL.FTZ R59, R33, -1.4426950216293334961 ;  /* 0xbfb8aa3b213b7820 */ /* 0x000fcc0000410000 */
[----:B------:R-:W0:Y:S01]  /*0d30*/  MUFU.EX2 R59, R59 ;  /* 0x0000003b003b7308 */ /* 0x000e220000000800 */
[----:B------:R-:W-:Y:S01]  /*0d40*/  FADD.FTZ R31, -R38, R31 ;  /* 0x0000001f261f7221 */ /* 0x000fe20000010100 */
[----:B------:R-:W-:-:S03]  /*0d50*/  HADD2.F32 R9, -RZ, R12.H0_H0 ;  /* 0x2000000cff097230 */ /* 0x000fc60000004100 */
[----:B------:R-:W-:Y:S01]  /*0d60*/  FMUL.FTZ R82, R2, R31 ;  /* 0x0000001f02527220 */ /* 0x000fe20000410000 */
[----:B------:R-:W-:Y:S02]  /*0d70*/  HADD2.F32 R31, -RZ, R12.H1_H1 ;  /* 0x3000000cff1f7230 */ /* 0x000fe40000004100 */
[----:B------:R-:W-:-:S04]  /*0d80*/  FADD.FTZ R23, -R38, R9 ;  /* 0x0000000926177221 */ /* 0x000fc80000010100 */
[----:B------:R-:W-:Y:S01]  /*0d90*/  FMUL.FTZ R78, R2, R23 ;  /* 0x00000017024e7220 */ /* 0x000fe20000410000 */
[----:B------:R-:W-:Y:S01]  /*0da0*/  FADD.FTZ R31, -R38, R31 ;  /* 0x0000001f261f7221 */ /* 0x000fe20000010100 */
[----:B------:R-:W-:Y:S02]  /*0db0*/  HADD2.F32 R23, -RZ, R13.H0_H0 ;  /* 0x2000000dff177230 */ /* 0x000fe40000004100 */
[----:B0-----:R-:W-:Y:S01]  /*0dc0*/  FADD.FTZ R59, R59, 1 ;  /* 0x3f8000003b3b7421 */ /* 0x001fe20000010000 */
[----:B------:R-:W-:Y:S01]  /*0dd0*/  FMUL.FTZ R77, R2, R31 ;  /* 0x0000001f024d7220 */ /* 0x000fe20000410000 */
[--C-:B------:R-:W-:Y:S02]  /*0de0*/  HADD2.F32 R31, -RZ, R28.reuse.H1_H1 ;  /* 0x3000001cff1f7230 */ /* 0x100fe40000004100 */
[----:B------:R-:W-:Y:S02]  /*0df0*/  FADD.FTZ R23, -R38, R23 ;  /* 0x0000001726177221 */ /* 0x000fe40000010100 */
[----:B------:R-:W0:Y:S01]  /*0e00*/  MUFU.RCP R59, R59 ;  /* 0x0000003b003b7308 */ /* 0x000e220000001000 */
[----:B------:R-:W-:Y:S01]  /*0e10*/  IADD3 R86, P0, R86, R8, RZ ;  /* 0x0000000856567210 */ /* 0x000fe20007f1e0ff */
[----:B------:R-:W-:Y:S01]  /*0e20*/  FMUL.FTZ R76, R2, R23 ;  /* 0x00000017024c7220 */ /* 0x000fe20000410000 */
[----:B------:R-:W-:Y:S01]  /*0e30*/  FADD.FTZ R73, -R38, R31 ;  /* 0x0000001f26497221 */ /* 0x000fe20000010100 */
[----:B------:R-:W-:Y:S01]  /*0e40*/  HADD2.F32 R23, -RZ, R28.H0_H0 ;  /* 0x2000001cff177230 */ /* 0x000fe20000004100 */
[----:B------:R-:W-:Y:S01]  /*0e50*/  IADD3.X R28, RZ, R22, RZ, P0, !PT ;  /* 0x00000016ff1c7210 */ /* 0x000fe200007fe4ff */
[----:B------:R-:W-:Y:S01]  /*0e60*/  HADD2.F32 R31, -RZ, R29.H0_H0 ;  /* 0x2000001dff1f7230 */ /* 0x000fe20000004100 */
[----:B------:R-:W-:Y:S01]  /*0e70*/  SHF.L.U32 R85, R86, 0x1, RZ ;  /* 0x0000000156557819 */ /* 0x000fe200000006ff */
[----:B------:R-:W-:-:S02]  /*0e80*/  HADD2.F32 R4, -RZ, R4.H1_H1 ;  /* 0x30000004ff047230 */ /* 0x000fc40000004100 */
[----:B------:R-:W-:Y:S01]  /*0e90*/  FADD.FTZ R35, -R38, R35 ;  /* 0x0000002326237221 */ /* 0x000fe20000010100 */
[----:B------:R-:W-:Y:S01]  /*0ea0*/  HADD2.F32 R39, -RZ, R5.H0_H0 ;  /* 0x20000005ff277230 */ /* 0x000fe20000004100 */
[----:B------:R-:W-:Y:S01]  /*0eb0*/  SHF.L.U64.HI R86, R86, 0x1, R28 ;  /* 0x0000000156567819 */ /* 0x000fe2000001021c */
[----:B------:R-:W-:Y:S02]  /*0ec0*/  HADD2.F32 R71, -RZ, R29.H1_H1 ;  /* 0x3000001dff477230 */ /* 0x000fe40000004100 */
[----:B------:R-:W-:Y:S01]  /*0ed0*/  FADD.FTZ R29, -R38, R31 ;  /* 0x0000001f261d7221 */ /* 0x000fe20000010100 */
[----:B------:R-:W-:Y:S01]  /*0ee0*/  IADD3 R28, P0, R85, UR18, RZ ;  /* 0x00000012551c7c10 */ /* 0x000fe2000ff1e0ff */
[----:B------:R-:W-:Y:S02]  /*0ef0*/  HADD2.F32 R3, -RZ, R5.H1_H1 ;  /* 0x30000005ff037230 */ /* 0x000fe40000004100 */
[----:B------:R-:W-:Y:S01]  /*0f00*/  FFMA.FTZ R53, R80, R4, R92 ;  /* 0x0000000450357223 */ /* 0x000fe2000001005c */
[----:B------:R-:W-:Y:S01]  /*0f10*/  FMUL.FTZ R79, R2, R35 ;  /* 0x00000023024f7220 */ /* 0x000fe20000410000 */
[----:B------:R-:W-:Y:S01]  /*0f20*/  FFMA.FTZ R51, R82, R39, R51 ;  /* 0x0000002752337223 */ /* 0x000fe20000010033 */
[----:B------:R-:W-:Y:S01]  /*0f30*/  FMUL.FTZ R72, R2, R29 ;  /* 0x0000001d02487220 */ /* 0x000fe20000410000 */
[----:B------:R-:W-:Y:S01]  /*0f40*/  IADD3.X R29, R86, UR19, RZ, P0, !PT ;  /* 0x00000013561d7c10 */ /* 0x000fe200087fe4ff */
[----:B------:R-:W-:Y:S01]  /*0f50*/  FMUL.FTZ R55, R53, -1.4426950216293334961 ;  /* 0xbfb8aa3b35377820 */ /* 0x000fe20000410000 */
[----:B0-----:R-:W-:Y:S01]  /*0f60*/  FADD.FTZ R32, -R59, 1 ;  /* 0x3f8000003b207421 */ /* 0x001fe20000010100 */
[----:B------:R-:W-:Y:S01]  /*0f70*/  FFMA.FTZ R9, R79, R3, R47 ;  /* 0x000000034f097223 */ /* 0x000fe2000001002f */
[----:B------:R-:W-:-:S02]  /*0f80*/  FMUL.FTZ R40, R51, -1.4426950216293334961 ;  /* 0xbfb8aa3b33287820 */ /* 0x000fc40000410000 */
[----:B------:R-:W-:Y:S01]  /*0f90*/  FFMA.FTZ R8, R33, R32, 1 ;  /* 0x3f80000021087423 */ /* 0x000fe20000010020 */
[----:B------:R-:W-:Y:S01]  /*0fa0*/  FMUL.FTZ R57, R9, -1.4426950216293334961 ;  /* 0xbfb8aa3b09397820 */ /* 0x000fe20000410000 */
[----:B------:R-:W-:Y:S01]  /*0fb0*/  IADD3 R32, P0, R87, UR20, RZ ;  /* 0x0000001457207c10 */ /* 0x000fe2000ff1e0ff */
[----:B------:R-:W3:Y:S01]  /*0fc0*/  LDG.E.64.CONSTANT R28, desc[UR12][R28.64] ;  /* 0x0000000c1c1c7981 */ /* 0x000ee2000c1e9b00 */
[----:B------:R-:W0:Y:S01]  /*0fd0*/  MUFU.EX2 R55, R55 ;  /* 0x0000003700377308 */ /* 0x000e220000000800 */
[----:B------:R-:W-:Y:S02]  /*0fe0*/  HADD2.F32 R13, -RZ, R13.H1_H1 ;  /* 0x3000000dff0d7230 */ /* 0x000fe40000004100 */
[----:B------:R-:W-:Y:S01]  /*0ff0*/  FFMA.FTZ R30, R0, R78, R91 ;  /* 0x0000004e001e7223 */ /* 0x000fe2000001005b */
[----:B------:R-:W-:-:S04]  /*1000*/  IADD3.X R33, R88, UR21, RZ, P0, !PT ;  /* 0x0000001558217c10 */ /* 0x000fc800087fe4ff */
[----:B------:R-:W1:Y:S01]  /*1010*/  MUFU.EX2 R40, R40 ;  /* 0x0000002800287308 */ /* 0x000e620000000800 */
[----:B------:R-:W-:Y:S01]  /*1020*/  FMUL.FTZ R62, R30, -1.4426950216293334961 ;  /* 0xbfb8aa3b1e3e7820 */ /* 0x000fe20000410000 */
[----:B------:R-:W-:Y:S02]  /*1030*/  HADD2.F32 R52, -RZ, R5.H0_H0 ;  /* 0x20000005ff347230 */ /* 0x000fe40000004100 */
[----:B------:R-:W-:Y:S01]  /*1040*/  FADD.FTZ R75, -R38, R13 ;  /* 0x0000000d264b7221 */ /* 0x000fe20000010100 */
[----:B------:R-:W-:Y:S01]  /*1050*/  FFMA.FTZ R12, R4, R77, R92 ;  /* 0x0000004d040c7223 */ /* 0x000fe2000001005c */
[----:B------:R-:W3:Y:S02]  /*1060*/  LDG.E.64.CONSTANT R32, desc[UR12][R32.64] ;  /* 0x0000000c20207981 */ /* 0x000ee4000c1e9b00 */
[----:B------:R-:W1:Y:S01]  /*1070*/  MUFU.EX2 R57, R57 ;  /* 0x0000003900397308 */ /* 0x000e620000000800 */
[----:B------:R-:W-:Y:S01]  /*1080*/  FMUL.FTZ R75, R2, R75 ;  /* 0x0000004b024b7220 */ /* 0x000fe20000410000 */
[----:B------:R-:W-:Y:S01]  /*1090*/  FMUL.FTZ R36, R12, -1.4426950216293334961 ;  /* 0xbfb8aa3b0c247820 */ /* 0x000fe20000410000 */
[----:B------:R-:W-:Y:S01]  /*10a0*/  FFMA.FTZ R13, R52, R76, R45 ;  /* 0x0000004c340d7223 */ /* 0x000fe2000001002d */
[----:B------:R-:W-:Y:S01]  /*10b0*/  FADD.FTZ R23, -R38, R23 ;  /* 0x0000001726177221 */ /* 0x000fe20000010100 */
[----:B------:R-:W-:-:S03]  /*10c0*/  FFMA.FTZ R35, R3, R75, R47 ;  /* 0x0000004b03237223 */ /* 0x000fc6000001002f */
[----:B------:R-:W1:Y:S01]  /*10d0*/  MUFU.EX2 R62, R62 ;  /* 0x0000003e003e7308 */ /* 0x000e620000000800 */
[----:B------:R-:W-:Y:S01]  /*10e0*/  FMUL.FTZ R50, R13, -1.4426950216293334961 ;  /* 0xbfb8aa3b0d327820 */ /* 0x000fe20000410000 */
[----:B0-----:R-:W-:Y:S01]  /*10f0*/  FADD.FTZ R55, R55, 1 ;  /* 0x3f80000037377421 */ /* 0x001fe20000010000 */
[----:B------:R-:W-:Y:S01]  /*1100*/  FMUL.FTZ R74, R2, R23 ;  /* 0x00000017024a7220 */ /* 0x000fe20000410000 */
[----:B------:R-:W-:Y:S01]  /*1110*/  FMUL.FTZ R61, R35, -1.4426950216293334961 ;  /* 0xbfb8aa3b233d7820 */ /* 0x000fe20000410000 */
[----:B-1----:R-:W-:-:S03]  /*1120*/  FADD.FTZ R40, R40, 1 ;  /* 0x3f80000028287421 */ /* 0x002fc60000010000 */
[----:B------:R-:W0:Y:S01]  /*1130*/  MUFU.EX2 R36, R36 ;  /* 0x0000002400247308 */ /* 0x000e220000000800 */
[----:B------:R-:W-:Y:S01]  /*1140*/  FMUL.FTZ R73, R2, R73 ;  /* 0x0000004902497220 */ /* 0x000fe20000410000 */
[----:B------:R-:W-:Y:S01]  /*1150*/  FFMA.FTZ R23, R0, R74, R91 ;  /* 0x0000004a00177223 */ /* 0x000fe2000001005b */
[----:B------:R-:W-:Y:S01]  /*1160*/  FADD.FTZ R57, R57, 1 ;  /* 0x3f80000039397421 */ /* 0x000fe20000010000 */
[----:B------:R1:W-:Y:S01]  /*1170*/  STL [R1], R34 ;  /* 0x0000002201007387 */ /* 0x0003e20000100800 */
[----:B------:R-:W-:-:S03]  /*1180*/  FFMA.FTZ R31, R4, R73, R92 ;  /* 0x00000049041f7223 */ /* 0x000fc6000001005c */
[----:B------:R-:W0:Y:S01]  /*1190*/  MUFU.EX2 R50, R50 ;  /* 0x0000003200327308 */ /* 0x000e220000000800 */
[----:B------:R-:W-:-:S07]  /*11a0*/  FMUL.FTZ R56, R23, -1.4426950216293334961 ;  /* 0xbfb8aa3b17387820 */ /* 0x000fce0000410000 */
[----:B------:R-:W0:Y:S01]  /*11b0*/  MUFU.RCP R60, R55 ;  /* 0x00000037003c7308 */ /* 0x000e220000001000 */
[----:B-1----:R-:W-:Y:S01]  /*11c0*/  FFMA.FTZ R34, R52, R72, R45 ;  /* 0x0000004834227223 */ /* 0x002fe2000001002d */
[----:B------:R-:W-:-:S06]  /*11d0*/  FMUL.FTZ R54, R31, -1.4426950216293334961 ;  /* 0xbfb8aa3b1f367820 */ /* 0x000fcc0000410000 */
[----:B------:R1:W0:Y:S01]  /*11e0*/  MUFU.RCP R55, R40 ;  /* 0x0000002800377308 */ /* 0x0002220000001000 */
[----:B------:R-:W-:Y:S01]  /*11f0*/  FMUL.FTZ R41, R34, -1.4426950216293334961 ;  /* 0xbfb8aa3b22297820 */ /* 0x000fe20000410000 */
[----:B------:R-:W-:-:S06]  /*1200*/  FADD.FTZ R71, -R38, R71 ;  /* 0x0000004726477221 */ /* 0x000fcc0000010100 */
[----:B------:R-:W0:Y:S01]  /*1210*/  MUFU.EX2 R61, R61 ;  /* 0x0000003d003d7308 */ /* 0x000e220000000800 */
[----:B-1----:R-:W-:-:S07]  /*1220*/  FADD.FTZ R40, R62, 1 ;  /* 0x3f8000003e287421 */ /* 0x002fce0000010000 */
[----:B------:R-:W1:Y:S01]  /*1230*/  MUFU.RCP R57, R57 ;  /* 0x0000003900397308 */ /* 0x000e620000001000 */
[----:B------:R-:W-:Y:S01]  /*1240*/  FMUL.FTZ R71, R2, R71 ;  /* 0x0000004702477220 */ /* 0x000fe20000410000 */
[----:B0-----:R-:W-:-:S06]  /*1250*/  FADD.FTZ R36, R36, 1 ;  /* 0x3f80000024247421 */ /* 0x001fcc0000010000 */
[----:B------:R-:W0:Y:S01]  /*1260*/  MUFU.EX2 R56, R56 ;  /* 0x0000003800387308 */ /* 0x000e220000000800 */
[----:B------:R-:W-:Y:S01]  /*1270*/  FFMA.FTZ R58, R3, R71, R47 ;  /* 0x00000047033a7223 */ /* 0x000fe2000001002f */
[----:B------:R-:W-:Y:S01]  /*1280*/  FADD.FTZ R50, R50, 1 ;  /* 0x3f80000032327421 */ /* 0x000fe20000010000 */
[----:B------:R-:W-:-:S05]  /*1290*/  FADD.FTZ R64, -R60, 1 ;  /* 0x3f8000003c407421 */ /* 0x000fca0000010100 */
[----:B------:R-:W0:Y:S01]  /*12a0*/  MUFU.EX2 R54, R54 ;  /* 0x0000003600367308 */ /* 0x000e220000000800 */
[----:B------:R-:W-:-:S07]  /*12b0*/  FADD.FTZ R62, -R55, 1 ;  /* 0x3f800000373e7421 */ /* 0x000fce0000010100 */
[----:B------:R-:W0:Y:S01]  /*12c0*/  MUFU.EX2 R41, R41 ;  /* 0x0000002900297308 */ /* 0x000e220000000800 */
[----:B------:R-:W-:-:S07]  /*12d0*/  FADD.FTZ R63, R61, 1 ;  /* 0x3f8000003d3f7421 */ /* 0x000fce0000010000 */
[----:B------:R-:W0:Y:S01]  /*12e0*/  MUFU.RCP R40, R40 ;  /* 0x0000002800287308 */ /* 0x000e220000001000 */
[----:B------:R-:W-:Y:S01]  /*12f0*/  FMUL.FTZ R37, R58, -1.4426950216293334961 ;  /* 0xbfb8aa3b3a257820 */ /* 0x000fe20000410000 */
[----:B------:R-:W-:Y:S01]  /*1300*/  FFMA.FTZ R61, R53, R64, 1 ;  /* 0x3f800000353d7423 */ /* 0x000fe20000010040 */
[----:B------:R-:W-:Y:S01]  /*1310*/  FFMA.FTZ R53, R51, R62, 1 ;  /* 0x3f80000033357423 */ /* 0x000fe2000001003e */
[----:B-1----:R-:W-:-:S04]  /*1320*/  FADD.FTZ R62, -R57, 1 ;  /* 0x3f800000393e7421 */ /* 0x002fc80000010100 */
[----:B------:R-:W1:Y:S01]  /*1330*/  MUFU.RCP R36, R36 ;  /* 0x0000002400247308 */ /* 0x000e620000001000 */
[----:B------:R-:W-:Y:S01]  /*1340*/  FFMA.FTZ R62, R9, R62, 1 ;  /* 0x3f800000093e7423 */ /* 0x000fe2000001003e */
[----:B0-----:R-:W-:Y:S01]  /*1350*/  FADD.FTZ R56, R56, 1 ;  /* 0x3f80000038387421 */ /* 0x001fe20000010000 */
[----:B------:R-:W-:-:S05]  /*1360*/  HADD2.F32 R9, -RZ, R6.H0_H0 ;  /* 0x20000006ff097230 */ /* 0x000fca0000004100 */
[----:B------:R-:W0:Y:S01]  /*1370*/  MUFU.RCP R50, R50 ;  /* 0x0000003200327308 */ /* 0x000e220000001000 */
[----:B------:R-:W-:Y:S01]  /*1380*/  FMUL.FTZ R8, R59, R8 ;  /* 0x000000083b087220 */ /* 0x000fe20000410000 */
[----:B------:R-:W-:-:S06]  /*1390*/  FMUL.FTZ R55, R55, R53 ;  /* 0x0000003537377220 */ /* 0x000fcc0000410000 */
[----:B------:R-:W-:Y:S01]  /*13a0*/  MUFU.RCP R51, R63 ;  /* 0x0000003f00337308 */ /* 0x000fe20000001000 */
[----:B------:R-:W-:Y:S01]  /*13b0*/  FADD.FTZ R53, R54, 1 ;  /* 0x3f80000036357421 */ /* 0x000fe20000010000 */
[----:B------:R-:W-:Y:S01]  /*13c0*/  FADD.FTZ R41, R41, 1 ;  /* 0x3f80000029297421 */ /* 0x000fe20000010000 */
[----:B------:R-:W-:Y:S01]  /*13d0*/  FMUL.FTZ R62, R57, R62 ;  /* 0x0000003e393e7220 */ /* 0x000fe20000410000 */
[----:B------:R-:W-:-:S04]  /*13e0*/  FADD.FTZ R54, -R40, 1 ;  /* 0x3f80000028367421 */ /* 0x000fc80000010100 */
[----:B------:R-:W0:Y:S01]  /*13f0*/  MUFU.EX2 R37, R37 ;  /* 0x0000002500257308 */ /* 0x000e220000000800 */
[----:B------:R-:W-:Y:S02]  /*1400*/  HADD2.F32 R57, -RZ, R6.H1_H1 ;  /* 0x30000006ff397230 */ /* 0x000fe40000004100 */
[----:B------:R-:W-:Y:S01]  /*1410*/  FMUL.FTZ R6, R9, R8 ;  /* 0x0000000809067220 */ /* 0x000fe20000410000 */
[----:B------:R-:W-:Y:S02]  /*1420*/  HADD2.F32 R8, -RZ, R7.H0_H0 ;  /* 0x20000007ff087230 */ /* 0x000fe40000004100 */
[----:B------:R-:W-:Y:S01]  /*1430*/  FFMA.FTZ R54, R30, R54, 1 ;  /* 0x3f8000001e367423 */ /* 0x000fe20000010036 */
[----:B-1----:R-:W-:Y:S01]  /*1440*/  FADD.FTZ R30, -R36, 1 ;  /* 0x3f800000241e7421 */ /* 0x002fe20000010100 */
[----:B------:R-:W1:Y:S01]  /*1450*/  MUFU.RCP R56, R56 ;  /* 0x0000003800387308 */ /* 0x000e620000001000 */
[----:B------:R-:W-:Y:S01]  /*1460*/  FMUL.FTZ R8, R8, R55 ;  /* 0x0000003708087220 */ /* 0x000fe20000410000 */
[----:B0-----:R-:W-:-:S06]  /*1470*/  FADD.FTZ R55, -R50, 1 ;  /* 0x3f80000032377421 */ /* 0x001fcc0000010100 */
[----:B------:R0:W1:Y:S01]  /*1480*/  MUFU.RCP R59, R41 ;  /* 0x00000029003b7308 */ /* 0x0000620000001000 */
[----:B------:R-:W-:Y:S01]  /*1490*/  FFMA.FTZ R12, R12, R30, 1 ;  /* 0x3f8000000c0c7423 */ /* 0x000fe2000001001e */
[----:B------:R-:W-:Y:S01]  /*14a0*/  FADD.FTZ R30, R37, 1 ;  /* 0x3f800000251e7421 */ /* 0x000fe20000010000 */
[----:B------:R-:W-:Y:S01]  /*14b0*/  FFMA.FTZ R55, R13, R55, 1 ;  /* 0x3f8000000d377423 */ /* 0x000fe20000010037 */
[--C-:B------:R-:W-:Y:S02]  /*14c0*/  HADD2.F32 R37, -RZ, R10.reuse.H0_H0 ;  /* 0x2000000aff257230 */ /* 0x100fe40000004100 */
[----:B------:R-:W-:Y:S01]  /*14d0*/  FMUL.FTZ R12, R36, R12 ;  /* 0x0000000c240c7220 */ /* 0x000fe20000410000 */
[----:B0-----:R-:W-:Y:S01]  /*14e0*/  FADD.FTZ R41, -R51, 1 ;  /* 0x3f80000033297421 */ /* 0x001fe20000010100 */
[----:B------:R-:W-:Y:S02]  /*14f0*/  HADD2.F32 R36, -RZ, R10.H1_H1 ;  /* 0x3000000aff247230 */ /* 0x000fe40000004100 */
[----:B------:R-:W-:Y:S01]  /*1500*/  FMUL.FTZ R54, R40, R54 ;  /* 0x0000003628367220 */ /* 0x000fe20000410000 */
[----:B------:R-:W-:Y:S01]  /*1510*/  FFMA.FTZ R41, R35, R41, 1 ;  /* 0x3f80000023297423 */ /* 0x000fe20000010029 */
[----:B------:R-:W-:-:S02]  /*1520*/  HADD2.F32 R13, -RZ, R11.H0_H0 ;  /* 0x2000000bff0d7230 */ /* 0x000fc40000004100 */
[----:B------:R-:W-:Y:S01]  /*1530*/  FMUL.FTZ R55, R50, R55 ;  /* 0x0000003732377220 */ /* 0x000fe20000410000 */
[----:B------:R-:W-:Y:S02]  /*1540*/  HADD2.F32 R35, -RZ, R11.H1_H1 ;  /* 0x3000000bff237230 */ /* 0x000fe40000004100 */
[----:B------:R-:W-:Y:S01]  /*1550*/  FMUL.FTZ R41, R51, R41 ;  /* 0x0000002933297220 */ /* 0x000fe20000410000 */
[----:B------:R-:W-:Y:S01]  /*1560*/  FMUL.FTZ R10, R37, R54 ;  /* 0x00000036250a7220 */ /* 0x000fe20000410000 */
[----:B------:R-:W-:Y:S01]  /*1570*/  FMUL.FTZ R11, R36, R12 ;  /* 0x0000000c240b7220 */ /* 0x000fe20000410000 */
[----:B-1----:R-:W-:Y:S01]  /*1580*/  FADD.FTZ R40, -R56, 1 ;  /* 0x3f80000038287421 */ /* 0x002fe20000010100 */
[----:B------:R-:W-:Y:S02]  /*1590*/  HADD2.F32 R36, -RZ, R18.H0_H0 ;  /* 0x20000012ff247230 */ /* 0x000fe40000004100 */
[----:B------:R-:W-:Y:S01]  /*15a0*/  FADD.FTZ R37, -R59, 1 ;  /* 0x3f8000003b257421 */ /* 0x000fe20000010100 */
[----:B------:R-:W-:Y:S01]  /*15b0*/  FMUL.FTZ R12, R13, R55 ;  /* 0x000000370d0c7220 */ /* 0x000fe20000410000 */
[----:B------:R-:W-:Y:S01]  /*15c0*/  FMUL.FTZ R13, R35, R41 ;  /* 0x00000029230d7220 */ /* 0x000fe20000410000 */
[----:B------:R-:W-:Y:S01]  /*15d0*/  FFMA.FTZ R35, R23, R40, 1 ;  /* 0x3f80000017237423 */ /* 0x000fe20000010028 */
[----:B------:R-:W-:Y:S01]  /*15e0*/  FFMA.FTZ R23, R34, R37, 1 ;  /* 0x3f80000022177423 */ /* 0x000fe20000010025 */
[----:B------:R-:W-:Y:S01]  /*15f0*/  IADD3.X R84, RZ, R22, RZ, P1, !PT ;  /* 0x00000016ff547210 */ /* 0x000fe20000ffe4ff */
[----:B------:R-:W-:Y:S01]  /*1600*/  FADD.FTZ R37, -R38, R36 ;  /* 0x0000002426257221 */ /* 0x000fe20000010100 */
[----:B------:R-:W-:-:S02]  /*1610*/  IADD3 R36, P0, R85, UR20, RZ ;  /* 0x0000001455247c10 */ /* 0x000fc4000ff1e0ff */
[C---:B------:R-:W-:Y:S01]  /*1620*/  SHF.L.U64.HI R84, R83.reuse, 0x1, R84 ;  /* 0x0000000153547819 */ /* 0x040fe20000010254 */
[----:B------:R-:W-:Y:S01]  /*1630*/  FMUL.FTZ R70, R2, R37 ;  /* 0x0000002502467220 */ /* 0x000fe20000410000 */
[----:B------:R-:W-:Y:S02]  /*1640*/  SHF.L.U32 R83, R83, 0x1, RZ ;  /* 0x0000000153537819 */ /* 0x000fe400000006ff */
[----:B------:R-:W-:Y:S02]  /*1650*/  IADD3.X R37, R86, UR21, RZ, P0, !PT ;  /* 0x0000001556257c10 */ /* 0x000fe400087fe4ff */
[----:B------:R-:W-:-:S04]  /*1660*/  IADD3 R50, P1, R83, UR18, RZ ;  /* 0x0000001253327c10 */ /* 0x000fc8000ff3e0ff */
[----:B------:R-:W3:Y:S01]  /*1670*/  LDG.E.64.CONSTANT R36, desc[UR12][R36.64] ;  /* 0x0000000c24247981 */ /* 0x000ee2000c1e9b00 */
[----:B------:R-:W-:Y:S01]  /*1680*/  IADD3.X R51, R84, UR19, RZ, P1, !PT ;  /* 0x0000001354337c10 */ /* 0x000fe20008ffe4ff */
[----:B------:R-:W0:Y:S05]  /*1690*/  MUFU.RCP R53, R53 ;  /* 0x0000003500357308 */ /* 0x000e2a0000001000 */
[----:B------:R-:W3:Y:S03]  /*16a0*/  LDG.E.64.CONSTANT R50, desc[UR12][R50.64] ;  /* 0x0000000c32327981 */ /* 0x000ee6000c1e9b00 */
[----:B------:R-:W1:Y:S01]  /*16b0*/  MUFU.RCP R30, R30 ;  /* 0x0000001e001e7308 */ /* 0x000e620000001000 */
[----:B0-----:R-:W-:-:S04]  /*16c0*/  FADD.FTZ R41, -R53, 1 ;  /* 0x3f80000035297421 */ /* 0x001fc80000010100 */
[----:B------:R-:W-:Y:S01]  /*16d0*/  FFMA.FTZ R31, R31, R41, 1 ;  /* 0x3f8000001f1f7423 */ /* 0x000fe20000010029 */
[----:B------:R-:W-:Y:S02]  /*16e0*/  HADD2.F32 R41, -RZ, R18.H1_H1 ;  /* 0x30000012ff297230 */ /* 0x000fe40000004100 */
[----:B------:R-:W-:Y:S01]  /*16f0*/  FFMA.FTZ R18, R0, R70, R91 ;  /* 0x0000004600127223 */ /* 0x000fe2000001005b */
[----:B------:R-:W-:-:S03]  /*1700*/  FMUL.FTZ R56, R56, R35 ;  /* 0x0000002338387220 */ /* 0x000fc60000410000 */
[----:B------:R-:W-:Y:S01]  /*1710*/  FMUL.FTZ R54, R18, -1.4426950216293334961 ;  /* 0xbfb8aa3b12367820 */ /* 0x000fe20000410000 */
[--C-:B------:R-:W-:Y:S02]  /*1720*/  HADD2.F32 R35, -RZ, R19.reuse.H0_H0 ;  /* 0x20000013ff237230 */ /* 0x100fe40000004100 */
[----:B------:R-:W-:Y:S01]  /*1730*/  FADD.FTZ R41, -R38, R41 ;  /* 0x0000002926297221 */ /* 0x000fe20000010100 */
[----:B------:R-:W-:Y:S02]  /*1740*/  HADD2.F32 R67, -RZ, R19.H1_H1 ;  /* 0x30000013ff437230 */ /* 0x000fe40000004100 */
[----:B------:R-:W0:Y:S01]  /*1750*/  MUFU.EX2 R54, R54 ;  /* 0x0000003600367308 */ /* 0x000e220000000800 */
[----:B------:R-:W-:Y:S01]  /*1760*/  FMUL.FTZ R69, R2, R41 ;  /* 0x0000002902457220 */ /* 0x000fe20000410000 */
[C---:B------:R-:W-:Y:S01]  /*1770*/  FADD.FTZ R68, -R38.reuse, R35 ;  /* 0x0000002326447221 */ /* 0x040fe20000010100 */
[----:B------:R-:W-:Y:S02]  /*1780*/  FADD.FTZ R67, -R38, R67 ;  /* 0x0000004326437221 */ /* 0x000fe40000010100 */
[----:B------:R-:W-:Y:S01]  /*1790*/  FFMA.FTZ R19, R4, R69, R92 ;  /* 0x0000004504137223 */ /* 0x000fe2000001005c */
[C---:B------:R-:W-:Y:S01]  /*17a0*/  FMUL.FTZ R68, R2.reuse, R68 ;  /* 0x0000004402447220 */ /* 0x040fe20000410000 */
[----:B------:R-:W-:Y:S01]  /*17b0*/  FMUL.FTZ R67, R2, R67 ;  /* 0x0000004302437220 */ /* 0x000fe20000410000 */
[----:B-1----:R-:W-:Y:S01]  /*17c0*/  FADD.FTZ R40, -R30, 1 ;  /* 0x3f8000001e287421 */ /* 0x002fe20000010100 */
[----:B------:R-:W-:Y:S01]  /*17d0*/  FMUL.FTZ R31, R53, R31 ;  /* 0x0000001f351f7220 */ /* 0x000fe20000410000 */
[----:B------:R-:W-:Y:S01]  /*17e0*/  FMUL.FTZ R53, R19, -1.4426950216293334961 ;  /* 0xbfb8aa3b13357820 */ /* 0x000fe20000410000 */
[----:B------:R-:W-:Y:S01]  /*17f0*/  FFMA.FTZ R34, R52, R68, R45 ;  /* 0x0000004434227223 */ /* 0x000fe2000001002d */
[----:B------:R-:W-:Y:S01]  /*1800*/  FFMA.FTZ R35, R3, R67, R47 ;  /* 0x0000004303237223 */ /* 0x000fe2000001002f */
[----:B------:R-:W-:-:S02]  /*1810*/  FFMA.FTZ R58, R58, R40, 1 ;  /* 0x3f8000003a3a7423 */ /* 0x000fc40000010028 */
[----:B------:R-:W-:Y:S01]  /*1820*/  FMUL.FTZ R40, R34, -1.4426950216293334961 ;  /* 0xbfb8aa3b22287820 */ /* 0x000fe20000410000 */
[----:B------:R-:W-:Y:S01]  /*1830*/  FMUL.FTZ R41, R35, -1.4426950216293334961 ;  /* 0xbfb8aa3b23297820 */ /* 0x000fe20000410000 */
[----:B------:R-:W1:Y:S01]  /*1840*/  MUFU.EX2 R53, R53 ;  /* 0x0000003500357308 */ /* 0x000e620000000800 */
[----:B0-----:R-:W-:Y:S01]  /*1850*/  FADD.FTZ R54, R54, 1 ;  /* 0x3f80000036367421 */ /* 0x001fe20000010000 */
[--C-:B------:R-:W-:Y:S02]  /*1860*/  HADD2.F32 R66, -RZ, R14.reuse.H0_H0 ;  /* 0x2000000eff427230 */ /* 0x100fe40000004100 */
[----:B------:R-:W-:Y:S02]  /*1870*/  HADD2.F32 R65, -RZ, R14.H1_H1 ;  /* 0x3000000eff417230 */ /* 0x000fe40000004100 */
[----:B------:R-:W-:Y:S02]  /*1880*/  HADD2.F32 R14, -RZ, R15.H0_H0 ;  /* 0x2000000fff0e7230 */ /* 0x000fe40000004100 */
[----:B------:R-:W0:Y:S01]  /*1890*/  MUFU.EX2 R40, R40 ;  /* 0x0000002800287308 */ /* 0x000e220000000800 */
[C---:B------:R-:W-:Y:S01]  /*18a0*/  FADD.FTZ R66, -R38.reuse, R66 ;  /* 0x0000004226427221 */ /* 0x040fe20000010100 */
[C---:B------:R-:W-:Y:S01]  /*18b0*/  FADD.FTZ R65, -R38.reuse, R65 ;  /* 0x0000004126417221 */ /* 0x040fe20000010100 */
[----:B------:R-:W-:-:S05]  /*18c0*/  FADD.FTZ R14, -R38, R14 ;  /* 0x0000000e260e7221 */ /* 0x000fca0000010100 */
[----:B------:R-:W2:Y:S01]  /*18d0*/  MUFU.EX2 R41, R41 ;  /* 0x0000002900297308 */ /* 0x000ea20000000800 */
[----:B------:R-:W-:Y:S01]  /*18e0*/  FMUL.FTZ R61, R60, R61 ;  /* 0x0000003d3c3d7220 */ /* 0x000fe20000410000 */
[----:B------:R-:W-:-:S06]  /*18f0*/  FMUL.FTZ R66, R2, R66 ;  /* 0x0000004202427220 */ /* 0x000fcc0000410000 */
[----:B------:R-:W5:Y:S01]  /*1900*/  MUFU.RCP R54, R54 ;  /* 0x0000003600367308 */ /* 0x000f620000001000 */
[C---:B------:R-:W-:Y:S01]  /*1910*/  FMUL.FTZ R64, R2.reuse, R14 ;  /* 0x0000000e02407220 */ /* 0x040fe20000410000 */
[----:B------:R-:W-:Y:S01]  /*1920*/  FMUL.FTZ R65, R2, R65 ;  /* 0x0000004102417220 */ /* 0x000fe20000410000 */
[--C-:B------:R-:W-:Y:S02]  /*1930*/  HADD2.F32 R14, -RZ, R16.reuse.H0_H0 ;  /* 0x20000010ff0e7230 */ /* 0x100fe40000004100 */
[----:B------:R-:W-:Y:S02]  /*1940*/  HADD2.F32 R60, -RZ, R16.H1_H1 ;  /* 0x30000010ff3c7230 */ /* 0x000fe40000004100 */
[----:B------:R-:W-:Y:S02]  /*1950*/  HADD2.F32 R16, -RZ, R15.H1_H1 ;  /* 0x3000000fff107230 */ /* 0x000fe40000004100 */
[----:B------:R-:W-:Y:S01]  /*1960*/  FFMA.FTZ R22, R0, R66, R91 ;  /* 0x0000004200167223 */ /* 0x000fe2000001005b */
[----:B------:R-:W-:Y:S01]  /*1970*/  FMUL.FTZ R59, R59, R23 ;  /* 0x000000173b3b7220 */ /* 0x000fe20000410000 */
[----:B------:R-:W-:Y:S01]  /*1980*/  FFMA.FTZ R23, R4, R65, R92 ;  /* 0x0000004104177223 */ /* 0x000fe2000001005c */
[----:B-1----:R-:W-:Y:S01]  /*1990*/  FADD.FTZ R53, R53, 1 ;  /* 0x3f80000035357421 */ /* 0x002fe20000010000 */
[----:B------:R-:W-:-:S02]  /*19a0*/  HADD2.F32 R9, -RZ, R7.H1_H1 ;  /* 0x30000007ff097230 */ /* 0x000fc40000004100 */
[----:B------:R-:W-:Y:S01]  /*19b0*/  FADD.FTZ R63, -R38, R16 ;  /* 0x00000010263f7221 */ /* 0x000fe20000010100 */
[----:B------:R-:W-:Y:S01]  /*19c0*/  FMUL.FTZ R7, R57, R61 ;  /* 0x0000003d39077220 */ /* 0x000fe20000410000 */
[----:B------:R-:W-:Y:S01]  /*19d0*/  FMUL.FTZ R55, R22, -1.4426950216293334961 ;  /* 0xbfb8aa3b16377820 */ /* 0x000fe20000410000 */
[----:B------:R-:W-:Y:S01]  /*19e0*/  FMUL.FTZ R15, R60, R31 ;  /* 0x0000001f3c0f7220 */ /* 0x000fe20000410000 */
[----:B------:R-:W-:Y:S01]  /*19f0*/  FMUL.FTZ R57, R23, -1.4426950216293334961 ;  /* 0xbfb8aa3b17397820 */ /* 0x000fe20000410000 */
[----:B------:R2:W1:Y:S01]  /*1a00*/  MUFU.RCP R60, R53 ;  /* 0x00000035003c7308 */ /* 0x0004620000001000 */
[----:B0-----:R-:W-:Y:S01]  /*1a10*/  FADD.FTZ R40, R40, 1 ;  /* 0x3f80000028287421 */ /* 0x001fe20000010000 */
[----:B------:R-:W-:Y:S01]  /*1a20*/  FMUL.FTZ R58, R30, R58 ;  /* 0x0000003a1e3a7220 */ /* 0x000fe20000410000 */
[----:B------:R-:W-:Y:S01]  /*1a30*/  FFMA.FTZ R30, R52, R64, R45 ;  /* 0x00000040341e7223 */ /* 0x000fe2000001002d */
[----:B------:R-:W-:Y:S01]  /*1a40*/  FMUL.FTZ R63, R2, R63 ;  /* 0x0000003f023f7220 */ /* 0x000fe20000410000 */
[----:B------:R-:W-:-:S02]  /*1a50*/  HADD2.F32 R16, -RZ, R17.H0_H0 ;  /* 0x20000011ff107230 */ /* 0x000fc40000004100 */
[----:B--2---:R-:W-:Y:S01]  /*1a60*/  FADD.FTZ R53, R41, 1 ;  /* 0x3f80000029357421 */ /* 0x004fe20000010000 */
[----:B-----5:R-:W-:Y:S01]  /*1a70*/  FADD.FTZ R41, -R54, 1 ;  /* 0x3f80000036297421 */ /* 0x020fe20000010100 */
[----:B------:R-:W0:Y:S01]  /*1a80*/  MUFU.EX2 R55, R55 ;  /* 0x0000003700377308 */ /* 0x000e220000000800 */
[----:B------:R-:W-:Y:S01]  /*1a90*/  FMUL.FTZ R14, R14, R56 ;  /* 0x000000380e0e7220 */ /* 0x000fe20000410000 */
[----:B------:R-:W-:Y:S01]  /*1aa0*/  FMUL.FTZ R56, R30, -1.4426950216293334961 ;  /* 0xbfb8aa3b1e387820 */ /* 0x000fe20000410000 */
[----:B------:R-:W-:Y:S01]  /*1ab0*/  FFMA.FTZ R31, R3, R63, R47 ;  /* 0x0000003f031f7223 */ /* 0x000fe2000001002f */
[----:B------:R-:W-:Y:S01]  /*1ac0*/  FFMA.FTZ R41, R18, R41, 1 ;  /* 0x3f80000012297423 */ /* 0x000fe20000010029 */
[----:B------:R-:W-:-:S03]  /*1ad0*/  FMUL.FTZ R16, R16, R59 ;  /* 0x0000003b10107220 */ /* 0x000fc60000410000 */
[----:B------:R-:W2:Y:S01]  /*1ae0*/  MUFU.EX2 R57, R57 ;  /* 0x0000003900397308 */ /* 0x000ea20000000800 */
[----:B------:R-:W-:-:S07]  /*1af0*/  FMUL.FTZ R59, R31, -1.4426950216293334961 ;  /* 0xbfb8aa3b1f3b7820 */ /* 0x000fce0000410000 */
[----:B------:R-:W5:Y:S08]  /*1b00*/  MUFU.RCP R40, R40 ;  /* 0x0000002800287308 */ /* 0x000f700000001000 */
[----:B------:R1:W4:Y:S08]  /*1b10*/  MUFU.RCP R18, R53 ;  /* 0x0000003500127308 */ /* 0x0003300000001000 */
[----:B------:R-:W4:Y:S01]  /*1b20*/  MUFU.EX2 R56, R56 ;  /* 0x0000003800387308 */ /* 0x000f220000000800 */
[----:B-1----:R-:W-:Y:S01]  /*1b30*/  FADD.FTZ R53, -R60, 1 ;  /* 0x3f8000003c357421 */ /* 0x002fe20000010100 */
[----:B------:R-:W-:-:S06]  /*1b40*/  FMUL.FTZ R41, R54, R41 ;  /* 0x0000002936297220 */ /* 0x000fcc0000410000 */
[----:B------:R-:W1:Y:S01]  /*1b50*/  MUFU.EX2 R59, R59 ;  /* 0x0000003b003b7308 */ /* 0x000e620000000800 */
[----:B------:R-:W-:Y:S01]  /*1b60*/  FFMA.FTZ R19, R19, R53, 1 ;  /* 0x3f80000013137423 */ /* 0x000fe20000010035 */
[----:B0-----:R-:W-:Y:S01]  /*1b70*/  FADD.FTZ R53, R55, 1 ;  /* 0x3f80000037357421 */ /* 0x001fe20000010000 */
[----:B--2---:R-:W-:Y:S01]  /*1b80*/  FADD.FTZ R54, R57, 1 ;  /* 0x3f80000039367421 */ /* 0x004fe20000010000 */
[----:B-----5:R-:W-:Y:S01]  /*1b90*/  FADD.FTZ R55, -R40, 1 ;  /* 0x3f80000028377421 */ /* 0x020fe20000010100 */
[----:B----4-:R-:W-:-:S03]  /*1ba0*/  FADD.FTZ R57, -R18, 1 ;  /* 0x3f80000012397421 */ /* 0x010fc60000010100 */
[----:B------:R-:W-:Y:S01]  /*1bb0*/  FFMA.FTZ R55, R34, R55, 1 ;  /* 0x3f80000022377423 */ /* 0x000fe20000010037 */
[----:B------:R-:W-:Y:S01]  /*1bc0*/  FFMA.FTZ R57, R35, R57, 1 ;  /* 0x3f80000023397423 */ /* 0x000fe20000010039 */
[----:B------:R-:W-:Y:S01]  /*1bd0*/  FADD.FTZ R34, R56, 1 ;  /* 0x3f80000038227421 */ /* 0x000fe20000010000 */
[--C-:B------:R-:W-:Y:S02]  /*1be0*/  HADD2.F32 R56, -RZ, R20.reuse.H0_H0 ;  /* 0x20000014ff387230 */ /* 0x100fe40000004100 */
[----:B------:R-:W-:Y:S01]  /*1bf0*/  FMUL.FTZ R35, R40, R55 ;  /* 0x0000003728237220 */ /* 0x000fe20000410000 */
[----:B------:R-:W-:Y:S01]  /*1c00*/  FMUL.FTZ R55, R18, R57 ;  /* 0x0000003912377220 */ /* 0x000fe20000410000 */
[----:B------:R-:W-:Y:S01]  /*1c10*/  IADD3 R40, P0, R83, UR20, RZ ;  /* 0x0000001453287c10 */ /* 0x000fe2000ff1e0ff */
[----:B------:R-:W0:Y:S01]  /*1c20*/  MUFU.RCP R53, R53 ;  /* 0x0000003500357308 */ /* 0x000e220000001000 */
[----:B-1----:R-:W-:Y:S01]  /*1c30*/  FADD.FTZ R57, R59, 1 ;  /* 0x3f8000003b397421 */ /* 0x002fe20000010000 */
[----:B------:R-:W-:Y:S01]  /*1c40*/  FMUL.FTZ R18, R56, R41 ;  /* 0x0000002938127220 */ /* 0x000fe20000410000 */
[----:B------:R-:W-:Y:S01]  /*1c50*/  IADD3.X R41, R84, UR21, RZ, P0, !PT ;  /* 0x0000001554297c10 */ /* 0x000fe200087fe4ff */
[----:B------:R-:W-:-:S04]  /*1c60*/  HADD2.F32 R20, -RZ, R20.H1_H1 ;  /* 0x30000014ff147230 */ /* 0x000fc80000004100 */
[----:B------:R-:W1:Y:S01]  /*1c70*/  MUFU.RCP R54, R54 ;  /* 0x0000003600367308 */ /* 0x000e620000001000 */
[----:B------:R-:W-:Y:S01]  /*1c80*/  FMUL.FTZ R19, R60, R19 ;  /* 0x000000133c137220 */ /* 0x000fe20000410000 */
[----:B------:R-:W2:Y:S06]  /*1c90*/  LDG.E.64.CONSTANT R40, desc[UR12][R40.64] ;  /* 0x0000000c28287981 */ /* 0x000eac000c1e9b00 */
[----:B------:R-:W4:Y:S01]  /*1ca0*/  MUFU.RCP R57, R57 ;  /* 0x0000003900397308 */ /* 0x000f220000001000 */
[----:B------:R-:W-:Y:S01]  /*1cb0*/  FMUL.FTZ R19, R20, R19 ;  /* 0x0000001314137220 */ /* 0x000fe20000410000 */
[----:B------:R-:W-:-:S06]  /*1cc0*/  HADD2.F32 R20, -RZ, R21.H0_H0 ;  /* 0x20000015ff147230 */ /* 0x000fcc0000004100 */
[----:B------:R-:W5:Y:S01]  /*1cd0*/  MUFU.RCP R34, R34 ;  /* 0x0000002200227308 */ /* 0x000f620000001000 */
[----:B------:R-:W-:Y:S01]  /*1ce0*/  FMUL.FTZ R9, R9, R62 ;  /* 0x0000003e09097220 */ /* 0x000fe20000410000 */
[--C-:B------:R-:W-:Y:S02]  /*1cf0*/  HADD2.F32 R62, -RZ, R26.reuse.H0_H0 ;  /* 0x2000001aff3e7230 */ /* 0x100fe40000004100 */
[----:B------:R-:W-:Y:S01]  /*1d00*/  FMUL.FTZ R20, R20, R35 ;  /* 0x0000002314147220 */ /* 0x000fe20000410000 */
[----:B0-----:R-:W-:Y:S01]  /*1d10*/  FADD.FTZ R35, -R53, 1 ;  /* 0x3f80000035237421 */ /* 0x001fe20000010100 */
[----:B------:R-:W-:Y:S02]  /*1d20*/  HADD2.F32 R21, -RZ, R21.H1_H1 ;  /* 0x30000015ff157230 */ /* 0x000fe40000004100 */
[----:B-1----:R-:W-:Y:S01]  /*1d30*/  FADD.FTZ R56, -R54, 1 ;  /* 0x3f80000036387421 */ /* 0x002fe20000010100 */
[----:B------:R-:W-:Y:S01]  /*1d40*/  FADD.FTZ R62, -R38, R62 ;  /* 0x0000003e263e7221 */ /* 0x000fe20000010100 */
[----:B------:R-:W-:-:S02]  /*1d50*/  HADD2.F32 R26, -RZ, R26.H1_H1 ;  /* 0x3000001aff1a7230 */ /* 0x000fc40000004100 */
[----:B------:R-:W-:Y:S01]  /*1d60*/  FFMA.FTZ R22, R22, R35, 1 ;  /* 0x3f80000016167423 */ /* 0x000fe20000010023 */
[----:B----4-:R-:W-:Y:S01]  /*1d70*/  FADD.FTZ R35, -R57, 1 ;  /* 0x3f80000039237421 */ /* 0x010fe20000010100 */
[----:B------:R-:W-:Y:S01]  /*1d80*/  FMUL.FTZ R21, R21, R55 ;  /* 0x0000003715157220 */ /* 0x000fe20000410000 */
[----:B------:R-:W-:Y:S01]  /*1d90*/  FMUL.FTZ R62, R2, R62 ;  /* 0x0000003e023e7220 */ /* 0x000fe20000410000 */
[----:B------:R-:W-:Y:S01]  /*1da0*/  FFMA.FTZ R23, R23, R56, 1 ;  /* 0x3f80000017177423 */ /* 0x000fe20000010038 */
[----:B------:R-:W-:Y:S01]  /*1db0*/  FADD.FTZ R56, -R38, R26 ;  /* 0x0000001a26387221 */ /* 0x000fe20000010100 */
[----:B------:R-:W-:Y:S01]  /*1dc0*/  FFMA.FTZ R31, R31, R35, 1 ;  /* 0x3f8000001f1f7423 */ /* 0x000fe20000010023 */
[----:B-----5:R-:W-:Y:S01]  /*1dd0*/  FADD.FTZ R55, -R34, 1 ;  /* 0x3f80000022377421 */ /* 0x020fe20000010100 */
[----:B------:R-:W-:Y:S01]  /*1de0*/  FFMA.FTZ R26, R0, R62, R91 ;  /* 0x0000003e001a7223 */ /* 0x000fe2000001005b */
[----:B------:R-:W-:Y:S01]  /*1df0*/  FMUL.FTZ R22, R53, R22 ;  /* 0x0000001635167220 */ /* 0x000fe20000410000 */
[----:B------:R-:W-:-:S02]  /*1e00*/  HADD2.F32 R53, -RZ, R27.H0_H0 ;  /* 0x2000001bff357230 */ /* 0x000fc40000004100 */
[----:B------:R-:W-:Y:S01]  /*1e10*/  FFMA.FTZ R30, R30, R55, 1 ;  /* 0x3f8000001e1e7423 */ /* 0x000fe20000010037 */
[----:B------:R-:W-:Y:S01]  /*1e20*/  FMUL.FTZ R56, R2, R56 ;  /* 0x0000003802387220 */ /* 0x000fe20000410000 */
[----:B------:R-:W-:Y:S01]  /*1e30*/  FMUL.FTZ R57, R57, R31 ;  /* 0x0000001f39397220 */ /* 0x000fe20000410000 */
[----:B------:R-:W-:Y:S01]  /*1e40*/  FMUL.FTZ R35, R26, -1.4426950216293334961 ;  /* 0xbfb8aa3b1a237820 */ /* 0x000fe20000410000 */
[----:B------:R-:W-:Y:S02]  /*1e50*/  HADD2.F32 R31, -RZ, R24.H0_H0 ;  /* 0x20000018ff1f7230 */ /* 0x000fe40000004100 */
[----:B------:R-:W-:Y:S01]  /*1e60*/  FMUL.FTZ R34, R34, R30 ;  /* 0x0000001e22227220 */ /* 0x000fe20000410000 */
[----:B------:R-:W-:Y:S01]  /*1e70*/  FFMA.FTZ R30, R4, R56, R92 ;  /* 0x00000038041e7223 */ /* 0x000fe2000001005c */
[----:B------:R-:W-:Y:S01]  /*1e80*/  FADD.FTZ R53, -R38, R53 ;  /* 0x0000003526357221 */ /* 0x000fe20000010100 */
[----:B------:R-:W-:Y:S01]  /*1e90*/  FMUL.FTZ R22, R31, R22 ;  /* 0x000000161f167220 */ /* 0x000fe20000410000 */
[----:B------:R-:W0:Y:S01]  /*1ea0*/  MUFU.EX2 R35, R35 ;  /* 0x0000002300237308 */ /* 0x000e220000000800 */
[----:B------:R-:W-:Y:S01]  /*1eb0*/  FMUL.FTZ R31, R30, -1.4426950216293334961 ;  /* 0xbfb8aa3b1e1f7820 */ /* 0x000fe20000410000 */
[----:B------:R-:W-:Y:S01]  /*1ec0*/  FMUL.FTZ R55, R2, R53 ;  /* 0x0000003502377220 */ /* 0x000fe20000410000 */
[----:B------:R-:W-:-:S02]  /*1ed0*/  HADD2.F32 R17, -RZ, R17.H1_H1 ;  /* 0x30000011ff117230 */ /* 0x000fc40000004100 */
[----:B------:R-:W-:Y:S01]  /*1ee0*/  FMUL.FTZ R23, R54, R23 ;  /* 0x0000001736177220 */ /* 0x000fe20000410000 */
[----:B------:R-:W-:Y:S02]  /*1ef0*/  HADD2.F32 R53, -RZ, R24.H1_H1 ;  /* 0x30000018ff357230 */ /* 0x000fe40000004100 */
[----:B------:R-:W-:Y:S01]  /*1f00*/  HADD2.F32 R54, -RZ, R27.H1_H1 ;  /* 0x3000001bff367230 */ /* 0x000fe20000004100 */
[----:B------:R1:W4:Y:S01]  /*1f10*/  MUFU.EX2 R24, R31 ;  /* 0x0000001f00187308 */ /* 0x0003220000000800 */
[----:B------:R-:W-:-:S03]  /*1f20*/  FMUL.FTZ R17, R17, R58 ;  /* 0x0000003a11117220 */ /* 0x000fc60000410000 */
[----:B------:R-:W-:Y:S01]  /*1f30*/  FADD.FTZ R54, -R38, R54 ;  /* 0x0000003626367221 */ /* 0x000fe20000010100 */
[----:B-1----:R-:W-:-:S04]  /*1f40*/  FFMA.FTZ R31, R52, R55, R45 ;  /* 0x00000037341f7223 */ /* 0x002fc8000001002d */
[----:B------:R-:W-:Y:S01]  /*1f50*/  FMUL.FTZ R58, R31, -1.4426950216293334961 ;  /* 0xbfb8aa3b1f3a7820 */ /* 0x000fe20000410000 */
[----:B------:R-:W-:Y:S01]  /*1f60*/  FMUL.FTZ R54, R2, R54 ;  /* 0x0000003602367220 */ /* 0x000fe20000410000 */
[----:B0-----:R-:W-:-:S04]  /*1f70*/  FADD.FTZ R35, R35, 1 ;  /* 0x3f80000023237421 */ /* 0x001fc80000010000 */
[----:B------:R-:W0:Y:S01]  /*1f80*/  MUFU.EX2 R58, R58 ;  /* 0x0000003a003a7308 */ /* 0x000e220000000800 */
[----:B------:R-:W-:Y:S01]  /*1f90*/  FFMA.FTZ R27, R3, R54, R47 ;  /* 0x00000036031b7223 */ /* 0x000fe2000001002f */
[----:B------:R-:W-:-:S06]  /*1fa0*/  FMUL.FTZ R23, R53, R23 ;  /* 0x0000001735177220 */ /* 0x000fcc0000410000 */
[----:B------:R1:W5:Y:S01]  /*1fb0*/  MUFU.RCP R53, R35 ;  /* 0x0000002300357308 */ /* 0x0003620000001000 */
[----:B----4-:R-:W-:Y:S01]  /*1fc0*/  FADD.FTZ R60, R24, 1 ;  /* 0x3f800000183c7421 */ /* 0x010fe20000010000 */
[----:B-1----:R-:W-:Y:S01]  /*1fd0*/  FMUL.FTZ R35, R27, -1.4426950216293334961 ;  /* 0xbfb8aa3b1b237820 */ /* 0x002fe20000410000 */
[----:B0-----:R-:W-:-:S05]  /*1fe0*/  FADD.FTZ R58, R58, 1 ;  /* 0x3f8000003a3a7421 */ /* 0x001fca0000010000 */
[----:B------:R-:W0:Y:S01]  /*1ff0*/  MUFU.EX2 R35, R35 ;  /* 0x0000002300237308 */ /* 0x000e220000000800 */
[----:B------:R-:W-:-:S07]  /*2000*/  HADD2.F32 R59, -RZ, R25.H0_H0 ;  /* 0x20000019ff3b7230 */ /* 0x000fce0000004100 */
[----:B------:R-:W1:Y:S01]  /*2010*/  MUFU.RCP R60, R60 ;  /* 0x0000003c003c7308 */ /* 0x000e620000001000 */
[----:B------:R-:W-:Y:S01]  /*2020*/  FMUL.FTZ R24, R59, R34 ;  /* 0x000000223b187220 */ /* 0x000fe20000410000 */
[----:B-----5:R-:W-:-:S06]  /*2030*/  FADD.FTZ R34, -R53, 1 ;  /* 0x3f80000035227421 */ /* 0x020fcc0000010100 */
[----:B------:R-:W4:Y:S01]  /*2040*/  MUFU.RCP R58, R58 ;  /* 0x0000003a003a7308 */ /* 0x000f220000001000 */
[----:B------:R-:W-:Y:S01]  /*2050*/  FFMA.FTZ R34, R26, R34, 1 ;  /* 0x3f8000001a227423 */ /* 0x000fe20000010022 */
[----:B0-----:R-:W-:-:S03]  /*2060*/  FADD.FTZ R35, R35, 1 ;  /* 0x3f80000023237421 */ /* 0x001fc60000010000 */
[----:B------:R-:W-:-:S03]  /*2070*/  FMUL.FTZ R34, R53, R34 ;  /* 0x0000002235227220 */ /* 0x000fc60000410000 */
[----:B------:R-:W0:Y:S01]  /*2080*/  MUFU.RCP R53, R35 ;  /* 0x0000002300357308 */ /* 0x000e220000001000 */
[----:B-1----:R-:W-:-:S04]  /*2090*/  FADD.FTZ R26, -R60, 1 ;  /* 0x3f8000003c1a7421 */ /* 0x002fc80000010100 */
[----:B------:R-:W-:Y:S01]  /*20a0*/  FFMA.FTZ R30, R30, R26, 1 ;  /* 0x3f8000001e1e7423 */ /* 0x000fe2000001001a */
[----:B----4-:R-:W-:-:S04]  /*20b0*/  FADD.FTZ R26, -R58, 1 ;  /* 0x3f8000003a1a7421 */ /* 0x010fc80000010100 */
[----:B------:R-:W-:Y:S01]  /*20c0*/  FFMA.FTZ R26, R31, R26, 1 ;  /* 0x3f8000001f1a7423 */ /* 0x000fe2000001001a */
[----:B------:R-:W-:Y:S01]  /*20d0*/  FMUL.FTZ R31, R60, R30 ;  /* 0x0000001e3c1f7220 */ /* 0x000fe20000410000 */
[--C-:B---3--:R-:W-:Y:S02]  /*20e0*/  HADD2.F32 R30, -RZ, R28.reuse.H0_H0 ;  /* 0x2000001cff1e7230 */ /* 0x108fe40000004100 */
[----:B------:R-:W-:Y:S01]  /*20f0*/  FMUL.FTZ R58, R58, R26 ;  /* 0x0000001a3a3a7220 */ /* 0x000fe20000410000 */
[----:B0-----:R-:W-:Y:S02]  /*2100*/  FADD.FTZ R35, -R53, 1 ;  /* 0x3f80000035237421 */ /* 0x001fe40000010100 */
[----:B------:R-:W-:Y:S01]  /*2110*/  FADD.FTZ R26, -R38, R30 ;  /* 0x0000001e261a7221 */ /* 0x000fe20000010100 */
[----:B------:R-:W-:Y:S02]  /*2120*/  HADD2.F32 R28, -RZ, R28.H1_H1 ;  /* 0x3000001cff1c7230 */ /* 0x000fe40000004100 */
[----:B------:R-:W-:Y:S01]  /*2130*/  FFMA.FTZ R30, R27, R35, 1 ;  /* 0x3f8000001b1e7423 */ /* 0x000fe20000010023 */
[----:B------:R-:W-:-:S02]  /*2140*/  HADD2.F32 R27, -RZ, R32.H0_H0 ;  /* 0x20000020ff1b7230 */ /* 0x000fc40000004100 */
[----:B------:R-:W-:Y:S01]  /*2150*/  FMUL.FTZ R26, R2, R26 ;  /* 0x0000001a021a7220 */ /* 0x000fe20000410000 */
[----:B------:R-:W-:-:S03]  /*2160*/  FADD.FTZ R28, -R38, R28 ;  /* 0x0000001c261c7221 */ /* 0x000fc60000010100 */
[----:B------:R-:W-:Y:S01]  /*2170*/  FFMA.FTZ R35, R0, R26, R91 ;  /* 0x0000001a00237223 */ /* 0x000fe2000001005b */
[----:B------:R-:W-:Y:S01]  /*2180*/  FMUL.FTZ R27, R27, R34 ;  /* 0x000000221b1b7220 */ /* 0x000fe20000410000 */
[----:B------:R-:W-:Y:S02]  /*2190*/  HADD2.F32 R34, -RZ, R29.H0_H0 ;  /* 0x2000001dff227230 */ /* 0x000fe40000004100 */
[----:B------:R-:W-:Y:S02]  /*21a0*/  HADD2.F32 R25, -RZ, R25.H1_H1 ;  /* 0x30000019ff197230 */ /* 0x000fe40000004100 */
[----:B------:R-:W-:Y:S01]  /*21b0*/  FMUL.FTZ R59, R35, -1.4426950216293334961 ;  /* 0xbfb8aa3b233b7820 */ /* 0x000fe20000410000 */
[----:B------:R-:W-:Y:S01]  /*21c0*/  FMUL.FTZ R28, R2, R28 ;  /* 0x0000001c021c7220 */ /* 0x000fe20000410000 */
[----:B------:R-:W-:Y:S01]  /*21d0*/  FADD.FTZ R34, -R38, R34 ;  /* 0x0000002226227221 */ /* 0x000fe20000010100 */
[----:B------:R-:W-:Y:S01]  /*21e0*/  FMUL.FTZ R53, R53, R30 ;  /* 0x0000001e35357220 */ /* 0x000fe20000410000 */
[----:B------:R-:W-:Y:S01]  /*21f0*/  FMUL.FTZ R25, R25, R57 ;  /* 0x0000003919197220 */ /* 0x000fe20000410000 */
[----:B------:R-:W-:Y:S01]  /*2200*/  FFMA.FTZ R57, R4, R28, R92 ;  /* 0x0000001c04397223 */ /* 0x000fe2000001005c */
[----:B------:R-:W0:Y:S01]  /*2210*/  MUFU.EX2 R59, R59 ;  /* 0x0000003b003b7308 */ /* 0x000e220000000800 */
[----:B------:R-:W-:-:S02]  /*2220*/  HADD2.F32 R30, -RZ, R29.H1_H1 ;  /* 0x3000001dff1e7230 */ /* 0x000fc40000004100 */
[----:B------:R-:W-:Y:S01]  /*2230*/  FMUL.FTZ R29, R2, R34 ;  /* 0x00000022021d7220 */ /* 0x000fe20000410000 */
[----:B------:R-:W-:Y:S02]  /*2240*/  FMUL.FTZ R89, R57, -1.4426950216293334961 ;  /* 0xbfb8aa3b39597820 */ /* 0x000fe40000410000 */
[----:B------:R-:W-:Y:S01]  /*2250*/  FADD.FTZ R30, -R38, R30 ;  /* 0x0000001e261e7221 */ /* 0x000fe20000010100 */
[----:B------:R-:W-:-:S03]  /*2260*/  FFMA.FTZ R60, R52, R29, R45 ;  /* 0x0000001d343c7223 */ /* 0x000fc6000001002d */
[----:B------:R-:W1:Y:S01]  /*2270*/  MUFU.EX2 R89, R89 ;  /* 0x0000005900597308 */ /* 0x000e620000000800 */
[----:B------:R-:W-:Y:S01]  /*2280*/  FMUL.FTZ R30, R2, R30 ;  /* 0x0000001e021e7220 */ /* 0x000fe20000410000 */
[----:B------:R-:W-:-:S03]  /*2290*/  FMUL.FTZ R90, R60, -1.4426950216293334961 ;  /* 0xbfb8aa3b3c5a7820 */ /* 0x000fc60000410000 */
[----:B------:R-:W-:-:S03]  /*22a0*/  FFMA.FTZ R34, R3, R30, R47 ;  /* 0x0000001e03227223 */ /* 0x000fc6000001002f */
[----:B------:R-:W3:Y:S01]  /*22b0*/  MUFU.EX2 R90, R90 ;  /* 0x0000005a005a7308 */ /* 0x000ee20000000800 */
[----:B0-----:R-:W-:Y:S01]  /*22c0*/  FADD.FTZ R59, R59, 1 ;  /* 0x3f8000003b3b7421 */ /* 0x001fe20000010000 */
[----:B------:R-:W-:Y:S01]  /*22d0*/  FMUL.FTZ R61, R34, -1.4426950216293334961 ;  /* 0xbfb8aa3b223d7820 */ /* 0x000fe20000410000 */
[----:B------:R-:W-:-:S05]  /*22e0*/  HADD2.F32 R32, -RZ, R32.H1_H1 ;  /* 0x30000020ff207230 */ /* 0x000fca0000004100 */
[----:B------:R-:W0:Y:S01]  /*22f0*/  MUFU.RCP R59, R59 ;  /* 0x0000003b003b7308 */ /* 0x000e220000001000 */
[----:B-1----:R-:W-:-:S07]  /*2300*/  FADD.FTZ R89, R89, 1 ;  /* 0x3f80000059597421 */ /* 0x002fce0000010000 */
[----:B------:R-:W1:Y:S01]  /*2310*/  MUFU.EX2 R61, R61 ;  /* 0x0000003d003d7308 */ /* 0x000e620000000800 */
[----:B------:R-:W-:Y:S01]  /*2320*/  FMUL.FTZ R31, R32, R31 ;  /* 0x0000001f201f7220 */ /* 0x000fe20000410000 */
[----:B---3--:R-:W-:Y:S01]  /*2330*/  FADD.FTZ R90, R90, 1 ;  /* 0x3f8000005a5a7421 */ /* 0x008fe20000010000 */
[----:B------:R-:W-:-:S05]  /*2340*/  HADD2.F32 R32, -RZ, R33.H0_H0 ;  /* 0x20000021ff207230 */ /* 0x000fca0000004100 */
[----:B------:R-:W3:Y:S01]  /*2350*/  MUFU.RCP R89, R89 ;  /* 0x0000005900597308 */ /* 0x000ee20000001000 */
[----:B------:R-:W-:Y:S01]  /*2360*/  FMUL.FTZ R32, R32, R58 ;  /* 0x0000003a20207220 */ /* 0x000fe20000410000 */
[----:B0-----:R-:W-:-:S06]  /*2370*/  FADD.FTZ R58, -R59, 1 ;  /* 0x3f8000003b3a7421 */ /* 0x001fcc0000010100 */
[----:B------:R-:W0:Y:S01]  /*2380*/  MUFU.RCP R90, R90 ;  /* 0x0000005a005a7308 */ /* 0x000e220000001000 */
[----:B-1----:R-:W-:Y:S01]  /*2390*/  FADD.FTZ R61, R61, 1 ;  /* 0x3f8000003d3d7421 */ /* 0x002fe20000010000 */
[----:B------:R-:W-:-:S06]  /*23a0*/  FFMA.FTZ R58, R35, R58, 1 ;  /* 0x3f800000233a7423 */ /* 0x000fcc000001003a */
[----:B------:R3:W1:Y:S02]  /*23b0*/  MUFU.RCP R35, R61 ;  /* 0x0000003d00237308 */ /* 0x0006640000001000 */
[----:B---3--:R-:W-:-:S04]  /*23c0*/  FADD.FTZ R61, -R89, 1 ;  /* 0x3f800000593d7421 */ /* 0x008fc80000010100 */
[----:B------:R-:W-:Y:S01]  /*23d0*/  FFMA.FTZ R61, R57, R61, 1 ;  /* 0x3f800000393d7423 */ /* 0x000fe2000001003d */
[----:B------:R-:W-:Y:S02]  /*23e0*/  HADD2.F32 R57, -RZ, R33.H1_H1 ;  /* 0x30000021ff397230 */ /* 0x000fe40000004100 */
[----:B0-----:R-:W-:-:S04]  /*23f0*/  FADD.FTZ R33, -R90, 1 ;  /* 0x3f8000005a217421 */ /* 0x001fc80000010100 */
[----:B------:R-:W-:Y:S01]  /*2400*/  FFMA.FTZ R60, R60, R33, 1 ;  /* 0x3f8000003c3c7423 */ /* 0x000fe20000010021 */
[----:B------:R-:W-:Y:S01]  /*2410*/  FMUL.FTZ R33, R57, R53 ;  /* 0x0000003539217220 */ /* 0x000fe20000410000 */
[----:B-1----:R-:W-:Y:S01]  /*2420*/  FADD.FTZ R53, -R35, 1 ;  /* 0x3f80000023357421 */ /* 0x002fe20000010100 */
[----:B------:R-:W-:-:S03]  /*2430*/  FMUL.FTZ R61, R89, R61 ;  /* 0x0000003d593d7220 */ /* 0x000fc60000410000 */
[----:B------:R-:W-:Y:S01]  /*2440*/  FFMA.FTZ R53, R34, R53, 1 ;  /* 0x3f80000022357423 */ /* 0x000fe20000010035 */
[--C-:B------:R-:W-:Y:S02]  /*2450*/  HADD2.F32 R34, -RZ, R36.reuse.H0_H0 ;  /* 0x20000024ff227230 */ /* 0x100fe40000004100 */
[----:B------:R-:W-:Y:S02]  /*2460*/  HADD2.F32 R36, -RZ, R36.H1_H1 ;  /* 0x30000024ff247230 */ /* 0x000fe40000004100 */
[----:B------:R-:W-:-:S03]  /*2470*/  FMUL.FTZ R46, R35, R53 ;  /* 0x00000035232e7220 */ /* 0x000fc60000410000 */
[----:B------:R-:W-:Y:S01]  /*2480*/  FMUL.FTZ R35, R36, R61 ;  /* 0x0000003d24237220 */ /* 0x000fe20000410000 */
[--C-:B------:R-:W-:Y:S02]  /*2490*/  HADD2.F32 R61, -RZ, R50.reuse.H0_H0 ;  /* 0x20000032ff3d7230 */ /* 0x100fe40000004100 */
[----:B------:R-:W-:Y:S01]  /*24a0*/  FMUL.FTZ R89, R90, R60 ;  /* 0x0000003c5a597220 */ /* 0x000fe20000410000 */
[----:B------:R-:W-:Y:S02]  /*24b0*/  HADD2.F32 R60, -RZ, R50.H1_H1 ;  /* 0x30000032ff3c7230 */ /* 0x000fe40000004100 */
[----:B------:R-:W-:Y:S01]  /*24c0*/  FADD.FTZ R61, -R38, R61 ;  /* 0x0000003d263d7221 */ /* 0x000fe20000010100 */
[----:B------:R-:W-:-:S03]  /*24d0*/  FMUL.FTZ R58, R59, R58 ;  /* 0x0000003a3b3a7220 */ /* 0x000fc60000410000 */
[----:B------:R-:W-:Y:S01]  /*24e0*/  FMUL.FTZ R61, R2, R61 ;  /* 0x0000003d023d7220 */ /* 0x000fe20000410000 */
[----:B------:R-:W-:Y:S01]  /*24f0*/  FADD.FTZ R60, -R38, R60 ;  /* 0x0000003c263c7221 */ /* 0x000fe20000010100 */
[----:B------:R-:W-:Y:S01]  /*2500*/  FMUL.FTZ R34, R34, R58 ;  /* 0x0000003a22227220 */ /* 0x000fe20000410000 */
[--C-:B------:R-:W-:Y:S02]  /*2510*/  HADD2.F32 R58, -RZ, R51.reuse.H0_H0 ;  /* 0x20000033ff3a7230 */ /* 0x100fe40000004100 */
[----:B------:R-:W-:Y:S01]  /*2520*/  FFMA.FTZ R59, R0, R61, R91 ;  /* 0x0000003d003b7223 */ /* 0x000fe2000001005b */
[----:B------:R-:W-:Y:S02]  /*2530*/  HADD2.F32 R57, -RZ, R51.H1_H1 ;  /* 0x30000033ff397230 */ /* 0x000fe40000004100 */
[----:B------:R-:W-:Y:S01]  /*2540*/  FMUL.FTZ R60, R2, R60 ;  /* 0x0000003c023c7220 */ /* 0x000fe20000410000 */
[----:B------:R-:W-:Y:S01]  /*2550*/  FMUL.FTZ R36, R59, -1.4426950216293334961 ;  /* 0xbfb8aa3b3b247820 */ /* 0x000fe20000410000 */
[C---:B------:R-:W-:Y:S01]  /*2560*/  FADD.FTZ R58, -R38.reuse, R58 ;  /* 0x0000003a263a7221 */ /* 0x040fe20000010100 */
[----:B------:R-:W-:Y:S01]  /*2570*/  FADD.FTZ R57, -R38, R57 ;  /* 0x0000003926397221 */ /* 0x000fe20000010100 */
[----:B------:R-:W-:-:S02]  /*2580*/  FFMA.FTZ R38, R4, R60, R92 ;  /* 0x0000003c04267223 */ /* 0x000fc4000001005c */
[----:B------:R0:W1:Y:S01]  /*2590*/  MUFU.EX2 R92, R36 ;  /* 0x00000024005c7308 */ /* 0x0000620000000800 */
[----:B------:R-:W-:-:S04]  /*25a0*/  FMUL.FTZ R58, R2, R58 ;  /* 0x0000003a023a7220 */ /* 0x000fc80000410000 */
[----:B------:R-:W-:Y:S01]  /*25b0*/  FFMA.FTZ R51, R52, R58, R45 ;  /* 0x0000003a34337223 */ /* 0x000fe2000001002d */
[----:B------:R-:W-:Y:S01]  /*25c0*/  FMUL.FTZ R91, R0, R6 ;  /* 0x00000006005b7220 */ /* 0x000fe20000410000 */
[----:B------:R-:W-:Y:S01]  /*25d0*/  FMUL.FTZ R57, R2, R57 ;  /* 0x0000003902397220 */ /* 0x000fe20000410000 */
[----:B------:R-:W-:Y:S01]  /*25e0*/  FMUL.FTZ R90, R38, -1.4426950216293334961 ;  /* 0xbfb8aa3b265a7820 */ /* 0x000fe20000410000 */
[----:B0-----:R-:W-:Y:S02]  /*25f0*/  HADD2.F32 R36, -RZ, R37.H0_H0 ;  /* 0x20000025ff247230 */ /* 0x001fe40000004100 */
[----:B------:R-:W-:Y:S01]  /*2600*/  FMUL.FTZ R50, R51, -1.4426950216293334961 ;  /* 0xbfb8aa3b33327820 */ /* 0x000fe20000410000 */
[----:B------:R-:W-:Y:S01]  /*2610*/  FFMA.FTZ R91, R81, R91, RZ ;  /* 0x0000005b515b7223 */ /* 0x000fe200000100ff */
[----:B------:R-:W3:Y:S01]  /*2620*/  LDL.LU R45, [R1+0x48] ;  /* 0x00004800012d7983 */ /* 0x000ee20000300800 */
[----:B------:R-:W-:-:S03]  /*2630*/  FMUL.FTZ R36, R36, R89 ;  /* 0x0000005924247220 */ /* 0x000fc60000410000 */
[----:B------:R-:W0:Y:S01]  /*2640*/  MUFU.EX2 R50, R50 ;  /* 0x0000003200327308 */ /* 0x000e220000000800 */
[----:B-1----:R-:W-:Y:S01]  /*2650*/  FADD.FTZ R89, R92, 1 ;  /* 0x3f8000005c597421 */ /* 0x002fe20000010000 */
[----:B------:R-:W-:-:S04]  /*2660*/  FMUL.FTZ R92, R4, R7 ;  /* 0x00000007045c7220 */ /* 0x000fc80000410000 */
[----:B------:R-:W-:Y:S01]  /*2670*/  FFMA.FTZ R91, R80, R92, R91 ;  /* 0x0000005c505b7223 */ /* 0x000fe2000001005b */
[----:B------:R-:W-:Y:S01]  /*2680*/  FFMA.FTZ R92, R0, R6, RZ ;  /* 0x00000006005c7223 */ /* 0x000fe200000100ff */
[----:B------:R-:W-:-:S03]  /*2690*/  FFMA.FTZ R53, R3, R57, R47 ;  /* 0x0000003903357223 */ /* 0x000fc6000001002f */
[----:B------:R-:W-:Y:S01]  /*26a0*/  FFMA.FTZ R92, R4, R7, R92 ;  /* 0x00000007045c7223 */ /* 0x000fe2000001005c */
[----:B------:R-:W1:Y:S03]  /*26b0*/  MUFU.EX2 R90, R90 ;  /* 0x0000005a005a7308 */ /* 0x000e660000000800 */
[CC--:B------:R-:W-:Y:S01]  /*26c0*/  FFMA.FTZ R47, R39.reuse, R8.reuse, R92 ;  /* 0x00000008272f7223 */ /* 0x0c0fe2000001005c */
[----:B------:R-:W-:Y:S01]  /*26d0*/  FMUL.FTZ R39, R39, R8 ;  /* 0x0000000827277220 */ /* 0x000fe20000410000 */
[----:B0-----:R-:W-:-:S03]  /*26e0*/  FADD.FTZ R92, R50, 1 ;  /* 0x3f800000325c7421 */ /* 0x001fc60000010000 */
[----:B------:R-:W-:Y:S01]  /*26f0*/  FFMA.FTZ R50, R82, R39, R91 ;  /* 0x0000002752327223 */ /* 0x000fe2000001005b */
[----:B------:R-:W-:-:S06]  /*2700*/  FMUL.FTZ R91, R53, -1.4426950216293334961 ;  /* 0xbfb8aa3b355b7820 */ /* 0x000fcc0000410000 */
[----:B------:R-:W0:Y:S01]  /*2710*/  MUFU.EX2 R91, R91 ;  /* 0x0000005b005b7308 */ /* 0x000e220000000800 */
[----:B-1----:R-:W-:-:S07]  /*2720*/  FADD.FTZ R90, R90, 1 ;  /* 0x3f8000005a5a7421 */ /* 0x002fce0000010000 */
[----:B------:R-:W1:Y:S08]  /*2730*/  MUFU.RCP R89, R89 ;  /* 0x0000005900597308 */ /* 0x000e700000001000 */
[----:B------:R-:W4:Y:S01]  /*2740*/  MUFU.RCP R90, R90 ;  /* 0x0000005a005a7308 */ /* 0x000f220000001000 */
[----:B0-----:R-:W-:-:S07]  /*2750*/  FADD.FTZ R39, R91, 1 ;  /* 0x3f8000005b277421 */ /* 0x001fce0000010000 */
[----:B------:R-:W0:Y:S01]  /*2760*/  MUFU.RCP R92, R92 ;  /* 0x0000005c005c7308 */ /* 0x000e220000001000 */
[----:B-1----:R-:W-:-:S07]  /*2770*/  FADD.FTZ R91, -R89, 1 ;  /* 0x3f800000595b7421 */ /* 0x002fce0000010100 */
[----:B------:R-:W1:Y:S01]  /*2780*/  MUFU.RCP R39, R39 ;  /* 0x0000002700277308 */ /* 0x000e620000001000 */
[----:B------:R-:W-:Y:S01]  /*2790*/  FFMA.FTZ R91, R59, R91, 1 ;  /* 0x3f8000003b5b7423 */ /* 0x000fe2000001005b */
[----:B----4-:R-:W-:-:S04]  /*27a0*/  FADD.FTZ R59, -R90, 1 ;  /* 0x3f8000005a3b7421 */ /* 0x010fc80000010100 */
[----:B------:R-:W-:Y:S01]  /*27b0*/  FFMA.FTZ R59, R38, R59, 1 ;  /* 0x3f800000263b7423 */ /* 0x000fe2000001003b */
[----:B0-----:R-:W-:-:S04]  /*27c0*/  FADD.FTZ R38, -R92, 1 ;  /* 0x3f8000005c267421 */ /* 0x001fc80000010100 */
[----:B------:R-:W-:Y:S01]  /*27d0*/  FFMA.FTZ R38, R51, R38, 1 ;  /* 0x3f80000033267423 */ /* 0x000fe20000010026 */
[----:B-1----:R-:W-:-:S04]  /*27e0*/  FADD.FTZ R51, -R39, 1 ;  /* 0x3f80000027337421 */ /* 0x002fc80000010100 */
[----:B------:R-:W-:Y:S01]  /*27f0*/  FFMA.FTZ R51, R53, R51, 1 ;  /* 0x3f80000035337423 */ /* 0x000fe20000010033 */
[----:B------:R-:W-:Y:S01]  /*2800*/  FMUL.FTZ R92, R92, R38 ;  /* 0x000000265c5c7220 */ /* 0x000fe20000410000 */
[--C-:B--2---:R-:W-:Y:S02]  /*2810*/  HADD2.F32 R38, -RZ, R40.reuse.H0_H0 ;  /* 0x20000028ff267230 */ /* 0x104fe40000004100 */
[----:B------:R-:W-:Y:S01]  /*2820*/  FMUL.FTZ R51, R39, R51 ;  /* 0x0000003327337220 */ /* 0x000fe20000410000 */
[----:B------:R-:W-:Y:S02]  /*2830*/  HADD2.F32 R39, -RZ, R40.H1_H1 ;  /* 0x30000028ff277230 */ /* 0x000fe40000004100 */
[--C-:B------:R-:W-:Y:S02]  /*2840*/  HADD2.F32 R40, -RZ, R41.reuse.H0_H0 ;  /* 0x20000029ff287230 */ /* 0x100fe40000004100 */
[----:B------:R-:W-:-:S05]  /*2850*/  HADD2.F32 R41, -RZ, R41.H1_H1 ;  /* 0x30000029ff297230 */ /* 0x000fca0000004100 */
[----:B------:R-:W-:Y:S01]  /*2860*/  FMUL.FTZ R41, R41, R51 ;  /* 0x0000003329297220 */ /* 0x000fe20000410000 */
        /* <DEDUP_REMOVED lines=14> */
[----:B------:R-:W-:Y:S01]  /*2950*/  FMUL.FTZ R50, R52, R16 ;  /* 0x0000001034327220 */ /* 0x000fe20000410000 */
[----:B------:R-:W-:-:S03]  /*2960*/  FFMA.FTZ R53, R3, R9, R47 ;  /* 0x0000000903357223 */ /* 0x000fc6000001002f */
[----:B------:R-:W-:Y:S01]  /*2970*/  FFMA.FTZ R51, R72, R50, R51 ;  /* 0x0000003248337223 */ /* 0x000fe20000010033 */
[----:B------:R-:W-:-:S04]  /*2980*/  FMUL.FTZ R50, R3, R17 ;  /* 0x0000001103327220 */ /* 0x000fc80000410000 */
[----:B------:R-:W-:Y:S01]  /*2990*/  FFMA.FTZ R51, R71, R50, R51 ;  /* 0x0000003247337223 */ /* 0x000fe20000010033 */
[C---:B------:R-:W-:Y:S01]  /*29a0*/  FFMA.FTZ R50, R0.reuse, R10, R53 ;  /* 0x0000000a00327223 */ /* 0x040fe20000010035 */
[----:B------:R-:W-:-:S03]  /*29b0*/  FMUL.FTZ R53, R0, R18 ;  /* 0x0000001200357220 */ /* 0x000fc60000410000 */
[----:B------:R-:W-:Y:S01]  /*29c0*/  FFMA.FTZ R50, R4, R11, R50 ;  /* 0x0000000b04327223 */ /* 0x000fe20000010032 */
[----:B------:R-:W-:-:S03]  /*29d0*/  FFMA.FTZ R51, R70, R53, R51 ;  /* 0x0000003546337223 */ /* 0x000fc60000010033 */
        /* <DEDUP_REMOVED lines=41> */
[----:B------:R-:W-:Y:S02]  /*2c70*/  HADD2.F32 R37, -RZ, R37.H1_H1 ;  /* 0x30000025ff257230 */ /* 0x000fe40000004100 */
[----:B------:R-:W-:Y:S01]  /*2c80*/  FFMA.FTZ R50, R52, R32, R50 ;  /* 0x0000002034327223 */ /* 0x000fe20000010032 */
[----:B------:R-:W-:Y:S01]  /*2c90*/  FFMA.FTZ R53, R28, R53, R51 ;  /* 0x000000351c357223 */ /* 0x000fe20000010033 */
[----:B------:R-:W-:-:S02]  /*2ca0*/  FMUL.FTZ R51, R52, R36 ;  /* 0x0000002434337220 */ /* 0x000fc40000410000 */
[----:B------:R-:W-:Y:S01]  /*2cb0*/  FFMA.FTZ R50, R3, R33, R50 ;  /* 0x0000002103327223 */ /* 0x000fe20000010032 */
[----:B------:R-:W-:Y:S01]  /*2cc0*/  FMUL.FTZ R37, R37, R46 ;  /* 0x0000002e25257220 */ /* 0x000fe20000410000 */
[----:B------:R-:W-:Y:S01]  /*2cd0*/  FMUL.FTZ R91, R89, R91 ;  /* 0x0000005b595b7220 */ /* 0x000fe20000410000 */
[----:B------:R-:W-:Y:S01]  /*2ce0*/  FFMA.FTZ R51, R29, R51, R53 ;  /* 0x000000331d337223 */ /* 0x000fe20000010035 */
[----:B------:R-:W-:Y:S01]  /*2cf0*/  FFMA.FTZ R50, R0, R34, R50 ;  /* 0x0000002200327223 */ /* 0x000fe20000010032 */
        /* <DEDUP_REMOVED lines=8> */
[----:B------:R-:W-:Y:S01]  /*2d80*/  HFMA2.MMA R59, -RZ, RZ, 0, 2.384185791015625e-06 ;  /* 0x00000028ff3b7435 */ /* 0x000fe200000001ff */
[----:B------:R-:W-:Y:S01]  /*2d90*/  FFMA.FTZ R51, R61, R53, R51 ;  /* 0x000000353d337223 */ /* 0x000fe20000010033 */
[----:B------:R-:W-:Y:S01]  /*2da0*/  FMUL.FTZ R53, R4, R39 ;  /* 0x0000002704357220 */ /* 0x000fe20000410000 */
[----:B------:R-:W-:Y:S01]  /*2db0*/  FFMA.FTZ R50, R3, R37, R50 ;  /* 0x0000002503327223 */ /* 0x000fe20000010032 */
[----:B------:R-:W-:Y:S01]  /*2dc0*/  FMUL.FTZ R40, R40, R92 ;  /* 0x0000005c28287220 */ /* 0x000fe20000410000 */
[----:B------:R-:W2:Y:S01]  /*2dd0*/  LDL.LU R46, [R1+0x44] ;  /* 0x00004400012e7983 */ /* 0x000ea20000300800 */
[----:B------:R-:W-:Y:S01]  /*2de0*/  FFMA.FTZ R51, R60, R53, R51 ;  /* 0x000000353c337223 */ /* 0x000fe20000010033 */
[----:B------:R-:W-:-:S02]  /*2df0*/  FFMA.FTZ R53, R0, R38, R50 ;  /* 0x0000002600357223 */ /* 0x000fc40000010032 */
[----:B------:R-:W4:Y:S01]  /*2e00*/  LDL.LU R47, [R1+0x40] ;  /* 0x00004000012f7983 */ /* 0x000f220000300800 */
[----:B------:R-:W-:Y:S02]  /*2e10*/  IMAD R59, R48, R59, UR8 ;  /* 0x00000008303b7e24 */ /* 0x000fe4000f8e023b */
[----:B------:R-:W-:Y:S01]  /*2e20*/  FFMA.FTZ R53, R4, R39, R53 ;  /* 0x0000002704357223 */ /* 0x000fe20000010035 */
[CC--:B------:R-:W-:Y:S01]  /*2e30*/  FMUL.FTZ R50, R52.reuse, R40.reuse ;  /* 0x0000002834327220 */ /* 0x0c0fe20000410000 */
[----:B------:R-:W5:Y:S02]  /*2e40*/  LDL.LU R48, [R1+0x3c] ;  /* 0x00003c0001307983 */ /* 0x000f640000300800 */
[----:B------:R-:W-:Y:S01]  /*2e50*/  FFMA.FTZ R53, R52, R40, R53 ;  /* 0x0000002834357223 */ /* 0x000fe20000010035 */
[----:B------:R-:W-:Y:S02]  /*2e60*/  LEA R52, R49, R59, 0x3 ;  /* 0x0000003b31347211 */ /* 0x000fe400078e18ff */
[----:B------:R-:W5:Y:S01]  /*2e70*/  LDL.LU R49, [R1+0x38] ;  /* 0x0000380001317983 */ /* 0x000f620000300800 */
[----:B------:R-:W-:Y:S01]  /*2e80*/  UIADD3 UR9, UP0, UR11, 0x24, URZ ;  /* 0x000000240b097890 */ /* 0x000fe2000ff1e03f */
[----:B------:R-:W0:Y:S01]  /*2e90*/  S2R R92, SR_TID.X ;  /* 0x00000000005c7919 */ /* 0x000e220000002100 */
        /* <DEDUP_REMOVED lines=8> */
[----:B------:R-:W-:Y:S01]  /*2f20*/  FFMA.FTZ R42, R74, R14, R42 ;  /* 0x0000000e4a2a7223 */ /* 0x000fe2000001002a */
[----:B------:R-:W-:Y:S01]  /*2f30*/  UISETP.GE.AND.EX UP0, UPT, UR10, UR7, UPT, UP0 ;  /* 0x000000070a00728c */ /* 0x000fe2000bf06300 */
[----:B------:R-:W-:Y:S01]  /*2f40*/  FADD.FTZ R43, R43, R14 ;  /* 0x0000000e2b2b7221 */ /* 0x000fe20000010000 */
[----:B------:R-:W-:Y:S01]  /*2f50*/  FFMA.FTZ R44, R73, R15, R44 ;  /* 0x0000000f492c7223 */ /* 0x000fe2000001002c */
[----:B------:R-:W-:Y:S01]  /*2f60*/  FFMA.FTZ R42, R70, R18, R42 ;  /* 0x00000012462a7223 */ /* 0x000fe2000001002a */
[----:B------:R-:W-:Y:S01]  /*2f70*/  FFMA.FTZ R51, R58, R50, R51 ;  /* 0x000000323a337223 */ /* 0x000fe20000010033 */
[----:B------:R-:W-:Y:S01]  /*2f80*/  FADD.FTZ R43, R43, R18 ;  /* 0x000000122b2b7221 */ /* 0x000fe20000010000 */
[----:B------:R-:W-:Y:S01]  /*2f90*/  FFMA.FTZ R44, R69, R19, R44 ;  /* 0x00000013452c7223 */ /* 0x000fe2000001002c */
[----:B------:R-:W-:Y:S01]  /*2fa0*/  PLOP3.LUT P0, PT, PT, PT, UP0, 0x80, 0x0 ;  /* 0x000000000000781c */ /* 0x000fe20003f0f008 */
[----:B------:R-:W-:Y:S01]  /*2fb0*/  FMUL.FTZ R50, R3, R41 ;  /* 0x0000002903327220 */ /* 0x000fe20000410000 */
[----:B------:R-:W-:Y:S01]  /*2fc0*/  FFMA.FTZ R42, R66, R22, R42 ;  /* 0x00000016422a7223 */ /* 0x000fe2000001002a */
[----:B------:R-:W-:Y:S01]  /*2fd0*/  FADD.FTZ R43, R43, R22 ;  /* 0x000000162b2b7221 */ /* 0x000fe20000010000 */
[----:B------:R-:W-:Y:S01]  /*2fe0*/  FFMA.FTZ R44, R65, R23, R44 ;  /* 0x00000017412c7223 */ /* 0x000fe2000001002c */
[----:B------:R-:W-:Y:S01]  /*2ff0*/  FFMA.FTZ R51, R57, R50, R51 ;  /* 0x0000003239337223 */ /* 0x000fe20000010033 */
[----:B------:R-:W-:Y:S01]  /*3000*/  FFMA.FTZ R50, R3, R41, R53 ;  /* 0x0000002903327223 */ /* 0x000fe20000010035 */
[----:B---3--:R-:W-:-:S04]  /*3010*/  FADD.FTZ R45, R7, R45 ;  /* 0x0000002d072d7221 */ /* 0x008fc80000010000 */
[----:B------:R-:W-:-:S04]  /*3020*/  FADD.FTZ R45, R45, R11 ;  /* 0x0000000b2d2d7221 */ /* 0x000fc80000010000 */
[----:B------:R-:W-:-:S04]  /*3030*/  FADD.FTZ R45, R45, R15 ;  /* 0x0000000f2d2d7221 */ /* 0x000fc80000010000 */
[----:B------:R-:W-:-:S04]  /*3040*/  FADD.FTZ R45, R45, R19 ;  /* 0x000000132d2d7221 */ /* 0x000fc80000010000 */
[----:B------:R-:W-:Y:S01]  /*3050*/  FADD.FTZ R45, R45, R23 ;  /* 0x000000172d2d7221 */ /* 0x000fe20000010000 */
        /* <DEDUP_REMOVED lines=9> */
[----:B0-----:R-:W-:Y:S01]  /*30f0*/  ISETP.GT.U32.AND P1, PT, R92, 0xf, PT ;  /* 0x0000000f5c00780c */ /* 0x001fe20003f24070 */
[----:B------:R-:W-:Y:S01]  /*3100*/  FFMA.FTZ R42, R61, R38, R42 ;  /* 0x000000263d2a7223 */ /* 0x000fe2000001002a */
[----:B------:R-:W-:Y:S01]  /*3110*/  FADD.FTZ R43, R43, R38 ;  /* 0x000000262b2b7221 */ /* 0x000fe20000010000 */
[----:B------:R-:W-:Y:S01]  /*3120*/  FFMA.FTZ R44, R60, R39, R44 ;  /* 0x000000273c2c7223 */ /* 0x000fe2000001002c */
[----:B------:R-:W-:Y:S01]  /*3130*/  FADD.FTZ R45, R45, R39 ;  /* 0x000000272d2d7221 */ /* 0x000fe20000010000 */
[----:B------:R-:W-:Y:S01]  /*3140*/  BAR.SYNC.DEFER_BLOCKING 0x0 ;  /* 0x0000000000007b1d */ /* 0x000fe20000010000 */
[----:B--2---:R-:W-:Y:S01]  /*3150*/  FFMA.FTZ R46, R82, R8, R46 ;  /* 0x00000008522e7223 */ /* 0x004fe2000001002e */
[----:B----4-:R-:W-:Y:S01]  /*3160*/  FADD.FTZ R47, R8, R47 ;  /* 0x0000002f082f7221 */ /* 0x010fe20000010000 */
[----:B-----5:R-:W-:-:S02]  /*3170*/  FFMA.FTZ R48, R79, R9, R48 ;  /* 0x000000094f307223 */ /* 0x020fc40000010030 */
[----:B------:R-:W-:Y:S01]  /*3180*/  FFMA.FTZ R46, R76, R12, R46 ;  /* 0x0000000c4c2e7223 */ /* 0x000fe2000001002e */
[----:B------:R-:W-:Y:S01]  /*3190*/  FADD.FTZ R49, R9, R49 ;  /* 0x0000003109317221 */ /* 0x000fe20000010000 */
[----:B------:R-:W-:Y:S01]  /*31a0*/  FADD.FTZ R47, R47, R12 ;  /* 0x0000000c2f2f7221 */ /* 0x000fe20000010000 */
[----:B------:R-:W-:Y:S02]  /*31b0*/  FFMA.FTZ R48, R75, R13, R48 ;  /* 0x0000000d4b307223 */ /* 0x000fe40000010030 */
        /* <DEDUP_REMOVED lines=25> */
[----:B-1----:R-:W-:Y:S06]  /*3350*/  @!P0 BRA `(.L_x_3523) ;  /* 0x0000000000d48947 */ /* 0x002fec0003800000 */
[----:B------:R-:W2:Y:S04]  /*3360*/  LDL R53, [R1+0x34] ;  /* 0x0000340001357983 */ /* 0x000ea80000100800 */
[----:B------:R-:W3:Y:S04]  /*3370*/  LDL R91, [R1+0x30] ;  /* 0x00003000015b7983 */ /* 0x000ee80000100800 */
[----:B------:R-:W4:Y:S04]  /*3380*/  LDL R90, [R1+0x2c] ;  /* 0x00002c00015a7983 */ /* 0x000f280000100800 */
[----:B------:R-:W5:Y:S01]  /*3390*/  LDL R89, [R1+0x28] ;  /* 0x0000280001597983 */ /* 0x000f620000100800 */
[----:B------:R-:W0:Y:S01]  /*33a0*/  S2UR UR15, SR_CgaCtaId ;  /* 0x00000000000f79c3 */ /* 0x000e220000008800 */
[----:B------:R-:W-:Y:S01]  /*33b0*/  UMOV UR5, 0x400 ;  /* 0x0000040000057882 */ /* 0x000fe20000000000 */
[----:B------:R-:W-:-:S04]  /*33c0*/  SHF.L.U32 R51, R92, 0x1, RZ ;  /* 0x000000015c337819 */ /* 0x000fc800000006ff */
[----:B------:R-:W-:Y:S01]  /*33d0*/  LOP3.LUT R51, R51, 0x18, RZ, 0xc0, !PT ;  /* 0x0000001833337812 */ /* 0x000fe200078ec0ff */
        /* <DEDUP_REMOVED lines=9> */
[C---:B------:R-:W-:Y:S02]  /*3470*/  IADD3 R52, R50.reuse, R52, RZ ;  /* 0x0000003432347210 */ /* 0x040fe40007ffe0ff */
[----:B------:R-:W-:-:S03]  /*3480*/  IADD3 R51, R50, R51, RZ ;  /* 0x0000003332337210 */ /* 0x000fc60007ffe0ff */
[----:B------:R0:W-:Y:S04]  /*3490*/  STS.64 [R52], R46 ;  /* 0x0000002e34007388 */ /* 0x0001e80000000a00 */
[----:B------:R-:W-:Y:S01]  /*34a0*/  STS.64 [R51], R48 ;  /* 0x0000003033007388 */ /* 0x000fe20000000a00 */
[----:B0-----:R-:W0:Y:S02]  /*34b0*/  S2R R52, SR_TID.X ;  /* 0x0000000000347919 */ /* 0x001e240000002100 */
[----:B0-----:R-:W-:-:S04]  /*34c0*/  SHF.R.S32.HI R59, RZ, 0x1f, R52 ;  /* 0x0000001fff3b7819 */ /* 0x001fc80000011434 */
[----:B------:R-:W-:-:S04]  /*34d0*/  LEA.HI R59, R59, R52, RZ, 0x2 ;  /* 0x000000343b3b7211 */ /* 0x000fc800078f10ff */
[----:B------:R-:W-:-:S04]  /*34e0*/  SHF.R.S32.HI R59, RZ, 0x2, R59 ;  /* 0x00000002ff3b7819 */ /* 0x000fc8000001143b */
        /* <DEDUP_REMOVED lines=12> */
[-C--:B----4-:R-:W-:Y:S01]  /*35b0*/  LEA R50, R90, R59.reuse, 0x3 ;  /* 0x0000003b5a327211 */ /* 0x090fe200078e18ff */
[----:B------:R-:W-:Y:S01]  /*35c0*/  FADD.FTZ R53, R51, R53 ;  /* 0x0000003533357221 */ /* 0x000fe20000010000 */
[----:B------:R-:W0:Y:S04]  /*35d0*/  LDC.64 R90, c[0x0][0x260] ;  /* 0x00009800ff5a7b82 */ /* 0x000e280000000a00 */
[----:B------:R-:W1:Y:S02]  /*35e0*/  LDS.64 R50, [R50+0x1400] ;  /* 0x0014000032327984 */ /* 0x000e640000000a00 */
[----:B-1----:R-:W-:Y:S01]  /*35f0*/  FADD.FTZ R52, R52, R50 ;  /* 0x0000003234347221 */ /* 0x002fe20000010000 */
[----:B-----5:R-:W-:Y:S01]  /*3600*/  LEA R50, R89, R59, 0x3 ;  /* 0x0000003b59327211 */ /* 0x020fe200078e18ff */
[----:B------:R-:W-:-:S05]  /*3610*/  FADD.FTZ R53, R53, R51 ;  /* 0x0000003335357221 */ /* 0x000fca0000010000 */
[----:B------:R-:W1:Y:S02]  /*3620*/  LDS.64 R50, [R50+0x1e00] ;  /* 0x001e000032327984 */ /* 0x000e640000000a00 */
[----:B-1----:R-:W-:Y:S01]  /*3630*/  FADD.FTZ R50, R52, R50 ;  /* 0x0000003234327221 */ /* 0x002fe20000010000 */
[----:B------:R-:W-:Y:S01]  /*3640*/  MOV R52, UR5 ;  /* 0x0000000500347c02 */ /* 0x000fe20008000f00 */
[----:B------:R-:W-:-:S04]  /*3650*/  FADD.FTZ R51, R53, R51 ;  /* 0x0000003335337221 */ /* 0x000fc80000010000 */
[----:B------:R-:W-:-:S05]  /*3660*/  IMAD R52, R52, 0x500, R92 ;  /* 0x0000050034347824 */ /* 0x000fca00078e025c */
[----:B------:R-:W-:-:S04]  /*3670*/  IADD3 R52, R52, UR14, RZ ;  /* 0x0000000e34347c10 */ /* 0x000fc8000fffe0ff */
[----:B------:R-:W-:-:S05]  /*3680*/  SHF.L.U32 R52, R52, 0x1, RZ ;  /* 0x0000000134347819 */ /* 0x000fca00000006ff */
[----:B0-----:R-:W-:-:S05]  /*3690*/  IMAD.WIDE.U32 R52, R52, 0x4, R90 ;  /* 0x0000000434347825 */ /* 0x001fca00078e005a */
[----:B------:R0:W-:Y:S02]  /*36a0*/  STG.E.64 desc[UR12][R52.64+0x4800], R50 ;  /* 0x0048003234007986 */ /* 0x0001e4000c101b0c */
.L_x_3523:
        /* <DEDUP_REMOVED lines=209> */
.L_x_3525:
[----:B------:R-:W-:Y:S05]  /*43c0*/  BSYNC B0 ;  /* 0x0000000000007941 */ /* 0x000fea0003800000 */
.L_x_3524:
        /* <DEDUP_REMOVED lines=23> */
.L_x_3527:
[----:B------:R-:W-:Y:S05]  /*4540*/  BSYNC B0 ;  /* 0x0000000000007941 */ /* 0x000fea0003800000 */
.L_x_3526:
        /* <DEDUP_REMOVED lines=17> */
.L_x_3530:
[----:B------:R-:W2:Y:S04]  /*4660*/  LD.E.STRONG.GPU R53, desc[UR12][R50.64] ;  /* 0x0000000c32357980 */ /* 0x000ea8000c10f900 */
[----:B--2---:R-:W-:Y:S01]  /*4670*/  CCTL.IVALL ;  /* 0x00000000ff00798f */ /* 0x004fe20002000000 */
[----:B------:R-:W-:Y:S05]  /*4680*/  YIELD ;  /* 0x0000000000007946 */ /* 0x000fea0003800000 */
[----:B-----5:R-:W-:-:S04]  /*4690*/  LOP3.LUT R53, R53, R52, RZ, 0x3c, !PT ;  /* 0x0000003435357212 */ /* 0x020fc800078e3cff */
[----:B------:R-:W-:-:S13]  /*46a0*/  ISETP.GT.AND P1, PT, R53, -0x1, PT ;  /* 0xffffffff3500780c */ /* 0x000fda0003f24270 */
[----:B------:R-:W-:Y:S05]  /*46b0*/  @P1 BRA `(.L_x_3530) ;  /* 0xfffffffc00e81947 */ /* 0x000fea000383ffff */
.L_x_3529:
[----:B------:R-:W-:Y:S05]  /*46c0*/  WARPSYNC.ALL ;  /* 0x0000000000007948 */ /* 0x000fea0003800000 */
[----:B------:R-:W-:Y:S06]  /*46d0*/  BAR.SYNC.DEFER_BLOCKING 0x0 ;  /* 0x0000000000007b1d */ /* 0x000fec0000010000 */
[----:B------:R-:W-:Y:S05]  /*46e0*/  BRA `(.L_x_3531) ;  /* 0x0000000000687947 */ /* 0x000fea0003800000 */
.L_x_3528:
        /* <DEDUP_REMOVED lines=18> */
.L_x_3533:
[----:B------:R-:W2:Y:S04]  /*4810*/  LD.E.STRONG.GPU R53, desc[UR12][R50.64] ;  /* 0x0000000c32357980 */ /* 0x000ea8000c10f900 */
[----:B--2---:R-:W-:Y:S01]  /*4820*/  CCTL.IVALL ;  /* 0x00000000ff00798f */ /* 0x004fe20002000000 */
[----:B------:R-:W-:Y:S05]  /*4830*/  YIELD ;  /* 0x0000000000007946 */ /* 0x000fea0003800000 */
[----:B-----5:R-:W-:-:S04]  /*4840*/  LOP3.LUT R53, R53, R52, RZ, 0x3c, !PT ;  /* 0x0000003435357212 */ /* 0x020fc800078e3cff */
[----:B------:R-:W-:-:S13]  /*4850*/  ISETP.GT.AND P1, PT, R53, -0x1, PT ;  /* 0xffffffff3500780c */ /* 0x000fda0003f24270 */
[----:B------:R-:W-:Y:S05]  /*4860*/  @P1 BRA `(.L_x_3533) ;  /* 0xfffffffc00e81947 */ /* 0x000fea000383ffff */
.L_x_3532:
[----:B------:R-:W-:Y:S05]  /*4870*/  WARPSYNC.ALL ;  /* 0x0000000000007948 */ /* 0x000fea0003800000 */
[----:B------:R-:W-:Y:S06]  /*4880*/  BAR.SYNC.DEFER_BLOCKING 0x0 ;  /* 0x0000000000007b1d */ /* 0x000fec0000010000 */
.L_x_3531:
[----:B------:R-:W1:Y:S01]  /*4890*/  S2R R89, SR_TID.X ;  /* 0x0000000000597919 */ /* 0x000e620000002100 */
[----:B------:R-:W2:Y:S01]  /*48a0*/  LDL.LU R59, [R1+0x24] ;  /* 0x00002400013b7983 */ /* 0x000ea20000300800 */
[----:B0-----:R-:W-:Y:S01]  /*48b0*/  MOV R51, UR4 ;  /* 0x0000000400337c02 */ /* 0x001fe20008000f00 */
[----:B------:R-:W0:Y:S01]  /*48c0*/  S2UR UR14, SR_CgaCtaId ;  /* 0x00000000000e79c3 */ /* 0x000e220000008800 */
[----:B------:R-:W-:Y:S01]  /*48d0*/  UMOV UR5, 0x400 ;  /* 0x0000040000057882 */ /* 0x000fe20000000000 */
[----:B------:R-:W-:Y:S01]  /*48e0*/  USHF.L.U32 UR11, UR11, 0x2, URZ ;  /* 0x000000020b0b7899 */ /* 0x000fe2000800063f */
[----:B------:R-:W3:Y:S01]  /*48f0*/  LDL.LU R90, [R1+0x1c] ;  /* 0x00001c00015a7983 */ /* 0x000ee20000300800 */
[----:B-1----:R-:W-:-:S13]  /*4900*/  ISETP.GT.U32.AND P1, PT, R89, 0x1f, PT ;  /* 0x0000001f5900780c */ /* 0x002fda0003f24070 */
[----:B------:R-:W1:Y:S08]  /*4910*/  @!P1 LDC R50, c[0x0][0x10] ;  /* 0x00000400ff329b82 */ /* 0x000e700000000800 */
[----:B------:R-:W4:Y:S01]  /*4920*/  @!P1 LDC.64 R52, c[0x0][0x260] ;  /* 0x00009800ff349b82 */ /* 0x000f220000000a00 */
[----:B-1----:R-:W-:Y:S01]  /*4930*/  @!P1 IMAD R50, R50, R51, UR6 ;  /* 0x0000000632329e24 */ /* 0x002fe2000f8e0233 */
[----:B------:R-:W-:-:S04]  /*4940*/  @!P1 LOP3.LUT R51, R89, 0x7ffffff8, RZ, 0xc0, !PT ;  /* 0x7ffffff859339812 */ /* 0x000fc800078ec0ff */
[----:B------:R-:W-:Y:S02]  /*4950*/  @!P1 LEA R50, R50, R51, 0x5 ;  /* 0x0000003332329211 */ /* 0x000fe400078e28ff */
[----:B------:R-:W-:-:S04]  /*4960*/  @!P1 LOP3.LUT R51, R89, 0x7, RZ, 0xc0, !PT ;  /* 0x0000000759339812 */ /* 0x000fc800078ec0ff */
[----:B------:R-:W-:-:S04]  /*4970*/  @!P1 IADD3 R50, R50, R51, RZ ;  /* 0x0000003332329210 */ /* 0x000fc80007ffe0ff */
[----:B------:R-:W-:-:S05]  /*4980*/  @!P1 SHF.L.U32 R50, R50, 0x1, RZ ;  /* 0x0000000132329819 */ /* 0x000fca00000006ff */
[----:B----4-:R-:W-:-:S06]  /*4990*/  @!P1 IMAD.WIDE.U32 R50, R50, 0x4, R52 ;  /* 0x0000000432329825 */ /* 0x010fcc00078e0034 */
[----:B------:R-:W4:Y:S01]  /*49a0*/  @!P1 LDG.E.64 R50, desc[UR12][R50.64] ;  /* 0x0000000c32329981 */ /* 0x000f22000c1e1b00 */
[----:B------:R-:W-:Y:S01]  /*49b0*/  HFMA2.MMA R52, -RZ, RZ, 0, 0 ;  /* 0x00000000ff347435 */ /* 0x000fe200000001ff */
[----:B------:R-:W-:Y:S02]  /*49c0*/  UIADD3 UR5, UR5, 0x3480, URZ ;  /* 0x0000348005057890 */ /* 0x000fe4000fffe03f */
[----:B------:R-:W-:Y:S02]  /*49d0*/  ULOP3.LUT UR11, UR11, 0xc, URZ, 0xc0, !UPT ;  /* 0x0000000c0b0b7892 */ /* 0x000fe4000f8ec03f */
[----:B0-----:R-:W-:-:S03]  /*49e0*/  ULEA UR5, UR14, UR5, 0x18 ;  /* 0x000000050e057291 */ /* 0x001fc6000f8ec03f */
[----:B------:R-:W-:Y:S01]  /*49f0*/  ULDC.64 UR14, c[0x0][0x210] ;  /* 0x00008400000e7ab9 */ /* 0x000fe20000000a00 */
[----:B----4-:R-:W-:Y:S01]  /*4a00*/  @!P1 FADD.FTZ R52, RZ, R50 ;  /* 0x00000032ff349221 */ /* 0x010fe20000010000 */
        /* <DEDUP_REMOVED lines=17> */
[----:B------:R-:W-:Y:S01]  /*4b20*/  @!P1 FMUL.FTZ R51, R51, 4.8828125727595761418e-05 ;  /* 0x384ccccd33339820 */ /* 0x000fe20000410000 */
[----:B------:R-:W4:Y:S04]  /*4b30*/  LDL.LU R89, [R1+0x20] ;  /* 0x0000200001597983 */ /* 0x000f280000300800 */
[----:B------:R2:W-:Y:S02]  /*4b40*/  @!P1 STS.64 [R52+UR5], R50 ;  /* 0x0000003234009988 */ /* 0x0005e40008000a05 */
[----:B--2---:R-:W-:-:S04]  /*4b50*/  IADD3 R50, R59, -UR11, RZ ;  /* 0x8000000b3b327c10 */ /* 0x004fc8000fffe0ff */
[----:B------:R-:W-:Y:S01]  /*4b60*/  LEA R50, R50, UR5, 0x3 ;  /* 0x0000000532327c11 */ /* 0x000fe2000f8e18ff */
[----:B------:R-:W-:Y:S06]  /*4b70*/  BAR.SYNC.DEFER_BLOCKING 0x0 ;  /* 0x0000000000007b1d */ /* 0x000fec0000010000 */
[----:B------:R-:W0:Y:S02]  /*4b80*/  LDS.64 R52, [R50] ;  /* 0x0000000032347984 */ /* 0x000e240000000a00 */
[C-C-:B0-----:R-:W-:Y:S01]  /*4b90*/  FFMA.FTZ R6, R0.reuse, R6, -R52.reuse ;  /* 0x0000000600067223 */ /* 0x141fe20000010834 */
[C-C-:B------:R-:W-:Y:S01]  /*4ba0*/  FFMA.FTZ R10, R0.reuse, R10, -R52.reuse ;  /* 0x0000000a000a7223 */ /* 0x140fe20000010834 */
[C-C-:B------:R-:W-:Y:S01]  /*4bb0*/  FFMA.FTZ R14, R0.reuse, R14, -R52.reuse ;  /* 0x0000000e000e7223 */ /* 0x140fe20000010834 */
[C-C-:B------:R-:W-:Y:S01]  /*4bc0*/  FFMA.FTZ R18, R0.reuse, R18, -R52.reuse ;  /* 0x0000001200127223 */ /* 0x140fe20000010834 */
[C-C-:B------:R-:W-:Y:S01]  /*4bd0*/  FFMA.FTZ R22, R0.reuse, R22, -R52.reuse ;  /* 0x0000001600167223 */ /* 0x140fe20000010834 */
[C-C-:B------:R-:W-:Y:S01]  /*4be0*/  FFMA.FTZ R27, R0.reuse, R27, -R52.reuse ;  /* 0x0000001b001b7223 */ /* 0x140fe20000010834 */
[C-C-:B------:R-:W-:Y:S01]  /*4bf0*/  FFMA.FTZ R34, R0.reuse, R34, -R52.reuse ;  /* 0x0000002200227223 */ /* 0x140fe20000010834 */
[----:B------:R-:W-:Y:S01]  /*4c00*/  FFMA.FTZ R0, R0, R38, -R52 ;  /* 0x0000002600007223 */ /* 0x000fe20000010834 */
[----:B------:R-:W-:-:S02]  /*4c10*/  HADD2.F32 R38, -RZ, R5.H0_H0 ;  /* 0x20000005ff267230 */ /* 0x000fc40000004100 */
[----:B------:R-:W-:Y:S02]  /*4c20*/  HADD2.F32 R5, -RZ, R5.H0_H0 ;  /* 0x20000005ff057230 */ /* 0x000fe40000004100 */
        /* <DEDUP_REMOVED lines=24> */
[----:B------:R-:W2:Y:S01]  /*4db0*/  LDL.LU R52, [R1+0x14] ;  /* 0x0000140001347983 */ /* 0x000ea20000300800 */
[----:B------:R-:W-:-:S03]  /*4dc0*/  FFMA.FTZ R39, R82, -R53, R38 ;  /* 0x8000003552277223 */ /* 0x000fc60000010026 */
[----:B------:R-:W5:Y:S01]  /*4dd0*/  LDL.LU R50, [R1+0x18] ;  /* 0x0000180001327983 */ /* 0x000f620000300800 */
[----:B------:R-:W-:-:S03]  /*4de0*/  FFMA.FTZ R61, R61, -R53, R0 ;  /* 0x800000353d3d7223 */ /* 0x000fc60000010000 */
[----:B------:R-:W5:Y:S01]  /*4df0*/  LDL.LU R40, [R1+0xc] ;  /* 0x00000c0001287983 */ /* 0x000f620000300800 */
[----:B------:R-:W-:-:S03]  /*4e00*/  FMUL.FTZ R0, R2, R39 ;  /* 0x0000002702007220 */ /* 0x000fc60000410000 */
[----:B------:R-:W5:Y:S01]  /*4e10*/  LDL.LU R39, [R1+0x10] ;  /* 0x0000100001277983 */ /* 0x000f620000300800 */
[----:B------:R-:W-:-:S03]  /*4e20*/  FFMA.FTZ R29, R29, -R53, R36 ;  /* 0x800000351d1d7223 */ /* 0x000fc60000010024 */
[----:B------:R-:W5:Y:S01]  /*4e30*/  LDL.LU R38, [R1+0x4] ;  /* 0x0000040001267983 */ /* 0x000f620000300800 */
[----:B------:R-:W-:-:S03]  /*4e40*/  FFMA.FTZ R15, R73, -R53, R15 ;  /* 0x80000035490f7223 */ /* 0x000fc6000001000f */
[----:B------:R-:W5:Y:S01]  /*4e50*/  LDL.LU R36, [R1+0x8] ;  /* 0x0000080001247983 */ /* 0x000f620000300800 */
[----:B------:R-:W-:Y:S01]  /*4e60*/  FFMA.FTZ R73, R72, -R53, R16 ;  /* 0x8000003548497223 */ /* 0x000fe20000010010 */
[----:B------:R-:W-:Y:S02]  /*4e70*/  FMUL.FTZ R16, R2, R15 ;  /* 0x0000000f02107220 */ /* 0x000fe40000410000 */
[----:B------:R-:W5:Y:S01]  /*4e80*/  LDL.LU R15, [R1] ;  /* 0x00000000010f7983 */ /* 0x000f620000300800 */
[-C--:B------:R-:W-:Y:S01]  /*4e90*/  FFMA.FTZ R9, R79, -R53.reuse, R9 ;  /* 0x800000354f097223 */ /* 0x080fe20000010009 */
[-C--:B------:R-:W-:Y:S01]  /*4ea0*/  FFMA.FTZ R6, R81, -R53.reuse, R6 ;  /* 0x8000003551067223 */ /* 0x080fe20000010006 */
[-C--:B------:R-:W-:Y:S01]  /*4eb0*/  FFMA.FTZ R7, R80, -R53.reuse, R7 ;  /* 0x8000003550077223 */ /* 0x080fe20000010007 */
[-C--:B------:R-:W-:Y:S01]  /*4ec0*/  FFMA.FTZ R11, R77, -R53.reuse, R11 ;  /* 0x800000354d0b7223 */ /* 0x080fe2000001000b */
[----:B------:R-:W-:Y:S01]  /*4ed0*/  FFMA.FTZ R13, R75, -R53, R13 ;  /* 0x800000354b0d7223 */ /* 0x000fe2000001000d */
[----:B------:R-:W-:Y:S01]  /*4ee0*/  FMUL.FTZ R9, R2, R9 ;  /* 0x0000000902097220 */ /* 0x000fe20000410000 */
[-C--:B------:R-:W-:Y:S01]  /*4ef0*/  FFMA.FTZ R17, R71, -R53.reuse, R17 ;  /* 0x8000003547117223 */ /* 0x080fe20000010011 */
[-C--:B------:R-:W-:Y:S01]  /*4f00*/  FFMA.FTZ R19, R69, -R53.reuse, R19 ;  /* 0x8000003545137223 */ /* 0x080fe20000010013 */
[-C--:B------:R-:W-:Y:S01]  /*4f10*/  FFMA.FTZ R21, R67, -R53.reuse, R21 ;  /* 0x8000003543157223 */ /* 0x080fe20000010015 */
[-C--:B------:R-:W-:Y:S01]  /*4f20*/  FFMA.FTZ R23, R65, -R53.reuse, R23 ;  /* 0x8000003541177223 */ /* 0x080fe20000010017 */
[-C--:B------:R-:W-:Y:S01]  /*4f30*/  FFMA.FTZ R25, R63, -R53.reuse, R25 ;  /* 0x800000353f197223 */ /* 0x080fe20000010019 */
[----:B------:R-:W-:Y:S01]  /*4f40*/  FFMA.FTZ R75, R60, -R53, R4 ;  /* 0x800000353c4b7223 */ /* 0x000fe20000010004 */
        /* <DEDUP_REMOVED lines=17> */
[----:B---3--:R-:W-:Y:S01]  /*5060*/  IADD3 R4, P1, R90, UR14, RZ ;  /* 0x0000000e5a047c10 */ /* 0x008fe2000ff3e0ff */
[----:B------:R-:W-:Y:S01]  /*5070*/  FFMA.FTZ R3, R57, -R53, R3 ;  /* 0x8000003539037223 */ /* 0x000fe20000010003 */
[----:B------:R-:W-:Y:S01]  /*5080*/  F2FP.F16.F32.PACK_AB R0, R9, R0 ;  /* 0x000000000900723e */ /* 0x000fe200000000ff */
[C---:B------:R-:W-:Y:S01]  /*5090*/  FMUL.FTZ R41, R2.reuse, R41 ;  /* 0x0000002902297220 */ /* 0x040fe20000410000 */
        /* <DEDUP_REMOVED lines=28> */
[----:B------:R-:W-:Y:S02]  /*5260*/  PRMT R11, R0, 0x7632, R11 ;  /* 0x00007632000b7816 */ /* 0x000fe4000000000b */
[----:B------:R-:W-:Y:S02]  /*5270*/  F2FP.F16.F32.PACK_AB R41, R32, R41 ;  /* 0x000000292029723e */ /* 0x000fe400000000ff */
[----:B------:R-:W-:Y:S02]  /*5280*/  F2FP.F16.F32.PACK_AB R51, R34, R51 ;  /* 0x000000332233723e */ /* 0x000fe400000000ff */
[----:B------:R-:W-:Y:S02]  /*5290*/  F2FP.F16.F32.PACK_AB R16, R16, R59 ;  /* 0x0000003b1010723e */ /* 0x000fe400000000ff */
[----:B------:R-:W-:Y:S02]  /*52a0*/  PRMT R13, R41, 0x7632, R13 ;  /* 0x00007632290d7816 */ /* 0x000fe4000000000d */
[----:B------:R-:W-:-:S02]  /*52b0*/  F2FP.F16.F32.PACK_AB R24, R24, R73 ;  /* 0x000000491818723e */ /* 0x000fc400000000ff */
[----:B------:R-:W-:Y:S02]  /*52c0*/  F2FP.F16.F32.PACK_AB R12, R12, R71 ;  /* 0x000000470c0c723e */ /* 0x000fe400000000ff */
[----:B------:R-:W-:Y:S02]  /*52d0*/  F2FP.F16.F32.PACK_AB R26, R26, R69 ;  /* 0x000000451a1a723e */ /* 0x000fe400000000ff */
[----:B------:R-:W-:Y:S02]  /*52e0*/  F2FP.F16.F32.PACK_AB R14, R14, R67 ;  /* 0x000000430e0e723e */ /* 0x000fe400000000ff */
[----:B------:R-:W-:Y:S02]  /*52f0*/  F2FP.F16.F32.PACK_AB R22, R22, R65 ;  /* 0x000000411616723e */ /* 0x000fe400000000ff */
[----:B------:R-:W-:Y:S02]  /*5300*/  F2FP.F16.F32.PACK_AB R10, R10, R27 ;  /* 0x0000001b0a0a723e */ /* 0x000fe400000000ff */
[----:B------:R-:W-:-:S02]  /*5310*/  F2FP.F16.F32.PACK_AB R20, R20, R55 ;  /* 0x000000371414723e */ /* 0x000fc400000000ff */
[----:B------:R-:W-:Y:S02]  /*5320*/  F2FP.F16.F32.PACK_AB R28, R28, R63 ;  /* 0x0000003f1c1c723e */ /* 0x000fe400000000ff */
[----:B------:R-:W-:Y:S02]  /*5330*/  F2FP.F16.F32.PACK_AB R18, R18, R29 ;  /* 0x0000001d1212723e */ /* 0x000fe400000000ff */
[----:B------:R-:W-:Y:S02]  /*5340*/  F2FP.F16.F32.PACK_AB R8, R8, R61 ;  /* 0x0000003d0808723e */ /* 0x000fe400000000ff */
[----:B------:R-:W-:Y:S02]  /*5350*/  F2FP.F16.F32.PACK_AB R9, R30, R9 ;  /* 0x000000091e09723e */ /* 0x000fe400000000ff */
[----:B----4-:R-:W-:-:S05]  /*5360*/  IADD3.X R5, R89, UR15, RZ, P1, !PT ;  /* 0x0000000f59057c10 */ /* 0x010fca0008ffe4ff */
[----:B------:R-:W-:Y:S04]  /*5370*/  STG.E.U16 desc[UR12][R4.64], R6 ;  /* 0x0000000604007986 */ /* 0x000fe8000c10150c */
[----:B------:R0:W-:Y:S04]  /*5380*/  STG.E.U16 desc[UR12][R4.64+0x4], R0 ;  /* 0x0000040004007986 */ /* 0x0001e8000c10150c */
[----:B------:R-:W-:Y:S04]  /*5390*/  STG.E.U16 desc[UR12][R4.64+0x2], R7 ;  /* 0x0000020704007986 */ /* 0x000fe8000c10150c */
[----:B------:R1:W-:Y:S01]  /*53a0*/  STG.E.U16 desc[UR12][R4.64+0x6], R11 ;  /* 0x0000060b04007986 */ /* 0x0003e2000c10150c */
[----:B0-----:R-:W-:-:S02]  /*53b0*/  PRMT R0, R51, 0x7632, R0 ;  /* 0x0000763233007816 */ /* 0x001fc40000000000 */
[----:B-1----:R-:W-:Y:S02]  /*53c0*/  PRMT R5, R16, 0x7632, R5 ;  /* 0x0000763210057816 */ /* 0x002fe40000000005 */
[----:B------:R-:W-:Y:S01]  /*53d0*/  PRMT R11, R12, 0x7632, R11 ;  /* 0x000076320c0b7816 */ /* 0x000fe2000000000b */
[----:B------:R-:W-:Y:S01]  /*53e0*/  ULOP3.LUT UR4, UR4, 0x1, URZ, 0x3c, !UPT ;  /* 0x0000000104047892 */ /* 0x000fe2000f8e3c3f */
[----:B------:R-:W-:Y:S01]  /*53f0*/  UMOV UR5, UR10 ;  /* 0x0000000a00057c82 */ /* 0x000fe20008000000 */
[----:B------:R-:W-:Y:S01]  /*5400*/  UMOV UR11, UR9 ;  /* 0x00000009000b7c82 */ /* 0x000fe20008000000 */
[----:B--2---:R-:W-:-:S04]  /*5410*/  IADD3 R2, P1, R52, UR14, RZ ;  /* 0x0000000e34027c10 */ /* 0x004fc8000ff3e0ff */
[----:B-----5:R-:W-:Y:S02]  /*5420*/  IADD3.X R3, R50, UR15, RZ, P1, !PT ;  /* 0x0000000f32037c10 */ /* 0x020fe40008ffe4ff */
[----:B------:R-:W-:-:S04]  /*5430*/  IADD3 R6, P1, R40, UR14, RZ ;  /* 0x0000000e28067c10 */ /* 0x000fc8000ff3e0ff */
[----:B------:R-:W-:Y:S01]  /*5440*/  IADD3.X R7, R39, UR15, RZ, P1, !PT ;  /* 0x0000000f27077c10 */ /* 0x000fe20008ffe4ff */
[----:B------:R-:W-:Y:S01]  /*5450*/  STG.E.U16 desc[UR12][R2.64], R41 ;  /* 0x0000002902007986 */ /* 0x000fe2000c10150c */
[----:B------:R-:W-:-:S03]  /*5460*/  IADD3 R4, P1, R38, UR14, RZ ;  /* 0x0000000e26047c10 */ /* 0x000fc6000ff3e0ff */
[----:B------:R-:W-:Y:S04]  /*5470*/  STG.E.U16 desc[UR12][R2.64+0x2], R13 ;  /* 0x0000020d02007986 */ /* 0x000fe8000c10150c */
[----:B------:R-:W-:Y:S04]  /*5480*/  STG.E.U16 desc[UR12][R2.64+0x4], R51 ;  /* 0x0000043302007986 */ /* 0x000fe8000c10150c */
[----:B------:R0:W-:Y:S04]  /*5490*/  STG.E.U16 desc[UR12][R2.64+0x6], R0 ;  /* 0x0000060002007986 */ /* 0x0001e8000c10150c */
[----:B------:R1:W-:Y:S01]  /*54a0*/  STG.E.U16 desc[UR12][R6.64+0x2], R5 ;  /* 0x0000020506007986 */ /* 0x0003e2000c10150c */
[----:B0-----:R-:W-:-:S02]  /*54b0*/  PRMT R3, R24, 0x7632, R3 ;  /* 0x0000763218037816 */ /* 0x001fc40000000003 */
        /* <DEDUP_REMOVED lines=42> */
.L_x_3522:
        /* <DEDUP_REMOVED lines=12> */
[----:B------:R-:W-:Y:S01]  /*5820*/  MOV R15, 0xffffffff ;  /* 0xffffffff000f7802 */ /* 0x000fe20000000f00 */
        /* <DEDUP_REMOVED lines=43> */
.L_x_3551:
        /* <DEDUP_REMOVED lines=46> */
.L_x_3538:
[----:B------:R-:W-:Y:S05]  /*5dc0*/  BSYNC B1 ;  /* 0x0000000000017941 */ /* 0x000fea0003800000 */
.L_x_3537:
        /* <DEDUP_REMOVED lines=21> */
.L_x_3541:
        /* <DEDUP_REMOVED lines=55> */
.L_x_3540:
[----:B------:R-:W-:Y:S05]  /*6290*/  BSYNC B1 ;  /* 0x0000000000017941 */ /* 0x000fea0003800000 */
.L_x_3539:
        /* <DEDUP_REMOVED lines=35> */
.L_x_3543:
[----:B------:R-:W-:Y:S05]  /*64d0*/  BSYNC B1 ;  /* 0x0000000000017941 */ /* 0x000fea0003800000 */
.L_x_3542:
        /* <DEDUP_REMOVED lines=15> */
.L_x_3536:
[----:B------:R-:W-:Y:S05]  /*65d0*/  BSYNC B0 ;  /* 0x0000000000007941 */ /* 0x000fea0003800000 */
.L_x_3535:
        /* <DEDUP_REMOVED lines=49> */
.L_x_3560:
        /* <DEDUP_REMOVED lines=45> */
.L_x_3570:
        /* <DEDUP_REMOVED lines=39> */
.L_x_3580:
[----:B--2---:R-:W-:Y:S01]  /*6e30*/  FADD.FTZ R17, R25, R23 ;  /* 0x0000001719117221 */ /* 0x004fe20000010000 */
[----:B------:R-:W-:Y:S02]  /*6e40*/  @!P1 F2FP.F16.F32.PACK_AB R15, RZ, R31 ;  /* 0x0000001fff0f923e */ /* 0x000fe400000000ff */
[----:B------:R-:W-:Y:S02]  /*6e50*/  LEA.HI R26, R16, 0x3c, RZ, 0x1c ;  /* 0x0000003c101a7811 */ /* 0x000fe400078fe0ff */
[----:B------:R-:W-:Y:S01]  /*6e60*/  @!P1 F2FP.F16.F32.PACK_AB R17, RZ, R17 ;  /* 0x00000011ff11923e */ /* 0x000fe200000000ff */
[----:B------:R3:W-:Y:S04]  /*6e70*/  @!P1 STG.E.U16 desc[UR12][R18.64+0x50], R15 ;  /* 0x0000500f12009986 */ /* 0x0007e8000c10150c */
[----:B------:R3:W-:Y:S02]  /*6e80*/  @!P1 STG.E.U16 desc[UR12][R20.64+0x50], R17 ;  /* 0x0000501114009986 */ /* 0x0007e4000c10150c */
.L_x_3546:
[----:B------:R-:W-:Y:S05]  /*6e90*/  BSYNC B0 ;  /* 0x0000000000007941 */ /* 0x000fea0003800000 */
.L_x_3545:
        /* <DEDUP_REMOVED lines=161> */
.L_x_3614:
        /* <DEDUP_REMOVED lines=9> */
.L_x_3544:
        /* <DEDUP_REMOVED lines=8> */
.L_x_3547:
[----:B------:R-:W-:Y:S01]  /*79c0*/  HFMA2.MMA R17, -RZ, RZ, 0, 4.76837158203125e-07 ;  /* 0x00000008ff117435 */ /* 0x000fe200000001ff */
[----:B-1----:R-:W-:Y:S02]  /*79d0*/  MOV R24, R18 ;  /* 0x0000001200187202 */ /* 0x002fe40000000f00 */
[----:B------:R-:W-:Y:S02]  /*79e0*/  MOV R22, 0x101f ;  /* 0x0000101f00167802 */ /* 0x000fe40000000f00 */
[----:B0-----:R-:W-:-:S07]  /*79f0*/  MOV R15, 0xffff ;  /* 0x0000ffff000f7802 */ /* 0x001fce0000000f00 */
[----:B--2---:R-:W-:Y:S05]  /*7a00*/  WARPSYNC.COLLECTIVE R15, `(.L_x_3552) ;  /* 0x000000000f087348 */ /* 0x004fea0003c00000 */
[----:B------:R0:W1:Y:S02]  /*7a10*/  SHFL.BFLY P2, R23, R24, R17, R22 ;  /* 0x0c00001118177389 */ /* 0x0000640000040016 */
[----:B012---:R-:W-:Y:S01]  /*7a20*/  ENDCOLLECTIVE ;  /* 0x000000000000791b */ /* 0x007fe20003800000 */
.L_x_3552:
[----:B------:R-:W-:Y:S02]  /*7a30*/  MOV R24, R19 ;  /* 0x0000001300187202 */ /* 0x000fe40000000f00 */
[----:B------:R-:W-:-:S07]  /*7a40*/  MOV R21, R23 ;  /* 0x0000001700157202 */ /* 0x000fce0000000f00 */
[----:B------:R-:W-:Y:S05]  /*7a50*/  WARPSYNC.COLLECTIVE R15, `(.L_x_3553) ;  /* 0x000000000f087348 */ /* 0x000fea0003c00000 */
[----:B------:R0:W1:Y:S02]  /*7a60*/  SHFL.BFLY P2, R23, R24, R17, R22 ;  /* 0x0c00001118177389 */ /* 0x0000640000040016 */
[----:B01----:R-:W-:Y:S01]  /*7a70*/  ENDCOLLECTIVE ;  /* 0x000000000000791b */ /* 0x003fe20003800000 */
.L_x_3553:
[----:B------:R-:W-:Y:S01]  /*7a80*/  FADD.FTZ R21, R21, R18 ;  /* 0x0000001215157221 */ /* 0x000fe20000010000 */
[----:B------:R-:W-:-:S04]  /*7a90*/  HFMA2.MMA R17, -RZ, RZ, 0, 2.384185791015625e-07 ;  /* 0x00000004ff117435 */ /* 0x000fc800000001ff */
[----:B------:R-:W-:Y:S02]  /*7aa0*/  MOV R24, R21 ;  /* 0x0000001500187202 */ /* 0x000fe40000000f00 */
[----:B------:R-:W-:-:S07]  /*7ab0*/  MOV R20, R23 ;  /* 0x0000001700147202 */ /* 0x000fce0000000f00 */
[----:B------:R-:W-:Y:S05]  /*7ac0*/  WARPSYNC.COLLECTIVE R15, `(.L_x_3554) ;  /* 0x000000000f087348 */ /* 0x000fea0003c00000 */
[----:B------:R0:W1:Y:S02]  /*7ad0*/  SHFL.BFLY P2, R23, R24, R17, R22 ;  /* 0x0c00001118177389 */ /* 0x0000640000040016 */
[----:B01----:R-:W-:Y:S01]  /*7ae0*/  ENDCOLLECTIVE ;  /* 0x000000000000791b */ /* 0x003fe20003800000 */
.L_x_3554:
[----:B------:R-:W-:-:S05]  /*7af0*/  FADD.FTZ R20, R20, R19 ;  /* 0x0000001314147221 */ /* 0x000fca0000010000 */
[----:B------:R-:W-:Y:S02]  /*7b00*/  MOV R24, R20 ;  /* 0x0000001400187202 */ /* 0x000fe40000000f00 */
[----:B------:R-:W-:-:S07]  /*7b10*/  MOV R26, R23 ;  /* 0x00000017001a7202 */ /* 0x000fce0000000f00 */
[----:B------:R-:W-:Y:S05]  /*7b20*/  WARPSYNC.COLLECTIVE R15, `(.L_x_3555) ;  /* 0x000000000f087348 */ /* 0x000fea0003c00000 */
[----:B------:R0:W1:Y:S02]  /*7b30*/  SHFL.BFLY P2, R23, R24, R17, R22 ;  /* 0x0c00001118177389 */ /* 0x0000640000040016 */
[----:B01----:R-:W-:Y:S01]  /*7b40*/  ENDCOLLECTIVE ;  /* 0x000000000000791b */ /* 0x003fe20003800000 */
.L_x_3555:
[----:B------:R-:W-:Y:S01]  /*7b50*/  FADD.FTZ R26, R21, R26 ;  /* 0x0000001a151a7221 */ /* 0x000fe20000010000 */
[----:B------:R-:W-:-:S04]  /*7b60*/  HFMA2.MMA R17, -RZ, RZ, 0, 1.1920928955078125e-07 ;  /* 0x00000002ff117435 */ /* 0x000fc800000001ff */
[----:B------:R-:W-:Y:S02]  /*7b70*/  MOV R24, R26 ;  /* 0x0000001a00187202 */ /* 0x000fe40000000f00 */
[----:B------:R-:W-:-:S07]  /*7b80*/  MOV R25, R23 ;  /* 0x0000001700197202 */ /* 0x000fce0000000f00 */
[----:B------:R-:W-:Y:S05]  /*7b90*/  WARPSYNC.COLLECTIVE R15, `(.L_x_3556) ;  /* 0x000000000f087348 */ /* 0x000fea0003c00000 */
[----:B------:R0:W1:Y:S02]  /*7ba0*/  SHFL.BFLY P2, R23, R24, R17, R22 ;  /* 0x0c00001118177389 */ /* 0x0000640000040016 */
[----:B01----:R-:W-:Y:S01]  /*7bb0*/  ENDCOLLECTIVE ;  /* 0x000000000000791b */ /* 0x003fe20003800000 */
.L_x_3556:
[----:B------:R-:W-:-:S05]  /*7bc0*/  FADD.FTZ R25, R20, R25 ;  /* 0x0000001914197221 */ /* 0x000fca0000010000 */
[----:B------:R-:W-:Y:S02]  /*7bd0*/  MOV R24, R25 ;  /* 0x0000001900187202 */ /* 0x000fe40000000f00 */
[----:B------:R-:W-:-:S07]  /*7be0*/  MOV R27, R23 ;  /* 0x00000017001b7202 */ /* 0x000fce0000000f00 */
[----:B------:R-:W-:Y:S05]  /*7bf0*/  WARPSYNC.COLLECTIVE R15, `(.L_x_3557) ;  /* 0x000000000f087348 */ /* 0x000fea0003c00000 */
[----:B------:R0:W1:Y:S02]  /*7c00*/  SHFL.BFLY P2, R23, R24, R17, R22 ;  /* 0x0c00001118177389 */ /* 0x0000640000040016 */
[----:B01----:R-:W-:Y:S01]  /*7c10*/  ENDCOLLECTIVE ;  /* 0x000000000000791b */ /* 0x003fe20003800000 */
.L_x_3557:
[----:B------:R-:W-:Y:S01]  /*7c20*/  FADD.FTZ R27, R26, R27 ;  /* 0x0000001b1a1b7221 */ /* 0x000fe20000010000 */
[----:B------:R-:W-:-:S04]  /*7c30*/  HFMA2.MMA R17, -RZ, RZ, 0, 5.9604644775390625e-08 ;  /* 0x00000001ff117435 */ /* 0x000fc800000001ff */
[----:B------:R-:W-:Y:S02]  /*7c40*/  MOV R24, R27 ;  /* 0x0000001b00187202 */ /* 0x000fe40000000f00 */
[----:B------:R-:W-:-:S07]  /*7c50*/  MOV R18, R23 ;  /* 0x0000001700127202 */ /* 0x000fce0000000f00 */
[----:B------:R-:W-:Y:S05]  /*7c60*/  WARPSYNC.COLLECTIVE R15, `(.L_x_3558) ;  /* 0x000000000f087348 */ /* 0x000fea0003c00000 */
[----:B------:R0:W1:Y:S02]  /*7c70*/  SHFL.BFLY P2, R23, R24, R17, R22 ;  /* 0x0c00001118177389 */ /* 0x0000640000040016 */
[----:B01----:R-:W-:Y:S01]  /*7c80*/  ENDCOLLECTIVE ;  /* 0x000000000000791b */ /* 0x003fe20003800000 */
.L_x_3558:
[----:B------:R-:W-:-:S05]  /*7c90*/  FADD.FTZ R28, R25, R18 ;  /* 0x00000012191c7221 */ /* 0x000fca0000010000 */
[----:B------:R-:W-:Y:S02]  /*7ca0*/  MOV R24, R28 ;  /* 0x0000001c00187202 */ /* 0x000fe40000000f00 */
[----:B------:R-:W-:-:S07]  /*7cb0*/  MOV R30, R23 ;  /* 0x00000017001e7202 */ /* 0x000fce0000000f00 */
[----:B------:R-:W-:Y:S05]  /*7cc0*/  WARPSYNC.COLLECTIVE R15, `(.L_x_3559) ;  /* 0x000000000f087348 */ /* 0x000fea0003c00000 */
[----:B------:R0:W1:Y:S02]  /*7cd0*/  SHFL.BFLY P2, R23, R24, R17, R22 ;  /* 0x0c00001118177389 */ /* 0x0000640000040016 */
[----:B01----:R-:W-:Y:S01]  /*7ce0*/  ENDCOLLECTIVE ;  /* 0x000000000000791b */ /* 0x003fe20003800000 */
.L_x_3559:
[----:B------:R-:W-:Y:S01]  /*7cf0*/  FADD.FTZ R30, R27, R30 ;  /* 0x0000001e1b1e7221 */ /* 0x000fe20000010000 */
[----:B------:R-:W-:Y:S06]  /*7d00*/  BRA `(.L_x_3560) ;  /* 0xffffffe800f87947 */ /* 0x000fec000383ffff */
.L_x_3548:
        /* <DEDUP_REMOVED lines=8> */
.L_x_3562:
[----:B------:R-:W-:Y:S05]  /*7d90*/  BSYNC B1 ;  /* 0x0000000000017941 */ /* 0x000fea0003800000 */
.L_x_3561:
        /* <DEDUP_REMOVED lines=8> */
.L_x_3563:
[----:B------:R-:W-:Y:S01]  /*7e20*/  FADD.FTZ R28, R28, R25 ;  /* 0x000000191c1c7221 */ /* 0x000fe20000010000 */
[----:B------:R-:W-:-:S04]  /*7e30*/  HFMA2.MMA R17, -RZ, RZ, 0, 2.384185791015625e-07 ;  /* 0x00000004ff117435 */ /* 0x000fc800000001ff */
[----:B------:R-:W-:Y:S02]  /*7e40*/  MOV R24, R28 ;  /* 0x0000001c00187202 */ /* 0x000fe40000000f00 */
[----:B------:R-:W-:-:S07]  /*7e50*/  MOV R27, R23 ;  /* 0x00000017001b7202 */ /* 0x000fce0000000f00 */
[----:B------:R-:W-:Y:S05]  /*7e60*/  WARPSYNC.COLLECTIVE R15, `(.L_x_3564) ;  /* 0x000000000f087348 */ /* 0x000fea0003c00000 */
[----:B------:R0:W1:Y:S02]  /*7e70*/  SHFL.BFLY P2, R23, R24, R17, R22 ;  /* 0x0c00001118177389 */ /* 0x0000640000040016 */
[----:B01----:R-:W-:Y:S01]  /*7e80*/  ENDCOLLECTIVE ;  /* 0x000000000000791b */ /* 0x003fe20003800000 */
.L_x_3564:
[----:B------:R-:W-:-:S05]  /*7e90*/  FADD.FTZ R27, R27, R26 ;  /* 0x0000001a1b1b7221 */ /* 0x000fca0000010000 */
[----:B------:R-:W-:Y:S02]  /*7ea0*/  MOV R24, R27 ;  /* 0x0000001b00187202 */ /* 0x000fe40000000f00 */
[----:B------:R-:W-:-:S07]  /*7eb0*/  MOV R29, R23 ;  /* 0x00000017001d7202 */ /* 0x000fce0000000f00 */
[----:B------:R-:W-:Y:S05]  /*7ec0*/  WARPSYNC.COLLECTIVE R15, `(.L_x_3565) ;  /* 0x000000000f087348 */ /* 0x000fea0003c00000 */
[----:B------:R0:W1:Y:S02]  /*7ed0*/  SHFL.BFLY P2, R23, R24, R17, R22 ;  /* 0x0c00001118177389 */ /* 0x0000640000040016 */
[----:B01----:R-:W-:Y:S01]  /*7ee0*/  ENDCOLLECTIVE ;  /* 0x000000000000791b */ /* 0x003fe20003800000 */
.L_x_3565:
[----:B------:R-:W-:Y:S01]  /*7ef0*/  FADD.FTZ R29, R28, R29 ;  /* 0x0000001d1c1d7221 */ /* 0x000fe20000010000 */
[----:B------:R-:W-:-:S04]  /*7f00*/  HFMA2.MMA R17, -RZ, RZ, 0, 1.1920928955078125e-07 ;  /* 0x00000002ff117435 */ /* 0x000fc800000001ff */
[----:B------:R-:W-:Y:S02]  /*7f10*/  MOV R24, R29 ;  /* 0x0000001d00187202 */ /* 0x000fe40000000f00 */
[----:B------:R-:W-:-:S07]  /*7f20*/  MOV R30, R23 ;  /* 0x00000017001e7202 */ /* 0x000fce0000000f00 */
[----:B------:R-:W-:Y:S05]  /*7f30*/  WARPSYNC.COLLECTIVE R15, `(.L_x_3566) ;  /* 0x000000000f087348 */ /* 0x000fea0003c00000 */
[----:B------:R0:W1:Y:S02]  /*7f40*/  SHFL.BFLY P2, R23, R24, R17, R22 ;  /* 0x0c00001118177389 */ /* 0x0000640000040016 */
[----:B01----:R-:W-:Y:S01]  /*7f50*/  ENDCOLLECTIVE ;  /* 0x000000000000791b */ /* 0x003fe20003800000 */
.L_x_3566:
[----:B------:R-:W-:-:S05]  /*7f60*/  FADD.FTZ R30, R27, R30 ;  /* 0x0000001e1b1e7221 */ /* 0x000fca0000010000 */
[----:B------:R-:W-:Y:S02]  /*7f70*/  MOV R24, R30 ;  /* 0x0000001e00187202 */ /* 0x000fe40000000f00 */
[----:B------:R-:W-:-:S07]  /*7f80*/  MOV R32, R23 ;  /* 0x0000001700207202 */ /* 0x000fce0000000f00 */
[----:B------:R-:W-:Y:S05]  /*7f90*/  WARPSYNC.COLLECTIVE R15, `(.L_x_3567) ;  /* 0x000000000f087348 */ /* 0x000fea0003c00000 */
[----:B------:R0:W1:Y:S02]  /*7fa0*/  SHFL.BFLY P2, R23, R24, R17, R22 ;  /* 0x0c00001118177389 */ /* 0x0000640000040016 */
[----:B01----:R-:W-:Y:S01]  /*7fb0*/  ENDCOLLECTIVE ;  /* 0x000000000000791b */ /* 0x003fe20003800000 */
.L_x_3567:
[----:B------:R-:W-:Y:S01]  /*7fc0*/  FADD.FTZ R32, R29, R32 ;  /* 0x000000201d207221 */ /* 0x000fe20000010000 */
[----:B------:R-:W-:-:S04]  /*7fd0*/  HFMA2.MMA R17, -RZ, RZ, 0, 5.9604644775390625e-08 ;  /* 0x00000001ff117435 */ /* 0x000fc800000001ff */
[----:B------:R-:W-:Y:S02]  /*7fe0*/  MOV R24, R32 ;  /* 0x0000002000187202 */ /* 0x000fe40000000f00 */
[----:B------:R-:W-:-:S07]  /*7ff0*/  MOV R25, R23 ;  /* 0x0000001700197202 */ /* 0x000fce0000000f00 */
[----:B------:R-:W-:Y:S05]  /*8000*/  WARPSYNC.COLLECTIVE R15, `(.L_x_3568) ;  /* 0x000000000f087348 */ /* 0x000fea0003c00000 */
[----:B------:R0:W1:Y:S02]  /*8010*/  SHFL.BFLY P2, R23, R24, R17, R22 ;  /* 0x0c00001118177389 */ /* 0x0000640000040016 */
[----:B01----:R-:W-:Y:S01]  /*8020*/  ENDCOLLECTIVE ;  /* 0x000000000000791b */ /* 0x003fe20003800000 */
.L_x_3568:
[----:B------:R-:W-:-:S05]  /*8030*/  FADD.FTZ R25, R30, R25 ;  /* 0x000000191e197221 */ /* 0x000fca0000010000 */
[----:B------:R-:W-:Y:S02]  /*8040*/  MOV R24, R25 ;  /* 0x0000001900187202 */ /* 0x000fe40000000f00 */
[----:B------:R-:W-:-:S07]  /*8050*/  MOV R31, R23 ;  /* 0x00000017001f7202 */ /* 0x000fce0000000f00 */
[----:B------:R-:W-:Y:S05]  /*8060*/  WARPSYNC.COLLECTIVE R15, `(.L_x_3569) ;  /* 0x000000000f087348 */ /* 0x000fea0003c00000 */
[----:B------:R0:W1:Y:S02]  /*8070*/  SHFL.BFLY P2, R23, R24, R17, R22 ;  /* 0x0c00001118177389 */ /* 0x0000640000040016 */
[----:B01----:R-:W-:Y:S01]  /*8080*/  ENDCOLLECTIVE ;  /* 0x000000000000791b */ /* 0x003fe20003800000 */
.L_x_3569:
[----:B------:R-:W-:Y:S01]  /*8090*/  FADD.FTZ R31, R32, R31 ;  /* 0x0000001f201f7221 */ /* 0x000fe20000010000 */
[----:B------:R-:W-:Y:S06]  /*80a0*/  BRA `(.L_x_3570) ;  /* 0xffffffe800c47947 */ /* 0x000fec000383ffff */
.L_x_3549:
        /* <DEDUP_REMOVED lines=8> */
.L_x_3572:
[----:B------:R-:W-:Y:S05]  /*8130*/  BSYNC B1 ;  /* 0x0000000000017941 */ /* 0x000fea0003800000 */
.L_x_3571:
        /* <DEDUP_REMOVED lines=8> */
.L_x_3573:
[----:B------:R-:W-:Y:S01]  /*81c0*/  FADD.FTZ R28, R28, R25 ;  /* 0x000000191c1c7221 */ /* 0x000fe20000010000 */
[----:B------:R-:W-:-:S04]  /*81d0*/  HFMA2.MMA R17, -RZ, RZ, 0, 2.384185791015625e-07 ;  /* 0x00000004ff117435 */ /* 0x000fc800000001ff */
[----:B------:R-:W-:Y:S02]  /*81e0*/  MOV R24, R28 ;  /* 0x0000001c00187202 */ /* 0x000fe40000000f00 */
[----:B------:R-:W-:-:S07]  /*81f0*/  MOV R27, R23 ;  /* 0x00000017001b7202 */ /* 0x000fce0000000f00 */
[----:B------:R-:W-:Y:S05]  /*8200*/  WARPSYNC.COLLECTIVE R15, `(.L_x_3574) ;  /* 0x000000000f087348 */ /* 0x000fea0003c00000 */
[----:B------:R0:W1:Y:S02]  /*8210*/  SHFL.BFLY P2, R23, R24, R17, R22 ;  /* 0x0c00001118177389 */ /* 0x0000640000040016 */
[----:B01----:R-:W-:Y:S01]  /*8220*/  ENDCOLLECTIVE ;  /* 0x000000000000791b */ /* 0x003fe20003800000 */
.L_x_3574:
[----:B------:R-:W-:-:S05]  /*8230*/  FADD.FTZ R27, R27, R26 ;  /* 0x0000001a1b1b7221 */ /* 0x000fca0000010000 */
[----:B------:R-:W-:Y:S02]  /*8240*/  MOV R24, R27 ;  /* 0x0000001b00187202 */ /* 0x000fe40000000f00 */
[----:B------:R-:W-:-:S07]  /*8250*/  MOV R29, R23 ;  /* 0x00000017001d7202 */ /* 0x000fce0000000f00 */
[----:B------:R-:W-:Y:S05]  /*8260*/  WARPSYNC.COLLECTIVE R15, `(.L_x_3575) ;  /* 0x000000000f087348 */ /* 0x000fea0003c00000 */
[----:B------:R0:W1:Y:S02]  /*8270*/  SHFL.BFLY P2, R23, R24, R17, R22 ;  /* 0x0c00001118177389 */ /* 0x0000640000040016 */
[----:B01----:R-:W-:Y:S01]  /*8280*/  ENDCOLLECTIVE ;  /* 0x000000000000791b */ /* 0x003fe20003800000 */
.L_x_3575:
[----:B------:R-:W-:Y:S01]  /*8290*/  FADD.FTZ R29, R28, R29 ;  /* 0x0000001d1c1d7221 */ /* 0x000fe20000010000 */
[----:B------:R-:W-:-:S04]  /*82a0*/  HFMA2.MMA R17, -RZ, RZ, 0, 1.1920928955078125e-07 ;  /* 0x00000002ff117435 */ /* 0x000fc800000001ff */
[----:B------:R-:W-:Y:S02]  /*82b0*/  MOV R24, R29 ;  /* 0x0000001d00187202 */ /* 0x000fe40000000f00 */
[----:B------:R-:W-:-:S07]  /*82c0*/  MOV R30, R23 ;  /* 0x00000017001e7202 */ /* 0x000fce0000000f00 */
[----:B------:R-:W-:Y:S05]  /*82d0*/  WARPSYNC.COLLECTIVE R15, `(.L_x_3576) ;  /* 0x000000000f087348 */ /* 0x000fea0003c00000 */
[----:B------:R0:W1:Y:S02]  /*82e0*/  SHFL.BFLY P2, R23, R24, R17, R22 ;  /* 0x0c00001118177389 */ /* 0x0000640000040016 */
[----:B01----:R-:W-:Y:S01]  /*82f0*/  ENDCOLLECTIVE ;  /* 0x000000000000791b */ /* 0x003fe20003800000 */
.L_x_3576:
[----:B------:R-:W-:-:S05]  /*8300*/  FADD.FTZ R30, R27, R30 ;  /* 0x0000001e1b1e7221 */ /* 0x000fca0000010000 */
[----:B------:R-:W-:Y:S02]  /*8310*/  MOV R24, R30 ;  /* 0x0000001e00187202 */ /* 0x000fe40000000f00 */
[----:B------:R-:W-:-:S07]  /*8320*/  MOV R32, R23 ;  /* 0x0000001700207202 */ /* 0x000fce0000000f00 */
[----:B------:R-:W-:Y:S05]  /*8330*/  WARPSYNC.COLLECTIVE R15, `(.L_x_3577) ;  /* 0x000000000f087348 */ /* 0x000fea0003c00000 */
[----:B------:R0:W1:Y:S02]  /*8340*/  SHFL.BFLY P2, R23, R24, R17, R22 ;  /* 0x0c00001118177389 */ /* 0x0000640000040016 */
[----:B01----:R-:W-:Y:S01]  /*8350*/  ENDCOLLECTIVE ;  /* 0x000000000000791b */ /* 0x003fe20003800000 */
.L_x_3577:
[----:B------:R-:W-:Y:S01]  /*8360*/  FADD.FTZ R32, R29, R32 ;  /* 0x000000201d207221 */ /* 0x000fe20000010000 */
[----:B------:R-:W-:-:S04]  /*8370*/  HFMA2.MMA R17, -RZ, RZ, 0, 5.9604644775390625e-08 ;  /* 0x00000001ff117435 */ /* 0x000fc800000001ff */
[----:B------:R-:W-:Y:S02]  /*8380*/  MOV R24, R32 ;  /* 0x0000002000187202 */ /* 0x000fe40000000f00 */
[----:B------:R-:W-:-:S07]  /*8390*/  MOV R25, R23 ;  /* 0x0000001700197202 */ /* 0x000fce0000000f00 */
[----:B------:R-:W-:Y:S05]  /*83a0*/  WARPSYNC.COLLECTIVE R15, `(.L_x_3578) ;  /* 0x000000000f087348 */ /* 0x000fea0003c00000 */
[----:B------:R0:W1:Y:S02]  /*83b0*/  SHFL.BFLY P2, R23, R24, R17, R22 ;  /* 0x0c00001118177389 */ /* 0x0000640000040016 */
[----:B01----:R-:W-:Y:S01]  /*83c0*/  ENDCOLLECTIVE ;  /* 0x000000000000791b */ /* 0x003fe20003800000 */
.L_x_3578:
[----:B------:R-:W-:-:S05]  /*83d0*/  FADD.FTZ R25, R30, R25 ;  /* 0x000000191e197221 */ /* 0x000fca0000010000 */
[----:B------:R-:W-:Y:S02]  /*83e0*/  MOV R24, R25 ;  /* 0x0000001900187202 */ /* 0x000fe40000000f00 */
[----:B------:R-:W-:-:S07]  /*83f0*/  MOV R31, R23 ;  /* 0x00000017001f7202 */ /* 0x000fce0000000f00 */
[----:B------:R-:W-:Y:S05]  /*8400*/  WARPSYNC.COLLECTIVE R15, `(.L_x_3579) ;  /* 0x000000000f087348 */ /* 0x000fea0003c00000 */
[----:B------:R0:W1:Y:S02]  /*8410*/  SHFL.BFLY P2, R23, R24, R17, R22 ;  /* 0x0c00001118177389 */ /* 0x0000640000040016 */
[----:B01----:R-:W-:Y:S01]  /*8420*/  ENDCOLLECTIVE ;  /* 0x000000000000791b */ /* 0x003fe20003800000 */
.L_x_3579:
[----:B------:R-:W-:Y:S01]  /*8430*/  FADD.FTZ R31, R32, R31 ;  /* 0x0000001f201f7221 */ /* 0x000fe20000010000 */
[----:B------:R-:W-:Y:S06]  /*8440*/  BRA `(.L_x_3580) ;  /* 0xffffffe800787947 */ /* 0x000fec000383ffff */
.L_x_3550:
        /* <DEDUP_REMOVED lines=8> */
.L_x_3582:
[----:B------:R-:W-:Y:S05]  /*84d0*/  BSYNC B0 ;  /* 0x0000000000007941 */ /* 0x000fea0003800000 */
.L_x_3581:
        /* <DEDUP_REMOVED lines=10> */
.L_x_3583:
        /* <DEDUP_REMOVED lines=17> */
.L_x_3584:
[----:B------:R-:W-:Y:S01]  /*8690*/  HFMA2.MMA R25, -RZ, RZ, 0, 0 ;  /* 0x00000000ff197435 */ /* 0x000fe200000001ff */
[----:B------:R-:W-:Y:S02]  /*86a0*/  MOV R24, R18 ;  /* 0x0000001200187202 */ /* 0x000fe40000000f00 */
[----:B------:R-:W-:-:S08]  /*86b0*/  MOV R20, R23 ;  /* 0x0000001700147202 */ /* 0x000fd00000000f00 */
[----:B------:R-:W-:Y:S05]  /*86c0*/  WARPSYNC.COLLECTIVE R15, `(.L_x_3585) ;  /* 0x000000000f087348 */ /* 0x000fea0003c00000 */
[----:B------:R0:W1:Y:S02]  /*86d0*/  SHFL.BFLY P2, R23, R24, R17, R22 ;  /* 0x0c00001118177389 */ /* 0x0000640000040016 */
[----:B01----:R-:W-:Y:S01]  /*86e0*/  ENDCOLLECTIVE ;  /* 0x000000000000791b */ /* 0x003fe20003800000 */
.L_x_3585:
        /* <DEDUP_REMOVED lines=9> */
.L_x_3586:
[----:B------:R-:W-:Y:S02]  /*8780*/  MOV R24, R21 ;  /* 0x0000001500187202 */ /* 0x000fe40000000f00 */
[----:B------:R-:W-:-:S07]  /*8790*/  MOV R19, R23 ;  /* 0x0000001700137202 */ /* 0x000fce0000000f00 */
[----:B------:R-:W-:Y:S05]  /*87a0*/  WARPSYNC.COLLECTIVE R15, `(.L_x_3587) ;  /* 0x000000000f087348 */ /* 0x000fea0003c00000 */
[----:B------:R0:W1:Y:S02]  /*87b0*/  SHFL.BFLY P2, R23, R24, R17, R22 ;  /* 0x0c00001118177389 */ /* 0x0000640000040016 */
[----:B01----:R-:W-:Y:S01]  /*87c0*/  ENDCOLLECTIVE ;  /* 0x000000000000791b */ /* 0x003fe20003800000 */
.L_x_3587:
        /* <DEDUP_REMOVED lines=9> */
.L_x_3588:
        /* <DEDUP_REMOVED lines=10> */
.L_x_3589:
[----:B------:R-:W-:Y:S01]  /*8900*/  FADD.FTZ R19, R19, R28 ;  /* 0x0000001c13137221 */ /* 0x000fe20000010000 */
[----:B------:R-:W-:Y:S01]  /*8910*/  HFMA2.MMA R17, -RZ, RZ, 0, 4.76837158203125e-07 ;  /* 0x00000008ff117435 */ /* 0x000fe200000001ff */
[----:B------:R-:W-:Y:S02]  /*8920*/  MOV R24, R25 ;  /* 0x0000001900187202 */ /* 0x000fe40000000f00 */
[----:B------:R-:W-:-:S08]  /*8930*/  MOV R27, R23 ;  /* 0x00000017001b7202 */ /* 0x000fd00000000f00 */
[----:B------:R-:W-:Y:S05]  /*8940*/  WARPSYNC.COLLECTIVE R15, `(.L_x_3590) ;  /* 0x000000000f087348 */ /* 0x000fea0003c00000 */
[----:B------:R0:W1:Y:S02]  /*8950*/  SHFL.BFLY P2, R23, R24, R17, R22 ;  /* 0x0c00001118177389 */ /* 0x0000640000040016 */
[----:B01----:R-:W-:Y:S01]  /*8960*/  ENDCOLLECTIVE ;  /* 0x000000000000791b */ /* 0x003fe20003800000 */
.L_x_3590:
[----:B------:R-:W-:Y:S02]  /*8970*/  @!P0 MOV R33, R36 ;  /* 0x0000002400218202 */ /* 0x000fe40000000f00 */
[----:B------:R-:W-:Y:S02]  /*8980*/  @!P0 MOV R31, R35 ;  /* 0x00000023001f8202 */ /* 0x000fe40000000f00 */
[----:B------:R-:W-:Y:S02]  /*8990*/  MOV R24, R29 ;  /* 0x0000001d00187202 */ /* 0x000fe40000000f00 */
[----:B------:R-:W-:-:S07]  /*89a0*/  MOV R30, R23 ;  /* 0x00000017001e7202 */ /* 0x000fce0000000f00 */
[----:B------:R-:W-:Y:S05]  /*89b0*/  WARPSYNC.COLLECTIVE R15, `(.L_x_3591) ;  /* 0x000000000f087348 */ /* 0x000fea0003c00000 */
[----:B------:R0:W1:Y:S02]  /*89c0*/  SHFL.BFLY P2, R23, R24, R17, R22 ;  /* 0x0c00001118177389 */ /* 0x0000640000040016 */
[----:B01----:R-:W-:Y:S01]  /*89d0*/  ENDCOLLECTIVE ;  /* 0x000000000000791b */ /* 0x003fe20003800000 */
.L_x_3591:
[----:B------:R-:W-:Y:S01]  /*89e0*/  FADD.FTZ R30, R30, R25 ;  /* 0x000000191e1e7221 */ /* 0x000fe20000010000 */
[----:B------:R-:W-:-:S04]  /*89f0*/  HFMA2.MMA R17, -RZ, RZ, 0, 2.384185791015625e-07 ;  /* 0x00000004ff117435 */ /* 0x000fc800000001ff */
[----:B------:R-:W-:Y:S02]  /*8a00*/  MOV R24, R30 ;  /* 0x0000001e00187202 */ /* 0x000fe40000000f00 */
[----:B------:R-:W-:-:S07]  /*8a10*/  MOV R32, R23 ;  /* 0x0000001700207202 */ /* 0x000fce0000000f00 */
[----:B------:R-:W-:Y:S05]  /*8a20*/  WARPSYNC.COLLECTIVE R15, `(.L_x_3592) ;  /* 0x000000000f087348 */ /* 0x000fea0003c00000 */
[----:B------:R0:W1:Y:S02]  /*8a30*/  SHFL.BFLY P2, R23, R24, R17, R22 ;  /* 0x0c00001118177389 */ /* 0x0000640000040016 */
[----:B01----:R-:W-:Y:S01]  /*8a40*/  ENDCOLLECTIVE ;  /* 0x000000000000791b */ /* 0x003fe20003800000 */
.L_x_3592:
[----:B------:R-:W-:-:S05]  /*8a50*/  FADD.FTZ R32, R32, R29 ;  /* 0x0000001d20207221 */ /* 0x000fca0000010000 */
[----:B------:R-:W-:Y:S02]  /*8a60*/  MOV R24, R32 ;  /* 0x0000002000187202 */ /* 0x000fe40000000f00 */
[----:B------:R-:W-:-:S07]  /*8a70*/  MOV R25, R23 ;  /* 0x0000001700197202 */ /* 0x000fce0000000f00 */
[----:B------:R-:W-:Y:S05]  /*8a80*/  WARPSYNC.COLLECTIVE R15, `(.L_x_3593) ;  /* 0x000000000f087348 */ /* 0x000fea0003c00000 */
[----:B------:R0:W1:Y:S02]  /*8a90*/  SHFL.BFLY P2, R23, R24, R17, R22 ;  /* 0x0c00001118177389 */ /* 0x0000640000040016 */
[----:B01----:R-:W-:Y:S01]  /*8aa0*/  ENDCOLLECTIVE ;  /* 0x000000000000791b */ /* 0x003fe20003800000 */
.L_x_3593:
[----:B------:R-:W-:Y:S01]  /*8ab0*/  FADD.FTZ R25, R30, R25 ;  /* 0x000000191e197221 */ /* 0x000fe20000010000 */
[----:B------:R-:W-:-:S04]  /*8ac0*/  HFMA2.MMA R17, -RZ, RZ, 0, 1.1920928955078125e-07 ;  /* 0x00000002ff117435 */ /* 0x000fc800000001ff */
[----:B------:R-:W-:Y:S02]  /*8ad0*/  MOV R24, R25 ;  /* 0x0000001900187202 */ /* 0x000fe40000000f00 */
[----:B------:R-:W-:-:S07]  /*8ae0*/  MOV R29, R23 ;  /* 0x00000017001d7202 */ /* 0x000fce0000000f00 */
[----:B------:R-:W-:Y:S05]  /*8af0*/  WARPSYNC.COLLECTIVE R15, `(.L_x_3594) ;  /* 0x000000000f087348 */ /* 0x000fea0003c00000 */
[----:B------:R0:W1:Y:S02]  /*8b00*/  SHFL.BFLY P2, R23, R24, R17, R22 ;  /* 0x0c00001118177389 */ /* 0x0000640000040016 */
[----:B01----:R-:W-:Y:S01]  /*8b10*/  ENDCOLLECTIVE ;  /* 0x000000000000791b */ /* 0x003fe20003800000 */
.L_x_3594:
[----:B------:R-:W-:-:S05]  /*8b20*/  FADD.FTZ R29, R32, R29 ;  /* 0x0000001d201d7221 */ /* 0x000fca0000010000 */
[----:B------:R-:W-:Y:S02]  /*8b30*/  MOV R24, R29 ;  /* 0x0000001d00187202 */ /* 0x000fe40000000f00 */
[----:B------:R-:W-:-:S07]  /*8b40*/  MOV R20, R23 ;  /* 0x0000001700147202 */ /* 0x000fce0000000f00 */
[----:B------:R-:W-:Y:S05]  /*8b50*/  WARPSYNC.COLLECTIVE R15, `(.L_x_3595) ;  /* 0x000000000f087348 */ /* 0x000fea0003c00000 */
[----:B------:R0:W1:Y:S02]  /*8b60*/  SHFL.BFLY P2, R23, R24, R17, R22 ;  /* 0x0c00001118177389 */ /* 0x0000640000040016 */
[----:B01----:R-:W-:Y:S01]  /*8b70*/  ENDCOLLECTIVE ;  /* 0x000000000000791b */ /* 0x003fe20003800000 */
.L_x_3595:
        /* <DEDUP_REMOVED lines=8> */
.L_x_3596:
[----:B------:R-:W-:-:S05]  /*8c00*/  FADD.FTZ R34, R29, R34 ;  /* 0x000000221d227221 */ /* 0x000fca0000010000 */
[----:B------:R-:W-:Y:S02]  /*8c10*/  MOV R24, R34 ;  /* 0x0000002200187202 */ /* 0x000fe40000000f00 */
[----:B------:R-:W-:-:S07]  /*8c20*/  MOV R36, R23 ;  /* 0x0000001700247202 */ /* 0x000fce0000000f00 */
[----:B------:R-:W-:Y:S05]  /*8c30*/  WARPSYNC.COLLECTIVE R15, `(.L_x_3597) ;  /* 0x000000000f087348 */ /* 0x000fea0003c00000 */
[----:B------:R0:W1:Y:S02]  /*8c40*/  SHFL.BFLY P2, R23, R24, R17, R22 ;  /* 0x0c00001118177389 */ /* 0x0000640000040016 */
[----:B01----:R-:W-:Y:S01]  /*8c50*/  ENDCOLLECTIVE ;  /* 0x000000000000791b */ /* 0x003fe20003800000 */
.L_x_3597:
[----:B------:R-:W-:Y:S01]  /*8c60*/  FADD.FTZ R25, R25, R36 ;  /* 0x0000002419197221 */ /* 0x000fe20000010000 */
[----:B------:R-:W-:Y:S01]  /*8c70*/  HFMA2.MMA R17, -RZ, RZ, 0, 4.76837158203125e-07 ;  /* 0x00000008ff117435 */ /* 0x000fe200000001ff */
[----:B------:R-:W-:Y:S02]  /*8c80*/  MOV R24, R31 ;  /* 0x0000001f00187202 */ /* 0x000fe40000000f00 */
[----:B------:R-:W-:-:S08]  /*8c90*/  MOV R35, R23 ;  /* 0x0000001700237202 */ /* 0x000fd00000000f00 */
[----:B------:R-:W-:Y:S05]  /*8ca0*/  WARPSYNC.COLLECTIVE R15, `(.L_x_3598) ;  /* 0x000000000f087348 */ /* 0x000fea0003c00000 */
[----:B------:R0:W1:Y:S02]  /*8cb0*/  SHFL.BFLY P2, R23, R24, R17, R22 ;  /* 0x0c00001118177389 */ /* 0x0000640000040016 */
[----:B01----:R-:W-:Y:S01]  /*8cc0*/  ENDCOLLECTIVE ;  /* 0x000000000000791b */ /* 0x003fe20003800000 */
.L_x_3598:
[----:B------:R-:W-:Y:S02]  /*8cd0*/  MOV R24, R33 ;  /* 0x0000002100187202 */ /* 0x000fe40000000f00 */
[----:B------:R-:W-:-:S07]  /*8ce0*/  MOV R38, R23 ;  /* 0x0000001700267202 */ /* 0x000fce0000000f00 */
[----:B------:R-:W-:Y:S05]  /*8cf0*/  WARPSYNC.COLLECTIVE R15, `(.L_x_3599) ;  /* 0x000000000f087348 */ /* 0x000fea0003c00000 */
[----:B------:R0:W1:Y:S02]  /*8d00*/  SHFL.BFLY P2, R23, R24, R17, R22 ;  /* 0x0c00001118177389 */ /* 0x0000640000040016 */
[----:B01----:R-:W-:Y:S01]  /*8d10*/  ENDCOLLECTIVE ;  /* 0x000000000000791b */ /* 0x003fe20003800000 */
.L_x_3599:
[----:B------:R-:W-:Y:S01]  /*8d20*/  FADD.FTZ R38, R38, R31 ;  /* 0x0000001f26267221 */ /* 0x000fe20000010000 */
[----:B------:R-:W-:-:S04]  /*8d30*/  HFMA2.MMA R17, -RZ, RZ, 0, 2.384185791015625e-07 ;  /* 0x00000004ff117435 */ /* 0x000fc800000001ff */
[----:B------:R-:W-:Y:S02]  /*8d40*/  MOV R24, R38 ;  /* 0x0000002600187202 */ /* 0x000fe40000000f00 */
[----:B------:R-:W-:-:S07]  /*8d50*/  MOV R40, R23 ;  /* 0x0000001700287202 */ /* 0x000fce0000000f00 */
[----:B------:R-:W-:Y:S05]  /*8d60*/  WARPSYNC.COLLECTIVE R15, `(.L_x_3600) ;  /* 0x000000000f087348 */ /* 0x000fea0003c00000 */
[----:B------:R0:W1:Y:S02]  /*8d70*/  SHFL.BFLY P2, R23, R24, R17, R22 ;  /* 0x0c00001118177389 */ /* 0x0000640000040016 */
[----:B01----:R-:W-:Y:S01]  /*8d80*/  ENDCOLLECTIVE ;  /* 0x000000000000791b */ /* 0x003fe20003800000 */
.L_x_3600:
[----:B------:R-:W-:-:S05]  /*8d90*/  FADD.FTZ R40, R40, R33 ;  /* 0x0000002128287221 */ /* 0x000fca0000010000 */
[----:B------:R-:W-:Y:S02]  /*8da0*/  MOV R24, R40 ;  /* 0x0000002800187202 */ /* 0x000fe40000000f00 */
[----:B------:R-:W-:-:S07]  /*8db0*/  MOV R31, R23 ;  /* 0x00000017001f7202 */ /* 0x000fce0000000f00 */
[----:B------:R-:W-:Y:S05]  /*8dc0*/  WARPSYNC.COLLECTIVE R15, `(.L_x_3601) ;  /* 0x000000000f087348 */ /* 0x000fea0003c00000 */
[----:B------:R0:W1:Y:S02]  /*8dd0*/  SHFL.BFLY P2, R23, R24, R17, R22 ;  /* 0x0c00001118177389 */ /* 0x0000640000040016 */
[----:B01----:R-:W-:Y:S01]  /*8de0*/  ENDCOLLECTIVE ;  /* 0x000000000000791b */ /* 0x003fe20003800000 */
.L_x_3601:
        /* <DEDUP_REMOVED lines=10> */
.L_x_3602:
        /* <DEDUP_REMOVED lines=9> */
.L_x_3603:
        /* <DEDUP_REMOVED lines=8> */
.L_x_3604:
        /* <DEDUP_REMOVED lines=10> */
.L_x_3605:
        /* <DEDUP_REMOVED lines=9> */
.L_x_3606:
[----:B------:R-:W-:Y:S01]  /*90d0*/  FADD.FTZ R41, R41, R42 ;  /* 0x0000002a29297221 */ /* 0x000fe20000010000 */
[----:B------:R-:W-:Y:S02]  /*90e0*/  MOV R24, R39 ;  /* 0x0000002700187202 */ /* 0x000fe40000000f00 */
[----:B------:R-:W-:-:S07]  /*90f0*/  MOV R46, R23 ;  /* 0x00000017002e7202 */ /* 0x000fce0000000f00 */
[----:B------:R-:W-:Y:S05]  /*9100*/  WARPSYNC.COLLECTIVE R15, `(.L_x_3607) ;  /* 0x000000000f087348 */ /* 0x000fea0003c00000 */
[----:B------:R0:W1:Y:S02]  /*9110*/  SHFL.BFLY P2, R23, R24, R17, R22 ;  /* 0x0c00001118177389 */ /* 0x0000640000040016 */
[----:B01----:R-:W-:Y:S01]  /*9120*/  ENDCOLLECTIVE ;  /* 0x000000000000791b */ /* 0x003fe20003800000 */
.L_x_3607:
[----:B------:R-:W-:Y:S01]  /*9130*/  FADD.FTZ R46, R46, R37 ;  /* 0x000000252e2e7221 */ /* 0x000fe20000010000 */
[----:B------:R-:W-:-:S04]  /*9140*/  HFMA2.MMA R17, -RZ, RZ, 0, 2.384185791015625e-07 ;  /* 0x00000004ff117435 */ /* 0x000fc800000001ff */
[----:B------:R-:W-:Y:S02]  /*9150*/  MOV R24, R46 ;  /* 0x0000002e00187202 */ /* 0x000fe40000000f00 */
[----:B------:R-:W-:-:S07]  /*9160*/  MOV R44, R23 ;  /* 0x00000017002c7202 */ /* 0x000fce0000000f00 */
[----:B------:R-:W-:Y:S05]  /*9170*/  WARPSYNC.COLLECTIVE R15, `(.L_x_3608) ;  /* 0x000000000f087348 */ /* 0x000fea0003c00000 */
[----:B------:R0:W1:Y:S02]  /*9180*/  SHFL.BFLY P2, R23, R24, R17, R22 ;  /* 0x0c00001118177389 */ /* 0x0000640000040016 */
[----:B01----:R-:W-:Y:S01]  /*9190*/  ENDCOLLECTIVE ;  /* 0x000000000000791b */ /* 0x003fe20003800000 */
.L_x_3608:
[----:B------:R-:W-:Y:S01]  /*91a0*/  FADD.FTZ R38, R44, R39 ;  /* 0x000000272c267221 */ /* 0x000fe20000010000 */
[----:B------:R-:W-:-:S04]  /*91b0*/  FADD.FTZ R44, R18, R27 ;  /* 0x0000001b122c7221 */ /* 0x000fc80000010000 */
[----:B------:R-:W-:Y:S02]  /*91c0*/  MOV R24, R38 ;  /* 0x0000002600187202 */ /* 0x000fe40000000f00 */
[----:B------:R-:W-:-:S07]  /*91d0*/  MOV R37, R23 ;  /* 0x0000001700257202 */ /* 0x000fce0000000f00 */
[----:B------:R-:W-:Y:S05]  /*91e0*/  WARPSYNC.COLLECTIVE R15, `(.L_x_3609) ;  /* 0x000000000f087348 */ /* 0x000fea0003c00000 */
[----:B------:R0:W1:Y:S02]  /*91f0*/  SHFL.BFLY P2, R23, R24, R17, R22 ;  /* 0x0c00001118177389 */ /* 0x0000640000040016 */
[----:B01----:R-:W-:Y:S01]  /*9200*/  ENDCOLLECTIVE ;  /* 0x000000000000791b */ /* 0x003fe20003800000 */
.L_x_3609:
        /* <DEDUP_REMOVED lines=13> */
.L_x_3610:
        /* <DEDUP_REMOVED lines=12> */
.L_x_3611:
        /* <DEDUP_REMOVED lines=19> */
.L_x_3612:
        /* <DEDUP_REMOVED lines=8> */
.L_x_3613:
[----:B------:R-:W-:Y:S01]  /*9550*/  FADD.FTZ R33, R46, R33 ;  /* 0x000000212e217221 */ /* 0x000fe20000010000 */
[----:B------:R-:W-:Y:S06]  /*9560*/  BRA `(.L_x_3614) ;  /* 0xffffffe000d07947 */ /* 0x000fec000383ffff */
.L_x_3615:
        /* <DEDUP_REMOVED lines=9> */
.L_x_3808:


//--------------------- .text._ZN13group_norm_v214gn_cuda_kernelI6__halfLi320ELi1ELi32ELi40ELi256ELb0ELi256ELi40ELi40ELi4ELb0ELi116ELb0ELb0ENS_16CompileConditionILi900EEEEEvPT_PKS4_S7_S7_flPfS8_Pj --------------------------
	.section	.text._ZN13group_norm_v214gn_cuda_kernelI6__halfLi320ELi1ELi32ELi40ELi256ELb0ELi256ELi40ELi40ELi4ELb0ELi116ELb0ELb0ENS_16CompileConditionILi900EEEEEvPT_PKS4_S7_S7_flPfS8_Pj,"ax",@progbits
	.align	128
        .global         _ZN13group_norm_v214gn_cuda_kernelI6__halfLi320ELi1ELi32ELi40ELi256ELb0ELi256ELi40ELi40ELi4ELb0ELi116ELb0ELb0ENS_16CompileConditionILi900EEEEEvPT_PKS4_S7_S7_flPfS8_Pj
        .type           _ZN13group_norm_v214gn_cuda_kernelI6__halfLi320ELi1ELi32ELi40ELi256ELb0ELi256ELi40ELi40ELi4ELb0ELi116ELb0ELb0ENS_16CompileConditionILi900EEEEEvPT_PKS4_S7_S7_flPfS8_Pj,@function
        .size           _ZN13group_norm_v214gn_cuda_kernelI6__halfLi320ELi1ELi32ELi40ELi256ELb0ELi256ELi40ELi40ELi4ELb0ELi116ELb0ELb0ENS_16CompileConditionILi900EEEEEvPT_PKS4_S7_S7_flPfS8_Pj,(.L_x_3809 - _ZN13group_norm_v214gn_cuda_kernelI6__halfLi320ELi1ELi32ELi40ELi256ELb0ELi256ELi40ELi40ELi4ELb0ELi116ELb0ELb0ENS_16CompileConditionILi900EEEEEvPT_PKS4_S7_S7_flPfS8_Pj)
        .other          _ZN13group_norm_v214gn_cuda_kernelI6__halfLi320ELi1ELi32ELi40ELi256ELb0ELi256ELi40ELi40ELi4ELb0ELi116ELb0ELb0ENS_16CompileConditionILi900EEEEEvPT_PKS4_S7_S7_flPfS8_Pj,@"STO_CUDA_ENTRY STV_DEFAULT"
_ZN13group_norm_v214gn_cuda_kernelI6__halfLi320ELi1ELi32ELi40ELi256ELb0ELi256ELi40ELi40ELi4ELb0ELi116ELb0ELb0ENS_16CompileConditionILi900EEEEEvPT_PKS4_S7_S7_flPfS8_Pj:
.text._ZN13group_norm_v214gn_cuda_kernelI6__halfLi320ELi1ELi32ELi40ELi256ELb0ELi256ELi40ELi40ELi4ELb0ELi116ELb0ELb0ENS_16CompileConditionILi900EEEEEvPT_PKS4_S7_S7_flPfS8_Pj:
        /* <DEDUP_REMOVED lines=37> */
[----:B------:R-:W-:Y:S01]  /*0250*/  LOP3.LUT P0, RZ, R37, 0x1f, RZ, 0xc0, !PT ;  /* 0x0000001f25ff7812 */ /* 0x000fe2000780c0ff */
[--C-:B--2---:R-:W-:Y:S02]  /*0260*/  HADD2.F32 R0, -RZ, R6.reuse.H0_H0 ;  /* 0x20000006ff007230 */ /* 0x104fe40000004100 */
[----:B------:R-:W-:-:S03]  /*0270*/  HADD2.F32 R9, -RZ, R6.H1_H1 ;  /* 0x30000006ff097230 */ /* 0x000fc60000004100 */
[----:B0-----:R-:W-:Y:S01]  /*0280*/  FADD.FTZ R4, RZ, R0 ;  /* 0x00000000ff047221 */ /* 0x001fe20000010000 */
[----:B------:R-:W-:Y:S01]  /*0290*/  FFMA.FTZ R6, R0, R0, RZ ;  /* 0x0000000000067223 */ /* 0x000fe200000100ff */
[--C-:B------:R-:W-:Y:S02]  /*02a0*/  HADD2.F32 R8, -RZ, R7.reuse.H0_H0 ;  /* 0x20000007ff087230 */ /* 0x100fe40000004100 */
[----:B------:R-:W-:Y:S01]  /*02b0*/  FADD.FTZ R5, R4, R9 ;  /* 0x0000000904057221 */ /* 0x000fe20000010000 */
[----:B------:R-:W-:Y:S01]  /*02c0*/  FFMA.FTZ R15, R9, R9, R6 ;  /* 0x00000009090f7223 */ /* 0x000fe20000010006 */
[----:B------:R-:W-:Y:S02]  /*02d0*/  HADD2.F32 R7, -RZ, R7.H1_H1 ;  /* 0x30000007ff077230 */ /* 0x000fe40000004100 */
[----:B------:R-:W-:Y:S01]  /*02e0*/  FADD.FTZ R4, R5, R8 ;  /* 0x0000000805047221 */ /* 0x000fe20000010000 */
[----:B------:R-:W-:Y:S01]  /*02f0*/  FFMA.FTZ R32, R8, R8, R15 ;  /* 0x0000000808207223 */ /* 0x000fe2000001000f */
[----:B---3--:R-:W-:-:S02]  /*0300*/  HADD2.F32 R6, -RZ, R2.H0_H0 ;  /* 0x20000002ff067230 */ /* 0x008fc40000004100 */
[----:B------:R-:W-:Y:S01]  /*0310*/  FADD.FTZ R15, R4, R7 ;  /* 0x00000007040f7221 */ /* 0x000fe20000010000 */
[----:B------:R-:W-:Y:S01]  /*0320*/  FFMA.FTZ R33, R7, R7, R32 ;  /* 0x0000000707217223 */ /* 0x000fe20000010020 */
[----:B------:R-:W-:Y:S02]  /*0330*/  HADD2.F32 R5, -RZ, R2.H1_H1 ;  /* 0x30000002ff057230 */ /* 0x000fe40000004100 */
[----:B------:R-:W-:Y:S01]  /*0340*/  FADD.FTZ R2, R15, R6 ;  /* 0x000000060f027221 */ /* 0x000fe20000010000 */
[----:B------:R-:W-:Y:S01]  /*0350*/  FFMA.FTZ R32, R6, R6, R33 ;  /* 0x0000000606207223 */ /* 0x000fe20000010021 */
[--C-:B------:R-:W-:Y:S02]  /*0360*/  HADD2.F32 R4, -RZ, R3.reuse.H0_H0 ;  /* 0x20000003ff047230 */ /* 0x100fe40000004100 */
[----:B------:R-:W-:Y:S01]  /*0370*/  FADD.FTZ R15, R2, R5 ;  /* 0x00000005020f7221 */ /* 0x000fe20000010000 */
[----:B------:R-:W-:Y:S01]  /*0380*/  FFMA.FTZ R33, R5, R5, R32 ;  /* 0x0000000505217223 */ /* 0x000fe20000010020 */
[----:B------:R-:W-:-:S02]  /*0390*/  HADD2.F32 R3, -RZ, R3.H1_H1 ;  /* 0x30000003ff037230 */ /* 0x000fc40000004100 */
[----:B------:R-:W-:Y:S01]  /*03a0*/  FADD.FTZ R32, R15, R4 ;  /* 0x000000040f207221 */ /* 0x000fe20000010000 */
[----:B------:R-:W-:Y:S01]  /*03b0*/  FFMA.FTZ R34, R4, R4, R33 ;  /* 0x0000000404227223 */ /* 0x000fe20000010021 */
[--C-:B----4-:R-:W-:Y:S02]  /*03c0*/  HADD2.F32 R2, -RZ, R26.reuse.H0_H0 ;  /* 0x2000001aff027230 */ /* 0x110fe40000004100 */
[----:B------:R-:W-:Y:S01]  /*03d0*/  FADD.FTZ R15, R32, R3 ;  /* 0x00000003200f7221 */ /* 0x000fe20000010000 */
[----:B------:R-:W-:Y:S01]  /*03e0*/  FFMA.FTZ R33, R3, R3, R34 ;  /* 0x0000000303217223 */ /* 0x000fe20000010022 */
[----:B------:R-:W-:Y:S02]  /*03f0*/  HADD2.F32 R32, -RZ, R26.H1_H1 ;  /* 0x3000001aff207230 */ /* 0x000fe40000004100 */
[----:B------:R-:W-:Y:S01]  /*0400*/  FADD.FTZ R35, R15, R2 ;  /* 0x000000020f237221 */ /* 0x000fe20000010000 */
[----:B------:R-:W-:Y:S01]  /*0410*/  FFMA.FTZ R33, R2, R2, R33 ;  /* 0x0000000202217223 */ /* 0x000fe20000010021 */
[----:B------:R-:W-:-:S02]  /*0420*/  HADD2.F32 R15, -RZ, R27.H0_H0 ;  /* 0x2000001bff0f7230 */ /* 0x000fc40000004100 */
        /* <DEDUP_REMOVED lines=11> */
[--C-:B------:R-:W-:Y:S02]  /*04e0*/  HADD2.F32 R35, -RZ, R29.reuse.H0_H0 ;  /* 0x2000001dff237230 */ /* 0x100fe40000004100 */
        /* <DEDUP_REMOVED lines=52> */
[----:B------:R-:W-:-:S03]  /*0830*/  FFMA.FTZ R39, R26, R26, R39 ;  /* 0x0000001a1a277223 */ /* 0x000fc60000010027 */
[----:B------:R-:W-:Y:S01]  /*0840*/  FADD.FTZ R27, R27, R38 ;  /* 0x000000261b1b7221 */ /* 0x000fe20000010000 */
[----:B------:R-:W-:-:S04]  /*0850*/  FFMA.FTZ R39, R38, R38, R39 ;  /* 0x0000002626277223 */ /* 0x000fc80000010027 */
        /* <DEDUP_REMOVED lines=14> */
[----:B------:R-:W2:Y:S01]  /*0940*/  @!P0 S2R R26, SR_CgaCtaId ;  /* 0x00000000001a8919 */ /* 0x000ea20000008800 */
[----:B0-----:R-:W-:Y:S01]  /*0950*/  FADD.FTZ R38, R42, R27 ;  /* 0x0000001b2a267221 */ /* 0x001fe20000010000 */
[----:B-1----:R-:W-:-:S04]  /*0960*/  FADD.FTZ R40, R44, R39 ;  /* 0x000000272c287221 */ /* 0x002fc80000010000 */
[----:B------:R-:W0:Y:S04]  /*0970*/  SHFL.BFLY PT, R39, R38, 0x1, 0x1f ;  /* 0x0c201f0026277f89 */ /* 0x000e2800000e0000 */
[----:B------:R-:W1:Y:S01]  /*0980*/  SHFL.BFLY PT, R27, R40, 0x1, 0x1f ;  /* 0x0c201f00281b7f89 */ /* 0x000e6200000e0000 */
[----:B------:R-:W-:Y:S02]  /*0990*/  @!P0 MOV R43, 0x400 ;  /* 0x00000400002b8802 */ /* 0x000fe40000000f00 */
[----:B------:R-:W-:Y:S02]  /*09a0*/  @!P0 SHF.R.U32.HI R41, RZ, 0x2, R37 ;  /* 0x00000002ff298819 */ /* 0x000fe40000011625 */
[----:B--2---:R-:W-:Y:S02]  /*09b0*/  @!P0 LEA R26, R26, R43, 0x18 ;  /* 0x0000002b1a1a8211 */ /* 0x004fe400078ec0ff */
[----:B------:R-:W-:-:S04]  /*09c0*/  @!P0 LOP3.LUT R41, R41, 0x3ffffff8, RZ, 0xc0, !PT ;  /* 0x3ffffff829298812 */ /* 0x000fc800078ec0ff */
[----:B------:R-:W-:Y:S01]  /*09d0*/  @!P0 IADD3 R41, R41, R26, RZ ;  /* 0x0000001a29298210 */ /* 0x000fe20007ffe0ff */
[----:B0-----:R-:W-:Y:S01]  /*09e0*/  FADD.FTZ R26, R38, R39 ;  /* 0x00000027261a7221 */ /* 0x001fe20000010000 */
[----:B-1----:R-:W-:-:S05]  /*09f0*/  FADD.FTZ R27, R40, R27 ;  /* 0x0000001b281b7221 */ /* 0x002fca0000010000 */
        /* <DEDUP_REMOVED lines=28> */
.L_x_3628:
[----:B------:R-:W-:Y:S01]  /*0bc0*/  ISETP.NE.AND P0, PT, R37, RZ, PT ;  /* 0x000000ff2500720c */ /* 0x000fe20003f05270 */
[----:B0--3--:R-:W-:-:S12]  /*0bd0*/  FADD.FTZ R38, R43, R27 ;  /* 0x0000001b2b267221 */ /* 0x009fd80000010000 */
[----:B------:R-:W0:Y:S01]  /*0be0*/  @!P0 S2R R40, SR_CgaCtaId ;  /* 0x0000000000288919 */ /* 0x000e220000008800 */
[----:B------:R-:W-:Y:S01]  /*0bf0*/  @!P0 FMUL.FTZ R26, R26, 9.7656251455191522837e-05 ;  /* 0x38cccccd1a1a8820 */ /* 0x000fe20000410000 */
[----:B------:R-:W-:-:S03]  /*0c00*/  @!P0 MOV R39, 0x400 ;  /* 0x0000040000278802 */ /* 0x000fc60000000f00 */
[----:B------:R-:W-:-:S04]  /*0c10*/  @!P0 FMUL.FTZ R27, R26, R26 ;  /* 0x0000001a1a1b8220 */ /* 0x000fc80000410000 */
[----:B------:R-:W-:-:S05]  /*0c20*/  @!P0 FFMA.FTZ R27, R38, 9.7656251455191522837e-05, -R27 ;  /* 0x38cccccd261b8823 */ /* 0x000fca000001081b */
[----:B------:R-:W-:Y:S02]  /*0c30*/  @!P0 FMNMX.FTZ R27, RZ, R27, !PT ;  /* 0x0000001bff1b8209 */ /* 0x000fe40007810000 */
[----:B0-----:R-:W-:-:S05]  /*0c40*/  @!P0 LEA R39, R40, R39, 0x18 ;  /* 0x0000002728278211 */ /* 0x001fca00078ec0ff */
[----:B------:R0:W-:Y:S02]  /*0c50*/  @!P0 STS.64 [R39+0x50], R26 ;  /* 0x0000501a27008388 */ /* 0x0001e40000000a00 */
.L_x_3616:
        /* <DEDUP_REMOVED lines=12> */
[----:B0-----:R-:W0:Y:S01]  /*0d20*/  LDC.64 R38, c[0x0][0x240] ;  /* 0x00009000ff267b82 */ /* 0x001e220000000a00 */
[----:B-1----:R-:W-:Y:S02]  /*0d30*/  ULEA UR4, UR5, UR4, 0x18 ;  /* 0x0000000405047291 */ /* 0x002fe4000f8ec03f */
[----:B0-----:R-:W-:-:S07]  /*0d40*/  IMAD.WIDE.U32 R38, R37, 0x8, R38 ;  /* 0x0000000825267825 */ /* 0x001fce00078e0026 */
[----:B------:R-:W0:Y:S04]  /*0d50*/  LDS.64 R26, [UR4+0x50] ;  /* 0x00005004ff1a7984 */ /* 0x000e280008000a00 */
[----:B0-----:R1:W-:Y:S02]  /*0d60*/  STG.E.64 desc[UR6][R38.64], R26 ;  /* 0x0000001a26007986 */ /* 0x0013e4000c101b06 */
.L_x_3619:
[----:B------:R-:W-:Y:S05]  /*0d70*/  BSYNC B0 ;  /* 0x0000000000007941 */ /* 0x000fea0003800000 */
.L_x_3618:
[----:B------:R-:W2:Y:S01]  /*0d80*/  S2UR UR5, SR_CgaCtaId ;  /* 0x00000000000579c3 */ /* 0x000ea20000008800 */
[----:B------:R-:W-:Y:S01]  /*0d90*/  IADD3 R14, RZ, -R13, RZ ;  /* 0x8000000dff0e7210 */ /* 0x000fe20007ffe0ff */
[----:B------:R-:W-:Y:S01]  /*0da0*/  UMOV UR4, 0x400 ;  /* 0x0000040000047882 */ /* 0x000fe20000000000 */
[----:B------:R-:W-:Y:S01]  /*0db0*/  IMAD.WIDE.U32 R12, R12, -0x33333333, RZ ;  /* 0xcccccccd0c0c7825 */ /* 0x000fe200078e00ff */
[----:B------:R-:W-:Y:S01]  /*0dc0*/  UIADD3 UR4, UR4, 0x50, URZ ;  /* 0x0000005004047890 */ /* 0x000fe2000fffe03f */
[----:B------:R-:W-:Y:S02]  /*0dd0*/  MOV R12, R14 ;  /* 0x0000000e000c7202 */ /* 0x000fe40000000f00 */
[----:B------:R-:W-:Y:S02]  /*0de0*/  HADD2.F32 R37, -RZ, R31.H0_H0 ;  /* 0x2000001fff257230 */ /* 0x000fe40000004100 */
[----:B------:R-:W-:Y:S01]  /*0df0*/  LEA.HI R12, R13, R12, RZ, 0x1b ;  /* 0x0000000c0d0c7211 */ /* 0x000fe200078fd8ff */
[----:B01----:R-:W-:-:S02]  /*0e00*/  HADD2.F32 R39, -RZ, R25.H0_H0 ;  /* 0x20000019ff277230 */ /* 0x003fc40000004100 */
[----:B------:R-:W-:Y:S02]  /*0e10*/  HADD2.F32 R43, -RZ, R22.H0_H0 ;  /* 0x20000016ff2b7230 */ /* 0x000fe40000004100 */
[----:B------:R-:W-:Y:S02]  /*0e20*/  HADD2.F32 R45, -RZ, R23.H0_H0 ;  /* 0x20000017ff2d7230 */ /* 0x000fe40000004100 */
[----:B------:R-:W-:Y:S02]  /*0e30*/  HADD2.F32 R31, -RZ, R31.H1_H1 ;  /* 0x3000001fff1f7230 */ /* 0x000fe40000004100 */
[----:B------:R-:W-:Y:S02]  /*0e40*/  HADD2.F32 R41, -RZ, R24.H1_H1 ;  /* 0x30000018ff297230 */ /* 0x000fe40000004100 */
[----:B------:R-:W-:Y:S02]  /*0e50*/  HADD2.F32 R25, -RZ, R25.H1_H1 ;  /* 0x30000019ff197230 */ /* 0x000fe40000004100 */
[----:B------:R-:W-:Y:S01]  /*0e60*/  HADD2.F32 R22, -RZ, R22.H1_H1 ;  /* 0x30000016ff167230 */ /* 0x000fe20000004100 */
[----:B--2---:R-:W-:Y:S01]  /*0e70*/  ULEA UR4, UR5, UR4, 0x18 ;  /* 0x0000000405047291 */ /* 0x004fe2000f8ec03f */
[----:B------:R-:W-:-:S02]  /*0e80*/  HADD2.F32 R23, -RZ, R23.H1_H1 ;  /* 0x30000017ff177230 */ /* 0x000fc40000004100 */
[--C-:B------:R-:W-:Y:S02]  /*0e90*/  HADD2.F32 R14, -RZ, R21.reuse.H0_H0 ;  /* 0x20000015ff0e7230 */ /* 0x100fe40000004100 */
[----:B------:R-:W-:Y:S01]  /*0ea0*/  HADD2.F32 R21, -RZ, R21.H1_H1 ;  /* 0x30000015ff157230 */ /* 0x000fe20000004100 */
[----:B------:R-:W-:Y:S01]  /*0eb0*/  LEA R12, R12, UR4, 0x3 ;  /* 0x000000040c0c7c11 */ /* 0x000fe2000f8e18ff */
[----:B------:R-:W-:Y:S02]  /*0ec0*/  ULDC.64 UR4, c[0x0][0x210] ;  /* 0x0000840000047ab9 */ /* 0x000fe40000000a00 */
[C---:B------:R-:W-:Y:S01]  /*0ed0*/  LEA R26, P0, R11.reuse, UR4, 0x1 ;  /* 0x000000040b1a7c11 */ /* 0x040fe2000f8008ff */
[----:B------:R-:W-:Y:S02]  /*0ee0*/  ULDC UR4, c[0x0][0x230] ;  /* 0x00008c0000047ab9 */ /* 0x000fe40000000800 */
[----:B------:R-:W0:Y:S01]  /*0ef0*/  LDS.64 R12, [R12] ;  /* 0x000000000c0c7984 */ /* 0x000e220000000a00 */
[----:B------:R-:W-:Y:S01]  /*0f00*/  LEA.HI.X R27, R11, UR5, R10, 0x1, P0 ;  /* 0x000000050b1b7c11 */ /* 0x000fe200080f0c0a */
[----:B------:R-:W-:-:S02]  /*0f10*/  HADD2.F32 R11, -RZ, R24.H0_H0 ;  /* 0x20000018ff0b7230 */ /* 0x000fc40000004100 */
[--C-:B------:R-:W-:Y:S02]  /*0f20*/  HADD2.F32 R10, -RZ, R20.reuse.H0_H0 ;  /* 0x20000014ff0a7230 */ /* 0x100fe40000004100 */
[----:B------:R-:W-:Y:S02]  /*0f30*/  HADD2.F32 R20, -RZ, R20.H1_H1 ;  /* 0x30000014ff147230 */ /* 0x000fe40000004100 */
        /* <DEDUP_REMOVED lines=34> */
[----:B-----5:R-:W-:-:S02]  /*1160*/  HADD2.F32 R21, -RZ, R18.H0_H0 ;  /* 0x20000012ff157230 */ /* 0x020fc40000004100 */
[----:B0-----:R-:W-:Y:S01]  /*1170*/  FMUL.FTZ R0, R0, R13 ;  /* 0x0000000d00007220 */ /* 0x001fe20000410000 */
[--C-:B------:R-:W-:Y:S02]  /*1180*/  HADD2.F32 R11, -RZ, R16.reuse.H0_H0 ;  /* 0x20000010ff0b7230 */ /* 0x100fe40000004100 */
        /* <DEDUP_REMOVED lines=31> */
[----:B------:R-:W-:-:S02]  /*1380*/  HADD2.F32 R31, -RZ, R16.H1_H1 ;  /* 0x30000010ff1f7230 */ /* 0x000fc40000004100 */
[--C-:B------:R-:W-:Y:S01]  /*1390*/  FFMA.FTZ R0, R0, R21, R11.reuse ;  /* 0x0000001500007223 */ /* 0x100fe2000001000b */
[C-C-:B------:R-:W-:Y:S01]  /*13a0*/  FFMA.FTZ R6, R21.reuse, R6, R11.reuse ;  /* 0x0000000615067223 */ /* 0x140fe2000001000b */
[C-C-:B------:R-:W-:Y:S01]  /*13b0*/  FFMA.FTZ R2, R21.reuse, R2, R11.reuse ;  /* 0x0000000215027223 */ /* 0x140fe2000001000b */
[C-C-:B------:R-:W-:Y:S01]  /*13c0*/  FFMA.FTZ R33, R21.reuse, R33, R11.reuse ;  /* 0x0000002115217223 */ /* 0x140fe2000001000b */
[C-C-:B------:R-:W-:Y:S01]  /*13d0*/  FFMA.FTZ R29, R21.reuse, R29, R11.reuse ;  /* 0x0000001d151d7223 */ /* 0x140fe2000001000b */
[C-C-:B------:R-:W-:Y:S01]  /*13e0*/  FFMA.FTZ R40, R21.reuse, R40, R11.reuse ;  /* 0x0000002815287223 */ /* 0x140fe2000001000b */
[C-C-:B------:R-:W-:Y:S01]  /*13f0*/  FFMA.FTZ R43, R21.reuse, R43, R11.reuse ;  /* 0x0000002b152b7223 */ /* 0x140fe2000001000b */
[----:B------:R-:W-:Y:S01]  /*1400*/  FFMA.FTZ R10, R21, R10, R11 ;  /* 0x0000000a150a7223 */ /* 0x000fe2000001000b */
[----:B------:R-:W-:Y:S02]  /*1410*/  HADD2.F32 R13, -RZ, R18.H1_H1 ;  /* 0x30000012ff0d7230 */ /* 0x000fe40000004100 */
[----:B------:R-:W-:-:S02]  /*1420*/  HADD2.F32 R16, -RZ, R19.H0_H0 ;  /* 0x20000013ff107230 */ /* 0x000fc40000004100 */
[----:B------:R-:W-:Y:S02]  /*1430*/  HADD2.F32 R11, -RZ, R17.H0_H0 ;  /* 0x20000011ff0b7230 */ /* 0x000fe40000004100 */
[--C-:B------:R-:W-:Y:S01]  /*1440*/  FFMA.FTZ R9, R9, R13, R31.reuse ;  /* 0x0000000d09097223 */ /* 0x100fe2000001001f */
[----:B------:R-:W-:Y:S02]  /*1450*/  HADD2.F32 R19, -RZ, R19.H1_H1 ;  /* 0x30000013ff137230 */ /* 0x000fe40000004100 */
[----:B------:R-:W-:Y:S01]  /*1460*/  FFMA.FTZ R28, R13, R28, R31 ;  /* 0x0000001c0d1c7223 */ /* 0x000fe2000001001f */
[----:B------:R-:W-:Y:S02]  /*1470*/  HADD2.F32 R18, -RZ, R17.H1_H1 ;  /* 0x30000011ff127230 */ /* 0x000fe40000004100 */
        /* <DEDUP_REMOVED lines=8> */
[--C-:B------:R-:W-:Y:S01]  /*1500*/  FFMA.FTZ R11, R7, R19, R18.reuse ;  /* 0x00000013070b7223 */ /* 0x100fe20000010012 */
[--C-:B------:R-:W-:Y:S01]  /*1510*/  FFMA.FTZ R7, R19, R3, R18.reuse ;  /* 0x0000000313077223 */ /* 0x100fe20000010012 */
[--C-:B------:R-:W-:Y:S01]  /*1520*/  FFMA.FTZ R5, R13, R5, R31.reuse ;  /* 0x000000050d057223 */ /* 0x100fe2000001001f */
[----:B------:R-:W-:Y:S01]  /*1530*/  F2FP.F16.F32.PACK_AB R9, R9, R0 ;  /* 0x000000000909723e */ /* 0x000fe200000000ff */
[--C-:B------:R-:W-:Y:S01]  /*1540*/  FFMA.FTZ R21, R13, R32, R31.reuse ;  /* 0x000000200d157223 */ /* 0x100fe2000001001f */
[----:B------:R-:W-:Y:S01]  /*1550*/  F2FP.F16.F32.PACK_AB R8, R11, R8 ;  /* 0x000000080b08723e */ /* 0x000fe200000000ff */
[--C-:B------:R-:W-:Y:S01]  /*1560*/  FFMA.FTZ R34, R19, R34, R18.reuse ;  /* 0x0000002213227223 */ /* 0x100fe20000010012 */
[----:B------:R-:W-:Y:S01]  /*1570*/  F2FP.F16.F32.PACK_AB R4, R7, R4 ;  /* 0x000000040704723e */ /* 0x000fe200000000ff */
[C-C-:B------:R-:W-:Y:S01]  /*1580*/  FFMA.FTZ R30, R13.reuse, R30, R31.reuse ;  /* 0x0000001e0d1e7223 */ /* 0x140fe2000001001f */
[----:B------:R-:W-:Y:S01]  /*1590*/  F2FP.F16.F32.PACK_AB R28, R28, R33 ;  /* 0x000000211c1c723e */ /* 0x000fe200000000ff */
[--C-:B------:R-:W-:Y:S01]  /*15a0*/  FFMA.FTZ R37, R13, R42, R31.reuse ;  /* 0x0000002a0d257223 */ /* 0x100fe2000001001f */
[----:B------:R-:W-:Y:S01]  /*15b0*/  FFMA.FTZ R36, R19, R36, R18 ;  /* 0x0000002413247223 */ /* 0x000fe20000010012 */
[----:B------:R-:W-:Y:S01]  /*15c0*/  PRMT R16, R9, 0x7632, R16 ;  /* 0x0000763209107816 */ /* 0x000fe20000000010 */
[----:B------:R0:W-:Y:S01]  /*15d0*/  STG.E.U16 desc[UR6][R26.64], R9 ;  /* 0x000000091a007986 */ /* 0x0001e2000c101506 */
[----:B------:R-:W-:Y:S01]  /*15e0*/  F2FP.F16.F32.PACK_AB R5, R5, R6 ;  /* 0x000000060505723e */ /* 0x000fe200000000ff */
[----:B------:R-:W-:Y:S01]  /*15f0*/  FFMA.FTZ R3, R19, R38, R18 ;  /* 0x0000002613037223 */ /* 0x000fe20000010012 */
[----:B------:R-:W-:Y:S01]  /*1600*/  PRMT R6, R8, 0x7632, R6 ;  /* 0x0000763208067816 */ /* 0x000fe20000000006 */
[----:B------:R1:W-:Y:S01]  /*1610*/  STG.E.U16 desc[UR6][R26.64+0x14004], R4 ;  /* 0x014004041a007986 */ /* 0x0003e2000c101506 */
[----:B------:R-:W-:Y:S01]  /*1620*/  F2FP.F16.F32.PACK_AB R2, R21, R2 ;  /* 0x000000021502723e */ /* 0x000fe200000000ff */
[--C-:B------:R-:W-:Y:S01]  /*1630*/  FFMA.FTZ R22, R13, R22, R31.reuse ;  /* 0x000000160d167223 */ /* 0x100fe2000001001f */
[----:B------:R-:W-:Y:S01]  /*1640*/  F2FP.F16.F32.PACK_AB R15, R34, R15 ;  /* 0x0000000f220f723e */ /* 0x000fe200000000ff */
[C-C-:B------:R-:W-:Y:S01]  /*1650*/  FFMA.FTZ R25, R19.reuse, R25, R18.reuse ;  /* 0x0000001913197223 */ /* 0x140fe20000010012 */
[--C-:B------:R-:W-:Y:S01]  /*1660*/  FFMA.FTZ R0, R19, R23, R18.reuse ;  /* 0x0000001713007223 */ /* 0x100fe20000010012 */
[----:B------:R-:W-:Y:S01]  /*1670*/  F2FP.F16.F32.PACK_AB R35, R36, R35 ;  /* 0x000000232423723e */ /* 0x000fe200000000ff */
[----:B------:R-:W-:Y:S01]  /*1680*/  FFMA.FTZ R13, R13, R20, R31 ;  /* 0x000000140d0d7223 */ /* 0x000fe2000001001f */
[----:B0-----:R-:W-:Y:S01]  /*1690*/  PRMT R9, R4, 0x7632, R9 ;  /* 0x0000763204097816 */ /* 0x001fe20000000009 */
[----:B------:R-:W-:Y:S01]  /*16a0*/  FFMA.FTZ R19, R19, R12, R18 ;  /* 0x0000000c13137223 */ /* 0x000fe20000010012 */
[----:B------:R-:W-:Y:S01]  /*16b0*/  F2FP.F16.F32.PACK_AB R29, R30, R29 ;  /* 0x0000001d1e1d723e */ /* 0x000fe200000000ff */
[----:B------:R0:W-:Y:S01]  /*16c0*/  STG.E.U16 desc[UR6][R26.64+0x6], R6 ;  /* 0x000006061a007986 */ /* 0x0001e2000c101506 */
[----:B-1----:R-:W-:-:S02]  /*16d0*/  PRMT R4, R28, 0x7632, R4 ;  /* 0x000076321c047816 */ /* 0x002fc40000000004 */
[----:B------:R-:W-:Y:S01]  /*16e0*/  F2FP.F16.F32.PACK_AB R37, R37, R40 ;  /* 0x000000282525723e */ /* 0x000fe200000000ff */
[----:B------:R1:W-:Y:S01]  /*16f0*/  STG.E.U16 desc[UR6][R26.64+0x14000], R5 ;  /* 0x014000051a007986 */ /* 0x0003e2000c101506 */
[----:B------:R-:W-:Y:S02]  /*1700*/  PRMT R7, R5, 0x7632, R7 ;  /* 0x0000763205077816 */ /* 0x000fe40000000007 */
[----:B------:R-:W-:Y:S01]  /*1710*/  PRMT R11, R2, 0x7632, R11 ;  /* 0x00007632020b7816 */ /* 0x000fe2000000000b */
[----:B------:R2:W-:Y:S01]  /*1720*/  STG.E.U16 desc[UR6][R26.64+0x28000], R2 ;  /* 0x028000021a007986 */ /* 0x0005e2000c101506 */
[----:B------:R-:W-:Y:S02]  /*1730*/  F2FP.F16.F32.PACK_AB R3, R3, R24 ;  /* 0x000000180303723e */ /* 0x000fe400000000ff */
[----:B------:R-:W-:Y:S01]  /*1740*/  F2FP.F16.F32.PACK_AB R25, R25, R44 ;  /* 0x0000002c1919723e */ /* 0x000fe200000000ff */
[----:B------:R3:W-:Y:S01]  /*1750*/  STG.E.U16 desc[UR6][R26.64+0x3c002], R4 ;  /* 0x03c002041a007986 */ /* 0x0007e2000c101506 */
[----:B0-----:R-:W-:-:S02]  /*1760*/  PRMT R6, R15, 0x7632, R6 ;  /* 0x000076320f067816 */ /* 0x001fc40000000006 */
[----:B------:R-:W-:Y:S01]  /*1770*/  F2FP.F16.F32.PACK_AB R22, R22, R43 ;  /* 0x0000002b1616723e */ /* 0x000fe200000000ff */
[----:B------:R-:W-:Y:S01]  /*1780*/  STG.E.U16 desc[UR6][R26.64+0x50004], R3 ;  /* 0x050004031a007986 */ /* 0x000fe2000c101506 */
[----:B-1----:R-:W-:Y:S02]  /*1790*/  PRMT R5, R35, 0x7632, R5 ;  /* 0x0000763223057816 */ /* 0x002fe40000000005 */
[----:B------:R-:W-:Y:S01]  /*17a0*/  F2FP.F16.F32.PACK_AB R0, R0, R45 ;  /* 0x0000002d0000723e */ /* 0x000fe200000000ff */
[----:B------:R0:W-:Y:S01]  /*17b0*/  STG.E.U16 desc[UR6][R26.64+0x28006], R6 ;  /* 0x028006061a007986 */ /* 0x0001e2000c101506 */
[----:B--2---:R-:W-:Y:S02]  /*17c0*/  PRMT R2, R29, 0x7632, R2 ;  /* 0x000076321d027816 */ /* 0x004fe40000000002 */
[----:B------:R-:W-:Y:S01]  /*17d0*/  F2FP.F16.F32.PACK_AB R10, R13, R10 ;  /* 0x0000000a0d0a723e */ /* 0x000fe200000000ff */
[----:B------:R1:W-:Y:S01]  /*17e0*/  STG.E.U16 desc[UR6][R26.64+0x3c006], R5 ;  /* 0x03c006051a007986 */ /* 0x0003e2000c101506 */
[----:B---3--:R-:W-:-:S02]  /*17f0*/  PRMT R4, R37, 0x7632, R4 ;  /* 0x0000763225047816 */ /* 0x008fc40000000004 */
[----:B------:R-:W-:Y:S01]  /*1800*/  F2FP.F16.F32.PACK_AB R14, R19, R14 ;  /* 0x0000000e130e723e */ /* 0x000fe200000000ff */
[----:B------:R2:W-:Y:S01]  /*1810*/  STG.E.U16 desc[UR6][R26.64+0x50002], R2 ;  /* 0x050002021a007986 */ /* 0x0005e2000c101506 */
[----:B------:R-:W-:Y:S02]  /*1820*/  PRMT R13, R0, 0x7632, R13 ;  /* 0x00007632000d7816 */ /* 0x000fe4000000000d */
[----:B0-----:R-:W-:Y:S01]  /*1830*/  PRMT R6, R3, 0x7632, R6 ;  /* 0x0000763203067816 */ /* 0x001fe20000000006 */
[----:B------:R0:W-:Y:S01]  /*1840*/  STG.E.U16 desc[UR6][R26.64+0x64002], R4 ;  /* 0x064002041a007986 */ /* 0x0001e2000c101506 */
[----:B------:R-:W-:Y:S02]  /*1850*/  PRMT R3, R10, 0x7632, R3 ;  /* 0x000076320a037816 */ /* 0x000fe40000000003 */
[----:B-1----:R-:W-:Y:S01]  /*1860*/  PRMT R5, R22, 0x7632, R5 ;  /* 0x0000763216057816 */ /* 0x002fe20000000005 */
[----:B------:R-:W-:Y:S01]  /*1870*/  STG.E.U16 desc[UR6][R26.64+0x2], R16 ;  /* 0x000002101a007986 */ /* 0x000fe2000c101506 */
[----:B--2---:R-:W-:-:S03]  /*1880*/  PRMT R2, R25, 0x7632, R2 ;  /* 0x0000763219027816 */ /* 0x004fc60000000002 */
        /* <DEDUP_REMOVED lines=22> */
.L_x_3617:
[----:B------:R-:W-:Y:S01]  /*19f0*/  HFMA2.MMA R40, -RZ, RZ, 0, 4.76837158203125e-07 ;  /* 0x00000008ff287435 */ /* 0x000fe200000001ff */
[----:B0-----:R-:W-:Y:S02]  /*1a00*/  MOV R38, 0xffffffff ;  /* 0xffffffff00267802 */ /* 0x001fe40000000f00 */
[----:B-1----:R-:W-:Y:S02]  /*1a10*/  MOV R41, R26 ;  /* 0x0000001a00297202 */ /* 0x002fe40000000f00 */
[----:B------:R-:W-:-:S07]  /*1a20*/  MOV R39, 0x1f ;  /* 0x0000001f00277802 */ /* 0x000fce0000000f00 */
[----:B-----5:R-:W-:Y:S05]  /*1a30*/  WARPSYNC.COLLECTIVE R38, `(.L_x_3620) ;  /* 0x0000000026087348 */ /* 0x020fea0003c00000 */
[----:B------:R0:W1:Y:S02]  /*1a40*/  SHFL.BFLY P0, R38, R41, R40, R39 ;  /* 0x0c00002829267389 */ /* 0x0000640000000027 */
[----:B01---5:R-:W-:Y:S01]  /*1a50*/  ENDCOLLECTIVE ;  /* 0x000000000000791b */ /* 0x023fe20003800000 */
.L_x_3620:
[----:B------:R-:W-:Y:S02]  /*1a60*/  MOV R41, R27 ;  /* 0x0000001b00297202 */ /* 0x000fe40000000f00 */
[----:B------:R-:W-:Y:S02]  /*1a70*/  MOV R43, R38 ;  /* 0x00000026002b7202 */ /* 0x000fe40000000f00 */
[----:B------:R-:W-:-:S03]  /*1a80*/  MOV R38, 0xffffffff ;  /* 0xffffffff00267802 */ /* 0x000fc60000000f00 */
[----:B------:R-:W-:-:S07]  /*1a90*/  FADD.FTZ R26, R43, R26 ;  /* 0x0000001a2b1a7221 */ /* 0x000fce0000010000 */
[----:B------:R-:W-:Y:S05]  /*1aa0*/  WARPSYNC.COLLECTIVE R38, `(.L_x_3621) ;  /* 0x0000000026087348 */ /* 0x000fea0003c00000 */
[----:B------:R0:W1:Y:S02]  /*1ab0*/  SHFL.BFLY P0, R38, R41, R40, R39 ;  /* 0x0c00002829267389 */ /* 0x0000640000000027 */
[----:B01----:R-:W-:Y:S01]  /*1ac0*/  ENDCOLLECTIVE ;  /* 0x000000000000791b */ /* 0x003fe20003800000 */
.L_x_3621:
[----:B------:R-:W-:Y:S01]  /*1ad0*/  HFMA2.MMA R40, -RZ, RZ, 0, 2.384185791015625e-07 ;  /* 0x00000004ff287435 */ /* 0x000fe200000001ff */
[----:B------:R-:W-:Y:S02]  /*1ae0*/  MOV R41, R26 ;  /* 0x0000001a00297202 */ /* 0x000fe40000000f00 */
[----:B------:R-:W-:Y:S02]  /*1af0*/  MOV R42, R38 ;  /* 0x00000026002a7202 */ /* 0x000fe40000000f00 */
[----:B------:R-:W-:-:S03]  /*1b00*/  MOV R38, 0xffffffff ;  /* 0xffffffff00267802 */ /* 0x000fc60000000f00 */
[----:B------:R-:W-:-:S07]  /*1b10*/  FADD.FTZ R42, R42, R27 ;  /* 0x0000001b2a2a7221 */ /* 0x000fce0000010000 */
[----:B------:R-:W-:Y:S05]  /*1b20*/  WARPSYNC.COLLECTIVE R38, `(.L_x_3622) ;  /* 0x0000000026087348 */ /* 0x000fea0003c00000 */
[----:B------:R0:W1:Y:S02]  /*1b30*/  SHFL.BFLY P0, R38, R41, R40, R39 ;  /* 0x0c00002829267389 */ /* 0x0000640000000027 */
[----:B01----:R-:W-:Y:S01]  /*1b40*/  ENDCOLLECTIVE ;  /* 0x000000000000791b */ /* 0x003fe20003800000 */
.L_x_3622:
[----:B------:R-:W-:Y:S02]  /*1b50*/  MOV R41, R42 ;  /* 0x0000002a00297202 */ /* 0x000fe40000000f00 */
[----:B------:R-:W-:Y:S02]  /*1b60*/  MOV R45, R38 ;  /* 0x00000026002d7202 */ /* 0x000fe40000000f00 */
[----:B------:R-:W-:-:S03]  /*1b70*/  MOV R38, 0xffffffff ;  /* 0xffffffff00267802 */ /* 0x000fc60000000f00 */
[----:B------:R-:W-:-:S07]  /*1b80*/  FADD.FTZ R45, R26, R45 ;  /* 0x0000002d1a2d7221 */ /* 0x000fce0000010000 */
[----:B------:R-:W-:Y:S05]  /*1b90*/  WARPSYNC.COLLECTIVE R38, `(.L_x_3623) ;  /* 0x0000000026087348 */ /* 0x000fea0003c00000 */
[----:B------:R0:W1:Y:S02]  /*1ba0*/  SHFL.BFLY P0, R38, R41, R40, R39 ;  /* 0x0c00002829267389 */ /* 0x0000640000000027 */
[----:B01----:R-:W-:Y:S01]  /*1bb0*/  ENDCOLLECTIVE ;  /* 0x000000000000791b */ /* 0x003fe20003800000 */
.L_x_3623:
[----:B------:R-:W-:Y:S01]  /*1bc0*/  HFMA2.MMA R40, -RZ, RZ, 0, 1.1920928955078125e-07 ;  /* 0x00000002ff287435 */ /* 0x000fe200000001ff */
[----:B------:R-:W-:Y:S02]  /*1bd0*/  MOV R41, R45 ;  /* 0x0000002d00297202 */ /* 0x000fe40000000f00 */
[----:B------:R-:W-:Y:S02]  /*1be0*/  MOV R43, R38 ;  /* 0x00000026002b7202 */ /* 0x000fe40000000f00 */
[----:B------:R-:W-:-:S03]  /*1bf0*/  MOV R38, 0xffffffff ;  /* 0xffffffff00267802 */ /* 0x000fc60000000f00 */
[----:B------:R-:W-:-:S07]  /*1c00*/  FADD.FTZ R42, R42, R43 ;  /* 0x0000002b2a2a7221 */ /* 0x000fce0000010000 */
[----:B------:R-:W-:Y:S05]  /*1c10*/  WARPSYNC.COLLECTIVE R38, `(.L_x_3624) ;  /* 0x0000000026087348 */ /* 0x000fea0003c00000 */
[----:B------:R0:W1:Y:S02]  /*1c20*/  SHFL.BFLY P0, R38, R41, R40, R39 ;  /* 0x0c00002829267389 */ /* 0x0000640000000027 */
[----:B01----:R-:W-:Y:S01]  /*1c30*/  ENDCOLLECTIVE ;  /* 0x000000000000791b */ /* 0x003fe20003800000 */
.L_x_3624:
[----:B------:R-:W-:Y:S02]  /*1c40*/  MOV R41, R42 ;  /* 0x0000002a00297202 */ /* 0x000fe40000000f00 */
[----:B------:R-:W-:Y:S02]  /*1c50*/  MOV R44, R38 ;  /* 0x00000026002c7202 */ /* 0x000fe40000000f00 */
[----:B------:R-:W-:-:S03]  /*1c60*/  MOV R38, 0xffffffff ;  /* 0xffffffff00267802 */ /* 0x000fc60000000f00 */
[----:B------:R-:W-:-:S07]  /*1c70*/  FADD.FTZ R45, R45, R44 ;  /* 0x0000002c2d2d7221 */ /* 0x000fce0000010000 */
[----:B------:R-:W-:Y:S05]  /*1c80*/  WARPSYNC.COLLECTIVE R38, `(.L_x_3625) ;  /* 0x0000000026087348 */ /* 0x000fea0003c00000 */
[----:B------:R0:W1:Y:S02]  /*1c90*/  SHFL.BFLY P0, R38, R41, R40, R39 ;  /* 0x0c00002829267389 */ /* 0x0000640000000027 */
[----:B01----:R-:W-:Y:S01]  /*1ca0*/  ENDCOLLECTIVE ;  /* 0x000000000000791b */ /* 0x003fe20003800000 */
.L_x_3625:
[----:B------:R-:W-:Y:S01]  /*1cb0*/  HFMA2.MMA R40, -RZ, RZ, 0, 5.9604644775390625e-08 ;  /* 0x00000001ff287435 */ /* 0x000fe200000001ff */
[----:B------:R-:W-:Y:S02]  /*1cc0*/  MOV R41, R45 ;  /* 0x0000002d00297202 */ /* 0x000fe40000000f00 */
[----:B------:R-:W-:Y:S02]  /*1cd0*/  MOV R43, R38 ;  /* 0x00000026002b7202 */ /* 0x000fe40000000f00 */
[----:B------:R-:W-:-:S03]  /*1ce0*/  MOV R38, 0xffffffff ;  /* 0xffffffff00267802 */ /* 0x000fc60000000f00 */
[----:B------:R-:W-:-:S07]  /*1cf0*/  FADD.FTZ R43, R42, R43 ;  /* 0x0000002b2a2b7221 */ /* 0x000fce0000010000 */
[----:B------:R-:W-:Y:S05]  /*1d00*/  WARPSYNC.COLLECTIVE R38, `(.L_x_3626) ;  /* 0x0000000026087348 */ /* 0x000fea0003c00000 */
[----:B------:R0:W1:Y:S02]  /*1d10*/  SHFL.BFLY P0, R38, R41, R40, R39 ;  /* 0x0c00002829267389 */ /* 0x0000640000000027 */
[----:B01----:R-:W-:Y:S01]  /*1d20*/  ENDCOLLECTIVE ;  /* 0x000000000000791b */ /* 0x003fe20003800000 */
.L_x_3626:
[----:B------:R-:W-:Y:S02]  /*1d30*/  MOV R41, R43 ;  /* 0x0000002b00297202 */ /* 0x000fe40000000f00 */
[----:B------:R-:W-:Y:S02]  /*1d40*/  MOV R44, R38 ;  /* 0x00000026002c7202 */ /* 0x000fe40000000f00 */
[----:B------:R-:W-:-:S03]  /*1d50*/  MOV R38, 0xffffffff ;  /* 0xffffffff00267802 */ /* 0x000fc60000000f00 */
[----:B------:R-:W-:-:S07]  /*1d60*/  FADD.FTZ R26, R45, R44 ;  /* 0x0000002c2d1a7221 */ /* 0x000fce0000010000 */
[----:B------:R-:W-:Y:S05]  /*1d70*/  WARPSYNC.COLLECTIVE R38, `(.L_x_3627) ;  /* 0x0000000026087348 */ /* 0x000fea0003c00000 */
[----:B------:R0:W1:Y:S02]  /*1d80*/  SHFL.BFLY P0, R38, R41, R40, R39 ;  /* 0x0c00002829267389 */ /* 0x0000640000000027 */
[----:B01----:R-:W-:Y:S01]  /*1d90*/  ENDCOLLECTIVE ;  /* 0x000000000000791b */ /* 0x003fe20003800000 */
.L_x_3627:
[----:B------:R-:W-:Y:S01]  /*1da0*/  MOV R27, R38 ;  /* 0x00000026001b7202 */ /* 0x000fe20000000f00 */
[----:B------:R-:W-:Y:S06]  /*1db0*/  BRA `(.L_x_3628) ;  /* 0xffffffec00807947 */ /* 0x000fec000383ffff */
.L_x_3629:
        /* <DEDUP_REMOVED lines=12> */
.L_x_3809:


//--------------------- .text._ZN13group_norm_v214gn_cuda_kernelI6__halfLi320ELi1ELi32ELi40ELi256ELb0ELi256ELi40ELi40ELi4ELb0ELi148ELb0ELb0ENS_16CompileConditionILi900EEEEEvPT_PKS4_S7_S7_flPfS8_Pj --------------------------
	.section	.text._ZN13group_norm_v214gn_cuda_kernelI6__halfLi320ELi1ELi32ELi40ELi256ELb0ELi256ELi40ELi40ELi4ELb0ELi148ELb0ELb0ENS_16CompileConditionILi900EEEEEvPT_PKS4_S7_S7_flPfS8_Pj,"ax",@progbits
	.align	128
        .global         _ZN13group_norm_v214gn_cuda_kernelI6__halfLi320ELi1ELi32ELi40ELi256ELb0ELi256ELi40ELi40ELi4ELb0ELi148ELb0ELb0ENS_16CompileConditionILi900EEEEEvPT_PKS4_S7_S7_flPfS8_Pj
        .type           _ZN13group_norm_v214gn_cuda_kernelI6__halfLi320ELi1ELi32ELi40ELi256ELb0ELi256ELi40ELi40ELi4ELb0ELi148ELb0ELb0ENS_16CompileConditionILi900EEEEEvPT_PKS4_S7_S7_flPfS8_Pj,@function
        .size           _ZN13group_norm_v214gn_cuda_kernelI6__halfLi320ELi1ELi32ELi40ELi256ELb0ELi256ELi40ELi40ELi4ELb0ELi148ELb0ELb0ENS_16CompileConditionILi900EEEEEvPT_PKS4_S7_S7_flPfS8_Pj,(.L_x_3810 - _ZN13group_norm_v214gn_cuda_kernelI6__halfLi320ELi1ELi32ELi40ELi256ELb0ELi256ELi40ELi40ELi4ELb0ELi148ELb0ELb0ENS_16CompileConditionILi900EEEEEvPT_PKS4_S7_S7_flPfS8_Pj)
        .other          _ZN13group_norm_v214gn_cuda_kernelI6__halfLi320ELi1ELi32ELi40ELi256ELb0ELi256ELi40ELi40ELi4ELb0ELi148ELb0ELb0ENS_16CompileConditionILi900EEEEEvPT_PKS4_S7_S7_flPfS8_Pj,@"STO_CUDA_ENTRY STV_DEFAULT"
_ZN13group_norm_v214gn_cuda_kernelI6__halfLi320ELi1ELi32ELi40ELi256ELb0ELi256ELi40ELi40ELi4ELb0ELi148ELb0ELb0ENS_16CompileConditionILi900EEEEEvPT_PKS4_S7_S7_flPfS8_Pj:
.text._ZN13group_norm_v214gn_cuda_kernelI6__halfLi320ELi1ELi32ELi40ELi256ELb0ELi256ELi40ELi40ELi4ELb0ELi148ELb0ELb0ENS_16CompileConditionILi900EEEEEvPT_PKS4_S7_S7_flPfS8_Pj:
        /* <DEDUP_REMOVED lines=188> */
.L_x_3642:
        /* <DEDUP_REMOVED lines=10> */
.L_x_3630:
        /* <DEDUP_REMOVED lines=17> */
.L_x_3633:
[----:B------:R-:W-:Y:S05]  /*0d70*/  BSYNC B0 ;  /* 0x0000000000007941 */ /* 0x000fea0003800000 */
.L_x_3632:
        /* <DEDUP_REMOVED lines=199> */
.L_x_3631:
[----:B------:R-:W-:Y:S01]  /*19f0*/  HFMA2.MMA R40, -RZ, RZ, 0, 4.76837158203125e-07 ;  /* 0x00000008ff287435 */ /* 0x000fe200000001ff */
[----:B0-----:R-:W-:Y:S02]  /*1a00*/  MOV R38, 0xffffffff ;  /* 0xffffffff00267802 */ /* 0x001fe40000000f00 */
[----:B-1----:R-:W-:Y:S02]  /*1a10*/  MOV R41, R26 ;  /* 0x0000001a00297202 */ /* 0x002fe40000000f00 */
[----:B------:R-:W-:-:S07]  /*1a20*/  MOV R39, 0x1f ;  /* 0x0000001f00277802 */ /* 0x000fce0000000f00 */
[----:B-----5:R-:W-:Y:S05]  /*1a30*/  WARPSYNC.COLLECTIVE R38, `(.L_x_3634) ;  /* 0x0000000026087348 */ /* 0x020fea0003c00000 */
[----:B------:R0:W1:Y:S02]  /*1a40*/  SHFL.BFLY P0, R38, R41, R40, R39 ;  /* 0x0c00002829267389 */ /* 0x0000640000000027 */
[----:B01---5:R-:W-:Y:S01]  /*1a50*/  ENDCOLLECTIVE ;  /* 0x000000000000791b */ /* 0x023fe20003800000 */
.L_x_3634:
[----:B------:R-:W-:Y:S02]  /*1a60*/  MOV R41, R27 ;  /* 0x0000001b00297202 */ /* 0x000fe40000000f00 */
[----:B------:R-:W-:Y:S02]  /*1a70*/  MOV R43, R38 ;  /* 0x00000026002b7202 */ /* 0x000fe40000000f00 */
[----:B------:R-:W-:-:S03]  /*1a80*/  MOV R38, 0xffffffff ;  /* 0xffffffff00267802 */ /* 0x000fc60000000f00 */
[----:B------:R-:W-:-:S07]  /*1a90*/  FADD.FTZ R26, R43, R26 ;  /* 0x0000001a2b1a7221 */ /* 0x000fce0000010000 */
[----:B------:R-:W-:Y:S05]  /*1aa0*/  WARPSYNC.COLLECTIVE R38, `(.L_x_3635) ;  /* 0x0000000026087348 */ /* 0x000fea0003c00000 */
[----:B------:R0:W1:Y:S02]  /*1ab0*/  SHFL.BFLY P0, R38, R41, R40, R39 ;  /* 0x0c00002829267389 */ /* 0x0000640000000027 */
[----:B01----:R-:W-:Y:S01]  /*1ac0*/  ENDCOLLECTIVE ;  /* 0x000000000000791b */ /* 0x003fe20003800000 */
.L_x_3635:
        /* <DEDUP_REMOVED lines=8> */
.L_x_3636:
[----:B------:R-:W-:Y:S02]  /*1b50*/  MOV R41, R42 ;  /* 0x0000002a00297202 */ /* 0x000fe40000000f00 */
[----:B------:R-:W-:Y:S02]  /*1b60*/  MOV R45, R38 ;  /* 0x00000026002d7202 */ /* 0x000fe40000000f00 */
[----:B------:R-:W-:-:S03]  /*1b70*/  MOV R38, 0xffffffff ;  /* 0xffffffff00267802 */ /* 0x000fc60000000f00 */
[----:B------:R-:W-:-:S07]  /*1b80*/  FADD.FTZ R45, R26, R45 ;  /* 0x0000002d1a2d7221 */ /* 0x000fce0000010000 */
[----:B------:R-:W-:Y:S05]  /*1b90*/  WARPSYNC.COLLECTIVE R38, `(.L_x_3637) ;  /* 0x0000000026087348 */ /* 0x000fea0003c00000 */
[----:B------:R0:W1:Y:S02]  /*1ba0*/  SHFL.BFLY P0, R38, R41, R40, R39 ;  /* 0x0c00002829267389 */ /* 0x0000640000000027 */
[----:B01----:R-:W-:Y:S01]  /*1bb0*/  ENDCOLLECTIVE ;  /* 0x000000000000791b */ /* 0x003fe20003800000 */
.L_x_3637:
        /* <DEDUP_REMOVED lines=8> */
.L_x_3638:
[----:B------:R-:W-:Y:S02]  /*1c40*/  MOV R41, R42 ;  /* 0x0000002a00297202 */ /* 0x000fe40000000f00 */
[----:B------:R-:W-:Y:S02]  /*1c50*/  MOV R44, R38 ;  /* 0x00000026002c7202 */ /* 0x000fe40000000f00 */
[----:B------:R-:W-:-:S03]  /*1c60*/  MOV R38, 0xffffffff ;  /* 0xffffffff00267802 */ /* 0x000fc60000000f00 */
[----:B------:R-:W-:-:S07]  /*1c70*/  FADD.FTZ R45, R45, R44 ;  /* 0x0000002c2d2d7221 */ /* 0x000fce0000010000 */
[----:B------:R-:W-:Y:S05]  /*1c80*/  WARPSYNC.COLLECTIVE R38, `(.L_x_3639) ;  /* 0x0000000026087348 */ /* 0x000fea0003c00000 */
[----:B------:R0:W1:Y:S02]  /*1c90*/  SHFL.BFLY P0, R38, R41, R40, R39 ;  /* 0x0c00002829267389 */ /* 0x0000640000000027 */
[----:B01----:R-:W-:Y:S01]  /*1ca0*/  ENDCOLLECTIVE ;  /* 0x000000000000791b */ /* 0x003fe20003800000 */
.L_x_3639:
        /* <DEDUP_REMOVED lines=8> */
.L_x_3640:
[----:B------:R-:W-:Y:S02]  /*1d30*/  MOV R41, R43 ;  /* 0x0000002b00297202 */ /* 0x000fe40000000f00 */
[----:B------:R-:W-:Y:S02]  /*1d40*/  MOV R44, R38 ;  /* 0x00000026002c7202 */ /* 0x000fe40000000f00 */
[----:B------:R-:W-:-:S03]  /*1d50*/  MOV R38, 0xffffffff ;  /* 0xffffffff00267802 */ /* 0x000fc60000000f00 */
[----:B------:R-:W-:-:S07]  /*1d60*/  FADD.FTZ R26, R45, R44 ;  /* 0x0000002c2d1a7221 */ /* 0x000fce0000010000 */
[----:B------:R-:W-:Y:S05]  /*1d70*/  WARPSYNC.COLLECTIVE R38, `(.L_x_3641) ;  /* 0x0000000026087348 */ /* 0x000fea0003c00000 */
[----:B------:R0:W1:Y:S02]  /*1d80*/  SHFL.BFLY P0, R38, R41, R40, R39 ;  /* 0x0c00002829267389 */ /* 0x0000640000000027 */
[----:B01----:R-:W-:Y:S01]  /*1d90*/  ENDCOLLECTIVE ;  /* 0x000000000000791b */ /* 0x003fe20003800000 */
.L_x_3641:
[----:B------:R-:W-:Y:S01]  /*1da0*/  MOV R27, R38 ;  /* 0x00000026001b7202 */ /* 0x000fe20000000f00 */
[----:B------:R-:W-:Y:S06]  /*1db0*/  BRA `(.L_x_3642) ;  /* 0xffffffec00807947 */ /* 0x000fec000383ffff */
.L_x_3643:
        /* <DEDUP_REMOVED lines=12> */
.L_x_3810:


//--------------------- .text._ZN13group_norm_v214gn_cuda_kernelI6__halfLi320ELi3ELi16ELi80ELi256ELb1ELi4ELi320ELi320ELi4ELb1ELi5ELb0ELb0ENS_16CompileConditionILi900EEEEEvPT_PKS4_S7_S7_flPfS8_Pj --------------------------
	.section	.text._ZN13group_norm_v214gn_cuda_kernelI6__halfLi320ELi3ELi16ELi80ELi256ELb1ELi4ELi320ELi320ELi4ELb1ELi5ELb0ELb0ENS_16CompileConditionILi900EEEEEvPT_PKS4_S7_S7_flPfS8_Pj,"ax",@progbits
	.align	128
        .global         _ZN13group_norm_v214gn_cuda_kernelI6__halfLi320ELi3ELi16ELi80ELi256ELb1ELi4ELi320ELi320ELi4ELb1ELi5ELb0ELb0ENS_16CompileConditionILi900EEEEEvPT_PKS4_S7_S7_flPfS8_Pj
        .type           _ZN13group_norm_v214gn_cuda_kernelI6__halfLi320ELi3ELi16ELi80ELi256ELb1ELi4ELi320ELi320ELi4ELb1ELi5ELb0ELb0ENS_16CompileConditionILi900EEEEEvPT_PKS4_S7_S7_flPfS8_Pj,@function
        .size           _ZN13group_norm_v214gn_cuda_kernelI6__halfLi320ELi3ELi16ELi80ELi256ELb1ELi4ELi320ELi320ELi4ELb1ELi5ELb0ELb0ENS_16CompileConditionILi900EEEEEvPT_PKS4_S7_S7_flPfS8_Pj,(.L_x_3811 - _ZN13group_norm_v214gn_cuda_kernelI6__halfLi320ELi3ELi16ELi80ELi256ELb1ELi4ELi320ELi320ELi4ELb1ELi5ELb0ELb0ENS_16CompileConditionILi900EEEEEvPT_PKS4_S7_S7_flPfS8_Pj)
        .other          _ZN13group_norm_v214gn_cuda_kernelI6__halfLi320ELi3ELi16ELi80ELi256ELb1ELi4ELi320ELi320ELi4ELb1ELi5ELb0ELb0ENS_16CompileConditionILi900EEEEEvPT_PKS4_S7_S7_flPfS8_Pj,@"STO_CUDA_ENTRY STV_DEFAULT"
_ZN13group_norm_v214gn_cuda_kernelI6__halfLi320ELi3ELi16ELi80ELi256ELb1ELi4ELi320ELi320ELi4ELb1ELi5ELb0ELb0ENS_16CompileConditionILi900EEEEEvPT_PKS4_S7_S7_flPfS8_Pj:
.text._ZN13group_norm_v214gn_cuda_kernelI6__halfLi320ELi3ELi16ELi80ELi256ELb1ELi4ELi320ELi320ELi4ELb1ELi5ELb0ELb0ENS_16CompileConditionILi900EEEEEvPT_PKS4_S7_S7_flPfS8_Pj:
        /* <DEDUP_REMOVED lines=15> */
[----:B0-----:R-:W-:-:S04]  /*00f0*/  IMAD.WIDE.U32 R6, R2, -0x33333333, RZ ;  /* 0xcccccccd02067825 */ /* 0x001fc800078e00ff */
[----:B-1----:R-:W-:Y:S01]  /*0100*/  IMAD.SHL.U32 R3, R4, 0x4, RZ ;  /* 0x0000000404037824 */ /* 0x002fe200078e00ff */
[----:B------:R-:W-:Y:S02]  /*0110*/  SHF.R.U32.HI R7, RZ, 0x6, R7 ;  /* 0x00000006ff077819 */ /* 0x000fe40000011607 */
[----:B--2---:R-:W-:Y:S01]  /*0120*/  LEA R5, R8, R5, 0x18 ;  /* 0x0000000508057211 */ /* 0x004fe200078ec0ff */
[----:B------:R-:W-:Y:S01]  /*0130*/  IMAD.MOV.U32 R8, RZ, RZ, RZ ;  /* 0x000000ffff087224 */ /* 0x000fe200078e00ff */
[----:B------:R-:W-:Y:S01]  /*0140*/  LOP3.LUT R3, R3, 0xfc, RZ, 0xc0, !PT ;  /* 0x000000fc03037812 */ /* 0x000fe200078ec0ff */
[----:B------:R-:W-:-:S03]  /*0150*/  IMAD R14, R7, -0x50, R2 ;  /* 0xffffffb0070e7824 */ /* 0x000fc600078e0202 */
[----:B------:R-:W-:Y:S01]  /*0160*/  IADD3 R3, R3, R7, RZ ;  /* 0x0000000703037210 */ /* 0x000fe20007ffe0ff */
[----:B------:R-:W-:Y:S02]  /*0170*/  IMAD R6, R14, 0x28, R5 ;  /* 0x000000280e067824 */ /* 0x000fe400078e0205 */
[----:B------:R-:W-:Y:S02]  /*0180*/  IMAD.MOV.U32 R5, RZ, RZ, R0 ;  /* 0x000000ffff057224 */ /* 0x000fe400078e0000 */
[----:B------:R-:W-:Y:S01]  /*0190*/  IMAD R12, R3, 0x500, RZ ;  /* 0x00000500030c7824 */ /* 0x000fe200078e02ff */
[----:B------:R-:W-:-:S07]  /*01a0*/  LEA R6, R7, R6, 0x3 ;  /* 0x0000000607067211 */ /* 0x000fce00078e18ff */
.L_x_3652:
[----:B------:R-:W-:Y:S01]  /*01b0*/  HFMA2.MMA R13, -RZ, RZ, 0, 0 ;  /* 0x00000000ff0d7435 */ /* 0x000fe200000001ff */
[C---:B0-----:R-:W-:Y:S01]  /*01c0*/  LOP3.LUT R17, R5.reuse, 0x3, RZ, 0xc0, !PT ;  /* 0x0000000305117812 */ /* 0x041fe200078ec0ff */
[----:B------:R-:W-:Y:S01]  /*01d0*/  ULDC.64 UR6, c[0x0][0x218] ;  /* 0x0000860000067ab9 */ /* 0x000fe20000000a00 */
[--C-:B------:R-:W-:Y:S01]  /*01e0*/  SHF.R.U64 R11, R5, 0x2, R8.reuse ;  /* 0x00000002050b7819 */ /* 0x100fe20000001208 */
[----:B------:R-:W0:Y:S01]  /*01f0*/  LDC.64 R18, c[0x0][0x220] ;  /* 0x00008800ff127b82 */ /* 0x000e220000000a00 */
[----:B------:R-:W-:Y:S01]  /*0200*/  SHF.R.U32.HI R3, RZ, 0x2, R8 ;  /* 0x00000002ff037819 */ /* 0x000fe20000011608 */
[----:B------:R-:W-:Y:S02]  /*0210*/  IMAD R17, R17, 0x140, RZ ;  /* 0x0000014011117824 */ /* 0x000fe400078e02ff */
[----:B------:R-:W-:-:S04]  /*0220*/  IMAD.WIDE.U32 R10, R11, 0x50000, R12 ;  /* 0x000500000b0a7825 */ /* 0x000fc800078e000c */
[----:B------:R-:W1:Y:S01]  /*0230*/  LDC.64 R20, c[0x0][0x228] ;  /* 0x00008a00ff147b82 */ /* 0x000e620000000a00 */
[----:B------:R-:W-:Y:S02]  /*0240*/  IMAD R7, R14, 0x4, R17 ;  /* 0x000000040e077824 */ /* 0x000fe400078e0211 */
[----:B------:R-:W-:-:S03]  /*0250*/  IMAD R9, R3, 0x50000, RZ ;  /* 0x0005000003097824 */ /* 0x000fc600078e02ff */
[----:B------:R-:W-:Y:S02]  /*0260*/  SHF.R.S32.HI R3, RZ, 0x1f, R7 ;  /* 0x0000001fff037819 */ /* 0x000fe40000011407 */
[----:B------:R-:W-:-:S04]  /*0270*/  IADD3 R10, P0, R7, R10, RZ ;  /* 0x0000000a070a7210 */ /* 0x000fc80007f1e0ff */
[----:B------:R-:W-:Y:S02]  /*0280*/  IADD3.X R3, R3, R11, R9, P0, !PT ;  /* 0x0000000b03037210 */ /* 0x000fe400007fe409 */
[C---:B------:R-:W-:Y:S02]  /*0290*/  SHF.L.U32 R9, R10.reuse, 0x1, RZ ;  /* 0x000000010a097819 */ /* 0x040fe400000006ff */
        /* <DEDUP_REMOVED lines=10> */
[----:B------:R-:W-:Y:S01]  /*0340*/  CS2R R38, SRZ ;  /* 0x0000000000267805 */ /* 0x000fe2000001ff00 */
[----:B--2---:R-:W-:-:S02]  /*0350*/  HADD2.F32 R3, -RZ, R22.H0_H0 ;  /* 0x20000016ff037230 */ /* 0x004fc40000004100 */
[----:B------:R-:W-:Y:S02]  /*0360*/  HADD2.F32 R11, -RZ, R22.H1_H1 ;  /* 0x30000016ff0b7230 */ /* 0x000fe40000004100 */
[--C-:B------:R-:W-:Y:S02]  /*0370*/  HADD2.F32 R13, -RZ, R23.reuse.H0_H0 ;  /* 0x20000017ff0d7230 */ /* 0x100fe40000004100 */
[----:B------:R-:W-:Y:S01]  /*0380*/  FADD.FTZ R16, RZ, R3 ;  /* 0x00000003ff107221 */ /* 0x000fe20000010000 */
[----:B------:R-:W-:Y:S01]  /*0390*/  FFMA.FTZ R24, R3, R3, RZ ;  /* 0x0000000303187223 */ /* 0x000fe200000100ff */
[----:B------:R-:W-:Y:S02]  /*03a0*/  HADD2.F32 R15, -RZ, R23.H1_H1 ;  /* 0x30000017ff0f7230 */ /* 0x000fe40000004100 */
[----:B------:R-:W-:Y:S01]  /*03b0*/  FADD.FTZ R16, R16, R11 ;  /* 0x0000000b10107221 */ /* 0x000fe20000010000 */
[----:B------:R-:W-:-:S03]  /*03c0*/  FFMA.FTZ R24, R11, R11, R24 ;  /* 0x0000000b0b187223 */ /* 0x000fc60000010018 */
[----:B------:R-:W-:Y:S01]  /*03d0*/  FADD.FTZ R16, R16, R13 ;  /* 0x0000000d10107221 */ /* 0x000fe20000010000 */
[----:B------:R-:W-:-:S03]  /*03e0*/  FFMA.FTZ R24, R13, R13, R24 ;  /* 0x0000000d0d187223 */ /* 0x000fc60000010018 */
[----:B------:R-:W-:Y:S01]  /*03f0*/  FADD.FTZ R22, R16, R15 ;  /* 0x0000000f10167221 */ /* 0x000fe20000010000 */
[----:B------:R-:W-:-:S05]  /*0400*/  FFMA.FTZ R23, R15, R15, R24 ;  /* 0x0000000f0f177223 */ /* 0x000fca0000010018 */
        /* <DEDUP_REMOVED lines=22> */
[----:B------:R-:W-:Y:S02]  /*0570*/  LEA.HI R35, R24, R35, RZ, 0x2 ;  /* 0x0000002318237211 */ /* 0x000fe400078f10ff */
[----:B------:R-:W-:Y:S02]  /*0580*/  IADD3 R22, R16, 0x4, RZ ;  /* 0x0000000410167810 */ /* 0x000fe40007ffe0ff */
[----:B------:R-:W-:Y:S02]  /*0590*/  SHF.R.S32.HI R24, RZ, 0x1f, R31 ;  /* 0x0000001fff187819 */ /* 0x000fe4000001141f */
[----:B------:R-:W-:Y:S02]  /*05a0*/  LEA.HI R29, R26, R29, RZ, 0x2 ;  /* 0x0000001d1a1d7211 */ /* 0x000fe400078f10ff */
[----:B------:R-:W-:Y:S02]  /*05b0*/  IADD3 R26, R16, 0x20, RZ ;  /* 0x00000020101a7810 */ /* 0x000fe40007ffe0ff */
[----:B------:R-:W-:-:S02]  /*05c0*/  SHF.R.S32.HI R17, RZ, 0x1f, R22 ;  /* 0x0000001fff117819 */ /* 0x000fc40000011416 */
[----:B------:R-:W-:Y:S02]  /*05d0*/  LEA.HI R31, R24, R31, RZ, 0x2 ;  /* 0x0000001f181f7211 */ /* 0x000fe400078f10ff */
[----:B------:R-:W-:Y:S02]  /*05e0*/  SHF.R.S32.HI R24, RZ, 0x1f, R27 ;  /* 0x0000001fff187819 */ /* 0x000fe4000001141b */
[----:B------:R-:W-:Y:S02]  /*05f0*/  SHF.R.S32.HI R23, RZ, 0x1f, R26 ;  /* 0x0000001fff177819 */ /* 0x000fe4000001141a */
[C---:B------:R-:W-:Y:S02]  /*0600*/  IADD3 R47, R16.reuse, 0x30, RZ ;  /* 0x00000030102f7810 */ /* 0x040fe40007ffe0ff */
[C---:B------:R-:W-:Y:S02]  /*0610*/  IADD3 R41, R16.reuse, 0x18, RZ ;  /* 0x0000001810297810 */ /* 0x040fe40007ffe0ff */
[----:B------:R-:W-:Y:S01]  /*0620*/  LEA.HI R22, R17, R22, RZ, 0x2 ;  /* 0x0000001611167211 */ /* 0x000fe200078f10ff */
[----:B------:R-:W-:Y:S01]  /*0630*/  VIADD R17, R16, 0x1c ;  /* 0x0000001c10117836 */ /* 0x000fe20000000000 */
[----:B------:R-:W-:-:S02]  /*0640*/  LEA.HI R27, R24, R27, RZ, 0x2 ;  /* 0x0000001b181b7211 */ /* 0x000fc400078f10ff */
[----:B------:R-:W-:Y:S02]  /*0650*/  LEA.HI R26, R23, R26, RZ, 0x2 ;  /* 0x0000001a171a7211 */ /* 0x000fe400078f10ff */
[----:B------:R-:W-:Y:S02]  /*0660*/  SHF.R.S32.HI R24, RZ, 0x1f, R47 ;  /* 0x0000001fff187819 */ /* 0x000fe4000001142f */
[----:B------:R-:W-:Y:S02]  /*0670*/  SHF.R.S32.HI R28, RZ, 0x1f, R41 ;  /* 0x0000001fff1c7819 */ /* 0x000fe40000011429 */
[----:B------:R-:W-:Y:S02]  /*0680*/  SHF.R.S32.HI R23, RZ, 0x1f, R16 ;  /* 0x0000001fff177819 */ /* 0x000fe40000011410 */
[----:B------:R-:W-:Y:S02]  /*0690*/  SHF.R.S32.HI R30, RZ, 0x1f, R17 ;  /* 0x0000001fff1e7819 */ /* 0x000fe40000011411 */
[----:B------:R-:W-:-:S02]  /*06a0*/  LEA.HI R47, R24, R47, RZ, 0x2 ;  /* 0x0000002f182f7211 */ /* 0x000fc400078f10ff */
[----:B------:R-:W-:Y:S02]  /*06b0*/  LEA.HI R41, R28, R41, RZ, 0x2 ;  /* 0x000000291c297211 */ /* 0x000fe400078f10ff */
[C---:B------:R-:W-:Y:S02]  /*06c0*/  IADD3 R38, R16.reuse, 0x24, RZ ;  /* 0x0000002410267810 */ /* 0x040fe40007ffe0ff */
[C---:B------:R-:W-:Y:S02]  /*06d0*/  IADD3 R53, R16.reuse, 0x38, RZ ;  /* 0x0000003810357810 */ /* 0x040fe40007ffe0ff */
[----:B------:R-:W-:Y:S02]  /*06e0*/  LEA.HI R24, R23, R16, RZ, 0x2 ;  /* 0x0000001017187211 */ /* 0x000fe400078f10ff */
[C---:B------:R-:W-:Y:S02]  /*06f0*/  IADD3 R28, R16.reuse, 0x2c, RZ ;  /* 0x0000002c101c7810 */ /* 0x040fe40007ffe0ff */
[----:B------:R-:W-:-:S02]  /*0700*/  IADD3 R39, R16, 0x3c, RZ ;  /* 0x0000003c10277810 */ /* 0x000fc40007ffe0ff */
[----:B-1----:R-:W-:Y:S02]  /*0710*/  LEA R42, R25, R42, 0x18 ;  /* 0x0000002a192a7211 */ /* 0x002fe400078ec0ff */
[----:B------:R-:W-:Y:S02]  /*0720*/  LEA.HI R17, R30, R17, RZ, 0x2 ;  /* 0x000000111e117211 */ /* 0x000fe400078f10ff */
[----:B------:R-:W-:Y:S02]  /*0730*/  SHF.R.S32.HI R25, RZ, 0x1f, R38 ;  /* 0x0000001fff197819 */ /* 0x000fe40000011426 */
[----:B------:R-:W-:Y:S02]  /*0740*/  SHF.R.S32.HI R30, RZ, 0x1f, R53 ;  /* 0x0000001fff1e7819 */ /* 0x000fe40000011435 */
[----:B------:R-:W-:Y:S02]  /*0750*/  SHF.R.S32.HI R24, RZ, 0x2, R24 ;  /* 0x00000002ff187819 */ /* 0x000fe40000011418 */
[----:B------:R-:W-:-:S02]  /*0760*/  SHF.R.S32.HI R37, RZ, 0x1f, R28 ;  /* 0x0000001fff257819 */ /* 0x000fc4000001141c */
[----:B------:R-:W-:Y:S01]  /*0770*/  SHF.R.S32.HI R32, RZ, 0x1f, R39 ;  /* 0x0000001fff207819 */ /* 0x000fe20000011427 */
[----:B------:R-:W-:Y:S01]  /*0780*/  IMAD R24, R24, 0x28, R42 ;  /* 0x0000002818187824 */ /* 0x000fe200078e022a */
[----:B------:R-:W-:Y:S02]  /*0790*/  IADD3 R49, R16, 0x48, RZ ;  /* 0x0000004810317810 */ /* 0x000fe40007ffe0ff */
[----:B------:R-:W-:Y:S02]  /*07a0*/  LEA.HI R38, R25, R38, RZ, 0x2 ;  /* 0x0000002619267211 */ /* 0x000fe400078f10ff */
[----:B------:R-:W-:Y:S02]  /*07b0*/  LEA.HI R53, R30, R53, RZ, 0x2 ;  /* 0x000000351e357211 */ /* 0x000fe400078f10ff */
[----:B------:R-:W-:Y:S02]  /*07c0*/  LEA.HI R25, R37, R28, RZ, 0x2 ;  /* 0x0000001c25197211 */ /* 0x000fe400078f10ff */
[----:B------:R-:W-:Y:S01]  /*07d0*/  LEA.HI R39, R32, R39, RZ, 0x2 ;  /* 0x0000002720277211 */ /* 0x000fe200078f10ff */
[C---:B------:R-:W-:Y:S01]  /*07e0*/  VIADD R32, R16.reuse, 0x4c ;  /* 0x0000004c10207836 */ /* 0x040fe20000000000 */
[----:B------:R-:W-:-:S02]  /*07f0*/  IADD3 R30, R16, 0x44, RZ ;  /* 0x00000044101e7810 */ /* 0x000fc40007ffe0ff */
[----:B------:R-:W-:Y:S02]  /*0800*/  SHF.R.S32.HI R22, RZ, 0x2, R22 ;  /* 0x00000002ff167819 */ /* 0x000fe40000011416 */
[----:B------:R-:W-:Y:S02]  /*0810*/  SHF.R.S32.HI R28, RZ, 0x1f, R45 ;  /* 0x0000001fff1c7819 */ /* 0x000fe4000001142d */
[----:B------:R-:W-:Y:S01]  /*0820*/  SHF.R.S32.HI R16, RZ, 0x1f, R49 ;  /* 0x0000001fff107819 */ /* 0x000fe20000011431 */
[----:B------:R-:W-:Y:S01]  /*0830*/  IMAD R22, R22, 0x28, R42 ;  /* 0x0000002816167824 */ /* 0x000fe200078e022a */
[----:B------:R-:W-:Y:S02]  /*0840*/  SHF.R.S32.HI R35, RZ, 0x2, R35 ;  /* 0x00000002ff237819 */ /* 0x000fe40000011423 */
[----:B------:R-:W-:Y:S01]  /*0850*/  SHF.R.S32.HI R37, RZ, 0x1f, R30 ;  /* 0x0000001fff257819 */ /* 0x000fe2000001141e */
[----:B------:R-:W-:Y:S01]  /*0860*/  IMAD.IADD R22, R43, 0x1, R22 ;  /* 0x000000012b167824 */ /* 0x000fe200078e0216 */
[----:B------:R-:W-:-:S02]  /*0870*/  LEA.HI R45, R28, R45, RZ, 0x2 ;  /* 0x0000002d1c2d7211 */ /* 0x000fc400078f10ff */
[----:B------:R-:W-:Y:S02]  /*0880*/  IADD3 R24, R24, R43, RZ ;  /* 0x0000002b18187210 */ /* 0x000fe40007ffe0ff */
[----:B------:R-:W-:Y:S02]  /*0890*/  SHF.R.S32.HI R28, RZ, 0x1f, R51 ;  /* 0x0000001fff1c7819 */ /* 0x000fe40000011433 */
[----:B------:R-:W-:Y:S02]  /*08a0*/  LEA.HI R49, R16, R49, RZ, 0x2 ;  /* 0x0000003110317211 */ /* 0x000fe400078f10ff */
[----:B------:R-:W-:Y:S02]  /*08b0*/  SHF.R.S32.HI R33, RZ, 0x2, R33 ;  /* 0x00000002ff217819 */ /* 0x000fe40000011421 */
[----:B------:R-:W-:Y:S01]  /*08c0*/  SHF.R.S32.HI R16, RZ, 0x2, R26 ;  /* 0x00000002ff107819 */ /* 0x000fe2000001141a */
[----:B------:R-:W-:Y:S01]  /*08d0*/  IMAD R26, R35, 0x28, R42 ;  /* 0x00000028231a7824 */ /* 0x000fe200078e022a */
[----:B------:R-:W-:Y:S01]  /*08e0*/  LEA.HI R23, R37, R30, RZ, 0x2 ;  /* 0x0000001e25177211 */ /* 0x000fe200078f10ff */
[----:B------:R0:W1:Y:S01]  /*08f0*/  LDS.64 R34, [R24] ;  /* 0x0000000018227984 */ /* 0x0000620000000a00 */
[----:B------:R-:W-:-:S02]  /*0900*/  SHF.R.S32.HI R37, RZ, 0x1f, R32 ;  /* 0x0000001fff257819 */ /* 0x000fc40000011420 */
[----:B------:R-:W-:Y:S01]  /*0910*/  LEA.HI R51, R28, R51, RZ, 0x2 ;  /* 0x000000331c337211 */ /* 0x000fe200078f10ff */
[--C-:B------:R-:W-:Y:S01]  /*0920*/  IMAD R28, R33, 0x28, R42.reuse ;  /* 0x00000028211c7824 */ /* 0x100fe200078e022a */
[----:B------:R-:W-:Y:S02]  /*0930*/  SHF.R.S32.HI R31, RZ, 0x2, R31 ;  /* 0x00000002ff1f7819 */ /* 0x000fe4000001141f */
[----:B------:R-:W-:Y:S01]  /*0940*/  LEA.HI R37, R37, R32, RZ, 0x2 ;  /* 0x0000002025257211 */ /* 0x000fe200078f10ff */
[--C-:B0-----:R-:W-:Y:S01]  /*0950*/  IMAD R24, R16, 0x28, R42.reuse ;  /* 0x0000002810187824 */ /* 0x101fe200078e022a */
[----:B------:R-:W-:Y:S01]  /*0960*/  IADD3 R26, R43, R26, RZ ;  /* 0x0000001a2b1a7210 */ /* 0x000fe20007ffe0ff */
        /* <DEDUP_REMOVED lines=15> */
[C---:B--2---:R-:W-:Y:S01]  /*0a60*/  IADD3 R26, R43.reuse, R36, RZ ;  /* 0x000000242b1a7210 */ /* 0x044fe20007ffe0ff */
[----:B------:R-:W-:Y:S01]  /*0a70*/  IMAD.IADD R48, R43, 0x1, R46 ;  /* 0x000000012b307824 */ /* 0x000fe200078e022e */
[----:B------:R-:W-:Y:S01]  /*0a80*/  SHF.R.S32.HI R25, RZ, 0x2, R25 ;  /* 0x00000002ff197819 */ /* 0x000fe20000011419 */
[----:B------:R2:W4:Y:S01]  /*0a90*/  LDS.64 R16, [R44] ;  /* 0x000000002c107984 */ /* 0x0005220000000a00 */
[----:B------:R-:W-:Y:S01]  /*0aa0*/  SHF.R.S32.HI R38, RZ, 0x2, R38 ;  /* 0x00000002ff267819 */ /* 0x000fe20000011426 */
[--C-:B------:R-:W-:Y:S01]  /*0ab0*/  IMAD R22, R27, 0x28, R42.reuse ;  /* 0x000000281b167824 */ /* 0x100fe200078e022a */
[----:B------:R-:W-:Y:S01]  /*0ac0*/  IADD3 R46, R43, R24, RZ ;  /* 0x000000182b2e7210 */ /* 0x000fe20007ffe0ff */
[----:B------:R-:W4:Y:S01]  /*0ad0*/  LDS.64 R26, [R26] ;  /* 0x000000001a1a7984 */ /* 0x000f220000000a00 */
[--C-:B------:R-:W-:Y:S01]  /*0ae0*/  IMAD R36, R25, 0x28, R42.reuse ;  /* 0x0000002819247824 */ /* 0x100fe200078e022a */
[----:B------:R-:W-:Y:S01]  /*0af0*/  SHF.R.S32.HI R39, RZ, 0x2, R39 ;  /* 0x00000002ff277819 */ /* 0x000fe20000011427 */
[----:B------:R-:W-:Y:S01]  /*0b00*/  IMAD R38, R38, 0x28, R42 ;  /* 0x0000002826267824 */ /* 0x000fe200078e022a */
[----:B------:R1:W4:Y:S01]  /*0b10*/  LDS.64 R24, [R48] ;  /* 0x0000000030187984 */ /* 0x0003220000000a00 */
[----:B------:R-:W-:-:S02]  /*0b20*/  SHF.R.S32.HI R51, RZ, 0x2, R51 ;  /* 0x00000002ff337819 */ /* 0x000fc40000011433 */
[----:B------:R-:W-:Y:S01]  /*0b30*/  SHF.R.S32.HI R23, RZ, 0x2, R23 ;  /* 0x00000002ff177819 */ /* 0x000fe20000011417 */
[--C-:B------:R-:W-:Y:S01]  /*0b40*/  IMAD R50, R39, 0x28, R42.reuse ;  /* 0x0000002827327824 */ /* 0x100fe200078e022a */
[----:B--2---:R-:W-:Y:S02]  /*0b50*/  IADD3 R44, R43, R38, RZ ;  /* 0x000000262b2c7210 */ /* 0x004fe40007ffe0ff */
[----:B------:R-:W-:Y:S01]  /*0b60*/  SHF.R.S32.HI R49, RZ, 0x2, R49 ;  /* 0x00000002ff317819 */ /* 0x000fe20000011431 */
        /* <DEDUP_REMOVED lines=20> */
[----:B------:R-:W-:Y:S01]  /*0cb0*/  IADD3 R32, R43, R47, RZ ;  /* 0x0000002f2b207210 */ /* 0x000fe20007ffe0ff */
[----:B---3--:R-:W-:Y:S01]  /*0cc0*/  FADD.FTZ R53, R53, R31 ;  /* 0x0000001f35357221 */ /* 0x008fe20000010000 */
[----:B------:R-:W1:Y:S01]  /*0cd0*/  LDS.64 R34, [R34] ;  /* 0x0000000022227984 */ /* 0x000e620000000a00 */
[----:B------:R-:W-:Y:S01]  /*0ce0*/  FADD.FTZ R49, R49, R30 ;  /* 0x0000001e31317221 */ /* 0x000fe20000010000 */
[----:B------:R-:W-:Y:S02]  /*0cf0*/  IMAD.IADD R30, R43, 0x1, R45 ;  /* 0x000000012b1e7824 */ /* 0x000fe400078e022d */
[----:B------:R-:W3:Y:S01]  /*0d00*/  LDS.64 R32, [R32] ;  /* 0x0000000020207984 */ /* 0x000ee20000000a00 */
        /* <DEDUP_REMOVED lines=17> */
[C---:B------:R-:W-:Y:S01]  /*0e20*/  IADD3 R24, R43.reuse, R44, RZ ;  /* 0x0000002c2b187210 */ /* 0x040fe20007ffe0ff */
[----:B------:R-:W-:Y:S01]  /*0e30*/  FADD.FTZ R52, R52, R25 ;  /* 0x0000001934347221 */ /* 0x000fe20000010000 */
[----:B------:R-:W4:Y:S01]  /*0e40*/  LDS.64 R26, [R26] ;  /* 0x000000001a1a7984 */ /* 0x000f220000000a00 */
[----:B------:R-:W-:-:S02]  /*0e50*/  IMAD.IADD R42, R43, 0x1, R42 ;  /* 0x000000012b2a7824 */ /* 0x000fc400078e022a */
        /* <DEDUP_REMOVED lines=26> */
.L_x_3645:
[----:B------:R-:W-:Y:S05]  /*1000*/  BSYNC B0 ;  /* 0x0000000000007941 */ /* 0x000fea0003800000 */
.L_x_3644:
        /* <DEDUP_REMOVED lines=16> */
[----:B------:R-:W-:-:S04]  /*1110*/  LOP3.LUT R25, R27, 0xffffffc0, R4, 0xe2, !PT ;  /* 0xffffffc01b197812 */ /* 0x000fc800078ee204 */
[----:B------:R-:W-:-:S05]  /*1120*/  LEA R24, R24, R25, 0x8 ;  /* 0x0000001918187211 */ /* 0x000fca00078e40ff */
[----:B------:R-:W-:-:S04]  /*1130*/  IMAD.SHL.U32 R25, R24, 0x2, RZ ;  /* 0x0000000218197824 */ /* 0x000fc800078e00ff */
[----:B-1----:R-:W-:-:S05]  /*1140*/  IMAD.WIDE.U32 R22, R25, 0x4, R22 ;  /* 0x0000000419167825 */ /* 0x002fca00078e0016 */
[----:B------:R0:W-:Y:S02]  /*1150*/  STG.E.64 desc[UR8][R22.64], R16 ;  /* 0x0000001016007986 */ /* 0x0001e4000c101b08 */
.L_x_3647:
[----:B------:R-:W-:Y:S05]  /*1160*/  BSYNC B0 ;  /* 0x0000000000007941 */ /* 0x000fea0003800000 */
.L_x_3646:
[----:B------:R-:W-:Y:S01]  /*1170*/  BAR.SYNC.DEFER_BLOCKING 0x0 ;  /* 0x0000000000007b1d */ /* 0x000fe20000010000 */
[C---:B------:R-:W-:Y:S02]  /*1180*/  ISETP.NE.AND P1, PT, R2.reuse, RZ, PT ;  /* 0x000000ff0200720c */ /* 0x040fe40003f25270 */
[----:B------:R-:W-:-:S11]  /*1190*/  ISETP.GT.U32.AND P0, PT, R2, 0x7f, PT ;  /* 0x0000007f0200780c */ /* 0x000fd60003f04070 */
        /* <DEDUP_REMOVED lines=10> */
.L_x_3649:
[----:B------:R-:W2:Y:S04]  /*1240*/  LD.E.STRONG.GPU R22, desc[UR8][R16.64] ;  /* 0x0000000810167980 */ /* 0x000ea8000c10f900 */
[----:B--2---:R-:W-:Y:S01]  /*1250*/  CCTL.IVALL ;  /* 0x00000000ff00798f */ /* 0x004fe20002000000 */
[----:B------:R-:W-:Y:S05]  /*1260*/  YIELD ;  /* 0x0000000000007946 */ /* 0x000fea0003800000 */
[----:B-----5:R-:W-:-:S04]  /*1270*/  LOP3.LUT R22, R22, R23, RZ, 0x3c, !PT ;  /* 0x0000001716167212 */ /* 0x020fc800078e3cff */
[----:B------:R-:W-:-:S13]  /*1280*/  ISETP.GT.AND P1, PT, R22, -0x1, PT ;  /* 0xffffffff1600780c */ /* 0x000fda0003f24270 */
[----:B------:R-:W-:Y:S05]  /*1290*/  @P1 BRA `(.L_x_3649) ;  /* 0xfffffffc00e81947 */ /* 0x000fea000383ffff */
.L_x_3648:
[----:B------:R-:W-:Y:S05]  /*12a0*/  WARPSYNC.ALL ;  /* 0x0000000000007948 */ /* 0x000fea0003800000 */
[----:B------:R-:W1:Y:S01]  /*12b0*/  @!P0 LDC R25, c[0x0][0x10] ;  /* 0x00000400ff198b82 */ /* 0x000e620000000800 */
[----:B0-----:R-:W-:-:S07]  /*12c0*/  @!P0 SHF.L.U32 R23, R2, 0x1, RZ ;  /* 0x0000000102178819 */ /* 0x001fce00000006ff */
[----:B------:R-:W-:Y:S01]  /*12d0*/  BAR.SYNC.DEFER_BLOCKING 0x0 ;  /* 0x0000000000007b1d */ /* 0x000fe20000010000 */
[----:B------:R-:W-:-:S07]  /*12e0*/  @!P0 LOP3.LUT R23, R23, 0x7fffffc0, RZ, 0xc0, !PT ;  /* 0x7fffffc017178812 */ /* 0x000fce00078ec0ff */
[----:B------:R-:W0:Y:S01]  /*12f0*/  @!P0 LDC.64 R16, c[0x0][0x248] ;  /* 0x00009200ff108b82 */ /* 0x000e220000000a00 */
[----:B------:R-:W-:Y:S01]  /*1300*/  ULDC.64 UR12, c[0x0][0x240] ;  /* 0x00009000000c7ab9 */ /* 0x000fe20000000a00 */
[----:B-1----:R-:W-:Y:S01]  /*1310*/  @!P0 IMAD R22, R25, UR4, R0 ;  /* 0x0000000419168c24 */ /* 0x002fe2000f8e0200 */
[----:B------:R-:W-:-:S03]  /*1320*/  @!P0 LOP3.LUT R25, R2, 0x1f, RZ, 0xc0, !PT ;  /* 0x0000001f02198812 */ /* 0x000fc600078ec0ff */
[----:B------:R-:W-:-:S05]  /*1330*/  @!P0 IMAD R22, R22, 0x100, R23 ;  /* 0x0000010016168824 */ /* 0x000fca00078e0217 */
[----:B------:R-:W-:-:S04]  /*1340*/  @!P0 IADD3 R22, R22, R25, RZ ;  /* 0x0000001916168210 */ /* 0x000fc80007ffe0ff */
        /* <DEDUP_REMOVED lines=37> */
[----:B------:R-:W1:Y:S03]  /*15a0*/  SHFL.BFLY PT, R17, R24, 0x1, 0x1f ;  /* 0x0c201f0018117f89 */ /* 0x000e6600000e0000 */
        /* <DEDUP_REMOVED lines=30> */
.L_x_3651:
[----:B------:R-:W-:Y:S05]  /*1790*/  BSYNC B0 ;  /* 0x0000000000007941 */ /* 0x000fea0003800000 */
.L_x_3650:
[----:B------:R-:W1:Y:S01]  /*17a0*/  S2UR UR7, SR_CgaCtaId ;  /* 0x00000000000779c3 */ /* 0x000e620000008800 */
[----:B0-----:R-:W-:Y:S01]  /*17b0*/  SHF.L.U32 R16, R5, 0x2, RZ ;  /* 0x0000000205107819 */ /* 0x001fe200000006ff */
[----:B------:R-:W-:Y:S01]  /*17c0*/  UMOV UR6, 0x400 ;  /* 0x0000040000067882 */ /* 0x000fe20000000000 */
[----:B-----5:R-:W-:Y:S01]  /*17d0*/  HADD2.F32 R24, -RZ, R18.H0_H0 ;  /* 0x20000012ff187230 */ /* 0x020fe20000004100 */
[----:B------:R-:W-:Y:S01]  /*17e0*/  UIADD3 UR6, UR6, 0xc80, URZ ;  /* 0x00000c8006067890 */ /* 0x000fe2000fffe03f */
[----:B------:R-:W-:Y:S01]  /*17f0*/  LOP3.LUT R16, R16, 0xc, RZ, 0xc0, !PT ;  /* 0x0000000c10107812 */ /* 0x000fe200078ec0ff */
[----:B------:R-:W-:Y:S01]  /*1800*/  HADD2.F32 R26, -RZ, R20.H0_H0 ;  /* 0x20000014ff1a7230 */ /* 0x000fe20000004100 */
[----:B------:R-:W-:Y:S01]  /*1810*/  ULOP3.LUT UR4, UR4, 0x1, URZ, 0x3c, !UPT ;  /* 0x0000000104047892 */ /* 0x000fe2000f8e3c3f */
[----:B------:R-:W-:Y:S02]  /*1820*/  HADD2.F32 R18, -RZ, R18.H1_H1 ;  /* 0x30000012ff127230 */ /* 0x000fe40000004100 */
[----:B------:R-:W-:-:S02]  /*1830*/  IMAD.MOV R22, RZ, RZ, -R16 ;  /* 0x000000ffff167224 */ /* 0x000fc400078e0a10 */
[----:B------:R-:W-:-:S03]  /*1840*/  IMAD.WIDE.U32 R16, R7, -0x33333333, RZ ;  /* 0xcccccccd07107825 */ /* 0x000fc600078e00ff */
[----:B------:R-:W-:Y:S01]  /*1850*/  MOV R16, R22 ;  /* 0x0000001600107202 */ /* 0x000fe20000000f00 */
[----:B------:R-:W-:-:S03]  /*1860*/  HADD2.F32 R20, -RZ, R20.H1_H1 ;  /* 0x30000014ff147230 */ /* 0x000fc60000004100 */
[----:B------:R-:W-:Y:S01]  /*1870*/  LEA.HI R16, R17, R16, RZ, 0x1a ;  /* 0x0000001011107211 */ /* 0x000fe200078fd0ff */
[----:B-1----:R-:W-:-:S06]  /*1880*/  ULEA UR6, UR7, UR6, 0x18 ;  /* 0x0000000607067291 */ /* 0x002fcc000f8ec03f */
[----:B------:R-:W-:Y:S01]  /*1890*/  LEA R16, R16, UR6, 0x3 ;  /* 0x0000000610107c11 */ /* 0x000fe2000f8e18ff */
[----:B------:R-:W-:-:S05]  /*18a0*/  ULDC UR6, c[0x0][0x230] ;  /* 0x00008c0000067ab9 */ /* 0x000fca0000000800 */
[----:B------:R-:W0:Y:S02]  /*18b0*/  LDS.64 R16, [R16] ;  /* 0x0000000010107984 */ /* 0x000e240000000a00 */
[----:B0-----:R-:W-:Y:S01]  /*18c0*/  FADD.FTZ R17, R17, UR6 ;  /* 0x0000000611117e21 */ /* 0x001fe20008010000 */
[--C-:B------:R-:W-:Y:S01]  /*18d0*/  FADD.FTZ R11, R11, -R16.reuse ;  /* 0x800000100b0b7221 */ /* 0x100fe20000010000 */
[--C-:B------:R-:W-:Y:S01]  /*18e0*/  FADD.FTZ R13, R13, -R16.reuse ;  /* 0x800000100d0d7221 */ /* 0x100fe20000010000 */
[--C-:B------:R-:W-:Y:S01]  /*18f0*/  FADD.FTZ R15, R15, -R16.reuse ;  /* 0x800000100f0f7221 */ /* 0x100fe20000010000 */
[----:B------:R-:W0:Y:S01]  /*1900*/  MUFU.RSQ R22, R17 ;  /* 0x0000001100167308 */ /* 0x000e220000001400 */
[----:B------:R-:W-:Y:S01]  /*1910*/  FADD.FTZ R3, R3, -R16 ;  /* 0x8000001003037221 */ /* 0x000fe20000010000 */
[----:B------:R-:W-:Y:S01]  /*1920*/  ULDC.64 UR6, c[0x0][0x210] ;  /* 0x0000840000067ab9 */ /* 0x000fe20000000a00 */
[C---:B0-----:R-:W-:Y:S01]  /*1930*/  FMUL.FTZ R11, R22.reuse, R11 ;  /* 0x0000000b160b7220 */ /* 0x041fe20000410000 */
[C---:B------:R-:W-:Y:S01]  /*1940*/  FMUL.FTZ R17, R22.reuse, R13 ;  /* 0x0000000d16117220 */ /* 0x040fe20000410000 */
[----:B------:R-:W-:Y:S01]  /*1950*/  FMUL.FTZ R15, R22, R15 ;  /* 0x0000000f160f7220 */ /* 0x000fe20000410000 */
[----:B------:R-:W-:Y:S01]  /*1960*/  FMUL.FTZ R3, R3, R22 ;  /* 0x0000001603037220 */ /* 0x000fe20000410000 */
[----:B------:R-:W-:Y:S01]  /*1970*/  FFMA.FTZ R11, R11, R18, R20 ;  /* 0x000000120b0b7223 */ /* 0x000fe20000010014 */
[----:B------:R-:W-:-:S02]  /*1980*/  HADD2.F32 R18, -RZ, R19.H0_H0 ;  /* 0x20000013ff127230 */ /* 0x000fc40000004100 */
[----:B------:R-:W-:Y:S02]  /*1990*/  HADD2.F32 R20, -RZ, R21.H0_H0 ;  /* 0x20000015ff147230 */ /* 0x000fe40000004100 */
[----:B------:R-:W-:Y:S01]  /*19a0*/  FFMA.FTZ R3, R3, R24, R26 ;  /* 0x0000001803037223 */ /* 0x000fe2000001001a */
[----:B------:R-:W-:Y:S02]  /*19b0*/  FMUL.FTZ R13, R11, -1.4426950216293334961 ;  /* 0xbfb8aa3b0b0d7820 */ /* 0x000fe40000410000 */
[----:B------:R-:W-:Y:S01]  /*19c0*/  FFMA.FTZ R17, R17, R18, R20 ;  /* 0x0000001211117223 */ /* 0x000fe20000010014 */
[----:B------:R-:W-:Y:S02]  /*19d0*/  HADD2.F32 R18, -RZ, R19.H1_H1 ;  /* 0x30000013ff127230 */ /* 0x000fe40000004100 */
[----:B------:R-:W-:Y:S01]  /*19e0*/  FMUL.FTZ R7, R3, -1.4426950216293334961 ;  /* 0xbfb8aa3b03077820 */ /* 0x000fe20000410000 */
[----:B------:R-:W-:Y:S02]  /*19f0*/  HADD2.F32 R20, -RZ, R21.H1_H1 ;  /* 0x30000015ff147230 */ /* 0x000fe40000004100 */
[----:B------:R-:W-:Y:S01]  /*1a00*/  FMUL.FTZ R16, R17, -1.4426950216293334961 ;  /* 0xbfb8aa3b11107820 */ /* 0x000fe20000410000 */
[----:B------:R-:W0:Y:S02]  /*1a10*/  MUFU.EX2 R13, R13 ;  /* 0x0000000d000d7308 */ /* 0x000e240000000800 */
[----:B------:R-:W-:-:S04]  /*1a20*/  FFMA.FTZ R20, R15, R18, R20 ;  /* 0x000000120f147223 */ /* 0x000fc80000010014 */
[----:B------:R-:W-:Y:S02]  /*1a30*/  FMUL.FTZ R19, R20, -1.4426950216293334961 ;  /* 0xbfb8aa3b14137820 */ /* 0x000fe40000410000 */
        /* <DEDUP_REMOVED lines=8> */
[----:B0-----:R-:W-:Y:S01]  /*1ac0*/  FADD.FTZ R13, R16, 1 ;  /* 0x3f800000100d7421 */ /* 0x001fe20000010000 */
[----:B------:R-:W-:-:S06]  /*1ad0*/  IADD3 R16, P0, R9, UR6, RZ ;  /* 0x0000000609107c10 */ /* 0x000fcc000ff1e0ff */
[----:B------:R-:W0:Y:S01]  /*1ae0*/  MUFU.RCP R24, R13 ;  /* 0x0000000d00187308 */ /* 0x000e220000001000 */
[----:B-1----:R-:W-:-:S07]  /*1af0*/  FMUL.FTZ R3, R3, R18 ;  /* 0x0000001203037220 */ /* 0x002fce0000410000 */
[----:B------:R-:W1:Y:S01]  /*1b00*/  MUFU.RCP R21, R21 ;  /* 0x0000001500157308 */ /* 0x000e620000001000 */
[----:B--2---:R-:W-:-:S05]  /*1b10*/  FMUL.FTZ R18, R11, R22 ;  /* 0x000000160b127220 */ /* 0x004fca0000410000 */
[----:B------:R-:W-:Y:S01]  /*1b20*/  F2FP.F16.F32.PACK_AB R3, R18, R3 ;  /* 0x000000031203723e */ /* 0x000fe200000000ff */
[----:B0-----:R-:W-:-:S03]  /*1b30*/  FMUL.FTZ R17, R17, R24 ;  /* 0x0000001811117220 */ /* 0x001fc60000410000 */
[----:B------:R-:W-:Y:S01]  /*1b40*/  PRMT R9, R3, 0x7632, R9 ;  /* 0x0000763203097816 */ /* 0x000fe20000000009 */
[----:B-1----:R-:W-:-:S05]  /*1b50*/  FMUL.FTZ R20, R20, R21 ;  /* 0x0000001514147220 */ /* 0x002fca0000410000 */
[----:B------:R-:W-:Y:S02]  /*1b60*/  F2FP.F16.F32.PACK_AB R7, R20, R17 ;  /* 0x000000111407723e */ /* 0x000fe400000000ff */
[----:B------:R-:W-:Y:S02]  /*1b70*/  IADD3.X R17, R10, UR7, RZ, P0, !PT ;  /* 0x000000070a117c10 */ /* 0x000fe400087fe4ff */
[----:B------:R-:W-:Y:S02]  /*1b80*/  PRMT R10, R7, 0x7632, R10 ;  /* 0x00007632070a7816 */ /* 0x000fe4000000000a */
[----:B------:R-:W-:Y:S01]  /*1b90*/  IADD3 R5, P0, R5, 0x5, RZ ;  /* 0x0000000505057810 */ /* 0x000fe20007f1e0ff */
[----:B------:R0:W-:Y:S03]  /*1ba0*/  STG.E.U16 desc[UR8][R16.64], R3 ;  /* 0x0000000310007986 */ /* 0x0001e6000c101508 */
[----:B------:R-:W-:Y:S01]  /*1bb0*/  IADD3.X R8, RZ, R8, RZ, P0, !PT ;  /* 0x00000008ff087210 */ /* 0x000fe200007fe4ff */
[----:B------:R0:W-:Y:S01]  /*1bc0*/  STG.E.U16 desc[UR8][R16.64+0x2], R9 ;  /* 0x0000020910007986 */ /* 0x0001e2000c101508 */
[----:B------:R-:W-:-:S03]  /*1bd0*/  ISETP.GE.U32.AND P0, PT, R5, UR10, PT ;  /* 0x0000000a05007c0c */ /* 0x000fc6000bf06070 */
[----:B------:R0:W-:Y:S01]  /*1be0*/  STG.E.U16 desc[UR8][R16.64+0x4], R7 ;  /* 0x0000040710007986 */ /* 0x0001e2000c101508 */
[----:B------:R-:W-:-:S03]  /*1bf0*/  ISETP.GE.AND.EX P0, PT, R8, UR5, PT, P0 ;  /* 0x0000000508007c0c */ /* 0x000fc6000bf06300 */
[----:B------:R0:W-:Y:S10]  /*1c00*/  STG.E.U16 desc[UR8][R16.64+0x6], R10 ;  /* 0x0000060a10007986 */ /* 0x0001f4000c101508 */
[----:B------:R-:W-:Y:S05]  /*1c10*/  @!P0 BRA `(.L_x_3652) ;  /* 0xffffffe400648947 */ /* 0x000fea000383ffff */
[----:B------:R-:W-:Y:S05]  /*1c20*/  EXIT ;  /* 0x000000000000794d */ /* 0x000fea0003800000 */
.L_x_3653:
        /* <DEDUP_REMOVED lines=13> */
.L_x_3811:


//--------------------- .text._ZN13group_norm_v214gn_cuda_kernelI6__halfLi320ELi1ELi16ELi80ELi256ELb1ELi8ELi320ELi320ELi4ELb1ELi4ELb0ELb0ENS_16CompileConditionILi900EEEEEvPT_PKS4_S7_S7_flPfS8_Pj --------------------------
	.section	.text._ZN13group_norm_v214gn_cuda_kernelI6__halfLi320ELi1ELi16ELi80ELi256ELb1ELi8ELi320ELi320ELi4ELb1ELi4ELb0ELb0ENS_16CompileConditionILi900EEEEEvPT_PKS4_S7_S7_flPfS8_Pj,"ax",@progbits
	.align	128
        .global         _ZN13group_norm_v214gn_cuda_kernelI6__halfLi320ELi1ELi16ELi80ELi256ELb1ELi8ELi320ELi320ELi4ELb1ELi4ELb0ELb0ENS_16CompileConditionILi900EEEEEvPT_PKS4_S7_S7_flPfS8_Pj
        .type           _ZN13group_norm_v214gn_cuda_kernelI6__halfLi320ELi1ELi16ELi80ELi256ELb1ELi8ELi320ELi320ELi4ELb1ELi4ELb0ELb0ENS_16CompileConditionILi900EEEEEvPT_PKS4_S7_S7_flPfS8_Pj,@function
        .size           _ZN13group_norm_v214gn_cuda_kernelI6__halfLi320ELi1ELi16ELi80ELi256ELb1ELi8ELi320ELi320ELi4ELb1ELi4ELb0ELb0ENS_16CompileConditionILi900EEEEEvPT_PKS4_S7_S7_flPfS8_Pj,(.L_x_3812 - _ZN13group_norm_v214gn_cuda_kernelI6__halfLi320ELi1ELi16ELi80ELi256ELb1ELi8ELi320ELi320ELi4ELb1ELi4ELb0ELb0ENS_16CompileConditionILi900EEEEEvPT_PKS4_S7_S7_flPfS8_Pj)
        .other          _ZN13group_norm_v214gn_cuda_kernelI6__halfLi320ELi1ELi16ELi80ELi256ELb1ELi8ELi320ELi320ELi4ELb1ELi4ELb0ELb0ENS_16CompileConditionILi900EEEEEvPT_PKS4_S7_S7_flPfS8_Pj,@"STO_CUDA_ENTRY STV_DEFAULT"
_ZN13group_norm_v214gn_cuda_kernelI6__halfLi320ELi1ELi16ELi80ELi256ELb1ELi8ELi320ELi320ELi4ELb1ELi4ELb0ELb0ENS_16CompileConditionILi900EEEEEvPT_PKS4_S7_S7_flPfS8_Pj:
.text._ZN13group_norm_v214gn_cuda_kernelI6__halfLi320ELi1ELi16ELi80ELi256ELb1ELi8ELi320ELi320ELi4ELb1ELi4ELb0ELb0ENS_16CompileConditionILi900EEEEEvPT_PKS4_S7_S7_flPfS8_Pj:
        /* <DEDUP_REMOVED lines=8> */
[C---:B------:R-:W-:Y:S01]  /*0080*/  LOP3.LUT R0, R53.reuse, 0x3, RZ, 0xc0, !PT ;  /* 0x0000000335007812 */ /* 0x040fe200078ec0ff */
[----:B------:R-:W-:Y:S01]  /*0090*/  ULDC.64 UR4, c[0x0][0x220] ;  /* 0x0000880000047ab9 */ /* 0x000fe20000000a00 */
[----:B------:R-:W-:Y:S01]  /*00a0*/  ULDC.64 UR6, c[0x0][0x228] ;  /* 0x00008a0000067ab9 */ /* 0x000fe20000000a00 */
[----:B------:R-:W-:Y:S01]  /*00b0*/  ULDC.64 UR8, c[0x0][0x208] ;  /* 0x0000820000087ab9 */ /* 0x000fe20000000a00 */
[----:B------:R-:W1:Y:S01]  /*00c0*/  S2R R61, SR_CTAID.X ;  /* 0x00000000003d7919 */ /* 0x000e620000002500 */
[----:B------:R-:W-:Y:S01]  /*00d0*/  SHF.L.U32 R27, R53, 0x2, RZ ;  /* 0x00000002351b7819 */ /* 0x000fe200000006ff */
[----:B------:R-:W2:Y:S01]  /*00e0*/  LDC.64 R76, c[0x0][0x250] ;  /* 0x00009400ff4c7b82 */ /* 0x000ea20000000a00 */
[----:B0-----:R-:W-:-:S05]  /*00f0*/  IMAD.WIDE.U32 R2, R52, -0x33333333, RZ ;  /* 0xcccccccd34027825 */ /* 0x001fca00078e00ff */
[----:B------:R-:W-:-:S05]  /*0100*/  SHF.R.U32.HI R3, RZ, 0x6, R3 ;  /* 0x00000006ff037819 */ /* 0x000fca0000011603 */
[----:B------:R-:W-:-:S04]  /*0110*/  IMAD R9, R3, -0x50, R52 ;  /* 0xffffffb003097824 */ /* 0x000fc800078e0234 */
[----:B------:R-:W-:-:S05]  /*0120*/  IMAD R32, R0, 0x50, R9 ;  /* 0x0000005000207824 */ /* 0x000fca00078e0209 */
[----:B------:R-:W-:-:S04]  /*0130*/  SHF.L.U32 R32, R32, 0x2, RZ ;  /* 0x0000000220207819 */ /* 0x000fc800000006ff */
        /* <DEDUP_REMOVED lines=8> */
[----:B------:R-:W0:Y:S01]  /*01c0*/  S2UR UR5, SR_CgaCtaId ;  /* 0x00000000000579c3 */ /* 0x000e220000008800 */
[----:B------:R-:W-:Y:S01]  /*01d0*/  IMAD R4, R0, 0x140, RZ ;  /* 0x0000014000047824 */ /* 0x000fe200078e02ff */
[----:B------:R-:W-:Y:S01]  /*01e0*/  LOP3.LUT R27, R27, 0xc, RZ, 0xc0, !PT ;  /* 0x0000000c1b1b7812 */ /* 0x000fe200078ec0ff */
[----:B------:R-:W-:Y:S01]  /*01f0*/  UMOV UR4, 0x400 ;  /* 0x0000040000047882 */ /* 0x000fe20000000000 */
[----:B------:R-:W-:Y:S01]  /*0200*/  SHF.R.U32.HI R0, RZ, 0x2, R52 ;  /* 0x00000002ff007819 */ /* 0x000fe20000011634 */
[----:B--2---:R-:W-:Y:S01]  /*0210*/  IMAD.WIDE.U32 R76, R53, 0x4, R76 ;  /* 0x00000004354c7825 */ /* 0x004fe200078e004c */
[----:B------:R-:W-:-:S02]  /*0220*/  LEA R6, R9, R4, 0x2 ;  /* 0x0000000409067211 */ /* 0x000fc400078e10ff */
[-C--:B------:R-:W-:Y:S02]  /*0230*/  IADD3 R11, R0, R27.reuse, RZ ;  /* 0x0000001b000b7210 */ /* 0x080fe40007ffe0ff */
[C---:B-1----:R-:W-:Y:S01]  /*0240*/  ISETP.NE.AND P1, PT, R61.reuse, RZ, PT ;  /* 0x000000ff3d00720c */ /* 0x042fe20003f25270 */
[----:B------:R-:W-:Y:S01]  /*0250*/  IMAD.WIDE.U32 R6, R6, -0x33333333, RZ ;  /* 0xcccccccd06067825 */ /* 0x000fe200078e00ff */
[C---:B------:R-:W-:Y:S02]  /*0260*/  LOP3.LUT P0, RZ, R61.reuse, 0x1f, RZ, 0xc0, !PT ;  /* 0x0000001f3dff7812 */ /* 0x040fe4000780c0ff */
[----:B------:R-:W-:Y:S01]  /*0270*/  LOP3.LUT R61, R61, 0x1f, RZ, 0xc0, !PT ;  /* 0x0000001f3d3d7812 */ /* 0x000fe200078ec0ff */
[----:B------:R-:W-:Y:S01]  /*0280*/  IMAD R11, R11, 0x50, -R4 ;  /* 0x000000500b0b7824 */ /* 0x000fe200078e0a04 */
[----:B------:R-:W-:Y:S02]  /*0290*/  SHF.L.U32 R8, R0, 0x5, RZ ;  /* 0x0000000500087819 */ /* 0x000fe400000006ff */
[----:B------:R-:W-:-:S02]  /*02a0*/  IADD3 R55, RZ, -R27, RZ ;  /* 0x8000001bff377210 */ /* 0x000fc40007ffe0ff */
[----:B------:R-:W-:Y:S02]  /*02b0*/  LOP3.LUT R61, R8, 0xffffffe0, R61, 0xe2, !PT ;  /* 0xffffffe0083d7812 */ /* 0x000fe400078ee23d */
[C---:B------:R-:W-:Y:S01]  /*02c0*/  LOP3.LUT R6, R11.reuse, 0x4, RZ, 0xfc, !PT ;  /* 0x000000040b067812 */ /* 0x040fe200078efcff */
[----:B0-----:R-:W-:Y:S01]  /*02d0*/  ULEA UR6, UR5, UR4, 0x18 ;  /* 0x0000000405067291 */ /* 0x001fe2000f8ec03f */
[C---:B------:R-:W-:Y:S01]  /*02e0*/  LOP3.LUT R8, R11.reuse, 0x8, RZ, 0xfc, !PT ;  /* 0x000000080b087812 */ /* 0x040fe200078efcff */
[----:B------:R-:W-:Y:S01]  /*02f0*/  UIADD3 UR4, UR4, 0xc80, URZ ;  /* 0x00000c8004047890 */ /* 0x000fe2000fffe03f */
[C---:B------:R-:W-:Y:S02]  /*0300*/  LOP3.LUT R10, R11.reuse, 0xc, RZ, 0xfc, !PT ;  /* 0x0000000c0b0a7812 */ /* 0x040fe400078efcff */
[C---:B------:R-:W-:Y:S01]  /*0310*/  IADD3 R12, R11.reuse, 0x10, RZ ;  /* 0x000000100b0c7810 */ /* 0x040fe20007ffe0ff */
[----:B------:R-:W-:Y:S01]  /*0320*/  ULEA UR5, UR5, UR4, 0x18 ;  /* 0x0000000405057291 */ /* 0x000fe2000f8ec03f */
[----:B------:R-:W-:Y:S01]  /*0330*/  MOV R2, UR6 ;  /* 0x0000000600027c02 */ /* 0x000fe20008000f00 */
[----:B------:R-:W-:Y:S01]  /*0340*/  ULDC.64 UR6, c[0x0][0x240] ;  /* 0x0000900000067ab9 */ /* 0x000fe20000000a00 */
[C---:B------:R-:W-:Y:S01]  /*0350*/  IADD3 R14, R11.reuse, 0x14, RZ ;  /* 0x000000140b0e7810 */ /* 0x040fe20007ffe0ff */
[----:B------:R-:W-:Y:S01]  /*0360*/  UMOV UR4, URZ ;  /* 0x0000003f00047c82 */ /* 0x000fe20008000000 */
[----:B------:R-:W-:Y:S01]  /*0370*/  IADD3 R16, R11, 0x18, RZ ;  /* 0x000000180b107810 */ /* 0x000fe20007ffe0ff */
[----:B------:R-:W-:Y:S01]  /*0380*/  IMAD R62, R9, 0x28, R2 ;  /* 0x00000028093e7824 */ /* 0x000fe200078e0202 */
[----:B------:R-:W-:-:S02]  /*0390*/  IADD3 R18, R11, 0x1c, RZ ;  /* 0x0000001c0b127810 */ /* 0x000fc40007ffe0ff */
[C---:B------:R-:W-:Y:S02]  /*03a0*/  IADD3 R20, R11.reuse, 0x20, RZ ;  /* 0x000000200b147810 */ /* 0x040fe40007ffe0ff */
        /* <DEDUP_REMOVED lines=9> */
[C---:B------:R-:W-:Y:S02]  /*0440*/  IADD3 R40, R11.reuse, 0x48, RZ ;  /* 0x000000480b287810 */ /* 0x040fe40007ffe0ff */
[----:B------:R-:W-:-:S02]  /*0450*/  IADD3 R42, R11, 0x4c, RZ ;  /* 0x0000004c0b2a7810 */ /* 0x000fc40007ffe0ff */
[----:B------:R-:W-:Y:S02]  /*0460*/  LEA.HI R55, R7, R55, RZ, 0x1a ;  /* 0x0000003707377211 */ /* 0x000fe400078fd0ff */
[----:B------:R-:W-:Y:S02]  /*0470*/  SHF.R.S32.HI R7, RZ, 0x2, R11 ;  /* 0x00000002ff077819 */ /* 0x000fe4000001140b */
        /* <DEDUP_REMOVED lines=15> */
[----:B------:R-:W-:-:S02]  /*0570*/  SHF.R.S32.HI R25, RZ, 0x2, R22 ;  /* 0x00000002ff197819 */ /* 0x000fc40000011416 */
[----:B------:R-:W-:Y:S02]  /*0580*/  SHF.R.S32.HI R39, RZ, 0x2, R24 ;  /* 0x00000002ff277819 */ /* 0x000fe40000011418 */
[----:B------:R-:W-:Y:S02]  /*0590*/  SHF.R.S32.HI R41, RZ, 0x2, R26 ;  /* 0x00000002ff297819 */ /* 0x000fe4000001141a */
[----:B------:R-:W-:Y:S01]  /*05a0*/  SHF.R.S32.HI R43, RZ, 0x2, R33 ;  /* 0x00000002ff2b7819 */ /* 0x000fe20000011421 */
[----:B------:R-:W-:Y:S01]  /*05b0*/  IMAD R33, R21, 0x28, R2 ;  /* 0x0000002815217824 */ /* 0x000fe200078e0202 */
[----:B------:R-:W-:Y:S01]  /*05c0*/  SHF.R.S32.HI R45, RZ, 0x2, R34 ;  /* 0x00000002ff2d7819 */ /* 0x000fe20000011422 */
[--C-:B------:R-:W-:Y:S01]  /*05d0*/  IMAD R39, R39, 0x28, R2.reuse ;  /* 0x0000002827277824 */ /* 0x100fe200078e0202 */
[----:B------:R-:W-:Y:S01]  /*05e0*/  SHF.R.S32.HI R47, RZ, 0x2, R35 ;  /* 0x00000002ff2f7819 */ /* 0x000fe20000011423 */
[----:B------:R-:W-:Y:S01]  /*05f0*/  IMAD R35, R23, 0x28, R2 ;  /* 0x0000002817237824 */ /* 0x000fe200078e0202 */
[----:B------:R-:W-:Y:S01]  /*0600*/  SHF.R.S32.HI R49, RZ, 0x2, R36 ;  /* 0x00000002ff317819 */ /* 0x000fe20000011424 */
[--C-:B------:R-:W-:Y:S01]  /*0610*/  IMAD R41, R41, 0x28, R2.reuse ;  /* 0x0000002829297824 */ /* 0x100fe200078e0202 */
        /* <DEDUP_REMOVED lines=9> */
[--C-:B------:R-:W-:Y:S01]  /*06b0*/  IMAD R49, R49, 0x28, R2.reuse ;  /* 0x0000002831317824 */ /* 0x100fe200078e0202 */
[----:B------:R-:W-:Y:S01]  /*06c0*/  ISETP.EQ.U32.AND P2, PT, RZ, UR6, PT ;  /* 0x00000006ff007c0c */ /* 0x000fe2000bf42070 */
[--C-:B------:R-:W-:Y:S01]  /*06d0*/  IMAD R51, R51, 0x28, R2.reuse ;  /* 0x0000002833337824 */ /* 0x100fe200078e0202 */
[----:B------:R-:W-:Y:S01]  /*06e0*/  LOP3.LUT R4, R4, 0x18, RZ, 0xc0, !PT ;  /* 0x0000001804047812 */ /* 0x000fe200078ec0ff */
[--C-:B------:R-:W-:Y:S01]  /*06f0*/  IMAD R57, R57, 0x28, R2.reuse ;  /* 0x0000002839397824 */ /* 0x100fe200078e0202 */
[----:B------:R-:W-:Y:S01]  /*0700*/  ISETP.GT.U32.OR P0, PT, R52, 0x3, P0 ;  /* 0x000000033400780c */ /* 0x000fe20000704470 */
[--C-:B------:R-:W-:Y:S01]  /*0710*/  IMAD R59, R59, 0x28, R2.reuse ;  /* 0x000000283b3b7824 */ /* 0x100fe200078e0202 */
[----:B------:R-:W-:Y:S01]  /*0720*/  IADD3 R25, R7, R4, RZ ;  /* 0x0000000407197210 */ /* 0x000fe20007ffe0ff */
[----:B------:R-:W-:Y:S01]  /*0730*/  IMAD R63, R63, 0x28, R2 ;  /* 0x000000283f3f7824 */ /* 0x000fe200078e0202 */
[----:B------:R-:W-:-:S02]  /*0740*/  IADD3 R24, R4, R9, RZ ;  /* 0x0000000904187210 */ /* 0x000fc40007ffe0ff */
[C---:B------:R-:W-:Y:S02]  /*0750*/  IADD3 R23, R4.reuse, R11, RZ ;  /* 0x0000000b04177210 */ /* 0x040fe40007ffe0ff */
[C---:B------:R-:W-:Y:S02]  /*0760*/  IADD3 R22, R4.reuse, R13, RZ ;  /* 0x0000000d04167210 */ /* 0x040fe40007ffe0ff */
[C---:B------:R-:W-:Y:S02]  /*0770*/  IADD3 R21, R4.reuse, R15, RZ ;  /* 0x0000000f04157210 */ /* 0x040fe40007ffe0ff */
[----:B------:R-:W-:Y:S02]  /*0780*/  IADD3 R20, R4, R17, RZ ;  /* 0x0000001104147210 */ /* 0x000fe40007ffe0ff */
[----:B------:R-:W-:Y:S02]  /*0790*/  MOV R60, 0x7fffffe1 ;  /* 0x7fffffe1003c7802 */ /* 0x000fe40000000f00 */
        /* <DEDUP_REMOVED lines=14> */
[----:B------:R-:W-:Y:S01]  /*0880*/  IADD3 R6, R4, R63, RZ ;  /* 0x0000003f04067210 */ /* 0x000fe20007ffe0ff */
[----:B------:R-:W-:Y:S01]  /*0890*/  HFMA2.MMA R4, -RZ, RZ, 0, 0 ;  /* 0x00000000ff047435 */ /* 0x000fe200000001ff */
[----:B------:R-:W-:Y:S02]  /*08a0*/  ISETP.EQ.OR.EX P0, PT, RZ, UR7, P0, P2 ;  /* 0x00000007ff007c0c */ /* 0x000fe40008702720 */
[----:B------:R-:W-:Y:S02]  /*08b0*/  LOP3.LUT R0, R0, 0x3ffffff8, RZ, 0xc0, !PT ;  /* 0x3ffffff800007812 */ /* 0x000fe400078ec0ff */
[----:B------:R-:W-:Y:S02]  /*08c0*/  SEL R60, R60, 0x1, !P1 ;  /* 0x000000013c3c7807 */ /* 0x000fe40004800000 */
[----:B------:R-:W-:-:S02]  /*08d0*/  SHF.R.S32.HI R54, RZ, 0x1f, R2 ;  /* 0x0000001fff367819 */ /* 0x000fc40000011402 */
[----:B------:R-:W-:Y:S02]  /*08e0*/  LEA R62, R3, R62, 0x3 ;  /* 0x0000003e033e7211 */ /* 0x000fe400078e18ff */
[----:B------:R-:W-:-:S07]  /*08f0*/  LEA R55, R55, UR5, 0x3 ;  /* 0x0000000537377c11 */ /* 0x000fce000f8e18ff */
.L_x_3664:
[----:B------:R-:W0:Y:S01]  /*0900*/  S2UR UR6, SR_CTAID.X ;  /* 0x00000000000679c3 */ /* 0x000e220000002500 */
[----:B------:R-:W-:Y:S01]  /*0910*/  MOV R33, RZ ;  /* 0x000000ff00217202 */ /* 0x000fe20000000f00 */
[----:B-1----:R-:W-:Y:S02]  /*0920*/  IMAD R27, R4, 0x50000, RZ ;  /* 0x00050000041b7824 */ /* 0x002fe400078e02ff */
[----:B------:R-:W-:-:S05]  /*0930*/  IMAD.WIDE.U32 R58, R5, 0x50000, R32 ;  /* 0x00050000053a7825 */ /* 0x000fca00078e0020 */
[----:B------:R-:W-:Y:S01]  /*0940*/  IADD3 R59, R59, R27, RZ ;  /* 0x0000001b3b3b7210 */ /* 0x000fe20007ffe0ff */
[----:B0-----:R-:W-:-:S04]  /*0950*/  USHF.L.U32 UR6, UR6, 0x3, URZ ;  /* 0x0000000306067899 */ /* 0x001fc8000800063f */
[----:B------:R-:W-:-:S06]  /*0960*/  ULOP3.LUT UR6, UR6, 0xf8, URZ, 0xc0, !UPT ;  /* 0x000000f806067892 */ /* 0x000fcc000f8ec03f */
[----:B------:R-:W-:Y:S01]  /*0970*/  IADD3 R3, R3, UR6, RZ ;  /* 0x0000000603037c10 */ /* 0x000fe2000fffe0ff */
[----:B------:R-:W-:-:S04]  /*0980*/  ULDC.64 UR6, c[0x0][0x218] ;  /* 0x0000860000067ab9 */ /* 0x000fc80000000a00 */
[----:B------:R-:W-:-:S05]  /*0990*/  IMAD R3, R3, 0x500, RZ ;  /* 0x0000050003037824 */ /* 0x000fca00078e02ff */
        /* <DEDUP_REMOVED lines=9> */
[----:B------:R-:W-:-:S06]  /*0a30*/  LEA.HI.X R33, R58, UR7, R59, 0x1, P1 ;  /* 0x000000073a217c11 */ /* 0x000fcc00088f0c3b */
[----:B------:R-:W3:Y:S01]  /*0a40*/  LDG.E.64.CONSTANT R32, desc[UR8][R32.64] ;  /* 0x0000000820207981 */ /* 0x000ee2000c1e9b00 */
[----:B------:R-:W-:Y:S01]  /*0a50*/  ISETP.GT.U32.AND P1, PT, R52, 0xf, PT ;  /* 0x0000000f3400780c */ /* 0x000fe20003f24070 */
[----:B------:R-:W-:Y:S01]  /*0a60*/  BSSY B0, `(.L_x_3654) ;  /* 0x0000059000007945 */ /* 0x000fe20003800000 */
[--C-:B--2---:R-:W-:Y:S02]  /*0a70*/  HADD2.F32 R3, -RZ, R26.reuse.H0_H0 ;  /* 0x2000001aff037230 */ /* 0x104fe40000004100 */
[----:B------:R-:W-:Y:S02]  /*0a80*/  HADD2.F32 R65, -RZ, R26.H1_H1 ;  /* 0x3000001aff417230 */ /* 0x000fe40000004100 */
[--C-:B------:R-:W-:Y:S02]  /*0a90*/  HADD2.F32 R63, -RZ, R27.reuse.H0_H0 ;  /* 0x2000001bff3f7230 */ /* 0x100fe40000004100 */
[----:B------:R-:W-:Y:S01]  /*0aa0*/  FFMA.FTZ R36, R3, R3, RZ ;  /* 0x0000000303247223 */ /* 0x000fe200000100ff */
[----:B------:R-:W-:Y:S01]  /*0ab0*/  FADD.FTZ R34, RZ, R3 ;  /* 0x00000003ff227221 */ /* 0x000fe20000010000 */
[----:B------:R-:W-:-:S02]  /*0ac0*/  HADD2.F32 R69, -RZ, R27.H1_H1 ;  /* 0x3000001bff457230 */ /* 0x000fc40000004100 */
[----:B------:R-:W-:Y:S01]  /*0ad0*/  FFMA.FTZ R36, R65, R65, R36 ;  /* 0x0000004141247223 */ /* 0x000fe20000010024 */
[----:B------:R-:W-:-:S03]  /*0ae0*/  FADD.FTZ R34, R34, R65 ;  /* 0x0000004122227221 */ /* 0x000fc60000010000 */
[----:B------:R-:W-:Y:S01]  /*0af0*/  FFMA.FTZ R36, R63, R63, R36 ;  /* 0x0000003f3f247223 */ /* 0x000fe20000010024 */
[----:B------:R-:W-:Y:S01]  /*0b00*/  FADD.FTZ R34, R34, R63 ;  /* 0x0000003f22227221 */ /* 0x000fe20000010000 */
[--C-:B---3--:R-:W-:Y:S02]  /*0b10*/  HADD2.F32 R67, -RZ, R32.reuse.H0_H0 ;  /* 0x20000020ff437230 */ /* 0x108fe40000004100 */
[----:B------:R-:W-:Y:S01]  /*0b20*/  FFMA.FTZ R36, R69, R69, R36 ;  /* 0x0000004545247223 */ /* 0x000fe20000010024 */
[----:B------:R-:W-:Y:S01]  /*0b30*/  FADD.FTZ R34, R34, R69 ;  /* 0x0000004522227221 */ /* 0x000fe20000010000 */
[----:B------:R-:W-:Y:S02]  /*0b40*/  HADD2.F32 R73, -RZ, R32.H1_H1 ;  /* 0x30000020ff497230 */ /* 0x000fe40000004100 */
[----:B------:R-:W-:Y:S01]  /*0b50*/  FFMA.FTZ R36, R67, R67, R36 ;  /* 0x0000004343247223 */ /* 0x000fe20000010024 */
[----:B------:R-:W-:Y:S01]  /*0b60*/  FADD.FTZ R34, R34, R67 ;  /* 0x0000004322227221 */ /* 0x000fe20000010000 */
[----:B------:R-:W-:-:S02]  /*0b70*/  HADD2.F32 R71, -RZ, R33.H0_H0 ;  /* 0x20000021ff477230 */ /* 0x000fc40000004100 */
[----:B------:R-:W-:Y:S01]  /*0b80*/  FFMA.FTZ R36, R73, R73, R36 ;  /* 0x0000004949247223 */ /* 0x000fe20000010024 */
[----:B------:R-:W-:Y:S01]  /*0b90*/  FADD.FTZ R34, R34, R73 ;  /* 0x0000004922227221 */ /* 0x000fe20000010000 */
[----:B------:R-:W-:Y:S02]  /*0ba0*/  HADD2.F32 R75, -RZ, R33.H1_H1 ;  /* 0x30000021ff4b7230 */ /* 0x000fe40000004100 */
[----:B------:R-:W-:Y:S01]  /*0bb0*/  FFMA.FTZ R36, R71, R71, R36 ;  /* 0x0000004747247223 */ /* 0x000fe20000010024 */
[----:B------:R-:W-:Y:S01]  /*0bc0*/  FADD.FTZ R26, R34, R71 ;  /* 0x00000047221a7221 */ /* 0x000fe20000010000 */
[----:B------:R-:W-:Y:S02]  /*0bd0*/  CS2R R34, SRZ ;  /* 0x0000000000227805 */ /* 0x000fe4000001ff00 */
        /* <DEDUP_REMOVED lines=65> */
.L_x_3655:
[----:B------:R-:W-:Y:S05]  /*0ff0*/  BSYNC B0 ;  /* 0x0000000000007941 */ /* 0x000fea0003800000 */
.L_x_3654:
        /* <DEDUP_REMOVED lines=11> */
[----:B------:R-:W3:Y:S01]  /*10b0*/  LDC R26, c[0x0][0x10] ;  /* 0x00000400ff1a7b82 */ /* 0x000ee20000000800 */
[----:B0-2---:R-:W-:-:S07]  /*10c0*/  FADD.FTZ R27, R27, R38 ;  /* 0x000000261b1b7221 */ /* 0x005fce0000010000 */
[----:B------:R-:W0:Y:S01]  /*10d0*/  LDC.64 R32, c[0x0][0x248] ;  /* 0x00009200ff207b82 */ /* 0x000e220000000a00 */
[----:B---3--:R-:W-:-:S05]  /*10e0*/  IMAD R26, R26, UR4, R53 ;  /* 0x000000041a1a7c24 */ /* 0x008fca000f8e0235 */
[----:B------:R-:W-:-:S04]  /*10f0*/  LEA R26, R26, R61, 0x7 ;  /* 0x0000003d1a1a7211 */ /* 0x000fc800078e38ff */
[----:B------:R-:W-:Y:S01]  /*1100*/  SHF.L.U32 R35, R26, 0x1, RZ ;  /* 0x000000011a237819 */ /* 0x000fe200000006ff */
[----:B-1----:R-:W-:-:S04]  /*1110*/  FADD.FTZ R26, R36, R37 ;  /* 0x00000025241a7221 */ /* 0x002fc80000010000 */
[----:B0-----:R-:W-:-:S05]  /*1120*/  IMAD.WIDE.U32 R32, R35, 0x4, R32 ;  /* 0x0000000423207825 */ /* 0x001fca00078e0020 */
[----:B------:R3:W-:Y:S02]  /*1130*/  STG.E.64 desc[UR8][R32.64], R26 ;  /* 0x0000001a20007986 */ /* 0x0007e4000c101b08 */
.L_x_3657:
[----:B------:R-:W-:Y:S05]  /*1140*/  BSYNC B0 ;  /* 0x0000000000007941 */ /* 0x000fea0003800000 */
.L_x_3656:
[----:B------:R-:W-:Y:S01]  /*1150*/  BAR.SYNC.DEFER_BLOCKING 0x0 ;  /* 0x0000000000007b1d */ /* 0x000fe20000010000 */
[----:B---3--:R-:W-:-:S05]  /*1160*/  CS2R R32, SRZ ;  /* 0x0000000000207805 */ /* 0x008fca000001ff00 */
[----:B------:R-:W-:Y:S05]  /*1170*/  @P3 BRA `(.L_x_3658) ;  /* 0x0000000000283947 */ /* 0x000fea0003800000 */
[----:B------:R-:W-:Y:S06]  /*1180*/  MEMBAR.ALL.GPU ;  /* 0x0000000000007992 */ /* 0x000fec000000a000 */
[----:B------:R-:W-:-:S00]  /*1190*/  ERRBAR ;  /* 0x00000000000079ab */ /* 0x000fc00000000000 */
[----:B------:R-:W-:Y:S06]  /*11a0*/  CGAERRBAR ;  /* 0x00000000000075ab */ /* 0x000fec0000000000 */
[----:B------:R3:W5:Y:S02]  /*11b0*/  ATOM.E.ADD.STRONG.GPU PT, R26, desc[UR8][R76.64], R60 ;  /* 0x0000003c4c1a798a */ /* 0x00076400081ee1c8 */
.L_x_3659:
[----:B0-----:R-:W4:Y:S04]  /*11c0*/  LD.E.STRONG.GPU R27, desc[UR8][R76.64] ;  /* 0x000000084c1b7980 */ /* 0x001f28000c10f900 */
[----:B----4-:R-:W-:Y:S01]  /*11d0*/  CCTL.IVALL ;  /* 0x00000000ff00798f */ /* 0x010fe20002000000 */
[----:B------:R-:W-:Y:S05]  /*11e0*/  YIELD ;  /* 0x0000000000007946 */ /* 0x000fea0003800000 */
[----:B-----5:R-:W-:-:S04]  /*11f0*/  LOP3.LUT R27, R27, R26, RZ, 0x3c, !PT ;  /* 0x0000001a1b1b7212 */ /* 0x020fc800078e3cff */
[----:B------:R-:W-:-:S13]  /*1200*/  ISETP.GT.AND P2, PT, R27, -0x1, PT ;  /* 0xffffffff1b00780c */ /* 0x000fda0003f44270 */
[----:B------:R-:W-:Y:S05]  /*1210*/  @P2 BRA `(.L_x_3659) ;  /* 0xfffffffc00e82947 */ /* 0x000fea000383ffff */
.L_x_3658:
[----:B------:R-:W-:Y:S05]  /*1220*/  WARPSYNC.ALL ;  /* 0x0000000000007948 */ /* 0x000fea0003800000 */
[----:B------:R-:W-:Y:S06]  /*1230*/  BAR.SYNC.DEFER_BLOCKING 0x0 ;  /* 0x0000000000007b1d */ /* 0x000fec0000010000 */
[----:B------:R-:W-:Y:S04]  /*1240*/  BSSY B0, `(.L_x_3660) ;  /* 0x000000e000007945 */ /* 0x000fe80003800000 */
[----:B------:R-:W-:Y:S05]  /*1250*/  @P1 BRA `(.L_x_3661) ;  /* 0x0000000000301947 */ /* 0x000fea0003800000 */
[----:B------:R-:W4:Y:S01]  /*1260*/  LDC R32, c[0x0][0x10] ;  /* 0x00000400ff207b82 */ /* 0x000f220000000800 */
[C---:B------:R-:W-:Y:S02]  /*1270*/  LOP3.LUT R33, R52.reuse, 0x7fffffe0, RZ, 0xc0, !PT ;  /* 0x7fffffe034217812 */ /* 0x040fe400078ec0ff */
[----:B------:R-:W-:-:S05]  /*1280*/  LOP3.LUT R35, R52, 0x1f, RZ, 0xc0, !PT ;  /* 0x0000001f34237812 */ /* 0x000fca00078ec0ff */
[----:B0-----:R-:W0:Y:S01]  /*1290*/  LDC.64 R26, c[0x0][0x248] ;  /* 0x00009200ff1a7b82 */ /* 0x001e220000000a00 */
[----:B----4-:R-:W-:-:S05]  /*12a0*/  IMAD R32, R32, UR4, R53 ;  /* 0x0000000420207c24 */ /* 0x010fca000f8e0235 */
[----:B------:R-:W-:-:S04]  /*12b0*/  LEA R32, R32, R33, 0x7 ;  /* 0x0000002120207211 */ /* 0x000fc800078e38ff */
[----:B------:R-:W-:-:S04]  /*12c0*/  IADD3 R32, R32, R35, RZ ;  /* 0x0000002320207210 */ /* 0x000fc80007ffe0ff */
[----:B------:R-:W-:-:S05]  /*12d0*/  SHF.L.U32 R33, R32, 0x1, RZ ;  /* 0x0000000120217819 */ /* 0x000fca00000006ff */
[----:B0-----:R-:W-:-:S06]  /*12e0*/  IMAD.WIDE.U32 R26, R33, 0x4, R26 ;  /* 0x00000004211a7825 */ /* 0x001fcc00078e001a */
[----:B------:R-:W4:Y:S02]  /*12f0*/  LDG.E.64 R26, desc[UR8][R26.64] ;  /* 0x000000081a1a7981 */ /* 0x000f24000c1e1b00 */
[----:B----4-:R-:W-:Y:S01]  /*1300*/  FADD.FTZ R33, RZ, R26 ;  /* 0x0000001aff217221 */ /* 0x010fe20000010000 */
[----:B------:R-:W-:-:S07]  /*1310*/  FADD.FTZ R32, RZ, R27 ;  /* 0x0000001bff207221 */ /* 0x000fce0000010000 */
.L_x_3661:
[----:B------:R-:W-:Y:S05]  /*1320*/  BSYNC B0 ;  /* 0x0000000000007941 */ /* 0x000fea0003800000 */
.L_x_3660:
[----:B------:R-:W4:Y:S01]  /*1330*/  SHFL.BFLY PT, R26, R33, 0x10, 0x1f ;  /* 0x0e001f00211a7f89 */ /* 0x000f2200000e0000 */
[----:B------:R-:W-:Y:S01]  /*1340*/  LOP3.LUT P1, RZ, R52, 0xffffff9f, RZ, 0xc0, !PT ;  /* 0xffffff9f34ff7812 */ /* 0x000fe2000782c0ff */
[----:B------:R-:W-:Y:S02]  /*1350*/  BSSY B0, `(.L_x_3662) ;  /* 0x0000027000007945 */ /* 0x000fe40003800000 */
[----:B0-----:R-:W0:Y:S01]  /*1360*/  SHFL.BFLY PT, R27, R32, 0x10, 0x1f ;  /* 0x0e001f00201b7f89 */ /* 0x001e2200000e0000 */
[----:B----4-:R-:W-:Y:S01]  /*1370*/  FADD.FTZ R26, R26, R33 ;  /* 0x000000211a1a7221 */ /* 0x010fe20000010000 */
[----:B0-----:R-:W-:-:S04]  /*1380*/  FADD.FTZ R27, R27, R32 ;  /* 0x000000201b1b7221 */ /* 0x001fc80000010000 */
[----:B------:R-:W0:Y:S04]  /*1390*/  SHFL.BFLY PT, R35, R26, 0x8, 0x1f ;  /* 0x0d001f001a237f89 */ /* 0x000e2800000e0000 */
[----:B------:R-:W4:Y:S01]  /*13a0*/  SHFL.BFLY PT, R34, R27, 0x8, 0x1f ;  /* 0x0d001f001b227f89 */ /* 0x000f2200000e0000 */
[----:B0-----:R-:W-:Y:S01]  /*13b0*/  FADD.FTZ R35, R26, R35 ;  /* 0x000000231a237221 */ /* 0x001fe20000010000 */
[----:B----4-:R-:W-:-:S04]  /*13c0*/  FADD.FTZ R34, R27, R34 ;  /* 0x000000221b227221 */ /* 0x010fc80000010000 */
[----:B------:R-:W0:Y:S04]  /*13d0*/  SHFL.BFLY PT, R36, R35, 0x4, 0x1f ;  /* 0x0c801f0023247f89 */ /* 0x000e2800000e0000 */
[----:B-1----:R-:W1:Y:S01]  /*13e0*/  SHFL.BFLY PT, R37, R34, 0x4, 0x1f ;  /* 0x0c801f0022257f89 */ /* 0x002e6200000e0000 */
[----:B0-----:R-:W-:Y:S01]  /*13f0*/  FADD.FTZ R36, R35, R36 ;  /* 0x0000002423247221 */ /* 0x001fe20000010000 */
[----:B-1----:R-:W-:-:S04]  /*1400*/  FADD.FTZ R37, R34, R37 ;  /* 0x0000002522257221 */ /* 0x002fc80000010000 */
[----:B------:R-:W0:Y:S04]  /*1410*/  SHFL.BFLY PT, R33, R36, 0x2, 0x1f ;  /* 0x0c401f0024217f89 */ /* 0x000e2800000e0000 */
[----:B------:R-:W2:Y:S01]  /*1420*/  SHFL.BFLY PT, R32, R37, 0x2, 0x1f ;  /* 0x0c401f0025207f89 */ /* 0x000ea200000e0000 */
[----:B0-----:R-:W-:Y:S01]  /*1430*/  FADD.FTZ R33, R36, R33 ;  /* 0x0000002124217221 */ /* 0x001fe20000010000 */
[----:B--2---:R-:W-:-:S04]  /*1440*/  FADD.FTZ R38, R37, R32 ;  /* 0x0000002025267221 */ /* 0x004fc80000010000 */
[----:B------:R-:W0:Y:S04]  /*1450*/  SHFL.BFLY PT, R26, R33, 0x1, 0x1f ;  /* 0x0c201f00211a7f89 */ /* 0x000e2800000e0000 */
[----:B------:R-:W1:Y:S01]  /*1460*/  SHFL.BFLY PT, R27, R38, 0x1, 0x1f ;  /* 0x0c201f00261b7f89 */ /* 0x000e6200000e0000 */
[----:B0-----:R-:W-:-:S04]  /*1470*/  @!P1 FADD.FTZ R26, R33, R26 ;  /* 0x0000001a211a9221 */ /* 0x001fc80000010000 */
[----:B------:R-:W-:Y:S01]  /*1480*/  @!P1 FMUL.FTZ R26, R26, 4.8828125727595761418e-05 ;  /* 0x384ccccd1a1a9820 */ /* 0x000fe20000410000 */
[----:B-1----:R-:W-:-:S03]  /*1490*/  @!P1 FADD.FTZ R32, R38, R27 ;  /* 0x0000001b26209221 */ /* 0x002fc60000010000 */
[----:B------:R-:W-:-:S04]  /*14a0*/  @!P1 FMUL.FTZ R27, R26, R26 ;  /* 0x0000001a1a1b9220 */ /* 0x000fc80000410000 */
[----:B------:R-:W-:-:S05]  /*14b0*/  @!P1 FFMA.FTZ R27, R32, 4.8828125727595761418e-05, -R27 ;  /* 0x384ccccd201b9823 */ /* 0x000fca000001081b */
        /* <DEDUP_REMOVED lines=16> */
.L_x_3663:
[----:B------:R-:W-:Y:S05]  /*15c0*/  BSYNC B0 ;  /* 0x0000000000007941 */ /* 0x000fea0003800000 */
.L_x_3662:
[----:B01----:R-:W0:Y:S01]  /*15d0*/  LDS.64 R26, [R55] ;  /* 0x00000000371a7984 */ /* 0x003e220000000a00 */
[----:B------:R-:W-:Y:S01]  /*15e0*/  ULDC UR6, c[0x0][0x230] ;  /* 0x00008c0000067ab9 */ /* 0x000fe20000000800 */
[----:B-----5:R-:W-:Y:S01]  /*15f0*/  HADD2.F32 R38, -RZ, R28.H0_H0 ;  /* 0x2000001cff267230 */ /* 0x020fe20000004100 */
[----:B------:R-:W-:Y:S01]  /*1600*/  ULOP3.LUT UR4, UR4, 0x1, URZ, 0x3c, !UPT ;  /* 0x0000000104047892 */ /* 0x000fe2000f8e3c3f */
[----:B------:R-:W-:Y:S02]  /*1610*/  HADD2.F32 R41, -RZ, R30.H0_H0 ;  /* 0x2000001eff297230 */ /* 0x000fe40000004100 */
[----:B------:R-:W-:Y:S02]  /*1620*/  HADD2.F32 R39, -RZ, R28.H1_H1 ;  /* 0x3000001cff277230 */ /* 0x000fe40000004100 */
[----:B------:R-:W-:Y:S02]  /*1630*/  HADD2.F32 R44, -RZ, R30.H1_H1 ;  /* 0x3000001eff2c7230 */ /* 0x000fe40000004100 */
[----:B------:R-:W-:-:S02]  /*1640*/  HADD2.F32 R40, -RZ, R29.H1_H1 ;  /* 0x3000001dff287230 */ /* 0x000fc40000004100 */
[----:B------:R-:W-:Y:S02]  /*1650*/  HADD2.F32 R43, -RZ, R31.H1_H1 ;  /* 0x3000001fff2b7230 */ /* 0x000fe40000004100 */
[----:B------:R-:W-:Y:S02]  /*1660*/  HADD2.F32 R42, -RZ, R29.H0_H0 ;  /* 0x2000001dff2a7230 */ /* 0x000fe40000004100 */
[----:B------:R-:W-:Y:S02]  /*1670*/  HADD2.F32 R45, -RZ, R31.H0_H0 ;  /* 0x2000001fff2d7230 */ /* 0x000fe40000004100 */
[----:B0-----:R-:W-:Y:S01]  /*1680*/  FADD.FTZ R27, R27, UR6 ;  /* 0x000000061b1b7e21 */ /* 0x001fe20008010000 */
[--C-:B------:R-:W-:Y:S01]  /*1690*/  FADD.FTZ R32, R67, -R26.reuse ;  /* 0x8000001a43207221 */ /* 0x100fe20000010000 */
[--C-:B------:R-:W-:Y:S01]  /*16a0*/  FADD.FTZ R36, R73, -R26.reuse ;  /* 0x8000001a49247221 */ /* 0x100fe20000010000 */
[--C-:B------:R-:W-:Y:S01]  /*16b0*/  FADD.FTZ R46, R75, -R26.reuse ;  /* 0x8000001a4b2e7221 */ /* 0x100fe20000010000 */
[--C-:B------:R-:W-:Y:S01]  /*16c0*/  FADD.FTZ R48, R65, -R26.reuse ;  /* 0x8000001a41307221 */ /* 0x100fe20000010000 */
[----:B------:R-:W-:Y:S01]  /*16d0*/  ULDC.64 UR6, c[0x0][0x210] ;  /* 0x0000840000067ab9 */ /* 0x000fe20000000a00 */
[----:B------:R-:W0:Y:S02]  /*16e0*/  MUFU.RSQ R27, R27 ;  /* 0x0000001b001b7308 */ /* 0x000e240000001400 */
[C---:B0-----:R-:W-:Y:S01]  /*16f0*/  FMUL.FTZ R32, R27.reuse, R32 ;  /* 0x000000201b207220 */ /* 0x041fe20000410000 */
[C---:B------:R-:W-:Y:S01]  /*1700*/  FMUL.FTZ R35, R27.reuse, R36 ;  /* 0x000000241b237220 */ /* 0x040fe20000410000 */
[C---:B------:R-:W-:Y:S01]  /*1710*/  FMUL.FTZ R37, R27.reuse, R46 ;  /* 0x0000002e1b257220 */ /* 0x040fe20000410000 */
[----:B------:R-:W-:Y:S01]  /*1720*/  FMUL.FTZ R47, R27, R48 ;  /* 0x000000301b2f7220 */ /* 0x000fe20000410000 */
[----:B------:R-:W-:Y:S01]  /*1730*/  FFMA.FTZ R34, R38, R32, R41 ;  /* 0x0000002026227223 */ /* 0x000fe20000010029 */
[--C-:B------:R-:W-:Y:S01]  /*1740*/  FADD.FTZ R32, R71, -R26.reuse ;  /* 0x8000001a47207221 */ /* 0x100fe20000010000 */
[--C-:B------:R-:W-:Y:S01]  /*1750*/  FADD.FTZ R46, R3, -R26.reuse ;  /* 0x8000001a032e7221 */ /* 0x100fe20000010000 */
[--C-:B------:R-:W-:Y:S01]  /*1760*/  FADD.FTZ R48, R63, -R26.reuse ;  /* 0x8000001a3f307221 */ /* 0x100fe20000010000 */
[----:B------:R-:W-:Y:S01]  /*1770*/  FADD.FTZ R26, R69, -R26 ;  /* 0x8000001a451a7221 */ /* 0x000fe20000010000 */
[--C-:B------:R-:W-:Y:S01]  /*1780*/  FFMA.FTZ R35, R39, R35, R44.reuse ;  /* 0x0000002327237223 */ /* 0x100fe2000001002c */
[----:B------:R-:W-:Y:S01]  /*1790*/  FFMA.FTZ R39, R47, R39, R44 ;  /* 0x000000272f277223 */ /* 0x000fe2000001002c */
[C---:B------:R-:W-:Y:S01]  /*17a0*/  FMUL.FTZ R36, R27.reuse, R32 ;  /* 0x000000201b247220 */ /* 0x040fe20000410000 */
[C---:B------:R-:W-:Y:S01]  /*17b0*/  FMUL.FTZ R44, R27.reuse, R26 ;  /* 0x0000001a1b2c7220 */ /* 0x040fe20000410000 */
[----:B------:R-:W-:Y:S01]  /*17c0*/  FMUL.FTZ R46, R46, R27 ;  /* 0x0000001b2e2e7220 */ /* 0x000fe20000410000 */
[----:B------:R-:W-:Y:S01]  /*17d0*/  FMUL.FTZ R48, R27, R48 ;  /* 0x000000301b307220 */ /* 0x000fe20000410000 */
[--C-:B------:R-:W-:Y:S01]  /*17e0*/  FFMA.FTZ R37, R40, R37, R43.reuse ;  /* 0x0000002528257223 */ /* 0x100fe2000001002b */
[----:B------:R-:W-:Y:S01]  /*17f0*/  FFMA.FTZ R40, R44, R40, R43 ;  /* 0x000000282c287223 */ /* 0x000fe2000001002b */
[----:B------:R-:W-:Y:S01]  /*1800*/  FFMA.FTZ R36, R42, R36, R45 ;  /* 0x000000242a247223 */ /* 0x000fe2000001002d */
[----:B------:R-:W-:Y:S01]  /*1810*/  FFMA.FTZ R38, R46, R38, R41 ;  /* 0x000000262e267223 */ /* 0x000fe20000010029 */
[----:B------:R-:W-:Y:S01]  /*1820*/  FFMA.FTZ R42, R48, R42, R45 ;  /* 0x0000002a302a7223 */ /* 0x000fe2000001002d */
[----:B------:R-:W-:Y:S01]  /*1830*/  FMUL.FTZ R27, R40, -1.4426950216293334961 ;  /* 0xbfb8aa3b281b7820 */ /* 0x000fe20000410000 */
[----:B------:R-:W-:Y:S01]  /*1840*/  FMUL.FTZ R33, R34, -1.4426950216293334961 ;  /* 0xbfb8aa3b22217820 */ /* 0x000fe20000410000 */
[----:B------:R-:W-:Y:S01]  /*1850*/  FMUL.FTZ R46, R38, -1.4426950216293334961 ;  /* 0xbfb8aa3b262e7820 */ /* 0x000fe20000410000 */
[----:B------:R-:W-:Y:S01]  /*1860*/  FMUL.FTZ R47, R39, -1.4426950216293334961 ;  /* 0xbfb8aa3b272f7820 */ /* 0x000fe20000410000 */
[----:B------:R-:W-:Y:S01]  /*1870*/  FMUL.FTZ R26, R42, -1.4426950216293334961 ;  /* 0xbfb8aa3b2a1a7820 */ /* 0x000fe20000410000 */
[----:B------:R-:W-:Y:S01]  /*1880*/  FMUL.FTZ R32, R35, -1.4426950216293334961 ;  /* 0xbfb8aa3b23207820 */ /* 0x000fe20000410000 */
[----:B------:R-:W-:Y:S01]  /*1890*/  FMUL.FTZ R50, R37, -1.4426950216293334961 ;  /* 0xbfb8aa3b25327820 */ /* 0x000fe20000410000 */
[----:B------:R-:W-:Y:S01]  /*18a0*/  FMUL.FTZ R49, R36, -1.4426950216293334961 ;  /* 0xbfb8aa3b24317820 */ /* 0x000fe20000410000 */
[----:B------:R-:W-:Y:S08]  /*18b0*/  MUFU.EX2 R27, R27 ;  /* 0x0000001b001b7308 */ /* 0x000ff00000000800 */
[----:B------:R-:W0:Y:S08]  /*18c0*/  MUFU.EX2 R41, R50 ;  /* 0x0000003200297308 */ /* 0x000e300000000800 */
        /* <DEDUP_REMOVED lines=9> */
[----:B------:R0:W4:Y:S01]  /*1960*/  MUFU.EX2 R3, R49 ;  /* 0x0000003100037308 */ /* 0x0001220000000800 */
[----:B-1----:R-:W-:-:S07]  /*1970*/  FADD.FTZ R48, R26, 1 ;  /* 0x3f8000001a307421 */ /* 0x002fce0000010000 */
[----:B------:R-:W1:Y:S01]  /*1980*/  MUFU.RCP R43, R33 ;  /* 0x00000021002b7308 */ /* 0x000e620000001000 */
[----:B0-----:R-:W-:Y:S01]  /*1990*/  FADD.FTZ R49, R27, 1 ;  /* 0x3f8000001b317421 */ /* 0x001fe20000010000 */
[----:B--2---:R-:W-:Y:S01]  /*19a0*/  FADD.FTZ R32, R32, 1 ;  /* 0x3f80000020207421 */ /* 0x004fe20000010000 */
[----:B------:R-:W-:Y:S01]  /*19b0*/  IMAD.WIDE.U32 R26, R52, -0x33333333, RZ ;  /* 0xcccccccd341a7825 */ /* 0x000fe200078e00ff */
[----:B------:R-:W-:-:S04]  /*19c0*/  LEA R26, P2, R58, UR6, 0x1 ;  /* 0x000000063a1a7c11 */ /* 0x000fc8000f8408ff */
[----:B------:R-:W0:Y:S01]  /*19d0*/  MUFU.RCP R51, R46 ;  /* 0x0000002e00337308 */ /* 0x000e220000001000 */
[----:B----4-:R-:W-:-:S07]  /*19e0*/  FADD.FTZ R3, R3, 1 ;  /* 0x3f80000003037421 */ /* 0x010fce0000010000 */
[----:B------:R-:W2:Y:S01]  /*19f0*/  MUFU.RCP R64, R47 ;  /* 0x0000002f00407308 */ /* 0x000ea20000001000 */
[----:B-1----:R-:W-:-:S07]  /*1a00*/  FMUL.FTZ R43, R34, R43 ;  /* 0x0000002b222b7220 */ /* 0x002fce0000410000 */
[----:B------:R-:W1:Y:S01]  /*1a10*/  MUFU.RCP R63, R48 ;  /* 0x00000030003f7308 */ /* 0x000e620000001000 */
[----:B0-----:R-:W-:-:S07]  /*1a20*/  FMUL.FTZ R38, R38, R51 ;  /* 0x0000003326267220 */ /* 0x001fce0000410000 */
[----:B------:R-:W0:Y:S01]  /*1a30*/  MUFU.RCP R49, R49 ;  /* 0x0000003100317308 */ /* 0x000e220000001000 */
[----:B--2---:R-:W-:-:S05]  /*1a40*/  FMUL.FTZ R39, R39, R64 ;  /* 0x0000004027277220 */ /* 0x004fca0000410000 */
[----:B------:R-:W-:Y:S02]  /*1a50*/  F2FP.F16.F32.PACK_AB R38, R39, R38 ;  /* 0x000000262726723e */ /* 0x000fe400000000ff */
[----:B------:R2:W4:Y:S01]  /*1a60*/  MUFU.RCP R44, R32 ;  /* 0x00000020002c7308 */ /* 0x0005220000001000 */
[----:B-1----:R-:W-:-:S07]  /*1a70*/  FMUL.FTZ R42, R42, R63 ;  /* 0x0000003f2a2a7220 */ /* 0x002fce0000410000 */
[----:B------:R1:W3:Y:S01]  /*1a80*/  MUFU.RCP R45, R3 ;  /* 0x00000003002d7308 */ /* 0x0002e20000001000 */
[----:B0-----:R-:W-:Y:S01]  /*1a90*/  FMUL.FTZ R41, R40, R49 ;  /* 0x0000003128297220 */ /* 0x001fe20000410000 */
[----:B--2---:R-:W-:-:S04]  /*1aa0*/  LEA R32, P1, R56, UR6, 0x1 ;  /* 0x0000000638207c11 */ /* 0x004fc8000f8208ff */
[----:B------:R-:W-:Y:S02]  /*1ab0*/  F2FP.F16.F32.PACK_AB R42, R41, R42 ;  /* 0x0000002a292a723e */ /* 0x000fe400000000ff */
[----:B------:R-:W0:Y:S01]  /*1ac0*/  MUFU.RCP R50, R50 ;  /* 0x0000003200327308 */ /* 0x000e220000001000 */
[----:B----4-:R-:W-:Y:S01]  /*1ad0*/  FMUL.FTZ R44, R35, R44 ;  /* 0x0000002c232c7220 */ /* 0x010fe20000410000 */
[----:B-1----:R-:W-:Y:S02]  /*1ae0*/  SHF.R.U32.HI R3, RZ, 0x6, R27 ;  /* 0x00000006ff037819 */ /* 0x002fe4000001161b */
[----:B------:R-:W-:Y:S02]  /*1af0*/  LEA.HI.X R33, R56, UR7, R57, 0x1, P1 ;  /* 0x0000000738217c11 */ /* 0x000fe400088f0c39 */
[----:B------:R-:W-:Y:S02]  /*1b00*/  F2FP.F16.F32.PACK_AB R43, R44, R43 ;  /* 0x0000002b2c2b723e */ /* 0x000fe400000000ff */
[----:B------:R-:W-:Y:S01]  /*1b10*/  PRMT R35, R38, 0x7632, R35 ;  /* 0x0000763226237816 */ /* 0x000fe20000000023 */
[----:B---3--:R-:W-:Y:S01]  /*1b20*/  FMUL.FTZ R45, R36, R45 ;  /* 0x0000002d242d7220 */ /* 0x008fe20000410000 */
[----:B------:R-:W-:Y:S01]  /*1b30*/  PRMT R36, R42, 0x7632, R36 ;  /* 0x000076322a247816 */ /* 0x000fe20000000024 */
[----:B------:R-:W-:Y:S01]  /*1b40*/  STG.E.U16 desc[UR8][R32.64], R38 ;  /* 0x0000002620007986 */ /* 0x000fe2000c101508 */
[----:B------:R-:W-:Y:S01]  /*1b50*/  LEA.HI.X R27, R58, UR7, R59, 0x1, P2 ;  /* 0x000000073a1b7c11 */ /* 0x000fe200090f0c3b */
[----:B------:R-:W-:Y:S01]  /*1b60*/  ULDC.64 UR6, c[0x0][0x238] ;  /* 0x00008e0000067ab9 */ /* 0x000fe20000000a00 */
[----:B------:R-:W-:Y:S01]  /*1b70*/  IADD3 R5, P1, R5, 0x1, RZ ;  /* 0x0000000105057810 */ /* 0x000fe20007f3e0ff */
[----:B------:R-:W-:Y:S01]  /*1b80*/  STG.E.U16 desc[UR8][R32.64+0x2], R35 ;  /* 0x0000022320007986 */ /* 0x000fe2000c101508 */
[----:B0-----:R-:W-:Y:S01]  /*1b90*/  FMUL.FTZ R34, R37, R50 ;  /* 0x0000003225227220 */ /* 0x001fe20000410000 */
[----:B------:R-:W-:-:S02]  /*1ba0*/  PRMT R37, R43, 0x7632, R37 ;  /* 0x000076322b257816 */ /* 0x000fc40000000025 */
[----:B------:R-:W-:Y:S01]  /*1bb0*/  STG.E.U16 desc[UR8][R32.64+0x4], R42 ;  /* 0x0000042a20007986 */ /* 0x000fe2000c101508 */
[----:B------:R-:W-:Y:S02]  /*1bc0*/  IADD3.X R4, RZ, R4, RZ, P1, !PT ;  /* 0x00000004ff047210 */ /* 0x000fe40000ffe4ff */
[----:B------:R-:W-:Y:S01]  /*1bd0*/  F2FP.F16.F32.PACK_AB R45, R34, R45 ;  /* 0x0000002d222d723e */ /* 0x000fe200000000ff */
[----:B------:R0:W-:Y:S01]  /*1be0*/  STG.E.U16 desc[UR8][R32.64+0x6], R36 ;  /* 0x0000062420007986 */ /* 0x0001e2000c101508 */
[----:B------:R-:W-:Y:S02]  /*1bf0*/  ISETP.GE.U32.AND P1, PT, R5, UR6, PT ;  /* 0x0000000605007c0c */ /* 0x000fe4000bf26070 */
[----:B------:R-:W-:Y:S01]  /*1c00*/  PRMT R39, R45, 0x7632, R39 ;  /* 0x000076322d277816 */ /* 0x000fe20000000027 */
[----:B------:R1:W-:Y:S01]  /*1c10*/  STG.E.U16 desc[UR8][R26.64], R43 ;  /* 0x0000002b1a007986 */ /* 0x0003e2000c101508 */
[----:B------:R-:W-:Y:S02]  /*1c20*/  ISETP.GE.AND.EX P1, PT, R4, UR7, PT, P1 ;  /* 0x0000000704007c0c */ /* 0x000fe4000bf26310 */
[----:B------:R-:W-:Y:S01]  /*1c30*/  LOP3.LUT R34, R53, 0x3, RZ, 0xc0, !PT ;  /* 0x0000000335227812 */ /* 0x000fe200078ec0ff */
[----:B------:R1:W-:Y:S04]  /*1c40*/  STG.E.U16 desc[UR8][R26.64+0x2], R37 ;  /* 0x000002251a007986 */ /* 0x0003e8000c101508 */
[----:B------:R1:W-:Y:S01]  /*1c50*/  STG.E.U16 desc[UR8][R26.64+0x4], R45 ;  /* 0x0000042d1a007986 */ /* 0x0003e2000c101508 */
[----:B0-----:R-:W-:-:S03]  /*1c60*/  IMAD R33, R3, -0x50, R52 ;  /* 0xffffffb003217824 */ /* 0x001fc600078e0234 */
[----:B------:R1:W-:Y:S01]  /*1c70*/  STG.E.U16 desc[UR8][R26.64+0x6], R39 ;  /* 0x000006271a007986 */ /* 0x0003e2000c101508 */
[----:B------:R-:W-:-:S05]  /*1c80*/  IMAD R33, R34, 0x50, R33 ;  /* 0x0000005022217824 */ /* 0x000fca00078e0221 */
[----:B------:R-:W-:Y:S01]  /*1c90*/  SHF.L.U32 R32, R33, 0x2, RZ ;  /* 0x0000000221207819 */ /* 0x000fe200000006ff */
[----:B------:R-:W-:Y:S06]  /*1ca0*/  @!P1 BRA `(.L_x_3664) ;  /* 0xffffffec00149947 */ /* 0x000fec000383ffff */
[----:B------:R-:W-:Y:S05]  /*1cb0*/  EXIT ;  /* 0x000000000000794d */ /* 0x000fea0003800000 */
.L_x_3665:
        /* <DEDUP_REMOVED lines=12> */
.L_x_3812:


//--------------------- .text._ZN13group_norm_v214gn_cuda_kernelI6__halfLi320ELi3ELi16ELi80ELi256ELb1ELi8ELi320ELi320ELi4ELb1ELi10ELb0ELb0ENS_16CompileConditionILi900EEEEEvPT_PKS4_S7_S7_flPfS8_Pj --------------------------
	.section	.text._ZN13group_norm_v214gn_cuda_kernelI6__halfLi320ELi3ELi16ELi80ELi256ELb1ELi8ELi320ELi320ELi4ELb1ELi10ELb0ELb0ENS_16CompileConditionILi900EEEEEvPT_PKS4_S7_S7_flPfS8_Pj,"ax",@progbits
	.align	128
        .global         _ZN13group_norm_v214gn_cuda_kernelI6__halfLi320ELi3ELi16ELi80ELi256ELb1ELi8ELi320ELi320ELi4ELb1ELi10ELb0ELb0ENS_16CompileConditionILi900EEEEEvPT_PKS4_S7_S7_flPfS8_Pj
        .type           _ZN13group_norm_v214gn_cuda_kernelI6__halfLi320ELi3ELi16ELi80ELi256ELb1ELi8ELi320ELi320ELi4ELb1ELi10ELb0ELb0ENS_16CompileConditionILi900EEEEEvPT_PKS4_S7_S7_flPfS8_Pj,@function
        .size           _ZN13group_norm_v214gn_cuda_kernelI6__halfLi320ELi3ELi16ELi80ELi256ELb1ELi8ELi320ELi320ELi4ELb1ELi10ELb0ELb0ENS_16CompileConditionILi900EEEEEvPT_PKS4_S7_S7_flPfS8_Pj,(.L_x_3813 - _ZN13group_norm_v214gn_cuda_kernelI6__halfLi320ELi3ELi16ELi80ELi256ELb1ELi8ELi320ELi320ELi4ELb1ELi10ELb0ELb0ENS_16CompileConditionILi900EEEEEvPT_PKS4_S7_S7_flPfS8_Pj)
        .other          _ZN13group_norm_v214gn_cuda_kernelI6__halfLi320ELi3ELi16ELi80ELi256ELb1ELi8ELi320ELi320ELi4ELb1ELi10ELb0ELb0ENS_16CompileConditionILi900EEEEEvPT_PKS4_S7_S7_flPfS8_Pj,@"STO_CUDA_ENTRY STV_DEFAULT"
_ZN13group_norm_v214gn_cuda_kernelI6__halfLi320ELi3ELi16ELi80ELi256ELb1ELi8ELi320ELi320ELi4ELb1ELi10ELb0ELb0ENS_16CompileConditionILi900EEEEEvPT_PKS4_S7_S7_flPfS8_Pj:
.text._ZN13group_norm_v214gn_cuda_kernelI6__halfLi320ELi3ELi16ELi80ELi256ELb1ELi8ELi320ELi320ELi4ELb1ELi10ELb0ELb0ENS_16CompileConditionILi900EEEEEvPT_PKS4_S7_S7_flPfS8_Pj:
        /* <DEDUP_REMOVED lines=20> */
[----:B------:R-:W-:Y:S01]  /*0140*/  IMAD R3, R3, 0x28, R6 ;  /* 0x0000002803037824 */ /* 0x000fe200078e0206 */
[----:B------:R-:W-:-:S04]  /*0150*/  HFMA2.MMA R6, -RZ, RZ, 0, 0 ;  /* 0x00000000ff067435 */ /* 0x000fc800000001ff */
[----:B--2---:R-:W-:-:S07]  /*0160*/  LEA R14, R7, R3, 0x3 ;  /* 0x00000003070e7211 */ /* 0x004fce00078e18ff */
.L_x_3674:
[----:B------:R-:W-:Y:S01]  /*0170*/  IMAD.WIDE.U32 R8, R2, -0x33333333, RZ ;  /* 0xcccccccd02087825 */ /* 0x000fe200078e00ff */
[----:B------:R-:W-:Y:S01]  /*0180*/  LOP3.LUT R7, R5, 0x3, RZ, 0xc0, !PT ;  /* 0x0000000305077812 */ /* 0x000fe200078ec0ff */
[----:B------:R-:W-:Y:S01]  /*0190*/  ULDC.64 UR6, c[0x0][0x218] ;  /* 0x0000860000067ab9 */ /* 0x000fe20000000a00 */
[--C-:B------:R-:W-:Y:S01]  /*01a0*/  SHF.R.U32.HI R10, RZ, 0x2, R6.reuse ;  /* 0x00000002ff0a7819 */ /* 0x100fe20000011606 */
[----:B------:R-:W-:Y:S01]  /*01b0*/  IMAD.SHL.U32 R3, R4, 0x8, RZ ;  /* 0x0000000804037824 */ /* 0x000fe200078e00ff */
[----:B-1----:R-:W-:Y:S01]  /*01c0*/  SHF.R.U32.HI R11, RZ, 0x6, R9 ;  /* 0x00000006ff0b7819 */ /* 0x002fe20000011609 */
[----:B------:R-:W-:Y:S01]  /*01d0*/  IMAD R25, R7, 0x140, RZ ;  /* 0x0000014007197824 */ /* 0x000fe200078e02ff */
[----:B------:R-:W-:Y:S01]  /*01e0*/  SHF.R.U64 R9, R5, 0x2, R6 ;  /* 0x0000000205097819 */ /* 0x000fe20000001206 */
[----:B------:R-:W-:Y:S01]  /*01f0*/  IMAD R10, R10, 0x50000, RZ ;  /* 0x000500000a0a7824 */ /* 0x000fe200078e02ff */
[----:B------:R-:W-:Y:S01]  /*0200*/  LOP3.LUT R3, R3, 0xf8, RZ, 0xc0, !PT ;  /* 0x000000f803037812 */ /* 0x000fe200078ec0ff */
[----:B------:R-:W-:Y:S01]  /*0210*/  IMAD R8, R11, -0x50, R2 ;  /* 0xffffffb00b087824 */ /* 0x000fe200078e0202 */
[----:B------:R-:W0:Y:S02]  /*0220*/  LDC.64 R26, c[0x0][0x220] ;  /* 0x00008800ff1a7b82 */ /* 0x000e240000000a00 */
[----:B------:R-:W-:-:S02]  /*0230*/  IADD3 R3, R3, R11, RZ ;  /* 0x0000000b03037210 */ /* 0x000fc40007ffe0ff */
[----:B------:R-:W-:-:S03]  /*0240*/  LEA R18, R8, R25, 0x2 ;  /* 0x0000001908127211 */ /* 0x000fc600078e10ff */
[----:B------:R-:W-:Y:S01]  /*0250*/  IMAD R12, R3, 0x500, RZ ;  /* 0x00000500030c7824 */ /* 0x000fe200078e02ff */
[--C-:B------:R-:W-:Y:S01]  /*0260*/  SHF.R.S32.HI R19, RZ, 0x1f, R18.reuse ;  /* 0x0000001fff137819 */ /* 0x100fe20000011412 */
[----:B------:R-:W1:Y:S03]  /*0270*/  LDC.64 R28, c[0x0][0x228] ;  /* 0x00008a00ff1c7b82 */ /* 0x000e660000000a00 */
[----:B------:R-:W-:Y:S01]  /*0280*/  IADD3 R11, R12, 0x1400, RZ ;  /* 0x000014000c0b7810 */ /* 0x000fe20007ffe0ff */
[----:B------:R-:W-:-:S05]  /*0290*/  IMAD.WIDE.U32 R20, R9, 0x50000, R18 ;  /* 0x0005000009147825 */ /* 0x000fca00078e0012 */
[----:B------:R-:W-:Y:S02]  /*02a0*/  IADD3 R13, R21, R10, RZ ;  /* 0x0000000a150d7210 */ /* 0x000fe40007ffe0ff */
[----:B------:R-:W-:-:S05]  /*02b0*/  IADD3 R3, P0, R12, R20, RZ ;  /* 0x000000140c037210 */ /* 0x000fca0007f1e0ff */
[----:B------:R-:W-:Y:S01]  /*02c0*/  IMAD.X R22, RZ, RZ, R13, P0 ;  /* 0x000000ffff167224 */ /* 0x000fe200000e060d */
        /* <DEDUP_REMOVED lines=18> */
[----:B------:R-:W-:Y:S01]  /*03f0*/  FFMA.FTZ R18, R3, R3, RZ ;  /* 0x0000000303127223 */ /* 0x000fe200000100ff */
[----:B------:R-:W-:Y:S01]  /*0400*/  FADD.FTZ R16, RZ, R3 ;  /* 0x00000003ff107221 */ /* 0x000fe20000010000 */
[----:B------:R-:W-:Y:S02]  /*0410*/  HADD2.F32 R17, -RZ, R17.H1_H1 ;  /* 0x30000011ff117230 */ /* 0x000fe40000004100 */
        /* <DEDUP_REMOVED lines=23> */
[----:B------:R-:W-:Y:S02]  /*0590*/  SHF.L.U32 R53, R2, 0x3, RZ ;  /* 0x0000000302357819 */ /* 0x000fe400000006ff */
[----:B0-----:R-:W-:Y:S02]  /*05a0*/  LOP3.LUT R31, R16, 0xc, RZ, 0xc0, !PT ;  /* 0x0000000c101f7812 */ /* 0x001fe400078ec0ff */
[----:B------:R-:W-:Y:S02]  /*05b0*/  LOP3.LUT R53, R53, 0x18, RZ, 0xc0, !PT ;  /* 0x0000001835357812 */ /* 0x000fe400078ec0ff */
[----:B------:R-:W-:-:S05]  /*05c0*/  LEA.HI R16, R2, R31, RZ, 0x1e ;  /* 0x0000001f02107211 */ /* 0x000fca00078ff0ff */
[----:B------:R-:W-:Y:S01]  /*05d0*/  IMAD R25, R16, 0x50, -R25 ;  /* 0x0000005010197824 */ /* 0x000fe200078e0a19 */
[----:B------:R-:W-:-:S03]  /*05e0*/  MOV R16, 0x400 ;  /* 0x0000040000107802 */ /* 0x000fc60000000f00 */
        /* <DEDUP_REMOVED lines=8> */
[----:B------:R-:W-:Y:S02]  /*0670*/  SHF.R.S32.HI R31, RZ, 0x1f, R18 ;  /* 0x0000001fff1f7819 */ /* 0x000fe40000011412 */
[----:B------:R-:W-:-:S02]  /*0680*/  LEA.HI R43, R22, R43, RZ, 0x2 ;  /* 0x0000002b162b7211 */ /* 0x000fc400078f10ff */
[C---:B------:R-:W-:Y:S02]  /*0690*/  IADD3 R47, R25.reuse, 0x10, RZ ;  /* 0x00000010192f7810 */ /* 0x040fe40007ffe0ff */
[C---:B------:R-:W-:Y:S02]  /*06a0*/  IADD3 R22, R25.reuse, 0x14, RZ ;  /* 0x0000001419167810 */ /* 0x040fe40007ffe0ff */
[----:B------:R-:W-:Y:S02]  /*06b0*/  IADD3 R24, R25, 0x18, RZ ;  /* 0x0000001819187810 */ /* 0x000fe40007ffe0ff */
[----:B------:R-:W-:Y:S02]  /*06c0*/  LEA.HI R41, R20, R41, RZ, 0x2 ;  /* 0x0000002914297211 */ /* 0x000fe400078f10ff */
[----:B------:R-:W-:Y:S02]  /*06d0*/  LEA.HI R18, R31, R18, RZ, 0x2 ;  /* 0x000000121f127211 */ /* 0x000fe400078f10ff */
[----:B------:R-:W-:-:S02]  /*06e0*/  SHF.R.S32.HI R20, RZ, 0x1f, R47 ;  /* 0x0000001fff147819 */ /* 0x000fc4000001142f */
[----:B-1----:R-:W-:Y:S02]  /*06f0*/  LEA R16, R33, R16, 0x18 ;  /* 0x0000001021107211 */ /* 0x002fe400078ec0ff */
[----:B------:R-:W-:Y:S02]  /*0700*/  SHF.R.S32.HI R31, RZ, 0x1f, R22 ;  /* 0x0000001fff1f7819 */ /* 0x000fe40000011416 */
[----:B------:R-:W-:Y:S02]  /*0710*/  SHF.R.S32.HI R33, RZ, 0x1f, R24 ;  /* 0x0000001fff217819 */ /* 0x000fe40000011418 */
[----:B------:R-:W-:Y:S02]  /*0720*/  LEA.HI R47, R20, R47, RZ, 0x2 ;  /* 0x0000002f142f7211 */ /* 0x000fe400078f10ff */
[----:B------:R-:W-:Y:S02]  /*0730*/  LEA.HI R20, R31, R22, RZ, 0x2 ;  /* 0x000000161f147211 */ /* 0x000fe400078f10ff */
[----:B------:R-:W-:-:S02]  /*0740*/  LEA.HI R22, R33, R24, RZ, 0x2 ;  /* 0x0000001821167211 */ /* 0x000fc400078f10ff */
[C---:B------:R-:W-:Y:S02]  /*0750*/  IADD3 R61, R25.reuse, 0x24, RZ ;  /* 0x00000024193d7810 */ /* 0x040fe40007ffe0ff */
[----:B------:R-:W-:Y:S02]  /*0760*/  IADD3 R33, R25, 0x28, RZ ;  /* 0x0000002819217810 */ /* 0x000fe40007ffe0ff */
[----:B------:R-:W-:Y:S02]  /*0770*/  SHF.R.S32.HI R35, RZ, 0x1f, R30 ;  /* 0x0000001fff237819 */ /* 0x000fe4000001141e */
[----:B------:R-:W-:Y:S02]  /*0780*/  SHF.R.S32.HI R32, RZ, 0x1f, R61 ;  /* 0x0000001fff207819 */ /* 0x000fe4000001143d */
[----:B------:R-:W-:Y:S02]  /*0790*/  SHF.R.S32.HI R34, RZ, 0x1f, R33 ;  /* 0x0000001fff227819 */ /* 0x000fe40000011421 */
[----:B------:R-:W-:-:S02]  /*07a0*/  LEA.HI R24, R35, R30, RZ, 0x2 ;  /* 0x0000001e23187211 */ /* 0x000fc400078f10ff */
[----:B------:R-:W-:Y:S02]  /*07b0*/  LEA.HI R61, R32, R61, RZ, 0x2 ;  /* 0x0000003d203d7211 */ /* 0x000fe400078f10ff */
[----:B------:R-:W-:Y:S02]  /*07c0*/  IADD3 R30, R25, 0x20, RZ ;  /* 0x00000020191e7810 */ /* 0x000fe40007ffe0ff */
[----:B------:R-:W-:Y:S02]  /*07d0*/  LEA.HI R32, R34, R33, RZ, 0x2 ;  /* 0x0000002122207211 */ /* 0x000fe400078f10ff */
[----:B------:R-:W-:Y:S02]  /*07e0*/  SHF.R.S32.HI R34, RZ, 0x1f, R49 ;  /* 0x0000001fff227819 */ /* 0x000fe40000011431 */
[----:B------:R-:W-:Y:S02]  /*07f0*/  SHF.R.S32.HI R31, RZ, 0x1f, R30 ;  /* 0x0000001fff1f7819 */ /* 0x000fe4000001141e */
[----:B------:R-:W-:-:S02]  /*0800*/  LEA.HI R49, R34, R49, RZ, 0x2 ;  /* 0x0000003122317211 */ /* 0x000fc400078f10ff */
[----:B------:R-:W-:Y:S02]  /*0810*/  SHF.R.S32.HI R34, RZ, 0x1f, R25 ;  /* 0x0000001fff227819 */ /* 0x000fe40000011419 */
[----:B------:R-:W-:Y:S02]  /*0820*/  LEA.HI R30, R31, R30, RZ, 0x2 ;  /* 0x0000001e1f1e7211 */ /* 0x000fe400078f10ff */
[C---:B------:R-:W-:Y:S02]  /*0830*/  IADD3 R31, R25.reuse, 0x38, RZ ;  /* 0x00000038191f7810 */ /* 0x040fe40007ffe0ff */
[C---:B------:R-:W-:Y:S02]  /*0840*/  IADD3 R59, R25.reuse, 0x2c, RZ ;  /* 0x0000002c193b7810 */ /* 0x040fe40007ffe0ff */
[----:B------:R-:W-:Y:S02]  /*0850*/  LEA.HI R34, R34, R25, RZ, 0x2 ;  /* 0x0000001922227211 */ /* 0x000fe400078f10ff */
[----:B------:R-:W-:-:S02]  /*0860*/  IADD3 R57, R25, 0x34, RZ ;  /* 0x0000003419397810 */ /* 0x000fc40007ffe0ff */
[C---:B------:R-:W-:Y:S02]  /*0870*/  IADD3 R55, R25.reuse, 0x3c, RZ ;  /* 0x0000003c19377810 */ /* 0x040fe40007ffe0ff */
[----:B------:R-:W-:Y:S02]  /*0880*/  SHF.R.S32.HI R38, RZ, 0x1f, R31 ;  /* 0x0000001fff267819 */ /* 0x000fe4000001141f */
[C---:B------:R-:W-:Y:S02]  /*0890*/  IADD3 R33, R25.reuse, 0x40, RZ ;  /* 0x0000004019217810 */ /* 0x040fe40007ffe0ff */
[C---:B------:R-:W-:Y:S02]  /*08a0*/  IADD3 R37, R25.reuse, 0x48, RZ ;  /* 0x0000004819257810 */ /* 0x040fe40007ffe0ff */
[----:B------:R-:W-:Y:S02]  /*08b0*/  IADD3 R35, R25, 0x4c, RZ ;  /* 0x0000004c19237810 */ /* 0x000fe40007ffe0ff */
[----:B------:R-:W-:-:S02]  /*08c0*/  SHF.R.S32.HI R36, RZ, 0x1f, R59 ;  /* 0x0000001fff247819 */ /* 0x000fc4000001143b */
[----:B------:R-:W-:Y:S02]  /*08d0*/  SHF.R.S32.HI R25, RZ, 0x2, R34 ;  /* 0x00000002ff197819 */ /* 0x000fe40000011422 */
[----:B------:R-:W-:Y:S02]  /*08e0*/  LEA.HI R31, R38, R31, RZ, 0x2 ;  /* 0x0000001f261f7211 */ /* 0x000fe400078f10ff */
[----:B------:R-:W-:Y:S01]  /*08f0*/  LEA.HI R59, R36, R59, RZ, 0x2 ;  /* 0x0000003b243b7211 */ /* 0x000fe200078f10ff */
[----:B------:R-:W-:Y:S01]  /*0900*/  IMAD R34, R25, 0x28, R16 ;  /* 0x0000002819227824 */ /* 0x000fe200078e0210 */
[----:B------:R-:W-:Y:S02]  /*0910*/  SHF.R.S32.HI R38, RZ, 0x1f, R45 ;  /* 0x0000001fff267819 */ /* 0x000fe4000001142d */
[----:B------:R-:W-:Y:S02]  /*0920*/  SHF.R.S32.HI R36, RZ, 0x1f, R57 ;  /* 0x0000001fff247819 */ /* 0x000fe40000011439 */
[----:B------:R-:W-:-:S02]  /*0930*/  SHF.R.S32.HI R39, RZ, 0x2, R18 ;  /* 0x00000002ff277819 */ /* 0x000fc40000011412 */
[----:B------:R-:W-:Y:S02]  /*0940*/  SHF.R.S32.HI R18, RZ, 0x2, R22 ;  /* 0x00000002ff127819 */ /* 0x000fe40000011416 */
[----:B------:R-:W-:Y:S02]  /*0950*/  LEA.HI R45, R38, R45, RZ, 0x2 ;  /* 0x0000002d262d7211 */ /* 0x000fe400078f10ff */
[----:B------:R-:W-:Y:S01]  /*0960*/  SHF.R.S32.HI R22, RZ, 0x2, R24 ;  /* 0x00000002ff167819 */ /* 0x000fe20000011418 */
[--C-:B------:R-:W-:Y:S01]  /*0970*/  IMAD R50, R18, 0x28, R16.reuse ;  /* 0x0000002812327824 */ /* 0x100fe200078e0210 */
[----:B------:R-:W-:Y:S02]  /*0980*/  LEA.HI R57, R36, R57, RZ, 0x2 ;  /* 0x0000003924397211 */ /* 0x000fe400078f10ff */
[----:B------:R-:W-:Y:S01]  /*0990*/  SHF.R.S32.HI R38, RZ, 0x1f, R35 ;  /* 0x0000001fff267819 */ /* 0x000fe20000011423 */
[----:B------:R-:W-:Y:S01]  /*09a0*/  IMAD R22, R22, 0x28, R16 ;  /* 0x0000002816167824 */ /* 0x000fe200078e0210 */
[----:B------:R-:W-:Y:S01]  /*09b0*/  SHF.R.S32.HI R24, RZ, 0x2, R30 ;  /* 0x00000002ff187819 */ /* 0x000fe2000001141e */
[----:B------:R-:W-:Y:S01]  /*09c0*/  IMAD R30, R39, 0x28, R16 ;  /* 0x00000028271e7824 */ /* 0x000fe200078e0210 */
[----:B------:R-:W-:-:S02]  /*09d0*/  SHF.R.S32.HI R36, RZ, 0x1f, R33 ;  /* 0x0000001fff247819 */ /* 0x000fc40000011421 */
[----:B------:R-:W-:Y:S01]  /*09e0*/  IADD3 R34, R34, R53, RZ ;  /* 0x0000003522227210 */ /* 0x000fe20007ffe0ff */
[----:B------:R-:W-:Y:S01]  /*09f0*/  IMAD.IADD R30, R53, 0x1, R30 ;  /* 0x00000001351e7824 */ /* 0x000fe200078e021e */
[----:B------:R-:W-:Y:S01]  /*0a00*/  SHF.R.S32.HI R41, RZ, 0x2, R41 ;  /* 0x00000002ff297819 */ /* 0x000fe20000011429 */
[----:B------:R-:W-:Y:S01]  /*0a10*/  IMAD R18, R24, 0x28, R16 ;  /* 0x0000002818127824 */ /* 0x000fe200078e0210 */
[----:B------:R-:W-:Y:S02]  /*0a20*/  SHF.R.S32.HI R40, RZ, 0x1f, R55 ;  /* 0x0000001fff287819 */ /* 0x000fe40000011437 */
[----:B------:R-:W-:Y:S02]  /*0a30*/  LEA.HI R33, R36, R33, RZ, 0x2 ;  /* 0x0000002124217211 */ /* 0x000fe400078f10ff */
[----:B------:R-:W-:Y:S02]  /*0a40*/  LEA.HI R35, R38, R35, RZ, 0x2 ;  /* 0x0000002326237211 */ /* 0x000fe400078f10ff */
[----:B------:R-:W-:Y:S01]  /*0a50*/  SHF.R.S32.HI R36, RZ, 0x1f, R37 ;  /* 0x0000001fff247819 */ /* 0x000fe20000011425 */
[----:B------:R-:W0:Y:S01]  /*0a60*/  LDS.64 R38, [R34] ;  /* 0x0000000022267984 */ /* 0x000e220000000a00 */
[----:B------:R-:W-:-:S02]  /*0a70*/  SHF.R.S32.HI R43, RZ, 0x2, R43 ;  /* 0x00000002ff2b7819 */ /* 0x000fc4000001142b */
[----:B------:R-:W-:Y:S01]  /*0a80*/  SHF.R.S32.HI R25, RZ, 0x2, R32 ;  /* 0x00000002ff197819 */ /* 0x000fe20000011420 */
[--C-:B------:R-:W-:Y:S01]  /*0a90*/  IMAD R32, R41, 0x28, R16.reuse ;  /* 0x0000002829207824 */ /* 0x100fe200078e0210 */
[----:B------:R-:W-:Y:S02]  /*0aa0*/  LEA.HI R55, R40, R55, RZ, 0x2 ;  /* 0x0000003728377211 */ /* 0x000fe400078f10ff */
[----:B------:R-:W-:Y:S01]  /*0ab0*/  LEA.HI R37, R36, R37, RZ, 0x2 ;  /* 0x0000002524257211 */ /* 0x000fe200078f10ff */
[----:B------:R1:W2:Y:S01]  /*0ac0*/  LDS.64 R40, [R30] ;  /* 0x000000001e287984 */ /* 0x0002a20000000a00 */
[----:B------:R-:W-:Y:S01]  /*0ad0*/  SHF.R.S32.HI R47, RZ, 0x2, R47 ;  /* 0x00000002ff2f7819 */ /* 0x000fe2000001142f */
[----:B------:R-:W-:Y:S01]  /*0ae0*/  IMAD R36, R43, 0x28, R16 ;  /* 0x000000282b247824 */ /* 0x000fe200078e0210 */
[----:B------:R-:W-:Y:S02]  /*0af0*/  IADD3 R32, R53, R32, RZ ;  /* 0x0000002035207210 */ /* 0x000fe40007ffe0ff */
[----:B------:R-:W-:Y:S01]  /*0b00*/  SHF.R.S32.HI R20, RZ, 0x2, R20 ;  /* 0x00000002ff147819 */ /* 0x000fe20000011414 */
[--C-:B------:R-:W-:Y:S01]  /*0b10*/  IMAD R44, R47, 0x28, R16.reuse ;  /* 0x000000282f2c7824 */ /* 0x100fe200078e0210 */
[----:B------:R-:W-:Y:S01]  /*0b20*/  IADD3 R46, R53, R36, RZ ;  /* 0x00000024352e7210 */ /* 0x000fe20007ffe0ff */
[----:B------:R3:W4:Y:S01]  /*0b30*/  LDS.64 R42, [R32] ;  /* 0x00000000202a7984 */ /* 0x0007220000000a00 */
[--C-:B------:R-:W-:Y:S01]  /*0b40*/  IMAD R36, R25, 0x28, R16.reuse ;  /* 0x0000002819247824 */ /* 0x100fe200078e0210 */
[----:B------:R-:W-:Y:S01]  /*0b50*/  SHF.R.S32.HI R49, RZ, 0x2, R49 ;  /* 0x00000002ff317819 */ /* 0x000fe20000011431 */
[----:B------:R-:W-:Y:S01]  /*0b60*/  IMAD R20, R20, 0x28, R16 ;  /* 0x0000002814147824 */ /* 0x000fe200078e0210 */
[C---:B------:R-:W-:Y:S01]  /*0b70*/  IADD3 R24, R53.reuse, R44, RZ ;  /* 0x0000002c35187210 */ /* 0x040fe20007ffe0ff */
[----:B------:R-:W4:Y:S01]  /*0b80*/  LDS.64 R46, [R46] ;  /* 0x000000002e2e7984 */ /* 0x000f220000000a00 */
[----:B------:R-:W-:Y:S01]  /*0b90*/  SHF.R.S32.HI R31, RZ, 0x2, R31 ;  /* 0x00000002ff1f7819 */ /* 0x000fe2000001141f */
[C---:B-1----:R-:W-:Y:S01]  /*0ba0*/  IMAD.IADD R30, R53.reuse, 0x1, R50 ;  /* 0x00000001351e7824 */ /* 0x042fe200078e0232 */
[----:B------:R-:W-:Y:S01]  /*0bb0*/  IADD3 R48, R53, R20, RZ ;  /* 0x0000001435307210 */ /* 0x000fe20007ffe0ff */
[--C-:B------:R-:W-:Y:S01]  /*0bc0*/  IMAD R54, R49, 0x28, R16.reuse ;  /* 0x0000002831367824 */ /* 0x100fe200078e0210 */
[----:B------:R-:W1:Y:S01]  /*0bd0*/  LDS.64 R24, [R24] ;  /* 0x0000000018187984 */ /* 0x000e620000000a00 */
[----:B------:R-:W-:Y:S01]  /*0be0*/  SHF.R.S32.HI R61, RZ, 0x2, R61 ;  /* 0x00000002ff3d7819 */ /* 0x000fe2000001143d */
[--C-:B------:R-:W-:Y:S01]  /*0bf0*/  IMAD R44, R31, 0x28, R16.reuse ;  /* 0x000000281f2c7824 */ /* 0x100fe200078e0210 */
[----:B------:R-:W-:Y:S01]  /*0c00*/  SHF.R.S32.HI R55, RZ, 0x2, R55 ;  /* 0x00000002ff377819 */ /* 0x000fe20000011437 */
[----:B------:R-:W1:Y:S01]  /*0c10*/  LDS.64 R48, [R48] ;  /* 0x0000000030307984 */ /* 0x000e620000000a00 */
[----:B------:R-:W-:Y:S01]  /*0c20*/  SHF.R.S32.HI R33, RZ, 0x2, R33 ;  /* 0x00000002ff217819 */ /* 0x000fe20000011421 */
[--C-:B------:R-:W-:Y:S01]  /*0c30*/  IMAD R34, R61, 0x28, R16.reuse ;  /* 0x000000283d227824 */ /* 0x100fe200078e0210 */
[----:B---3--:R-:W-:Y:S01]  /*0c40*/  IADD3 R32, R53, R22, RZ ;  /* 0x0000001635207210 */ /* 0x008fe20007ffe0ff */
[----:B------:R-:W3:Y:S01]  /*0c50*/  LDS.64 R30, [R30] ;  /* 0x000000001e1e7984 */ /* 0x000ee20000000a00 */
[----:B------:R-:W-:Y:S01]  /*0c60*/  SHF.R.S32.HI R37, RZ, 0x2, R37 ;  /* 0x00000002ff257819 */ /* 0x000fe20000011425 */
[--C-:B------:R-:W-:Y:S01]  /*0c70*/  IMAD R50, R55, 0x28, R16.reuse ;  /* 0x0000002837327824 */ /* 0x100fe200078e0210 */
[----:B------:R-:W-:Y:S01]  /*0c80*/  SHF.R.S32.HI R59, RZ, 0x2, R59 ;  /* 0x00000002ff3b7819 */ /* 0x000fe2000001143b */
[--C-:B------:R-:W-:Y:S01]  /*0c90*/  IMAD R22, R33, 0x28, R16.reuse ;  /* 0x0000002821167824 */ /* 0x100fe200078e0210 */
[----:B------:R-:W-:Y:S01]  /*0ca0*/  SHF.R.S32.HI R57, RZ, 0x2, R57 ;  /* 0x00000002ff397819 */ /* 0x000fe20000011439 */
[----:B------:R-:W3:Y:S01]  /*0cb0*/  LDS.64 R32, [R32] ;  /* 0x0000000020207984 */ /* 0x000ee20000000a00 */
[----:B------:R-:W-:Y:S01]  /*0cc0*/  SHF.R.S32.HI R45, RZ, 0x2, R45 ;  /* 0x00000002ff2d7819 */ /* 0x000fe2000001142d */
[--C-:B------:R-:W-:Y:S01]  /*0cd0*/  IMAD R56, R59, 0x28, R16.reuse ;  /* 0x000000283b387824 */ /* 0x100fe200078e0210 */
[----:B------:R-:W-:Y:S01]  /*0ce0*/  SHF.R.S32.HI R35, RZ, 0x2, R35 ;  /* 0x00000002ff237819 */ /* 0x000fe20000011423 */
[--C-:B------:R-:W-:Y:S01]  /*0cf0*/  IMAD R52, R57, 0x28, R16.reuse ;  /* 0x0000002839347824 */ /* 0x100fe200078e0210 */
[----:B------:R-:W-:Y:S01]  /*0d00*/  IADD3 R55, R53, R18, RZ ;  /* 0x0000001235377210 */ /* 0x000fe20007ffe0ff */
[--C-:B------:R-:W-:Y:S01]  /*0d10*/  IMAD R18, R37, 0x28, R16.reuse ;  /* 0x0000002825127824 */ /* 0x100fe200078e0210 */
[----:B------:R-:W-:Y:S01]  /*0d20*/  IADD3 R37, R53, R34, RZ ;  /* 0x0000002235257210 */ /* 0x000fe20007ffe0ff */
[----:B------:R-:W-:-:S02]  /*0d30*/  IMAD R20, R45, 0x28, R16 ;  /* 0x000000282d147824 */ /* 0x000fc400078e0210 */
[----:B0-----:R-:W-:Y:S01]  /*0d40*/  FADD.FTZ R45, RZ, R38 ;  /* 0x00000026ff2d7221 */ /* 0x001fe20000010000 */
[----:B------:R-:W-:Y:S01]  /*0d50*/  IMAD R16, R35, 0x28, R16 ;  /* 0x0000002823107824 */ /* 0x000fe200078e0210 */
[----:B------:R-:W-:Y:S01]  /*0d60*/  IADD3 R38, R53, R36, RZ ;  /* 0x0000002435267210 */ /* 0x000fe20007ffe0ff */
[----:B------:R0:W3:Y:S01]  /*0d70*/  LDS.64 R34, [R55] ;  /* 0x0000000037227984 */ /* 0x0000e20000000a00 */
[----:B--2---:R-:W-:Y:S01]  /*0d80*/  FADD.FTZ R45, R45, R40 ;  /* 0x000000282d2d7221 */ /* 0x004fe20000010000 */
[----:B------:R-:W-:Y:S01]  /*0d90*/  FADD.FTZ R40, RZ, R39 ;  /* 0x00000027ff287221 */ /* 0x000fe20000010000 */
[C---:B------:R-:W-:Y:S01]  /*0da0*/  IMAD.IADD R57, R53.reuse, 0x1, R56 ;  /* 0x0000000135397824 */ /* 0x040fe200078e0238 */
[----:B------:R-:W2:Y:S01]  /*0db0*/  LDS.64 R36, [R37] ;  /* 0x0000000025247984 */ /* 0x000ea20000000a00 */
[----:B------:R-:W-:Y:S01]  /*0dc0*/  IADD3 R54, R53, R54, RZ ;  /* 0x0000003635367210 */ /* 0x000fe20007ffe0ff */
[----:B------:R-:W-:Y:S01]  /*0dd0*/  FADD.FTZ R56, R40, R41 ;  /* 0x0000002928387221 */ /* 0x000fe20000010000 */
[----:B----4-:R-:W-:Y:S01]  /*0de0*/  FADD.FTZ R45, R45, R42 ;  /* 0x0000002a2d2d7221 */ /* 0x010fe20000010000 */
[----:B------:R-:W4:Y:S01]  /*0df0*/  LDS.64 R38, [R38] ;  /* 0x0000000026267984 */ /* 0x000f220000000a00 */
[----:B------:R-:W-:Y:S01]  /*0e00*/  IADD3 R52, R53, R52, RZ ;  /* 0x0000003435347210 */ /* 0x000fe20007ffe0ff */
[----:B------:R-:W-:Y:S01]  /*0e10*/  FADD.FTZ R56, R56, R43 ;  /* 0x0000002b38387221 */ /* 0x000fe20000010000 */
[----:B0-----:R-:W-:Y:S01]  /*0e20*/  FADD.FTZ R55, R45, R46 ;  /* 0x0000002e2d377221 */ /* 0x001fe20000010000 */
[----:B------:R-:W0:Y:S01]  /*0e30*/  LDS.64 R40, [R57] ;  /* 0x0000000039287984 */ /* 0x000e220000000a00 */
[----:B------:R-:W-:Y:S01]  /*0e40*/  IADD3 R46, R53, R44, RZ ;  /* 0x0000002c352e7210 */ /* 0x000fe20007ffe0ff */
[----:B------:R-:W-:Y:S01]  /*0e50*/  FADD.FTZ R56, R56, R47 ;  /* 0x0000002f38387221 */ /* 0x000fe20000010000 */
[----:B-1----:R-:W-:Y:S01]  /*0e60*/  FADD.FTZ R55, R55, R24 ;  /* 0x0000001837377221 */ /* 0x002fe20000010000 */
[----:B------:R-:W1:Y:S01]  /*0e70*/  LDS.64 R42, [R54] ;  /* 0x00000000362a7984 */ /* 0x000e620000000a00 */
[C---:B------:R-:W-:Y:S01]  /*0e80*/  IADD3 R24, R53.reuse, R50, RZ ;  /* 0x0000003235187210 */ /* 0x040fe20007ffe0ff */
[----:B------:R-:W-:Y:S01]  /*0e90*/  FADD.FTZ R56, R56, R25 ;  /* 0x0000001938387221 */ /* 0x000fe20000010000 */
[----:B------:R-:W-:Y:S01]  /*0ea0*/  IMAD.IADD R22, R53, 0x1, R22 ;  /* 0x0000000135167824 */ /* 0x000fe200078e0216 */
[----:B------:R-:W1:Y:S01]  /*0eb0*/  LDS.64 R44, [R52] ;  /* 0x00000000342c7984 */ /* 0x000e620000000a00 */
[----:B------:R-:W-:Y:S01]  /*0ec0*/  FADD.FTZ R55, R55, R48 ;  /* 0x0000003037377221 */ /* 0x000fe20000010000 */
[----:B------:R-:W-:Y:S01]  /*0ed0*/  FADD.FTZ R56, R56, R49 ;  /* 0x0000003138387221 */ /* 0x000fe20000010000 */
[----:B------:R-:W-:Y:S01]  /*0ee0*/  IADD3 R20, R53, R20, RZ ;  /* 0x0000001435147210 */ /* 0x000fe20007ffe0ff */
[----:B------:R-:W1:Y:S01]  /*0ef0*/  LDS.64 R46, [R46] ;  /* 0x000000002e2e7984 */ /* 0x000e620000000a00 */
[----:B---3--:R-:W-:Y:S01]  /*0f00*/  FADD.FTZ R55, R55, R30 ;  /* 0x0000001e37377221 */ /* 0x008fe20000010000 */
[----:B------:R-:W-:Y:S01]  /*0f10*/  FADD.FTZ R56, R56, R31 ;  /* 0x0000001f38387221 */ /* 0x000fe20000010000 */
[----:B------:R-:W-:Y:S01]  /*0f20*/  IADD3 R18, R53, R18, RZ ;  /* 0x0000001235127210 */ /* 0x000fe20007ffe0ff */
[----:B------:R-:W3:Y:S01]  /*0f30*/  LDS.64 R24, [R24] ;  /* 0x0000000018187984 */ /* 0x000ee20000000a00 */
[----:B------:R-:W-:Y:S01]  /*0f40*/  FADD.FTZ R55, R55, R32 ;  /* 0x0000002037377221 */ /* 0x000fe20000010000 */
[----:B------:R-:W-:Y:S01]  /*0f50*/  FADD.FTZ R56, R56, R33 ;  /* 0x0000002138387221 */ /* 0x000fe20000010000 */
[----:B------:R-:W-:Y:S01]  /*0f60*/  IADD3 R16, R53, R16, RZ ;  /* 0x0000001035107210 */ /* 0x000fe20007ffe0ff */
[----:B------:R-:W3:Y:S04]  /*0f70*/  LDS.64 R48, [R22] ;  /* 0x0000000016307984 */ /* 0x000ee80000000a00 */
[----:B------:R-:W3:Y:S01]  /*0f80*/  LDS.64 R30, [R20] ;  /* 0x00000000141e7984 */ /* 0x000ee20000000a00 */
[----:B------:R-:W-:-:S03]  /*0f90*/  FADD.FTZ R55, R55, R34 ;  /* 0x0000002237377221 */ /* 0x000fc60000010000 */
[----:B------:R-:W3:Y:S01]  /*0fa0*/  LDS.64 R32, [R18] ;  /* 0x0000000012207984 */ /* 0x000ee20000000a00 */
[----:B------:R-:W-:Y:S01]  /*0fb0*/  FADD.FTZ R56, R56, R35 ;  /* 0x0000002338387221 */ /* 0x000fe20000010000 */
[----:B--2---:R-:W-:Y:S02]  /*0fc0*/  FADD.FTZ R55, R55, R36 ;  /* 0x0000002437377221 */ /* 0x004fe40000010000 */
[----:B------:R-:W2:Y:S01]  /*0fd0*/  LDS.64 R34, [R16] ;  /* 0x0000000010227984 */ /* 0x000ea20000000a00 */
[----:B------:R-:W-:Y:S01]  /*0fe0*/  FADD.FTZ R56, R56, R37 ;  /* 0x0000002538387221 */ /* 0x000fe20000010000 */
[----:B----4-:R-:W-:-:S03]  /*0ff0*/  FADD.FTZ R55, R55, R38 ;  /* 0x0000002637377221 */ /* 0x010fc60000010000 */
[----:B------:R-:W-:Y:S01]  /*1000*/  FADD.FTZ R56, R56, R39 ;  /* 0x0000002738387221 */ /* 0x000fe20000010000 */
[----:B0-----:R-:W-:-:S03]  /*1010*/  FADD.FTZ R55, R55, R40 ;  /* 0x0000002837377221 */ /* 0x001fc60000010000 */
[----:B------:R-:W-:Y:S01]  /*1020*/  FADD.FTZ R56, R56, R41 ;  /* 0x0000002938387221 */ /* 0x000fe20000010000 */
[----:B-1----:R-:W-:-:S03]  /*1030*/  FADD.FTZ R55, R55, R42 ;  /* 0x0000002a37377221 */ /* 0x002fc60000010000 */
        /* <DEDUP_REMOVED lines=9> */
[----:B------:R-:W-:-:S03]  /*10d0*/  FADD.FTZ R55, R55, R30 ;  /* 0x0000001e37377221 */ /* 0x000fc60000010000 */
[----:B------:R-:W-:Y:S01]  /*10e0*/  FADD.FTZ R56, R56, R31 ;  /* 0x0000001f38387221 */ /* 0x000fe20000010000 */
[----:B------:R-:W-:-:S03]  /*10f0*/  FADD.FTZ R55, R55, R32 ;  /* 0x0000002037377221 */ /* 0x000fc60000010000 */
[----:B------:R-:W-:Y:S01]  /*1100*/  FADD.FTZ R56, R56, R33 ;  /* 0x0000002138387221 */ /* 0x000fe20000010000 */
[----:B--2---:R-:W-:-:S03]  /*1110*/  FADD.FTZ R34, R55, R34 ;  /* 0x0000002237227221 */ /* 0x004fc60000010000 */
[----:B------:R-:W-:-:S07]  /*1120*/  FADD.FTZ R35, R56, R35 ;  /* 0x0000002338237221 */ /* 0x000fce0000010000 */
.L_x_3667:
[----:B------:R-:W-:Y:S05]  /*1130*/  BSYNC B0 ;  /* 0x0000000000007941 */ /* 0x000fea0003800000 */
.L_x_3666:
        /* <DEDUP_REMOVED lines=21> */
.L_x_3669:
[----:B------:R-:W-:Y:S05]  /*1290*/  BSYNC B0 ;  /* 0x0000000000007941 */ /* 0x000fea0003800000 */
.L_x_3668:
        /* <DEDUP_REMOVED lines=13> */
.L_x_3671:
[----:B------:R-:W2:Y:S04]  /*1370*/  LD.E.STRONG.GPU R16, desc[UR8][R24.64] ;  /* 0x0000000818107980 */ /* 0x000ea8000c10f900 */
[----:B--2---:R-:W-:Y:S01]  /*1380*/  CCTL.IVALL ;  /* 0x00000000ff00798f */ /* 0x004fe20002000000 */
[----:B------:R-:W-:Y:S05]  /*1390*/  YIELD ;  /* 0x0000000000007946 */ /* 0x000fea0003800000 */
[----:B-----5:R-:W-:-:S04]  /*13a0*/  LOP3.LUT R16, R16, R31, RZ, 0x3c, !PT ;  /* 0x0000001f10107212 */ /* 0x020fc800078e3cff */
[----:B------:R-:W-:-:S13]  /*13b0*/  ISETP.GT.AND P1, PT, R16, -0x1, PT ;  /* 0xffffffff1000780c */ /* 0x000fda0003f24270 */
[----:B------:R-:W-:Y:S05]  /*13c0*/  @P1 BRA `(.L_x_3671) ;  /* 0xfffffffc00e81947 */ /* 0x000fea000383ffff */
.L_x_3670:
[----:B------:R-:W-:Y:S05]  /*13d0*/  WARPSYNC.ALL ;  /* 0x0000000000007948 */ /* 0x000fea0003800000 */
[----:B0-----:R-:W0:Y:S08]  /*13e0*/  @!P0 LDC R31, c[0x0][0x10] ;  /* 0x00000400ff1f8b82 */ /* 0x001e300000000800 */
[----:B------:R-:W-:Y:S01]  /*13f0*/  BAR.SYNC.DEFER_BLOCKING 0x0 ;  /* 0x0000000000007b1d */ /* 0x000fe20000010000 */
[----:B------:R-:W-:-:S07]  /*1400*/  @!P0 LOP3.LUT R33, R2, 0x1f, RZ, 0xc0, !PT ;  /* 0x0000001f02218812 */ /* 0x000fce00078ec0ff */
[----:B------:R-:W1:Y:S01]  /*1410*/  @!P0 LDC.64 R24, c[0x0][0x248] ;  /* 0x00009200ff188b82 */ /* 0x000e620000000a00 */
[----:B------:R-:W-:Y:S01]  /*1420*/  HFMA2.MMA R18, -RZ, RZ, 0, 0 ;  /* 0x00000000ff127435 */ /* 0x000fe200000001ff */
[----:B------:R-:W-:Y:S01]  /*1430*/  ULDC.64 UR12, c[0x0][0x240] ;  /* 0x00009000000c7ab9 */ /* 0x000fe20000000a00 */
[----:B0-----:R-:W-:Y:S01]  /*1440*/  @!P0 IMAD R16, R31, UR4, R0 ;  /* 0x000000041f108c24 */ /* 0x001fe2000f8e0200 */
[----:B------:R-:W-:-:S04]  /*1450*/  @!P0 LOP3.LUT R31, R2, 0x7fffffe0, RZ, 0xc0, !PT ;  /* 0x7fffffe0021f8812 */ /* 0x000fc800078ec0ff */
[----:B------:R-:W-:-:S04]  /*1460*/  @!P0 LEA R16, R16, R31, 0x7 ;  /* 0x0000001f10108211 */ /* 0x000fc800078e38ff */
[----:B------:R-:W-:-:S05]  /*1470*/  @!P0 IADD3 R16, R16, R33, RZ ;  /* 0x0000002110108210 */ /* 0x000fca0007ffe0ff */
[----:B------:R-:W-:-:S04]  /*1480*/  @!P0 IMAD.SHL.U32 R31, R16, 0x2, RZ ;  /* 0x00000002101f8824 */ /* 0x000fc800078e00ff */
[----:B-1----:R-:W-:-:S06]  /*1490*/  @!P0 IMAD.WIDE.U32 R24, R31, 0x4, R24 ;  /* 0x000000041f188825 */ /* 0x002fcc00078e0018 */
[----:B------:R-:W2:Y:S01]  /*14a0*/  @!P0 LDG.E.64 R24, desc[UR8][R24.64] ;  /* 0x0000000818188981 */ /* 0x000ea2000c1e1b00 */
[----:B------:R-:W-:Y:S01]  /*14b0*/  MOV R16, RZ ;  /* 0x000000ff00107202 */ /* 0x000fe20000000f00 */
[----:B------:R-:W-:Y:S01]  /*14c0*/  BSSY B0, `(.L_x_3672) ;  /* 0x000003b000007945 */ /* 0x000fe20003800000 */
[----:B------:R-:W-:Y:S01]  /*14d0*/  ISETP.EQ.U32.AND P1, PT, RZ, UR12, PT ;  /* 0x0000000cff007c0c */ /* 0x000fe2000bf22070 */
[----:B--2---:R-:W-:Y:S01]  /*14e0*/  @!P0 FADD.FTZ R18, RZ, R24 ;  /* 0x00000018ff128221 */ /* 0x004fe20000010000 */
[----:B------:R-:W-:Y:S01]  /*14f0*/  @!P0 FADD.FTZ R16, RZ, R25 ;  /* 0x00000019ff108221 */ /* 0x000fe20000010000 */
[----:B------:R-:W-:-:S03]  /*1500*/  LOP3.LUT P0, RZ, R2, 0xffffff9f, RZ, 0xc0, !PT ;  /* 0xffffff9f02ff7812 */ /* 0x000fc6000780c0ff */
[----:B------:R-:W0:Y:S04]  /*1510*/  SHFL.BFLY PT, R31, R18, 0x10, 0x1f ;  /* 0x0e001f00121f7f89 */ /* 0x000e2800000e0000 */
[----:B------:R-:W1:Y:S06]  /*1520*/  SHFL.BFLY PT, R33, R16, 0x10, 0x1f ;  /* 0x0e001f0010217f89 */ /* 0x000e6c00000e0000 */
[----:B------:R-:W2:Y:S01]  /*1530*/  @!P0 S2R R37, SR_CgaCtaId ;  /* 0x0000000000258919 */ /* 0x000ea20000008800 */
[----:B------:R-:W-:Y:S01]  /*1540*/  @!P0 SHF.R.U32.HI R30, RZ, 0x2, R2 ;  /* 0x00000002ff1e8819 */ /* 0x000fe20000011602 */
        /* <DEDUP_REMOVED lines=13> */
[----:B------:R-:W-:Y:S01]  /*1620*/  @!P0 IADD3 R22, R22, 0xc80, RZ ;  /* 0x00000c8016168810 */ /* 0x000fe20007ffe0ff */
[----:B0-----:R-:W-:-:S03]  /*1630*/  FADD.FTZ R16, R25, R16 ;  /* 0x0000001019107221 */ /* 0x001fc60000010000 */
[----:B--2---:R-:W-:Y:S01]  /*1640*/  @!P0 LEA R25, R37, R22, 0x18 ;  /* 0x0000001625198211 */ /* 0x004fe200078ec0ff */
[----:B-1----:R-:W-:Y:S01]  /*1650*/  FADD.FTZ R18, R35, R18 ;  /* 0x0000001223127221 */ /* 0x002fe20000010000 */
[----:B------:R-:W0:Y:S04]  /*1660*/  SHFL.BFLY PT, R31, R16, 0x1, 0x1f ;  /* 0x0c201f00101f7f89 */ /* 0x000e2800000e0000 */
[----:B------:R-:W1:Y:S01]  /*1670*/  SHFL.BFLY PT, R33, R18, 0x1, 0x1f ;  /* 0x0c201f0012217f89 */ /* 0x000e6200000e0000 */
[----:B0-----:R-:W-:Y:S01]  /*1680*/  FADD.FTZ R24, R16, R31 ;  /* 0x0000001f10187221 */ /* 0x001fe20000010000 */
[----:B------:R-:W-:-:S03]  /*1690*/  @!P0 LOP3.LUT R16, R30, 0x3ffffff8, RZ, 0xc0, !PT ;  /* 0x3ffffff81e108812 */ /* 0x000fc600078ec0ff */
[----:B------:R-:W-:Y:S01]  /*16a0*/  @!P0 FMUL.FTZ R24, R24, 4.8828125727595761418e-05 ;  /* 0x384ccccd18188820 */ /* 0x000fe20000410000 */
[----:B-1----:R-:W-:Y:S01]  /*16b0*/  FADD.FTZ R33, R18, R33 ;  /* 0x0000002112217221 */ /* 0x002fe20000010000 */
[----:B------:R-:W-:Y:S02]  /*16c0*/  @!P0 IADD3 R16, R16, R25, RZ ;  /* 0x0000001910108210 */ /* 0x000fe40007ffe0ff */
        /* <DEDUP_REMOVED lines=26> */
.L_x_3673:
[----:B------:R-:W-:Y:S05]  /*1870*/  BSYNC B0 ;  /* 0x0000000000007941 */ /* 0x000fea0003800000 */
.L_x_3672:
[----:B------:R-:W1:Y:S01]  /*1880*/  S2UR UR7, SR_CgaCtaId ;  /* 0x00000000000779c3 */ /* 0x000e620000008800 */
[----:B------:R-:W-:Y:S01]  /*1890*/  SHF.L.U32 R16, R5, 0x2, RZ ;  /* 0x0000000205107819 */ /* 0x000fe200000006ff */
[----:B------:R-:W-:Y:S01]  /*18a0*/  IMAD R7, R7, 0x50, R8 ;  /* 0x0000005007077824 */ /* 0x000fe200078e0208 */
[----:B------:R-:W-:Y:S01]  /*18b0*/  UMOV UR6, 0x400 ;  /* 0x0000040000067882 */ /* 0x000fe20000000000 */
[--C-:B-----5:R-:W-:Y:S01]  /*18c0*/  HADD2.F32 R22, -RZ, R26.reuse.H0_H0 ;  /* 0x2000001aff167230 */ /* 0x120fe20000004100 */
[----:B------:R-:W-:Y:S01]  /*18d0*/  LOP3.LUT R8, R16, 0xc, RZ, 0xc0, !PT ;  /* 0x0000000c10087812 */ /* 0x000fe200078ec0ff */
[----:B------:R-:W-:Y:S01]  /*18e0*/  UIADD3 UR6, UR6, 0xc80, URZ ;  /* 0x00000c8006067890 */ /* 0x000fe2000fffe03f */
[----:B------:R-:W-:Y:S01]  /*18f0*/  SHF.L.U32 R16, R7, 0x2, RZ ;  /* 0x0000000207107819 */ /* 0x000fe200000006ff */
[----:B------:R-:W-:Y:S01]  /*1900*/  HADD2.F32 R26, -RZ, R26.H1_H1 ;  /* 0x3000001aff1a7230 */ /* 0x000fe20000004100 */
[----:B------:R-:W-:Y:S01]  /*1910*/  IADD3 R8, RZ, -R8, RZ ;  /* 0x80000008ff087210 */ /* 0x000fe20007ffe0ff */
[----:B0-----:R-:W-:Y:S01]  /*1920*/  HADD2.F32 R31, -RZ, R28.H1_H1 ;  /* 0x3000001cff1f7230 */ /* 0x001fe20000004100 */
[----:B------:R-:W-:Y:S01]  /*1930*/  ULOP3.LUT UR4, UR4, 0x1, URZ, 0x3c, !UPT ;  /* 0x0000000104047892 */ /* 0x000fe2000f8e3c3f */
[----:B------:R-:W-:-:S04]  /*1940*/  IMAD.WIDE.U32 R24, R16, -0x33333333, RZ ;  /* 0xcccccccd10187825 */ /* 0x000fc800078e00ff */
[----:B------:R-:W-:Y:S02]  /*1950*/  IMAD.MOV.U32 R24, RZ, RZ, R8 ;  /* 0x000000ffff187224 */ /* 0x000fe400078e0008 */
[----:B------:R-:W-:Y:S02]  /*1960*/  HADD2.F32 R30, -RZ, R29.H0_H0 ;  /* 0x2000001dff1e7230 */ /* 0x000fe40000004100 */
[--C-:B------:R-:W-:Y:S01]  /*1970*/  HADD2.F32 R33, -RZ, R27.reuse.H0_H0 ;  /* 0x2000001bff217230 */ /* 0x100fe20000004100 */
[----:B------:R-:W-:Y:S01]  /*1980*/  LEA.HI R24, R25, R24, RZ, 0x1a ;  /* 0x0000001819187211 */ /* 0x000fe200078fd0ff */
[----:B------:R-:W-:Y:S01]  /*1990*/  HADD2.F32 R32, -RZ, R27.H1_H1 ;  /* 0x3000001bff207230 */ /* 0x000fe20000004100 */
[----:B-1----:R-:W-:Y:S01]  /*19a0*/  ULEA UR6, UR7, UR6, 0x18 ;  /* 0x0000000607067291 */ /* 0x002fe2000f8ec03f */
[----:B------:R-:W-:-:S05]  /*19b0*/  HADD2.F32 R29, -RZ, R29.H1_H1 ;  /* 0x3000001dff1d7230 */ /* 0x000fca0000004100 */
[----:B------:R-:W-:Y:S01]  /*19c0*/  LEA R24, R24, UR6, 0x3 ;  /* 0x0000000618187c11 */ /* 0x000fe2000f8e18ff */
[----:B------:R-:W-:-:S05]  /*19d0*/  ULDC UR6, c[0x0][0x230] ;  /* 0x00008c0000067ab9 */ /* 0x000fca0000000800 */
[----:B------:R-:W0:Y:S02]  /*19e0*/  LDS.64 R24, [R24] ;  /* 0x0000000018187984 */ /* 0x000e240000000a00 */
[----:B0-----:R-:W-:Y:S01]  /*19f0*/  FADD.FTZ R18, R25, UR6 ;  /* 0x0000000619127e21 */ /* 0x001fe20008010000 */
[--C-:B------:R-:W-:Y:S01]  /*1a00*/  FADD.FTZ R15, R15, -R24.reuse ;  /* 0x800000180f0f7221 */ /* 0x100fe20000010000 */
[--C-:B------:R-:W-:Y:S01]  /*1a10*/  FADD.FTZ R3, R3, -R24.reuse ;  /* 0x8000001803037221 */ /* 0x100fe20000010000 */
[--C-:B------:R-:W-:Y:S01]  /*1a20*/  FADD.FTZ R13, R13, -R24.reuse ;  /* 0x800000180d0d7221 */ /* 0x100fe20000010000 */
[--C-:B------:R-:W-:Y:S01]  /*1a30*/  FADD.FTZ R19, R19, -R24.reuse ;  /* 0x8000001813137221 */ /* 0x100fe20000010000 */
[--C-:B------:R-:W-:Y:S01]  /*1a40*/  FADD.FTZ R21, R21, -R24.reuse ;  /* 0x8000001815157221 */ /* 0x100fe20000010000 */
[----:B------:R-:W0:Y:S01]  /*1a50*/  MUFU.RSQ R18, R18 ;  /* 0x0000001200127308 */ /* 0x000e220000001400 */
[----:B------:R-:W-:Y:S01]  /*1a60*/  FADD.FTZ R17, R17, -R24 ;  /* 0x8000001811117221 */ /* 0x000fe20000010000 */
[----:B------:R-:W-:-:S02]  /*1a70*/  HADD2.F32 R25, -RZ, R28.H0_H0 ;  /* 0x2000001cff197230 */ /* 0x000fc40000004100 */
[--C-:B------:R-:W-:Y:S01]  /*1a80*/  FADD.FTZ R51, R51, -R24.reuse ;  /* 0x8000001833337221 */ /* 0x100fe20000010000 */
[----:B------:R-:W-:Y:S01]  /*1a90*/  ULDC.64 UR6, c[0x0][0x210] ;  /* 0x0000840000067ab9 */ /* 0x000fe20000000a00 */
[C---:B0-----:R-:W-:Y:S01]  /*1aa0*/  FMUL.FTZ R8, R18.reuse, R15 ;  /* 0x0000000f12087220 */ /* 0x041fe20000410000 */
[----:B------:R-:W-:Y:S01]  /*1ab0*/  FMUL.FTZ R3, R3, R18 ;  /* 0x0000001203037220 */ /* 0x000fe20000410000 */
[C---:B------:R-:W-:Y:S01]  /*1ac0*/  FMUL.FTZ R7, R18.reuse, R13 ;  /* 0x0000000d12077220 */ /* 0x040fe20000410000 */
[C---:B------:R-:W-:Y:S01]  /*1ad0*/  FMUL.FTZ R15, R18.reuse, R19 ;  /* 0x00000013120f7220 */ /* 0x040fe20000410000 */
[C---:B------:R-:W-:Y:S01]  /*1ae0*/  FMUL.FTZ R19, R18.reuse, R21 ;  /* 0x0000001512137220 */ /* 0x040fe20000410000 */
[----:B------:R-:W-:Y:S01]  /*1af0*/  FMUL.FTZ R13, R18, R17 ;  /* 0x00000011120d7220 */ /* 0x000fe20000410000 */
[----:B------:R-:W-:Y:S01]  /*1b00*/  FADD.FTZ R21, R23, -R24 ;  /* 0x8000001817157221 */ /* 0x000fe20000010000 */
[----:B------:R-:W-:Y:S01]  /*1b10*/  FFMA.FTZ R3, R3, R22, R25 ;  /* 0x0000001603037223 */ /* 0x000fe20000010019 */
[----:B------:R-:W-:Y:S01]  /*1b20*/  FFMA.FTZ R7, R7, R26, R31 ;  /* 0x0000001a07077223 */ /* 0x000fe2000001001f */
[--C-:B------:R-:W-:Y:S01]  /*1b30*/  FFMA.FTZ R8, R8, R33, R30.reuse ;  /* 0x0000002108087223 */ /* 0x100fe2000001001e */
[----:B------:R-:W-:Y:S01]  /*1b40*/  FFMA.FTZ R13, R13, R32, R29 ;  /* 0x000000200d0d7223 */ /* 0x000fe2000001001d */
[C---:B------:R-:W-:Y:S01]  /*1b50*/  FMUL.FTZ R21, R18.reuse, R21 ;  /* 0x0000001512157220 */ /* 0x040fe20000410000 */
[----:B------:R-:W-:Y:S01]  /*1b60*/  FMUL.FTZ R20, R3, -1.4426950216293334961 ;  /* 0xbfb8aa3b03147820 */ /* 0x000fe20000410000 */
[----:B------:R-:W-:Y:S01]  /*1b70*/  FMUL.FTZ R28, R7, -1.4426950216293334961 ;  /* 0xbfb8aa3b071c7820 */ /* 0x000fe20000410000 */
[----:B------:R-:W-:Y:S01]  /*1b80*/  FMUL.FTZ R18, R18, R51 ;  /* 0x0000003312127220 */ /* 0x000fe20000410000 */
[----:B------:R-:W-:Y:S01]  /*1b90*/  FMUL.FTZ R17, R8, -1.4426950216293334961 ;  /* 0xbfb8aa3b08117820 */ /* 0x000fe20000410000 */
[----:B------:R-:W-:Y:S01]  /*1ba0*/  FMUL.FTZ R27, R13, -1.4426950216293334961 ;  /* 0xbfb8aa3b0d1b7820 */ /* 0x000fe20000410000 */
[----:B------:R-:W-:Y:S01]  /*1bb0*/  FFMA.FTZ R21, R33, R21, R30 ;  /* 0x0000001521157223 */ /* 0x000fe2000001001e */
[----:B------:R-:W-:Y:S01]  /*1bc0*/  FFMA.FTZ R19, R26, R19, R31 ;  /* 0x000000131a137223 */ /* 0x000fe2000001001f */
[----:B------:R-:W-:Y:S01]  /*1bd0*/  FFMA.FTZ R18, R32, R18, R29 ;  /* 0x0000001220127223 */ /* 0x000fe2000001001d */
[----:B------:R-:W0:Y:S01]  /*1be0*/  MUFU.EX2 R20, R20 ;  /* 0x0000001400147308 */ /* 0x000e220000000800 */
[----:B------:R-:W-:Y:S01]  /*1bf0*/  FFMA.FTZ R15, R22, R15, R25 ;  /* 0x0000000f160f7223 */ /* 0x000fe20000010019 */
[----:B------:R-:W-:Y:S01]  /*1c00*/  FMUL.FTZ R24, R21, -1.4426950216293334961 ;  /* 0xbfb8aa3b15187820 */ /* 0x000fe20000410000 */
[----:B------:R-:W-:Y:S01]  /*1c10*/  FMUL.FTZ R25, R19, -1.4426950216293334961 ;  /* 0xbfb8aa3b13197820 */ /* 0x000fe20000410000 */
[----:B------:R-:W-:Y:S01]  /*1c20*/  FMUL.FTZ R26, R18, -1.4426950216293334961 ;  /* 0xbfb8aa3b121a7820 */ /* 0x000fe20000410000 */
[----:B------:R-:W-:-:S03]  /*1c30*/  FMUL.FTZ R22, R15, -1.4426950216293334961 ;  /* 0xbfb8aa3b0f167820 */ /* 0x000fc60000410000 */
[----:B------:R-:W1:Y:S08]  /*1c40*/  MUFU.EX2 R28, R28 ;  /* 0x0000001c001c7308 */ /* 0x000e700000000800 */
[----:B------:R-:W-:Y:S01]  /*1c50*/  MUFU.EX2 R17, R17 ;  /* 0x0000001100117308 */ /* 0x000fe20000000800 */
[----:B0-----:R-:W-:-:S07]  /*1c60*/  FADD.FTZ R20, R20, 1 ;  /* 0x3f80000014147421 */ /* 0x001fce0000010000 */
[----:B------:R-:W0:Y:S01]  /*1c70*/  MUFU.EX2 R27, R27 ;  /* 0x0000001b001b7308 */ /* 0x000e220000000800 */
[----:B-1----:R-:W-:-:S07]  /*1c80*/  FADD.FTZ R28, R28, 1 ;  /* 0x3f8000001c1c7421 */ /* 0x002fce0000010000 */
[----:B------:R-:W1:Y:S08]  /*1c90*/  MUFU.EX2 R24, R24 ;  /* 0x0000001800187308 */ /* 0x000e700000000800 */
[----:B------:R2:W3:Y:S01]  /*1ca0*/  MUFU.EX2 R23, R22 ;  /* 0x0000001600177308 */ /* 0x0004e20000000800 */
[----:B0-----:R-:W-:-:S07]  /*1cb0*/  FADD.FTZ R27, R27, 1 ;  /* 0x3f8000001b1b7421 */ /* 0x001fce0000010000 */
[----:B------:R-:W0:Y:S01]  /*1cc0*/  MUFU.EX2 R25, R25 ;  /* 0x0000001900197308 */ /* 0x000e220000000800 */
[----:B--2---:R-:W-:Y:S01]  /*1cd0*/  FADD.FTZ R22, R17, 1 ;  /* 0x3f80000011167421 */ /* 0x004fe20000010000 */
[--C-:B------:R-:W-:Y:S01]  /*1ce0*/  SHF.R.S32.HI R17, RZ, 0x1f, R16.reuse ;  /* 0x0000001fff117819 */ /* 0x100fe20000011410 */
[----:B-1----:R-:W-:Y:S02]  /*1cf0*/  FADD.FTZ R24, R24, 1 ;  /* 0x3f80000018187421 */ /* 0x002fe40000010000 */
[----:B------:R-:W-:-:S03]  /*1d00*/  IMAD.WIDE.U32 R16, R9, 0x50000, R16 ;  /* 0x0005000009107825 */ /* 0x000fc600078e0010 */
[----:B------:R-:W1:Y:S01]  /*1d10*/  MUFU.EX2 R26, R26 ;  /* 0x0000001a001a7308 */ /* 0x000e620000000800 */
[----:B---3--:R-:W-:Y:S01]  /*1d20*/  FADD.FTZ R23, R23, 1 ;  /* 0x3f80000017177421 */ /* 0x008fe20000010000 */
[----:B------:R-:W-:-:S06]  /*1d30*/  IADD3 R12, P1, R12, R16, RZ ;  /* 0x000000100c0c7210 */ /* 0x000fcc0007f3e0ff */
[----:B------:R-:W2:Y:S01]  /*1d40*/  MUFU.RCP R20, R20 ;  /* 0x0000001400147308 */ /* 0x000ea20000001000 */
[----:B0-----:R-:W-:-:S07]  /*1d50*/  FADD.FTZ R25, R25, 1 ;  /* 0x3f80000019197421 */ /* 0x001fce0000010000 */
[----:B------:R-:W-:Y:S01]  /*1d60*/  MUFU.RCP R28, R28 ;  /* 0x0000001c001c7308 */ /* 0x000fe20000001000 */
[----:B-1----:R-:W-:-:S07]  /*1d70*/  FADD.FTZ R26, R26, 1 ;  /* 0x3f8000001a1a7421 */ /* 0x002fce0000010000 */
[----:B------:R0:W1:Y:S01]  /*1d80*/  MUFU.RCP R29, R22 ;  /* 0x00000016001d7308 */ /* 0x0000620000001000 */
[----:B--2---:R-:W-:-:S07]  /*1d90*/  FMUL.FTZ R3, R3, R20 ;  /* 0x0000001403037220 */ /* 0x004fce0000410000 */
[----:B------:R-:W2:Y:S01]  /*1da0*/  MUFU.RCP R30, R27 ;  /* 0x0000001b001e7308 */ /* 0x000ea20000001000 */
[----:B0-----:R-:W-:Y:S02]  /*1db0*/  IADD3 R22, R10, R17, RZ ;  /* 0x000000110a167210 */ /* 0x001fe40007ffe0ff */
[----:B------:R-:W-:Y:S02]  /*1dc0*/  IADD3 R17, P0, R11, R16, RZ ;  /* 0x000000100b117210 */ /* 0x000fe40007f1e0ff */
[-C--:B------:R-:W-:Y:S02]  /*1dd0*/  IADD3.X R11, RZ, R22.reuse, RZ, P1, !PT ;  /* 0x00000016ff0b7210 */ /* 0x080fe40000ffe4ff */
[----:B------:R-:W-:Y:S01]  /*1de0*/  LEA R10, P1, R12, UR6, 0x1 ;  /* 0x000000060c0a7c11 */ /* 0x000fe2000f8208ff */
[----:B------:R-:W0:Y:S01]  /*1df0*/  MUFU.RCP R32, R23 ;  /* 0x0000001700207308 */ /* 0x000e220000001000 */
[----:B-1----:R-:W-:Y:S01]  /*1e00*/  FMUL.FTZ R8, R8, R29 ;  /* 0x0000001d08087220 */ /* 0x002fe20000410000 */
[----:B------:R-:W-:-:S02]  /*1e10*/  IADD3.X R22, RZ, R22, RZ, P0, !PT ;  /* 0x00000016ff167210 */ /* 0x000fc400007fe4ff */
[----:B------:R-:W-:Y:S01]  /*1e20*/  LEA.HI.X R11, R12, UR7, R11, 0x1, P1 ;  /* 0x000000070c0b7c11 */ /* 0x000fe200088f0c0b */
[----:B------:R-:W-:Y:S01]  /*1e30*/  FMUL.FTZ R12, R7, R28 ;  /* 0x0000001c070c7220 */ /* 0x000fe20000410000 */
[----:B------:R-:W-:Y:S02]  /*1e40*/  LEA R16, P0, R17, UR6, 0x1 ;  /* 0x0000000611107c11 */ /* 0x000fe4000f8008ff */
[----:B------:R-:W1:Y:S01]  /*1e50*/  MUFU.RCP R34, R25 ;  /* 0x0000001900227308 */ /* 0x000e620000001000 */
[----:B--2---:R-:W-:Y:S01]  /*1e60*/  FMUL.FTZ R13, R13, R30 ;  /* 0x0000001e0d0d7220 */ /* 0x004fe20000410000 */
[----:B------:R-:W-:Y:S02]  /*1e70*/  F2FP.F16.F32.PACK_AB R3, R12, R3 ;  /* 0x000000030c03723e */ /* 0x000fe400000000ff */
[----:B------:R-:W-:Y:S02]  /*1e80*/  LEA.HI.X R17, R17, UR7, R22, 0x1, P0 ;  /* 0x0000000711117c11 */ /* 0x000fe400080f0c16 */
[----:B------:R-:W-:Y:S01]  /*1e90*/  F2FP.F16.F32.PACK_AB R8, R13, R8 ;  /* 0x000000080d08723e */ /* 0x000fe200000000ff */
[----:B------:R-:W-:Y:S01]  /*1ea0*/  STG.E.U16 desc[UR8][R10.64], R3 ;  /* 0x000000030a007986 */ /* 0x000fe2000c101508 */
[----:B------:R-:W2:Y:S01]  /*1eb0*/  MUFU.RCP R24, R24 ;  /* 0x0000001800187308 */ /* 0x000ea20000001000 */
[----:B0-----:R-:W-:Y:S01]  /*1ec0*/  FMUL.FTZ R15, R15, R32 ;  /* 0x000000200f0f7220 */ /* 0x001fe20000410000 */
[----:B------:R-:W-:Y:S01]  /*1ed0*/  PRMT R7, R3, 0x7632, R7 ;  /* 0x0000763203077816 */ /* 0x000fe20000000007 */
[----:B------:R-:W-:Y:S01]  /*1ee0*/  STG.E.U16 desc[UR8][R10.64+0x4], R8 ;  /* 0x000004080a007986 */ /* 0x000fe2000c101508 */
[----:B------:R-:W-:-:S03]  /*1ef0*/  IADD3 R5, P0, R5, 0xa, RZ ;  /* 0x0000000a05057810 */ /* 0x000fc60007f1e0ff */
[----:B------:R-:W-:Y:S01]  /*1f00*/  STG.E.U16 desc[UR8][R10.64+0x2], R7 ;  /* 0x000002070a007986 */ /* 0x000fe2000c101508 */
[----:B------:R-:W0:Y:S01]  /*1f10*/  MUFU.RCP R9, R26 ;  /* 0x0000001a00097308 */ /* 0x000e220000001000 */
[----:B-1----:R-:W-:Y:S01]  /*1f20*/  FMUL.FTZ R12, R19, R34 ;  /* 0x00000022130c7220 */ /* 0x002fe20000410000 */
[----:B------:R-:W-:Y:S02]  /*1f30*/  IADD3.X R6, RZ, R6, RZ, P0, !PT ;  /* 0x00000006ff067210 */ /* 0x000fe400007fe4ff */
[----:B------:R-:W-:Y:S02]  /*1f40*/  ISETP.GE.U32.AND P0, PT, R5, UR10, PT ;  /* 0x0000000a05007c0c */ /* 0x000fe4000bf06070 */
[----:B------:R-:W-:Y:S02]  /*1f50*/  F2FP.F16.F32.PACK_AB R15, R12, R15 ;  /* 0x0000000f0c0f723e */ /* 0x000fe400000000ff */
[----:B------:R-:W-:Y:S01]  /*1f60*/  ISETP.GE.AND.EX P0, PT, R6, UR5, PT, P0 ;  /* 0x0000000506007c0c */ /* 0x000fe2000bf06300 */
[----:B--2---:R-:W-:Y:S01]  /*1f70*/  FMUL.FTZ R21, R21, R24 ;  /* 0x0000001815157220 */ /* 0x004fe20000410000 */
[----:B0-----:R-:W-:Y:S01]  /*1f80*/  FMUL.FTZ R18, R18, R9 ;  /* 0x0000000912127220 */ /* 0x001fe20000410000 */
[----:B------:R-:W-:-:S04]  /*1f90*/  PRMT R9, R8, 0x7632, R9 ;  /* 0x0000763208097816 */ /* 0x000fc80000000009 */
[----:B------:R-:W-:Y:S01]  /*1fa0*/  F2FP.F16.F32.PACK_AB R21, R18, R21 ;  /* 0x000000151215723e */ /* 0x000fe200000000ff */
[----:B------:R0:W-:Y:S03]  /*1fb0*/  STG.E.U16 desc[UR8][R10.64+0x6], R9 ;  /* 0x000006090a007986 */ /* 0x0001e6000c101508 */
[----:B------:R-:W-:Y:S01]  /*1fc0*/  PRMT R12, R21, 0x7632, R12 ;  /* 0x00007632150c7816 */ /* 0x000fe2000000000c */
[----:B------:R1:W-:Y:S04]  /*1fd0*/  STG.E.U16 desc[UR8][R16.64], R15 ;  /* 0x0000000f10007986 */ /* 0x0003e8000c101508 */
[----:B------:R1:W-:Y:S01]  /*1fe0*/  STG.E.U16 desc[UR8][R16.64+0x4], R21 ;  /* 0x0000041510007986 */ /* 0x0003e2000c101508 */
[----:B0-----:R-:W-:-:S03]  /*1ff0*/  PRMT R11, R15, 0x7632, R11 ;  /* 0x000076320f0b7816 */ /* 0x001fc6000000000b */
[----:B------:R1:W-:Y:S04]  /*2000*/  STG.E.U16 desc[UR8][R16.64+0x6], R12 ;  /* 0x0000060c10007986 */ /* 0x0003e8000c101508 */
[----:B------:R1:W-:Y:S01]  /*2010*/  STG.E.U16 desc[UR8][R16.64+0x2], R11 ;  /* 0x0000020b10007986 */ /* 0x0003e2000c101508 */
[----:B------:R-:W-:Y:S05]  /*2020*/  @!P0 BRA `(.L_x_3674) ;  /* 0xffffffe000508947 */ /* 0x000fea000383ffff */
[----:B------:R-:W-:Y:S05]  /*2030*/  EXIT ;  /* 0x000000000000794d */ /* 0x000fea0003800000 */
.L_x_3675:
        /* <DEDUP_REMOVED lines=12> */
.L_x_3813:


//--------------------- .text._ZN13group_norm_v214gn_cuda_kernelI6__halfLi320ELi1ELi16ELi80ELi256ELb1ELi16ELi320ELi320ELi4ELb1ELi9ELb0ELb0ENS_16CompileConditionILi900EEEEEvPT_PKS4_S7_S7_flPfS8_Pj --------------------------
	.section	.text._ZN13group_norm_v214gn_cuda_kernelI6__halfLi320ELi1ELi16ELi80ELi256ELb1ELi16ELi320ELi320ELi4ELb1ELi9ELb0ELb0ENS_16CompileConditionILi900EEEEEvPT_PKS4_S7_S7_flPfS8_Pj,"ax",@progbits
	.align	128
        .global         _ZN13group_norm_v214gn_cuda_kernelI6__halfLi320ELi1ELi16ELi80ELi256ELb1ELi16ELi320ELi320ELi4ELb1ELi9ELb0ELb0ENS_16CompileConditionILi900EEEEEvPT_PKS4_S7_S7_flPfS8_Pj
        .type           _ZN13group_norm_v214gn_cuda_kernelI6__halfLi320ELi1ELi16ELi80ELi256ELb1ELi16ELi320ELi320ELi4ELb1ELi9ELb0ELb0ENS_16CompileConditionILi900EEEEEvPT_PKS4_S7_S7_flPfS8_Pj,@function
        .size           _ZN13group_norm_v214gn_cuda_kernelI6__halfLi320ELi1ELi16ELi80ELi256ELb1ELi16ELi320ELi320ELi4ELb1ELi9ELb0ELb0ENS_16CompileConditionILi900EEEEEvPT_PKS4_S7_S7_flPfS8_Pj,(.L_x_3814 - _ZN13group_norm_v214gn_cuda_kernelI6__halfLi320ELi1ELi16ELi80ELi256ELb1ELi16ELi320ELi320ELi4ELb1ELi9ELb0ELb0ENS_16CompileConditionILi900EEEEEvPT_PKS4_S7_S7_flPfS8_Pj)
        .other          _ZN13group_norm_v214gn_cuda_kernelI6__halfLi320ELi1ELi16ELi80ELi256ELb1ELi16ELi320ELi320ELi4ELb1ELi9ELb0ELb0ENS_16CompileConditionILi900EEEEEvPT_PKS4_S7_S7_flPfS8_Pj,@"STO_CUDA_ENTRY STV_DEFAULT"
_ZN13group_norm_v214gn_cuda_kernelI6__halfLi320ELi1ELi16ELi80ELi256ELb1ELi16ELi320ELi320ELi4ELb1ELi9ELb0ELb0ENS_16CompileConditionILi900EEEEEvPT_PKS4_S7_S7_flPfS8_Pj:
.text._ZN13group_norm_v214gn_cuda_kernelI6__halfLi320ELi1ELi16ELi80ELi256ELb1ELi16ELi320ELi320ELi4ELb1ELi9ELb0ELb0ENS_16CompileConditionILi900EEEEEvPT_PKS4_S7_S7_flPfS8_Pj:
        /* <DEDUP_REMOVED lines=11> */
[----:B------:R-:W-:Y:S01]  /*00b0*/  ULDC.64 UR10, c[0x0][0x240] ;  /* 0x00009000000a7ab9 */ /* 0x000fe20000000a00 */
[----:B------:R-:W2:Y:S01]  /*00c0*/  S2R R8, SR_CTAID.X ;  /* 0x0000000000087919 */ /* 0x000ea20000002500 */
[----:B------:R-:W-:Y:S02]  /*00d0*/  ISETP.EQ.U32.AND P2, PT, RZ, UR10, PT ;  /* 0x0000000aff007c0c */ /* 0x000fe4000bf42070 */
[----:B------:R-:W-:Y:S01]  /*00e0*/  MOV R9, UR8 ;  /* 0x0000000800097c02 */ /* 0x000fe20008000f00 */
[----:B-1----:R-:W-:Y:S02]  /*00f0*/  ULEA UR6, UR5, UR4, 0x18 ;  /* 0x0000000405067291 */ /* 0x002fe4000f8ec03f */
[----:B------:R-:W-:-:S04]  /*0100*/  UIADD3 UR4, UR4, 0xc80, URZ ;  /* 0x00000c8004047890 */ /* 0x000fc8000fffe03f */
[----:B------:R-:W-:Y:S01]  /*0110*/  MOV R10, UR6 ;  /* 0x00000006000a7c02 */ /* 0x000fe20008000f00 */
[----:B0-----:R-:W-:Y:S01]  /*0120*/  IMAD.WIDE.U32 R6, R4, -0x33333333, RZ ;  /* 0xcccccccd04067825 */ /* 0x001fe200078e00ff */
[----:B------:R-:W-:Y:S01]  /*0130*/  SHF.R.U32.HI R3, RZ, 0x2, R4 ;  /* 0x00000002ff037819 */ /* 0x000fe20000011604 */
[----:B------:R-:W-:Y:S01]  /*0140*/  ULDC.64 UR6, c[0x0][0x250] ;  /* 0x0000940000067ab9 */ /* 0x000fe20000000a00 */
[----:B------:R-:W-:Y:S01]  /*0150*/  ULEA UR4, UR5, UR4, 0x18 ;  /* 0x0000000405047291 */ /* 0x000fe2000f8ec03f */
[----:B--2---:R-:W-:Y:S01]  /*0160*/  LOP3.LUT R5, R8, 0xf, RZ, 0xc0, !PT ;  /* 0x0000000f08057812 */ /* 0x004fe200078ec0ff */
[----:B------:R-:W-:Y:S01]  /*0170*/  ULEA UR6, UP0, UR8, UR6, 0x2 ;  /* 0x0000000608067291 */ /* 0x000fe2000f80103f */
[----:B------:R-:W-:Y:S02]  /*0180*/  SHF.L.U32 R6, R3, 0x4, RZ ;  /* 0x0000000403067819 */ /* 0x000fe400000006ff */
[----:B------:R-:W-:Y:S01]  /*0190*/  SHF.R.U32.HI R7, RZ, 0x6, R7 ;  /* 0x00000006ff077819 */ /* 0x000fe20000011607 */
[----:B------:R-:W-:Y:S01]  /*01a0*/  ULEA.HI.X UR7, UR8, UR7, URZ, 0x2, UP0 ;  /* 0x0000000708077291 */ /* 0x000fe200080f143f */
[----:B------:R-:W-:-:S02]  /*01b0*/  LOP3.LUT R5, R6, 0xfffffff0, R5, 0xe2, !PT ;  /* 0xfffffff006057812 */ /* 0x000fc400078ee205 */
[C---:B------:R-:W-:Y:S01]  /*01c0*/  SHF.L.U32 R6, R8.reuse, 0x4, RZ ;  /* 0x0000000408067819 */ /* 0x040fe200000006ff */
[----:B------:R-:W-:Y:S01]  /*01d0*/  IMAD R3, R7, -0x50, R4 ;  /* 0xffffffb007037824 */ /* 0x000fe200078e0204 */
[----:B------:R-:W-:Y:S02]  /*01e0*/  LOP3.LUT P0, RZ, R8, 0xf, RZ, 0xc0, !PT ;  /* 0x0000000f08ff7812 */ /* 0x000fe4000780c0ff */
[----:B------:R-:W-:Y:S01]  /*01f0*/  LOP3.LUT R6, R6, 0xf0, RZ, 0xc0, !PT ;  /* 0x000000f006067812 */ /* 0x000fe200078ec0ff */
[----:B------:R-:W-:Y:S01]  /*0200*/  IMAD R3, R3, 0x28, R10 ;  /* 0x0000002803037824 */ /* 0x000fe200078e020a */
[----:B------:R-:W-:Y:S01]  /*0210*/  HFMA2.MMA R10, -RZ, RZ, 0, 5.9604644775390625e-08 ;  /* 0x00000001ff0a7435 */ /* 0x000fe200000001ff */
[----:B------:R-:W-:Y:S01]  /*0220*/  ISETP.NE.AND P1, PT, R8, RZ, PT ;  /* 0x000000ff0800720c */ /* 0x000fe20003f25270 */
[----:B------:R-:W-:Y:S01]  /*0230*/  HFMA2.MMA R8, -RZ, RZ, 0, 0 ;  /* 0x00000000ff087435 */ /* 0x000fe200000001ff */
[----:B------:R-:W-:Y:S02]  /*0240*/  IADD3 R11, R6, R7, RZ ;  /* 0x00000007060b7210 */ /* 0x000fe40007ffe0ff */
[----:B------:R-:W0:Y:S01]  /*0250*/  LDC R6, c[0x0][0x10] ;  /* 0x00000400ff067b82 */ /* 0x000e220000000800 */
[----:B------:R-:W-:-:S02]  /*0260*/  SHF.R.U32.HI R12, RZ, 0x1, R4 ;  /* 0x00000001ff0c7819 */ /* 0x000fc40000011604 */
[----:B------:R-:W-:Y:S01]  /*0270*/  IMAD R11, R11, 0x500, RZ ;  /* 0x000005000b0b7824 */ /* 0x000fe200078e02ff */
[----:B------:R-:W-:Y:S02]  /*0280*/  ISETP.GT.U32.OR P0, PT, R4, 0x3, P0 ;  /* 0x000000030400780c */ /* 0x000fe40000704470 */
[----:B------:R-:W-:Y:S02]  /*0290*/  LEA R30, R7, R3, 0x3 ;  /* 0x00000003071e7211 */ /* 0x000fe400078e18ff */
[----:B------:R-:W-:Y:S02]  /*02a0*/  MOV R7, RZ ;  /* 0x000000ff00077202 */ /* 0x000fe40000000f00 */
[----:B------:R-:W-:Y:S02]  /*02b0*/  SEL R10, R10, 0x7ffffff1, P1 ;  /* 0x7ffffff10a0a7807 */ /* 0x000fe40000800000 */
[----:B------:R-:W-:Y:S02]  /*02c0*/  LOP3.LUT R12, R12, 0x7ffffff8, RZ, 0xc0, !PT ;  /* 0x7ffffff80c0c7812 */ /* 0x000fe400078ec0ff */
[----:B------:R-:W-:-:S02]  /*02d0*/  MOV R86, UR6 ;  /* 0x0000000600567c02 */ /* 0x000fc40008000f00 */
[----:B------:R-:W-:Y:S02]  /*02e0*/  MOV R87, UR7 ;  /* 0x0000000700577c02 */ /* 0x000fe40008000f00 */
[----:B------:R-:W-:Y:S02]  /*02f0*/  LEA R13, R4, UR4, 0x3 ;  /* 0x00000004040d7c11 */ /* 0x000fe4000f8e18ff */
[C---:B------:R-:W-:Y:S02]  /*0300*/  IADD3 R14, R11.reuse, 0x1400, RZ ;  /* 0x000014000b0e7810 */ /* 0x040fe40007ffe0ff */
[C---:B------:R-:W-:Y:S02]  /*0310*/  IADD3 R15, R11.reuse, 0x2800, RZ ;  /* 0x000028000b0f7810 */ /* 0x040fe40007ffe0ff */
[----:B------:R-:W-:Y:S02]  /*0320*/  IADD3 R16, R11, 0x3c00, RZ ;  /* 0x00003c000b107810 */ /* 0x000fe40007ffe0ff */
[----:B------:R-:W-:Y:S01]  /*0330*/  ISETP.EQ.OR.EX P0, PT, RZ, UR11, P0, P2 ;  /* 0x0000000bff007c0c */ /* 0x000fe20008702720 */
[----:B------:R-:W-:-:S12]  /*0340*/  ULDC.64 UR10, c[0x0][0x208] ;  /* 0x00008200000a7ab9 */ /* 0x000fd80000000a00 */
.L_x_3684:
[----:B-1----:R-:W-:Y:S01]  /*0350*/  IMAD.WIDE.U32 R18, R4, -0x33333333, RZ ;  /* 0xcccccccd04127825 */ /* 0x002fe200078e00ff */
[C---:B------:R-:W-:Y:S01]  /*0360*/  LOP3.LUT R17, R9.reuse, 0x3, RZ, 0xc0, !PT ;  /* 0x0000000309117812 */ /* 0x040fe200078ec0ff */
[----:B------:R-:W-:Y:S01]  /*0370*/  ULDC.64 UR6, c[0x0][0x218] ;  /* 0x0000860000067ab9 */ /* 0x000fe20000000a00 */
[----:B------:R-:W-:Y:S01]  /*0380*/  SHF.R.U64 R20, R9, 0x2, R8 ;  /* 0x0000000209147819 */ /* 0x000fe20000001208 */
[----:B------:R-:W1:Y:S01]  /*0390*/  LDC.64 R40, c[0x0][0x220] ;  /* 0x00008800ff287b82 */ /* 0x000e620000000a00 */
[----:B------:R-:W-:Y:S01]  /*03a0*/  SHF.R.U32.HI R19, RZ, 0x6, R19 ;  /* 0x00000006ff137819 */ /* 0x000fe20000011613 */
[----:B------:R-:W-:-:S04]  /*03b0*/  IMAD R45, R17, 0x140, RZ ;  /* 0x00000140112d7824 */ /* 0x000fc800078e02ff */
[----:B------:R-:W-:Y:S01]  /*03c0*/  IMAD R18, R19, -0x50, R4 ;  /* 0xffffffb013127824 */ /* 0x000fe200078e0204 */
[----:B------:R-:W-:Y:S01]  /*03d0*/  SHF.R.U32.HI R19, RZ, 0x2, R8 ;  /* 0x00000002ff137819 */ /* 0x000fe20000011608 */
[----:B------:R-:W2:Y:S03]  /*03e0*/  LDC.64 R42, c[0x0][0x228] ;  /* 0x00008a00ff2a7b82 */ /* 0x000ea60000000a00 */
[----:B------:R-:W-:Y:S01]  /*03f0*/  LEA R34, R18, R45, 0x2 ;  /* 0x0000002d12227211 */ /* 0x000fe200078e10ff */
[----:B------:R-:W-:-:S03]  /*0400*/  IMAD R27, R19, 0x50000, RZ ;  /* 0x00050000131b7824 */ /* 0x000fc600078e02ff */
[----:B------:R-:W-:-:S03]  /*0410*/  SHF.R.S32.HI R35, RZ, 0x1f, R34 ;  /* 0x0000001fff237819 */ /* 0x000fc60000011422 */
[----:B------:R-:W-:-:S05]  /*0420*/  IMAD.WIDE.U32 R28, R20, 0x50000, R34 ;  /* 0x00050000141c7825 */ /* 0x000fca00078e0022 */
[----:B------:R-:W-:Y:S02]  /*0430*/  IADD3 R27, R29, R27, RZ ;  /* 0x0000001b1d1b7210 */ /* 0x000fe40007ffe0ff */
        /* <DEDUP_REMOVED lines=13> */
[----:B------:R-:W-:-:S04]  /*0510*/  IADD3 R26, P1, R15, R28, RZ ;  /* 0x0000001c0f1a7210 */ /* 0x000fc80007f3e0ff */
[----:B------:R-:W4:Y:S01]  /*0520*/  LDG.E.64.CONSTANT R66, desc[UR10][R66.64] ;  /* 0x0000000a42427981 */ /* 0x000f22000c1e9b00 */
        /* <DEDUP_REMOVED lines=11> */
[----:B------:R-:W-:-:S06]  /*05e0*/  IADD3.X R83, R28, UR7, RZ, P1, !PT ;  /* 0x000000071c537c10 */ /* 0x000fcc0008ffe4ff */
[----:B------:R-:W4:Y:S01]  /*05f0*/  LDG.E.64.CONSTANT R82, desc[UR10][R82.64] ;  /* 0x0000000a52527981 */ /* 0x000f22000c1e9b00 */
[----:B-1----:R-:W-:-:S04]  /*0600*/  IMAD.WIDE R40, R34, 0x2, R40 ;  /* 0x0000000222287825 */ /* 0x002fc800078e0228 */
[----:B--2---:R-:W-:Y:S02]  /*0610*/  IMAD.WIDE R42, R34, 0x2, R42 ;  /* 0x00000002222a7825 */ /* 0x004fe400078e022a */
[----:B------:R-:W5:Y:S04]  /*0620*/  LDG.E.64.CONSTANT R40, desc[UR10][R40.64] ;  /* 0x0000000a28287981 */ /* 0x000f68000c1e9b00 */
[----:B------:R-:W5:Y:S01]  /*0630*/  LDG.E.64.CONSTANT R42, desc[UR10][R42.64] ;  /* 0x0000000a2a2a7981 */ /* 0x000f62000c1e9b00 */
[----:B------:R-:W-:Y:S01]  /*0640*/  ISETP.GT.U32.AND P1, PT, R4, 0xf, PT ;  /* 0x0000000f0400780c */ /* 0x000fe20003f24070 */
[----:B------:R-:W-:Y:S01]  /*0650*/  BSSY B0, `(.L_x_3676) ;  /* 0x00000f1000007945 */ /* 0x000fe20003800000 */
[----:B------:R-:W-:Y:S02]  /*0660*/  SHF.L.U32 R85, R9, 0x2, RZ ;  /* 0x0000000209557819 */ /* 0x000fe400000006ff */
[----:B------:R-:W-:-:S02]  /*0670*/  CS2R R60, SRZ ;  /* 0x00000000003c7805 */ /* 0x000fc4000001ff00 */
[----:B------:R-:W-:Y:S01]  /*0680*/  LOP3.LUT R85, R85, 0xc, RZ, 0xc0, !PT ;  /* 0x0000000c55557812 */ /* 0x000fe200078ec0ff */
[--C-:B---3--:R-:W-:Y:S02]  /*0690*/  HADD2.F32 R3, -RZ, R32.reuse.H0_H0 ;  /* 0x20000020ff037230 */ /* 0x108fe40000004100 */
        /* <DEDUP_REMOVED lines=9> */
[--C-:B----4-:R-:W-:Y:S02]  /*0730*/  HADD2.F32 R35, -RZ, R66.reuse.H0_H0 ;  /* 0x20000042ff237230 */ /* 0x110fe40000004100 */
        /* <DEDUP_REMOVED lines=11> */
[--C-:B------:R-:W-:Y:S02]  /*07f0*/  HADD2.F32 R69, -RZ, R74.reuse.H0_H0 ;  /* 0x2000004aff457230 */ /* 0x100fe40000004100 */
[----:B------:R-:W-:Y:S01]  /*0800*/  FFMA.FTZ R34, R67, R67, R34 ;  /* 0x0000004343227223 */ /* 0x000fe20000010022 */
[----:B------:R-:W-:Y:S01]  /*0810*/  FADD.FTZ R32, R32, R67 ;  /* 0x0000004320207221 */ /* 0x000fe20000010000 */
[----:B------:R-:W-:-:S02]  /*0820*/  HADD2.F32 R71, -RZ, R74.H1_H1 ;  /* 0x3000004aff477230 */ /* 0x000fc40000004100 */
[----:B------:R-:W-:Y:S01]  /*0830*/  FFMA.FTZ R34, R69, R69, R34 ;  /* 0x0000004545227223 */ /* 0x000fe20000010022 */
[----:B------:R-:W-:Y:S01]  /*0840*/  FADD.FTZ R32, R32, R69 ;  /* 0x0000004520207221 */ /* 0x000fe20000010000 */
[--C-:B------:R-:W-:Y:S02]  /*0850*/  HADD2.F32 R73, -RZ, R75.reuse.H0_H0 ;  /* 0x2000004bff497230 */ /* 0x100fe40000004100 */
        /* <DEDUP_REMOVED lines=16> */
[----:B------:R-:W-:-:S03]  /*0960*/  FADD.FTZ R32, R32, R81 ;  /* 0x0000005120207221 */ /* 0x000fc60000010000 */
[----:B------:R-:W-:Y:S01]  /*0970*/  FFMA.FTZ R39, R83, R83, R34 ;  /* 0x0000005353277223 */ /* 0x000fe20000010022 */
[----:B------:R-:W-:-:S05]  /*0980*/  FADD.FTZ R38, R32, R83 ;  /* 0x0000005320267221 */ /* 0x000fca0000010000 */
[----:B------:R1:W-:Y:S01]  /*0990*/  STS.64 [R30], R38 ;  /* 0x000000261e007388 */ /* 0x0003e20000000a00 */
[----:B------:R-:W-:Y:S06]  /*09a0*/  BAR.SYNC.DEFER_BLOCKING 0x0 ;  /* 0x0000000000007b1d */ /* 0x000fec0000010000 */
[----:B------:R-:W-:Y:S05]  /*09b0*/  @P1 BRA `(.L_x_3677) ;  /* 0x0000000800e81947 */ /* 0x000fea0003800000 */
[----:B------:R-:W-:Y:S01]  /*09c0*/  LEA.HI R32, R4, R85, RZ, 0x1e ;  /* 0x0000005504207211 */ /* 0x000fe200078ff0ff */
[----:B------:R-:W2:Y:S01]  /*09d0*/  S2R R44, SR_CgaCtaId ;  /* 0x00000000002c7919 */ /* 0x000ea20000008800 */
[----:B------:R-:W-:-:S03]  /*09e0*/  MOV R91, 0x400 ;  /* 0x00000400005b7802 */ /* 0x000fc60000000f00 */
[----:B------:R-:W-:-:S05]  /*09f0*/  IMAD R32, R32, 0x50, -R45 ;  /* 0x0000005020207824 */ /* 0x000fca00078e0a2d */
[C---:B------:R-:W-:Y:S02]  /*0a00*/  IADD3 R50, R32.reuse, 0x14, RZ ;  /* 0x0000001420327810 */ /* 0x040fe40007ffe0ff */
[C---:B------:R-:W-:Y:S02]  /*0a10*/  IADD3 R48, R32.reuse, 0x24, RZ ;  /* 0x0000002420307810 */ /* 0x040fe40007ffe0ff */
[----:B------:R-:W-:Y:S02]  /*0a20*/  SHF.R.S32.HI R49, RZ, 0x1f, R50 ;  /* 0x0000001fff317819 */ /* 0x000fe40000011432 */
[C---:B-1----:R-:W-:Y:S02]  /*0a30*/  IADD3 R38, R32.reuse, 0x4, RZ ;  /* 0x0000000420267810 */ /* 0x042fe40007ffe0ff */
[C---:B------:R-:W-:Y:S02]  /*0a40*/  IADD3 R34, R32.reuse, 0x8, RZ ;  /* 0x0000000820227810 */ /* 0x040fe40007ffe0ff */
[----:B------:R-:W-:-:S02]  /*0a50*/  IADD3 R36, R32, 0xc, RZ ;  /* 0x0000000c20247810 */ /* 0x000fc40007ffe0ff */
[----:B------:R-:W-:Y:S02]  /*0a60*/  LEA.HI R50, R49, R50, RZ, 0x2 ;  /* 0x0000003231327211 */ /* 0x000fe400078f10ff */
[----:B------:R-:W-:Y:S02]  /*0a70*/  SHF.R.S32.HI R49, RZ, 0x1f, R48 ;  /* 0x0000001fff317819 */ /* 0x000fe40000011430 */
[----:B------:R-:W-:Y:S02]  /*0a80*/  SHF.R.S32.HI R39, RZ, 0x1f, R38 ;  /* 0x0000001fff277819 */ /* 0x000fe40000011426 */
[----:B------:R-:W-:Y:S02]  /*0a90*/  IADD3 R68, R32, 0x30, RZ ;  /* 0x0000003020447810 */ /* 0x000fe40007ffe0ff */
[----:B------:R-:W-:Y:S02]  /*0aa0*/  SHF.R.S32.HI R45, RZ, 0x1f, R34 ;  /* 0x0000001fff2d7819 */ /* 0x000fe40000011422 */
[----:B------:R-:W-:-:S02]  /*0ab0*/  SHF.R.S32.HI R47, RZ, 0x1f, R36 ;  /* 0x0000001fff2f7819 */ /* 0x000fc40000011424 */
[C---:B------:R-:W-:Y:S02]  /*0ac0*/  IADD3 R52, R32.reuse, 0x10, RZ ;  /* 0x0000001020347810 */ /* 0x040fe40007ffe0ff */
[----:B------:R-:W-:Y:S02]  /*0ad0*/  LEA.HI R48, R49, R48, RZ, 0x2 ;  /* 0x0000003031307211 */ /* 0x000fe400078f10ff */
[----:B------:R-:W-:Y:S02]  /*0ae0*/  LEA.HI R38, R39, R38, RZ, 0x2 ;  /* 0x0000002627267211 */ /* 0x000fe400078f10ff */
[----:B------:R-:W-:Y:S02]  /*0af0*/  IADD3 R46, R32, 0x1c, RZ ;  /* 0x0000001c202e7810 */ /* 0x000fe40007ffe0ff */
[----:B------:R-:W-:Y:S02]  /*0b00*/  SHF.R.S32.HI R49, RZ, 0x1f, R68 ;  /* 0x0000001fff317819 */ /* 0x000fe40000011444 */
[----:B------:R-:W-:-:S02]  /*0b10*/  LEA.HI R39, R45, R34, RZ, 0x2 ;  /* 0x000000222d277211 */ /* 0x000fc400078f10ff */
[----:B------:R-:W-:Y:S02]  /*0b20*/  LEA.HI R45, R47, R36, RZ, 0x2 ;  /* 0x000000242f2d7211 */ /* 0x000fe400078f10ff */
[----:B------:R-:W-:Y:S02]  /*0b30*/  SHF.R.S32.HI R47, RZ, 0x1f, R52 ;  /* 0x0000001fff2f7819 */ /* 0x000fe40000011434 */
[C---:B------:R-:W-:Y:S02]  /*0b40*/  IADD3 R62, R32.reuse, 0x18, RZ ;  /* 0x00000018203e7810 */ /* 0x040fe40007ffe0ff */
[----:B------:R-:W-:Y:S02]  /*0b50*/  SHF.R.S32.HI R53, RZ, 0x1f, R46 ;  /* 0x0000001fff357819 */ /* 0x000fe4000001142e */
[----:B------:R-:W-:Y:S02]  /*0b60*/  IADD3 R72, R32, 0x20, RZ ;  /* 0x0000002020487810 */ /* 0x000fe40007ffe0ff */
[----:B------:R-:W-:-:S02]  /*0b70*/  LEA.HI R68, R49, R68, RZ, 0x2 ;  /* 0x0000004431447211 */ /* 0x000fc400078f10ff */
[----:B------:R-:W-:Y:S02]  /*0b80*/  IADD3 R34, R32, 0x2c, RZ ;  /* 0x0000002c20227810 */ /* 0x000fe40007ffe0ff */
[----:B------:R-:W-:Y:S02]  /*0b90*/  SHF.R.S32.HI R49, RZ, 0x1f, R32 ;  /* 0x0000001fff317819 */ /* 0x000fe40000011420 */
[----:B------:R-:W-:Y:S02]  /*0ba0*/  LEA.HI R52, R47, R52, RZ, 0x2 ;  /* 0x000000342f347211 */ /* 0x000fe400078f10ff */
[----:B------:R-:W-:Y:S02]  /*0bb0*/  SHF.R.S32.HI R51, RZ, 0x1f, R62 ;  /* 0x0000001fff337819 */ /* 0x000fe4000001143e */
[----:B------:R-:W-:Y:S02]  /*0bc0*/  LEA.HI R46, R53, R46, RZ, 0x2 ;  /* 0x0000002e352e7211 */ /* 0x000fe400078f10ff */
[----:B------:R-:W-:-:S02]  /*0bd0*/  SHF.R.S32.HI R47, RZ, 0x1f, R72 ;  /* 0x0000001fff2f7819 */ /* 0x000fc40000011448 */
[----:B------:R-:W-:Y:S02]  /*0be0*/  IADD3 R70, R32, 0x28, RZ ;  /* 0x0000002820467810 */ /* 0x000fe40007ffe0ff */
[----:B------:R-:W-:Y:S02]  /*0bf0*/  SHF.R.S32.HI R53, RZ, 0x1f, R34 ;  /* 0x0000001fff357819 */ /* 0x000fe40000011422 */
[----:B------:R-:W-:Y:S02]  /*0c00*/  LEA.HI R49, R49, R32, RZ, 0x2 ;  /* 0x0000002031317211 */ /* 0x000fe400078f10ff */
[----:B------:R-:W-:Y:S02]  /*0c10*/  LEA.HI R62, R51, R62, RZ, 0x2 ;  /* 0x0000003e333e7211 */ /* 0x000fe400078f10ff */
[----:B------:R-:W-:Y:S02]  /*0c20*/  LEA.HI R72, R47, R72, RZ, 0x2 ;  /* 0x000000482f487211 */ /* 0x000fe400078f10ff */
[----:B--2---:R-:W-:-:S02]  /*0c30*/  LEA R91, R44, R91, 0x18 ;  /* 0x0000005b2c5b7211 */ /* 0x004fc400078ec0ff */
[----:B------:R-:W-:Y:S02]  /*0c40*/  SHF.R.S32.HI R51, RZ, 0x1f, R70 ;  /* 0x0000001fff337819 */ /* 0x000fe40000011446 */
[----:B------:R-:W-:Y:S02]  /*0c50*/  LEA.HI R47, R53, R34, RZ, 0x2 ;  /* 0x00000022352f7211 */ /* 0x000fe400078f10ff */
[----:B------:R-:W-:Y:S02]  /*0c60*/  SHF.R.S32.HI R54, RZ, 0x2, R49 ;  /* 0x00000002ff367819 */ /* 0x000fe40000011431 */
[C---:B------:R-:W-:Y:S02]  /*0c70*/  IADD3 R66, R32.reuse, 0x34, RZ ;  /* 0x0000003420427810 */ /* 0x040fe40007ffe0ff */
[----:B------:R-:W-:Y:S01]  /*0c80*/  IADD3 R60, R32, 0x38, RZ ;  /* 0x00000038203c7810 */ /* 0x000fe20007ffe0ff */
[----:B------:R-:W-:Y:S01]  /*0c90*/  IMAD R49, R54, 0x28, R91 ;  /* 0x0000002836317824 */ /* 0x000fe200078e025b */
[----:B------:R-:W-:-:S02]  /*0ca0*/  IADD3 R64, R32, 0x3c, RZ ;  /* 0x0000003c20407810 */ /* 0x000fc40007ffe0ff */
[C---:B------:R-:W-:Y:S02]  /*0cb0*/  IADD3 R34, R32.reuse, 0x40, RZ ;  /* 0x0000004020227810 */ /* 0x040fe40007ffe0ff */
[C---:B------:R-:W-:Y:S02]  /*0cc0*/  IADD3 R44, R32.reuse, 0x44, RZ ;  /* 0x00000044202c7810 */ /* 0x040fe40007ffe0ff */
[C---:B------:R-:W-:Y:S02]  /*0cd0*/  IADD3 R36, R32.reuse, 0x48, RZ ;  /* 0x0000004820247810 */ /* 0x040fe40007ffe0ff */
[----:B------:R-:W-:Y:S02]  /*0ce0*/  IADD3 R58, R32, 0x4c, RZ ;  /* 0x0000004c203a7810 */ /* 0x000fe40007ffe0ff */
[----:B------:R-:W-:Y:S02]  /*0cf0*/  SHF.L.U32 R32, R4, 0x3, RZ ;  /* 0x0000000304207819 */ /* 0x000fe400000006ff */
[----:B------:R-:W-:-:S02]  /*0d00*/  LEA.HI R70, R51, R70, RZ, 0x2 ;  /* 0x0000004633467211 */ /* 0x000fc400078f10ff */
[----:B------:R-:W-:Y:S02]  /*0d10*/  SHF.R.S32.HI R56, RZ, 0x2, R38 ;  /* 0x00000002ff387819 */ /* 0x000fe40000011426 */
[----:B------:R-:W-:Y:S02]  /*0d20*/  SHF.R.S32.HI R51, RZ, 0x1f, R66 ;  /* 0x0000001fff337819 */ /* 0x000fe40000011442 */
[----:B------:R-:W-:Y:S02]  /*0d30*/  LOP3.LUT R32, R32, 0x18, RZ, 0xc0, !PT ;  /* 0x0000001820207812 */ /* 0x000fe400078ec0ff */
[----:B------:R-:W-:Y:S02]  /*0d40*/  SHF.R.S32.HI R53, RZ, 0x1f, R60 ;  /* 0x0000001fff357819 */ /* 0x000fe4000001143c */
[----:B------:R-:W-:Y:S01]  /*0d50*/  SHF.R.S32.HI R54, RZ, 0x2, R39 ;  /* 0x00000002ff367819 */ /* 0x000fe20000011427 */
[----:B------:R-:W-:Y:S01]  /*0d60*/  IMAD R39, R56, 0x28, R91 ;  /* 0x0000002838277824 */ /* 0x000fe200078e025b */
[----:B------:R-:W-:-:S02]  /*0d70*/  LEA.HI R66, R51, R66, RZ, 0x2 ;  /* 0x0000004233427211 */ /* 0x000fc400078f10ff */
[----:B------:R-:W-:Y:S02]  /*0d80*/  SHF.R.S32.HI R51, RZ, 0x1f, R34 ;  /* 0x0000001fff337819 */ /* 0x000fe40000011422 */
[----:B------:R-:W-:Y:S02]  /*0d90*/  IADD3 R49, R49, R32, RZ ;  /* 0x0000002031317210 */ /* 0x000fe40007ffe0ff */
[----:B------:R-:W-:Y:S02]  /*0da0*/  LEA.HI R60, R53, R60, RZ, 0x2 ;  /* 0x0000003c353c7211 */ /* 0x000fe400078f10ff */
[----:B------:R-:W-:Y:S01]  /*0db0*/  SHF.R.S32.HI R53, RZ, 0x1f, R44 ;  /* 0x0000001fff357819 */ /* 0x000fe2000001142c */
[----:B------:R1:W2:Y:S01]  /*0dc0*/  LDS.64 R56, [R49] ;  /* 0x0000000031387984 */ /* 0x0002a20000000a00 */
[----:B------:R-:W-:Y:S01]  /*0dd0*/  SHF.R.S32.HI R74, RZ, 0x2, R45 ;  /* 0x00000002ff4a7819 */ /* 0x000fe2000001142d */
[----:B------:R-:W-:Y:S01]  /*0de0*/  IMAD R45, R54, 0x28, R91 ;  /* 0x00000028362d7824 */ /* 0x000fe200078e025b */
[----:B------:R-:W-:-:S02]  /*0df0*/  SHF.R.S32.HI R55, RZ, 0x1f, R64 ;  /* 0x0000001fff377819 */ /* 0x000fc40000011440 */
[----:B------:R-:W-:Y:S02]  /*0e00*/  LEA.HI R34, R51, R34, RZ, 0x2 ;  /* 0x0000002233227211 */ /* 0x000fe400078f10ff */
[----:B------:R-:W-:Y:S02]  /*0e10*/  IADD3 R39, R32, R39, RZ ;  /* 0x0000002720277210 */ /* 0x000fe40007ffe0ff */
[----:B------:R-:W-:Y:S02]  /*0e20*/  SHF.R.S32.HI R51, RZ, 0x1f, R36 ;  /* 0x0000001fff337819 */ /* 0x000fe40000011424 */
        /* <DEDUP_REMOVED lines=8> */
[----:B------:R3:W4:Y:S01]  /*0eb0*/  LDS.64 R54, [R39] ;  /* 0x0000000027367984 */ /* 0x0007220000000a00 */
[----:B------:R-:W-:Y:S01]  /*0ec0*/  LEA.HI R36, R51, R36, RZ, 0x2 ;  /* 0x0000002433247211 */ /* 0x000fe200078f10ff */
[----:B------:R-:W-:Y:S01]  /*0ed0*/  IMAD R51, R52, 0x28, R91 ;  /* 0x0000002834337824 */ /* 0x000fe200078e025b */
[----:B------:R-:W-:-:S02]  /*0ee0*/  SHF.R.S32.HI R50, RZ, 0x2, R50 ;  /* 0x00000002ff327819 */ /* 0x000fc40000011432 */
[----:B------:R-:W-:Y:S02]  /*0ef0*/  LEA.HI R58, R53, R58, RZ, 0x2 ;  /* 0x0000003a353a7211 */ /* 0x000fe400078f10ff */
[----:B------:R-:W-:Y:S01]  /*0f00*/  IADD3 R47, R32, R47, RZ ;  /* 0x0000002f202f7210 */ /* 0x000fe20007ffe0ff */
[----:B------:R-:W0:Y:S01]  /*0f10*/  LDS.64 R52, [R45] ;  /* 0x000000002d347984 */ /* 0x000e220000000a00 */
[----:B------:R-:W-:Y:S01]  /*0f20*/  SHF.R.S32.HI R62, RZ, 0x2, R62 ;  /* 0x00000002ff3e7819 */ /* 0x000fe2000001143e */
[--C-:B------:R-:W-:Y:S01]  /*0f30*/  IMAD R59, R50, 0x28, R91.reuse ;  /* 0x00000028323b7824 */ /* 0x100fe200078e025b */
[----:B------:R-:W-:Y:S02]  /*0f40*/  IADD3 R63, R32, R51, RZ ;  /* 0x00000033203f7210 */ /* 0x000fe40007ffe0ff */
[----:B------:R2:W0:Y:S01]  /*0f50*/  LDS.64 R50, [R47] ;  /* 0x000000002f327984 */ /* 0x0004220000000a00 */
[--C-:B-1----:R-:W-:Y:S01]  /*0f60*/  IMAD R49, R62, 0x28, R91.reuse ;  /* 0x000000283e317824 */ /* 0x102fe200078e025b */
[----:B---3--:R-:W-:Y:S01]  /*0f70*/  IADD3 R39, R32, R59, RZ ;  /* 0x0000003b20277210 */ /* 0x008fe20007ffe0ff */
[--C-:B------:R-:W-:Y:S01]  /*0f80*/  IMAD R59, R38, 0x28, R91.reuse ;  /* 0x00000028263b7824 */ /* 0x100fe200078e025b */
[----:B------:R-:W1:Y:S01]  /*0f90*/  LDS.64 R62, [R63] ;  /* 0x000000003f3e7984 */ /* 0x000e620000000a00 */
[----:B------:R-:W-:Y:S01]  /*0fa0*/  SHF.R.S32.HI R48, RZ, 0x2, R48 ;  /* 0x00000002ff307819 */ /* 0x000fe20000011430 */
[----:B--2---:R-:W-:Y:S01]  /*0fb0*/  FADD.FTZ R56, RZ, R56 ;  /* 0x00000038ff387221 */ /* 0x004fe20000010000 */
[----:B------:R-:W-:Y:S01]  /*0fc0*/  IADD3 R49, R32, R49, RZ ;  /* 0x0000003120317210 */ /* 0x000fe20007ffe0ff */
[----:B------:R-:W2:Y:S01]  /*0fd0*/  LDS.64 R38, [R39] ;  /* 0x0000000027267984 */ /* 0x000ea20000000a00 */
[----:B------:R-:W-:Y:S01]  /*0fe0*/  SHF.R.S32.HI R72, RZ, 0x2, R72 ;  /* 0x00000002ff487819 */ /* 0x000fe20000011448 */
[--C-:B------:R-:W-:Y:S01]  /*0ff0*/  IMAD R89, R48, 0x28, R91.reuse ;  /* 0x0000002830597824 */ /* 0x100fe200078e025b */
[----:B------:R-:W-:Y:S01]  /*1000*/  IADD3 R47, R32, R59, RZ ;  /* 0x0000003b202f7210 */ /* 0x000fe20007ffe0ff */
[--C-:B------:R-:W-:Y:S01]  /*1010*/  IMAD R59, R46, 0x28, R91.reuse ;  /* 0x000000282e3b7824 */ /* 0x100fe200078e025b */
[----:B------:R-:W3:Y:S01]  /*1020*/  LDS.64 R48, [R49] ;  /* 0x0000000031307984 */ /* 0x000ee20000000a00 */
[----:B------:R-:W-:Y:S01]  /*1030*/  IMAD R61, R72, 0x28, R91 ;  /* 0x00000028483d7824 */ /* 0x000fe200078e025b */
[----:B------:R-:W-:-:S02]  /*1040*/  SHF.R.S32.HI R70, RZ, 0x2, R70 ;  /* 0x00000002ff467819 */ /* 0x000fc40000011446 */
        /* <DEDUP_REMOVED lines=8> */
[----:B------:R-:W-:Y:S01]  /*10d0*/  SHF.R.S32.HI R44, RZ, 0x2, R44 ;  /* 0x00000002ff2c7819 */ /* 0x000fe2000001142c */
[--C-:B------:R-:W-:Y:S01]  /*10e0*/  IMAD R66, R60, 0x28, R91.reuse ;  /* 0x000000283c427824 */ /* 0x100fe200078e025b */
[----:B------:R-:W-:Y:S01]  /*10f0*/  IADD3 R72, R32, R89, RZ ;  /* 0x0000005920487210 */ /* 0x000fe20007ffe0ff */
[----:B----4-:R-:W-:Y:S01]  /*1100*/  FADD.FTZ R54, R56, R54 ;  /* 0x0000003638367221 */ /* 0x010fe20000010000 */
[----:B------:R-:W4:Y:S01]  /*1110*/  LDS.64 R60, [R61] ;  /* 0x000000003d3c7984 */ /* 0x000f220000000a00 */
[----:B------:R-:W-:Y:S01]  /*1120*/  SHF.R.S32.HI R64, RZ, 0x2, R64 ;  /* 0x00000002ff407819 */ /* 0x000fe20000011440 */
[----:B------:R-:W-:Y:S01]  /*1130*/  IMAD R93, R44, 0x28, R91 ;  /* 0x000000282c5d7824 */ /* 0x000fe200078e025b */
[----:B------:R-:W-:-:S02]  /*1140*/  SHF.R.S32.HI R34, RZ, 0x2, R34 ;  /* 0x00000002ff227819 */ /* 0x000fc40000011422 */
[----:B------:R-:W-:Y:S01]  /*1150*/  SHF.R.S32.HI R36, RZ, 0x2, R36 ;  /* 0x00000002ff247819 */ /* 0x000fe20000011424 */
[--C-:B------:R-:W-:Y:S01]  /*1160*/  IMAD R64, R64, 0x28, R91.reuse ;  /* 0x0000002840407824 */ /* 0x100fe200078e025b */
[----:B------:R-:W-:Y:S01]  /*1170*/  SHF.R.S32.HI R58, RZ, 0x2, R58 ;  /* 0x00000002ff3a7819 */ /* 0x000fe2000001143a */
[--C-:B------:R-:W-:Y:S01]  /*1180*/  IMAD R34, R34, 0x28, R91.reuse ;  /* 0x0000002822227824 */ /* 0x100fe200078e025b */
[----:B------:R-:W-:Y:S01]  /*1190*/  IADD3 R74, R32, R45, RZ ;  /* 0x0000002d204a7210 */ /* 0x000fe20007ffe0ff */
[--C-:B------:R-:W-:Y:S01]  /*11a0*/  IMAD R89, R36, 0x28, R91.reuse ;  /* 0x0000002824597824 */ /* 0x100fe200078e025b */
[----:B------:R-:W4:Y:S01]  /*11b0*/  LDS.64 R44, [R72] ;  /* 0x00000000482c7984 */ /* 0x000f220000000a00 */
[----:B------:R-:W-:Y:S01]  /*11c0*/  IMAD R91, R58, 0x28, R91 ;  /* 0x000000283a5b7824 */ /* 0x000fe200078e025b */
[C---:B------:R-:W-:Y:S01]  /*11d0*/  IADD3 R76, R32.reuse, R59, RZ ;  /* 0x0000003b204c7210 */ /* 0x040fe20007ffe0ff */
[----:B------:R-:W-:Y:S01]  /*11e0*/  FADD.FTZ R36, RZ, R57 ;  /* 0x00000039ff247221 */ /* 0x000fe20000010000 */
[----:B------:R-:W4:Y:S01]  /*11f0*/  LDS.64 R58, [R74] ;  /* 0x000000004a3a7984 */ /* 0x000f220000000a00 */
[----:B------:R-:W-:Y:S01]  /*1200*/  IADD3 R70, R32, R70, RZ ;  /* 0x0000004620467210 */ /* 0x000fe20007ffe0ff */
[----:B0-----:R-:W-:Y:S01]  /*1210*/  FADD.FTZ R52, R54, R52 ;  /* 0x0000003436347221 */ /* 0x001fe20000010000 */
[----:B------:R-:W-:Y:S01]  /*1220*/  FADD.FTZ R36, R36, R55 ;  /* 0x0000003724247221 */ /* 0x000fe20000010000 */
[----:B------:R-:W0:Y:S01]  /*1230*/  LDS.64 R56, [R76] ;  /* 0x000000004c387984 */ /* 0x000e220000000a00 */
[----:B------:R-:W-:Y:S01]  /*1240*/  IADD3 R68, R32, R68, RZ ;  /* 0x0000004420447210 */ /* 0x000fe20007ffe0ff */
[----:B------:R-:W-:Y:S01]  /*1250*/  FADD.FTZ R50, R52, R50 ;  /* 0x0000003234327221 */ /* 0x000fe20000010000 */
[----:B------:R-:W-:Y:S01]  /*1260*/  FADD.FTZ R36, R36, R53 ;  /* 0x0000003524247221 */ /* 0x000fe20000010000 */
[----:B------:R-:W0:Y:S01]  /*1270*/  LDS.64 R54, [R70] ;  /* 0x0000000046367984 */ /* 0x000e220000000a00 */
[----:B------:R-:W-:Y:S01]  /*1280*/  IADD3 R66, R32, R66, RZ ;  /* 0x0000004220427210 */ /* 0x000fe20007ffe0ff */
[----:B-1----:R-:W-:Y:S01]  /*1290*/  FADD.FTZ R62, R50, R62 ;  /* 0x0000003e323e7221 */ /* 0x002fe20000010000 */
[----:B------:R-:W-:Y:S01]  /*12a0*/  FADD.FTZ R36, R36, R51 ;  /* 0x0000003324247221 */ /* 0x000fe20000010000 */
[----:B------:R1:W0:Y:S01]  /*12b0*/  LDS.64 R52, [R68] ;  /* 0x0000000044347984 */ /* 0x0002220000000a00 */
[----:B------:R-:W-:Y:S01]  /*12c0*/  IADD3 R64, R32, R64, RZ ;  /* 0x0000004020407210 */ /* 0x000fe20007ffe0ff */
[----:B--2---:R-:W-:Y:S01]  /*12d0*/  FADD.FTZ R38, R62, R38 ;  /* 0x000000263e267221 */ /* 0x004fe20000010000 */
[----:B------:R-:W-:Y:S01]  /*12e0*/  FADD.FTZ R36, R36, R63 ;  /* 0x0000003f24247221 */ /* 0x000fe20000010000 */
[----:B------:R-:W2:Y:S01]  /*12f0*/  LDS.64 R50, [R66] ;  /* 0x0000000042327984 */ /* 0x000ea20000000a00 */
[----:B------:R-:W-:Y:S01]  /*1300*/  IADD3 R34, R32, R34, RZ ;  /* 0x0000002220227210 */ /* 0x000fe20007ffe0ff */
[----:B---3--:R-:W-:Y:S01]  /*1310*/  FADD.FTZ R48, R38, R48 ;  /* 0x0000003026307221 */ /* 0x008fe20000010000 */
[----:B------:R-:W-:Y:S01]  /*1320*/  FADD.FTZ R36, R36, R39 ;  /* 0x0000002724247221 */ /* 0x000fe20000010000 */
[----:B------:R-:W3:Y:S01]  /*1330*/  LDS.64 R62, [R64] ;  /* 0x00000000403e7984 */ /* 0x000ee20000000a00 */
[----:B-1----:R-:W-:Y:S01]  /*1340*/  IADD3 R68, R32, R93, RZ ;  /* 0x0000005d20447210 */ /* 0x002fe20007ffe0ff */
[----:B------:R-:W-:Y:S01]  /*1350*/  FADD.FTZ R93, R48, R46 ;  /* 0x0000002e305d7221 */ /* 0x000fe20000010000 */
[----:B------:R-:W-:Y:S01]  /*1360*/  FADD.FTZ R36, R36, R49 ;  /* 0x0000003124247221 */ /* 0x000fe20000010000 */
[----:B------:R-:W1:Y:S01]  /*1370*/  LDS.64 R38, [R34] ;  /* 0x0000000022267984 */ /* 0x000e620000000a00 */
[----:B------:R-:W-:Y:S01]  /*1380*/  IADD3 R46, R32, R89, RZ ;  /* 0x00000059202e7210 */ /* 0x000fe20007ffe0ff */
[----:B----4-:R-:W-:Y:S01]  /*1390*/  FADD.FTZ R93, R93, R60 ;  /* 0x0000003c5d5d7221 */ /* 0x010fe20000010000 */
[----:B------:R-:W-:Y:S01]  /*13a0*/  FADD.FTZ R36, R36, R47 ;  /* 0x0000002f24247221 */ /* 0x000fe20000010000 */
[----:B------:R-:W4:Y:S01]  /*13b0*/  LDS.64 R48, [R68] ;  /* 0x0000000044307984 */ /* 0x000f220000000a00 */
[----:B------:R-:W-:-:S02]  /*13c0*/  IADD3 R91, R32, R91, RZ ;  /* 0x0000005b205b7210 */ /* 0x000fc40007ffe0ff */
[----:B------:R-:W-:Y:S01]  /*13d0*/  FADD.FTZ R36, R36, R61 ;  /* 0x0000003d24247221 */ /* 0x000fe20000010000 */
[----:B------:R-:W4:Y:S01]  /*13e0*/  LDS.64 R46, [R46] ;  /* 0x000000002e2e7984 */ /* 0x000f220000000a00 */
[----:B------:R-:W-:-:S03]  /*13f0*/  FADD.FTZ R93, R93, R44 ;  /* 0x0000002c5d5d7221 */ /* 0x000fc60000010000 */
[----:B------:R-:W4:Y:S01]  /*1400*/  LDS.64 R60, [R91] ;  /* 0x000000005b3c7984 */ /* 0x000f220000000a00 */
        /* <DEDUP_REMOVED lines=9> */
[----:B--2---:R-:W-:-:S03]  /*14a0*/  FADD.FTZ R93, R93, R50 ;  /* 0x000000325d5d7221 */ /* 0x004fc60000010000 */
[----:B------:R-:W-:Y:S01]  /*14b0*/  FADD.FTZ R36, R36, R51 ;  /* 0x0000003324247221 */ /* 0x000fe20000010000 */
[----:B---3--:R-:W-:-:S03]  /*14c0*/  FADD.FTZ R93, R93, R62 ;  /* 0x0000003e5d5d7221 */ /* 0x008fc60000010000 */
[----:B------:R-:W-:Y:S01]  /*14d0*/  FADD.FTZ R36, R36, R63 ;  /* 0x0000003f24247221 */ /* 0x000fe20000010000 */
[----:B-1----:R-:W-:-:S03]  /*14e0*/  FADD.FTZ R93, R93, R38 ;  /* 0x000000265d5d7221 */ /* 0x002fc60000010000 */
[----:B------:R-:W-:Y:S01]  /*14f0*/  FADD.FTZ R36, R36, R39 ;  /* 0x0000002724247221 */ /* 0x000fe20000010000 */
[----:B----4-:R-:W-:-:S03]  /*1500*/  FADD.FTZ R93, R93, R48 ;  /* 0x000000305d5d7221 */ /* 0x010fc60000010000 */
[----:B------:R-:W-:Y:S01]  /*1510*/  FADD.FTZ R36, R36, R49 ;  /* 0x0000003124247221 */ /* 0x000fe20000010000 */
[----:B------:R-:W-:-:S03]  /*1520*/  FADD.FTZ R93, R93, R46 ;  /* 0x0000002e5d5d7221 */ /* 0x000fc60000010000 */
[----:B------:R-:W-:Y:S01]  /*1530*/  FADD.FTZ R36, R36, R47 ;  /* 0x0000002f24247221 */ /* 0x000fe20000010000 */
[----:B------:R-:W-:-:S03]  /*1540*/  FADD.FTZ R60, R93, R60 ;  /* 0x0000003c5d3c7221 */ /* 0x000fc60000010000 */
[----:B------:R-:W-:-:S07]  /*1550*/  FADD.FTZ R61, R36, R61 ;  /* 0x0000003d243d7221 */ /* 0x000fce0000010000 */
.L_x_3677:
[----:B------:R-:W-:Y:S05]  /*1560*/  BSYNC B0 ;  /* 0x0000000000007941 */ /* 0x000fea0003800000 */
.L_x_3676:
[----:B-1----:R-:W1:Y:S01]  /*1570*/  SHFL.BFLY PT, R39, R60, 0x2, 0x1f ;  /* 0x0c401f003c277f89 */ /* 0x002e6200000e0000 */
[C---:B------:R-:W-:Y:S02]  /*1580*/  LOP3.LUT P2, RZ, R4.reuse, 0xfffffff3, RZ, 0xc0, !PT ;  /* 0xfffffff304ff7812 */ /* 0x040fe4000784c0ff */
[C---:B------:R-:W-:Y:S01]  /*1590*/  ISETP.NE.AND P3, PT, R4.reuse, RZ, PT ;  /* 0x000000ff0400720c */ /* 0x040fe20003f65270 */
[----:B------:R-:W2:Y:S01]  /*15a0*/  SHFL.BFLY PT, R32, R61, 0x2, 0x1f ;  /* 0x0c401f003d207f89 */ /* 0x000ea200000e0000 */
[----:B------:R-:W-:-:S09]  /*15b0*/  ISETP.GT.U32.AND P1, PT, R4, 0x3f, PT ;  /* 0x0000003f0400780c */ /* 0x000fd20003f24070 */
[----:B------:R-:W3:Y:S01]  /*15c0*/  @!P2 LDC.64 R44, c[0x0][0x248] ;  /* 0x00009200ff2cab82 */ /* 0x000ee20000000a00 */
[----:B-1----:R-:W-:Y:S01]  /*15d0*/  FADD.FTZ R34, R39, R60 ;  /* 0x0000003c27227221 */ /* 0x002fe20000010000 */
[----:B--2---:R-:W-:-:S04]  /*15e0*/  FADD.FTZ R36, R32, R61 ;  /* 0x0000003d20247221 */ /* 0x004fc80000010000 */
[----:B------:R-:W1:Y:S01]  /*15f0*/  SHFL.BFLY PT, R47, R34, 0x1, 0x1f ;  /* 0x0c201f00222f7f89 */ /* 0x000e6200000e0000 */
[----:B0-----:R-:W-:-:S03]  /*1600*/  @!P2 IMAD R32, R6, R7, UR8 ;  /* 0x000000080620ae24 */ /* 0x001fc6000f8e0207 */
[----:B------:R-:W0:Y:S02]  /*1610*/  SHFL.BFLY PT, R49, R36, 0x1, 0x1f ;  /* 0x0c201f0024317f89 */ /* 0x000e2400000e0000 */
[----:B------:R-:W-:-:S04]  /*1620*/  @!P2 LEA R32, R32, R5, 0x6 ;  /* 0x000000052020a211 */ /* 0x000fc800078e30ff */
[----:B------:R-:W-:-:S05]  /*1630*/  @!P2 SHF.L.U32 R39, R32, 0x1, RZ ;  /* 0x000000012027a819 */ /* 0x000fca00000006ff */
[----:B---3--:R-:W-:-:S04]  /*1640*/  @!P2 IMAD.WIDE.U32 R44, R39, 0x4, R44 ;  /* 0x00000004272ca825 */ /* 0x008fc800078e002c */
[----:B-1----:R-:W-:Y:S01]  /*1650*/  @!P2 FADD.FTZ R38, R34, R47 ;  /* 0x0000002f2226a221 */ /* 0x002fe20000010000 */
[----:B------:R-:W-:Y:S01]  /*1660*/  MOV R34, RZ ;  /* 0x000000ff00227202 */ /* 0x000fe20000000f00 */
[----:B0-----:R-:W-:Y:S01]  /*1670*/  @!P2 FADD.FTZ R39, R36, R49 ;  /* 0x000000312427a221 */ /* 0x001fe20000010000 */
[----:B------:R-:W-:-:S04]  /*1680*/  HFMA2.MMA R36, -RZ, RZ, 0, 0 ;  /* 0x00000000ff247435 */ /* 0x000fc800000001ff */
[----:B------:R0:W-:Y:S01]  /*1690*/  @!P2 STG.E.64 desc[UR10][R44.64], R38 ;  /* 0x000000262c00a986 */ /* 0x0001e2000c101b0a */
[----:B------:R-:W-:Y:S06]  /*16a0*/  BAR.SYNC.DEFER_BLOCKING 0x0 ;  /* 0x0000000000007b1d */ /* 0x000fec0000010000 */
[----:B------:R-:W-:Y:S05]  /*16b0*/  @P3 BRA `(.L_x_3678) ;  /* 0x0000000000283947 */ /* 0x000fea0003800000 */
[----:B------:R-:W-:Y:S06]  /*16c0*/  MEMBAR.ALL.GPU ;  /* 0x0000000000007992 */ /* 0x000fec000000a000 */
[----:B------:R-:W-:-:S00]  /*16d0*/  ERRBAR ;  /* 0x00000000000079ab */ /* 0x000fc00000000000 */
[----:B------:R-:W-:Y:S06]  /*16e0*/  CGAERRBAR ;  /* 0x00000000000075ab */ /* 0x000fec0000000000 */
[----:B------:R1:W5:Y:S02]  /*16f0*/  ATOM.E.ADD.STRONG.GPU PT, R32, desc[UR10][R86.64], R10 ;  /* 0x0000000a5620798a */ /* 0x00036400081ee1ca */
.L_x_3679:
[----:B0-----:R-:W2:Y:S04]  /*1700*/  LD.E.STRONG.GPU R39, desc[UR10][R86.64] ;  /* 0x0000000a56277980 */ /* 0x001ea8000c10f900 */
[----:B--2---:R-:W-:Y:S01]  /*1710*/  CCTL.IVALL ;  /* 0x00000000ff00798f */ /* 0x004fe20002000000 */
[----:B------:R-:W-:Y:S05]  /*1720*/  YIELD ;  /* 0x0000000000007946 */ /* 0x000fea0003800000 */
[----:B-----5:R-:W-:-:S04]  /*1730*/  LOP3.LUT R39, R39, R32, RZ, 0x3c, !PT ;  /* 0x0000002027277212 */ /* 0x020fc800078e3cff */
[----:B------:R-:W-:-:S13]  /*1740*/  ISETP.GT.AND P2, PT, R39, -0x1, PT ;  /* 0xffffffff2700780c */ /* 0x000fda0003f44270 */
[----:B------:R-:W-:Y:S05]  /*1750*/  @P2 BRA `(.L_x_3679) ;  /* 0xfffffffc00e82947 */ /* 0x000fea000383ffff */
.L_x_3678:
[----:B------:R-:W-:Y:S05]  /*1760*/  WARPSYNC.ALL ;  /* 0x0000000000007948 */ /* 0x000fea0003800000 */
[----:B------:R-:W-:Y:S06]  /*1770*/  BAR.SYNC.DEFER_BLOCKING 0x0 ;  /* 0x0000000000007b1d */ /* 0x000fec0000010000 */
[----:B------:R-:W-:Y:S04]  /*1780*/  BSSY B0, `(.L_x_3680) ;  /* 0x000000d000007945 */ /* 0x000fe80003800000 */
[----:B------:R-:W-:Y:S05]  /*1790*/  @P1 BRA `(.L_x_3681) ;  /* 0x00000000002c1947 */ /* 0x000fea0003800000 */
[----:B0-----:R-:W0:Y:S01]  /*17a0*/  LDC.64 R38, c[0x0][0x248] ;  /* 0x00009200ff267b82 */ /* 0x001e220000000a00 */
[----:B------:R-:W-:Y:S01]  /*17b0*/  IMAD R45, R6, R7, UR8 ;  /* 0x00000008062d7e24 */ /* 0x000fe2000f8e0207 */
[C---:B------:R-:W-:Y:S02]  /*17c0*/  LOP3.LUT R34, R4.reuse, 0x7ffffff0, RZ, 0xc0, !PT ;  /* 0x7ffffff004227812 */ /* 0x040fe400078ec0ff */
[----:B------:R-:W-:Y:S02]  /*17d0*/  LOP3.LUT R32, R4, 0xf, RZ, 0xc0, !PT ;  /* 0x0000000f04207812 */ /* 0x000fe400078ec0ff */
[----:B------:R-:W-:-:S04]  /*17e0*/  LEA R45, R45, R34, 0x6 ;  /* 0x000000222d2d7211 */ /* 0x000fc800078e30ff */
[----:B------:R-:W-:-:S04]  /*17f0*/  IADD3 R32, R32, R45, RZ ;  /* 0x0000002d20207210 */ /* 0x000fc80007ffe0ff */
[----:B------:R-:W-:-:S05]  /*1800*/  SHF.L.U32 R45, R32, 0x1, RZ ;  /* 0x00000001202d7819 */ /* 0x000fca00000006ff */
[----:B0-----:R-:W-:-:S06]  /*1810*/  IMAD.WIDE.U32 R38, R45, 0x4, R38 ;  /* 0x000000042d267825 */ /* 0x001fcc00078e0026 */
[----:B------:R-:W2:Y:S02]  /*1820*/  LDG.E.64 R38, desc[UR10][R38.64] ;  /* 0x0000000a26267981 */ /* 0x000ea4000c1e1b00 */
[----:B--2---:R-:W-:Y:S01]  /*1830*/  FADD.FTZ R36, RZ, R38 ;  /* 0x00000026ff247221 */ /* 0x004fe20000010000 */
[----:B------:R-:W-:-:S07]  /*1840*/  FADD.FTZ R34, RZ, R39 ;  /* 0x00000027ff227221 */ /* 0x000fce0000010000 */
.L_x_3681:
[----:B------:R-:W-:Y:S05]  /*1850*/  BSYNC B0 ;  /* 0x0000000000007941 */ /* 0x000fea0003800000 */
.L_x_3680:
        /* <DEDUP_REMOVED lines=16> */
[----:B0-----:R-:W-:-:S04]  /*1960*/  @!P1 FADD.FTZ R38, R47, R38 ;  /* 0x000000262f269221 */ /* 0x001fc80000010000 */
[----:B------:R-:W-:Y:S01]  /*1970*/  @!P1 FMUL.FTZ R38, R38, 4.8828125727595761418e-05 ;  /* 0x384ccccd26269820 */ /* 0x000fe20000410000 */
[----:B--2---:R-:W-:-:S03]  /*1980*/  @!P1 FADD.FTZ R39, R49, R34 ;  /* 0x0000002231279221 */ /* 0x004fc60000010000 */
[----:B------:R-:W-:-:S04]  /*1990*/  @!P1 FMUL.FTZ R32, R38, R38 ;  /* 0x0000002626209220 */ /* 0x000fc80000410000 */
[----:B------:R-:W-:-:S05]  /*19a0*/  @!P1 FFMA.FTZ R39, R39, 4.8828125727595761418e-05, -R32 ;  /* 0x384ccccd27279823 */ /* 0x000fca0000010820 */
[----:B------:R-:W-:-:S05]  /*19b0*/  @!P1 FMNMX.FTZ R39, RZ, R39, !PT ;  /* 0x00000027ff279209 */ /* 0x000fca0007810000 */
[----:B------:R0:W-:Y:S01]  /*19c0*/  @!P1 STS.64 [R12+UR4], R38 ;  /* 0x000000260c009988 */ /* 0x0001e20008000a04 */
[----:B------:R-:W-:Y:S06]  /*19d0*/  BAR.SYNC.DEFER_BLOCKING 0x0 ;  /* 0x0000000000007b1d */ /* 0x000fec0000010000 */
[----:B------:R-:W-:Y:S05]  /*19e0*/  @P0 BRA `(.L_x_3683) ;  /* 0x0000000000240947 */ /* 0x000fea0003800000 */
[----:B0-----:R-:W0:Y:S01]  /*19f0*/  LDS.64 R38, [R13] ;  /* 0x000000000d267984 */ /* 0x001e220000000a00 */
        /* <DEDUP_REMOVED lines=8> */
.L_x_3683:
[----:B------:R-:W-:Y:S05]  /*1a80*/  BSYNC B0 ;  /* 0x0000000000007941 */ /* 0x000fea0003800000 */
.L_x_3682:
[----:B------:R-:W3:Y:S01]  /*1a90*/  S2UR UR6, SR_CgaCtaId ;  /* 0x00000000000679c3 */ /* 0x000ee20000008800 */
[----:B------:R-:W-:Y:S01]  /*1aa0*/  IMAD R18, R17, 0x50, R18 ;  /* 0x0000005011127824 */ /* 0x000fe200078e0212 */
[----:B------:R-:W-:Y:S01]  /*1ab0*/  UMOV UR5, 0x400 ;  /* 0x0000040000057882 */ /* 0x000fe20000000000 */
[----:B------:R-:W-:Y:S01]  /*1ac0*/  IADD3 R85, RZ, -R85, RZ ;  /* 0x80000055ff557210 */ /* 0x000fe20007ffe0ff */
[----:B------:R-:W-:Y:S01]  /*1ad0*/  UIADD3 UR5, UR5, 0xc80, URZ ;  /* 0x00000c8005057890 */ /* 0x000fe2000fffe03f */
[----:B-----5:R-:W-:Y:S01]  /*1ae0*/  HADD2.F32 R20, -RZ, R40.H0_H0 ;  /* 0x20000028ff147230 */ /* 0x020fe20000004100 */
[----:B------:R-:W-:Y:S01]  /*1af0*/  SHF.L.U32 R18, R18, 0x2, RZ ;  /* 0x0000000212127819 */ /* 0x000fe200000006ff */
[----:B0-2---:R-:W-:Y:S01]  /*1b00*/  HADD2.F32 R39, -RZ, R42.H0_H0 ;  /* 0x2000002aff277230 */ /* 0x005fe20000004100 */
[----:B------:R-:W-:Y:S01]  /*1b10*/  LOP3.LUT R7, R7, 0x1, RZ, 0x3c, !PT ;  /* 0x0000000107077812 */ /* 0x000fe200078e3cff */
[----:B------:R-:W-:Y:S02]  /*1b20*/  HADD2.F32 R40, -RZ, R40.H1_H1 ;  /* 0x30000028ff287230 */ /* 0x000fe40000004100 */
[----:B------:R-:W-:Y:S01]  /*1b30*/  IMAD.WIDE.U32 R18, R18, -0x33333333, RZ ;  /* 0xcccccccd12127825 */ /* 0x000fe200078e00ff */
[----:B------:R-:W-:-:S03]  /*1b40*/  MOV R18, R85 ;  /* 0x0000005500127202 */ /* 0x000fc60000000f00 */
[----:B------:R-:W-:Y:S01]  /*1b50*/  HADD2.F32 R45, -RZ, R42.H1_H1 ;  /* 0x3000002aff2d7230 */ /* 0x000fe20000004100 */
[----:B------:R-:W-:Y:S01]  /*1b60*/  LEA.HI R18, R19, R18, RZ, 0x1a ;  /* 0x0000001213127211 */ /* 0x000fe200078fd0ff */
[--C-:B------:R-:W-:Y:S02]  /*1b70*/  HADD2.F32 R47, -RZ, R41.reuse.H0_H0 ;  /* 0x20000029ff2f7230 */ /* 0x100fe40000004100 */
[----:B------:R-:W-:Y:S02]  /*1b80*/  HADD2.F32 R41, -RZ, R41.H1_H1 ;  /* 0x30000029ff297230 */ /* 0x000fe40000004100 */
[----:B------:R-:W-:Y:S01]  /*1b90*/  HADD2.F32 R38, -RZ, R43.H1_H1 ;  /* 0x3000002bff267230 */ /* 0x000fe20000004100 */
[----:B---3--:R-:W-:-:S03]  /*1ba0*/  ULEA UR5, UR6, UR5, 0x18 ;  /* 0x0000000506057291 */ /* 0x008fc6000f8ec03f */
[----:B------:R-:W-:-:S03]  /*1bb0*/  ULDC.64 UR6, c[0x0][0x210] ;  /* 0x0000840000067ab9 */ /* 0x000fc60000000a00 */
        /* <DEDUP_REMOVED lines=16> */
[----:B0-----:R-:W-:Y:S01]  /*1cc0*/  FMUL.FTZ R32, R32, R17 ;  /* 0x0000001120207220 */ /* 0x001fe20000410000 */
[C---:B------:R-:W-:Y:S01]  /*1cd0*/  FMUL.FTZ R34, R17.reuse, R34 ;  /* 0x0000002211227220 */ /* 0x040fe20000410000 */
[----:B------:R-:W-:Y:S01]  /*1ce0*/  FMUL.FTZ R35, R17, R46 ;  /* 0x0000002e11237220 */ /* 0x000fe20000410000 */
[----:B------:R-:W-:Y:S01]  /*1cf0*/  FADD.FTZ R46, R65, -R18 ;  /* 0x80000012412e7221 */ /* 0x000fe20000010000 */
[----:B------:R-:W-:Y:S01]  /*1d00*/  FFMA.FTZ R3, R32, R20, R39 ;  /* 0x0000001420037223 */ /* 0x000fe20000010027 */
[----:B------:R-:W-:Y:S01]  /*1d10*/  FFMA.FTZ R19, R34, R40, R45 ;  /* 0x0000002822137223 */ /* 0x000fe2000001002d */
[----:B------:R-:W-:-:S02]  /*1d20*/  HADD2.F32 R34, -RZ, R43.H0_H0 ;  /* 0x2000002bff227230 */ /* 0x000fc40000004100 */
[----:B------:R-:W-:Y:S01]  /*1d30*/  FMUL.FTZ R29, R17, R36 ;  /* 0x00000024111d7220 */ /* 0x000fe20000410000 */
[----:B------:R-:W-:Y:S01]  /*1d40*/  FMUL.FTZ R32, R3, -1.4426950216293334961 ;  /* 0xbfb8aa3b03207820 */ /* 0x000fe20000410000 */
[C---:B------:R-:W-:Y:S01]  /*1d50*/  FMUL.FTZ R37, R17.reuse, R46 ;  /* 0x0000002e11257220 */ /* 0x040fe20000410000 */
[----:B------:R-:W-:Y:S01]  /*1d60*/  FMUL.FTZ R33, R17, R42 ;  /* 0x0000002a11217220 */ /* 0x000fe20000410000 */
[----:B------:R-:W-:Y:S01]  /*1d70*/  FADD.FTZ R46, R67, -R18 ;  /* 0x80000012432e7221 */ /* 0x000fe20000010000 */
[----:B------:R0:W-:Y:S01]  /*1d80*/  MUFU.EX2 R31, R32 ;  /* 0x00000020001f7308 */ /* 0x0001e20000000800 */
[----:B------:R-:W-:Y:S01]  /*1d90*/  FFMA.FTZ R29, R29, R47, R34 ;  /* 0x0000002f1d1d7223 */ /* 0x000fe20000010022 */
[----:B------:R-:W-:Y:S01]  /*1da0*/  FMUL.FTZ R36, R19, -1.4426950216293334961 ;  /* 0xbfb8aa3b13247820 */ /* 0x000fe20000410000 */
[----:B------:R-:W-:Y:S01]  /*1db0*/  FMUL.FTZ R43, R17, R46 ;  /* 0x0000002e112b7220 */ /* 0x000fe20000410000 */
[--C-:B------:R-:W-:Y:S01]  /*1dc0*/  FADD.FTZ R46, R69, -R18.reuse ;  /* 0x80000012452e7221 */ /* 0x100fe20000010000 */
[----:B------:R-:W-:Y:S01]  /*1dd0*/  FMUL.FTZ R49, R17, R50 ;  /* 0x0000003211317220 */ /* 0x000fe20000410000 */
[----:B------:R-:W-:Y:S01]  /*1de0*/  FMUL.FTZ R42, R29, -1.4426950216293334961 ;  /* 0xbfb8aa3b1d2a7820 */ /* 0x000fe20000410000 */
[--C-:B------:R-:W-:Y:S01]  /*1df0*/  FADD.FTZ R50, R73, -R18.reuse ;  /* 0x8000001249327221 */ /* 0x100fe20000010000 */
[----:B------:R-:W-:Y:S01]  /*1e00*/  FADD.FTZ R18, R83, -R18 ;  /* 0x8000001253127221 */ /* 0x000fe20000010000 */
[--C-:B0-----:R-:W-:Y:S01]  /*1e10*/  FFMA.FTZ R32, R33, R41, R38.reuse ;  /* 0x0000002921207223 */ /* 0x101fe20000010026 */
[----:B------:R-:W-:Y:S01]  /*1e20*/  FMUL.FTZ R33, R17, R44 ;  /* 0x0000002c11217220 */ /* 0x000fe20000410000 */
[----:B------:R-:W-:Y:S01]  /*1e30*/  FFMA.FTZ R43, R41, R43, R38 ;  /* 0x0000002b292b7223 */ /* 0x000fe20000010026 */
[C---:B------:R-:W-:Y:S01]  /*1e40*/  FMUL.FTZ R46, R17.reuse, R46 ;  /* 0x0000002e112e7220 */ /* 0x040fe20000410000 */
[----:B------:R-:W-:Y:S01]  /*1e50*/  FMUL.FTZ R44, R32, -1.4426950216293334961 ;  /* 0xbfb8aa3b202c7820 */ /* 0x000fe20000410000 */
[----:B------:R-:W-:Y:S01]  /*1e60*/  FFMA.FTZ R33, R20, R33, R39 ;  /* 0x0000002114217223 */ /* 0x000fe20000010027 */
[----:B------:R-:W0:Y:S01]  /*1e70*/  MUFU.EX2 R36, R36 ;  /* 0x0000002400247308 */ /* 0x000e220000000800 */
[----:B------:R-:W-:Y:S01]  /*1e80*/  FMUL.FTZ R59, R17, R58 ;  /* 0x0000003a113b7220 */ /* 0x000fe20000410000 */
[----:B------:R-:W-:Y:S01]  /*1e90*/  FFMA.FTZ R35, R40, R35, R45 ;  /* 0x0000002328237223 */ /* 0x000fe2000001002d */
[--C-:B------:R-:W-:Y:S01]  /*1ea0*/  FFMA.FTZ R37, R47, R37, R34.reuse ;  /* 0x000000252f257223 */ /* 0x100fe20000010022 */
[C---:B------:R-:W-:Y:S01]  /*1eb0*/  FMUL.FTZ R50, R17.reuse, R50 ;  /* 0x0000003211327220 */ /* 0x040fe20000410000 */
[C---:B------:R-:W-:Y:S01]  /*1ec0*/  FMUL.FTZ R52, R17.reuse, R52 ;  /* 0x0000003411347220 */ /* 0x040fe20000410000 */
[----:B------:R-:W-:Y:S01]  /*1ed0*/  FMUL.FTZ R18, R17, R18 ;  /* 0x0000001211127220 */ /* 0x000fe20000410000 */
[----:B------:R-:W-:Y:S01]  /*1ee0*/  FMUL.FTZ R48, R33, -1.4426950216293334961 ;  /* 0xbfb8aa3b21307820 */ /* 0x000fe20000410000 */
[----:B------:R-:W2:Y:S01]  /*1ef0*/  MUFU.EX2 R42, R42 ;  /* 0x0000002a002a7308 */ /* 0x000ea20000000800 */
[----:B------:R-:W-:Y:S01]  /*1f00*/  FMUL.FTZ R54, R43, -1.4426950216293334961 ;  /* 0xbfb8aa3b2b367820 */ /* 0x000fe20000410000 */
[C-C-:B------:R-:W-:Y:S01]  /*1f10*/  FFMA.FTZ R46, R20.reuse, R46, R39.reuse ;  /* 0x0000002e142e7223 */ /* 0x140fe20000010027 */
[----:B------:R-:W-:Y:S01]  /*1f20*/  FFMA.FTZ R20, R20, R59, R39 ;  /* 0x0000003b14147223 */ /* 0x000fe20000010027 */
[C---:B------:R-:W-:Y:S01]  /*1f30*/  FMUL.FTZ R60, R17.reuse, R60 ;  /* 0x0000003c113c7220 */ /* 0x040fe20000410000 */
[----:B------:R-:W-:Y:S01]  /*1f40*/  FMUL.FTZ R62, R17, R62 ;  /* 0x0000003e113e7220 */ /* 0x000fe20000410000 */
[----:B------:R-:W-:Y:S01]  /*1f50*/  FMUL.FTZ R51, R35, -1.4426950216293334961 ;  /* 0xbfb8aa3b23337820 */ /* 0x000fe20000410000 */
[----:B------:R-:W-:Y:S01]  /*1f60*/  FMUL.FTZ R53, R37, -1.4426950216293334961 ;  /* 0xbfb8aa3b25357820 */ /* 0x000fe20000410000 */
[----:B------:R-:W3:Y:S01]  /*1f70*/  MUFU.EX2 R44, R44 ;  /* 0x0000002c002c7308 */ /* 0x000ee20000000800 */
[--C-:B------:R-:W-:Y:S01]  /*1f80*/  FFMA.FTZ R49, R40, R49, R45.reuse ;  /* 0x0000003128317223 */ /* 0x100fe2000001002d */
[----:B------:R-:W-:Y:S01]  /*1f90*/  FFMA.FTZ R50, R47, R50, R34 ;  /* 0x000000322f327223 */ /* 0x000fe20000010022 */
[C-C-:B------:R-:W-:Y:S01]  /*1fa0*/  FFMA.FTZ R52, R41.reuse, R52, R38.reuse ;  /* 0x0000003429347223 */ /* 0x140fe20000010026 */
[----:B------:R-:W-:Y:S01]  /*1fb0*/  FFMA.FTZ R38, R41, R18, R38 ;  /* 0x0000001229267223 */ /* 0x000fe20000010026 */
[----:B------:R-:W-:Y:S01]  /*1fc0*/  FMUL.FTZ R59, R20, -1.4426950216293334961 ;  /* 0xbfb8aa3b143b7820 */ /* 0x000fe20000410000 */
[----:B------:R-:W-:Y:S01]  /*1fd0*/  FFMA.FTZ R40, R40, R60, R45 ;  /* 0x0000003c28287223 */ /* 0x000fe2000001002d */
[----:B------:R-:W-:Y:S01]  /*1fe0*/  FFMA.FTZ R34, R47, R62, R34 ;  /* 0x0000003e2f227223 */ /* 0x000fe20000010022 */
[----:B------:R-:W4:Y:S01]  /*1ff0*/  MUFU.EX2 R48, R48 ;  /* 0x0000003000307308 */ /* 0x000f220000000800 */
[----:B------:R-:W-:Y:S01]  /*2000*/  FMUL.FTZ R55, R46, -1.4426950216293334961 ;  /* 0xbfb8aa3b2e377820 */ /* 0x000fe20000410000 */
[----:B------:R-:W-:Y:S01]  /*2010*/  FMUL.FTZ R56, R49, -1.4426950216293334961 ;  /* 0xbfb8aa3b31387820 */ /* 0x000fe20000410000 */
[----:B------:R-:W-:Y:S01]  /*2020*/  FMUL.FTZ R57, R50, -1.4426950216293334961 ;  /* 0xbfb8aa3b32397820 */ /* 0x000fe20000410000 */
[----:B------:R-:W-:Y:S01]  /*2030*/  FMUL.FTZ R18, R38, -1.4426950216293334961 ;  /* 0xbfb8aa3b26127820 */ /* 0x000fe20000410000 */
[----:B------:R-:W-:Y:S01]  /*2040*/  FMUL.FTZ R58, R52, -1.4426950216293334961 ;  /* 0xbfb8aa3b343a7820 */ /* 0x000fe20000410000 */
[----:B------:R-:W-:Y:S01]  /*2050*/  FMUL.FTZ R60, R40, -1.4426950216293334961 ;  /* 0xbfb8aa3b283c7820 */ /* 0x000fe20000410000 */
[----:B------:R-:W-:Y:S01]  /*2060*/  FMUL.FTZ R17, R34, -1.4426950216293334961 ;  /* 0xbfb8aa3b22117820 */ /* 0x000fe20000410000 */
[----:B------:R-:W1:Y:S01]  /*2070*/  MUFU.EX2 R54, R54 ;  /* 0x0000003600367308 */ /* 0x000e620000000800 */
[----:B0-----:R-:W-:Y:S01]  /*2080*/  FADD.FTZ R36, R36, 1 ;  /* 0x3f80000024247421 */ /* 0x001fe20000010000 */
[----:B------:R-:W-:Y:S01]  /*2090*/  FADD.FTZ R31, R31, 1 ;  /* 0x3f8000001f1f7421 */ /* 0x000fe20000010000 */
[----:B--2---:R-:W-:Y:S01]  /*20a0*/  FADD.FTZ R42, R42, 1 ;  /* 0x3f8000002a2a7421 */ /* 0x004fe20000010000 */
[----:B---3--:R-:W-:-:S04]  /*20b0*/  FADD.FTZ R44, R44, 1 ;  /* 0x3f8000002c2c7421 */ /* 0x008fc80000010000 */
[----:B------:R-:W0:Y:S01]  /*20c0*/  MUFU.EX2 R51, R51 ;  /* 0x0000003300337308 */ /* 0x000e220000000800 */
[----:B----4-:R-:W-:-:S07]  /*20d0*/  FADD.FTZ R48, R48, 1 ;  /* 0x3f80000030307421 */ /* 0x010fce0000010000 */
        /* <DEDUP_REMOVED lines=17> */
[----:B--2---:R-:W-:Y:S01]  /*21f0*/  FADD.FTZ R41, R18, 1 ;  /* 0x3f80000012297421 */ /* 0x004fe20000010000 */
[----:B------:R-:W-:-:S06]  /*2200*/  IADD3 R18, P1, R21, UR6, RZ ;  /* 0x0000000615127c10 */ /* 0x000fcc000ff3e0ff */
[----:B------:R-:W2:Y:S01]  /*2210*/  MUFU.RCP R58, R31 ;  /* 0x0000001f003a7308 */ /* 0x000ea20000001000 */
[----:B-1----:R-:W-:-:S07]  /*2220*/  FADD.FTZ R60, R60, 1 ;  /* 0x3f8000003c3c7421 */ /* 0x002fce0000010000 */
[----:B------:R-:W1:Y:S01]  /*2230*/  MUFU.RCP R36, R36 ;  /* 0x0000002400247308 */ /* 0x000e620000001000 */
[----:B0-----:R-:W-:-:S07]  /*2240*/  FADD.FTZ R17, R17, 1 ;  /* 0x3f80000011117421 */ /* 0x001fce0000010000 */
[----:B------:R-:W0:Y:S01]  /*2250*/  MUFU.RCP R42, R42 ;  /* 0x0000002a002a7308 */ /* 0x000e220000001000 */
[----:B--2---:R-:W-:-:S07]  /*2260*/  FMUL.FTZ R3, R3, R58 ;  /* 0x0000003a03037220 */ /* 0x004fce0000410000 */
[----:B------:R-:W2:Y:S01]  /*2270*/  MUFU.RCP R47, R44 ;  /* 0x0000002c002f7308 */ /* 0x000ea20000001000 */
[----:B-1----:R-:W-:Y:S01]  /*2280*/  FMUL.FTZ R36, R19, R36 ;  /* 0x0000002413247220 */ /* 0x002fe20000410000 */
[----:B------:R-:W-:-:S04]  /*2290*/  IADD3.X R19, R22, UR7, RZ, P1, !PT ;  /* 0x0000000716137c10 */ /* 0x000fc80008ffe4ff */
[----:B------:R-:W-:Y:S02]  /*22a0*/  F2FP.F16.F32.PACK_AB R3, R36, R3 ;  /* 0x000000032403723e */ /* 0x000fe400000000ff */
[----:B------:R-:W1:Y:S01]  /*22b0*/  MUFU.RCP R48, R48 ;  /* 0x0000003000307308 */ /* 0x000e620000001000 */
[----:B0-----:R-:W-:Y:S01]  /*22c0*/  FMUL.FTZ R29, R29, R42 ;  /* 0x0000002a1d1d7220 */ /* 0x001fe20000410000 */
[C---:B------:R-:W-:Y:S02]  /*22d0*/  PRMT R21, R3.reuse, 0x7610, R21 ;  /* 0x0000761003157816 */ /* 0x040fe40000000015 */
[----:B------:R-:W-:-:S03]  /*22e0*/  PRMT R22, R3, 0x7632, R22 ;  /* 0x0000763203167816 */ /* 0x000fc60000000016 */
[----:B------:R0:W-:Y:S01]  /*22f0*/  STG.E.U16 desc[UR10][R18.64], R21 ;  /* 0x0000001512007986 */ /* 0x0001e2000c10150a */
[----:B------:R-:W3:Y:S01]  /*2300*/  MUFU.RCP R62, R51 ;  /* 0x00000033003e7308 */ /* 0x000ee20000001000 */
[----:B--2---:R-:W-:Y:S02]  /*2310*/  FMUL.FTZ R32, R32, R47 ;  /* 0x0000002f20207220 */ /* 0x004fe40000410000 */
[----:B------:R2:W-:Y:S03]  /*2320*/  STG.E.U16 desc[UR10][R18.64+0x2], R22 ;  /* 0x0000021612007986 */ /* 0x0005e6000c10150a */
[----:B------:R-:W-:Y:S02]  /*2330*/  F2FP.F16.F32.PACK_AB R29, R32, R29 ;  /* 0x0000001d201d723e */ /* 0x000fe400000000ff */
[----:B------:R-:W4:Y:S01]  /*2340*/  MUFU.RCP R64, R53 ;  /* 0x0000003500407308 */ /* 0x000f220000001000 */
[----:B-1----:R-:W-:-:S02]  /*2350*/  FMUL.FTZ R33, R33, R48 ;  /* 0x0000003021217220 */ /* 0x002fc40000410000 */
[----:B------:R-:W-:Y:S05]  /*2360*/  STG.E.U16 desc[UR10][R18.64+0x4], R29 ;  /* 0x0000041d12007986 */ /* 0x000fea000c10150a */
[----:B------:R-:W1:Y:S01]  /*2370*/  MUFU.RCP R54, R54 ;  /* 0x0000003600367308 */ /* 0x000e620000001000 */
[----:B---3--:R-:W-:-:S05]  /*2380*/  FMUL.FTZ R42, R35, R62 ;  /* 0x0000003e232a7220 */ /* 0x008fca0000410000 */
[----:B------:R-:W-:Y:S02]  /*2390*/  F2FP.F16.F32.PACK_AB R33, R42, R33 ;  /* 0x000000212a21723e */ /* 0x000fe400000000ff */
[----:B------:R-:W3:Y:S01]  /*23a0*/  MUFU.RCP R31, R45 ;  /* 0x0000002d001f7308 */ /* 0x000ee20000001000 */
[----:B----4-:R-:W-:-:S07]  /*23b0*/  FMUL.FTZ R37, R37, R64 ;  /* 0x0000004025257220 */ /* 0x010fce0000410000 */
[----:B------:R-:W4:Y:S01]  /*23c0*/  MUFU.RCP R55, R55 ;  /* 0x0000003700377308 */ /* 0x000f220000001000 */
[----:B-1----:R-:W-:-:S05]  /*23d0*/  FMUL.FTZ R44, R43, R54 ;  /* 0x000000362b2c7220 */ /* 0x002fca0000410000 */
[----:B------:R-:W-:Y:S02]  /*23e0*/  F2FP.F16.F32.PACK_AB R37, R44, R37 ;  /* 0x000000252c25723e */ /* 0x000fe400000000ff */
[----:B------:R-:W1:Y:S01]  /*23f0*/  MUFU.RCP R56, R56 ;  /* 0x0000003800387308 */ /* 0x000e620000001000 */
[----:B---3--:R-:W-:Y:S01]  /*2400*/  FMUL.FTZ R31, R20, R31 ;  /* 0x0000001f141f7220 */ /* 0x008fe20000410000 */
[----:B------:R-:W-:Y:S02]  /*2410*/  IADD3 R20, P1, R23, UR6, RZ ;  /* 0x0000000617147c10 */ /* 0x000fe4000ff3e0ff */
[----:B------:R-:W-:Y:S02]  /*2420*/  PRMT R23, R29, 0x7632, R23 ;  /* 0x000076321d177816 */ /* 0x000fe40000000017 */
[----:B0-----:R-:W-:Y:S02]  /*2430*/  IADD3.X R21, R24, UR7, RZ, P1, !PT ;  /* 0x0000000718157c10 */ /* 0x001fe40008ffe4ff */
[----:B------:R-:W0:Y:S01]  /*2440*/  MUFU.RCP R57, R57 ;  /* 0x0000003900397308 */ /* 0x000e220000001000 */
[----:B----4-:R-:W-:Y:S01]  /*2450*/  FMUL.FTZ R46, R46, R55 ;  /* 0x000000372e2e7220 */ /* 0x010fe20000410000 */
[----:B--2---:R-:W-:Y:S01]  /*2460*/  IADD3 R22, P1, R25, UR6, RZ ;  /* 0x0000000619167c10 */ /* 0x004fe2000ff3e0ff */
[----:B------:R2:W-:Y:S01]  /*2470*/  STG.E.U16 desc[UR10][R18.64+0x6], R23 ;  /* 0x0000061712007986 */ /* 0x0005e2000c10150a */
[----:B------:R-:W-:-:S03]  /*2480*/  PRMT R24, R33, 0x7632, R24 ;  /* 0x0000763221187816 */ /* 0x000fc60000000018 */
[----:B------:R-:W-:Y:S01]  /*2490*/  STG.E.U16 desc[UR10][R20.64], R33 ;  /* 0x0000002114007986 */ /* 0x000fe2000c10150a */
[----:B------:R-:W3:Y:S01]  /*24a0*/  MUFU.RCP R39, R39 ;  /* 0x0000002700277308 */ /* 0x000ee20000001000 */
[----:B-1----:R-:W-:Y:S02]  /*24b0*/  FMUL.FTZ R49, R49, R56 ;  /* 0x0000003831317220 */ /* 0x002fe40000410000 */
[----:B------:R-:W-:Y:S03]  /*24c0*/  STG.E.U16 desc[UR10][R20.64+0x2], R24 ;  /* 0x0000021814007986 */ /* 0x000fe6000c10150a */
[----:B------:R-:W-:Y:S01]  /*24d0*/  F2FP.F16.F32.PACK_AB R46, R49, R46 ;  /* 0x0000002e312e723e */ /* 0x000fe200000000ff */
[----:B------:R-:W-:Y:S01]  /*24e0*/  STG.E.U16 desc[UR10][R20.64+0x4], R37 ;  /* 0x0000042514007986 */ /* 0x000fe2000c10150a */
[----:B------:R-:W1:Y:S01]  /*24f0*/  MUFU.RCP R51, R60 ;  /* 0x0000003c00337308 */ /* 0x000e620000001000 */
[----:B0-----:R-:W-:Y:S01]  /*2500*/  FMUL.FTZ R50, R50, R57 ;  /* 0x0000003932327220 */ /* 0x001fe20000410000 */
[----:B--2---:R-:W-:-:S02]  /*2510*/  PRMT R19, R37, 0x7632, R19 ;  /* 0x0000763225137816 */ /* 0x004fc40000000013 */
[----:B------:R-:W-:Y:S02]  /*2520*/  IADD3.X R23, R26, UR7, RZ, P1, !PT ;  /* 0x000000071a177c10 */ /* 0x000fe40008ffe4ff */
[----:B------:R-:W-:Y:S01]  /*2530*/  IADD3 R18, P1, R27, UR6, RZ ;  /* 0x000000061b127c10 */ /* 0x000fe2000ff3e0ff */
[----:B------:R0:W-:Y:S01]  /*2540*/  STG.E.U16 desc[UR10][R20.64+0x6], R19 ;  /* 0x0000061314007986 */ /* 0x0001e2000c10150a */
[----:B------:R3:W2:Y:S03]  /*2550*/  MUFU.RCP R53, R17 ;  /* 0x0000001100357308 */ /* 0x0006a60000001000 */
[----:B------:R4:W-:Y:S05]  /*2560*/  STG.E.U16 desc[UR10][R22.64], R46 ;  /* 0x0000002e16007986 */ /* 0x0009ea000c10150a */
[----:B------:R-:W4:Y:S01]  /*2570*/  MUFU.RCP R41, R41 ;  /* 0x0000002900297308 */ /* 0x000f220000001000 */
[----:B---3--:R-:W-:Y:S01]  /*2580*/  FMUL.FTZ R17, R52, R39 ;  /* 0x0000002734117220 */ /* 0x008fe20000410000 */
[----:B-1----:R-:W-:Y:S01]  /*2590*/  FMUL.FTZ R40, R40, R51 ;  /* 0x0000003328287220 */ /* 0x002fe20000410000 */
[----:B0-----:R-:W-:-:S02]  /*25a0*/  IADD3.X R19, R28, UR7, RZ, P1, !PT ;  /* 0x000000071c137c10 */ /* 0x001fc40008ffe4ff */
[----:B------:R-:W-:Y:S02]  /*25b0*/  IADD3 R9, P1, R9, 0x9, RZ ;  /* 0x0000000909097810 */ /* 0x000fe40007f3e0ff */
[----:B------:R-:W-:Y:S01]  /*25c0*/  F2FP.F16.F32.PACK_AB R50, R17, R50 ;  /* 0x000000321132723e */ /* 0x000fe200000000ff */
[----:B--2---:R-:W-:Y:S01]  /*25d0*/  FMUL.FTZ R34, R34, R53 ;  /* 0x0000003522227220 */ /* 0x004fe20000410000 */
[----:B------:R-:W-:Y:S02]  /*25e0*/  F2FP.F16.F32.PACK_AB R31, R40, R31 ;  /* 0x0000001f281f723e */ /* 0x000fe400000000ff */
[----:B------:R-:W-:Y:S01]  /*25f0*/  PRMT R17, R46, 0x7632, R17 ;  /* 0x000076322e117816 */ /* 0x000fe20000000011 */
[----:B------:R1:W-:Y:S01]  /*2600*/  STG.E.U16 desc[UR10][R22.64+0x4], R50 ;  /* 0x0000043216007986 */ /* 0x0003e2000c10150a */
[----:B------:R-:W-:Y:S02]  /*2610*/  PRMT R21, R50, 0x7632, R21 ;  /* 0x0000763232157816 */ /* 0x000fe40000000015 */
[----:B------:R-:W-:Y:S01]  /*2620*/  IADD3.X R8, RZ, R8, RZ, P1, !PT ;  /* 0x00000008ff087210 */ /* 0x000fe20000ffe4ff */
[----:B----4-:R-:W-:Y:S01]  /*2630*/  FMUL.FTZ R3, R38, R41 ;  /* 0x0000002926037220 */ /* 0x010fe20000410000 */
[----:B------:R1:W-:Y:S01]  /*2640*/  STG.E.U16 desc[UR10][R22.64+0x2], R17 ;  /* 0x0000021116007986 */ /* 0x0003e2000c10150a */
[----:B------:R-:W-:-:S03]  /*2650*/  ISETP.GE.U32.AND P1, PT, R9, R0, PT ;  /* 0x000000000900720c */ /* 0x000fc60003f26070 */
[----:B------:R-:W-:Y:S01]  /*2660*/  F2FP.F16.F32.PACK_AB R34, R3, R34 ;  /* 0x000000220322723e */ /* 0x000fe200000000ff */
[----:B------:R1:W-:Y:S01]  /*2670*/  STG.E.U16 desc[UR10][R22.64+0x6], R21 ;  /* 0x0000061516007986 */ /* 0x0003e2000c10150a */
[----:B------:R-:W-:Y:S02]  /*2680*/  PRMT R3, R31, 0x7632, R3 ;  /* 0x000076321f037816 */ /* 0x000fe40000000003 */
[----:B------:R-:W-:Y:S01]  /*2690*/  PRMT R20, R34, 0x7632, R20 ;  /* 0x0000763222147816 */ /* 0x000fe20000000014 */
[----:B------:R1:W-:Y:S01]  /*26a0*/  STG.E.U16 desc[UR10][R18.64], R31 ;  /* 0x0000001f12007986 */ /* 0x0003e2000c10150a */
[----:B------:R-:W-:-:S03]  /*26b0*/  ISETP.GE.AND.EX P1, PT, R8, R2, PT, P1 ;  /* 0x000000020800720c */ /* 0x000fc60003f26310 */
[----:B------:R1:W-:Y:S04]  /*26c0*/  STG.E.U16 desc[UR10][R18.64+0x2], R3 ;  /* 0x0000020312007986 */ /* 0x0003e8000c10150a */
[----:B------:R1:W-:Y:S04]  /*26d0*/  STG.E.U16 desc[UR10][R18.64+0x4], R34 ;  /* 0x0000042212007986 */ /* 0x0003e8000c10150a */
[----:B------:R1:W-:Y:S02]  /*26e0*/  STG.E.U16 desc[UR10][R18.64+0x6], R20 ;  /* 0x0000061412007986 */ /* 0x0003e4000c10150a */
[----:B------:R-:W-:Y:S05]  /*26f0*/  @!P1 BRA `(.L_x_3684) ;  /* 0xffffffdc00149947 */ /* 0x000fea000383ffff */
[----:B------:R-:W-:Y:S05]  /*2700*/  EXIT ;  /* 0x000000000000794d */ /* 0x000fea0003800000 */
.L_x_3685:
        /* <DEDUP_REMOVED lines=15> */
.L_x_3814:


//--------------------- .text._ZN13group_norm_v214gn_cuda_kernelI6__halfLi320ELi3ELi16ELi80ELi256ELb1ELi16ELi320ELi320ELi4ELb1ELi21ELb0ELb0ENS_16CompileConditionILi900EEEEEvPT_PKS4_S7_S7_flPfS8_Pj --------------------------
	.section	.text._ZN13group_norm_v214gn_cuda_kernelI6__halfLi320ELi3ELi16ELi80ELi256ELb1ELi16ELi320ELi320ELi4ELb1ELi21ELb0ELb0ENS_16CompileConditionILi900EEEEEvPT_PKS4_S7_S7_flPfS8_Pj,"ax",@progbits
	.align	128
        .global         _ZN13group_norm_v214gn_cuda_kernelI6__halfLi320ELi3ELi16ELi80ELi256ELb1ELi16ELi320ELi320ELi4ELb1ELi21ELb0ELb0ENS_16CompileConditionILi900EEEEEvPT_PKS4_S7_S7_flPfS8_Pj
        .type           _ZN13group_norm_v214gn_cuda_kernelI6__halfLi320ELi3ELi16ELi80ELi256ELb1ELi16ELi320ELi320ELi4ELb1ELi21ELb0ELb0ENS_16CompileConditionILi900EEEEEvPT_PKS4_S7_S7_flPfS8_Pj,@function
        .size           _ZN13group_norm_v214gn_cuda_kernelI6__halfLi320ELi3ELi16ELi80ELi256ELb1ELi16ELi320ELi320ELi4ELb1ELi21ELb0ELb0ENS_16CompileConditionILi900EEEEEvPT_PKS4_S7_S7_flPfS8_Pj,(.L_x_3815 - _ZN13group_norm_v214gn_cuda_kernelI6__halfLi320ELi3ELi16ELi80ELi256ELb1ELi16ELi320ELi320ELi4ELb1ELi21ELb0ELb0ENS_16CompileConditionILi900EEEEEvPT_PKS4_S7_S7_flPfS8_Pj)
        .other          _ZN13group_norm_v214gn_cuda_kernelI6__halfLi320ELi3ELi16ELi80ELi256ELb1ELi16ELi320ELi320ELi4ELb1ELi21ELb0ELb0ENS_16CompileConditionILi900EEEEEvPT_PKS4_S7_S7_flPfS8_Pj,@"STO_CUDA_ENTRY STV_DEFAULT"
_ZN13group_norm_v214gn_cuda_kernelI6__halfLi320ELi3ELi16ELi80ELi256ELb1ELi16ELi320ELi320ELi4ELb1ELi21ELb0ELb0ENS_16CompileConditionILi900EEEEEvPT_PKS4_S7_S7_flPfS8_Pj:
.text._ZN13group_norm_v214gn_cuda_kernelI6__halfLi320ELi3ELi16ELi80ELi256ELb1ELi16ELi320ELi320ELi4ELb1ELi21ELb0ELb0ENS_16CompileConditionILi900EEEEEvPT_PKS4_S7_S7_flPfS8_Pj:
        /* <DEDUP_REMOVED lines=23> */
.L_x_3694:
[----:B------:R-:W-:Y:S01]  /*0170*/  IMAD.WIDE.U32 R8, R2, -0x33333333, RZ ;  /* 0xcccccccd02087825 */ /* 0x000fe200078e00ff */
[----:B-1----:R-:W-:Y:S01]  /*0180*/  LOP3.LUT R22, R5, 0x3, RZ, 0xc0, !PT ;  /* 0x0000000305167812 */ /* 0x002fe200078ec0ff */
[----:B------:R-:W-:Y:S01]  /*0190*/  ULDC.64 UR6, c[0x0][0x218] ;  /* 0x0000860000067ab9 */ /* 0x000fe20000000a00 */
[----:B------:R-:W-:Y:S02]  /*01a0*/  SHF.L.U32 R3, R4, 0x4, RZ ;  /* 0x0000000404037819 */ /* 0x000fe400000006ff */
[----:B------:R-:W-:Y:S01]  /*01b0*/  SHF.R.U32.HI R10, RZ, 0x6, R9 ;  /* 0x00000006ff0a7819 */ /* 0x000fe20000011609 */
[----:B------:R-:W-:Y:S01]  /*01c0*/  IMAD R46, R22, 0x140, RZ ;  /* 0x00000140162e7824 */ /* 0x000fe200078e02ff */
[----:B------:R-:W-:Y:S02]  /*01d0*/  LOP3.LUT R3, R3, 0xf0, RZ, 0xc0, !PT ;  /* 0x000000f003037812 */ /* 0x000fe400078ec0ff */
[----:B------:R-:W-:Y:S01]  /*01e0*/  SHF.R.U32.HI R9, RZ, 0x2, R6 ;  /* 0x00000002ff097819 */ /* 0x000fe20000011606 */
[----:B------:R-:W-:Y:S01]  /*01f0*/  IMAD R7, R10, -0x50, R2 ;  /* 0xffffffb00a077824 */ /* 0x000fe200078e0202 */
[----:B------:R-:W-:-:S02]  /*0200*/  SHF.R.U64 R8, R5, 0x2, R6 ;  /* 0x0000000205087819 */ /* 0x000fc40000001206 */
        /* <DEDUP_REMOVED lines=24> */
[----:B------:R-:W-:Y:S01]  /*0390*/  IADD3 R26, P0, R11, R26, RZ ;  /* 0x0000001a0b1a7210 */ /* 0x000fe20007f1e0ff */
[----:B------:R-:W0:Y:S03]  /*03a0*/  LDC.64 R28, c[0x0][0x220] ;  /* 0x00008800ff1c7b82 */ /* 0x000e260000000a00 */
[----:B------:R-:W4:Y:S01]  /*03b0*/  LDG.E.64.CONSTANT R56, desc[UR8][R56.64] ;  /* 0x0000000838387981 */ /* 0x000f22000c1e9b00 */
[----:B------:R-:W-:Y:S02]  /*03c0*/  IADD3.X R3, RZ, R13, RZ, P0, !PT ;  /* 0x0000000dff037210 */ /* 0x000fe400007fe4ff */
[----:B------:R-:W-:-:S04]  /*03d0*/  LEA R30, P0, R26, UR6, 0x1 ;  /* 0x000000061a1e7c11 */ /* 0x000fc8000f8008ff */
[----:B------:R-:W-:Y:S02]  /*03e0*/  LEA.HI.X R31, R26, UR7, R3, 0x1, P0 ;  /* 0x000000071a1f7c11 */ /* 0x000fe400080f0c03 */
[----:B------:R-:W1:Y:S04]  /*03f0*/  LDC.64 R26, c[0x0][0x228] ;  /* 0x00008a00ff1a7b82 */ /* 0x000e680000000a00 */
[----:B------:R-:W4:Y:S01]  /*0400*/  LDG.E.64.CONSTANT R30, desc[UR8][R30.64] ;  /* 0x000000081e1e7981 */ /* 0x000f22000c1e9b00 */
[----:B0-----:R-:W-:-:S06]  /*0410*/  IMAD.WIDE R28, R20, 0x2, R28 ;  /* 0x00000002141c7825 */ /* 0x001fcc00078e021c */
[----:B------:R-:W5:Y:S01]  /*0420*/  LDG.E.64.CONSTANT R28, desc[UR8][R28.64] ;  /* 0x000000081c1c7981 */ /* 0x000f62000c1e9b00 */
[----:B-1----:R-:W-:-:S06]  /*0430*/  IMAD.WIDE R26, R20, 0x2, R26 ;  /* 0x00000002141a7825 */ /* 0x002fcc00078e021a */
[----:B------:R-:W5:Y:S01]  /*0440*/  LDG.E.64.CONSTANT R26, desc[UR8][R26.64] ;  /* 0x000000081a1a7981 */ /* 0x000f62000c1e9b00 */
[----:B------:R-:W-:Y:S01]  /*0450*/  ISETP.GT.U32.AND P0, PT, R2, 0xf, PT ;  /* 0x0000000f0200780c */ /* 0x000fe20003f04070 */
[----:B------:R-:W-:Y:S01]  /*0460*/  BSSY B0, `(.L_x_3686) ;  /* 0x00000f1000007945 */ /* 0x000fe20003800000 */
[----:B------:R-:W-:Y:S01]  /*0470*/  CS2R R48, SRZ ;  /* 0x0000000000307805 */ /* 0x000fe2000001ff00 */
[--C-:B--2---:R-:W-:Y:S02]  /*0480*/  HADD2.F32 R3, -RZ, R18.reuse.H0_H0 ;  /* 0x20000012ff037230 */ /* 0x104fe40000004100 */
[----:B------:R-:W-:-:S03]  /*0490*/  HADD2.F32 R13, -RZ, R18.H1_H1 ;  /* 0x30000012ff0d7230 */ /* 0x000fc60000004100 */
[----:B------:R-:W-:Y:S01]  /*04a0*/  FFMA.FTZ R20, R3, R3, RZ ;  /* 0x0000000303147223 */ /* 0x000fe200000100ff */
[----:B------:R-:W-:Y:S01]  /*04b0*/  FADD.FTZ R18, RZ, R3 ;  /* 0x00000003ff127221 */ /* 0x000fe20000010000 */
[--C-:B------:R-:W-:Y:S02]  /*04c0*/  HADD2.F32 R15, -RZ, R19.reuse.H0_H0 ;  /* 0x20000013ff0f7230 */ /* 0x100fe40000004100 */
[----:B------:R-:W-:Y:S01]  /*04d0*/  FFMA.FTZ R20, R13, R13, R20 ;  /* 0x0000000d0d147223 */ /* 0x000fe20000010014 */
[----:B------:R-:W-:Y:S01]  /*04e0*/  FADD.FTZ R18, R18, R13 ;  /* 0x0000000d12127221 */ /* 0x000fe20000010000 */
[----:B------:R-:W-:Y:S02]  /*04f0*/  HADD2.F32 R17, -RZ, R19.H1_H1 ;  /* 0x30000013ff117230 */ /* 0x000fe40000004100 */
[----:B------:R-:W-:Y:S01]  /*0500*/  FFMA.FTZ R20, R15, R15, R20 ;  /* 0x0000000f0f147223 */ /* 0x000fe20000010014 */
[----:B------:R-:W-:Y:S01]  /*0510*/  FADD.FTZ R18, R18, R15 ;  /* 0x0000000f12127221 */ /* 0x000fe20000010000 */
[----:B---3--:R-:W-:-:S02]  /*0520*/  HADD2.F32 R19, -RZ, R24.H0_H0 ;  /* 0x20000018ff137230 */ /* 0x008fc40000004100 */
        /* <DEDUP_REMOVED lines=44> */
[----:B------:R-:W-:Y:S02]  /*07f0*/  MOV R24, 0x400 ;  /* 0x0000040000187802 */ /* 0x000fe40000000f00 */
[----:B------:R-:W-:Y:S02]  /*0800*/  LEA.HI R31, R2, R31, RZ, 0x1e ;  /* 0x0000001f021f7211 */ /* 0x000fe400078ff0ff */
[----:B------:R-:W-:-:S03]  /*0810*/  LOP3.LUT R48, R48, 0x18, RZ, 0xc0, !PT ;  /* 0x0000001830307812 */ /* 0x000fc600078ec0ff */
[----:B------:R-:W-:-:S05]  /*0820*/  IMAD R46, R31, 0x50, -R46 ;  /* 0x000000501f2e7824 */ /* 0x000fca00078e0a2e */
[----:B------:R-:W-:Y:S02]  /*0830*/  SHF.R.S32.HI R31, RZ, 0x1f, R46 ;  /* 0x0000001fff1f7819 */ /* 0x000fe4000001142e */
[----:B------:R-:W-:Y:S02]  /*0840*/  IADD3 R30, R46, 0x4, RZ ;  /* 0x000000042e1e7810 */ /* 0x000fe40007ffe0ff */
[----:B------:R-:W-:Y:S02]  /*0850*/  LEA.HI R31, R31, R46, RZ, 0x2 ;  /* 0x0000002e1f1f7211 */ /* 0x000fe400078f10ff */
[----:B------:R-:W-:Y:S02]  /*0860*/  SHF.R.S32.HI R33, RZ, 0x1f, R30 ;  /* 0x0000001fff217819 */ /* 0x000fe4000001141e */
[----:B------:R-:W-:Y:S02]  /*0870*/  SHF.R.S32.HI R31, RZ, 0x2, R31 ;  /* 0x00000002ff1f7819 */ /* 0x000fe4000001141f */
[----:B------:R-:W-:-:S02]  /*0880*/  LEA.HI R33, R33, R30, RZ, 0x2 ;  /* 0x0000001e21217211 */ /* 0x000fc400078f10ff */
[C---:B------:R-:W-:Y:S02]  /*0890*/  IADD3 R32, R46.reuse, 0x8, RZ ;  /* 0x000000082e207810 */ /* 0x040fe40007ffe0ff */
[----:B-1----:R-:W-:Y:S02]  /*08a0*/  LEA R24, R35, R24, 0x18 ;  /* 0x0000001823187211 */ /* 0x002fe400078ec0ff */
[----:B------:R-:W-:Y:S02]  /*08b0*/  SHF.R.S32.HI R33, RZ, 0x2, R33 ;  /* 0x00000002ff217819 */ /* 0x000fe40000011421 */
[----:B------:R-:W-:Y:S01]  /*08c0*/  SHF.R.S32.HI R35, RZ, 0x1f, R32 ;  /* 0x0000001fff237819 */ /* 0x000fe20000011420 */
[--C-:B------:R-:W-:Y:S01]  /*08d0*/  IMAD R31, R31, 0x28, R24.reuse ;  /* 0x000000281f1f7824 */ /* 0x100fe200078e0218 */
[----:B------:R-:W-:Y:S01]  /*08e0*/  IADD3 R44, R46, 0x18, RZ ;  /* 0x000000182e2c7810 */ /* 0x000fe20007ffe0ff */
[----:B------:R-:W-:Y:S01]  /*08f0*/  IMAD R33, R33, 0x28, R24 ;  /* 0x0000002821217824 */ /* 0x000fe200078e0218 */
[----:B------:R-:W-:-:S02]  /*0900*/  LEA.HI R35, R35, R32, RZ, 0x2 ;  /* 0x0000002023237211 */ /* 0x000fc400078f10ff */
[----:B------:R-:W-:Y:S02]  /*0910*/  IADD3 R31, R31, R48, RZ ;  /* 0x000000301f1f7210 */ /* 0x000fe40007ffe0ff */
[----:B------:R-:W-:Y:S02]  /*0920*/  IADD3 R32, R46, 0xc, RZ ;  /* 0x0000000c2e207810 */ /* 0x000fe40007ffe0ff */
[----:B------:R-:W-:Y:S02]  /*0930*/  IADD3 R33, R48, R33, RZ ;  /* 0x0000002130217210 */ /* 0x000fe40007ffe0ff */
[----:B------:R-:W0:Y:S01]  /*0940*/  LDS.64 R30, [R31] ;  /* 0x000000001f1e7984 */ /* 0x000e220000000a00 */
[----:B------:R-:W-:Y:S02]  /*0950*/  SHF.R.S32.HI R37, RZ, 0x1f, R32 ;  /* 0x0000001fff257819 */ /* 0x000fe40000011420 */
[----:B------:R-:W-:Y:S02]  /*0960*/  SHF.R.S32.HI R35, RZ, 0x2, R35 ;  /* 0x00000002ff237819 */ /* 0x000fe40000011423 */
[----:B------:R-:W-:-:S02]  /*0970*/  LEA.HI R37, R37, R32, RZ, 0x2 ;  /* 0x0000002025257211 */ /* 0x000fc400078f10ff */
[----:B------:R-:W1:Y:S01]  /*0980*/  LDS.64 R32, [R33] ;  /* 0x0000000021207984 */ /* 0x000e620000000a00 */
[----:B------:R-:W-:Y:S01]  /*0990*/  IMAD R35, R35, 0x28, R24 ;  /* 0x0000002823237824 */ /* 0x000fe200078e0218 */
[----:B------:R-:W-:Y:S02]  /*09a0*/  IADD3 R41, R46, 0x14, RZ ;  /* 0x000000142e297810 */ /* 0x000fe40007ffe0ff */
[----:B------:R-:W-:Y:S02]  /*09b0*/  SHF.R.S32.HI R43, RZ, 0x1f, R44 ;  /* 0x0000001fff2b7819 */ /* 0x000fe4000001142c */
[----:B------:R-:W-:Y:S02]  /*09c0*/  IADD3 R35, R48, R35, RZ ;  /* 0x0000002330237210 */ /* 0x000fe40007ffe0ff */
[C---:B------:R-:W-:Y:S02]  /*09d0*/  IADD3 R42, R46.reuse, 0x1c, RZ ;  /* 0x0000001c2e2a7810 */ /* 0x040fe40007ffe0ff */
[----:B------:R-:W-:-:S02]  /*09e0*/  IADD3 R39, R46, 0x10, RZ ;  /* 0x000000102e277810 */ /* 0x000fc40007ffe0ff */
[----:B------:R-:W2:Y:S01]  /*09f0*/  LDS.64 R34, [R35] ;  /* 0x0000000023227984 */ /* 0x000ea20000000a00 */
[----:B------:R-:W-:Y:S02]  /*0a00*/  SHF.R.S32.HI R37, RZ, 0x2, R37 ;  /* 0x00000002ff257819 */ /* 0x000fe40000011425 */
[----:B------:R-:W-:Y:S02]  /*0a10*/  SHF.R.S32.HI R38, RZ, 0x1f, R41 ;  /* 0x0000001fff267819 */ /* 0x000fe40000011429 */
[----:B------:R-:W-:Y:S01]  /*0a20*/  LEA.HI R44, R43, R44, RZ, 0x2 ;  /* 0x0000002c2b2c7211 */ /* 0x000fe200078f10ff */
[----:B------:R-:W-:Y:S01]  /*0a30*/  IMAD R37, R37, 0x28, R24 ;  /* 0x0000002825257824 */ /* 0x000fe200078e0218 */
[C---:B------:R-:W-:Y:S02]  /*0a40*/  IADD3 R47, R46.reuse, 0x20, RZ ;  /* 0x000000202e2f7810 */ /* 0x040fe40007ffe0ff */
[----:B------:R-:W-:Y:S02]  /*0a50*/  SHF.R.S32.HI R43, RZ, 0x1f, R42 ;  /* 0x0000001fff2b7819 */ /* 0x000fe4000001142a */
[----:B------:R-:W-:-:S02]  /*0a60*/  IADD3 R40, R46, 0x24, RZ ;  /* 0x000000242e287810 */ /* 0x000fc40007ffe0ff */
[----:B------:R-:W-:Y:S02]  /*0a70*/  SHF.R.S32.HI R36, RZ, 0x1f, R39 ;  /* 0x0000001fff247819 */ /* 0x000fe40000011427 */
[----:B------:R-:W-:Y:S02]  /*0a80*/  LEA.HI R41, R38, R41, RZ, 0x2 ;  /* 0x0000002926297211 */ /* 0x000fe400078f10ff */
[----:B------:R-:W-:Y:S02]  /*0a90*/  SHF.R.S32.HI R38, RZ, 0x1f, R47 ;  /* 0x0000001fff267819 */ /* 0x000fe4000001142f */
[----:B------:R-:W-:Y:S02]  /*0aa0*/  LEA.HI R42, R43, R42, RZ, 0x2 ;  /* 0x0000002a2b2a7211 */ /* 0x000fe400078f10ff */
[----:B------:R-:W-:Y:S02]  /*0ab0*/  SHF.R.S32.HI R43, RZ, 0x1f, R40 ;  /* 0x0000001fff2b7819 */ /* 0x000fe40000011428 */
[----:B------:R-:W-:-:S02]  /*0ac0*/  LEA.HI R39, R36, R39, RZ, 0x2 ;  /* 0x0000002724277211 */ /* 0x000fc400078f10ff */
[----:B------:R-:W-:Y:S02]  /*0ad0*/  IADD3 R45, R46, 0x28, RZ ;  /* 0x000000282e2d7810 */ /* 0x000fe40007ffe0ff */
[----:B------:R-:W-:Y:S02]  /*0ae0*/  LEA.HI R47, R38, R47, RZ, 0x2 ;  /* 0x0000002f262f7211 */ /* 0x000fe400078f10ff */
[----:B------:R-:W-:Y:S02]  /*0af0*/  IADD3 R37, R48, R37, RZ ;  /* 0x0000002530257210 */ /* 0x000fe40007ffe0ff */
[----:B------:R-:W-:Y:S02]  /*0b00*/  LEA.HI R38, R43, R40, RZ, 0x2 ;  /* 0x000000282b267211 */ /* 0x000fe400078f10ff */
[----:B------:R-:W-:Y:S02]  /*0b10*/  SHF.R.S32.HI R50, RZ, 0x1f, R45 ;  /* 0x0000001fff327819 */ /* 0x000fe4000001142d */
[----:B------:R-:W-:Y:S01]  /*0b20*/  SHF.R.S32.HI R43, RZ, 0x2, R39 ;  /* 0x00000002ff2b7819 */ /* 0x000fe20000011427 */
[----:B------:R-:W3:Y:S01]  /*0b30*/  LDS.64 R36, [R37] ;  /* 0x0000000025247984 */ /* 0x000ee20000000a00 */
[----:B------:R-:W-:-:S02]  /*0b40*/  LEA.HI R39, R50, R45, RZ, 0x2 ;  /* 0x0000002d32277211 */ /* 0x000fc400078f10ff */
[----:B------:R-:W-:Y:S01]  /*0b50*/  IADD3 R49, R46, 0x2c, RZ ;  /* 0x0000002c2e317810 */ /* 0x000fe20007ffe0ff */
[----:B------:R-:W-:Y:S02]  /*0b60*/  IMAD R45, R43, 0x28, R24 ;  /* 0x000000282b2d7824 */ /* 0x000fe400078e0218 */
[----:B0-----:R-:W-:Y:S01]  /*0b70*/  FADD.FTZ R43, RZ, R30 ;  /* 0x0000001eff2b7221 */ /* 0x001fe20000010000 */
[----:B------:R-:W-:Y:S01]  /*0b80*/  FADD.FTZ R30, RZ, R31 ;  /* 0x0000001fff1e7221 */ /* 0x000fe20000010000 */
[----:B------:R-:W-:Y:S02]  /*0b90*/  SHF.R.S32.HI R40, RZ, 0x1f, R49 ;  /* 0x0000001fff287819 */ /* 0x000fe40000011431 */
[----:B------:R-:W-:Y:S01]  /*0ba0*/  IADD3 R31, R48, R45, RZ ;  /* 0x0000002d301f7210 */ /* 0x000fe20007ffe0ff */
[----:B-1----:R-:W-:Y:S01]  /*0bb0*/  FADD.FTZ R43, R43, R32 ;  /* 0x000000202b2b7221 */ /* 0x002fe20000010000 */
[----:B------:R-:W-:Y:S01]  /*0bc0*/  FADD.FTZ R32, R30, R33 ;  /* 0x000000211e207221 */ /* 0x000fe20000010000 */
[----:B------:R-:W-:-:S02]  /*0bd0*/  IADD3 R50, R46, 0x30, RZ ;  /* 0x000000302e327810 */ /* 0x000fc40007ffe0ff */
[----:B------:R-:W-:Y:S01]  /*0be0*/  LEA.HI R40, R40, R49, RZ, 0x2 ;  /* 0x0000003128287211 */ /* 0x000fe200078f10ff */
[----:B------:R-:W0:Y:S01]  /*0bf0*/  LDS.64 R30, [R31] ;  /* 0x000000001f1e7984 */ /* 0x000e220000000a00 */
[----:B------:R-:W-:Y:S01]  /*0c00*/  SHF.R.S32.HI R49, RZ, 0x1f, R50 ;  /* 0x0000001fff317819 */ /* 0x000fe20000011432 */
[----:B--2---:R-:W-:Y:S01]  /*0c10*/  FADD.FTZ R33, R43, R34 ;  /* 0x000000222b217221 */ /* 0x004fe20000010000 */
[----:B------:R-:W-:Y:S01]  /*0c20*/  IADD3 R43, R46, 0x3c, RZ ;  /* 0x0000003c2e2b7810 */ /* 0x000fe20007ffe0ff */
[----:B------:R-:W-:Y:S01]  /*0c30*/  FADD.FTZ R32, R32, R35 ;  /* 0x0000002320207221 */ /* 0x000fe20000010000 */
[----:B------:R-:W-:Y:S02]  /*0c40*/  LEA.HI R49, R49, R50, RZ, 0x2 ;  /* 0x0000003231317211 */ /* 0x000fe400078f10ff */
[C---:B------:R-:W-:Y:S02]  /*0c50*/  IADD3 R45, R46.reuse, 0x34, RZ ;  /* 0x000000342e2d7810 */ /* 0x040fe40007ffe0ff */
[----:B------:R-:W-:-:S02]  /*0c60*/  IADD3 R52, R46, 0x38, RZ ;  /* 0x000000382e347810 */ /* 0x000fc40007ffe0ff */
[----:B------:R-:W-:Y:S02]  /*0c70*/  SHF.R.S32.HI R50, RZ, 0x1f, R43 ;  /* 0x0000001fff327819 */ /* 0x000fe4000001142b */
[----:B------:R-:W-:Y:S02]  /*0c80*/  SHF.R.S32.HI R34, RZ, 0x1f, R45 ;  /* 0x0000001fff227819 */ /* 0x000fe4000001142d */
[----:B------:R-:W-:Y:S02]  /*0c90*/  SHF.R.S32.HI R35, RZ, 0x1f, R52 ;  /* 0x0000001fff237819 */ /* 0x000fe40000011434 */
[----:B------:R-:W-:Y:S02]  /*0ca0*/  LEA.HI R43, R50, R43, RZ, 0x2 ;  /* 0x0000002b322b7211 */ /* 0x000fe400078f10ff */
[----:B------:R-:W-:Y:S02]  /*0cb0*/  IADD3 R50, R46, 0x40, RZ ;  /* 0x000000402e327810 */ /* 0x000fe40007ffe0ff */
[----:B------:R-:W-:-:S02]  /*0cc0*/  LEA.HI R34, R34, R45, RZ, 0x2 ;  /* 0x0000002d22227211 */ /* 0x000fc400078f10ff */
[----:B------:R-:W-:Y:S02]  /*0cd0*/  LEA.HI R52, R35, R52, RZ, 0x2 ;  /* 0x0000003423347211 */ /* 0x000fe400078f10ff */
[----:B------:R-:W-:Y:S01]  /*0ce0*/  SHF.R.S32.HI R35, RZ, 0x1f, R50 ;  /* 0x0000001fff237819 */ /* 0x000fe20000011432 */
[----:B---3--:R-:W-:Y:S01]  /*0cf0*/  FADD.FTZ R33, R33, R36 ;  /* 0x0000002421217221 */ /* 0x008fe20000010000 */
[----:B------:R-:W-:Y:S01]  /*0d00*/  IADD3 R45, R46, 0x44, RZ ;  /* 0x000000442e2d7810 */ /* 0x000fe20007ffe0ff */
[----:B------:R-:W-:Y:S01]  /*0d10*/  FADD.FTZ R32, R32, R37 ;  /* 0x0000002520207221 */ /* 0x000fe20000010000 */
[----:B------:R-:W-:Y:S02]  /*0d20*/  SHF.R.S32.HI R41, RZ, 0x2, R41 ;  /* 0x00000002ff297819 */ /* 0x000fe40000011429 */
[----:B------:R-:W-:Y:S02]  /*0d30*/  LEA.HI R50, R35, R50, RZ, 0x2 ;  /* 0x0000003223327211 */ /* 0x000fe400078f10ff */
[----:B------:R-:W-:Y:S01]  /*0d40*/  SHF.R.S32.HI R36, RZ, 0x1f, R45 ;  /* 0x0000001fff247819 */ /* 0x000fe2000001142d */
[----:B------:R-:W-:Y:S01]  /*0d50*/  IMAD R35, R41, 0x28, R24 ;  /* 0x0000002829237824 */ /* 0x000fe200078e0218 */
[----:B------:R-:W-:-:S02]  /*0d60*/  IADD3 R37, R46, 0x4c, RZ ;  /* 0x0000004c2e257810 */ /* 0x000fc40007ffe0ff */
[----:B------:R-:W-:Y:S02]  /*0d70*/  LEA.HI R45, R36, R45, RZ, 0x2 ;  /* 0x0000002d242d7211 */ /* 0x000fe400078f10ff */
[----:B------:R-:W-:Y:S01]  /*0d80*/  IADD3 R36, R46, 0x48, RZ ;  /* 0x000000482e247810 */ /* 0x000fe20007ffe0ff */
[----:B0-----:R-:W-:Y:S01]  /*0d90*/  FADD.FTZ R33, R33, R30 ;  /* 0x0000001e21217221 */ /* 0x001fe20000010000 */
[----:B------:R-:W-:Y:S01]  /*0da0*/  SHF.R.S32.HI R44, RZ, 0x2, R44 ;  /* 0x00000002ff2c7819 */ /* 0x000fe2000001142c */
[----:B------:R-:W-:Y:S01]  /*0db0*/  FADD.FTZ R54, R32, R31 ;  /* 0x0000001f20367221 */ /* 0x000fe20000010000 */
[----:B------:R-:W-:Y:S02]  /*0dc0*/  IADD3 R46, R48, R35, RZ ;  /* 0x00000023302e7210 */ /* 0x000fe40007ffe0ff */
[----:B------:R-:W-:Y:S01]  /*0dd0*/  SHF.R.S32.HI R41, RZ, 0x1f, R36 ;  /* 0x0000001fff297819 */ /* 0x000fe20000011424 */
[----:B------:R-:W-:Y:S01]  /*0de0*/  IMAD R44, R44, 0x28, R24 ;  /* 0x000000282c2c7824 */ /* 0x000fe200078e0218 */
[----:B------:R-:W-:Y:S01]  /*0df0*/  SHF.R.S32.HI R32, RZ, 0x1f, R37 ;  /* 0x0000001fff207819 */ /* 0x000fe20000011425 */
[----:B------:R0:W1:Y:S01]  /*0e00*/  LDS.64 R30, [R46] ;  /* 0x000000002e1e7984 */ /* 0x0000620000000a00 */
[----:B------:R-:W-:-:S02]  /*0e10*/  LEA.HI R41, R41, R36, RZ, 0x2 ;  /* 0x0000002429297211 */ /* 0x000fc400078f10ff */
[----:B------:R-:W-:Y:S02]  /*0e20*/  SHF.R.S32.HI R35, RZ, 0x2, R42 ;  /* 0x00000002ff237819 */ /* 0x000fe4000001142a */
[----:B------:R-:W-:Y:S02]  /*0e30*/  SHF.R.S32.HI R36, RZ, 0x2, R34 ;  /* 0x00000002ff247819 */ /* 0x000fe40000011422 */
[----:B------:R-:W-:Y:S02]  /*0e40*/  IADD3 R34, R48, R44, RZ ;  /* 0x0000002c30227210 */ /* 0x000fe40007ffe0ff */
[----:B------:R-:W-:Y:S01]  /*0e50*/  LEA.HI R37, R32, R37, RZ, 0x2 ;  /* 0x0000002520257211 */ /* 0x000fe200078f10ff */
[----:B------:R-:W-:Y:S01]  /*0e60*/  IMAD R36, R36, 0x28, R24 ;  /* 0x0000002824247824 */ /* 0x000fe200078e0218 */
[----:B------:R-:W-:Y:S01]  /*0e70*/  SHF.R.S32.HI R32, RZ, 0x2, R40 ;  /* 0x00000002ff207819 */ /* 0x000fe20000011428 */
[----:B------:R-:W-:Y:S01]  /*0e80*/  IMAD R40, R35, 0x28, R24 ;  /* 0x0000002823287824 */ /* 0x000fe200078e0218 */
[----:B------:R-:W-:Y:S01]  /*0e90*/  SHF.R.S32.HI R47, RZ, 0x2, R47 ;  /* 0x00000002ff2f7819 */ /* 0x000fe2000001142f */
[----:B------:R-:W2:Y:S01]  /*0ea0*/  LDS.64 R34, [R34] ;  /* 0x0000000022227984 */ /* 0x000ea20000000a00 */
[----:B------:R-:W-:Y:S01]  /*0eb0*/  SHF.R.S32.HI R38, RZ, 0x2, R38 ;  /* 0x00000002ff267819 */ /* 0x000fe20000011426 */
[----:B------:R-:W-:Y:S01]  /*0ec0*/  IMAD R32, R32, 0x28, R24 ;  /* 0x0000002820207824 */ /* 0x000fe200078e0218 */
[----:B------:R-:W-:-:S02]  /*0ed0*/  SHF.R.S32.HI R39, RZ, 0x2, R39 ;  /* 0x00000002ff277819 */ /* 0x000fc40000011427 */
[----:B0-----:R-:W-:Y:S01]  /*0ee0*/  IADD3 R46, R48, R40, RZ ;  /* 0x00000028302e7210 */ /* 0x001fe20007ffe0ff */
[--C-:B------:R-:W-:Y:S01]  /*0ef0*/  IMAD R40, R47, 0x28, R24.reuse ;  /* 0x000000282f287824 */ /* 0x100fe200078e0218 */
[----:B------:R-:W-:Y:S01]  /*0f00*/  SHF.R.S32.HI R43, RZ, 0x2, R43 ;  /* 0x00000002ff2b7819 */ /* 0x000fe2000001142b */
[--C-:B------:R-:W-:Y:S01]  /*0f10*/  IMAD R47, R38, 0x28, R24.reuse ;  /* 0x00000028262f7824 */ /* 0x100fe200078e0218 */
[----:B------:R-:W-:Y:S01]  /*0f20*/  SHF.R.S32.HI R49, RZ, 0x2, R49 ;  /* 0x00000002ff317819 */ /* 0x000fe20000011431 */
[--C-:B------:R-:W-:Y:S01]  /*0f30*/  IMAD R44, R39, 0x28, R24.reuse ;  /* 0x00000028272c7824 */ /* 0x100fe200078e0218 */
[C---:B------:R-:W-:Y:S01]  /*0f40*/  IADD3 R42, R48.reuse, R40, RZ ;  /* 0x00000028302a7210 */ /* 0x040fe20007ffe0ff */
[----:B------:R-:W0:Y:S01]  /*0f50*/  LDS.64 R38, [R46] ;  /* 0x000000002e267984 */ /* 0x000e220000000a00 */
[--C-:B------:R-:W-:Y:S01]  /*0f60*/  IMAD R40, R43, 0x28, R24.reuse ;  /* 0x000000282b287824 */ /* 0x100fe200078e0218 */
[----:B------:R-:W-:Y:S01]  /*0f70*/  IADD3 R47, R48, R47, RZ ;  /* 0x0000002f302f7210 */ /* 0x000fe20007ffe0ff */
[----:B------:R-:W-:Y:S01]  /*0f80*/  IMAD R49, R49, 0x28, R24 ;  /* 0x0000002831317824 */ /* 0x000fe200078e0218 */
[----:B------:R-:W-:Y:S01]  /*0f90*/  SHF.R.S32.HI R52, RZ, 0x2, R52 ;  /* 0x00000002ff347819 */ /* 0x000fe20000011434 */
[----:B------:R-:W3:Y:S01]  /*0fa0*/  LDS.64 R42, [R42] ;  /* 0x000000002a2a7984 */ /* 0x000ee20000000a00 */
[----:B------:R-:W-:-:S02]  /*0fb0*/  SHF.R.S32.HI R50, RZ, 0x2, R50 ;  /* 0x00000002ff327819 */ /* 0x000fc40000011432 */
[----:B------:R-:W-:Y:S01]  /*0fc0*/  SHF.R.S32.HI R45, RZ, 0x2, R45 ;  /* 0x00000002ff2d7819 */ /* 0x000fe2000001142d */
[----:B------:R-:W4:Y:S01]  /*0fd0*/  LDS.64 R46, [R47] ;  /* 0x000000002f2e7984 */ /* 0x000f220000000a00 */
[----:B------:R-:W-:Y:S01]  /*0fe0*/  SHF.R.S32.HI R41, RZ, 0x2, R41 ;  /* 0x00000002ff297819 */ /* 0x000fe20000011429 */
[--C-:B------:R-:W-:Y:S01]  /*0ff0*/  IMAD R52, R52, 0x28, R24.reuse ;  /* 0x0000002834347824 */ /* 0x100fe200078e0218 */
[----:B------:R-:W-:Y:S01]  /*1000*/  SHF.R.S32.HI R37, RZ, 0x2, R37 ;  /* 0x00000002ff257819 */ /* 0x000fe20000011425 */
[----:B------:R-:W-:Y:S02]  /*1010*/  IMAD R50, R50, 0x28, R24 ;  /* 0x0000002832327824 */ /* 0x000fe400078e0218 */
[----:B-1----:R-:W-:Y:S01]  /*1020*/  FADD.FTZ R33, R33, R30 ;  /* 0x0000001e21217221 */ /* 0x002fe20000010000 */
[C---:B------:R-:W-:Y:S01]  /*1030*/  IADD3 R30, R48.reuse, R44, RZ ;  /* 0x0000002c301e7210 */ /* 0x040fe20007ffe0ff */
[--C-:B------:R-:W-:Y:S01]  /*1040*/  IMAD R45, R45, 0x28, R24.reuse ;  /* 0x000000282d2d7824 */ /* 0x100fe200078e0218 */
[----:B------:R-:W-:Y:S01]  /*1050*/  IADD3 R32, R48, R32, RZ ;  /* 0x0000002030207210 */ /* 0x000fe20007ffe0ff */
[----:B------:R-:W-:-:S02]  /*1060*/  IMAD R41, R41, 0x28, R24 ;  /* 0x0000002829297824 */ /* 0x000fc400078e0218 */
[----:B------:R-:W-:Y:S01]  /*1070*/  FADD.FTZ R54, R54, R31 ;  /* 0x0000001f36367221 */ /* 0x000fe20000010000 */
[----:B------:R-:W-:Y:S01]  /*1080*/  IMAD R37, R37, 0x28, R24 ;  /* 0x0000002825257824 */ /* 0x000fe200078e0218 */
[----:B------:R-:W1:Y:S01]  /*1090*/  LDS.64 R30, [R30] ;  /* 0x000000001e1e7984 */ /* 0x000e620000000a00 */
[C---:B------:R-:W-:Y:S02]  /*10a0*/  IADD3 R49, R48.reuse, R49, RZ ;  /* 0x0000003130317210 */ /* 0x040fe40007ffe0ff */
[C---:B------:R-:W-:Y:S02]  /*10b0*/  IADD3 R36, R48.reuse, R36, RZ ;  /* 0x0000002430247210 */ /* 0x040fe40007ffe0ff */
[C---:B------:R-:W-:Y:S02]  /*10c0*/  IADD3 R52, R48.reuse, R52, RZ ;  /* 0x0000003430347210 */ /* 0x040fe40007ffe0ff */
[----:B------:R-:W-:Y:S01]  /*10d0*/  IADD3 R40, R48, R40, RZ ;  /* 0x0000002830287210 */ /* 0x000fe20007ffe0ff */
[----:B--2---:R-:W-:Y:S01]  /*10e0*/  FADD.FTZ R54, R54, R35 ;  /* 0x0000002336367221 */ /* 0x004fe20000010000 */
[----:B------:R-:W-:-:S02]  /*10f0*/  IADD3 R50, R48, R50, RZ ;  /* 0x0000003230327210 */ /* 0x000fc40007ffe0ff */
[C---:B------:R-:W-:Y:S02]  /*1100*/  IADD3 R44, R48.reuse, R45, RZ ;  /* 0x0000002d302c7210 */ /* 0x040fe40007ffe0ff */
[C---:B------:R-:W-:Y:S02]  /*1110*/  IADD3 R24, R48.reuse, R41, RZ ;  /* 0x0000002930187210 */ /* 0x040fe40007ffe0ff */
[----:B------:R-:W-:Y:S01]  /*1120*/  IADD3 R48, R48, R37, RZ ;  /* 0x0000002530307210 */ /* 0x000fe20007ffe0ff */
[----:B------:R-:W-:Y:S02]  /*1130*/  FADD.FTZ R37, R33, R34 ;  /* 0x0000002221257221 */ /* 0x000fe40000010000 */
[----:B------:R-:W2:Y:S01]  /*1140*/  LDS.64 R32, [R32] ;  /* 0x0000000020207984 */ /* 0x000ea20000000a00 */
[----:B0-----:R-:W-:Y:S01]  /*1150*/  FADD.FTZ R54, R54, R39 ;  /* 0x0000002736367221 */ /* 0x001fe20000010000 */
[----:B------:R-:W-:Y:S02]  /*1160*/  FADD.FTZ R41, R37, R38 ;  /* 0x0000002625297221 */ /* 0x000fe40000010000 */
[----:B------:R-:W0:Y:S02]  /*1170*/  LDS.64 R34, [R49] ;  /* 0x0000000031227984 */ /* 0x000e240000000a00 */
[----:B---3--:R-:W-:Y:S01]  /*1180*/  FADD.FTZ R45, R41, R42 ;  /* 0x0000002a292d7221 */ /* 0x008fe20000010000 */
[----:B------:R-:W-:Y:S01]  /*1190*/  FADD.FTZ R54, R54, R43 ;  /* 0x0000002b36367221 */ /* 0x000fe20000010000 */
[----:B------:R-:W3:Y:S02]  /*11a0*/  LDS.64 R36, [R36] ;  /* 0x0000000024247984 */ /* 0x000ee40000000a00 */
[----:B----4-:R-:W-:Y:S01]  /*11b0*/  FADD.FTZ R56, R45, R46 ;  /* 0x0000002e2d387221 */ /* 0x010fe20000010000 */
[----:B------:R-:W-:Y:S01]  /*11c0*/  FADD.FTZ R54, R54, R47 ;  /* 0x0000002f36367221 */ /* 0x000fe20000010000 */
[----:B------:R-:W4:Y:S04]  /*11d0*/  LDS.64 R38, [R52] ;  /* 0x0000000034267984 */ /* 0x000f280000000a00 */
[----:B------:R-:W4:Y:S04]  /*11e0*/  LDS.64 R40, [R40] ;  /* 0x0000000028287984 */ /* 0x000f280000000a00 */
[----:B------:R-:W4:Y:S01]  /*11f0*/  LDS.64 R42, [R50] ;  /* 0x00000000322a7984 */ /* 0x000f220000000a00 */
[----:B-1----:R-:W-:Y:S01]  /*1200*/  FADD.FTZ R30, R56, R30 ;  /* 0x0000001e381e7221 */ /* 0x002fe20000010000 */
[----:B------:R-:W-:-:S02]  /*1210*/  FADD.FTZ R54, R54, R31 ;  /* 0x0000001f36367221 */ /* 0x000fc40000010000 */
[----:B------:R-:W1:Y:S04]  /*1220*/  LDS.64 R44, [R44] ;  /* 0x000000002c2c7984 */ /* 0x000e680000000a00 */
[----:B------:R-:W1:Y:S04]  /*1230*/  LDS.64 R46, [R24] ;  /* 0x00000000182e7984 */ /* 0x000e680000000a00 */
[----:B------:R-:W1:Y:S01]  /*1240*/  LDS.64 R48, [R48] ;  /* 0x0000000030307984 */ /* 0x000e620000000a00 */
[----:B--2---:R-:W-:Y:S01]  /*1250*/  FADD.FTZ R31, R30, R32 ;  /* 0x000000201e1f7221 */ /* 0x004fe20000010000 */
[----:B------:R-:W-:-:S03]  /*1260*/  FADD.FTZ R54, R54, R33 ;  /* 0x0000002136367221 */ /* 0x000fc60000010000 */
[----:B0-----:R-:W-:Y:S01]  /*1270*/  FADD.FTZ R31, R31, R34 ;  /* 0x000000221f1f7221 */ /* 0x001fe20000010000 */
        /* <DEDUP_REMOVED lines=9> */
[----:B-1----:R-:W-:Y:S01]  /*1310*/  FADD.FTZ R31, R31, R44 ;  /* 0x0000002c1f1f7221 */ /* 0x002fe20000010000 */
[----:B------:R-:W-:-:S03]  /*1320*/  FADD.FTZ R54, R54, R45 ;  /* 0x0000002d36367221 */ /* 0x000fc60000010000 */
[----:B------:R-:W-:Y:S01]  /*1330*/  FADD.FTZ R31, R31, R46 ;  /* 0x0000002e1f1f7221 */ /* 0x000fe20000010000 */
[----:B------:R-:W-:-:S03]  /*1340*/  FADD.FTZ R54, R54, R47 ;  /* 0x0000002f36367221 */ /* 0x000fc60000010000 */
[----:B------:R-:W-:Y:S01]  /*1350*/  FADD.FTZ R48, R31, R48 ;  /* 0x000000301f307221 */ /* 0x000fe20000010000 */
[----:B------:R-:W-:-:S07]  /*1360*/  FADD.FTZ R49, R54, R49 ;  /* 0x0000003136317221 */ /* 0x000fce0000010000 */
.L_x_3687:
[----:B------:R-:W-:Y:S05]  /*1370*/  BSYNC B0 ;  /* 0x0000000000007941 */ /* 0x000fea0003800000 */
.L_x_3686:
        /* <DEDUP_REMOVED lines=21> */
.L_x_3689:
[----:B------:R-:W-:Y:S05]  /*14d0*/  BSYNC B0 ;  /* 0x0000000000007941 */ /* 0x000fea0003800000 */
.L_x_3688:
        /* <DEDUP_REMOVED lines=13> */
.L_x_3691:
[----:B------:R-:W2:Y:S04]  /*15b0*/  LD.E.STRONG.GPU R24, desc[UR8][R30.64] ;  /* 0x000000081e187980 */ /* 0x000ea8000c10f900 */
[----:B--2---:R-:W-:Y:S01]  /*15c0*/  CCTL.IVALL ;  /* 0x00000000ff00798f */ /* 0x004fe20002000000 */
[----:B------:R-:W-:Y:S05]  /*15d0*/  YIELD ;  /* 0x0000000000007946 */ /* 0x000fea0003800000 */
[----:B-----5:R-:W-:-:S04]  /*15e0*/  LOP3.LUT R24, R24, R33, RZ, 0x3c, !PT ;  /* 0x0000002118187212 */ /* 0x020fc800078e3cff */
[----:B------:R-:W-:-:S13]  /*15f0*/  ISETP.GT.AND P0, PT, R24, -0x1, PT ;  /* 0xffffffff1800780c */ /* 0x000fda0003f04270 */
[----:B------:R-:W-:Y:S05]  /*1600*/  @P0 BRA `(.L_x_3691) ;  /* 0xfffffffc00e80947 */ /* 0x000fea000383ffff */
.L_x_3690:
[----:B------:R-:W-:Y:S05]  /*1610*/  WARPSYNC.ALL ;  /* 0x0000000000007948 */ /* 0x000fea0003800000 */
[----:B0-----:R-:W0:Y:S08]  /*1620*/  @!P1 LDC R33, c[0x0][0x10] ;  /* 0x00000400ff219b82 */ /* 0x001e300000000800 */
[----:B------:R-:W-:Y:S01]  /*1630*/  BAR.SYNC.DEFER_BLOCKING 0x0 ;  /* 0x0000000000007b1d */ /* 0x000fe20000010000 */
[----:B------:R-:W-:-:S07]  /*1640*/  @!P1 LOP3.LUT R35, R2, 0xf, RZ, 0xc0, !PT ;  /* 0x0000000f02239812 */ /* 0x000fce00078ec0ff */
[----:B------:R-:W1:Y:S01]  /*1650*/  @!P1 LDC.64 R30, c[0x0][0x248] ;  /* 0x00009200ff1e9b82 */ /* 0x000e620000000a00 */
[----:B------:R-:W-:Y:S01]  /*1660*/  HFMA2.MMA R32, -RZ, RZ, 0, 0 ;  /* 0x00000000ff207435 */ /* 0x000fe200000001ff */
[C---:B------:R-:W-:Y:S01]  /*1670*/  LOP3.LUT P0, RZ, R2.reuse, 0xffffffcf, RZ, 0xc0, !PT ;  /* 0xffffffcf02ff7812 */ /* 0x040fe2000780c0ff */
[----:B------:R-:W-:Y:S01]  /*1680*/  ULDC.64 UR12, c[0x0][0x240] ;  /* 0x00009000000c7ab9 */ /* 0x000fe20000000a00 */
[----:B0-----:R-:W-:Y:S01]  /*1690*/  @!P1 IMAD R24, R33, UR4, R0 ;  /* 0x0000000421189c24 */ /* 0x001fe2000f8e0200 */
[----:B------:R-:W-:-:S04]  /*16a0*/  @!P1 LOP3.LUT R33, R2, 0x7ffffff0, RZ, 0xc0, !PT ;  /* 0x7ffffff002219812 */ /* 0x000fc800078ec0ff */
[----:B------:R-:W-:-:S04]  /*16b0*/  @!P1 LEA R24, R24, R33, 0x6 ;  /* 0x0000002118189211 */ /* 0x000fc800078e30ff */
[----:B------:R-:W-:-:S04]  /*16c0*/  @!P1 IADD3 R24, R24, R35, RZ ;  /* 0x0000002318189210 */ /* 0x000fc80007ffe0ff */
[----:B------:R-:W-:-:S05]  /*16d0*/  @!P1 SHF.L.U32 R33, R24, 0x1, RZ ;  /* 0x0000000118219819 */ /* 0x000fca00000006ff */
[----:B-1----:R-:W-:-:S06]  /*16e0*/  @!P1 IMAD.WIDE.U32 R30, R33, 0x4, R30 ;  /* 0x00000004211e9825 */ /* 0x002fcc00078e001e */
[----:B------:R-:W2:Y:S01]  /*16f0*/  @!P1 LDG.E.64 R30, desc[UR8][R30.64] ;  /* 0x000000081e1e9981 */ /* 0x000ea2000c1e1b00 */
[----:B------:R-:W-:Y:S01]  /*1700*/  MOV R24, RZ ;  /* 0x000000ff00187202 */ /* 0x000fe20000000f00 */
        /* <DEDUP_REMOVED lines=9> */
[----:B------:R-:W1:Y:S04]  /*17a0*/  SHFL.BFLY PT, R34, R33, 0x4, 0x1f ;  /* 0x0c801f0021227f89 */ /* 0x000e6800000e0000 */
[----:B------:R-:W2:Y:S01]  /*17b0*/  SHFL.BFLY PT, R36, R35, 0x4, 0x1f ;  /* 0x0c801f0023247f89 */ /* 0x000ea200000e0000 */
[----:B-1----:R-:W-:Y:S01]  /*17c0*/  FADD.FTZ R34, R33, R34 ;  /* 0x0000002221227221 */ /* 0x002fe20000010000 */
[----:B------:R-:W-:Y:S01]  /*17d0*/  @!P0 MOV R33, 0x400 ;  /* 0x0000040000218802 */ /* 0x000fe20000000f00 */
[----:B--2---:R-:W-:-:S03]  /*17e0*/  FADD.FTZ R36, R35, R36 ;  /* 0x0000002423247221 */ /* 0x004fc60000010000 */
[----:B------:R-:W1:Y:S01]  /*17f0*/  SHFL.BFLY PT, R31, R34, 0x2, 0x1f ;  /* 0x0c401f00221f7f89 */ /* 0x000e6200000e0000 */
[----:B------:R-:W-:-:S03]  /*1800*/  @!P0 IADD3 R33, R33, 0xc80, RZ ;  /* 0x00000c8021218810 */ /* 0x000fc60007ffe0ff */
[----:B------:R-:W2:Y:S01]  /*1810*/  SHFL.BFLY PT, R37, R36, 0x2, 0x1f ;  /* 0x0c401f0024257f89 */ /* 0x000ea200000e0000 */
[----:B0-----:R-:W-:Y:S01]  /*1820*/  @!P0 LEA R33, R38, R33, 0x18 ;  /* 0x0000002126218211 */ /* 0x001fe200078ec0ff */
[----:B-1----:R-:W-:Y:S01]  /*1830*/  FADD.FTZ R31, R34, R31 ;  /* 0x0000001f221f7221 */ /* 0x002fe20000010000 */
[----:B--2---:R-:W-:-:S04]  /*1840*/  FADD.FTZ R37, R36, R37 ;  /* 0x0000002524257221 */ /* 0x004fc80000010000 */
[----:B------:R-:W0:Y:S04]  /*1850*/  SHFL.BFLY PT, R24, R31, 0x1, 0x1f ;  /* 0x0c201f001f187f89 */ /* 0x000e2800000e0000 */
[----:B------:R-:W1:Y:S01]  /*1860*/  SHFL.BFLY PT, R32, R37, 0x1, 0x1f ;  /* 0x0c201f0025207f89 */ /* 0x000e6200000e0000 */
[----:B0-----:R-:W-:-:S04]  /*1870*/  FADD.FTZ R24, R31, R24 ;  /* 0x000000181f187221 */ /* 0x001fc80000010000 */
[----:B------:R-:W-:Y:S01]  /*1880*/  @!P0 FMUL.FTZ R30, R24, 4.8828125727595761418e-05 ;  /* 0x384ccccd181e8820 */ /* 0x000fe20000410000 */
[----:B-1----:R-:W-:Y:S01]  /*1890*/  FADD.FTZ R35, R37, R32 ;  /* 0x0000002025237221 */ /* 0x002fe20000010000 */
[----:B------:R-:W-:Y:S02]  /*18a0*/  @!P0 SHF.R.U32.HI R32, RZ, 0x1, R2 ;  /* 0x00000001ff208819 */ /* 0x000fe40000011602 */
[----:B------:R-:W-:Y:S02]  /*18b0*/  @!P0 FMUL.FTZ R24, R30, R30 ;  /* 0x0000001e1e188220 */ /* 0x000fe40000410000 */
[----:B------:R-:W-:Y:S02]  /*18c0*/  @!P0 LOP3.LUT R32, R32, 0x7ffffff8, RZ, 0xc0, !PT ;  /* 0x7ffffff820208812 */ /* 0x000fe400078ec0ff */
[----:B------:R-:W-:Y:S02]  /*18d0*/  @!P0 FFMA.FTZ R24, R35, 4.8828125727595761418e-05, -R24 ;  /* 0x384ccccd23188823 */ /* 0x000fe40000010818 */
[----:B------:R-:W-:-:S03]  /*18e0*/  @!P0 IADD3 R32, R32, R33, RZ ;  /* 0x0000002120208210 */ /* 0x000fc60007ffe0ff */
        /* <DEDUP_REMOVED lines=24> */
.L_x_3693:
[----:B------:R-:W-:Y:S05]  /*1a70*/  BSYNC B0 ;  /* 0x0000000000007941 */ /* 0x000fea0003800000 */
.L_x_3692:
[----:B------:R-:W1:Y:S01]  /*1a80*/  S2UR UR7, SR_CgaCtaId ;  /* 0x00000000000779c3 */ /* 0x000e620000008800 */
[----:B------:R-:W-:Y:S01]  /*1a90*/  SHF.L.U32 R24, R5, 0x2, RZ ;  /* 0x0000000205187819 */ /* 0x000fe200000006ff */
[----:B------:R-:W-:Y:S01]  /*1aa0*/  IMAD R22, R22, 0x50, R7 ;  /* 0x0000005016167824 */ /* 0x000fe200078e0207 */
[----:B------:R-:W-:Y:S01]  /*1ab0*/  UMOV UR6, 0x400 ;  /* 0x0000040000067882 */ /* 0x000fe20000000000 */
[----:B0----5:R-:W-:Y:S01]  /*1ac0*/  HADD2.F32 R33, -RZ, R26.H1_H1 ;  /* 0x3000001aff217230 */ /* 0x021fe20000004100 */
[----:B------:R-:W-:Y:S01]  /*1ad0*/  LOP3.LUT R24, R24, 0xc, RZ, 0xc0, !PT ;  /* 0x0000000c18187812 */ /* 0x000fe200078ec0ff */
[----:B------:R-:W-:Y:S01]  /*1ae0*/  UIADD3 UR6, UR6, 0xc80, URZ ;  /* 0x00000c8006067890 */ /* 0x000fe2000fffe03f */
[----:B------:R-:W-:Y:S01]  /*1af0*/  SHF.L.U32 R22, R22, 0x2, RZ ;  /* 0x0000000216167819 */ /* 0x000fe200000006ff */
[----:B------:R-:W-:Y:S01]  /*1b00*/  HADD2.F32 R40, -RZ, R27.H1_H1 ;  /* 0x3000001bff287230 */ /* 0x000fe20000004100 */
[----:B------:R-:W-:Y:S01]  /*1b10*/  IADD3 R24, RZ, -R24, RZ ;  /* 0x80000018ff187210 */ /* 0x000fe20007ffe0ff */
[----:B------:R-:W-:Y:S01]  /*1b20*/  HADD2.F32 R35, -RZ, R29.H0_H0 ;  /* 0x2000001dff237230 */ /* 0x000fe20000004100 */
[----:B------:R-:W-:Y:S01]  /*1b30*/  ULOP3.LUT UR4, UR4, 0x1, URZ, 0x3c, !UPT ;  /* 0x0000000104047892 */ /* 0x000fe2000f8e3c3f */
[----:B------:R-:W-:Y:S01]  /*1b40*/  IMAD.WIDE.U32 R30, R22, -0x33333333, RZ ;  /* 0xcccccccd161e7825 */ /* 0x000fe200078e00ff */
[----:B------:R-:W-:-:S03]  /*1b50*/  MOV R30, R24 ;  /* 0x00000018001e7202 */ /* 0x000fc60000000f00 */
[--C-:B------:R-:W-:Y:S01]  /*1b60*/  HADD2.F32 R24, -RZ, R28.reuse.H0_H0 ;  /* 0x2000001cff187230 */ /* 0x100fe20000004100 */
[----:B------:R-:W-:Y:S01]  /*1b70*/  LEA.HI R30, R31, R30, RZ, 0x1a ;  /* 0x0000001e1f1e7211 */ /* 0x000fe200078fd0ff */
[----:B------:R-:W-:Y:S02]  /*1b80*/  HADD2.F32 R28, -RZ, R28.H1_H1 ;  /* 0x3000001cff1c7230 */ /* 0x000fe40000004100 */
[----:B------:R-:W-:Y:S01]  /*1b90*/  HADD2.F32 R29, -RZ, R29.H1_H1 ;  /* 0x3000001dff1d7230 */ /* 0x000fe20000004100 */
[----:B-1----:R-:W-:-:S06]  /*1ba0*/  ULEA UR6, UR7, UR6, 0x18 ;  /* 0x0000000607067291 */ /* 0x002fcc000f8ec03f */
[----:B------:R-:W-:Y:S01]  /*1bb0*/  LEA R30, R30, UR6, 0x3 ;  /* 0x000000061e1e7c11 */ /* 0x000fe2000f8e18ff */
[----:B------:R-:W-:-:S05]  /*1bc0*/  ULDC UR6, c[0x0][0x230] ;  /* 0x00008c0000067ab9 */ /* 0x000fca0000000800 */
[----:B------:R-:W0:Y:S02]  /*1bd0*/  LDS.64 R30, [R30] ;  /* 0x000000001e1e7984 */ /* 0x000e240000000a00 */
[----:B0-----:R-:W-:Y:S01]  /*1be0*/  FADD.FTZ R7, R31, UR6 ;  /* 0x000000061f077e21 */ /* 0x001fe20008010000 */
[--C-:B------:R-:W-:Y:S01]  /*1bf0*/  FADD.FTZ R34, R13, -R30.reuse ;  /* 0x8000001e0d227221 */ /* 0x100fe20000010000 */
[----:B------:R-:W-:Y:S02]  /*1c00*/  HADD2.F32 R31, -RZ, R26.H0_H0 ;  /* 0x2000001aff1f7230 */ /* 0x000fe40000004100 */
[--C-:B------:R-:W-:Y:S01]  /*1c10*/  FADD.FTZ R36, R15, -R30.reuse ;  /* 0x8000001e0f247221 */ /* 0x100fe20000010000 */
[----:B------:R-:W-:Y:S02]  /*1c20*/  HADD2.F32 R26, -RZ, R27.H0_H0 ;  /* 0x2000001bff1a7230 */ /* 0x000fe40000004100 */
[--C-:B------:R-:W-:Y:S01]  /*1c30*/  FADD.FTZ R32, R3, -R30.reuse ;  /* 0x8000001e03207221 */ /* 0x100fe20000010000 */
[----:B------:R-:W0:Y:S01]  /*1c40*/  MUFU.RSQ R7, R7 ;  /* 0x0000000700077308 */ /* 0x000e220000001400 */
[--C-:B------:R-:W-:Y:S01]  /*1c50*/  FADD.FTZ R38, R51, -R30.reuse ;  /* 0x8000001e33267221 */ /* 0x100fe20000010000 */
[--C-:B------:R-:W-:Y:S01]  /*1c60*/  FADD.FTZ R50, R59, -R30.reuse ;  /* 0x8000001e3b327221 */ /* 0x100fe20000010000 */
[--C-:B------:R-:W-:Y:S01]  /*1c70*/  FADD.FTZ R52, R18, -R30.reuse ;  /* 0x8000001e12347221 */ /* 0x100fe20000010000 */
[--C-:B------:R-:W-:Y:S01]  /*1c80*/  FADD.FTZ R20, R20, -R30.reuse ;  /* 0x8000001e14147221 */ /* 0x100fe20000010000 */
[----:B------:R-:W-:Y:S01]  /*1c90*/  ULDC.64 UR6, c[0x0][0x210] ;  /* 0x0000840000067ab9 */ /* 0x000fe20000000a00 */
[C---:B0-----:R-:W-:Y:S01]  /*1ca0*/  FMUL.FTZ R34, R7.reuse, R34 ;  /* 0x0000002207227220 */ /* 0x041fe20000410000 */
[C---:B------:R-:W-:Y:S01]  /*1cb0*/  FMUL.FTZ R15, R7.reuse, R36 ;  /* 0x00000024070f7220 */ /* 0x040fe20000410000 */
[----:B------:R-:W-:Y:S01]  /*1cc0*/  FMUL.FTZ R32, R32, R7 ;  /* 0x0000000720207220 */ /* 0x000fe20000410000 */
[----:B------:R-:W-:Y:S01]  /*1cd0*/  FMUL.FTZ R50, R7, R50 ;  /* 0x0000003207327220 */ /* 0x000fe20000410000 */
[----:B------:R-:W-:Y:S01]  /*1ce0*/  FFMA.FTZ R13, R34, R28, R33 ;  /* 0x0000001c220d7223 */ /* 0x000fe20000010021 */
[----:B------:R-:W-:Y:S01]  /*1cf0*/  FADD.FTZ R34, R17, -R30 ;  /* 0x8000001e11227221 */ /* 0x000fe20000010000 */
[--C-:B------:R-:W-:Y:S01]  /*1d00*/  FFMA.FTZ R3, R32, R24, R31.reuse ;  /* 0x0000001820037223 */ /* 0x100fe2000001001f */
[----:B------:R-:W-:Y:S01]  /*1d10*/  FFMA.FTZ R15, R15, R35, R26 ;  /* 0x000000230f0f7223 */ /* 0x000fe2000001001a */
[----:B------:R-:W-:Y:S01]  /*1d20*/  FMUL.FTZ R39, R13, -1.4426950216293334961 ;  /* 0xbfb8aa3b0d277820 */ /* 0x000fe20000410000 */
[----:B------:R-:W-:Y:S01]  /*1d30*/  FMUL.FTZ R17, R7, R34 ;  /* 0x0000002207117220 */ /* 0x000fe20000410000 */
[----:B------:R-:W-:Y:S01]  /*1d40*/  FADD.FTZ R34, R19, -R30 ;  /* 0x8000001e13227221 */ /* 0x000fe20000010000 */
[----:B------:R-:W-:Y:S01]  /*1d50*/  FMUL.FTZ R32, R3, -1.4426950216293334961 ;  /* 0xbfb8aa3b03207820 */ /* 0x000fe20000410000 */
[----:B------:R-:W-:Y:S01]  /*1d60*/  FMUL.FTZ R41, R15, -1.4426950216293334961 ;  /* 0xbfb8aa3b0f297820 */ /* 0x000fe20000410000 */
[----:B------:R-:W-:Y:S01]  /*1d70*/  FFMA.FTZ R17, R17, R29, R40 ;  /* 0x0000001d11117223 */ /* 0x000fe20000010028 */
[----:B------:R-:W-:Y:S01]  /*1d80*/  FMUL.FTZ R19, R7, R34 ;  /* 0x0000002207137220 */ /* 0x000fe20000410000 */
[--C-:B------:R-:W-:Y:S01]  /*1d90*/  FADD.FTZ R34, R21, -R30.reuse ;  /* 0x8000001e15227221 */ /* 0x100fe20000010000 */
[----:B------:R-:W-:Y:S01]  /*1da0*/  FMUL.FTZ R52, R7, R52 ;  /* 0x0000003407347220 */ /* 0x000fe20000410000 */
[----:B------:R-:W-:Y:S01]  /*1db0*/  FMUL.FTZ R42, R17, -1.4426950216293334961 ;  /* 0xbfb8aa3b112a7820 */ /* 0x000fe20000410000 */
[----:B------:R-:W-:Y:S01]  /*1dc0*/  FFMA.FTZ R19, R24, R19, R31 ;  /* 0x0000001318137223 */ /* 0x000fe2000001001f */
[----:B------:R-:W-:Y:S01]  /*1dd0*/  FMUL.FTZ R27, R7, R34 ;  /* 0x00000022071b7220 */ /* 0x000fe20000410000 */
[--C-:B------:R-:W-:Y:S01]  /*1de0*/  FADD.FTZ R34, R23, -R30.reuse ;  /* 0x8000001e17227221 */ /* 0x100fe20000010000 */
[----:B------:R-:W-:Y:S01]  /*1df0*/  MUFU.EX2 R32, R32 ;  /* 0x0000002000207308 */ /* 0x000fe20000000800 */
[----:B------:R-:W-:Y:S01]  /*1e00*/  FMUL.FTZ R36, R19, -1.4426950216293334961 ;  /* 0xbfb8aa3b13247820 */ /* 0x000fe20000410000 */
[----:B------:R-:W-:Y:S01]  /*1e10*/  FFMA.FTZ R27, R28, R27, R33 ;  /* 0x0000001b1c1b7223 */ /* 0x000fe20000010021 */
[----:B------:R-:W-:Y:S01]  /*1e20*/  FMUL.FTZ R21, R7, R34 ;  /* 0x0000002207157220 */ /* 0x000fe20000410000 */
[--C-:B------:R-:W-:Y:S01]  /*1e30*/  FADD.FTZ R34, R25, -R30.reuse ;  /* 0x8000001e19227221 */ /* 0x100fe20000010000 */
[----:B------:R-:W-:Y:S01]  /*1e40*/  FMUL.FTZ R25, R7, R38 ;  /* 0x0000002607197220 */ /* 0x000fe20000410000 */
[----:B------:R-:W-:Y:S01]  /*1e50*/  FADD.FTZ R38, R55, -R30 ;  /* 0x8000001e37267221 */ /* 0x000fe20000010000 */
[----:B------:R-:W-:Y:S01]  /*1e60*/  FFMA.FTZ R21, R35, R21, R26 ;  /* 0x0000001523157223 */ /* 0x000fe2000001001a */
[----:B------:R0:W1:Y:S01]  /*1e70*/  MUFU.EX2 R23, R36 ;  /* 0x0000002400177308 */ /* 0x0000620000000800 */
[----:B------:R-:W-:Y:S01]  /*1e80*/  FMUL.FTZ R34, R7, R34 ;  /* 0x0000002207227220 */ /* 0x000fe20000410000 */
[C-C-:B------:R-:W-:Y:S01]  /*1e90*/  FFMA.FTZ R25, R24.reuse, R25, R31.reuse ;  /* 0x0000001918197223 */ /* 0x140fe2000001001f */
[----:B------:R-:W-:Y:S01]  /*1ea0*/  FFMA.FTZ R24, R24, R50, R31 ;  /* 0x0000003218187223 */ /* 0x000fe2000001001f */
[----:B------:R-:W-:Y:S01]  /*1eb0*/  FADD.FTZ R50, R61, -R30 ;  /* 0x8000001e3d327221 */ /* 0x000fe20000010000 */
[----:B------:R-:W-:Y:S01]  /*1ec0*/  FFMA.FTZ R34, R29, R34, R40 ;  /* 0x000000221d227223 */ /* 0x000fe20000010028 */
[----:B------:R-:W-:Y:S01]  /*1ed0*/  FMUL.FTZ R44, R21, -1.4426950216293334961 ;  /* 0xbfb8aa3b152c7820 */ /* 0x000fe20000410000 */
[----:B------:R-:W-:Y:S01]  /*1ee0*/  FMUL.FTZ R20, R7, R20 ;  /* 0x0000001407147220 */ /* 0x000fe20000410000 */
[----:B------:R-:W2:Y:S01]  /*1ef0*/  MUFU.EX2 R39, R39 ;  /* 0x0000002700277308 */ /* 0x000ea20000000800 */
[----:B0-----:R-:W-:Y:S01]  /*1f00*/  FADD.FTZ R36, R53, -R30 ;  /* 0x8000001e35247221 */ /* 0x001fe20000010000 */
[----:B------:R-:W-:Y:S01]  /*1f10*/  FMUL.FTZ R45, R34, -1.4426950216293334961 ;  /* 0xbfb8aa3b222d7820 */ /* 0x000fe20000410000 */
[----:B------:R-:W-:Y:S01]  /*1f20*/  FMUL.FTZ R43, R27, -1.4426950216293334961 ;  /* 0xbfb8aa3b1b2b7820 */ /* 0x000fe20000410000 */
[----:B------:R-:W-:Y:S01]  /*1f30*/  FMUL.FTZ R46, R25, -1.4426950216293334961 ;  /* 0xbfb8aa3b192e7820 */ /* 0x000fe20000410000 */
[----:B------:R-:W-:Y:S01]  /*1f40*/  FMUL.FTZ R36, R7, R36 ;  /* 0x0000002407247220 */ /* 0x000fe20000410000 */
[----:B------:R-:W-:-:S02]  /*1f50*/  FMUL.FTZ R31, R24, -1.4426950216293334961 ;  /* 0xbfb8aa3b181f7820 */ /* 0x000fc40000410000 */
[----:B------:R-:W0:Y:S01]  /*1f60*/  MUFU.EX2 R41, R41 ;  /* 0x0000002900297308 */ /* 0x000e220000000800 */
[C-C-:B------:R-:W-:Y:S01]  /*1f70*/  FFMA.FTZ R37, R28.reuse, R36, R33.reuse ;  /* 0x000000241c257223 */ /* 0x140fe20000010021 */
[----:B------:R-:W-:Y:S01]  /*1f80*/  FMUL.FTZ R36, R7, R38 ;  /* 0x0000002607247220 */ /* 0x000fe20000410000 */
[----:B------:R-:W-:Y:S01]  /*1f90*/  FADD.FTZ R38, R57, -R30 ;  /* 0x8000001e39267221 */ /* 0x000fe20000010000 */
[----:B------:R-:W-:Y:S01]  /*1fa0*/  FFMA.FTZ R28, R28, R52, R33 ;  /* 0x000000341c1c7223 */ /* 0x000fe20000010021 */
[----:B------:R-:W-:Y:S01]  /*1fb0*/  FMUL.FTZ R33, R7, R50 ;  /* 0x0000003207217220 */ /* 0x000fe20000410000 */
[--C-:B------:R-:W-:Y:S01]  /*1fc0*/  FFMA.FTZ R36, R35, R36, R26.reuse ;  /* 0x0000002423247223 */ /* 0x100fe2000001001a */
[----:B------:R-:W-:Y:S01]  /*1fd0*/  FMUL.FTZ R38, R7, R38 ;  /* 0x0000002607267220 */ /* 0x000fe20000410000 */
[----:B------:R-:W3:Y:S01]  /*1fe0*/  MUFU.EX2 R42, R42 ;  /* 0x0000002a002a7308 */ /* 0x000ee20000000800 */
[----:B------:R-:W-:Y:S01]  /*1ff0*/  FMUL.FTZ R47, R37, -1.4426950216293334961 ;  /* 0xbfb8aa3b252f7820 */ /* 0x000fe20000410000 */
[----:B------:R-:W-:Y:S01]  /*2000*/  FFMA.FTZ R26, R35, R33, R26 ;  /* 0x00000021231a7223 */ /* 0x000fe2000001001a */
[C-C-:B------:R-:W-:Y:S01]  /*2010*/  FFMA.FTZ R38, R29.reuse, R38, R40.reuse ;  /* 0x000000261d267223 */ /* 0x140fe20000010028 */
[----:B------:R-:W-:Y:S01]  /*2020*/  FMUL.FTZ R48, R36, -1.4426950216293334961 ;  /* 0xbfb8aa3b24307820 */ /* 0x000fe20000410000 */
[----:B------:R-:W-:Y:S01]  /*2030*/  FFMA.FTZ R29, R29, R20, R40 ;  /* 0x000000141d1d7223 */ /* 0x000fe20000010028 */
[----:B------:R-:W-:Y:S01]  /*2040*/  FMUL.FTZ R50, R28, -1.4426950216293334961 ;  /* 0xbfb8aa3b1c327820 */ /* 0x000fe20000410000 */
[----:B------:R-:W-:Y:S01]  /*2050*/  FMUL.FTZ R49, R38, -1.4426950216293334961 ;  /* 0xbfb8aa3b26317820 */ /* 0x000fe20000410000 */
[----:B------:R-:W4:Y:S01]  /*2060*/  MUFU.EX2 R44, R44 ;  /* 0x0000002c002c7308 */ /* 0x000f220000000800 */
[----:B------:R-:W-:Y:S01]  /*2070*/  FMUL.FTZ R33, R26, -1.4426950216293334961 ;  /* 0xbfb8aa3b1a217820 */ /* 0x000fe20000410000 */
[----:B------:R-:W-:Y:S01]  /*2080*/  FMUL.FTZ R7, R29, -1.4426950216293334961 ;  /* 0xbfb8aa3b1d077820 */ /* 0x000fe20000410000 */
[----:B-1----:R-:W-:Y:S01]  /*2090*/  FADD.FTZ R23, R23, 1 ;  /* 0x3f80000017177421 */ /* 0x002fe20000010000 */
[----:B------:R-:W-:Y:S01]  /*20a0*/  FADD.FTZ R20, R32, 1 ;  /* 0x3f80000020147421 */ /* 0x000fe20000010000 */
[----:B--2---:R-:W-:Y:S01]  /*20b0*/  FADD.FTZ R32, R39, 1 ;  /* 0x3f80000027207421 */ /* 0x004fe20000010000 */
[----:B0-----:R-:W-:-:S02]  /*20c0*/  FADD.FTZ R40, R41, 1 ;  /* 0x3f80000029287421 */ /* 0x001fc40000010000 */
[----:B------:R-:W0:Y:S01]  /*20d0*/  MUFU.EX2 R45, R45 ;  /* 0x0000002d002d7308 */ /* 0x000e220000000800 */
[----:B---3--:R-:W-:-:S07]  /*20e0*/  FADD.FTZ R42, R42, 1 ;  /* 0x3f8000002a2a7421 */ /* 0x008fce0000010000 */
[----:B------:R-:W1:Y:S01]  /*20f0*/  MUFU.EX2 R43, R43 ;  /* 0x0000002b002b7308 */ /* 0x000e620000000800 */
[----:B----4-:R-:W-:-:S07]  /*2100*/  FADD.FTZ R44, R44, 1 ;  /* 0x3f8000002c2c7421 */ /* 0x010fce0000010000 */
        /* <DEDUP_REMOVED lines=12> */
[----:B------:R2:W3:Y:S01]  /*21d0*/  MUFU.RCP R50, R23 ;  /* 0x0000001700327308 */ /* 0x0004e20000001000 */
[----:B0-----:R-:W-:-:S07]  /*21e0*/  FADD.FTZ R45, R30, 1 ;  /* 0x3f8000001e2d7421 */ /* 0x001fce0000010000 */
[----:B------:R-:W0:Y:S01]  /*21f0*/  MUFU.EX2 R31, R31 ;  /* 0x0000001f001f7308 */ /* 0x000e220000000800 */
[--C-:B--2---:R-:W-:Y:S01]  /*2200*/  SHF.R.S32.HI R23, RZ, 0x1f, R22.reuse ;  /* 0x0000001fff177819 */ /* 0x104fe20000011416 */
[----:B-1----:R-:W-:Y:S02]  /*2210*/  FADD.FTZ R33, R33, 1 ;  /* 0x3f80000021217421 */ /* 0x002fe40000010000 */
[----:B------:R-:W-:-:S04]  /*2220*/  IMAD.WIDE.U32 R22, R8, 0x50000, R22 ;  /* 0x0005000008167825 */ /* 0x000fc800078e0016 */
[----:B------:R-:W1:Y:S01]  /*2230*/  MUFU.EX2 R7, R7 ;  /* 0x0000000700077308 */ /* 0x000e620000000800 */
[----:B---3--:R-:W-:Y:S01]  /*2240*/  FMUL.FTZ R50, R19, R50 ;  /* 0x0000003213327220 */ /* 0x008fe20000410000 */
[----:B------:R-:W-:Y:S02]  /*2250*/  IADD3 R49, R9, R23, RZ ;  /* 0x0000001709317210 */ /* 0x000fe40007ffe0ff */
[-C--:B------:R-:W-:Y:S02]  /*2260*/  IADD3 R9, P1, R14, R22.reuse, RZ ;  /* 0x000000160e097210 */ /* 0x080fe40007f3e0ff */
[-C--:B------:R-:W-:Y:S02]  /*2270*/  IADD3 R14, P0, R11, R22.reuse, RZ ;  /* 0x000000160b0e7210 */ /* 0x080fe40007f1e0ff */
[----:B------:R-:W2:Y:S01]  /*2280*/  MUFU.RCP R20, R20 ;  /* 0x0000001400147308 */ /* 0x000ea20000001000 */
[----:B------:R-:W-:Y:S01]  /*2290*/  IADD3 R12, P2, R12, R22, RZ ;  /* 0x000000160c0c7210 */ /* 0x000fe20007f5e0ff */
[----:B0-----:R-:W-:Y:S01]  /*22a0*/  FADD.FTZ R31, R31, 1 ;  /* 0x3f8000001f1f7421 */ /* 0x001fe20000010000 */
[----:B------:R-:W-:-:S02]  /*22b0*/  IADD3.X R48, RZ, R49, RZ, P1, !PT ;  /* 0x00000031ff307210 */ /* 0x000fc40000ffe4ff */
[----:B------:R-:W-:Y:S02]  /*22c0*/  IADD3.X R11, RZ, R49, RZ, P2, !PT ;  /* 0x00000031ff0b7210 */ /* 0x000fe400017fe4ff */
[----:B------:R-:W-:Y:S01]  /*22d0*/  LEA R8, P3, R9, UR6, 0x1 ;  /* 0x0000000609087c11 */ /* 0x000fe2000f8608ff */
[----:B------:R-:W0:Y:S01]  /*22e0*/  MUFU.RCP R32, R32 ;  /* 0x0000002000207308 */ /* 0x000e220000001000 */
[----:B-1----:R-:W-:Y:S01]  /*22f0*/  FADD.FTZ R7, R7, 1 ;  /* 0x3f80000007077421 */ /* 0x002fe20000010000 */
[----:B------:R-:W-:Y:S02]  /*2300*/  LEA R30, P2, R14, UR6, 0x1 ;  /* 0x000000060e1e7c11 */ /* 0x000fe4000f8408ff */
[----:B------:R-:W-:-:S04]  /*2310*/  LEA.HI.X R9, R9, UR7, R48, 0x1, P3 ;  /* 0x0000000709097c11 */ /* 0x000fc800098f0c30 */
[----:B------:R-:W1:Y:S01]  /*2320*/  MUFU.RCP R40, R40 ;  /* 0x0000002800287308 */ /* 0x000e620000001000 */
[----:B--2---:R-:W-:-:S07]  /*2330*/  FMUL.FTZ R20, R3, R20 ;  /* 0x0000001403147220 */ /* 0x004fce0000410000 */
[----:B------:R-:W2:Y:S01]  /*2340*/  MUFU.RCP R42, R42 ;  /* 0x0000002a002a7308 */ /* 0x000ea20000001000 */
[----:B0-----:R-:W-:-:S05]  /*2350*/  FMUL.FTZ R13, R13, R32 ;  /* 0x000000200d0d7220 */ /* 0x001fca0000410000 */
[----:B------:R-:W-:Y:S02]  /*2360*/  F2FP.F16.F32.PACK_AB R20, R13, R20 ;  /* 0x000000140d14723e */ /* 0x000fe400000000ff */
[----:B------:R-:W0:Y:S01]  /*2370*/  MUFU.RCP R52, R43 ;  /* 0x0000002b00347308 */ /* 0x000e220000001000 */
[----:B-1----:R-:W-:Y:S01]  /*2380*/  FMUL.FTZ R40, R15, R40 ;  /* 0x000000280f287220 */ /* 0x002fe20000410000 */
[----:B------:R-:W-:Y:S01]  /*2390*/  PRMT R3, R20, 0x7632, R3 ;  /* 0x0000763214037816 */ /* 0x000fe20000000003 */
[----:B------:R-:W-:Y:S04]  /*23a0*/  STG.E.U16 desc[UR8][R8.64], R20 ;  /* 0x0000001408007986 */ /* 0x000fe8000c101508 */
[----:B------:R1:W-:Y:S01]  /*23b0*/  STG.E.U16 desc[UR8][R8.64+0x2], R3 ;  /* 0x0000020308007986 */ /* 0x0003e2000c101508 */
[----:B------:R-:W3:Y:S01]  /*23c0*/  MUFU.RCP R44, R44 ;  /* 0x0000002c002c7308 */ /* 0x000ee20000001000 */
[----:B--2---:R-:W-:-:S05]  /*23d0*/  FMUL.FTZ R17, R17, R42 ;  /* 0x0000002a11117220 */ /* 0x004fca0000410000 */
[----:B------:R-:W-:Y:S02]  /*23e0*/  F2FP.F16.F32.PACK_AB R40, R17, R40 ;  /* 0x000000281128723e */ /* 0x000fe400000000ff */
[----:B------:R-:W2:Y:S01]  /*23f0*/  MUFU.RCP R35, R35 ;  /* 0x0000002300237308 */ /* 0x000ea20000001000 */
[----:B0-----:R-:W-:Y:S02]  /*2400*/  FMUL.FTZ R27, R27, R52 ;  /* 0x000000341b1b7220 */ /* 0x001fe40000410000 */
[----:B------:R-:W-:Y:S03]  /*2410*/  STG.E.U16 desc[UR8][R8.64+0x4], R40 ;  /* 0x0000042808007986 */ /* 0x000fe6000c101508 */
[----:B------:R-:W-:Y:S02]  /*2420*/  F2FP.F16.F32.PACK_AB R50, R27, R50 ;  /* 0x000000321b32723e */ /* 0x000fe400000000ff */
[----:B------:R0:W4:Y:S01]  /*2430*/  MUFU.RCP R54, R47 ;  /* 0x0000002f00367308 */ /* 0x0001220000001000 */
[----:B---3--:R-:W-:-:S07]  /*2440*/  FMUL.FTZ R44, R21, R44 ;  /* 0x0000002c152c7220 */ /* 0x008fce0000410000 */
[----:B------:R3:W1:Y:S01]  /*2450*/  MUFU.RCP R41, R18 ;  /* 0x0000001200297308 */ /* 0x0006620000001000 */
[----:B0-----:R-:W-:Y:S01]  /*2460*/  IADD3.X R47, RZ, R49, RZ, P0, !PT ;  /* 0x00000031ff2f7210 */ /* 0x001fe200007fe4ff */
[----:B--2---:R-:W-:-:S05]  /*2470*/  FMUL.FTZ R35, R34, R35 ;  /* 0x0000002322237220 */ /* 0x004fca0000410000 */
[----:B------:R-:W-:Y:S01]  /*2480*/  F2FP.F16.F32.PACK_AB R44, R35, R44 ;  /* 0x0000002c232c723e */ /* 0x000fe200000000ff */
[----:B------:R-:W0:Y:S01]  /*2490*/  MUFU.RCP R46, R46 ;  /* 0x0000002e002e7308 */ /* 0x000e220000001000 */
[----:B---3--:R-:W-:Y:S01]  /*24a0*/  IADD3 R18, P1, R10, R22, RZ ;  /* 0x000000160a127210 */ /* 0x008fe20007f3e0ff */
[----:B----4-:R-:W-:Y:S01]  /*24b0*/  FMUL.FTZ R37, R37, R54 ;  /* 0x0000003625257220 */ /* 0x010fe20000410000 */
[----:B------:R-:W-:Y:S02]  /*24c0*/  LEA R10, P0, R12, UR6, 0x1 ;  /* 0x000000060c0a7c11 */ /* 0x000fe4000f8008ff */
[----:B------:R-:W-:Y:S02]  /*24d0*/  PRMT R13, R44, 0x7632, R13 ;  /* 0x000076322c0d7816 */ /* 0x000fe4000000000d */
[----:B------:R-:W-:Y:S01]  /*24e0*/  LEA.HI.X R11, R12, UR7, R11, 0x1, P0 ;  /* 0x000000070c0b7c11 */ /* 0x000fe200080f0c0b */
[----:B------:R-:W2:Y:S01]  /*24f0*/  MUFU.RCP R39, R39 ;  /* 0x0000002700277308 */ /* 0x000ea20000001000 */
[----:B-1----:R-:W-:Y:S01]  /*2500*/  FMUL.FTZ R38, R38, R41 ;  /* 0x0000002926267220 */ /* 0x002fe20000410000 */
[----:B------:R-:W-:-:S02]  /*2510*/  IADD3.X R23, RZ, R49, RZ, P1, !PT ;  /* 0x00000031ff177210 */ /* 0x000fc40000ffe4ff */
[C---:B------:R-:W-:Y:S02]  /*2520*/  LEA R22, P1, R18.reuse, UR6, 0x1 ;  /* 0x0000000612167c11 */ /* 0x040fe4000f8208ff */
[----:B------:R-:W-:Y:S02]  /*2530*/  IADD3 R5, P0, R5, 0x15, RZ ;  /* 0x0000001505057810 */ /* 0x000fe40007f1e0ff */
[----:B------:R1:W3:Y:S01]  /*2540*/  MUFU.RCP R43, R31 ;  /* 0x0000001f002b7308 */ /* 0x0002e20000001000 */
[----:B0-----:R-:W-:Y:S01]  /*2550*/  FMUL.FTZ R46, R25, R46 ;  /* 0x0000002e192e7220 */ /* 0x001fe20000410000 */
[----:B------:R-:W-:Y:S02]  /*2560*/  LEA.HI.X R23, R18, UR7, R23, 0x1, P1 ;  /* 0x0000000712177c11 */ /* 0x000fe400088f0c17 */
[----:B------:R-:W-:Y:S02]  /*2570*/  IADD3.X R6, RZ, R6, RZ, P0, !PT ;  /* 0x00000006ff067210 */ /* 0x000fe400007fe4ff */
[----:B------:R-:W-:-:S02]  /*2580*/  F2FP.F16.F32.PACK_AB R46, R37, R46 ;  /* 0x0000002e252e723e */ /* 0x000fc400000000ff */
[----:B------:R-:W0:Y:S01]  /*2590*/  MUFU.RCP R45, R45 ;  /* 0x0000002d002d7308 */ /* 0x000e220000001000 */
[----:B--2---:R-:W-:Y:S01]  /*25a0*/  FMUL.FTZ R39, R36, R39 ;  /* 0x0000002724277220 */ /* 0x004fe20000410000 */
[----:B-1----:R-:W-:Y:S02]  /*25b0*/  LEA.HI.X R31, R14, UR7, R47, 0x1, P2 ;  /* 0x000000070e1f7c11 */ /* 0x002fe400090f0c2f */
[----:B------:R-:W-:Y:S02]  /*25c0*/  ISETP.GE.U32.AND P0, PT, R5, UR10, PT ;  /* 0x0000000a05007c0c */ /* 0x000fe4000bf06070 */
[----:B------:R-:W-:Y:S02]  /*25d0*/  F2FP.F16.F32.PACK_AB R39, R38, R39 ;  /* 0x000000272627723e */ /* 0x000fe400000000ff */
[----:B------:R-:W1:Y:S01]  /*25e0*/  MUFU.RCP R33, R33 ;  /* 0x0000002100217308 */ /* 0x000e620000001000 */
[----:B---3--:R-:W-:Y:S01]  /*25f0*/  FMUL.FTZ R43, R24, R43 ;  /* 0x0000002b182b7220 */ /* 0x008fe20000410000 */
[----:B------:R-:W-:-:S02]  /*2600*/  PRMT R3, R39, 0x7632, R3 ;  /* 0x0000763227037816 */ /* 0x000fc40000000003 */
[----:B------:R-:W-:-:S04]  /*2610*/  ISETP.GE.AND.EX P0, PT, R6, UR5, PT, P0 ;  /* 0x0000000506007c0c */ /* 0x000fc8000bf06300 */
[----:B------:R2:W3:Y:S01]  /*2620*/  MUFU.RCP R12, R7 ;  /* 0x00000007000c7308 */ /* 0x0004e20000001000 */
[----:B0-----:R-:W-:-:S05]  /*2630*/  FMUL.FTZ R28, R28, R45 ;  /* 0x0000002d1c1c7220 */ /* 0x001fca0000410000 */
[----:B------:R-:W-:Y:S02]  /*2640*/  F2FP.F16.F32.PACK_AB R43, R28, R43 ;  /* 0x0000002b1c2b723e */ /* 0x000fe400000000ff */
[----:B--2---:R-:W-:Y:S01]  /*2650*/  PRMT R7, R40, 0x7632, R7 ;  /* 0x0000763228077816 */ /* 0x004fe20000000007 */
[----:B-1----:R-:W-:Y:S01]  /*2660*/  FMUL.FTZ R33, R26, R33 ;  /* 0x000000211a217220 */ /* 0x002fe20000410000 */
[----:B------:R-:W-:-:S03]  /*2670*/  PRMT R15, R43, 0x7632, R15 ;  /* 0x000076322b0f7816 */ /* 0x000fc6000000000f */
[----:B------:R0:W-:Y:S01]  /*2680*/  STG.E.U16 desc[UR8][R8.64+0x6], R7 ;  /* 0x0000060708007986 */ /* 0x0001e2000c101508 */
[----:B---3--:R-:W-:-:S03]  /*2690*/  FMUL.FTZ R12, R29, R12 ;  /* 0x0000000c1d0c7220 */ /* 0x008fc60000410000 */
[----:B------:R-:W-:Y:S02]  /*26a0*/  STG.E.U16 desc[UR8][R10.64], R50 ;  /* 0x000000320a007986 */ /* 0x000fe4000c101508 */
[----:B------:R-:W-:Y:S02]  /*26b0*/  F2FP.F16.F32.PACK_AB R33, R12, R33 ;  /* 0x000000210c21723e */ /* 0x000fe400000000ff */
        /* <DEDUP_REMOVED lines=16> */
.L_x_3695:
        /* <DEDUP_REMOVED lines=12> */
.L_x_3815:


//--------------------- .text._ZN13group_norm_v214gn_cuda_kernelI6__halfLi320ELi1ELi16ELi80ELi256ELb1ELi32ELi320ELi320ELi4ELb1ELi18ELb0ELb0ENS_16CompileConditionILi900EEEEEvPT_PKS4_S7_S7_flPfS8_Pj --------------------------
	.section	.text._ZN13group_norm_v214gn_cuda_kernelI6__halfLi320ELi1ELi16ELi80ELi256ELb1ELi32ELi320ELi320ELi4ELb1ELi18ELb0ELb0ENS_16CompileConditionILi900EEEEEvPT_PKS4_S7_S7_flPfS8_Pj,"ax",@progbits
	.align	128
        .global         _ZN13group_norm_v214gn_cuda_kernelI6__halfLi320ELi1ELi16ELi80ELi256ELb1ELi32ELi320ELi320ELi4ELb1ELi18ELb0ELb0ENS_16CompileConditionILi900EEEEEvPT_PKS4_S7_S7_flPfS8_Pj
        .type           _ZN13group_norm_v214gn_cuda_kernelI6__halfLi320ELi1ELi16ELi80ELi256ELb1ELi32ELi320ELi320ELi4ELb1ELi18ELb0ELb0ENS_16CompileConditionILi900EEEEEvPT_PKS4_S7_S7_flPfS8_Pj,@function
        .size           _ZN13group_norm_v214gn_cuda_kernelI6__halfLi320ELi1ELi16ELi80ELi256ELb1ELi32ELi320ELi320ELi4ELb1ELi18ELb0ELb0ENS_16CompileConditionILi900EEEEEvPT_PKS4_S7_S7_flPfS8_Pj,(.L_x_3816 - _ZN13group_norm_v214gn_cuda_kernelI6__halfLi320ELi1ELi16ELi80ELi256ELb1ELi32ELi320ELi320ELi4ELb1ELi18ELb0ELb0ENS_16CompileConditionILi900EEEEEvPT_PKS4_S7_S7_flPfS8_Pj)
        .other          _ZN13group_norm_v214gn_cuda_kernelI6__halfLi320ELi1ELi16ELi80ELi256ELb1ELi32ELi320ELi320ELi4ELb1ELi18ELb0ELb0ENS_16CompileConditionILi900EEEEEvPT_PKS4_S7_S7_flPfS8_Pj,@"STO_CUDA_ENTRY STV_DEFAULT"
_ZN13group_norm_v214gn_cuda_kernelI6__halfLi320ELi1ELi16ELi80ELi256ELb1ELi32ELi320ELi320ELi4ELb1ELi18ELb0ELb0ENS_16CompileConditionILi900EEEEEvPT_PKS4_S7_S7_flPfS8_Pj:
.text._ZN13group_norm_v214gn_cuda_kernelI6__halfLi320ELi1ELi16ELi80ELi256ELb1ELi32ELi320ELi320ELi4ELb1ELi18ELb0ELb0ENS_16CompileConditionILi900EEEEEvPT_PKS4_S7_S7_flPfS8_Pj:
        /* <DEDUP_REMOVED lines=13> */
[----:B------:R-:W1:Y:S01]  /*00d0*/  S2R R5, SR_CgaCtaId ;  /* 0x0000000000057919 */ /* 0x000e620000008800 */
[----:B------:R-:W2:Y:S01]  /*00e0*/  S2R R4, SR_CTAID.X ;  /* 0x0000000000047919 */ /* 0x000ea20000002500 */
[----:B0-----:R-:W-:Y:S01]  /*00f0*/  IMAD.WIDE.U32 R6, R3, -0x33333333, RZ ;  /* 0xcccccccd03067825 */ /* 0x001fe200078e00ff */
[----:B-1----:R-:W-:-:S04]  /*0100*/  LEA R5, R5, R0, 0x18 ;  /* 0x0000000005057211 */ /* 0x002fc800078ec0ff */
[----:B------:R-:W-:Y:S01]  /*0110*/  SHF.R.U32.HI R6, RZ, 0x6, R7 ;  /* 0x00000006ff067819 */ /* 0x000fe20000011607 */
[----:B------:R-:W-:-:S04]  /*0120*/  HFMA2.MMA R7, -RZ, RZ, 0, 0 ;  /* 0x00000000ff077435 */ /* 0x000fc800000001ff */
[----:B------:R-:W-:-:S04]  /*0130*/  IMAD R0, R6, -0x50, R3 ;  /* 0xffffffb006007824 */ /* 0x000fc800078e0203 */
[----:B------:R-:W-:Y:S01]  /*0140*/  IMAD R0, R0, 0x28, R5 ;  /* 0x0000002800007824 */ /* 0x000fe200078e0205 */
[----:B------:R-:W-:-:S04]  /*0150*/  MOV R5, R2 ;  /* 0x0000000200057202 */ /* 0x000fc80000000f00 */
[----:B--2---:R-:W-:-:S07]  /*0160*/  LEA R6, R6, R0, 0x3 ;  /* 0x0000000006067211 */ /* 0x004fce00078e18ff */
.L_x_3704:
[----:B---3--:R-:W-:Y:S01]  /*0170*/  IMAD.WIDE.U32 R8, R3, -0x33333333, RZ ;  /* 0xcccccccd03087825 */ /* 0x008fe200078e00ff */
        /* <DEDUP_REMOVED lines=94> */
[--C-:B----4-:R-:W-:Y:S02]  /*0760*/  HADD2.F32 R26, -RZ, R28.reuse.H0_H0 ;  /* 0x2000001cff1a7230 */ /* 0x110fe40000004100 */
        /* <DEDUP_REMOVED lines=83> */
[----:B------:R-:W-:-:S05]  /*0ca0*/  IMAD R43, R34, 0x50, -R43 ;  /* 0x00000050222b7824 */ /* 0x000fca00078e0a2b */
[C---:B------:R-:W-:Y:S02]  /*0cb0*/  IADD3 R51, R43.reuse, 0xc, RZ ;  /* 0x0000000c2b337810 */ /* 0x040fe40007ffe0ff */
[C---:B------:R-:W-:Y:S02]  /*0cc0*/  IADD3 R59, R43.reuse, 0x18, RZ ;  /* 0x000000182b3b7810 */ /* 0x040fe40007ffe0ff */
[C---:B------:R-:W-:Y:S02]  /*0cd0*/  IADD3 R34, R43.reuse, 0x4, RZ ;  /* 0x000000042b227810 */ /* 0x040fe40007ffe0ff */
[----:B------:R-:W-:Y:S02]  /*0ce0*/  SHF.R.S32.HI R42, RZ, 0x1f, R51 ;  /* 0x0000001fff2a7819 */ /* 0x000fe40000011433 */
[C---:B------:R-:W-:Y:S02]  /*0cf0*/  IADD3 R40, R43.reuse, 0x8, RZ ;  /* 0x000000082b287810 */ /* 0x040fe40007ffe0ff */
[----:B------:R-:W-:-:S02]  /*0d00*/  IADD3 R47, R43, 0x14, RZ ;  /* 0x000000142b2f7810 */ /* 0x000fc40007ffe0ff */
[----:B------:R-:W-:Y:S02]  /*0d10*/  SHF.R.S32.HI R44, RZ, 0x1f, R59 ;  /* 0x0000001fff2c7819 */ /* 0x000fe4000001143b */
[----:B-1----:R-:W-:Y:S02]  /*0d20*/  LEA R78, R45, R78, 0x18 ;  /* 0x0000004e2d4e7211 */ /* 0x002fe400078ec0ff */
[----:B------:R-:W-:Y:S02]  /*0d30*/  IADD3 R45, R43, 0x24, RZ ;  /* 0x000000242b2d7810 */ /* 0x000fe40007ffe0ff */
        /* <DEDUP_REMOVED lines=8> */
[----:B------:R-:W-:-:S02]  /*0dc0*/  IADD3 R85, R43, 0x34, RZ ;  /* 0x000000342b557810 */ /* 0x000fc40007ffe0ff */
[----:B------:R-:W-:Y:S02]  /*0dd0*/  LEA.HI R35, R41, R40, RZ, 0x2 ;  /* 0x0000002829237211 */ /* 0x000fe400078f10ff */
[C---:B------:R-:W-:Y:S02]  /*0de0*/  IADD3 R49, R43.reuse, 0x10, RZ ;  /* 0x000000102b317810 */ /* 0x040fe40007ffe0ff */
[----:B------:R-:W-:Y:S02]  /*0df0*/  LEA.HI R47, R42, R47, RZ, 0x2 ;  /* 0x0000002f2a2f7211 */ /* 0x000fe400078f10ff */
[----:B------:R-:W-:Y:S02]  /*0e00*/  IADD3 R41, R43, 0x1c, RZ ;  /* 0x0000001c2b297810 */ /* 0x000fe40007ffe0ff */
[----:B------:R-:W-:Y:S02]  /*0e10*/  SHF.R.S32.HI R42, RZ, 0x1f, R91 ;  /* 0x0000001fff2a7819 */ /* 0x000fe4000001145b */
[----:B------:R-:W-:-:S02]  /*0e20*/  LEA.HI R45, R44, R45, RZ, 0x2 ;  /* 0x0000002d2c2d7211 */ /* 0x000fc400078f10ff */
[----:B------:R-:W-:Y:S02]  /*0e30*/  SHF.R.S32.HI R44, RZ, 0x1f, R85 ;  /* 0x0000001fff2c7819 */ /* 0x000fe40000011455 */
[----:B------:R-:W-:Y:S02]  /*0e40*/  SHF.R.S32.HI R40, RZ, 0x1f, R49 ;  /* 0x0000001fff287819 */ /* 0x000fe40000011431 */
[----:B------:R-:W-:Y:S02]  /*0e50*/  SHF.R.S32.HI R46, RZ, 0x1f, R41 ;  /* 0x0000001fff2e7819 */ /* 0x000fe40000011429 */
[----:B------:R-:W-:Y:S02]  /*0e60*/  LEA.HI R91, R42, R91, RZ, 0x2 ;  /* 0x0000005b2a5b7211 */ /* 0x000fe400078f10ff */
[----:B------:R-:W-:Y:S02]  /*0e70*/  IADD3 R42, R43, 0x30, RZ ;  /* 0x000000302b2a7810 */ /* 0x000fe40007ffe0ff */
        /* <DEDUP_REMOVED lines=8> */
[----:B------:R-:W-:Y:S02]  /*0f00*/  LEA.HI R42, R41, R42, RZ, 0x2 ;  /* 0x0000002a292a7211 */ /* 0x000fe400078f10ff */
[C---:B------:R-:W-:Y:S02]  /*0f10*/  IADD3 R83, R43.reuse, 0x38, RZ ;  /* 0x000000382b537810 */ /* 0x040fe40007ffe0ff */
[C---:B------:R-:W-:Y:S02]  /*0f20*/  IADD3 R57, R43.reuse, 0x3c, RZ ;  /* 0x0000003c2b397810 */ /* 0x040fe40007ffe0ff */
[C---:B------:R-:W-:Y:S02]  /*0f30*/  IADD3 R81, R43.reuse, 0x40, RZ ;  /* 0x000000402b517810 */ /* 0x040fe40007ffe0ff */
[----:B------:R-:W-:-:S02]  /*0f40*/  IADD3 R41, R43, 0x44, RZ ;  /* 0x000000442b297810 */ /* 0x000fc40007ffe0ff */
[C---:B------:R-:W-:Y:S02]  /*0f50*/  IADD3 R55, R43.reuse, 0x48, RZ ;  /* 0x000000482b377810 */ /* 0x040fe40007ffe0ff */
[----:B------:R-:W-:Y:S02]  /*0f60*/  IADD3 R79, R43, 0x4c, RZ ;  /* 0x0000004c2b4f7810 */ /* 0x000fe40007ffe0ff */
[----:B------:R-:W-:Y:S02]  /*0f70*/  SHF.R.S32.HI R46, RZ, 0x1f, R89 ;  /* 0x0000001fff2e7819 */ /* 0x000fe40000011459 */
[----:B------:R-:W-:Y:S02]  /*0f80*/  SHF.R.S32.HI R43, RZ, 0x2, R44 ;  /* 0x00000002ff2b7819 */ /* 0x000fe4000001142c */
[----:B------:R-:W-:Y:S02]  /*0f90*/  SHF.R.S32.HI R48, RZ, 0x1f, R87 ;  /* 0x0000001fff307819 */ /* 0x000fe40000011457 */
[----:B------:R-:W-:-:S02]  /*0fa0*/  LEA.HI R89, R46, R89, RZ, 0x2 ;  /* 0x000000592e597211 */ /* 0x000fc400078f10ff */
[----:B------:R-:W-:Y:S01]  /*0fb0*/  SHF.R.S32.HI R53, RZ, 0x2, R34 ;  /* 0x00000002ff357819 */ /* 0x000fe20000011422 */
[----:B------:R-:W-:Y:S01]  /*0fc0*/  IMAD R34, R43, 0x28, R78 ;  /* 0x000000282b227824 */ /* 0x000fe200078e024e */
[----:B------:R-:W-:Y:S02]  /*0fd0*/  SHF.R.S32.HI R46, RZ, 0x1f, R83 ;  /* 0x0000001fff2e7819 */ /* 0x000fe40000011453 */
[----:B------:R-:W-:Y:S02]  /*0fe0*/  LEA.HI R87, R48, R87, RZ, 0x2 ;  /* 0x0000005730577211 */ /* 0x000fe400078f10ff */
[----:B------:R-:W-:Y:S02]  /*0ff0*/  SHF.R.S32.HI R48, RZ, 0x1f, R57 ;  /* 0x0000001fff307819 */ /* 0x000fe40000011439 */
        /* <DEDUP_REMOVED lines=8> */
[----:B------:R0:W1:Y:S01]  /*1080*/  LDS.64 R52, [R34] ;  /* 0x0000000022347984 */ /* 0x0000620000000a00 */
[----:B------:R-:W-:Y:S02]  /*1090*/  SHF.R.S32.HI R51, RZ, 0x2, R51 ;  /* 0x00000002ff337819 */ /* 0x000fe40000011433 */
[----:B------:R-:W-:Y:S01]  /*10a0*/  SHF.R.S32.HI R43, RZ, 0x2, R42 ;  /* 0x00000002ff2b7819 */ /* 0x000fe2000001142a */
[--C-:B------:R-:W-:Y:S01]  /*10b0*/  IMAD R42, R93, 0x28, R78.reuse ;  /* 0x000000285d2a7824 */ /* 0x100fe200078e024e */
[----:B------:R-:W-:Y:S01]  /*10c0*/  LEA.HI R81, R46, R81, RZ, 0x2 ;  /* 0x000000512e517211 */ /* 0x000fe200078f10ff */
[--C-:B------:R-:W-:Y:S01]  /*10d0*/  IMAD R44, R51, 0x28, R78.reuse ;  /* 0x00000028332c7824 */ /* 0x100fe200078e024e */
[----:B------:R-:W-:Y:S01]  /*10e0*/  IADD3 R40, R77, R40, RZ ;  /* 0x000000284d287210 */ /* 0x000fe20007ffe0ff */
[----:B------:R-:W-:Y:S01]  /*10f0*/  IMAD R92, R43, 0x28, R78 ;  /* 0x000000282b5c7824 */ /* 0x000fe200078e024e */
[----:B------:R-:W-:-:S02]  /*1100*/  SHF.R.S32.HI R46, RZ, 0x1f, R55 ;  /* 0x0000001fff2e7819 */ /* 0x000fc40000011437 */
[----:B------:R-:W-:Y:S01]  /*1110*/  SHF.R.S32.HI R49, RZ, 0x2, R49 ;  /* 0x00000002ff317819 */ /* 0x000fe20000011431 */
[----:B------:R-:W2:Y:S01]  /*1120*/  LDS.64 R50, [R40] ;  /* 0x0000000028327984 */ /* 0x000ea20000000a00 */
[----:B------:R-:W-:Y:S02]  /*1130*/  LEA.HI R41, R48, R41, RZ, 0x2 ;  /* 0x0000002930297211 */ /* 0x000fe400078f10ff */
[----:B------:R-:W-:Y:S02]  /*1140*/  SHF.R.S32.HI R48, RZ, 0x1f, R79 ;  /* 0x0000001fff307819 */ /* 0x000fe4000001144f */
[----:B------:R-:W-:Y:S02]  /*1150*/  IADD3 R42, R77, R42, RZ ;  /* 0x0000002a4d2a7210 */ /* 0x000fe40007ffe0ff */
[----:B------:R-:W-:Y:S01]  /*1160*/  LEA.HI R55, R46, R55, RZ, 0x2 ;  /* 0x000000372e377211 */ /* 0x000fe200078f10ff */
[----:B------:R-:W-:Y:S01]  /*1170*/  IMAD R46, R49, 0x28, R78 ;  /* 0x00000028312e7824 */ /* 0x000fe200078e024e */
[----:B------:R-:W-:-:S02]  /*1180*/  SHF.R.S32.HI R47, RZ, 0x2, R47 ;  /* 0x00000002ff2f7819 */ /* 0x000fc4000001142f */
[----:B------:R-:W-:Y:S02]  /*1190*/  LEA.HI R79, R48, R79, RZ, 0x2 ;  /* 0x0000004f304f7211 */ /* 0x000fe400078f10ff */
[----:B------:R-:W-:Y:S01]  /*11a0*/  IADD3 R44, R77, R44, RZ ;  /* 0x0000002c4d2c7210 */ /* 0x000fe20007ffe0ff */
[----:B------:R3:W4:Y:S01]  /*11b0*/  LDS.64 R48, [R42] ;  /* 0x000000002a307984 */ /* 0x0007220000000a00 */
[----:B------:R-:W-:Y:S01]  /*11c0*/  SHF.R.S32.HI R59, RZ, 0x2, R59 ;  /* 0x00000002ff3b7819 */ /* 0x000fe2000001143b */
[--C-:B------:R-:W-:Y:S01]  /*11d0*/  IMAD R54, R47, 0x28, R78.reuse ;  /* 0x000000282f367824 */ /* 0x100fe200078e024e */
[----:B------:R-:W-:Y:S02]  /*11e0*/  IADD3 R58, R77, R46, RZ ;  /* 0x0000002e4d3a7210 */ /* 0x000fe40007ffe0ff */
[----:B------:R-:W4:Y:S01]  /*11f0*/  LDS.64 R46, [R44] ;  /* 0x000000002c2e7984 */ /* 0x000f220000000a00 */
[--C-:B------:R-:W-:Y:S01]  /*1200*/  IMAD R56, R59, 0x28, R78.reuse ;  /* 0x000000283b387824 */ /* 0x100fe200078e024e */
[----:B0-----:R-:W-:Y:S01]  /*1210*/  IADD3 R34, R77, R54, RZ ;  /* 0x000000364d227210 */ /* 0x001fe20007ffe0ff */
[----:B------:R-:W-:Y:S01]  /*1220*/  IMAD R54, R35, 0x28, R78 ;  /* 0x0000002823367824 */ /* 0x000fe200078e024e */
[----:B------:R-:W0:Y:S01]  /*1230*/  LDS.64 R58, [R58] ;  /* 0x000000003a3a7984 */ /* 0x000e220000000a00 */
[----:B------:R-:W-:-:S02]  /*1240*/  SHF.R.S32.HI R45, RZ, 0x2, R45 ;  /* 0x00000002ff2d7819 */ /* 0x000fc4000001142d */
[----:B------:R-:W-:Y:S01]  /*1250*/  IADD3 R80, R77, R56, RZ ;  /* 0x000000384d507210 */ /* 0x000fe20007ffe0ff */
[----:B------:R-:W0:Y:S01]  /*1260*/  LDS.64 R34, [R34] ;  /* 0x0000000022227984 */ /* 0x000e220000000a00 */
[----:B------:R-:W-:Y:S01]  /*1270*/  SHF.R.S32.HI R91, RZ, 0x2, R91 ;  /* 0x00000002ff5b7819 */ /* 0x000fe2000001145b */
[--C-:B------:R-:W-:Y:S01]  /*1280*/  IMAD R56, R45, 0x28, R78.reuse ;  /* 0x000000282d387824 */ /* 0x100fe200078e024e */
[----:B---3--:R-:W-:Y:S01]  /*1290*/  IADD3 R42, R77, R54, RZ ;  /* 0x000000364d2a7210 */ /* 0x008fe20007ffe0ff */
[----:B------:R3:W0:Y:S01]  /*12a0*/  LDS.64 R44, [R80] ;  /* 0x00000000502c7984 */ /* 0x0006220000000a00 */
[----:B------:R-:W-:Y:S01]  /*12b0*/  SHF.R.S32.HI R87, RZ, 0x2, R87 ;  /* 0x00000002ff577819 */ /* 0x000fe20000011457 */
[--C-:B------:R-:W-:Y:S01]  /*12c0*/  IMAD R82, R91, 0x28, R78.reuse ;  /* 0x000000285b527824 */ /* 0x100fe200078e024e */
[----:B------:R-:W-:Y:S02]  /*12d0*/  SHF.R.S32.HI R89, RZ, 0x2, R89 ;  /* 0x00000002ff597819 */ /* 0x000fe40000011459 */
[----:B------:R-:W-:Y:S01]  /*12e0*/  SHF.R.S32.HI R83, RZ, 0x2, R83 ;  /* 0x00000002ff537819 */ /* 0x000fe20000011453 */
[----:B------:R-:W0:Y:S01]  /*12f0*/  LDS.64 R42, [R42] ;  /* 0x000000002a2a7984 */ /* 0x000e220000000a00 */
        /* <DEDUP_REMOVED lines=12> */
[----:B------:R-:W0:Y:S01]  /*13c0*/  LDS.64 R56, [R87] ;  /* 0x0000000057387984 */ /* 0x000e220000000a00 */
[----:B------:R-:W-:Y:S01]  /*13d0*/  SHF.R.S32.HI R55, RZ, 0x2, R55 ;  /* 0x00000002ff377819 */ /* 0x000fe20000011437 */
[----:B------:R-:W-:Y:S01]  /*13e0*/  IMAD R84, R81, 0x28, R78 ;  /* 0x0000002851547824 */ /* 0x000fe200078e024e */
[----:B------:R-:W-:Y:S01]  /*13f0*/  SHF.R.S32.HI R79, RZ, 0x2, R79 ;  /* 0x00000002ff4f7819 */ /* 0x000fe2000001144f */
[----:B-1----:R-:W-:Y:S01]  /*1400*/  FADD.FTZ R81, RZ, R52 ;  /* 0x00000034ff517221 */ /* 0x002fe20000010000 */
[----:B------:R-:W-:Y:S01]  /*1410*/  IADD3 R85, R77, R40, RZ ;  /* 0x000000284d557210 */ /* 0x000fe20007ffe0ff */
[--C-:B---3--:R-:W-:Y:S01]  /*1420*/  IMAD R80, R55, 0x28, R78.reuse ;  /* 0x0000002837507824 */ /* 0x108fe200078e024e */
[----:B------:R-:W1:Y:S01]  /*1430*/  LDS.64 R40, [R83] ;  /* 0x0000000053287984 */ /* 0x000e620000000a00 */
[----:B------:R-:W-:Y:S01]  /*1440*/  IADD3 R52, R77, R54, RZ ;  /* 0x000000364d347210 */ /* 0x000fe20007ffe0ff */
[----:B------:R-:W-:-:S02]  /*1450*/  IMAD R78, R79, 0x28, R78 ;  /* 0x000000284f4e7824 */ /* 0x000fc400078e024e */
[----:B------:R-:W-:Y:S01]  /*1460*/  FADD.FTZ R79, RZ, R53 ;  /* 0x00000035ff4f7221 */ /* 0x000fe20000010000 */
[----:B------:R-:W3:Y:S01]  /*1470*/  LDS.64 R54, [R85] ;  /* 0x0000000055367984 */ /* 0x000ee20000000a00 */
[----:B--2---:R-:W-:Y:S01]  /*1480*/  FADD.FTZ R81, R81, R50 ;  /* 0x0000003251517221 */ /* 0x004fe20000010000 */
[----:B------:R-:W-:Y:S01]  /*1490*/  IADD3 R50, R77, R92, RZ ;  /* 0x0000005c4d327210 */ /* 0x000fe20007ffe0ff */
        /* <DEDUP_REMOVED lines=23> */
[C---:B------:R-:W-:Y:S01]  /*1610*/  IADD3 R42, R77.reuse, R80, RZ ;  /* 0x000000504d2a7210 */ /* 0x040fe20007ffe0ff */
[----:B------:R-:W-:Y:S01]  /*1620*/  FADD.FTZ R92, R92, R43 ;  /* 0x0000002b5c5c7221 */ /* 0x000fe20000010000 */
[----:B------:R-:W0:Y:S01]  /*1630*/  LDS.64 R44, [R44] ;  /* 0x000000002c2c7984 */ /* 0x000e220000000a00 */
[----:B------:R-:W-:Y:S01]  /*1640*/  IADD3 R78, R77, R78, RZ ;  /* 0x0000004e4d4e7210 */ /* 0x000fe20007ffe0ff */
[----:B------:R-:W-:Y:S01]  /*1650*/  FADD.FTZ R81, R81, R56 ;  /* 0x0000003851517221 */ /* 0x000fe20000010000 */
[----:B------:R-:W-:Y:S01]  /*1660*/  FADD.FTZ R92, R92, R57 ;  /* 0x000000395c5c7221 */ /* 0x000fe20000010000 */
[----:B------:R-:W0:Y:S02]  /*1670*/  LDS.64 R42, [R42] ;  /* 0x000000002a2a7984 */ /* 0x000e240000000a00 */
[----:B-1----:R-:W-:-:S02]  /*1680*/  FADD.FTZ R81, R81, R40 ;  /* 0x0000002851517221 */ /* 0x002fc40000010000 */
[----:B------:R-:W1:Y:S01]  /*1690*/  LDS.64 R56, [R78] ;  /* 0x000000004e387984 */ /* 0x000e620000000a00 */
[----:B------:R-:W-:Y:S01]  /*16a0*/  FADD.FTZ R92, R92, R41 ;  /* 0x000000295c5c7221 */ /* 0x000fe20000010000 */
[----:B---3--:R-:W-:-:S03]  /*16b0*/  FADD.FTZ R81, R81, R54 ;  /* 0x0000003651517221 */ /* 0x008fc60000010000 */
        /* <DEDUP_REMOVED lines=17> */
[----:B-1----:R-:W-:-:S03]  /*17d0*/  FADD.FTZ R56, R81, R56 ;  /* 0x0000003851387221 */ /* 0x002fc60000010000 */
[----:B------:R-:W-:-:S07]  /*17e0*/  FADD.FTZ R57, R92, R57 ;  /* 0x000000395c397221 */ /* 0x000fce0000010000 */
.L_x_3697:
[----:B------:R-:W-:Y:S05]  /*17f0*/  BSYNC B0 ;  /* 0x0000000000007941 */ /* 0x000fea0003800000 */
.L_x_3696:
        /* <DEDUP_REMOVED lines=21> */
.L_x_3699:
[----:B------:R-:W-:Y:S05]  /*1950*/  BSYNC B0 ;  /* 0x0000000000007941 */ /* 0x000fea0003800000 */
.L_x_3698:
        /* <DEDUP_REMOVED lines=13> */
.L_x_3701:
[----:B------:R-:W2:Y:S04]  /*1a30*/  LD.E.STRONG.GPU R40, desc[UR8][R34.64] ;  /* 0x0000000822287980 */ /* 0x000ea8000c10f900 */
[----:B--2---:R-:W-:Y:S01]  /*1a40*/  CCTL.IVALL ;  /* 0x00000000ff00798f */ /* 0x004fe20002000000 */
[----:B------:R-:W-:Y:S05]  /*1a50*/  YIELD ;  /* 0x0000000000007946 */ /* 0x000fea0003800000 */
[----:B-----5:R-:W-:-:S04]  /*1a60*/  LOP3.LUT R40, R40, R41, RZ, 0x3c, !PT ;  /* 0x0000002928287212 */ /* 0x020fc800078e3cff */
[----:B------:R-:W-:-:S13]  /*1a70*/  ISETP.GT.AND P0, PT, R40, -0x1, PT ;  /* 0xffffffff2800780c */ /* 0x000fda0003f04270 */
[----:B------:R-:W-:Y:S05]  /*1a80*/  @P0 BRA `(.L_x_3701) ;  /* 0xfffffffc00e80947 */ /* 0x000fea000383ffff */
.L_x_3700:
[----:B------:R-:W-:Y:S05]  /*1a90*/  WARPSYNC.ALL ;  /* 0x0000000000007948 */ /* 0x000fea0003800000 */
[----:B0-----:R-:W0:Y:S08]  /*1aa0*/  @!P1 LDC R41, c[0x0][0x10] ;  /* 0x00000400ff299b82 */ /* 0x001e300000000800 */
[----:B------:R-:W-:Y:S01]  /*1ab0*/  BAR.SYNC.DEFER_BLOCKING 0x0 ;  /* 0x0000000000007b1d */ /* 0x000fe20000010000 */
[----:B------:R-:W-:-:S07]  /*1ac0*/  @!P1 LOP3.LUT R43, R3, 0x7, RZ, 0xc0, !PT ;  /* 0x00000007032b9812 */ /* 0x000fce00078ec0ff */
[----:B------:R-:W1:Y:S01]  /*1ad0*/  @!P1 LDC.64 R34, c[0x0][0x248] ;  /* 0x00009200ff229b82 */ /* 0x000e620000000a00 */
[----:B------:R-:W-:Y:S01]  /*1ae0*/  LOP3.LUT P0, RZ, R3, 0xffffffe7, RZ, 0xc0, !PT ;  /* 0xffffffe703ff7812 */ /* 0x000fe2000780c0ff */
        /* <DEDUP_REMOVED lines=58> */
.L_x_3703:
[----:B------:R-:W-:Y:S05]  /*1e90*/  BSYNC B0 ;  /* 0x0000000000007941 */ /* 0x000fea0003800000 */
.L_x_3702:
[----:B------:R-:W1:Y:S01]  /*1ea0*/  S2UR UR7, SR_CgaCtaId ;  /* 0x00000000000779c3 */ /* 0x000e620000008800 */
[----:B0-----:R-:W-:Y:S01]  /*1eb0*/  SHF.L.U32 R34, R5, 0x2, RZ ;  /* 0x0000000205227819 */ /* 0x001fe200000006ff */
[----:B------:R-:W-:Y:S01]  /*1ec0*/  IMAD R8, R73, 0x50, R8 ;  /* 0x0000005049087824 */ /* 0x000fe200078e0208 */
[----:B------:R-:W-:Y:S01]  /*1ed0*/  UMOV UR6, 0x400 ;  /* 0x0000040000067882 */ /* 0x000fe20000000000 */
[----:B------:R-:W-:Y:S01]  /*1ee0*/  ULOP3.LUT UR4, UR4, 0x1, URZ, 0x3c, !UPT ;  /* 0x0000000104047892 */ /* 0x000fe2000f8e3c3f */
[----:B------:R-:W-:Y:S01]  /*1ef0*/  LOP3.LUT R34, R34, 0xc, RZ, 0xc0, !PT ;  /* 0x0000000c22227812 */ /* 0x000fe200078ec0ff */
[----:B------:R-:W-:Y:S01]  /*1f00*/  UIADD3 UR6, UR6, 0xc80, URZ ;  /* 0x00000c8006067890 */ /* 0x000fe2000fffe03f */
[----:B------:R-:W-:Y:S02]  /*1f10*/  SHF.L.U32 R40, R8, 0x2, RZ ;  /* 0x0000000208287819 */ /* 0x000fe400000006ff */
[----:B------:R-:W-:-:S03]  /*1f20*/  IADD3 R8, RZ, -R34, RZ ;  /* 0x80000022ff087210 */ /* 0x000fc60007ffe0ff */
[----:B------:R-:W-:Y:S01]  /*1f30*/  IMAD.WIDE.U32 R34, R40, -0x33333333, RZ ;  /* 0xcccccccd28227825 */ /* 0x000fe200078e00ff */
[----:B------:R-:W-:-:S04]  /*1f40*/  MOV R34, R8 ;  /* 0x0000000800227202 */ /* 0x000fc80000000f00 */
        /* <DEDUP_REMOVED lines=8> */
[----:B-----5:R-:W-:Y:S02]  /*1fd0*/  HADD2.F32 R35, -RZ, R36.H0_H0 ;  /* 0x20000024ff237230 */ /* 0x020fe40000004100 */
[----:B------:R-:W-:Y:S01]  /*1fe0*/  FADD.FTZ R45, R20, -R34 ;  /* 0x80000022142d7221 */ /* 0x000fe20000010000 */
[----:B------:R-:W-:Y:S01]  /*1ff0*/  HADD2.F32 R0, -RZ, R38.H0_H0 ;  /* 0x20000026ff007230 */ /* 0x000fe20000004100 */
[----:B------:R-:W0:Y:S01]  /*2000*/  MUFU.RSQ R8, R8 ;  /* 0x0000000800087308 */ /* 0x000e220000001400 */
[----:B------:R-:W-:-:S02]  /*2010*/  HADD2.F32 R36, -RZ, R36.H1_H1 ;  /* 0x30000024ff247230 */ /* 0x000fc40000004100 */
[--C-:B------:R-:W-:Y:S01]  /*2020*/  FADD.FTZ R51, R23, -R34.reuse ;  /* 0x8000002217337221 */ /* 0x100fe20000010000 */
[----:B------:R-:W-:Y:S02]  /*2030*/  HADD2.F32 R38, -RZ, R38.H1_H1 ;  /* 0x30000026ff267230 */ /* 0x000fe40000004100 */
[--C-:B------:R-:W-:Y:S01]  /*2040*/  FADD.FTZ R49, R22, -R34.reuse ;  /* 0x8000002216317221 */ /* 0x100fe20000010000 */
[--C-:B------:R-:W-:Y:S02]  /*2050*/  HADD2.F32 R20, -RZ, R37.reuse.H0_H0 ;  /* 0x20000025ff147230 */ /* 0x100fe40000004100 */
[--C-:B------:R-:W-:Y:S01]  /*2060*/  FADD.FTZ R55, R27, -R34.reuse ;  /* 0x800000221b377221 */ /* 0x100fe20000010000 */
[----:B------:R-:W-:Y:S02]  /*2070*/  HADD2.F32 R37, -RZ, R37.H1_H1 ;  /* 0x30000025ff257230 */ /* 0x000fe40000004100 */
        /* <DEDUP_REMOVED lines=9> */
[C---:B0-----:R-:W-:Y:S01]  /*2110*/  FMUL.FTZ R43, R8.reuse, R43 ;  /* 0x0000002b082b7220 */ /* 0x041fe20000410000 */
[----:B------:R-:W-:Y:S01]  /*2120*/  FMUL.FTZ R44, R8, R45 ;  /* 0x0000002d082c7220 */ /* 0x000fe20000410000 */
[----:B------:R-:W-:Y:S01]  /*2130*/  FADD.FTZ R45, R21, -R34 ;  /* 0x80000022152d7221 */ /* 0x000fe20000010000 */
[----:B------:R-:W-:Y:S01]  /*2140*/  FMUL.FTZ R41, R41, R8 ;  /* 0x0000000829297220 */ /* 0x000fe20000410000 */
[----:B------:R-:W-:Y:S01]  /*2150*/  FFMA.FTZ R42, R43, R36, R38 ;  /* 0x000000242b2a7223 */ /* 0x000fe20000010026 */
[----:B------:R-:W-:-:S02]  /*2160*/  HADD2.F32 R43, -RZ, R39.H0_H0 ;  /* 0x20000027ff2b7230 */ /* 0x000fc40000004100 */
[----:B------:R-:W-:Y:S01]  /*2170*/  FMUL.FTZ R46, R8, R45 ;  /* 0x0000002d082e7220 */ /* 0x000fe20000410000 */
[----:B------:R-:W-:Y:S02]  /*2180*/  HADD2.F32 R39, -RZ, R39.H1_H1 ;  /* 0x30000027ff277230 */ /* 0x000fe40000004100 */
[----:B------:R-:W-:Y:S01]  /*2190*/  FMUL.FTZ R47, R42, -1.4426950216293334961 ;  /* 0xbfb8aa3b2a2f7820 */ /* 0x000fe20000410000 */
[----:B------:R-:W-:Y:S01]  /*21a0*/  FMUL.FTZ R54, R8, R53 ;  /* 0x0000003508367220 */ /* 0x000fe20000410000 */
[----:B------:R-:W-:Y:S01]  /*21b0*/  FFMA.FTZ R44, R44, R20, R43 ;  /* 0x000000142c2c7223 */ /* 0x000fe2000001002b */
[----:B------:R-:W-:Y:S01]  /*21c0*/  FADD.FTZ R53, R26, -R34 ;  /* 0x800000221a357221 */ /* 0x000fe20000010000 */
[----:B------:R0:W-:Y:S01]  /*21d0*/  MUFU.EX2 R21, R47 ;  /* 0x0000002f00157308 */ /* 0x0001e20000000800 */
[----:B------:R-:W-:Y:S01]  /*21e0*/  FFMA.FTZ R45, R46, R37, R39 ;  /* 0x000000252e2d7223 */ /* 0x000fe20000010027 */
[----:B------:R-:W-:Y:S01]  /*21f0*/  FMUL.FTZ R48, R44, -1.4426950216293334961 ;  /* 0xbfb8aa3b2c307820 */ /* 0x000fe20000410000 */
[C---:B------:R-:W-:Y:S01]  /*2200*/  FMUL.FTZ R46, R8.reuse, R49 ;  /* 0x00000031082e7220 */ /* 0x040fe20000410000 */
[--C-:B------:R-:W-:Y:S01]  /*2210*/  FFMA.FTZ R19, R41, R35, R0.reuse ;  /* 0x0000002329137223 */ /* 0x100fe20000010000 */
[----:B------:R-:W-:Y:S01]  /*2220*/  FMUL.FTZ R49, R45, -1.4426950216293334961 ;  /* 0xbfb8aa3b2d317820 */ /* 0x000fe20000410000 */
[C---:B------:R-:W-:Y:S01]  /*2230*/  FMUL.FTZ R58, R8.reuse, R57 ;  /* 0x00000039083a7220 */ /* 0x040fe20000410000 */
[----:B------:R-:W-:Y:S01]  /*2240*/  FFMA.FTZ R46, R35, R46, R0 ;  /* 0x0000002e232e7223 */ /* 0x000fe20000010000 */
[----:B------:R1:W-:Y:S01]  /*2250*/  MUFU.EX2 R22, R48 ;  /* 0x0000003000167308 */ /* 0x0003e20000000800 */
[----:B0-----:R-:W-:Y:S01]  /*2260*/  FMUL.FTZ R47, R8, R51 ;  /* 0x00000033082f7220 */ /* 0x001fe20000410000 */
[----:B------:R-:W-:Y:S01]  /*2270*/  FADD.FTZ R51, R24, -R34 ;  /* 0x8000002218337221 */ /* 0x000fe20000010000 */
[----:B------:R-:W-:Y:S01]  /*2280*/  FMUL.FTZ R50, R46, -1.4426950216293334961 ;  /* 0xbfb8aa3b2e327820 */ /* 0x000fe20000410000 */
[----:B------:R-:W-:Y:S01]  /*2290*/  FMUL.FTZ R41, R19, -1.4426950216293334961 ;  /* 0xbfb8aa3b13297820 */ /* 0x000fe20000410000 */
[----:B------:R-:W-:Y:S01]  /*22a0*/  FFMA.FTZ R47, R36, R47, R38 ;  /* 0x0000002f242f7223 */ /* 0x000fe20000010026 */
[--C-:B------:R-:W-:Y:S01]  /*22b0*/  FADD.FTZ R57, R30, -R34.reuse ;  /* 0x800000221e397221 */ /* 0x100fe20000010000 */
[C---:B------:R-:W-:Y:S01]  /*22c0*/  FMUL.FTZ R84, R8.reuse, R87 ;  /* 0x0000005708547220 */ /* 0x040fe20000410000 */
[----:B------:R0:W-:Y:S01]  /*22d0*/  MUFU.EX2 R23, R49 ;  /* 0x0000003100177308 */ /* 0x0001e20000000800 */
[C---:B-1----:R-:W-:Y:S01]  /*22e0*/  FMUL.FTZ R48, R8.reuse, R51 ;  /* 0x0000003308307220 */ /* 0x042fe20000410000 */
[----:B------:R-:W-:Y:S01]  /*22f0*/  FMUL.FTZ R51, R47, -1.4426950216293334961 ;  /* 0xbfb8aa3b2f337820 */ /* 0x000fe20000410000 */
[C---:B------:R-:W-:Y:S01]  /*2300*/  FMUL.FTZ R80, R8.reuse, R79 ;  /* 0x0000004f08507220 */ /* 0x040fe20000410000 */
[----:B------:R-:W-:Y:S01]  /*2310*/  FMUL.FTZ R81, R8, R81 ;  /* 0x0000005108517220 */ /* 0x000fe20000410000 */
[----:B------:R-:W-:Y:S01]  /*2320*/  FFMA.FTZ R48, R20, R48, R43 ;  /* 0x0000003014307223 */ /* 0x000fe2000001002b */
[--C-:B------:R-:W-:Y:S01]  /*2330*/  FADD.FTZ R79, R64, -R34.reuse ;  /* 0x80000022404f7221 */ /* 0x100fe20000010000 */
[----:B------:R-:W-:Y:S01]  /*2340*/  FMUL.FTZ R83, R8, R83 ;  /* 0x0000005308537220 */ /* 0x000fe20000410000 */
[----:B------:R1:W-:Y:S01]  /*2350*/  MUFU.EX2 R25, R51 ;  /* 0x0000003300197308 */ /* 0x0003e20000000800 */
[----:B------:R-:W-:Y:S01]  /*2360*/  FMUL.FTZ R52, R48, -1.4426950216293334961 ;  /* 0xbfb8aa3b30347820 */ /* 0x000fe20000410000 */
[----:B0-----:R-:W-:Y:S01]  /*2370*/  FFMA.FTZ R49, R37, R54, R39 ;  /* 0x0000003625317223 */ /* 0x001fe20000010027 */
[----:B------:R-:W-:Y:S01]  /*2380*/  FADD.FTZ R85, R70, -R34 ;  /* 0x8000002246557221 */ /* 0x000fe20000010000 */
[----:B------:R-:W-:Y:S01]  /*2390*/  FFMA.FTZ R84, R20, R84, R43 ;  /* 0x0000005414547223 */ /* 0x000fe2000001002b */
[----:B------:R-:W-:Y:S01]  /*23a0*/  FFMA.FTZ R66, R36, R81, R38 ;  /* 0x0000005124427223 */ /* 0x000fe20000010026 */
[--C-:B------:R-:W-:Y:S01]  /*23b0*/  FADD.FTZ R61, R61, -R34.reuse ;  /* 0x800000223d3d7221 */ /* 0x100fe20000010000 */
[C---:B------:R-:W-:Y:S01]  /*23c0*/  FMUL.FTZ R79, R8.reuse, R79 ;  /* 0x0000004f084f7220 */ /* 0x040fe20000410000 */
[----:B------:R0:W-:Y:S01]  /*23d0*/  MUFU.EX2 R26, R52 ;  /* 0x00000034001a7308 */ /* 0x0001e20000000800 */
[----:B-1----:R-:W-:Y:S01]  /*23e0*/  FMUL.FTZ R51, R8, R55 ;  /* 0x0000003708337220 */ /* 0x002fe20000410000 */
[--C-:B------:R-:W-:Y:S01]  /*23f0*/  FADD.FTZ R55, R28, -R34.reuse ;  /* 0x800000221c377221 */ /* 0x100fe20000010000 */
[----:B------:R-:W-:Y:S01]  /*2400*/  FADD.FTZ R81, R67, -R34 ;  /* 0x8000002243517221 */ /* 0x000fe20000010000 */
[----:B------:R-:W-:Y:S01]  /*2410*/  FFMA.FTZ R64, R37, R80, R39 ;  /* 0x0000005025407223 */ /* 0x000fe20000010027 */
[----:B------:R-:W-:Y:S01]  /*2420*/  FFMA.FTZ R51, R36, R51, R38 ;  /* 0x0000003324337223 */ /* 0x000fe20000010026 */
[--C-:B------:R-:W-:Y:S01]  /*2430*/  FFMA.FTZ R67, R20, R83, R43.reuse ;  /* 0x0000005314437223 */ /* 0x100fe2000001002b */
[C---:B------:R-:W-:Y:S01]  /*2440*/  FMUL.FTZ R85, R8.reuse, R85 ;  /* 0x0000005508557220 */ /* 0x040fe20000410000 */
[----:B------:R1:W-:Y:S01]  /*2450*/  MUFU.EX2 R24, R50 ;  /* 0x0000003200187308 */ /* 0x0003e20000000800 */
[----:B0-----:R-:W-:Y:S01]  /*2460*/  FMUL.FTZ R52, R8, R55 ;  /* 0x0000003708347220 */ /* 0x001fe20000410000 */
[----:B------:R-:W-:Y:S01]  /*2470*/  FMUL.FTZ R55, R51, -1.4426950216293334961 ;  /* 0xbfb8aa3b33377820 */ /* 0x000fe20000410000 */
[--C-:B------:R-:W-:Y:S01]  /*2480*/  FADD.FTZ R83, R68, -R34.reuse ;  /* 0x8000002244537221 */ /* 0x100fe20000010000 */
[----:B------:R-:W-:Y:S01]  /*2490*/  FMUL.FTZ R87, R84, -1.4426950216293334961 ;  /* 0xbfb8aa3b54577820 */ /* 0x000fe20000410000 */
[----:B------:R-:W-:Y:S01]  /*24a0*/  FFMA.FTZ R52, R20, R52, R43 ;  /* 0x0000003414347223 */ /* 0x000fe2000001002b */
[----:B------:R-:W-:Y:S01]  /*24b0*/  FADD.FTZ R89, R71, -R34 ;  /* 0x8000002247597221 */ /* 0x000fe20000010000 */
[C---:B------:R-:W-:Y:S01]  /*24c0*/  FMUL.FTZ R61, R8.reuse, R61 ;  /* 0x0000003d083d7220 */ /* 0x040fe20000410000 */
[----:B------:R0:W-:Y:S01]  /*24d0*/  MUFU.EX2 R29, R55 ;  /* 0x00000037001d7308 */ /* 0x0001e20000000800 */
[----:B-1----:R-:W-:Y:S01]  /*24e0*/  FMUL.FTZ R50, R8, R53 ;  /* 0x0000003508327220 */ /* 0x002fe20000410000 */
[----:B------:R-:W-:Y:S01]  /*24f0*/  FMUL.FTZ R53, R49, -1.4426950216293334961 ;  /* 0xbfb8aa3b31357820 */ /* 0x000fe20000410000 */
[----:B------:R-:W-:Y:S01]  /*2500*/  FMUL.FTZ R56, R52, -1.4426950216293334961 ;  /* 0xbfb8aa3b34387820 */ /* 0x000fe20000410000 */
[C-C-:B------:R-:W-:Y:S01]  /*2510*/  FFMA.FTZ R65, R35.reuse, R79, R0.reuse ;  /* 0x0000004f23417223 */ /* 0x140fe20000010000 */
[----:B------:R-:W-:Y:S01]  /*2520*/  FFMA.FTZ R50, R35, R50, R0 ;  /* 0x0000003223327223 */ /* 0x000fe20000010000 */
[----:B------:R-:W-:Y:S01]  /*2530*/  FMUL.FTZ R82, R8, R81 ;  /* 0x0000005108527220 */ /* 0x000fe20000410000 */
[--C-:B------:R-:W-:Y:S01]  /*2540*/  FFMA.FTZ R69, R36, R85, R38.reuse ;  /* 0x0000005524457223 */ /* 0x100fe20000010026 */
[----:B------:R1:W-:Y:S01]  /*2550*/  MUFU.EX2 R27, R53 ;  /* 0x00000035001b7308 */ /* 0x0003e20000000800 */
[----:B0-----:R-:W-:Y:S01]  /*2560*/  FMUL.FTZ R55, R8, R59 ;  /* 0x0000003b08377220 */ /* 0x001fe20000410000 */
[----:B------:R-:W-:Y:S01]  /*2570*/  FMUL.FTZ R54, R50, -1.4426950216293334961 ;  /* 0xbfb8aa3b32367820 */ /* 0x000fe20000410000 */
[----:B------:R-:W-:Y:S01]  /*2580*/  FMUL.FTZ R80, R66, -1.4426950216293334961 ;  /* 0xbfb8aa3b42507820 */ /* 0x000fe20000410000 */
[----:B------:R-:W-:Y:S01]  /*2590*/  FMUL.FTZ R83, R8, R83 ;  /* 0x0000005308537220 */ /* 0x000fe20000410000 */
[----:B------:R-:W-:Y:S01]  /*25a0*/  FFMA.FTZ R55, R36, R55, R38 ;  /* 0x0000003724377223 */ /* 0x000fe20000010026 */
[--C-:B------:R-:W-:Y:S01]  /*25b0*/  FADD.FTZ R85, R72, -R34.reuse ;  /* 0x8000002248557221 */ /* 0x100fe20000010000 */
[C---:B------:R-:W-:Y:S01]  /*25c0*/  FMUL.FTZ R89, R8.reuse, R89 ;  /* 0x0000005908597220 */ /* 0x040fe20000410000 */
[----:B------:R-:W0:Y:S01]  /*25d0*/  MUFU.EX2 R41, R41 ;  /* 0x0000002900297308 */ /* 0x000e220000000800 */
[C-C-:B-1----:R-:W-:Y:S01]  /*25e0*/  FFMA.FTZ R53, R37.reuse, R58, R39.reuse ;  /* 0x0000003a25357223 */ /* 0x142fe20000010027 */
[----:B------:R-:W-:Y:S01]  /*25f0*/  FMUL.FTZ R58, R8, R77 ;  /* 0x0000004d083a7220 */ /* 0x000fe20000410000 */
[--C-:B------:R-:W-:Y:S01]  /*2600*/  FADD.FTZ R77, R60, -R34.reuse ;  /* 0x800000223c4d7221 */ /* 0x100fe20000010000 */
[----:B------:R-:W-:Y:S01]  /*2610*/  FADD.FTZ R91, R74, -R34 ;  /* 0x800000224a5b7221 */ /* 0x000fe20000010000 */
[----:B------:R-:W-:Y:S01]  /*2620*/  FFMA.FTZ R61, R36, R61, R38 ;  /* 0x0000003d243d7223 */ /* 0x000fe20000010026 */
[--C-:B------:R-:W-:Y:S01]  /*2630*/  FFMA.FTZ R58, R37, R58, R39.reuse ;  /* 0x0000003a253a7223 */ /* 0x100fe20000010027 */
[----:B------:R-:W-:Y:S01]  /*2640*/  FMUL.FTZ R60, R8, R77 ;  /* 0x0000004d083c7220 */ /* 0x000fe20000410000 */
[----:B------:R1:W-:Y:S01]  /*2650*/  MUFU.EX2 R30, R56 ;  /* 0x00000038001e7308 */ /* 0x0003e20000000800 */
[----:B------:R-:W-:Y:S01]  /*2660*/  FMUL.FTZ R79, R65, -1.4426950216293334961 ;  /* 0xbfb8aa3b414f7820 */ /* 0x000fe20000410000 */
[----:B------:R-:W-:Y:S01]  /*2670*/  FADD.FTZ R75, R75, -R34 ;  /* 0x800000224b4b7221 */ /* 0x000fe20000010000 */
[--C-:B------:R-:W-:Y:S01]  /*2680*/  FFMA.FTZ R60, R35, R60, R0.reuse ;  /* 0x0000003c233c7223 */ /* 0x100fe20000010000 */
[----:B------:R-:W-:Y:S01]  /*2690*/  FMUL.FTZ R81, R67, -1.4426950216293334961 ;  /* 0xbfb8aa3b43517820 */ /* 0x000fe20000410000 */
[----:B------:R-:W-:Y:S01]  /*26a0*/  FFMA.FTZ R68, R37, R82, R39 ;  /* 0x0000005225447223 */ /* 0x000fe20000010027 */
[--C-:B------:R-:W-:Y:S01]  /*26b0*/  FFMA.FTZ R70, R35, R83, R0.reuse ;  /* 0x0000005323467223 */ /* 0x100fe20000010000 */
[----:B------:R-:W-:Y:S01]  /*26c0*/  FMUL.FTZ R78, R60, -1.4426950216293334961 ;  /* 0xbfb8aa3b3c4e7820 */ /* 0x000fe20000410000 */
[----:B------:R2:W3:Y:S01]  /*26d0*/  MUFU.EX2 R28, R54 ;  /* 0x00000036001c7308 */ /* 0x0004e20000000800 */
[C---:B-1----:R-:W-:Y:S01]  /*26e0*/  FMUL.FTZ R56, R8.reuse, R73 ;  /* 0x0000004908387220 */ /* 0x042fe20000410000 */
[----:B------:R-:W-:Y:S01]  /*26f0*/  FMUL.FTZ R73, R55, -1.4426950216293334961 ;  /* 0xbfb8aa3b37497820 */ /* 0x000fe20000410000 */
[----:B0-----:R-:W-:Y:S01]  /*2700*/  FADD.FTZ R41, R41, 1 ;  /* 0x3f80000029297421 */ /* 0x001fe20000010000 */
[----:B------:R-:W-:Y:S01]  /*2710*/  FMUL.FTZ R88, R8, R85 ;  /* 0x0000005508587220 */ /* 0x000fe20000410000 */
[----:B------:R-:W-:Y:S01]  /*2720*/  FFMA.FTZ R56, R20, R56, R43 ;  /* 0x0000003814387223 */ /* 0x000fe2000001002b */
[----:B------:R-:W-:Y:S01]  /*2730*/  FMUL.FTZ R91, R8, R91 ;  /* 0x0000005b085b7220 */ /* 0x000fe20000410000 */
[----:B------:R-:W-:Y:S01]  /*2740*/  FMUL.FTZ R82, R68, -1.4426950216293334961 ;  /* 0xbfb8aa3b44527820 */ /* 0x000fe20000410000 */
[----:B------:R0:W1:Y:S01]  /*2750*/  MUFU.EX2 R33, R73 ;  /* 0x0000004900217308 */ /* 0x0000620000000800 */
[C---:B--2---:R-:W-:Y:S01]  /*2760*/  FMUL.FTZ R54, R8.reuse, R57 ;  /* 0x0000003908367220 */ /* 0x044fe20000410000 */
[----:B------:R-:W-:Y:S01]  /*2770*/  FMUL.FTZ R57, R53, -1.4426950216293334961 ;  /* 0xbfb8aa3b35397820 */ /* 0x000fe20000410000 */
[----:B------:R-:W-:Y:S01]  /*2780*/  FFMA.FTZ R85, R37, R88, R39 ;  /* 0x0000005825557223 */ /* 0x000fe20000010027 */
[----:B------:R-:W-:Y:S01]  /*2790*/  FMUL.FTZ R86, R69, -1.4426950216293334961 ;  /* 0xbfb8aa3b45567820 */ /* 0x000fe20000410000 */
[C-C-:B------:R-:W-:Y:S01]  /*27a0*/  FFMA.FTZ R54, R35.reuse, R54, R0.reuse ;  /* 0x0000003623367223 */ /* 0x140fe20000010000 */
[----:B------:R-:W-:Y:S01]  /*27b0*/  FFMA.FTZ R35, R35, R89, R0 ;  /* 0x0000005923237223 */ /* 0x000fe20000010000 */
[----:B------:R-:W-:Y:S01]  /*27c0*/  FMUL.FTZ R89, R8, R75 ;  /* 0x0000004b08597220 */ /* 0x000fe20000410000 */
[----:B------:R2:W-:Y:S01]  /*27d0*/  MUFU.EX2 R71, R87 ;  /* 0x0000005700477308 */ /* 0x0005e20000000800 */
[----:B0-----:R-:W-:Y:S01]  /*27e0*/  FADD.FTZ R73, R62, -R34 ;  /* 0x800000223e497221 */ /* 0x001fe20000010000 */
[----:B------:R-:W-:Y:S01]  /*27f0*/  FMUL.FTZ R59, R54, -1.4426950216293334961 ;  /* 0xbfb8aa3b363b7820 */ /* 0x000fe20000410000 */
[----:B------:R-:W-:Y:S01]  /*2800*/  FFMA.FTZ R36, R36, R89, R38 ;  /* 0x0000005924247223 */ /* 0x000fe20000010026 */
[----:B------:R-:W-:Y:S01]  /*2810*/  FADD.FTZ R21, R21, 1 ;  /* 0x3f80000015157421 */ /* 0x000fe20000010000 */
[----:B------:R-:W-:Y:S01]  /*2820*/  FMUL.FTZ R77, R8, R73 ;  /* 0x00000049084d7220 */ /* 0x000fe20000410000 */
[----:B------:R-:W-:Y:S01]  /*2830*/  FMUL.FTZ R73, R61, -1.4426950216293334961 ;  /* 0xbfb8aa3b3d497820 */ /* 0x000fe20000410000 */
[----:B------:R-:W-:Y:S01]  /*2840*/  FADD.FTZ R22, R22, 1 ;  /* 0x3f80000016167421 */ /* 0x000fe20000010000 */
[----:B------:R0:W-:Y:S01]  /*2850*/  MUFU.EX2 R62, R78 ;  /* 0x0000004e003e7308 */ /* 0x0001e20000000800 */
[--C-:B------:R-:W-:Y:S01]  /*2860*/  FFMA.FTZ R63, R20, R77, R43.reuse ;  /* 0x0000004d143f7223 */ /* 0x100fe2000001002b */
[----:B--2---:R-:W-:Y:S01]  /*2870*/  FADD.FTZ R87, R76, -R34 ;  /* 0x800000224c577221 */ /* 0x004fe20000010000 */
[----:B------:R-:W-:Y:S01]  /*2880*/  FFMA.FTZ R43, R20, R91, R43 ;  /* 0x0000005b142b7223 */ /* 0x000fe2000001002b */
[----:B------:R-:W-:Y:S01]  /*2890*/  FADD.FTZ R23, R23, 1 ;  /* 0x3f80000017177421 */ /* 0x000fe20000010000 */
[----:B------:R-:W-:Y:S01]  /*28a0*/  FMUL.FTZ R77, R63, -1.4426950216293334961 ;  /* 0xbfb8aa3b3f4d7820 */ /* 0x000fe20000410000 */
[----:B------:R-:W-:Y:S01]  /*28b0*/  FMUL.FTZ R34, R8, R87 ;  /* 0x0000005708227220 */ /* 0x000fe20000410000 */
[----:B------:R-:W-:Y:S01]  /*28c0*/  FMUL.FTZ R83, R70, -1.4426950216293334961 ;  /* 0xbfb8aa3b46537820 */ /* 0x000fe20000410000 */
[----:B------:R2:W-:Y:S01]  /*28d0*/  MUFU.RCP R74, R41 ;  /* 0x00000029004a7308 */ /* 0x0005e20000001000 */
[----:B0-----:R-:W-:Y:S01]  /*28e0*/  FMUL.FTZ R78, R64, -1.4426950216293334961 ;  /* 0xbfb8aa3b404e7820 */ /* 0x001fe20000410000 */
[----:B------:R-:W-:Y:S01]  /*28f0*/  FFMA.FTZ R37, R37, R34, R39 ;  /* 0x0000002225257223 */ /* 0x000fe20000010027 */
[----:B------:R-:W-:Y:S01]  /*2900*/  FMUL.FTZ R8, R43, -1.4426950216293334961 ;  /* 0xbfb8aa3b2b087820 */ /* 0x000fe20000410000 */
[----:B------:R-:W-:Y:S01]  /*2910*/  FMUL.FTZ R88, R85, -1.4426950216293334961 ;  /* 0xbfb8aa3b55587820 */ /* 0x000fe20000410000 */
[----:B------:R-:W-:Y:S01]  /*2920*/  FADD.FTZ R24, R24, 1 ;  /* 0x3f80000018187421 */ /* 0x000fe20000010000 */
[----:B------:R-:W-:Y:S01]  /*2930*/  FMUL.FTZ R34, R37, -1.4426950216293334961 ;  /* 0xbfb8aa3b25227820 */ /* 0x000fe20000410000 */
[----:B------:R-:W-:Y:S01]  /*2940*/  FADD.FTZ R25, R25, 1 ;  /* 0x3f80000019197421 */ /* 0x000fe20000010000 */
[----:B------:R0:W4:Y:S01]  /*2950*/  MUFU.EX2 R31, R57 ;  /* 0x00000039001f7308 */ /* 0x0001220000000800 */
[--C-:B--2---:R-:W-:Y:S01]  /*2960*/  SHF.R.S32.HI R41, RZ, 0x1f, R40.reuse ;  /* 0x0000001fff297819 */ /* 0x104fe20000011428 */
[----:B------:R-:W-:Y:S01]  /*2970*/  ULDC.64 UR6, c[0x0][0x210] ;  /* 0x0000840000067ab9 */ /* 0x000fe20000000a00 */
[----:B------:R-:W-:Y:S01]  /*2980*/  FMUL.FTZ R75, R35, -1.4426950216293334961 ;  /* 0xbfb8aa3b234b7820 */ /* 0x000fe20000410000 */
[----:B------:R-:W-:Y:S01]  /*2990*/  FADD.FTZ R26, R26, 1 ;  /* 0x3f8000001a1a7421 */ /* 0x000fe20000010000 */
[----:B------:R-:W-:Y:S01]  /*29a0*/  FADD.FTZ R27, R27, 1 ;  /* 0x3f8000001b1b7421 */ /* 0x000fe20000010000 */
[----:B------:R-:W-:-:S04]  /*29b0*/  IMAD.WIDE.U32 R40, R9, 0x50000, R40 ;  /* 0x0005000009287825 */ /* 0x000fc800078e0028 */
[----:B---3--:R-:W-:Y:S01]  /*29c0*/  FADD.FTZ R28, R28, 1 ;  /* 0x3f8000001c1c7421 */ /* 0x008fe20000010000 */
[----:B------:R2:W3:Y:S01]  /*29d0*/  MUFU.EX2 R32, R59 ;  /* 0x0000003b00207308 */ /* 0x0004e20000000800 */
[----:B0-----:R-:W-:Y:S01]  /*29e0*/  FMUL.FTZ R57, R56, -1.4426950216293334961 ;  /* 0xbfb8aa3b38397820 */ /* 0x001fe20000410000 */
[----:B------:R-:W-:Y:S01]  /*29f0*/  FADD.FTZ R29, R29, 1 ;  /* 0x3f8000001d1d7421 */ /* 0x000fe20000010000 */
[----:B------:R-:W-:Y:S01]  /*2a00*/  IADD3 R41, R10, R41, RZ ;  /* 0x000000290a297210 */ /* 0x000fe20007ffe0ff */
[----:B------:R-:W-:Y:S01]  /*2a10*/  FADD.FTZ R30, R30, 1 ;  /* 0x3f8000001e1e7421 */ /* 0x000fe20000010000 */
[-C--:B------:R-:W-:Y:S01]  /*2a20*/  IADD3 R11, P0, R11, R40.reuse, RZ ;  /* 0x000000280b0b7210 */ /* 0x080fe20007f1e0ff */
[----:B-1----:R-:W-:Y:S01]  /*2a30*/  FADD.FTZ R33, R33, 1 ;  /* 0x3f80000021217421 */ /* 0x002fe20000010000 */
[-C--:B------:R-:W-:Y:S01]  /*2a40*/  IADD3 R12, P4, R12, R40.reuse, RZ ;  /* 0x000000280c0c7210 */ /* 0x080fe20007f9e0ff */
[----:B------:R-:W0:Y:S01]  /*2a50*/  MUFU.EX2 R78, R78 ;  /* 0x0000004e004e7308 */ /* 0x000e220000000800 */
[----:B--2---:R-:W-:Y:S01]  /*2a60*/  FMUL.FTZ R59, R58, -1.4426950216293334961 ;  /* 0xbfb8aa3b3a3b7820 */ /* 0x004fe20000410000 */
[----:B------:R-:W-:Y:S01]  /*2a70*/  IADD3.X R10, RZ, R41, RZ, P0, !PT ;  /* 0x00000029ff0a7210 */ /* 0x000fe200007fe4ff */
[----:B----4-:R-:W-:Y:S01]  /*2a80*/  FADD.FTZ R31, R31, 1 ;  /* 0x3f8000001f1f7421 */ /* 0x010fe20000010000 */
[-C--:B------:R-:W-:Y:S01]  /*2a90*/  IADD3 R15, P3, R15, R40.reuse, RZ ;  /* 0x000000280f0f7210 */ /* 0x080fe20007f7e0ff */
[----:B------:R-:W-:Y:S01]  /*2aa0*/  FADD.FTZ R62, R62, 1 ;  /* 0x3f8000003e3e7421 */ /* 0x000fe20000010000 */
[----:B------:R-:W-:Y:S01]  /*2ab0*/  IADD3 R13, P5, R13, R40, RZ ;  /* 0x000000280d0d7210 */ /* 0x000fe20007fbe0ff */
[----:B------:R-:W-:Y:S01]  /*2ac0*/  FMUL.FTZ R74, R19, R74 ;  /* 0x0000004a134a7220 */ /* 0x000fe20000410000 */
[----:B------:R-:W1:Y:S01]  /*2ad0*/  MUFU.EX2 R80, R80 ;  /* 0x0000005000507308 */ /* 0x000e620000000800 */
[----:B---3--:R-:W-:Y:S01]  /*2ae0*/  FADD.FTZ R32, R32, 1 ;  /* 0x3f80000020207421 */ /* 0x008fe20000010000 */
[----:B------:R-:W-:Y:S01]  /*2af0*/  IADD3 R18, P2, R18, R40, RZ ;  /* 0x0000002812127210 */ /* 0x000fe20007f5e0ff */
[----:B------:R-:W-:-:S05]  /*2b00*/  FADD.FTZ R71, R71, 1 ;  /* 0x3f80000047477421 */ /* 0x000fca0000010000 */
[----:B------:R-:W-:Y:S01]  /*2b10*/  MUFU.EX2 R77, R77 ;  /* 0x0000004d004d7308 */ /* 0x000fe20000000800 */
[----:B0-----:R-:W-:-:S07]  /*2b20*/  FADD.FTZ R76, R78, 1 ;  /* 0x3f8000004e4c7421 */ /* 0x001fce0000010000 */
[----:B------:R-:W-:Y:S01]  /*2b30*/  MUFU.EX2 R79, R79 ;  /* 0x0000004f004f7308 */ /* 0x000fe20000000800 */
[----:B-1----:R-:W-:-:S07]  /*2b40*/  FADD.FTZ R78, R80, 1 ;  /* 0x3f800000504e7421 */ /* 0x002fce0000010000 */
[----:B------:R-:W-:Y:S08]  /*2b50*/  MUFU.EX2 R81, R81 ;  /* 0x0000005100517308 */ /* 0x000ff00000000800 */
[----:B------:R-:W0:Y:S08]  /*2b60*/  MUFU.EX2 R57, R57 ;  /* 0x0000003900397308 */ /* 0x000e300000000800 */
[----:B------:R-:W1:Y:S08]  /*2b70*/  MUFU.EX2 R59, R59 ;  /* 0x0000003b003b7308 */ /* 0x000e700000000800 */
[----:B------:R-:W2:Y:S01]  /*2b80*/  MUFU.EX2 R73, R73 ;  /* 0x0000004900497308 */ /* 0x000ea20000000800 */
[----:B0-----:R-:W-:-:S07]  /*2b90*/  FADD.FTZ R57, R57, 1 ;  /* 0x3f80000039397421 */ /* 0x001fce0000010000 */
[----:B------:R-:W0:Y:S01]  /*2ba0*/  MUFU.EX2 R82, R82 ;  /* 0x0000005200527308 */ /* 0x000e220000000800 */
[----:B-1----:R-:W-:-:S07]  /*2bb0*/  FADD.FTZ R59, R59, 1 ;  /* 0x3f8000003b3b7421 */ /* 0x002fce0000010000 */
[----:B------:R1:W3:Y:S01]  /*2bc0*/  MUFU.EX2 R72, R86 ;  /* 0x0000005600487308 */ /* 0x0002e20000000800 */
[----:B--2---:R-:W-:-:S07]  /*2bd0*/  FADD.FTZ R73, R73, 1 ;  /* 0x3f80000049497421 */ /* 0x004fce0000010000 */
[----:B------:R2:W-:Y:S01]  /*2be0*/  MUFU.EX2 R39, R8 ;  /* 0x0000000800277308 */ /* 0x0005e20000000800 */
[----:B-1----:R-:W-:Y:S01]  /*2bf0*/  FMUL.FTZ R86, R36, -1.4426950216293334961 ;  /* 0xbfb8aa3b24567820 */ /* 0x002fe20000410000 */
[----:B0-----:R-:W-:-:S06]  /*2c00*/  FADD.FTZ R82, R82, 1 ;  /* 0x3f80000052527421 */ /* 0x001fcc0000010000 */
[----:B------:R-:W0:Y:S01]  /*2c10*/  MUFU.RCP R21, R21 ;  /* 0x0000001500157308 */ /* 0x000e220000001000 */
[----:B--2---:R-:W-:Y:S01]  /*2c20*/  LEA R8, P0, R11, UR6, 0x1 ;  /* 0x000000060b087c11 */ /* 0x004fe2000f8008ff */
[----:B---3--:R-:W-:-:S03]  /*2c30*/  FADD.FTZ R72, R72, 1 ;  /* 0x3f80000048487421 */ /* 0x008fc60000010000 */
[----:B------:R-:W-:Y:S02]  /*2c40*/  LEA.HI.X R9, R11, UR7, R10, 0x1, P0 ;  /* 0x000000070b097c11 */ /* 0x000fe400080f0c0a */
[-C--:B------:R-:W-:Y:S01]  /*2c50*/  IADD3.X R11, RZ, R41.reuse, RZ, P4, !PT ;  /* 0x00000029ff0b7210 */ /* 0x080fe200027fe4ff */
[----:B------:R-:W1:Y:S01]  /*2c60*/  MUFU.RCP R22, R22 ;  /* 0x0000001600167308 */ /* 0x000e620000001000 */
[----:B------:R-:W-:Y:S02]  /*2c70*/  LEA R10, P6, R12, UR6, 0x1 ;  /* 0x000000060c0a7c11 */ /* 0x000fe4000f8c08ff */
[----:B------:R-:W-:Y:S02]  /*2c80*/  IADD3 R80, P4, R14, R40, RZ ;  /* 0x000000280e507210 */ /* 0x000fe40007f9e0ff */
[----:B------:R-:W-:Y:S02]  /*2c90*/  LEA.HI.X R11, R12, UR7, R11, 0x1, P6 ;  /* 0x000000070c0b7c11 */ /* 0x000fe4000b0f0c0b */
[----:B------:R-:W-:Y:S01]  /*2ca0*/  IADD3.X R87, RZ, R41, RZ, P4, !PT ;  /* 0x00000029ff577210 */ /* 0x000fe200027fe4ff */
[----:B------:R-:W2:Y:S01]  /*2cb0*/  MUFU.RCP R23, R23 ;  /* 0x0000001700177308 */ /* 0x000ea20000001000 */
[----:B------:R-:W-:Y:S01]  /*2cc0*/  LEA R12, P4, R80, UR6, 0x1 ;  /* 0x00000006500c7c11 */ /* 0x000fe2000f8808ff */
[----:B0-----:R-:W-:-:S05]  /*2cd0*/  FMUL.FTZ R21, R42, R21 ;  /* 0x000000152a157220 */ /* 0x001fca0000410000 */
[----:B------:R-:W-:Y:S01]  /*2ce0*/  F2FP.F16.F32.PACK_AB R21, R21, R74 ;  /* 0x0000004a1515723e */ /* 0x000fe200000000ff */
[----:B------:R-:W0:Y:S01]  /*2cf0*/  MUFU.EX2 R83, R83 ;  /* 0x0000005300537308 */ /* 0x000e220000000800 */
[----:B-1----:R-:W-:-:S03]  /*2d00*/  FMUL.FTZ R22, R44, R22 ;  /* 0x000000162c167220 */ /* 0x002fc60000410000 */
[----:B------:R1:W-:Y:S04]  /*2d10*/  STG.E.U16 desc[UR8][R8.64], R21 ;  /* 0x0000001508007986 */ /* 0x0003e8000c101508 */
[----:B------:R3:W4:Y:S01]  /*2d20*/  MUFU.EX2 R0, R88 ;  /* 0x0000005800007308 */ /* 0x0007220000000800 */
[----:B--2---:R-:W-:-:S05]  /*2d30*/  FMUL.FTZ R23, R45, R23 ;  /* 0x000000172d177220 */ /* 0x004fca0000410000 */
[----:B------:R-:W-:Y:S02]  /*2d40*/  F2FP.F16.F32.PACK_AB R22, R23, R22 ;  /* 0x000000161716723e */ /* 0x000fe400000000ff */
[----:B------:R2:W1:Y:S01]  /*2d50*/  MUFU.EX2 R20, R86 ;  /* 0x0000005600147308 */ /* 0x0004620000000800 */
[----:B---3--:R-:W-:Y:S01]  /*2d60*/  IADD3.X R88, RZ, R41, RZ, P3, !PT ;  /* 0x00000029ff587210 */ /* 0x008fe20001ffe4ff */
[----:B0-----:R-:W-:Y:S01]  /*2d70*/  FADD.FTZ R83, R83, 1 ;  /* 0x3f80000053537421 */ /* 0x001fe20000010000 */
[----:B------:R-:W-:Y:S01]  /*2d80*/  PRMT R23, R21, 0x7632, R23 ;  /* 0x0000763215177816 */ /* 0x000fe20000000017 */
[----:B------:R-:W-:Y:S04]  /*2d90*/  STG.E.U16 desc[UR8][R8.64+0x4], R22 ;  /* 0x0000041608007986 */ /* 0x000fe8000c101508 */
[----:B------:R-:W0:Y:S01]  /*2da0*/  MUFU.EX2 R34, R34 ;  /* 0x0000002200227308 */ /* 0x000e220000000800 */
[----:B--2---:R-:W-:Y:S01]  /*2db0*/  IADD3 R86, P0, R16, R40, RZ ;  /* 0x0000002810567210 */ /* 0x004fe20007f1e0ff */
[----:B----4-:R-:W-:Y:S01]  /*2dc0*/  FADD.FTZ R0, R0, 1 ;  /* 0x3f80000000007421 */ /* 0x010fe20000010000 */
[----:B------:R-:W-:Y:S01]  /*2dd0*/  LEA R16, P3, R13, UR6, 0x1 ;  /* 0x000000060d107c11 */ /* 0x000fe2000f8608ff */
[----:B------:R-:W-:Y:S04]  /*2de0*/  STG.E.U16 desc[UR8][R8.64+0x2], R23 ;  /* 0x0000021708007986 */ /* 0x000fe8000c101508 */
[----:B------:R-:W2:Y:S01]  /*2df0*/  MUFU.RCP R24, R24 ;  /* 0x0000001800187308 */ /* 0x000ea20000001000 */
[----:B-1----:R-:W-:Y:S01]  /*2e00*/  FADD.FTZ R19, R20, 1 ;  /* 0x3f80000014137421 */ /* 0x002fe20000010000 */
[----:B------:R-:W-:-:S06]  /*2e10*/  FADD.FTZ R20, R39, 1 ;  /* 0x3f80000027147421 */ /* 0x000fcc0000010000 */
[----:B------:R-:W1:Y:S01]  /*2e20*/  MUFU.RCP R25, R25 ;  /* 0x0000001900197308 */ /* 0x000e620000001000 */
[----:B0-----:R-:W-:-:S07]  /*2e30*/  FADD.FTZ R34, R34, 1 ;  /* 0x3f80000022227421 */ /* 0x001fce0000010000 */
[----:B------:R0:W3:Y:S01]  /*2e40*/  MUFU.EX2 R38, R75 ;  /* 0x0000004b00267308 */ /* 0x0000e20000000800 */
[----:B--2---:R-:W-:-:S07]  /*2e50*/  FMUL.FTZ R24, R46, R24 ;  /* 0x000000182e187220 */ /* 0x004fce0000410000 */
[----:B------:R-:W2:Y:S01]  /*2e60*/  MUFU.RCP R26, R26 ;  /* 0x0000001a001a7308 */ /* 0x000ea20000001000 */
[----:B0-----:R-:W-:Y:S01]  /*2e70*/  FADD.FTZ R75, R77, 1 ;  /* 0x3f8000004d4b7421 */ /* 0x001fe20000010000 */
[----:B------:R-:W-:Y:S01]  /*2e80*/  FADD.FTZ R77, R79, 1 ;  /* 0x3f8000004f4d7421 */ /* 0x000fe20000010000 */
[----:B------:R-:W-:Y:S01]  /*2e90*/  FADD.FTZ R79, R81, 1 ;  /* 0x3f800000514f7421 */ /* 0x000fe20000010000 */
[----:B------:R-:W-:Y:S01]  /*2ea0*/  IADD3 R81, P1, R17, R40, RZ ;  /* 0x0000002811517210 */ /* 0x000fe20007f3e0ff */
[----:B-1----:R-:W-:Y:S01]  /*2eb0*/  FMUL.FTZ R25, R47, R25 ;  /* 0x000000192f197220 */ /* 0x002fe20000410000 */
[----:B------:R-:W-:Y:S02]  /*2ec0*/  IADD3.X R40, RZ, R41, RZ, P5, !PT ;  /* 0x00000029ff287210 */ /* 0x000fe40002ffe4ff */
[----:B------:R-:W0:Y:S01]  /*2ed0*/  MUFU.RCP R27, R27 ;  /* 0x0000001b001b7308 */ /* 0x000e220000001000 */
[----:B------:R-:W-:Y:S01]  /*2ee0*/  LEA R14, P5, R15, UR6, 0x1 ;  /* 0x000000060f0e7c11 */ /* 0x000fe2000f8a08ff */
[----:B---3--:R-:W-:Y:S01]  /*2ef0*/  FADD.FTZ R38, R38, 1 ;  /* 0x3f80000026267421 */ /* 0x008fe20000010000 */
[----:B------:R-:W-:-:S02]  /*2f00*/  LEA.HI.X R17, R13, UR7, R40, 0x1, P3 ;  /* 0x000000070d117c11 */ /* 0x000fc400098f0c28 */
[----:B------:R-:W-:Y:S02]  /*2f10*/  LEA.HI.X R13, R80, UR7, R87, 0x1, P4 ;  /* 0x00000007500d7c11 */ /* 0x000fe4000a0f0c57 */
[-C--:B------:R-:W-:Y:S01]  /*2f20*/  IADD3.X R87, RZ, R41.reuse, RZ, P2, !PT ;  /* 0x00000029ff577210 */ /* 0x080fe200017fe4ff */
[----:B------:R-:W1:Y:S01]  /*2f30*/  MUFU.RCP R28, R28 ;  /* 0x0000001c001c7308 */ /* 0x000e620000001000 */
[-C--:B------:R-:W-:Y:S01]  /*2f40*/  IADD3.X R90, RZ, R41.reuse, RZ, P1, !PT ;  /* 0x00000029ff5a7210 */ /* 0x080fe20000ffe4ff */
[----:B--2---:R-:W-:Y:S01]  /*2f50*/  FMUL.FTZ R26, R48, R26 ;  /* 0x0000001a301a7220 */ /* 0x004fe20000410000 */
[----:B------:R-:W-:Y:S02]  /*2f60*/  LEA.HI.X R15, R15, UR7, R88, 0x1, P5 ;  /* 0x000000070f0f7c11 */ /* 0x000fe4000a8f0c58 */
[----:B------:R-:W-:Y:S02]  /*2f70*/  IADD3.X R41, RZ, R41, RZ, P0, !PT ;  /* 0x00000029ff297210 */ /* 0x000fe400007fe4ff */
[----:B------:R-:W-:Y:S01]  /*2f80*/  LEA R88, P0, R86, UR6, 0x1 ;  /* 0x0000000656587c11 */ /* 0x000fe2000f8008ff */
[----:B------:R-:W2:Y:S01]  /*2f90*/  MUFU.RCP R29, R29 ;  /* 0x0000001d001d7308 */ /* 0x000ea20000001000 */
[----:B------:R-:W-:Y:S01]  /*2fa0*/  LEA R40, P2, R18, UR6, 0x1 ;  /* 0x0000000612287c11 */ /* 0x000fe2000f8408ff */
[----:B0-----:R-:W-:Y:S01]  /*2fb0*/  FMUL.FTZ R27, R49, R27 ;  /* 0x0000001b311b7220 */ /* 0x001fe20000410000 */
[----:B------:R-:W-:-:S02]  /*2fc0*/  LEA.HI.X R89, R86, UR7, R41, 0x1, P0 ;  /* 0x0000000756597c11 */ /* 0x000fc400080f0c29 */
[----:B------:R-:W-:Y:S02]  /*2fd0*/  LEA.HI.X R41, R18, UR7, R87, 0x1, P2 ;  /* 0x0000000712297c11 */ /* 0x000fe400090f0c57 */
[----:B------:R-:W-:Y:S01]  /*2fe0*/  F2FP.F16.F32.PACK_AB R24, R25, R24 ;  /* 0x000000181918723e */ /* 0x000fe200000000ff */
[----:B------:R-:W0:Y:S01]  /*2ff0*/  MUFU.RCP R30, R30 ;  /* 0x0000001e001e7308 */ /* 0x000e220000001000 */
[----:B------:R-:W-:Y:S01]  /*3000*/  PRMT R25, R22, 0x7632, R25 ;  /* 0x0000763216197816 */ /* 0x000fe20000000019 */
[----:B-1----:R-:W-:Y:S01]  /*3010*/  FMUL.FTZ R28, R50, R28 ;  /* 0x0000001c321c7220 */ /* 0x002fe20000410000 */
[----:B------:R-:W-:Y:S02]  /*3020*/  F2FP.F16.F32.PACK_AB R26, R27, R26 ;  /* 0x0000001a1b1a723e */ /* 0x000fe400000000ff */
[----:B------:R-:W-:Y:S01]  /*3030*/  LEA R80, P1, R81, UR6, 0x1 ;  /* 0x0000000651507c11 */ /* 0x000fe2000f8208ff */
[----:B------:R1:W-:Y:S01]  /*3040*/  STG.E.U16 desc[UR8][R8.64+0x6], R25 ;  /* 0x0000061908007986 */ /* 0x0003e2000c101508 */
[----:B------:R-:W-:Y:S01]  /*3050*/  PRMT R21, R26, 0x7632, R21 ;  /* 0x000076321a157816 */ /* 0x000fe20000000015 */
[----:B------:R-:W3:Y:S01]  /*3060*/  MUFU.RCP R31, R31 ;  /* 0x0000001f001f7308 */ /* 0x000ee20000001000 */
[----:B--2---:R-:W-:Y:S01]  /*3070*/  FMUL.FTZ R29, R51, R29 ;  /* 0x0000001d331d7220 */ /* 0x004fe20000410000 */
[----:B------:R-:W-:Y:S01]  /*3080*/  STG.E.U16 desc[UR8][R10.64], R24 ;  /* 0x000000180a007986 */ /* 0x000fe2000c101508 */
[----:B------:R-:W-:-:S02]  /*3090*/  LEA.HI.X R81, R81, UR7, R90, 0x1, P1 ;  /* 0x0000000751517c11 */ /* 0x000fc400088f0c5a */
[----:B------:R-:W-:Y:S01]  /*30a0*/  IADD3 R5, P0, R5, 0x12, RZ ;  /* 0x0000001205057810 */ /* 0x000fe20007f1e0ff */
[----:B------:R-:W-:Y:S01]  /*30b0*/  STG.E.U16 desc[UR8][R10.64+0x4], R26 ;  /* 0x0000041a0a007986 */ /* 0x000fe2000c101508 */
[----:B------:R-:W-:Y:S01]  /*30c0*/  F2FP.F16.F32.PACK_AB R28, R29, R28 ;  /* 0x0000001c1d1c723e */ /* 0x000fe200000000ff */
[----:B------:R-:W2:Y:S01]  /*30d0*/  MUFU.RCP R32, R32 ;  /* 0x0000002000207308 */ /* 0x000ea20000001000 */
[----:B0-----:R-:W-:Y:S01]  /*30e0*/  FMUL.FTZ R30, R52, R30 ;  /* 0x0000001e341e7220 */ /* 0x001fe20000410000 */
[----:B-1----:R-:W-:Y:S01]  /*30f0*/  PRMT R9, R24, 0x7632, R9 ;  /* 0x0000763218097816 */ /* 0x002fe20000000009 */
[----:B------:R-:W-:Y:S01]  /*3100*/  STG.E.U16 desc[UR8][R10.64+0x6], R21 ;  /* 0x000006150a007986 */ /* 0x000fe2000c101508 */
[----:B------:R-:W-:Y:S02]  /*3110*/  PRMT R8, R28, 0x7632, R8 ;  /* 0x000076321c087816 */ /* 0x000fe40000000008 */
[----:B------:R-:W-:Y:S01]  /*3120*/  IADD3.X R7, RZ, R7, RZ, P0, !PT ;  /* 0x00000007ff077210 */ /* 0x000fe200007fe4ff */
[----:B------:R0:W-:Y:S01]  /*3130*/  STG.E.U16 desc[UR8][R10.64+0x2], R9 ;  /* 0x000002090a007986 */ /* 0x0001e2000c101508 */
[----:B------:R-:W1:Y:S01]  /*3140*/  MUFU.RCP R33, R33 ;  /* 0x0000002100217308 */ /* 0x000e620000001000 */
[----:B---3--:R-:W-:Y:S01]  /*3150*/  FMUL.FTZ R31, R53, R31 ;  /* 0x0000001f351f7220 */ /* 0x008fe20000410000 */
[----:B------:R-:W-:Y:S01]  /*3160*/  ISETP.GE.U32.AND P0, PT, R5, UR10, PT ;  /* 0x0000000a05007c0c */ /* 0x000fe2000bf06070 */
[----:B------:R-:W-:Y:S03]  /*3170*/  STG.E.U16 desc[UR8][R16.64], R28 ;  /* 0x0000001c10007986 */ /* 0x000fe6000c101508 */
[----:B------:R-:W-:Y:S01]  /*3180*/  F2FP.F16.F32.PACK_AB R30, R31, R30 ;  /* 0x0000001e1f1e723e */ /* 0x000fe200000000ff */
[----:B------:R3:W-:Y:S01]  /*3190*/  STG.E.U16 desc[UR8][R16.64+0x2], R8 ;  /* 0x0000020810007986 */ /* 0x0007e2000c101508 */
[----:B------:R-:W4:Y:S01]  /*31a0*/  MUFU.RCP R57, R57 ;  /* 0x0000003900397308 */ /* 0x000f220000001000 */
[----:B--2---:R-:W-:Y:S01]  /*31b0*/  FMUL.FTZ R32, R54, R32 ;  /* 0x0000002036207220 */ /* 0x004fe20000410000 */
[----:B------:R-:W-:Y:S01]  /*31c0*/  ISETP.GE.AND.EX P0, PT, R7, UR5, PT, P0 ;  /* 0x0000000507007c0c */ /* 0x000fe2000bf06300 */
[----:B------:R-:W-:Y:S01]  /*31d0*/  STG.E.U16 desc[UR8][R16.64+0x4], R30 ;  /* 0x0000041e10007986 */ /* 0x000fe2000c101508 */
[----:B0-----:R-:W-:-:S04]  /*31e0*/  PRMT R11, R30, 0x7632, R11 ;  /* 0x000076321e0b7816 */ /* 0x001fc8000000000b */
[----:B------:R-:W0:Y:S01]  /*31f0*/  MUFU.RCP R59, R59 ;  /* 0x0000003b003b7308 */ /* 0x000e220000001000 */
[----:B-1----:R-:W-:Y:S01]  /*3200*/  FMUL.FTZ R33, R55, R33 ;  /* 0x0000002137217220 */ /* 0x002fe20000410000 */
[----:B------:R1:W-:Y:S04]  /*3210*/  STG.E.U16 desc[UR8][R16.64+0x6], R11 ;  /* 0x0000060b10007986 */ /* 0x0003e8000c101508 */
[----:B------:R-:W-:Y:S02]  /*3220*/  F2FP.F16.F32.PACK_AB R32, R33, R32 ;  /* 0x000000202120723e */ /* 0x000fe400000000ff */
[----:B------:R-:W2:Y:S01]  /*3230*/  MUFU.RCP R62, R62 ;  /* 0x0000003e003e7308 */ /* 0x000ea20000001000 */
[----:B----4-:R-:W-:Y:S01]  /*3240*/  FMUL.FTZ R57, R56, R57 ;  /* 0x0000003938397220 */ /* 0x010fe20000410000 */
[----:B------:R-:W-:Y:S01]  /*3250*/  PRMT R9, R32, 0x7632, R9 ;  /* 0x0000763220097816 */ /* 0x000fe20000000009 */
[----:B------:R-:W-:Y:S04]  /*3260*/  STG.E.U16 desc[UR8][R12.64], R32 ;  /* 0x000000200c007986 */ /* 0x000fe8000c101508 */
[----:B------:R4:W-:Y:S01]  /*3270*/  STG.E.U16 desc[UR8][R12.64+0x2], R9 ;  /* 0x000002090c007986 */ /* 0x0009e2000c101508 */
[----:B------:R-:W3:Y:S01]  /*3280*/  MUFU.RCP R73, R73 ;  /* 0x0000004900497308 */ /* 0x000ee20000001000 */
[----:B0-----:R-:W-:-:S05]  /*3290*/  FMUL.FTZ R58, R58, R59 ;  /* 0x0000003b3a3a7220 */ /* 0x001fca0000410000 */
[----:B------:R-:W-:Y:S02]  /*32a0*/  F2FP.F16.F32.PACK_AB R57, R58, R57 ;  /* 0x000000393a39723e */ /* 0x000fe400000000ff */
[----:B------:R-:W0:Y:S01]  /*32b0*/  MUFU.RCP R75, R75 ;  /* 0x0000004b004b7308 */ /* 0x000e220000001000 */
[----:B--2---:R-:W-:Y:S01]  /*32c0*/  FMUL.FTZ R62, R60, R62 ;  /* 0x0000003e3c3e7220 */ /* 0x004fe20000410000 */
[----:B------:R-:W-:Y:S01]  /*32d0*/  PRMT R10, R57, 0x7632, R10 ;  /* 0x00007632390a7816 */ /* 0x000fe2000000000a */
[----:B------:R-:W-:Y:S04]  /*32e0*/  STG.E.U16 desc[UR8][R12.64+0x4], R57 ;  /* 0x000004390c007986 */ /* 0x000fe8000c101508 */
[----:B------:R-:W-:Y:S01]  /*32f0*/  STG.E.U16 desc[UR8][R12.64+0x6], R10 ;  /* 0x0000060a0c007986 */ /* 0x000fe2000c101508 */
[----:B------:R-:W2:Y:S01]  /*3300*/  MUFU.RCP R76, R76 ;  /* 0x0000004c004c7308 */ /* 0x000ea20000001000 */
[----:B---3--:R-:W-:-:S05]  /*3310*/  FMUL.FTZ R73, R61, R73 ;  /* 0x000000493d497220 */ /* 0x008fca0000410000 */
[----:B------:R-:W-:Y:S02]  /*3320*/  F2FP.F16.F32.PACK_AB R62, R73, R62 ;  /* 0x0000003e493e723e */ /* 0x000fe400000000ff */
[----:B------:R-:W3:Y:S01]  /*3330*/  MUFU.RCP R79, R79 ;  /* 0x0000004f004f7308 */ /* 0x000ee20000001000 */
[----:B0-----:R-:W-:Y:S01]  /*3340*/  FMUL.FTZ R75, R63, R75 ;  /* 0x0000004b3f4b7220 */ /* 0x001fe20000410000 */
[----:B------:R-:W-:Y:S01]  /*3350*/  PRMT R8, R62, 0x7632, R8 ;  /* 0x000076323e087816 */ /* 0x000fe20000000008 */
[----:B------:R-:W-:Y:S04]  /*3360*/  STG.E.U16 desc[UR8][R14.64], R62 ;  /* 0x0000003e0e007986 */ /* 0x000fe8000c101508 */
[----:B------:R0:W-:Y:S01]  /*3370*/  STG.E.U16 desc[UR8][R14.64+0x2], R8 ;  /* 0x000002080e007986 */ /* 0x0001e2000c101508 */
[----:B------:R-:W4:Y:S01]  /*3380*/  MUFU.RCP R82, R82 ;  /* 0x0000005200527308 */ /* 0x000f220000001000 */
[----:B--2---:R-:W-:-:S05]  /*3390*/  FMUL.FTZ R76, R64, R76 ;  /* 0x0000004c404c7220 */ /* 0x004fca0000410000 */
[----:B------:R-:W-:Y:S02]  /*33a0*/  F2FP.F16.F32.PACK_AB R75, R76, R75 ;  /* 0x0000004b4c4b723e */ /* 0x000fe400000000ff */
[----:B------:R-:W2:Y:S01]  /*33b0*/  MUFU.RCP R77, R77 ;  /* 0x0000004d004d7308 */ /* 0x000ea20000001000 */
[----:B---3--:R-:W-:Y:S01]  /*33c0*/  FMUL.FTZ R79, R67, R79 ;  /* 0x0000004f434f7220 */ /* 0x008fe20000410000 */
[----:B-1----:R-:W-:Y:S01]  /*33d0*/  PRMT R11, R75, 0x7632, R11 ;  /* 0x000076324b0b7816 */ /* 0x002fe2000000000b */
[----:B------:R-:W-:Y:S04]  /*33e0*/  STG.E.U16 desc[UR8][R14.64+0x4], R75 ;  /* 0x0000044b0e007986 */ /* 0x000fe8000c101508 */
[----:B------:R-:W-:Y:S01]  /*33f0*/  STG.E.U16 desc[UR8][R14.64+0x6], R11 ;  /* 0x0000060b0e007986 */ /* 0x000fe2000c101508 */
[----:B------:R-:W1:Y:S01]  /*3400*/  MUFU.RCP R78, R78 ;  /* 0x0000004e004e7308 */ /* 0x000e620000001000 */
[----:B----4-:R-:W-:-:S05]  /*3410*/  FMUL.FTZ R82, R68, R82 ;  /* 0x0000005244527220 */ /* 0x010fca0000410000 */
[----:B------:R-:W-:Y:S02]  /*3420*/  F2FP.F16.F32.PACK_AB R79, R82, R79 ;  /* 0x0000004f524f723e */ /* 0x000fe400000000ff */
[----:B------:R-:W3:Y:S01]  /*3430*/  MUFU.RCP R83, R83 ;  /* 0x0000005300537308 */ /* 0x000ee20000001000 */
[----:B--2---:R-:W-:Y:S01]  /*3440*/  FMUL.FTZ R77, R65, R77 ;  /* 0x0000004d414d7220 */ /* 0x004fe20000410000 */
[----:B------:R-:W-:Y:S01]  /*3450*/  PRMT R9, R79, 0x7632, R9 ;  /* 0x000076324f097816 */ /* 0x000fe20000000009 */
[----:B------:R-:W-:Y:S04]  /*3460*/  STG.E.U16 desc[UR8][R88.64+0x4], R79 ;  /* 0x0000044f58007986 */ /* 0x000fe8000c101508 */
[----:B------:R2:W-:Y:S01]  /*3470*/  STG.E.U16 desc[UR8][R88.64+0x6], R9 ;  /* 0x0000060958007986 */ /* 0x0005e2000c101508 */
[----:B------:R-:W4:Y:S01]  /*3480*/  MUFU.RCP R72, R72 ;  /* 0x0000004800487308 */ /* 0x000f220000001000 */
[----:B-1----:R-:W-:-:S05]  /*3490*/  FMUL.FTZ R78, R66, R78 ;  /* 0x0000004e424e7220 */ /* 0x002fca0000410000 */
[----:B------:R-:W-:Y:S02]  /*34a0*/  F2FP.F16.F32.PACK_AB R77, R78, R77 ;  /* 0x0000004d4e4d723e */ /* 0x000fe400000000ff */
[----:B------:R-:W1:Y:S01]  /*34b0*/  MUFU.RCP R71, R71 ;  /* 0x0000004700477308 */ /* 0x000e620000001000 */
[----:B---3--:R-:W-:Y:S01]  /*34c0*/  FMUL.FTZ R83, R70, R83 ;  /* 0x0000005346537220 */ /* 0x008fe20000410000 */
[----:B------:R-:W-:Y:S01]  /*34d0*/  PRMT R44, R77, 0x7632, R44 ;  /* 0x000076324d2c7816 */ /* 0x000fe2000000002c */
[----:B------:R3:W-:Y:S04]  /*34e0*/  STG.E.U16 desc[UR8][R88.64], R77 ;  /* 0x0000004d58007986 */ /* 0x0007e8000c101508 */
[----:B------:R3:W-:Y:S01]  /*34f0*/  STG.E.U16 desc[UR8][R88.64+0x2], R44 ;  /* 0x0000022c58007986 */ /* 0x0007e2000c101508 */
[----:B------:R-:W2:Y:S01]  /*3500*/  MUFU.RCP R0, R0 ;  /* 0x0000000000007308 */ /* 0x000ea20000001000 */
[----:B----4-:R-:W-:-:S05]  /*3510*/  FMUL.FTZ R72, R69, R72 ;  /* 0x0000004845487220 */ /* 0x010fca0000410000 */
[----:B------:R-:W-:Y:S02]  /*3520*/  F2FP.F16.F32.PACK_AB R72, R72, R83 ;  /* 0x000000534848723e */ /* 0x000fe400000000ff */
[----:B------:R-:W4:Y:S01]  /*3530*/  MUFU.RCP R18, R38 ;  /* 0x0000002600127308 */ /* 0x000f220000001000 */
[----:B-1----:R-:W-:Y:S01]  /*3540*/  FMUL.FTZ R71, R84, R71 ;  /* 0x0000004754477220 */ /* 0x002fe20000410000 */
[----:B0-----:R-:W-:Y:S01]  /*3550*/  PRMT R8, R72, 0x7632, R8 ;  /* 0x0000763248087816 */ /* 0x001fe20000000008 */
[----:B------:R3:W-:Y:S04]  /*3560*/  STG.E.U16 desc[UR8][R80.64], R72 ;  /* 0x0000004850007986 */ /* 0x0007e8000c101508 */
[----:B------:R3:W-:Y:S01]  /*3570*/  STG.E.U16 desc[UR8][R80.64+0x2], R8 ;  /* 0x0000020850007986 */ /* 0x0007e2000c101508 */
[----:B------:R-:W0:Y:S01]  /*3580*/  MUFU.RCP R19, R19 ;  /* 0x0000001300137308 */ /* 0x000e220000001000 */
[----:B--2---:R-:W-:-:S05]  /*3590*/  FMUL.FTZ R0, R85, R0 ;  /* 0x0000000055007220 */ /* 0x004fca0000410000 */
[----:B------:R-:W-:Y:S02]  /*35a0*/  F2FP.F16.F32.PACK_AB R0, R0, R71 ;  /* 0x000000470000723e */ /* 0x000fe400000000ff */
[----:B------:R-:W1:Y:S01]  /*35b0*/  MUFU.RCP R20, R20 ;  /* 0x0000001400147308 */ /* 0x000e620000001000 */
[----:B----4-:R-:W-:Y:S01]  /*35c0*/  FMUL.FTZ R18, R35, R18 ;  /* 0x0000001223127220 */ /* 0x010fe20000410000 */
[----:B------:R-:W-:Y:S01]  /*35d0*/  PRMT R10, R0, 0x7632, R10 ;  /* 0x00007632000a7816 */ /* 0x000fe2000000000a */
[----:B------:R3:W-:Y:S04]  /*35e0*/  STG.E.U16 desc[UR8][R80.64+0x4], R0 ;  /* 0x0000040050007986 */ /* 0x0007e8000c101508 */
[----:B------:R3:W-:Y:S01]  /*35f0*/  STG.E.U16 desc[UR8][R80.64+0x6], R10 ;  /* 0x0000060a50007986 */ /* 0x0007e2000c101508 */
[----:B------:R-:W2:Y:S01]  /*3600*/  MUFU.RCP R34, R34 ;  /* 0x0000002200227308 */ /* 0x000ea20000001000 */
[----:B0-----:R-:W-:-:S05]  /*3610*/  FMUL.FTZ R19, R36, R19 ;  /* 0x0000001324137220 */ /* 0x001fca0000410000 */
[----:B------:R-:W-:Y:S01]  /*3620*/  F2FP.F16.F32.PACK_AB R18, R19, R18 ;  /* 0x000000121312723e */ /* 0x000fe200000000ff */
[----:B-1----:R-:W-:-:S03]  /*3630*/  FMUL.FTZ R20, R43, R20 ;  /* 0x000000142b147220 */ /* 0x002fc60000410000 */
[----:B------:R-:W-:Y:S01]  /*3640*/  PRMT R9, R18, 0x7632, R9 ;  /* 0x0000763212097816 */ /* 0x000fe20000000009 */
[----:B------:R3:W-:Y:S04]  /*3650*/  STG.E.U16 desc[UR8][R40.64], R18 ;  /* 0x0000001228007986 */ /* 0x0007e8000c101508 */
[----:B------:R3:W-:Y:S01]  /*3660*/  STG.E.U16 desc[UR8][R40.64+0x2], R9 ;  /* 0x0000020928007986 */ /* 0x0007e2000c101508 */
[----:B--2---:R-:W-:-:S05]  /*3670*/  FMUL.FTZ R37, R37, R34 ;  /* 0x0000002225257220 */ /* 0x004fca0000410000 */
[----:B------:R-:W-:-:S04]  /*3680*/  F2FP.F16.F32.PACK_AB R20, R37, R20 ;  /* 0x000000142514723e */ /* 0x000fc800000000ff */
[----:B------:R-:W-:Y:S01]  /*3690*/  PRMT R11, R20, 0x7632, R11 ;  /* 0x00007632140b7816 */ /* 0x000fe2000000000b */
[----:B------:R3:W-:Y:S04]  /*36a0*/  STG.E.U16 desc[UR8][R40.64+0x4], R20 ;  /* 0x0000041428007986 */ /* 0x0007e8000c101508 */
[----:B------:R3:W-:Y:S01]  /*36b0*/  STG.E.U16 desc[UR8][R40.64+0x6], R11 ;  /* 0x0000060b28007986 */ /* 0x0007e2000c101508 */
[----:B------:R-:W-:Y:S05]  /*36c0*/  @!P0 BRA `(.L_x_3704) ;  /* 0xffffffc800a88947 */ /* 0x000fea000383ffff */
[----:B------:R-:W-:Y:S05]  /*36d0*/  EXIT ;  /* 0x000000000000794d */ /* 0x000fea0003800000 */
.L_x_3705:
        /* <DEDUP_REMOVED lines=10> */
.L_x_3816:


//--------------------- .text._ZN13group_norm_v214gn_cuda_kernelI6__halfLi320ELi3ELi16ELi80ELi256ELb1ELi32ELi320ELi320ELi4ELb1ELi43ELb0ELb0ENS_16CompileConditionILi900EEEEEvPT_PKS4_S7_S7_flPfS8_Pj --------------------------
	.section	.text._ZN13group_norm_v214gn_cuda_kernelI6__halfLi320ELi3ELi16ELi80ELi256ELb1ELi32ELi320ELi320ELi4ELb1ELi43ELb0ELb0ENS_16CompileConditionILi900EEEEEvPT_PKS4_S7_S7_flPfS8_Pj,"ax",@progbits
	.align	128
        .global         _ZN13group_norm_v214gn_cuda_kernelI6__halfLi320ELi3ELi16ELi80ELi256ELb1ELi32ELi320ELi320ELi4ELb1ELi43ELb0ELb0ENS_16CompileConditionILi900EEEEEvPT_PKS4_S7_S7_flPfS8_Pj
        .type           _ZN13group_norm_v214gn_cuda_kernelI6__halfLi320ELi3ELi16ELi80ELi256ELb1ELi32ELi320ELi320ELi4ELb1ELi43ELb0ELb0ENS_16CompileConditionILi900EEEEEvPT_PKS4_S7_S7_flPfS8_Pj,@function
        .size           _ZN13group_norm_v214gn_cuda_kernelI6__halfLi320ELi3ELi16ELi80ELi256ELb1ELi32ELi320ELi320ELi4ELb1ELi43ELb0ELb0ENS_16CompileConditionILi900EEEEEvPT_PKS4_S7_S7_flPfS8_Pj,(.L_x_3817 - _ZN13group_norm_v214gn_cuda_kernelI6__halfLi320ELi3ELi16ELi80ELi256ELb1ELi32ELi320ELi320ELi4ELb1ELi43ELb0ELb0ENS_16CompileConditionILi900EEEEEvPT_PKS4_S7_S7_flPfS8_Pj)
        .other          _ZN13group_norm_v214gn_cuda_kernelI6__halfLi320ELi3ELi16ELi80ELi256ELb1ELi32ELi320ELi320ELi4ELb1ELi43ELb0ELb0ENS_16CompileConditionILi900EEEEEvPT_PKS4_S7_S7_flPfS8_Pj,@"STO_CUDA_ENTRY STV_DEFAULT"
_ZN13group_norm_v214gn_cuda_kernelI6__halfLi320ELi3ELi16ELi80ELi256ELb1ELi32ELi320ELi320ELi4ELb1ELi43ELb0ELb0ENS_16CompileConditionILi900EEEEEvPT_PKS4_S7_S7_flPfS8_Pj:
.text._ZN13group_norm_v214gn_cuda_kernelI6__halfLi320ELi3ELi16ELi80ELi256ELb1ELi32ELi320ELi320ELi4ELb1ELi43ELb0ELb0ENS_16CompileConditionILi900EEEEEvPT_PKS4_S7_S7_flPfS8_Pj:
        /* <DEDUP_REMOVED lines=23> */
.L_x_3714:
[----:B--2---:R-:W-:Y:S01]  /*0170*/  IMAD.WIDE.U32 R6, R0, -0x33333333, RZ ;  /* 0xcccccccd00067825 */ /* 0x004fe200078e00ff */
[----:B------:R-:W-:Y:S01]  /*0180*/  ULOP3.LUT UR13, UR9, 0x3, URZ, 0xc0, !UPT ;  /* 0x00000003090d7892 */ /* 0x000fe2000f8ec03f */
[----:B------:R-:W-:Y:S01]  /*0190*/  SHF.L.U32 R3, R2, 0x5, RZ ;  /* 0x0000000502037819 */ /* 0x000fe200000006ff */
[----:B------:R-:W-:Y:S01]  /*01a0*/  USHF.R.U64 UR16, UR9, 0x2, UR5 ;  /* 0x0000000209107899 */ /* 0x000fe20008001205 */
[----:B------:R-:W0:Y:S01]  /*01b0*/  LDC.64 R34, c[0x0][0x220] ;  /* 0x00008800ff227b82 */ /* 0x000e220000000a00 */
[----:B------:R-:W-:Y:S01]  /*01c0*/  SHF.R.U32.HI R6, RZ, 0x6, R7 ;  /* 0x00000006ff067819 */ /* 0x000fe20000011607 */
[----:B------:R-:W-:Y:S01]  /*01d0*/  UIMAD UR8, UR13, 0x140, URZ ;  /* 0x000001400d0878a4 */ /* 0x000fe2000f8e023f */
[----:B------:R-:W-:Y:S01]  /*01e0*/  LOP3.LUT R3, R3, 0xe0, RZ, 0xc0, !PT ;  /* 0x000000e003037812 */ /* 0x000fe200078ec0ff */
[----:B------:R-:W-:Y:S01]  /*01f0*/  USHF.R.U32.HI UR6, URZ, 0x2, UR5 ;  /* 0x000000023f067899 */ /* 0x000fe20008011605 */
[----:B------:R-:W-:Y:S01]  /*0200*/  MOV R17, UR16 ;  /* 0x0000001000117c02 */ /* 0x000fe20008000f00 */
[----:B------:R-:W-:Y:S01]  /*0210*/  IMAD R5, R6, -0x50, R0 ;  /* 0xffffffb006057824 */ /* 0x000fe200078e0200 */
[----:B------:R-:W-:Y:S01]  /*0220*/  IADD3 R3, R3, R6, RZ ;  /* 0x0000000603037210 */ /* 0x000fe20007ffe0ff */
[----:B------:R-:W-:Y:S01]  /*0230*/  UIMAD UR11, UR6, 0x50000, URZ ;  /* 0x00050000060b78a4 */ /* 0x000fe2000f8e023f */
[----:B------:R-:W1:Y:S01]  /*0240*/  LDC.64 R32, c[0x0][0x228] ;  /* 0x00008a00ff207b82 */ /* 0x000e620000000a00 */
[----:B------:R-:W-:Y:S01]  /*0250*/  ULDC.64 UR18, c[0x0][0x218] ;  /* 0x0000860000127ab9 */ /* 0x000fe20000000a00 */
[----:B------:R-:W-:Y:S01]  /*0260*/  LEA R14, R5, UR8, 0x2 ;  /* 0x00000008050e7c11 */ /* 0x000fe2000f8e10ff */
[----:B------:R-:W-:-:S03]  /*0270*/  IMAD R6, R3, 0x500, RZ ;  /* 0x0000050003067824 */ /* 0x000fc600078e02ff */
[--C-:B------:R-:W-:Y:S02]  /*0280*/  SHF.R.S32.HI R15, RZ, 0x1f, R14.reuse ;  /* 0x0000001fff0f7819 */ /* 0x100fe4000001140e */
[----:B------:R-:W-:Y:S01]  /*0290*/  IADD3 R7, R6, 0x1400, RZ ;  /* 0x0000140006077810 */ /* 0x000fe20007ffe0ff */
[----:B------:R-:W-:-:S05]  /*02a0*/  IMAD.WIDE.U32 R16, R17, 0x50000, R14 ;  /* 0x0005000011107825 */ /* 0x000fca00078e000e */
        /* <DEDUP_REMOVED lines=53> */
[--C-:B--2---:R-:W-:Y:S02]  /*0600*/  HADD2.F32 R3, -RZ, R18.reuse.H0_H0 ;  /* 0x20000012ff037230 */ /* 0x104fe40000004100 */
[----:B------:R-:W-:-:S02]  /*0610*/  HADD2.F32 R15, -RZ, R18.H1_H1 ;  /* 0x30000012ff0f7230 */ /* 0x000fc40000004100 */
        /* <DEDUP_REMOVED lines=71> */
[----:B------:R-:W-:Y:S01]  /*0a90*/  HADD2.F32 R30, -RZ, R44.H1_H1 ;  /* 0x3000002cff1e7230 */ /* 0x000fe20000004100 */
[----:B------:R-:W-:Y:S01]  /*0aa0*/  MOV R44, RZ ;  /* 0x000000ff002c7202 */ /* 0x000fe20000000f00 */
        /* <DEDUP_REMOVED lines=21> */
[----:B------:R-:W-:Y:S01]  /*0c00*/  FADD.FTZ R38, R38, R47 ;  /* 0x0000002f26267221 */ /* 0x000fe20000010000 */
[----:B------:R-:W-:-:S04]  /*0c10*/  HFMA2.MMA R40, -RZ, RZ, 0, 0 ;  /* 0x00000000ff287435 */ /* 0x000fc800000001ff */
        /* <DEDUP_REMOVED lines=19> */
[----:B------:R-:W-:Y:S02]  /*0d50*/  SHF.R.S32.HI R41, RZ, 0x2, R41 ;  /* 0x00000002ff297819 */ /* 0x000fe40000011429 */
[----:B------:R-:W-:Y:S01]  /*0d60*/  IADD3 R54, R52, 0xc, RZ ;  /* 0x0000000c34367810 */ /* 0x000fe20007ffe0ff */
[--C-:B------:R-:W-:Y:S02]  /*0d70*/  IMAD R38, R39, 0x28, R44.reuse ;  /* 0x0000002827267824 */ /* 0x100fe400078e022c */
[----:B------:R-:W-:-:S03]  /*0d80*/  IMAD R40, R41, 0x28, R44 ;  /* 0x0000002829287824 */ /* 0x000fc600078e022c */
[----:B------:R-:W-:Y:S02]  /*0d90*/  IADD3 R41, R38, R45, RZ ;  /* 0x0000002d26297210 */ /* 0x000fe40007ffe0ff */
[----:B------:R-:W-:Y:S02]  /*0da0*/  IADD3 R42, R45, R40, RZ ;  /* 0x000000282d2a7210 */ /* 0x000fe40007ffe0ff */
[----:B------:R-:W-:Y:S02]  /*0db0*/  IADD3 R38, R52, 0x8, RZ ;  /* 0x0000000834267810 */ /* 0x000fe40007ffe0ff */
[----:B------:R-:W0:Y:S02]  /*0dc0*/  LDS.64 R40, [R41] ;  /* 0x0000000029287984 */ /* 0x000e240000000a00 */
[----:B------:R-:W-:Y:S02]  /*0dd0*/  SHF.R.S32.HI R39, RZ, 0x1f, R38 ;  /* 0x0000001fff277819 */ /* 0x000fe40000011426 */
[----:B------:R-:W1:Y:S02]  /*0de0*/  LDS.64 R42, [R42] ;  /* 0x000000002a2a7984 */ /* 0x000e640000000a00 */
[----:B------:R-:W-:-:S04]  /*0df0*/  LEA.HI R39, R39, R38, RZ, 0x2 ;  /* 0x0000002627277211 */ /* 0x000fc800078f10ff */
[----:B------:R-:W-:-:S05]  /*0e00*/  SHF.R.S32.HI R39, RZ, 0x2, R39 ;  /* 0x00000002ff277819 */ /* 0x000fca0000011427 */
[----:B------:R-:W-:-:S05]  /*0e10*/  IMAD R38, R39, 0x28, R44 ;  /* 0x0000002827267824 */ /* 0x000fca00078e022c */
[----:B------:R-:W-:-:S06]  /*0e20*/  IADD3 R38, R45, R38, RZ ;  /* 0x000000262d267210 */ /* 0x000fcc0007ffe0ff */
[----:B------:R-:W2:Y:S01]  /*0e30*/  LDS.64 R38, [R38] ;  /* 0x0000000026267984 */ /* 0x000ea20000000a00 */
[----:B0-----:R-:W-:-:S04]  /*0e40*/  FADD.FTZ R40, RZ, R40 ;  /* 0x00000028ff287221 */ /* 0x001fc80000010000 */
[----:B-1----:R-:W-:Y:S01]  /*0e50*/  FADD.FTZ R40, R40, R42 ;  /* 0x0000002a28287221 */ /* 0x002fe20000010000 */
[----:B------:R-:W-:-:S04]  /*0e60*/  SHF.R.S32.HI R42, RZ, 0x1f, R54 ;  /* 0x0000001fff2a7819 */ /* 0x000fc80000011436 */
[----:B------:R-:W-:Y:S01]  /*0e70*/  LEA.HI R42, R42, R54, RZ, 0x2 ;  /* 0x000000362a2a7211 */ /* 0x000fe200078f10ff */
[----:B------:R-:W-:-:S03]  /*0e80*/  FADD.FTZ R54, RZ, R41 ;  /* 0x00000029ff367221 */ /* 0x000fc60000010000 */
[----:B------:R-:W-:Y:S01]  /*0e90*/  SHF.R.S32.HI R42, RZ, 0x2, R42 ;  /* 0x00000002ff2a7819 */ /* 0x000fe2000001142a */
[----:B------:R-:W-:-:S04]  /*0ea0*/  FADD.FTZ R54, R54, R43 ;  /* 0x0000002b36367221 */ /* 0x000fc80000010000 */
[----:B------:R-:W-:-:S05]  /*0eb0*/  IMAD R42, R42, 0x28, R44 ;  /* 0x000000282a2a7824 */ /* 0x000fca00078e022c */
[----:B------:R-:W-:Y:S01]  /*0ec0*/  IADD3 R42, R45, R42, RZ ;  /* 0x0000002a2d2a7210 */ /* 0x000fe20007ffe0ff */
[----:B--2---:R-:W-:Y:S01]  /*0ed0*/  FADD.FTZ R38, R40, R38 ;  /* 0x0000002628267221 */ /* 0x004fe20000010000 */
[----:B------:R-:W-:Y:S01]  /*0ee0*/  IADD3 R40, R52, 0x10, RZ ;  /* 0x0000001034287810 */ /* 0x000fe20007ffe0ff */
[----:B------:R-:W-:-:S03]  /*0ef0*/  FADD.FTZ R54, R54, R39 ;  /* 0x0000002736367221 */ /* 0x000fc60000010000 */
[----:B------:R-:W0:Y:S01]  /*0f00*/  LDS.64 R42, [R42] ;  /* 0x000000002a2a7984 */ /* 0x000e220000000a00 */
[----:B------:R-:W-:-:S04]  /*0f10*/  SHF.R.S32.HI R41, RZ, 0x1f, R40 ;  /* 0x0000001fff297819 */ /* 0x000fc80000011428 */
[----:B------:R-:W-:-:S04]  /*0f20*/  LEA.HI R41, R41, R40, RZ, 0x2 ;  /* 0x0000002829297211 */ /* 0x000fc800078f10ff */
[----:B------:R-:W-:-:S05]  /*0f30*/  SHF.R.S32.HI R41, RZ, 0x2, R41 ;  /* 0x00000002ff297819 */ /* 0x000fca0000011429 */
[----:B------:R-:W-:-:S05]  /*0f40*/  IMAD R40, R41, 0x28, R44 ;  /* 0x0000002829287824 */ /* 0x000fca00078e022c */
[----:B------:R-:W-:-:S06]  /*0f50*/  IADD3 R40, R45, R40, RZ ;  /* 0x000000282d287210 */ /* 0x000fcc0007ffe0ff */
[----:B------:R-:W1:Y:S01]  /*0f60*/  LDS.64 R40, [R40] ;  /* 0x0000000028287984 */ /* 0x000e620000000a00 */
[----:B0-----:R-:W-:Y:S01]  /*0f70*/  FADD.FTZ R39, R38, R42 ;  /* 0x0000002a26277221 */ /* 0x001fe20000010000 */
[----:B------:R-:W-:Y:S01]  /*0f80*/  IADD3 R38, R52, 0x14, RZ ;  /* 0x0000001434267810 */ /* 0x000fe20007ffe0ff */
[----:B------:R-:W-:-:S03]  /*0f90*/  FADD.FTZ R54, R54, R43 ;  /* 0x0000002b36367221 */ /* 0x000fc60000010000 */
[----:B------:R-:W-:-:S04]  /*0fa0*/  SHF.R.S32.HI R42, RZ, 0x1f, R38 ;  /* 0x0000001fff2a7819 */ /* 0x000fc80000011426 */
[----:B------:R-:W-:Y:S02]  /*0fb0*/  LEA.HI R42, R42, R38, RZ, 0x2 ;  /* 0x000000262a2a7211 */ /* 0x000fe400078f10ff */
[----:B------:R-:W-:Y:S02]  /*0fc0*/  IADD3 R38, R52, 0x18, RZ ;  /* 0x0000001834267810 */ /* 0x000fe40007ffe0ff */
[----:B------:R-:W-:-:S05]  /*0fd0*/  SHF.R.S32.HI R42, RZ, 0x2, R42 ;  /* 0x00000002ff2a7819 */ /* 0x000fca000001142a */
[----:B------:R-:W-:-:S05]  /*0fe0*/  IMAD R42, R42, 0x28, R44 ;  /* 0x000000282a2a7824 */ /* 0x000fca00078e022c */
[----:B------:R-:W-:Y:S01]  /*0ff0*/  IADD3 R42, R45, R42, RZ ;  /* 0x0000002a2d2a7210 */ /* 0x000fe20007ffe0ff */
[----:B-1----:R-:W-:Y:S01]  /*1000*/  FADD.FTZ R40, R39, R40 ;  /* 0x0000002827287221 */ /* 0x002fe20000010000 */
[----:B------:R-:W-:Y:S01]  /*1010*/  SHF.R.S32.HI R39, RZ, 0x1f, R38 ;  /* 0x0000001fff277819 */ /* 0x000fe20000011426 */
[----:B------:R-:W-:-:S03]  /*1020*/  FADD.FTZ R54, R54, R41 ;  /* 0x0000002936367221 */ /* 0x000fc60000010000 */
[----:B------:R-:W0:Y:S01]  /*1030*/  LDS.64 R42, [R42] ;  /* 0x000000002a2a7984 */ /* 0x000e220000000a00 */
        /* <DEDUP_REMOVED lines=12> */
[----:B------:R-:W-:Y:S02]  /*1100*/  IMAD R42, R42, 0x28, R44 ;  /* 0x000000282a2a7824 */ /* 0x000fe400078e022c */
[----:B-1----:R-:W-:-:S03]  /*1110*/  FADD.FTZ R38, R41, R38 ;  /* 0x0000002629267221 */ /* 0x002fc60000010000 */
[----:B------:R-:W-:Y:S01]  /*1120*/  IADD3 R42, R45, R42, RZ ;  /* 0x0000002a2d2a7210 */ /* 0x000fe20007ffe0ff */
[----:B------:R-:W-:Y:S01]  /*1130*/  FADD.FTZ R54, R54, R39 ;  /* 0x0000002736367221 */ /* 0x000fe20000010000 */
[----:B------:R-:W-:-:S04]  /*1140*/  SHF.R.S32.HI R41, RZ, 0x1f, R40 ;  /* 0x0000001fff297819 */ /* 0x000fc80000011428 */
        /* <DEDUP_REMOVED lines=14> */
[----:B-1----:R-:W-:Y:S01]  /*1230*/  FADD.FTZ R40, R39, R40 ;  /* 0x0000002827287221 */ /* 0x002fe20000010000 */
[----:B------:R-:W-:Y:S01]  /*1240*/  SHF.R.S32.HI R39, RZ, 0x1f, R38 ;  /* 0x0000001fff277819 */ /* 0x000fe20000011426 */
[----:B------:R-:W-:Y:S01]  /*1250*/  FADD.FTZ R54, R54, R41 ;  /* 0x0000002936367221 */ /* 0x000fe20000010000 */
[----:B------:R-:W-:Y:S02]  /*1260*/  IADD3 R56, R45, R42, RZ ;  /* 0x0000002a2d387210 */ /* 0x000fe40007ffe0ff */
[----:B------:R-:W-:-:S03]  /*1270*/  LEA.HI R39, R39, R38, RZ, 0x2 ;  /* 0x0000002627277211 */ /* 0x000fc600078f10ff */
[----:B------:R-:W0:Y:S01]  /*1280*/  LDS.64 R42, [R56] ;  /* 0x00000000382a7984 */ /* 0x000e220000000a00 */
        /* <DEDUP_REMOVED lines=8> */
[----:B------:R-:W-:-:S04]  /*1310*/  LEA.HI R41, R41, R40, RZ, 0x2 ;  /* 0x0000002829297211 */ /* 0x000fc800078f10ff */
[----:B------:R-:W-:Y:S01]  /*1320*/  SHF.R.S32.HI R41, RZ, 0x2, R41 ;  /* 0x00000002ff297819 */ /* 0x000fe20000011429 */
[----:B-1----:R-:W-:-:S04]  /*1330*/  FADD.FTZ R43, R42, R38 ;  /* 0x000000262a2b7221 */ /* 0x002fc80000010000 */
[----:B------:R-:W-:Y:S01]  /*1340*/  IMAD R40, R41, 0x28, R44 ;  /* 0x0000002829287824 */ /* 0x000fe200078e022c */
[----:B------:R-:W-:Y:S01]  /*1350*/  IADD3 R38, R52, 0x30, RZ ;  /* 0x0000003034267810 */ /* 0x000fe20007ffe0ff */
[----:B------:R-:W-:-:S03]  /*1360*/  FADD.FTZ R54, R54, R39 ;  /* 0x0000002736367221 */ /* 0x000fc60000010000 */
[----:B------:R-:W-:Y:S02]  /*1370*/  IADD3 R40, R45, R40, RZ ;  /* 0x000000282d287210 */ /* 0x000fe40007ffe0ff */
        /* <DEDUP_REMOVED lines=13> */
[----:B------:R-:W-:Y:S02]  /*1450*/  SHF.R.S32.HI R41, RZ, 0x2, R41 ;  /* 0x00000002ff297819 */ /* 0x000fe40000011429 */
[----:B------:R-:W-:-:S04]  /*1460*/  SHF.R.S32.HI R42, RZ, 0x1f, R40 ;  /* 0x0000001fff2a7819 */ /* 0x000fc80000011428 */
[----:B------:R-:W-:Y:S01]  /*1470*/  LEA.HI R42, R42, R40, RZ, 0x2 ;  /* 0x000000282a2a7211 */ /* 0x000fe200078f10ff */
[----:B------:R-:W-:Y:S02]  /*1480*/  IMAD R40, R41, 0x28, R44 ;  /* 0x0000002829287824 */ /* 0x000fe400078e022c */
[----:B-1----:R-:W-:Y:S01]  /*1490*/  FADD.FTZ R38, R43, R38 ;  /* 0x000000262b267221 */ /* 0x002fe20000010000 */
[----:B------:R-:W-:Y:S01]  /*14a0*/  FADD.FTZ R54, R54, R39 ;  /* 0x0000002736367221 */ /* 0x000fe20000010000 */
[----:B------:R-:W-:Y:S02]  /*14b0*/  SHF.R.S32.HI R42, RZ, 0x2, R42 ;  /* 0x00000002ff2a7819 */ /* 0x000fe4000001142a */
[----:B------:R-:W-:-:S03]  /*14c0*/  IADD3 R56, R45, R40, RZ ;  /* 0x000000282d387210 */ /* 0x000fc60007ffe0ff */
[----:B------:R-:W-:Y:S02]  /*14d0*/  IMAD R42, R42, 0x28, R44 ;  /* 0x000000282a2a7824 */ /* 0x000fe400078e022c */
[----:B------:R0:W1:Y:S03]  /*14e0*/  LDS.64 R40, [R56] ;  /* 0x0000000038287984 */ /* 0x0000660000000a00 */
[----:B------:R-:W-:Y:S02]  /*14f0*/  IADD3 R42, R45, R42, RZ ;  /* 0x0000002a2d2a7210 */ /* 0x000fe40007ffe0ff */
[----:B0-----:R-:W-:-:S04]  /*1500*/  IADD3 R56, R52, 0x4c, RZ ;  /* 0x0000004c34387810 */ /* 0x001fc80007ffe0ff */
[----:B------:R-:W0:Y:S01]  /*1510*/  LDS.64 R42, [R42] ;  /* 0x000000002a2a7984 */ /* 0x000e220000000a00 */
[----:B-1----:R-:W-:Y:S01]  /*1520*/  FADD.FTZ R39, R38, R40 ;  /* 0x0000002826277221 */ /* 0x002fe20000010000 */
[----:B------:R-:W-:Y:S01]  /*1530*/  FADD.FTZ R40, R54, R41 ;  /* 0x0000002936287221 */ /* 0x000fe20000010000 */
[C---:B------:R-:W-:Y:S02]  /*1540*/  IADD3 R38, R52.reuse, 0x3c, RZ ;  /* 0x0000003c34267810 */ /* 0x040fe40007ffe0ff */
[----:B------:R-:W-:Y:S01]  /*1550*/  IADD3 R54, R52, 0x48, RZ ;  /* 0x0000004834367810 */ /* 0x000fe20007ffe0ff */
[----:B0-----:R-:W-:Y:S01]  /*1560*/  FADD.FTZ R41, R39, R42 ;  /* 0x0000002a27297221 */ /* 0x001fe20000010000 */
[----:B------:R-:W-:Y:S01]  /*1570*/  FADD.FTZ R40, R40, R43 ;  /* 0x0000002b28287221 */ /* 0x000fe20000010000 */
[----:B------:R-:W-:Y:S02]  /*1580*/  SHF.R.S32.HI R39, RZ, 0x1f, R38 ;  /* 0x0000001fff277819 */ /* 0x000fe40000011426 */
        /* <DEDUP_REMOVED lines=13> */
[----:B------:R-:W-:Y:S02]  /*1660*/  LEA.HI R52, R39, R54, RZ, 0x2 ;  /* 0x0000003627347211 */ /* 0x000fe400078f10ff */
[----:B------:R-:W-:Y:S01]  /*1670*/  IADD3 R38, R45, R38, RZ ;  /* 0x000000262d267210 */ /* 0x000fe20007ffe0ff */
[----:B------:R-:W-:Y:S01]  /*1680*/  IMAD R42, R42, 0x28, R44 ;  /* 0x000000282a2a7824 */ /* 0x000fe200078e022c */
[----:B------:R-:W-:-:S02]  /*1690*/  SHF.R.S32.HI R39, RZ, 0x1f, R56 ;  /* 0x0000001fff277819 */ /* 0x000fc40000011438 */
[----:B------:R-:W-:Y:S02]  /*16a0*/  SHF.R.S32.HI R52, RZ, 0x2, R52 ;  /* 0x00000002ff347819 */ /* 0x000fe40000011434 */
[----:B------:R-:W-:Y:S02]  /*16b0*/  LEA.HI R54, R39, R56, RZ, 0x2 ;  /* 0x0000003827367211 */ /* 0x000fe400078f10ff */
[----:B------:R-:W0:Y:S01]  /*16c0*/  LDS.64 R38, [R38] ;  /* 0x0000000026267984 */ /* 0x000e220000000a00 */
[----:B------:R-:W-:Y:S01]  /*16d0*/  IMAD R52, R52, 0x28, R44 ;  /* 0x0000002834347824 */ /* 0x000fe200078e022c */
[----:B------:R-:W-:Y:S02]  /*16e0*/  SHF.R.S32.HI R54, RZ, 0x2, R54 ;  /* 0x00000002ff367819 */ /* 0x000fe40000011436 */
[C---:B------:R-:W-:Y:S02]  /*16f0*/  IADD3 R58, R45.reuse, R58, RZ ;  /* 0x0000003a2d3a7210 */ /* 0x040fe40007ffe0ff */
[C---:B------:R-:W-:Y:S01]  /*1700*/  IADD3 R56, R45.reuse, R42, RZ ;  /* 0x0000002a2d387210 */ /* 0x040fe20007ffe0ff */
[----:B------:R-:W-:Y:S01]  /*1710*/  IMAD R54, R54, 0x28, R44 ;  /* 0x0000002836367824 */ /* 0x000fe200078e022c */
[----:B------:R-:W-:-:S04]  /*1720*/  IADD3 R42, R45, R52, RZ ;  /* 0x000000342d2a7210 */ /* 0x000fc80007ffe0ff */
[----:B------:R-:W-:Y:S02]  /*1730*/  IADD3 R45, R45, R54, RZ ;  /* 0x000000362d2d7210 */ /* 0x000fe40007ffe0ff */
        /* <DEDUP_REMOVED lines=14> */
.L_x_3707:
[----:B------:R-:W-:Y:S05]  /*1820*/  BSYNC B0 ;  /* 0x0000000000007941 */ /* 0x000fea0003800000 */
.L_x_3706:
        /* <DEDUP_REMOVED lines=22> */
.L_x_3709:
[----:B------:R-:W-:Y:S05]  /*1990*/  BSYNC B0 ;  /* 0x0000000000007941 */ /* 0x000fea0003800000 */
.L_x_3708:
[----:B------:R-:W-:Y:S01]  /*19a0*/  BAR.SYNC.DEFER_BLOCKING 0x0 ;  /* 0x0000000000007b1d */ /* 0x000fe20000010000 */
[C---:B------:R-:W-:Y:S02]  /*19b0*/  ISETP.NE.AND P0, PT, R0.reuse, RZ, PT ;  /* 0x000000ff0000720c */ /* 0x040fe40003f05270 */
[----:B------:R-:W-:-:S11]  /*19c0*/  ISETP.GT.U32.AND P1, PT, R0, 0x1f, PT ;  /* 0x0000001f0000780c */ /* 0x000fd60003f24070 */
[----:B------:R-:W-:Y:S05]  /*19d0*/  @P0 BRA `(.L_x_3710) ;  /* 0x0000000000400947 */ /* 0x000fea0003800000 */
[----:B0-----:R-:W0:Y:S01]  /*19e0*/  LDC.64 R38, c[0x0][0x250] ;  /* 0x00009400ff267b82 */ /* 0x001e220000000a00 */
        /* <DEDUP_REMOVED lines=9> */
.L_x_3711:
[----:B------:R-:W2:Y:S04]  /*1a80*/  LD.E.STRONG.GPU R40, desc[UR14][R38.64] ;  /* 0x0000000e26287980 */ /* 0x000ea8000c10f900 */
[----:B--2---:R-:W-:Y:S01]  /*1a90*/  CCTL.IVALL ;  /* 0x00000000ff00798f */ /* 0x004fe20002000000 */
[----:B------:R-:W-:Y:S05]  /*1aa0*/  YIELD ;  /* 0x0000000000007946 */ /* 0x000fea0003800000 */
[----:B-----5:R-:W-:-:S04]  /*1ab0*/  LOP3.LUT R40, R40, R41, RZ, 0x3c, !PT ;  /* 0x0000002928287212 */ /* 0x020fc800078e3cff */
[----:B------:R-:W-:-:S13]  /*1ac0*/  ISETP.GT.AND P0, PT, R40, -0x1, PT ;  /* 0xffffffff2800780c */ /* 0x000fda0003f04270 */
[----:B------:R-:W-:Y:S05]  /*1ad0*/  @P0 BRA `(.L_x_3711) ;  /* 0xfffffffc00e80947 */ /* 0x000fea000383ffff */
.L_x_3710:
[----:B------:R-:W-:Y:S05]  /*1ae0*/  WARPSYNC.ALL ;  /* 0x0000000000007948 */ /* 0x000fea0003800000 */
[----:B0-----:R-:W0:Y:S01]  /*1af0*/  @!P1 LDC R40, c[0x0][0x10] ;  /* 0x00000400ff289b82 */ /* 0x001e220000000800 */
[----:B------:R-:W-:-:S07]  /*1b00*/  MOV R41, UR4 ;  /* 0x0000000400297c02 */ /* 0x000fce0008000f00 */
[----:B------:R-:W-:Y:S01]  /*1b10*/  BAR.SYNC.DEFER_BLOCKING 0x0 ;  /* 0x0000000000007b1d */ /* 0x000fe20000010000 */
[----:B------:R-:W-:-:S07]  /*1b20*/  @!P1 LOP3.LUT R43, R0, 0x7, RZ, 0xc0, !PT ;  /* 0x00000007002b9812 */ /* 0x000fce00078ec0ff */
[----:B------:R-:W1:Y:S01]  /*1b30*/  @!P1 LDC.64 R38, c[0x0][0x248] ;  /* 0x00009200ff269b82 */ /* 0x000e620000000a00 */
[----:B------:R-:W-:Y:S01]  /*1b40*/  LOP3.LUT P0, RZ, R0, 0xffffffe7, RZ, 0xc0, !PT ;  /* 0xffffffe700ff7812 */ /* 0x000fe2000780c0ff */
[----:B------:R-:W-:Y:S01]  /*1b50*/  ULDC.64 UR18, c[0x0][0x240] ;  /* 0x0000900000127ab9 */ /* 0x000fe20000000a00 */
[----:B0-----:R-:W-:Y:S01]  /*1b60*/  @!P1 IMAD R40, R40, R41, UR7 ;  /* 0x0000000728289e24 */ /* 0x001fe2000f8e0229 */
        /* <DEDUP_REMOVED lines=56> */
.L_x_3713:
[----:B------:R-:W-:Y:S05]  /*1ef0*/  BSYNC B0 ;  /* 0x0000000000007941 */ /* 0x000fea0003800000 */
.L_x_3712:
[----:B------:R-:W1:Y:S01]  /*1f00*/  S2UR UR12, SR_CgaCtaId ;  /* 0x00000000000c79c3 */ /* 0x000e620000008800 */
[----:B0-----:R-:W-:Y:S01]  /*1f10*/  MOV R38, UR13 ;  /* 0x0000000d00267c02 */ /* 0x001fe20008000f00 */
[----:B------:R-:W-:Y:S01]  /*1f20*/  USHF.L.U32 UR6, UR9, 0x2, URZ ;  /* 0x0000000209067899 */ /* 0x000fe2000800063f */
[--C-:B-----5:R-:W-:Y:S01]  /*1f30*/  HADD2.F32 R42, -RZ, R34.reuse.H0_H0 ;  /* 0x20000022ff2a7230 */ /* 0x120fe20000004100 */
[----:B------:R-:W-:Y:S01]  /*1f40*/  UMOV UR8, 0x400 ;  /* 0x0000040000087882 */ /* 0x000fe20000000000 */
[----:B------:R-:W-:Y:S01]  /*1f50*/  MOV R43, UR16 ;  /* 0x00000010002b7c02 */ /* 0x000fe20008000f00 */
[----:B------:R-:W-:Y:S01]  /*1f60*/  IMAD R5, R38, 0x50, R5 ;  /* 0x0000005026057824 */ /* 0x000fe200078e0205 */
[----:B------:R-:W-:Y:S01]  /*1f70*/  ULOP3.LUT UR6, UR6, 0xc, URZ, 0xc0, !UPT ;  /* 0x0000000c06067892 */ /* 0x000fe2000f8ec03f */
[----:B------:R-:W-:Y:S01]  /*1f80*/  HADD2.F32 R34, -RZ, R34.H1_H1 ;  /* 0x30000022ff227230 */ /* 0x000fe20000004100 */
[----:B------:R-:W-:Y:S01]  /*1f90*/  UIADD3 UR8, UR8, 0xc80, URZ ;  /* 0x00000c8008087890 */ /* 0x000fe2000fffe03f */
[----:B------:R-:W-:Y:S01]  /*1fa0*/  HADD2.F32 R56, -RZ, R33.H0_H0 ;  /* 0x20000021ff387230 */ /* 0x000fe20000004100 */
[----:B------:R-:W-:Y:S01]  /*1fb0*/  SHF.L.U32 R40, R5, 0x2, RZ ;  /* 0x0000000205287819 */ /* 0x000fe200000006ff */
[----:B------:R-:W-:Y:S01]  /*1fc0*/  ULOP3.LUT UR4, UR4, 0x1, URZ, 0x3c, !UPT ;  /* 0x0000000104047892 */ /* 0x000fe2000f8e3c3f */
[----:B------:R-:W-:Y:S01]  /*1fd0*/  IADD3 R5, RZ, -UR6, RZ ;  /* 0x80000006ff057c10 */ /* 0x000fe2000fffe0ff */
[----:B------:R-:W-:Y:S01]  /*1fe0*/  ULDC UR6, c[0x0][0x230] ;  /* 0x00008c0000067ab9 */ /* 0x000fe20000000800 */
[----:B------:R-:W-:Y:S01]  /*1ff0*/  SHF.R.S32.HI R41, RZ, 0x1f, R40 ;  /* 0x0000001fff297819 */ /* 0x000fe20000011428 */
[----:B------:R-:W-:Y:S01]  /*2000*/  IMAD.WIDE.U32 R38, R40, -0x33333333, RZ ;  /* 0xcccccccd28267825 */ /* 0x000fe200078e00ff */
[----:B------:R-:W-:-:S03]  /*2010*/  MOV R38, R5 ;  /* 0x0000000500267202 */ /* 0x000fc60000000f00 */
[----:B------:R-:W-:Y:S01]  /*2020*/  IMAD.WIDE.U32 R40, R43, 0x50000, R40 ;  /* 0x000500002b287825 */ /* 0x000fe200078e0028 */
[----:B------:R-:W-:Y:S01]  /*2030*/  LEA.HI R38, R39, R38, RZ, 0x1a ;  /* 0x0000002627267211 */ /* 0x000fe200078fd0ff */
[----:B-1----:R-:W-:Y:S01]  /*2040*/  ULEA UR8, UR12, UR8, 0x18 ;  /* 0x000000080c087291 */ /* 0x002fe2000f8ec03f */
[-C--:B------:R-:W-:Y:S02]  /*2050*/  IADD3 R13, P1, R13, R40.reuse, RZ ;  /* 0x000000280d0d7210 */ /* 0x080fe40007f3e0ff */
[-C--:B------:R-:W-:Y:S01]  /*2060*/  IADD3 R12, P0, R12, R40.reuse, RZ ;  /* 0x000000280c0c7210 */ /* 0x080fe20007f1e0ff */
[----:B------:R-:W-:Y:S01]  /*2070*/  ULDC.64 UR12, c[0x0][0x210] ;  /* 0x00008400000c7ab9 */ /* 0x000fe20000000a00 */
[-C--:B------:R-:W-:Y:S02]  /*2080*/  IADD3 R11, P2, R11, R40.reuse, RZ ;  /* 0x000000280b0b7210 */ /* 0x080fe40007f5e0ff */
[----:B------:R-:W-:Y:S02]  /*2090*/  LEA R38, R38, UR8, 0x3 ;  /* 0x0000000826267c11 */ /* 0x000fe4000f8e18ff */
[----:B------:R-:W-:-:S02]  /*20a0*/  IADD3 R10, P3, R10, R40, RZ ;  /* 0x000000280a0a7210 */ /* 0x000fc40007f7e0ff */
[----:B------:R-:W-:Y:S02]  /*20b0*/  IADD3 R45, P5, R8, R40, RZ ;  /* 0x00000028082d7210 */ /* 0x000fe40007fbe0ff */
[----:B------:R-:W0:Y:S02]  /*20c0*/  LDS.64 R38, [R38] ;  /* 0x0000000026267984 */ /* 0x000e240000000a00 */
[----:B0-----:R-:W-:Y:S01]  /*20d0*/  FADD.FTZ R5, R39, UR6 ;  /* 0x0000000627057e21 */ /* 0x001fe20008010000 */
[--C-:B------:R-:W-:Y:S01]  /*20e0*/  FADD.FTZ R44, R3, -R38.reuse ;  /* 0x80000026032c7221 */ /* 0x100fe20000010000 */
[--C-:B------:R-:W-:Y:S02]  /*20f0*/  HADD2.F32 R39, -RZ, R32.reuse.H0_H0 ;  /* 0x20000020ff277230 */ /* 0x100fe40000004100 */
[--C-:B------:R-:W-:Y:S01]  /*2100*/  FADD.FTZ R52, R15, -R38.reuse ;  /* 0x800000260f347221 */ /* 0x100fe20000010000 */
[----:B------:R-:W-:Y:S02]  /*2110*/  HADD2.F32 R15, -RZ, R32.H1_H1 ;  /* 0x30000020ff0f7230 */ /* 0x000fe40000004100 */
        /* <DEDUP_REMOVED lines=16> */
[----:B------:R-:W-:Y:S01]  /*2220*/  UIADD3 UR6, UP0, UR9, 0x2b, URZ ;  /* 0x0000002b09067890 */ /* 0x000fe2000ff1e03f */
[----:B0-----:R-:W-:Y:S01]  /*2230*/  FMUL.FTZ R44, R44, R5 ;  /* 0x000000052c2c7220 */ /* 0x001fe20000410000 */
[C---:B------:R-:W-:Y:S01]  /*2240*/  FMUL.FTZ R32, R5.reuse, R52 ;  /* 0x0000003405207220 */ /* 0x040fe20000410000 */
[C---:B------:R-:W-:Y:S01]  /*2250*/  FMUL.FTZ R23, R5.reuse, R23 ;  /* 0x0000001705177220 */ /* 0x040fe20000410000 */
[----:B------:R-:W-:Y:S01]  /*2260*/  FMUL.FTZ R16, R5, R16 ;  /* 0x0000001005107220 */ /* 0x000fe20000410000 */
[----:B------:R-:W-:Y:S01]  /*2270*/  FFMA.FTZ R3, R44, R42, R39 ;  /* 0x0000002a2c037223 */ /* 0x000fe20000010027 */
[--C-:B------:R-:W-:Y:S01]  /*2280*/  FFMA.FTZ R43, R32, R34, R15.reuse ;  /* 0x00000022202b7223 */ /* 0x100fe2000001000f */
[----:B------:R-:W-:Y:S01]  /*2290*/  IADD3 R32, R41, UR11, RZ ;  /* 0x0000000b29207c10 */ /* 0x000fe2000fffe0ff */
[----:B------:R-:W-:Y:S01]  /*22a0*/  FMUL.FTZ R22, R5, R22 ;  /* 0x0000001605167220 */ /* 0x000fe20000410000 */
[----:B------:R-:W-:Y:S01]  /*22b0*/  FMUL.FTZ R44, R3, -1.4426950216293334961 ;  /* 0xbfb8aa3b032c7820 */ /* 0x000fe20000410000 */
[----:B------:R-:W-:Y:S01]  /*22c0*/  FMUL.FTZ R54, R43, -1.4426950216293334961 ;  /* 0xbfb8aa3b2b367820 */ /* 0x000fe20000410000 */
[----:B------:R-:W-:Y:S01]  /*22d0*/  IADD3 R41, P4, R9, R40, RZ ;  /* 0x0000002809297210 */ /* 0x000fe20007f9e0ff */
[C---:B------:R-:W-:Y:S01]  /*22e0*/  FMUL.FTZ R50, R5.reuse, R50 ;  /* 0x0000003205327220 */ /* 0x040fe20000410000 */
[----:B------:R-:W-:Y:S01]  /*22f0*/  FFMA.FTZ R22, R34, R22, R15 ;  /* 0x0000001622167223 */ /* 0x000fe2000001000f */
[C---:B------:R-:W-:Y:S01]  /*2300*/  FMUL.FTZ R26, R5.reuse, R26 ;  /* 0x0000001a051a7220 */ /* 0x040fe20000410000 */
[----:B------:R-:W0:Y:S01]  /*2310*/  MUFU.EX2 R44, R44 ;  /* 0x0000002c002c7308 */ /* 0x000e220000000800 */
[----:B------:R-:W-:Y:S01]  /*2320*/  FMUL.FTZ R48, R5, R48 ;  /* 0x0000003005307220 */ /* 0x000fe20000410000 */
[----:B------:R-:W-:-:S02]  /*2330*/  UIADD3.X UR5, URZ, UR5, URZ, UP0, !UPT ;  /* 0x000000053f057290 */ /* 0x000fc400087fe43f */
[----:B------:R-:W-:Y:S02]  /*2340*/  UISETP.GE.U32.AND UP0, UPT, UR6, UR17, UPT ;  /* 0x000000110600728c */ /* 0x000fe4000bf06070 */
[----:B------:R-:W-:Y:S02]  /*2350*/  UMOV UR9, UR6 ;  /* 0x0000000600097c82 */ /* 0x000fe40008000000 */
[----:B------:R-:W-:Y:S01]  /*2360*/  MUFU.EX2 R54, R54 ;  /* 0x0000003600367308 */ /* 0x000fe20000000800 */
[----:B------:R-:W-:Y:S01]  /*2370*/  UISETP.GE.AND.EX UP0, UPT, UR5, UR10, UPT, UP0 ;  /* 0x0000000a0500728c */ /* 0x000fe2000bf06300 */
[----:B0-----:R-:W-:Y:S01]  /*2380*/  FADD.FTZ R52, R44, 1 ;  /* 0x3f8000002c347421 */ /* 0x001fe20000010000 */
[----:B------:R-:W-:-:S04]  /*2390*/  IADD3 R44, P6, R7, R40, RZ ;  /* 0x00000028072c7210 */ /* 0x000fc80007fde0ff */
[----:B------:R-:W-:Y:S01]  /*23a0*/  IADD3.X R9, RZ, R32, RZ, P6, !PT ;  /* 0x00000020ff097210 */ /* 0x000fe200037fe4ff */
[----:B------:R-:W0:Y:S01]  /*23b0*/  MUFU.RCP R52, R52 ;  /* 0x0000003400347308 */ /* 0x000e220000001000 */
[----:B------:R-:W-:Y:S01]  /*23c0*/  IADD3 R40, P6, R6, R40, RZ ;  /* 0x0000002806287210 */ /* 0x000fe20007fde0ff */
[----:B------:R-:W-:Y:S01]  /*23d0*/  FADD.FTZ R6, R17, -R38 ;  /* 0x8000002611067221 */ /* 0x000fe20000010000 */
[----:B0-----:R-:W-:Y:S01]  /*23e0*/  FMUL.FTZ R58, R3, R52 ;  /* 0x00000034033a7220 */ /* 0x001fe20000410000 */
[--C-:B------:R-:W-:Y:S02]  /*23f0*/  HADD2.F32 R52, -RZ, R35.reuse.H0_H0 ;  /* 0x20000023ff347230 */ /* 0x100fe40000004100 */
[----:B------:R-:W-:Y:S01]  /*2400*/  FMUL.FTZ R3, R5, R6 ;  /* 0x0000000605037220 */ /* 0x000fe20000410000 */
[----:B------:R-:W-:Y:S01]  /*2410*/  FADD.FTZ R6, R54, 1 ;  /* 0x3f80000036067421 */ /* 0x000fe20000010000 */
[----:B------:R-:W-:Y:S02]  /*2420*/  HADD2.F32 R35, -RZ, R35.H1_H1 ;  /* 0x30000023ff237230 */ /* 0x000fe40000004100 */
[----:B------:R-:W-:Y:S01]  /*2430*/  FFMA.FTZ R19, R3, R52, R56 ;  /* 0x0000003403137223 */ /* 0x000fe20000010038 */
[----:B------:R-:W-:Y:S01]  /*2440*/  FMUL.FTZ R3, R5, R8 ;  /* 0x0000000805037220 */ /* 0x000fe20000410000 */
[----:B------:R-:W-:Y:S01]  /*2450*/  HADD2.F32 R54, -RZ, R33.H1_H1 ;  /* 0x30000021ff367230 */ /* 0x000fe20000004100 */
[----:B------:R-:W0:Y:S01]  /*2460*/  MUFU.RCP R6, R6 ;  /* 0x0000000600067308 */ /* 0x000e220000001000 */
[----:B------:R-:W-:Y:S01]  /*2470*/  FMUL.FTZ R7, R19, -1.4426950216293334961 ;  /* 0xbfb8aa3b13077820 */ /* 0x000fe20000410000 */
[----:B------:R-:W-:-:S02]  /*2480*/  FADD.FTZ R8, R21, -R38 ;  /* 0x8000002615087221 */ /* 0x000fc40000010000 */
[--C-:B------:R-:W-:Y:S01]  /*2490*/  FFMA.FTZ R60, R3, R35, R54.reuse ;  /* 0x00000023033c7223 */ /* 0x100fe20000010036 */
[--C-:B------:R-:W-:Y:S01]  /*24a0*/  FFMA.FTZ R26, R35, R26, R54.reuse ;  /* 0x0000001a231a7223 */ /* 0x100fe20000010036 */
[----:B------:R-:W-:Y:S01]  /*24b0*/  FMUL.FTZ R8, R5, R8 ;  /* 0x0000000805087220 */ /* 0x000fe20000410000 */
[----:B------:R-:W-:Y:S01]  /*24c0*/  FFMA.FTZ R48, R35, R48, R54 ;  /* 0x0000003023307223 */ /* 0x000fe20000010036 */
[----:B------:R-:W1:Y:S01]  /*24d0*/  MUFU.EX2 R7, R7 ;  /* 0x0000000700077308 */ /* 0x000e620000000800 */
[----:B------:R-:W-:Y:S01]  /*24e0*/  FMUL.FTZ R17, R60, -1.4426950216293334961 ;  /* 0xbfb8aa3b3c117820 */ /* 0x000fe20000410000 */
[----:B------:R-:W-:-:S04]  /*24f0*/  FFMA.FTZ R21, R42, R8, R39 ;  /* 0x000000082a157223 */ /* 0x000fc80000010027 */
[----:B------:R-:W-:Y:S02]  /*2500*/  FMUL.FTZ R33, R21, -1.4426950216293334961 ;  /* 0xbfb8aa3b15217820 */ /* 0x000fe40000410000 */
[----:B------:R2:W3:Y:S01]  /*2510*/  MUFU.EX2 R3, R17 ;  /* 0x0000001100037308 */ /* 0x0004e20000000800 */
[----:B0-----:R-:W-:-:S05]  /*2520*/  FMUL.FTZ R43, R43, R6 ;  /* 0x000000062b2b7220 */ /* 0x001fca0000410000 */
[----:B------:R-:W-:Y:S02]  /*2530*/  F2FP.F16.F32.PACK_AB R58, R43, R58 ;  /* 0x0000003a2b3a723e */ /* 0x000fe400000000ff */
[----:B------:R-:W0:Y:S01]  /*2540*/  MUFU.EX2 R8, R33 ;  /* 0x0000002100087308 */ /* 0x000e220000000800 */
[----:B-1----:R-:W-:Y:S01]  /*2550*/  FADD.FTZ R6, R7, 1 ;  /* 0x3f80000007067421 */ /* 0x002fe20000010000 */
[----:B--2---:R-:W-:-:S04]  /*2560*/  FFMA.FTZ R17, R34, R23, R15 ;  /* 0x0000001722117223 */ /* 0x004fc8000001000f */
[----:B------:R-:W-:Y:S02]  /*2570*/  FMUL.FTZ R23, R17, -1.4426950216293334961 ;  /* 0xbfb8aa3b11177820 */ /* 0x000fe40000410000 */
[----:B------:R-:W1:Y:S01]  /*2580*/  MUFU.RCP R6, R6 ;  /* 0x0000000600067308 */ /* 0x000e620000001000 */
[----:B---3--:R-:W-:-:S07]  /*2590*/  FADD.FTZ R3, R3, 1 ;  /* 0x3f80000003037421 */ /* 0x008fce0000010000 */
[----:B------:R-:W2:Y:S01]  /*25a0*/  MUFU.RCP R3, R3 ;  /* 0x0000000300037308 */ /* 0x000ea20000001000 */
[----:B0-----:R-:W-:-:S07]  /*25b0*/  FADD.FTZ R7, R8, 1 ;  /* 0x3f80000008077421 */ /* 0x001fce0000010000 */
[----:B------:R-:W0:Y:S01]  /*25c0*/  MUFU.RCP R8, R7 ;  /* 0x0000000700087308 */ /* 0x000e220000001000 */
[----:B-1----:R-:W-:Y:S01]  /*25d0*/  FMUL.FTZ R19, R19, R6 ;  /* 0x0000000613137220 */ /* 0x002fe20000410000 */
[----:B------:R-:W-:-:S04]  /*25e0*/  FADD.FTZ R6, R25, -R38 ;  /* 0x8000002619067221 */ /* 0x000fc80000010000 */
[----:B------:R-:W-:Y:S01]  /*25f0*/  FMUL.FTZ R25, R5, R6 ;  /* 0x0000000605197220 */ /* 0x000fe20000410000 */
[----:B------:R-:W-:Y:S01]  /*2600*/  FADD.FTZ R6, R27, -R38 ;  /* 0x800000261b067221 */ /* 0x000fe20000010000 */
[----:B------:R-:W1:Y:S01]  /*2610*/  MUFU.EX2 R23, R23 ;  /* 0x0000001700177308 */ /* 0x000e620000000800 */
[----:B--2---:R-:W-:Y:S01]  /*2620*/  FMUL.FTZ R60, R60, R3 ;  /* 0x000000033c3c7220 */ /* 0x004fe20000410000 */
[----:B------:R-:W-:Y:S01]  /*2630*/  FFMA.FTZ R25, R52, R25, R56 ;  /* 0x0000001934197223 */ /* 0x000fe20000010038 */
[----:B------:R-:W-:-:S03]  /*2640*/  FMUL.FTZ R3, R5, R6 ;  /* 0x0000000605037220 */ /* 0x000fc60000410000 */
[----:B------:R-:W-:Y:S01]  /*2650*/  FMUL.FTZ R27, R25, -1.4426950216293334961 ;  /* 0xbfb8aa3b191b7820 */ /* 0x000fe20000410000 */
[----:B------:R-:W-:Y:S01]  /*2660*/  FFMA.FTZ R3, R35, R3, R54 ;  /* 0x0000000323037223 */ /* 0x000fe20000010036 */
[----:B------:R-:W-:Y:S01]  /*2670*/  F2FP.F16.F32.PACK_AB R60, R60, R19 ;  /* 0x000000133c3c723e */ /* 0x000fe200000000ff */
[----:B0-----:R-:W-:Y:S01]  /*2680*/  FMUL.FTZ R21, R21, R8 ;  /* 0x0000000815157220 */ /* 0x001fe20000410000 */
[----:B------:R-:W0:Y:S01]  /*2690*/  MUFU.EX2 R7, R27 ;  /* 0x0000001b00077308 */ /* 0x000e220000000800 */
[----:B------:R-:W-:Y:S01]  /*26a0*/  FMUL.FTZ R6, R3, -1.4426950216293334961 ;  /* 0xbfb8aa3b03067820 */ /* 0x000fe20000410000 */
[----:B-1----:R-:W-:Y:S01]  /*26b0*/  FADD.FTZ R8, R23, 1 ;  /* 0x3f80000017087421 */ /* 0x002fe20000010000 */
[----:B------:R-:W-:-:S05]  /*26c0*/  FMUL.FTZ R23, R5, R29 ;  /* 0x0000001d05177220 */ /* 0x000fca0000410000 */
[----:B------:R-:W1:Y:S01]  /*26d0*/  MUFU.EX2 R6, R6 ;  /* 0x0000000600067308 */ /* 0x000e620000000800 */
[----:B------:R-:W-:-:S07]  /*26e0*/  FFMA.FTZ R23, R42, R23, R39 ;  /* 0x000000172a177223 */ /* 0x000fce0000010027 */
[----:B------:R-:W2:Y:S01]  /*26f0*/  MUFU.RCP R8, R8 ;  /* 0x0000000800087308 */ /* 0x000ea20000001000 */
[----:B0-----:R-:W-:-:S07]  /*2700*/  FADD.FTZ R29, R7, 1 ;  /* 0x3f800000071d7421 */ /* 0x001fce0000010000 */
[----:B------:R-:W0:Y:S01]  /*2710*/  MUFU.RCP R7, R29 ;  /* 0x0000001d00077308 */ /* 0x000e220000001000 */
[----:B-1----:R-:W-:-:S07]  /*2720*/  FADD.FTZ R33, R6, 1 ;  /* 0x3f80000006217421 */ /* 0x002fce0000010000 */
[----:B------:R-:W1:Y:S01]  /*2730*/  MUFU.RCP R33, R33 ;  /* 0x0000002100217308 */ /* 0x000e620000001000 */
[----:B--2---:R-:W-:Y:S01]  /*2740*/  FMUL.FTZ R17, R17, R8 ;  /* 0x0000000811117220 */ /* 0x004fe20000410000 */
[----:B------:R-:W-:-:S04]  /*2750*/  FMUL.FTZ R8, R23, -1.4426950216293334961 ;  /* 0xbfb8aa3b17087820 */ /* 0x000fc80000410000 */
[----:B------:R-:W-:Y:S02]  /*2760*/  F2FP.F16.F32.PACK_AB R17, R17, R21 ;  /* 0x000000151111723e */ /* 0x000fe400000000ff */
[----:B------:R-:W2:Y:S01]  /*2770*/  MUFU.EX2 R8, R8 ;  /* 0x0000000800087308 */ /* 0x000ea20000000800 */
[----:B0-----:R-:W-:Y:S01]  /*2780*/  FMUL.FTZ R25, R25, R7 ;  /* 0x0000000719197220 */ /* 0x001fe20000410000 */
[----:B------:R-:W-:Y:S02]  /*2790*/  IADD3.X R7, RZ, R32, RZ, P6, !PT ;  /* 0x00000020ff077210 */ /* 0x000fe400037fe4ff */
[----:B------:R-:W-:-:S04]  /*27a0*/  LEA R6, P6, R40, UR12, 0x1 ;  /* 0x0000000c28067c11 */ /* 0x000fc8000f8c08ff */
[----:B------:R-:W-:Y:S01]  /*27b0*/  LEA.HI.X R7, R40, UR13, R7, 0x1, P6 ;  /* 0x0000000d28077c11 */ /* 0x000fe2000b0f0c07 */
[--C-:B------:R-:W-:Y:S01]  /*27c0*/  FADD.FTZ R40, R31, -R38.reuse ;  /* 0x800000261f287221 */ /* 0x100fe20000010000 */
[----:B-1----:R-:W-:Y:S01]  /*27d0*/  FMUL.FTZ R3, R3, R33 ;  /* 0x0000002103037220 */ /* 0x002fe20000410000 */
[--C-:B------:R-:W-:Y:S02]  /*27e0*/  FADD.FTZ R33, R51, -R38.reuse ;  /* 0x8000002633217221 */ /* 0x100fe40000010000 */
[----:B------:R-:W-:Y:S01]  /*27f0*/  FMUL.FTZ R29, R5, R40 ;  /* 0x00000028051d7220 */ /* 0x000fe20000410000 */
[--C-:B------:R-:W-:Y:S01]  /*2800*/  FADD.FTZ R40, R49, -R38.reuse ;  /* 0x8000002631287221 */ /* 0x100fe20000010000 */
[----:B------:R-:W-:Y:S01]  /*2810*/  FADD.FTZ R49, R36, -R38 ;  /* 0x8000002624317221 */ /* 0x000fe20000010000 */
[C---:B------:R-:W-:Y:S01]  /*2820*/  FMUL.FTZ R33, R5.reuse, R33 ;  /* 0x0000002105217220 */ /* 0x040fe20000410000 */
[----:B--2---:R-:W-:Y:S01]  /*2830*/  FADD.FTZ R27, R8, 1 ;  /* 0x3f800000081b7421 */ /* 0x004fe20000010000 */
[C---:B------:R-:W-:Y:S01]  /*2840*/  FMUL.FTZ R31, R5.reuse, R40 ;  /* 0x00000028051f7220 */ /* 0x040fe20000410000 */
[----:B------:R-:W-:Y:S01]  /*2850*/  FFMA.FTZ R29, R34, R29, R15 ;  /* 0x0000001d221d7223 */ /* 0x000fe2000001000f */
[----:B------:R-:W-:Y:S01]  /*2860*/  LEA R8, P6, R44, UR12, 0x1 ;  /* 0x0000000c2c087c11 */ /* 0x000fe2000f8c08ff */
[----:B------:R-:W-:Y:S01]  /*2870*/  FMUL.FTZ R49, R5, R49 ;  /* 0x0000003105317220 */ /* 0x000fe20000410000 */
[----:B------:R-:W-:Y:S01]  /*2880*/  FFMA.FTZ R31, R52, R31, R56 ;  /* 0x0000001f341f7223 */ /* 0x000fe20000010038 */
[----:B------:R-:W0:Y:S01]  /*2890*/  MUFU.RCP R27, R27 ;  /* 0x0000001b001b7308 */ /* 0x000e220000001000 */
[----:B------:R-:W-:Y:S01]  /*28a0*/  FMUL.FTZ R40, R29, -1.4426950216293334961 ;  /* 0xbfb8aa3b1d287820 */ /* 0x000fe20000410000 */
[----:B------:R-:W-:Y:S01]  /*28b0*/  LEA.HI.X R9, R44, UR13, R9, 0x1, P6 ;  /* 0x0000000d2c097c11 */ /* 0x000fe2000b0f0c09 */
[----:B------:R-:W-:Y:S01]  /*28c0*/  FMUL.FTZ R36, R31, -1.4426950216293334961 ;  /* 0xbfb8aa3b1f247820 */ /* 0x000fe20000410000 */
[----:B------:R-:W-:Y:S01]  /*28d0*/  FADD.FTZ R44, R24, -R38 ;  /* 0x80000026182c7221 */ /* 0x000fe20000010000 */
[C---:B------:R-:W-:Y:S01]  /*28e0*/  FMUL.FTZ R24, R5.reuse, R57 ;  /* 0x0000003905187220 */ /* 0x040fe20000410000 */
[----:B------:R-:W-:Y:S01]  /*28f0*/  FFMA.FTZ R33, R42, R33, R39 ;  /* 0x000000212a217223 */ /* 0x000fe20000010027 */
[----:B------:R-:W-:Y:S01]  /*2900*/  PRMT R57, R60, 0x7632, R57 ;  /* 0x000076323c397816 */ /* 0x000fe20000000039 */
[----:B------:R-:W1:Y:S01]  /*2910*/  MUFU.EX2 R40, R40 ;  /* 0x0000002800287308 */ /* 0x000e620000000800 */
[----:B------:R-:W-:Y:S01]  /*2920*/  FMUL.FTZ R44, R5, R44 ;  /* 0x0000002c052c7220 */ /* 0x000fe20000410000 */
[----:B------:R-:W-:Y:S01]  /*2930*/  FFMA.FTZ R24, R42, R24, R39 ;  /* 0x000000182a187223 */ /* 0x000fe20000010027 */
[----:B------:R-:W-:Y:S01]  /*2940*/  FMUL.FTZ R43, R33, -1.4426950216293334961 ;  /* 0xbfb8aa3b212b7820 */ /* 0x000fe20000410000 */
[----:B------:R-:W-:Y:S01]  /*2950*/  STG.E.U16 desc[UR14][R6.64+0x6], R57 ;  /* 0x0000063906007986 */ /* 0x000fe2000c10150e */
[----:B------:R-:W-:-:S03]  /*2960*/  F2FP.F16.F32.PACK_AB R3, R3, R25 ;  /* 0x000000190303723e */ /* 0x000fc600000000ff */
[----:B------:R-:W2:Y:S01]  /*2970*/  MUFU.EX2 R36, R36 ;  /* 0x0000002400247308 */ /* 0x000ea20000000800 */
[----:B0-----:R-:W-:Y:S01]  /*2980*/  FMUL.FTZ R23, R23, R27 ;  /* 0x0000001b17177220 */ /* 0x001fe20000410000 */
[C-C-:B------:R-:W-:Y:S01]  /*2990*/  FFMA.FTZ R27, R42.reuse, R16, R39.reuse ;  /* 0x000000102a1b7223 */ /* 0x140fe20000010027 */
[C-C-:B------:R-:W-:Y:S01]  /*29a0*/  FFMA.FTZ R16, R42.reuse, R44, R39.reuse ;  /* 0x0000002c2a107223 */ /* 0x140fe20000010027 */
[----:B------:R-:W-:Y:S01]  /*29b0*/  FFMA.FTZ R39, R42, R49, R39 ;  /* 0x000000312a277223 */ /* 0x000fe20000010027 */
[--C-:B------:R-:W-:Y:S01]  /*29c0*/  FADD.FTZ R44, R55, -R38.reuse ;  /* 0x80000026372c7221 */ /* 0x100fe20000010000 */
[----:B------:R-:W-:Y:S01]  /*29d0*/  FADD.FTZ R49, R30, -R38 ;  /* 0x800000261e317221 */ /* 0x000fe20000010000 */
[----:B------:R-:W-:Y:S01]  /*29e0*/  PRMT R55, R60, 0x7610, R55 ;  /* 0x000076103c377816 */ /* 0x000fe20000000037 */
[----:B------:R-:W0:Y:S01]  /*29f0*/  MUFU.EX2 R43, R43 ;  /* 0x0000002b002b7308 */ /* 0x000e220000000800 */
[----:B-1----:R-:W-:Y:S01]  /*2a00*/  FADD.FTZ R40, R40, 1 ;  /* 0x3f80000028287421 */ /* 0x002fe20000010000 */
[C---:B------:R-:W-:Y:S01]  /*2a10*/  FMUL.FTZ R44, R5.reuse, R44 ;  /* 0x0000002c052c7220 */ /* 0x040fe20000410000 */
[----:B------:R-:W-:Y:S01]  /*2a20*/  FMUL.FTZ R49, R5, R49 ;  /* 0x0000003105317220 */ /* 0x000fe20000410000 */
[----:B------:R-:W-:Y:S01]  /*2a30*/  IADD3.X R60, RZ, R32, RZ, P4, !PT ;  /* 0x00000020ff3c7210 */ /* 0x000fe200027fe4ff */
[----:B------:R-:W-:Y:S01]  /*2a40*/  STG.E.U16 desc[UR14][R6.64+0x4], R55 ;  /* 0x0000043706007986 */ /* 0x000fe2000c10150e */
[----:B------:R-:W-:-:S02]  /*2a50*/  FFMA.FTZ R44, R34, R44, R15 ;  /* 0x0000002c222c7223 */ /* 0x000fc4000001000f */
[----:B------:R1:W3:Y:S01]  /*2a60*/  MUFU.RCP R42, R40 ;  /* 0x00000028002a7308 */ /* 0x0002e20000001000 */
[----:B--2---:R-:W-:Y:S01]  /*2a70*/  FADD.FTZ R30, R36, 1 ;  /* 0x3f800000241e7421 */ /* 0x004fe20000010000 */
[----:B------:R-:W-:Y:S01]  /*2a80*/  FMUL.FTZ R36, R5, R14 ;  /* 0x0000000e05247220 */ /* 0x000fe20000410000 */
[----:B------:R-:W-:-:S05]  /*2a90*/  FMUL.FTZ R19, R44, -1.4426950216293334961 ;  /* 0xbfb8aa3b2c137820 */ /* 0x000fca0000410000 */
[----:B------:R2:W4:Y:S01]  /*2aa0*/  MUFU.RCP R14, R30 ;  /* 0x0000001e000e7308 */ /* 0x0005220000001000 */
[C-C-:B-1----:R-:W-:Y:S01]  /*2ab0*/  FFMA.FTZ R40, R34.reuse, R36, R15.reuse ;  /* 0x0000002422287223 */ /* 0x142fe2000001000f */
[C-C-:B------:R-:W-:Y:S01]  /*2ac0*/  FFMA.FTZ R36, R34.reuse, R49, R15.reuse ;  /* 0x0000003122247223 */ /* 0x140fe2000001000f */
[----:B------:R-:W-:Y:S01]  /*2ad0*/  FFMA.FTZ R34, R34, R50, R15 ;  /* 0x0000003222227223 */ /* 0x000fe2000001000f */
[----:B------:R-:W-:Y:S01]  /*2ae0*/  FADD.FTZ R50, R37, -R38 ;  /* 0x8000002625327221 */ /* 0x000fe20000010000 */
[----:B------:R-:W-:Y:S01]  /*2af0*/  IADD3.X R15, RZ, R32, RZ, P5, !PT ;  /* 0x00000020ff0f7210 */ /* 0x000fe20002ffe4ff */
[----:B------:R-:W-:Y:S01]  /*2b00*/  FMUL.FTZ R37, R5, R53 ;  /* 0x0000003505257220 */ /* 0x000fe20000410000 */
[----:B0-----:R-:W-:Y:S01]  /*2b10*/  FADD.FTZ R43, R43, 1 ;  /* 0x3f8000002b2b7421 */ /* 0x001fe20000010000 */
[----:B------:R-:W-:Y:S01]  /*2b20*/  FMUL.FTZ R50, R5, R50 ;  /* 0x0000003205327220 */ /* 0x000fe20000410000 */
[----:B---3--:R-:W-:Y:S01]  /*2b30*/  FMUL.FTZ R42, R29, R42 ;  /* 0x0000002a1d2a7220 */ /* 0x008fe20000410000 */
[----:B------:R-:W-:Y:S01]  /*2b40*/  FFMA.FTZ R37, R52, R37, R56 ;  /* 0x0000002534257223 */ /* 0x000fe20000010038 */
[----:B------:R-:W0:Y:S01]  /*2b50*/  MUFU.EX2 R19, R19 ;  /* 0x0000001300137308 */ /* 0x000e220000000800 */
[----:B------:R-:W-:-:S02]  /*2b60*/  FFMA.FTZ R50, R35, R50, R54 ;  /* 0x0000003223327223 */ /* 0x000fc40000010036 */
[----:B------:R-:W-:Y:S01]  /*2b70*/  FMUL.FTZ R49, R37, -1.4426950216293334961 ;  /* 0xbfb8aa3b25317820 */ /* 0x000fe20000410000 */
[----:B------:R-:W-:Y:S01]  /*2b80*/  F2FP.F16.F32.PACK_AB R23, R42, R23 ;  /* 0x000000172a17723e */ /* 0x000fe200000000ff */
[----:B--2---:R-:W-:Y:S01]  /*2b90*/  FMUL.FTZ R30, R50, -1.4426950216293334961 ;  /* 0xbfb8aa3b321e7820 */ /* 0x004fe20000410000 */
[----:B----4-:R-:W-:Y:S01]  /*2ba0*/  FMUL.FTZ R29, R31, R14 ;  /* 0x0000000e1f1d7220 */ /* 0x010fe20000410000 */
[C---:B------:R-:W-:Y:S02]  /*2bb0*/  LEA R14, P5, R45.reuse, UR12, 0x1 ;  /* 0x0000000c2d0e7c11 */ /* 0x040fe4000f8a08ff */
[C---:B------:R-:W-:Y:S01]  /*2bc0*/  PRMT R31, R58.reuse, 0x7610, R31 ;  /* 0x000076103a1f7816 */ /* 0x040fe2000000001f */
[----:B------:R-:W1:Y:S01]  /*2bd0*/  MUFU.EX2 R49, R49 ;  /* 0x0000003100317308 */ /* 0x000e620000000800 */
[----:B------:R-:W-:Y:S02]  /*2be0*/  LEA.HI.X R15, R45, UR13, R15, 0x1, P5 ;  /* 0x0000000d2d0f7c11 */ /* 0x000fe4000a8f0c0f */
[----:B------:R-:W-:Y:S01]  /*2bf0*/  PRMT R45, R58, 0x7632, R45 ;  /* 0x000076323a2d7816 */ /* 0x000fe2000000002d */
[----:B------:R-:W-:Y:S04]  /*2c00*/  STG.E.U16 desc[UR14][R6.64], R31 ;  /* 0x0000001f06007986 */ /* 0x000fe8000c10150e */
[----:B------:R-:W2:Y:S01]  /*2c10*/  MUFU.EX2 R30, R30 ;  /* 0x0000001e001e7308 */ /* 0x000ea20000000800 */
[----:B------:R3:W-:Y:S04]  /*2c20*/  STG.E.U16 desc[UR14][R6.64+0x2], R45 ;  /* 0x0000022d06007986 */ /* 0x0007e8000c10150e */
[----:B------:R4:W-:Y:S04]  /*2c30*/  STG.E.U16 desc[UR14][R8.64], R17 ;  /* 0x0000001108007986 */ /* 0x0009e8000c10150e */
[----:B------:R4:W-:Y:S01]  /*2c40*/  STG.E.U16 desc[UR14][R8.64+0x4], R3 ;  /* 0x0000040308007986 */ /* 0x0009e2000c10150e */
[----:B---3--:R-:W-:Y:S01]  /*2c50*/  FMUL.FTZ R45, R24, -1.4426950216293334961 ;  /* 0xbfb8aa3b182d7820 */ /* 0x008fe20000410000 */
[----:B0-----:R-:W-:Y:S01]  /*2c60*/  FADD.FTZ R7, R19, 1 ;  /* 0x3f80000013077421 */ /* 0x001fe20000010000 */
[----:B------:R-:W-:Y:S01]  /*2c70*/  FMUL.FTZ R19, R5, R61 ;  /* 0x0000003d05137220 */ /* 0x000fe20000410000 */
[----:B-1----:R-:W-:Y:S01]  /*2c80*/  FADD.FTZ R6, R49, 1 ;  /* 0x3f80000031067421 */ /* 0x002fe20000010000 */
[----:B--2---:R-:W-:Y:S01]  /*2c90*/  FADD.FTZ R53, R30, 1 ;  /* 0x3f8000001e357421 */ /* 0x004fe20000010000 */
[----:B------:R-:W-:Y:S01]  /*2ca0*/  FADD.FTZ R30, R59, -R38 ;  /* 0x800000263b1e7221 */ /* 0x000fe20000010000 */
[----:B------:R-:W0:Y:S01]  /*2cb0*/  MUFU.EX2 R45, R45 ;  /* 0x0000002d002d7308 */ /* 0x000e220000000800 */
[----:B------:R-:W-:-:S02]  /*2cc0*/  FFMA.FTZ R19, R52, R19, R56 ;  /* 0x0000001334137223 */ /* 0x000fc40000010038 */
[----:B------:R-:W-:-:S04]  /*2cd0*/  FMUL.FTZ R30, R5, R30 ;  /* 0x0000001e051e7220 */ /* 0x000fc80000410000 */
[----:B------:R-:W-:Y:S01]  /*2ce0*/  FFMA.FTZ R58, R35, R30, R54 ;  /* 0x0000001e233a7223 */ /* 0x000fe20000010036 */
[C---:B------:R-:W-:Y:S01]  /*2cf0*/  LEA R30, P4, R41.reuse, UR12, 0x1 ;  /* 0x0000000c291e7c11 */ /* 0x040fe2000f8808ff */
[----:B------:R-:W1:Y:S02]  /*2d00*/  MUFU.RCP R53, R53 ;  /* 0x0000003500357308 */ /* 0x000e640000001000 */
[----:B------:R-:W-:Y:S01]  /*2d10*/  FMUL.FTZ R51, R58, -1.4426950216293334961 ;  /* 0xbfb8aa3b3a337820 */ /* 0x000fe20000410000 */
[----:B------:R-:W-:Y:S01]  /*2d20*/  LEA.HI.X R31, R41, UR13, R60, 0x1, P4 ;  /* 0x0000000d291f7c11 */ /* 0x000fe2000a0f0c3c */
[----:B------:R-:W-:-:S04]  /*2d30*/  FMUL.FTZ R41, R40, -1.4426950216293334961 ;  /* 0xbfb8aa3b28297820 */ /* 0x000fc80000410000 */
[----:B------:R-:W2:Y:S01]  /*2d40*/  MUFU.RCP R60, R43 ;  /* 0x0000002b003c7308 */ /* 0x000ea20000001000 */
[----:B0-----:R-:W-:-:S07]  /*2d50*/  FADD.FTZ R49, R45, 1 ;  /* 0x3f8000002d317421 */ /* 0x001fce0000010000 */
[----:B------:R-:W0:Y:S01]  /*2d60*/  MUFU.EX2 R51, R51 ;  /* 0x0000003300337308 */ /* 0x000e220000000800 */
[----:B-1----:R-:W-:Y:S01]  /*2d70*/  FMUL.FTZ R50, R50, R53 ;  /* 0x0000003532327220 */ /* 0x002fe20000410000 */
[----:B------:R-:W-:-:S04]  /*2d80*/  FMUL.FTZ R53, R19, -1.4426950216293334961 ;  /* 0xbfb8aa3b13357820 */ /* 0x000fc80000410000 */
[----:B------:R-:W-:Y:S02]  /*2d90*/  F2FP.F16.F32.PACK_AB R29, R50, R29 ;  /* 0x0000001d321d723e */ /* 0x000fe400000000ff */
[----:B------:R-:W1:Y:S01]  /*2da0*/  MUFU.RCP R49, R49 ;  /* 0x0000003100317308 */ /* 0x000e620000001000 */
[----:B--2---:R-:W-:Y:S01]  /*2db0*/  FMUL.FTZ R33, R33, R60 ;  /* 0x0000003c21217220 */ /* 0x004fe20000410000 */
[--C-:B------:R-:W-:Y:S01]  /*2dc0*/  FADD.FTZ R60, R18, -R38.reuse ;  /* 0x80000026123c7221 */ /* 0x100fe20000010000 */
[----:B------:R-:W-:Y:S01]  /*2dd0*/  FADD.FTZ R38, R47, -R38 ;  /* 0x800000262f267221 */ /* 0x000fe20000010000 */
[C---:B------:R-:W-:Y:S01]  /*2de0*/  FMUL.FTZ R47, R5.reuse, R46 ;  /* 0x0000002e052f7220 */ /* 0x040fe20000410000 */
[----:B------:R-:W-:Y:S01]  /*2df0*/  FMUL.FTZ R46, R34, -1.4426950216293334961 ;  /* 0xbfb8aa3b222e7820 */ /* 0x000fe20000410000 */
[C---:B------:R-:W-:Y:S01]  /*2e00*/  FMUL.FTZ R43, R5.reuse, R60 ;  /* 0x0000003c052b7220 */ /* 0x040fe20000410000 */
[----:B------:R-:W-:Y:S01]  /*2e10*/  FMUL.FTZ R38, R5, R38 ;  /* 0x0000002605267220 */ /* 0x000fe20000410000 */
[----:B------:R-:W2:Y:S01]  /*2e20*/  MUFU.EX2 R41, R41 ;  /* 0x0000002900297308 */ /* 0x000ea20000000800 */
[----:B0-----:R-:W-:Y:S01]  /*2e30*/  FADD.FTZ R51, R51, 1 ;  /* 0x3f80000033337421 */ /* 0x001fe20000010000 */
[C-C-:B------:R-:W-:Y:S01]  /*2e40*/  FFMA.FTZ R43, R35.reuse, R43, R54.reuse ;  /* 0x0000002b232b7223 */ /* 0x140fe20000010036 */
[----:B------:R-:W-:-:S03]  /*2e50*/  FFMA.FTZ R35, R35, R38, R54 ;  /* 0x0000002623237223 */ /* 0x000fc60000010036 */
[----:B------:R-:W-:Y:S01]  /*2e60*/  FMUL.FTZ R45, R43, -1.4426950216293334961 ;  /* 0xbfb8aa3b2b2d7820 */ /* 0x000fe20000410000 */
[----:B------:R-:W-:Y:S01]  /*2e70*/  FMUL.FTZ R54, R35, -1.4426950216293334961 ;  /* 0xbfb8aa3b23367820 */ /* 0x000fe20000410000 */
[----:B------:R-:W0:Y:S01]  /*2e80*/  MUFU.EX2 R18, R53 ;  /* 0x0000003500127308 */ /* 0x000e220000000800 */
[----:B-1----:R-:W-:Y:S01]  /*2e90*/  FMUL.FTZ R24, R24, R49 ;  /* 0x0000003118187220 */ /* 0x002fe20000410000 */
[----:B------:R-:W-:-:S06]  /*2ea0*/  FMUL.FTZ R49, R5, R20 ;  /* 0x0000001405317220 */ /* 0x000fcc0000410000 */
[----:B------:R-:W1:Y:S01]  /*2eb0*/  MUFU.RCP R51, R51 ;  /* 0x0000003300337308 */ /* 0x000e620000001000 */
[----:B--2---:R-:W-:-:S07]  /*2ec0*/  FADD.FTZ R41, R41, 1 ;  /* 0x3f80000029297421 */ /* 0x004fce0000010000 */
[----:B------:R-:W2:Y:S01]  /*2ed0*/  MUFU.RCP R7, R7 ;  /* 0x0000000700077308 */ /* 0x000ea20000001000 */
[----:B0-----:R-:W-:Y:S01]  /*2ee0*/  FADD.FTZ R20, R18, 1 ;  /* 0x3f80000012147421 */ /* 0x001fe20000010000 */
[----:B------:R-:W-:-:S06]  /*2ef0*/  FFMA.FTZ R18, R52, R49, R56 ;  /* 0x0000003134127223 */ /* 0x000fcc0000010038 */
[----:B------:R-:W0:Y:S01]  /*2f00*/  MUFU.RCP R6, R6 ;  /* 0x0000000600067308 */ /* 0x000e220000001000 */
[----:B-1----:R-:W-:Y:S01]  /*2f10*/  FMUL.FTZ R58, R58, R51 ;  /* 0x000000333a3a7220 */ /* 0x002fe20000410000 */
[----:B------:R-:W-:-:S06]  /*2f20*/  FMUL.FTZ R51, R27, -1.4426950216293334961 ;  /* 0xbfb8aa3b1b337820 */ /* 0x000fcc0000410000 */
[----:B------:R-:W1:Y:S01]  /*2f30*/  MUFU.RCP R41, R41 ;  /* 0x0000002900297308 */ /* 0x000e620000001000 */
[----:B--2---:R-:W-:Y:S01]  /*2f40*/  FMUL.FTZ R44, R44, R7 ;  /* 0x000000072c2c7220 */ /* 0x004fe20000410000 */
[----:B------:R-:W-:-:S04]  /*2f50*/  IADD3.X R7, RZ, R32, RZ, P3, !PT ;  /* 0x00000020ff077210 */ /* 0x000fc80001ffe4ff */
[----:B------:R-:W-:Y:S02]  /*2f60*/  F2FP.F16.F32.PACK_AB R33, R44, R33 ;  /* 0x000000212c21723e */ /* 0x000fe400000000ff */
[----:B------:R-:W2:Y:S01]  /*2f70*/  MUFU.RCP R20, R20 ;  /* 0x0000001400147308 */ /* 0x000ea20000001000 */
[----:B0-----:R-:W-:Y:S01]  /*2f80*/  FMUL.FTZ R37, R37, R6 ;  /* 0x0000000625257220 */ /* 0x001fe20000410000 */
[----:B------:R-:W-:-:S04]  /*2f90*/  LEA R6, P3, R10, UR12, 0x1 ;  /* 0x0000000c0a067c11 */ /* 0x000fc8000f8608ff */
[----:B------:R-:W-:Y:S01]  /*2fa0*/  LEA.HI.X R7, R10, UR13, R7, 0x1, P3 ;  /* 0x0000000d0a077c11 */ /* 0x000fe200098f0c07 */
[----:B------:R-:W-:Y:S01]  /*2fb0*/  FMUL.FTZ R10, R22, -1.4426950216293334961 ;  /* 0xbfb8aa3b160a7820 */ /* 0x000fe20000410000 */
[----:B------:R-:W0:Y:S01]  /*2fc0*/  MUFU.EX2 R45, R45 ;  /* 0x0000002d002d7308 */ /* 0x000e220000000800 */
[----:B-1----:R-:W-:Y:S01]  /*2fd0*/  FMUL.FTZ R41, R40, R41 ;  /* 0x0000002928297220 */ /* 0x002fe20000410000 */
[----:B------:R-:W-:Y:S01]  /*2fe0*/  FMUL.FTZ R40, R18, -1.4426950216293334961 ;  /* 0xbfb8aa3b12287820 */ /* 0x000fe20000410000 */
[----:B------:R-:W-:-:S03]  /*2ff0*/  F2FP.F16.F32.PACK_AB R37, R58, R37 ;  /* 0x000000253a25723e */ /* 0x000fc600000000ff */
[----:B------:R-:W-:Y:S02]  /*3000*/  F2FP.F16.F32.PACK_AB R24, R41, R24 ;  /* 0x000000182918723e */ /* 0x000fe400000000ff */
[----:B------:R-:W1:Y:S01]  /*3010*/  MUFU.EX2 R51, R51 ;  /* 0x0000003300337308 */ /* 0x000e620000000800 */
[----:B--2---:R-:W-:Y:S01]  /*3020*/  FMUL.FTZ R20, R19, R20 ;  /* 0x0000001413147220 */ /* 0x004fe20000410000 */
[----:B------:R-:W-:-:S06]  /*3030*/  FMUL.FTZ R19, R26, -1.4426950216293334961 ;  /* 0xbfb8aa3b1a137820 */ /* 0x000fcc0000410000 */
        /* <DEDUP_REMOVED lines=10> */
[----:B------:R-:W-:-:S06]  /*30e0*/  FMUL.FTZ R19, R16, -1.4426950216293334961 ;  /* 0xbfb8aa3b10137820 */ /* 0x000fcc0000410000 */
[----:B------:R-:W1:Y:S01]  /*30f0*/  MUFU.RCP R49, R49 ;  /* 0x0000003100317308 */ /* 0x000e620000001000 */
[----:B--2---:R-:W-:Y:S01]  /*3100*/  FMUL.FTZ R40, R27, R45 ;  /* 0x0000002d1b287220 */ /* 0x004fe20000410000 */
[----:B------:R-:W-:-:S06]  /*3110*/  FMUL.FTZ R27, R36, -1.4426950216293334961 ;  /* 0xbfb8aa3b241b7820 */ /* 0x000fcc0000410000 */
[----:B------:R-:W2:Y:S01]  /*3120*/  MUFU.RCP R53, R53 ;  /* 0x0000003500357308 */ /* 0x000ea20000001000 */
[----:B0-----:R-:W-:Y:S01]  /*3130*/  FMUL.FTZ R45, R22, R51 ;  /* 0x00000033162d7220 */ /* 0x001fe20000410000 */
[----:B------:R-:W-:-:S04]  /*3140*/  FMUL.FTZ R51, R5, R28 ;  /* 0x0000001c05337220 */ /* 0x000fc80000410000 */
[C-C-:B------:R-:W-:Y:S01]  /*3150*/  FFMA.FTZ R22, R52.reuse, R51, R56.reuse ;  /* 0x0000003334167223 */ /* 0x140fe20000010038 */
[----:B------:R-:W-:Y:S01]  /*3160*/  FFMA.FTZ R52, R52, R47, R56 ;  /* 0x0000002f34347223 */ /* 0x000fe20000010038 */
[----:B------:R-:W0:Y:S01]  /*3170*/  MUFU.EX2 R19, R19 ;  /* 0x0000001300137308 */ /* 0x000e220000000800 */
[----:B-1----:R-:W-:Y:S01]  /*3180*/  FMUL.FTZ R28, R18, R49 ;  /* 0x00000031121c7220 */ /* 0x002fe20000410000 */
[----:B------:R-:W-:Y:S01]  /*3190*/  FMUL.FTZ R18, R22, -1.4426950216293334961 ;  /* 0xbfb8aa3b16127820 */ /* 0x000fe20000410000 */
[----:B------:R-:W-:Y:S01]  /*31a0*/  FMUL.FTZ R51, R48, -1.4426950216293334961 ;  /* 0xbfb8aa3b30337820 */ /* 0x000fe20000410000 */
[----:B------:R-:W-:Y:S02]  /*31b0*/  IADD3.X R56, RZ, R32, RZ, P1, !PT ;  /* 0x00000020ff387210 */ /* 0x000fe40000ffe4ff */
[----:B------:R-:W-:Y:S02]  /*31c0*/  F2FP.F16.F32.PACK_AB R40, R45, R40 ;  /* 0x000000282d28723e */ /* 0x000fe400000000ff */
[----:B------:R-:W1:Y:S01]  /*31d0*/  MUFU.EX2 R27, R27 ;  /* 0x0000001b001b7308 */ /* 0x000e620000000800 */
[----:B--2---:R-:W-:Y:S01]  /*31e0*/  FMUL.FTZ R49, R26, R53 ;  /* 0x000000351a317220 */ /* 0x004fe20000410000 */
[----:B------:R-:W-:Y:S01]  /*31f0*/  FMUL.FTZ R53, R52, -1.4426950216293334961 ;  /* 0xbfb8aa3b34357820 */ /* 0x000fe20000410000 */
[----:B------:R-:W-:-:S03]  /*3200*/  FMUL.FTZ R26, R39, -1.4426950216293334961 ;  /* 0xbfb8aa3b271a7820 */ /* 0x000fc60000410000 */
[----:B------:R-:W-:Y:S02]  /*3210*/  F2FP.F16.F32.PACK_AB R28, R49, R28 ;  /* 0x0000001c311c723e */ /* 0x000fe400000000ff */
        /* <DEDUP_REMOVED lines=18> */
[----:B------:R-:W-:Y:S02]  /*3340*/  IADD3.X R19, RZ, R32, RZ, P0, !PT ;  /* 0x00000020ff137210 */ /* 0x000fe400007fe4ff */
[----:B------:R-:W-:-:S04]  /*3350*/  LEA R18, P0, R12, UR12, 0x1 ;  /* 0x0000000c0c127c11 */ /* 0x000fc8000f8008ff */
[----:B------:R-:W2:Y:S01]  /*3360*/  MUFU.RCP R5, R5 ;  /* 0x0000000500057308 */ /* 0x000ea20000001000 */
[----:B0-----:R-:W-:Y:S01]  /*3370*/  FMUL.FTZ R55, R36, R55 ;  /* 0x0000003724377220 */ /* 0x001fe20000410000 */
[----:B------:R-:W-:Y:S02]  /*3380*/  LEA.HI.X R19, R12, UR13, R19, 0x1, P0 ;  /* 0x0000000d0c137c11 */ /* 0x000fe400080f0c13 */
[----:B------:R-:W-:Y:S02]  /*3390*/  PRMT R12, R17, 0x7632, R12 ;  /* 0x00007632110c7816 */ /* 0x000fe4000000000c */
[----:B----4-:R-:W-:Y:S02]  /*33a0*/  PRMT R17, R29, 0x7632, R17 ;  /* 0x000076321d117816 */ /* 0x010fe40000000011 */
[----:B------:R-:W0:Y:S01]  /*33b0*/  MUFU.RCP R47, R47 ;  /* 0x0000002f002f7308 */ /* 0x000e220000001000 */
[----:B-1----:R-:W-:Y:S01]  /*33c0*/  FMUL.FTZ R43, R43, R60 ;  /* 0x0000003c2b2b7220 */ /* 0x002fe20000410000 */
[----:B------:R-:W-:Y:S01]  /*33d0*/  STG.E.U16 desc[UR14][R8.64+0x2], R12 ;  /* 0x0000020c08007986 */ /* 0x000fe2000c10150e */
[----:B------:R-:W-:-:S02]  /*33e0*/  IADD3.X R60, RZ, R32, RZ, P2, !PT ;  /* 0x00000020ff3c7210 */ /* 0x000fc400017fe4ff */
[----:B------:R-:W-:Y:S02]  /*33f0*/  LEA R10, P2, R11, UR12, 0x1 ;  /* 0x0000000c0b0a7c11 */ /* 0x000fe4000f8408ff */
[----:B------:R-:W-:Y:S01]  /*3400*/  F2FP.F16.F32.PACK_AB R20, R43, R20 ;  /* 0x000000142b14723e */ /* 0x000fe200000000ff */
[----:B------:R1:W3:Y:S01]  /*3410*/  MUFU.RCP R38, R26 ;  /* 0x0000001a00267308 */ /* 0x0002e20000001000 */
[----:B--2---:R-:W-:Y:S01]  /*3420*/  FMUL.FTZ R5, R22, R5 ;  /* 0x0000000516057220 */ /* 0x004fe20000410000 */
[----:B------:R-:W-:Y:S02]  /*3430*/  LEA.HI.X R11, R11, UR13, R60, 0x1, P2 ;  /* 0x0000000d0b0b7c11 */ /* 0x000fe400090f0c3c */
[----:B------:R-:W-:Y:S02]  /*3440*/  F2FP.F16.F32.PACK_AB R16, R55, R16 ;  /* 0x000000103710723e */ /* 0x000fe400000000ff */
[----:B------:R-:W-:Y:S02]  /*3450*/  PLOP3.LUT P0, PT, PT, PT, UP0, 0x80, 0x0 ;  /* 0x000000000000781c */ /* 0x000fe40003f0f008 */
[----:B------:R-:W2:Y:S01]  /*3460*/  MUFU.RCP R51, R46 ;  /* 0x0000002e00337308 */ /* 0x000ea20000001000 */
[----:B-1----:R-:W-:Y:S01]  /*3470*/  LEA R26, P1, R13, UR12, 0x1 ;  /* 0x0000000c0d1a7c11 */ /* 0x002fe2000f8208ff */
[----:B0-----:R-:W-:-:S03]  /*3480*/  FMUL.FTZ R48, R48, R47 ;  /* 0x0000002f30307220 */ /* 0x001fc60000410000 */
[----:B------:R-:W-:Y:S02]  /*3490*/  LEA.HI.X R27, R13, UR13, R56, 0x1, P1 ;  /* 0x0000000d0d1b7c11 */ /* 0x000fe400088f0c38 */
[----:B------:R-:W-:Y:S01]  /*34a0*/  PRMT R13, R3, 0x7632, R13 ;  /* 0x00007632030d7816 */ /* 0x000fe2000000000d */
[----:B------:R-:W0:Y:S01]  /*34b0*/  MUFU.RCP R53, R53 ;  /* 0x0000003500357308 */ /* 0x000e220000001000 */
[----:B------:R-:W-:Y:S01]  /*34c0*/  PRMT R3, R37, 0x7632, R3 ;  /* 0x0000763225037816 */ /* 0x000fe20000000003 */
[----:B---3--:R-:W-:Y:S01]  /*34d0*/  FMUL.FTZ R38, R39, R38 ;  /* 0x0000002627267220 */ /* 0x008fe20000410000 */
[----:B------:R-:W-:Y:S01]  /*34e0*/  F2FP.F16.F32.PACK_AB R5, R48, R5 ;  /* 0x000000053005723e */ /* 0x000fe200000000ff */
[----:B------:R1:W-:Y:S04]  /*34f0*/  STG.E.U16 desc[UR14][R8.64+0x6], R13 ;  /* 0x0000060d08007986 */ /* 0x0003e8000c10150e */
[----:B------:R-:W3:Y:S01]  /*3500*/  MUFU.RCP R36, R54 ;  /* 0x0000003600247308 */ /* 0x000ee20000001000 */
[----:B------:R-:W-:Y:S01]  /*3510*/  STG.E.U16 desc[UR14][R14.64], R23 ;  /* 0x000000170e007986 */ /* 0x000fe2000c10150e */
[----:B--2---:R-:W-:-:S03]  /*3520*/  FMUL.FTZ R51, R34, R51 ;  /* 0x0000003322337220 */ /* 0x004fc60000410000 */
[----:B------:R-:W-:Y:S02]  /*3530*/  STG.E.U16 desc[UR14][R14.64+0x4], R29 ;  /* 0x0000041d0e007986 */ /* 0x000fe4000c10150e */
[----:B------:R-:W-:Y:S02]  /*3540*/  F2FP.F16.F32.PACK_AB R38, R51, R38 ;  /* 0x000000263326723e */ /* 0x000fe400000000ff */
[----:B-1----:R-:W-:Y:S01]  /*3550*/  PRMT R9, R23, 0x7632, R9 ;  /* 0x0000763217097816 */ /* 0x002fe20000000009 */
[----:B------:R-:W-:Y:S01]  /*3560*/  STG.E.U16 desc[UR14][R14.64+0x6], R17 ;  /* 0x000006110e007986 */ /* 0x000fe2000c10150e */
[----:B0-----:R-:W-:Y:S01]  /*3570*/  FMUL.FTZ R53, R52, R53 ;  /* 0x0000003534357220 */ /* 0x001fe20000410000 */
[----:B------:R-:W-:Y:S02]  /*3580*/  PRMT R8, R24, 0x7632, R8 ;  /* 0x0000763218087816 */ /* 0x000fe40000000008 */
[----:B------:R0:W-:Y:S01]  /*3590*/  STG.E.U16 desc[UR14][R14.64+0x2], R9 ;  /* 0x000002090e007986 */ /* 0x0001e2000c10150e */
[----:B------:R-:W-:Y:S01]  /*35a0*/  PRMT R13, R38, 0x7632, R13 ;  /* 0x00007632260d7816 */ /* 0x000fe2000000000d */
[----:B---3--:R-:W-:-:S02]  /*35b0*/  FMUL.FTZ R36, R35, R36 ;  /* 0x0000002423247220 */ /* 0x008fc40000410000 */
[----:B------:R1:W-:Y:S04]  /*35c0*/  STG.E.U16 desc[UR14][R30.64+0x6], R3 ;  /* 0x000006031e007986 */ /* 0x0003e8000c10150e */
[----:B------:R-:W-:Y:S01]  /*35d0*/  STG.E.U16 desc[UR14][R30.64], R33 ;  /* 0x000000211e007986 */ /* 0x000fe2000c10150e */
[----:B------:R-:W-:Y:S02]  /*35e0*/  F2FP.F16.F32.PACK_AB R36, R36, R53 ;  /* 0x000000352424723e */ /* 0x000fe400000000ff */
[----:B0-----:R-:W-:Y:S01]  /*35f0*/  PRMT R15, R33, 0x7632, R15 ;  /* 0x00007632210f7816 */ /* 0x001fe2000000000f */
[----:B------:R-:W-:Y:S01]  /*3600*/  STG.E.U16 desc[UR14][R30.64+0x4], R37 ;  /* 0x000004251e007986 */ /* 0x000fe2000c10150e */
[----:B------:R-:W-:Y:S02]  /*3610*/  PRMT R9, R20, 0x7632, R9 ;  /* 0x0000763214097816 */ /* 0x000fe40000000009 */
[----:B-1----:R-:W-:Y:S01]  /*3620*/  PRMT R3, R40, 0x7632, R3 ;  /* 0x0000763228037816 */ /* 0x002fe20000000003 */
        /* <DEDUP_REMOVED lines=9> */
[----:B------:R-:W-:Y:S02]  /*36c0*/  PRMT R9, R16, 0x7632, R9 ;  /* 0x0000763210097816 */ /* 0x000fe40000000009 */
[----:B------:R-:W-:Y:S01]  /*36d0*/  PRMT R6, R5, 0x7632, R6 ;  /* 0x0000763205067816 */ /* 0x000fe20000000006 */
        /* <DEDUP_REMOVED lines=12> */
.L_x_3715:
        /* <DEDUP_REMOVED lines=14> */
.L_x_3817:


//--------------------- .text._ZN13group_norm_v214gn_cuda_kernelI6__halfLi320ELi1ELi16ELi80ELi256ELb1ELi64ELi320ELi320ELi4ELb1ELi37ELb0ELb0ENS_16CompileConditionILi900EEEEEvPT_PKS4_S7_S7_flPfS8_Pj --------------------------
	.section	.text._ZN13group_norm_v214gn_cuda_kernelI6__halfLi320ELi1ELi16ELi80ELi256ELb1ELi64ELi320ELi320ELi4ELb1ELi37ELb0ELb0ENS_16CompileConditionILi900EEEEEvPT_PKS4_S7_S7_flPfS8_Pj,"ax",@progbits
	.align	128
        .global         _ZN13group_norm_v214gn_cuda_kernelI6__halfLi320ELi1ELi16ELi80ELi256ELb1ELi64ELi320ELi320ELi4ELb1ELi37ELb0ELb0ENS_16CompileConditionILi900EEEEEvPT_PKS4_S7_S7_flPfS8_Pj
        .type           _ZN13group_norm_v214gn_cuda_kernelI6__halfLi320ELi1ELi16ELi80ELi256ELb1ELi64ELi320ELi320ELi4ELb1ELi37ELb0ELb0ENS_16CompileConditionILi900EEEEEvPT_PKS4_S7_S7_flPfS8_Pj,@function
        .size           _ZN13group_norm_v214gn_cuda_kernelI6__halfLi320ELi1ELi16ELi80ELi256ELb1ELi64ELi320ELi320ELi4ELb1ELi37ELb0ELb0ENS_16CompileConditionILi900EEEEEvPT_PKS4_S7_S7_flPfS8_Pj,(.L_x_3818 - _ZN13group_norm_v214gn_cuda_kernelI6__halfLi320ELi1ELi16ELi80ELi256ELb1ELi64ELi320ELi320ELi4ELb1ELi37ELb0ELb0ENS_16CompileConditionILi900EEEEEvPT_PKS4_S7_S7_flPfS8_Pj)
        .other          _ZN13group_norm_v214gn_cuda_kernelI6__halfLi320ELi1ELi16ELi80ELi256ELb1ELi64ELi320ELi320ELi4ELb1ELi37ELb0ELb0ENS_16CompileConditionILi900EEEEEvPT_PKS4_S7_S7_flPfS8_Pj,@"STO_CUDA_ENTRY STV_DEFAULT"
_ZN13group_norm_v214gn_cuda_kernelI6__halfLi320ELi1ELi16ELi80ELi256ELb1ELi64ELi320ELi320ELi4ELb1ELi37ELb0ELb0ENS_16CompileConditionILi900EEEEEvPT_PKS4_S7_S7_flPfS8_Pj:
.text._ZN13group_norm_v214gn_cuda_kernelI6__halfLi320ELi1ELi16ELi80ELi256ELb1ELi64ELi320ELi320ELi4ELb1ELi37ELb0ELb0ENS_16CompileConditionILi900EEEEEvPT_PKS4_S7_S7_flPfS8_Pj:
        /* <DEDUP_REMOVED lines=10> */
[----:B------:R-:W-:Y:S01]  /*00a0*/  UMOV UR4, URZ ;  /* 0x0000003f00047c82 */ /* 0x000fe20008000000 */
[----:B------:R-:W-:Y:S01]  /*00b0*/  ULDC.64 UR8, c[0x0][0x208] ;  /* 0x0000820000087ab9 */ /* 0x000fe20000000a00 */
[----:B------:R-:W1:Y:S01]  /*00c0*/  S2R R7, SR_CgaCtaId ;  /* 0x0000000000077919 */ /* 0x000e620000008800 */
[----:B------:R-:W2:Y:S01]  /*00d0*/  S2R R3, SR_CTAID.X ;  /* 0x0000000000037919 */ /* 0x000ea20000002500 */
[----:B0-----:R-:W-:Y:S01]  /*00e0*/  IMAD.WIDE.U32 R4, R2, -0x33333333, RZ ;  /* 0xcccccccd02047825 */ /* 0x001fe200078e00ff */
[----:B------:R-:W-:-:S04]  /*00f0*/  MOV R4, 0x400 ;  /* 0x0000040000047802 */ /* 0x000fc80000000f00 */
[----:B------:R-:W-:Y:S02]  /*0100*/  SHF.R.U32.HI R6, RZ, 0x6, R5 ;  /* 0x00000006ff067819 */ /* 0x000fe40000011605 */
[----:B-1----:R-:W-:Y:S02]  /*0110*/  LEA R5, R7, R4, 0x18 ;  /* 0x0000000407057211 */ /* 0x002fe400078ec0ff */
[----:B------:R-:W-:Y:S01]  /*0120*/  MOV R7, R0 ;  /* 0x0000000000077202 */ /* 0x000fe20000000f00 */
[----:B------:R-:W-:-:S04]  /*0130*/  IMAD R4, R6, -0x50, R2 ;  /* 0xffffffb006047824 */ /* 0x000fc800078e0202 */
[----:B------:R-:W-:Y:S01]  /*0140*/  IMAD R5, R4, 0x28, R5 ;  /* 0x0000002804057824 */ /* 0x000fe200078e0205 */
[----:B------:R-:W-:-:S04]  /*0150*/  HFMA2.MMA R4, -RZ, RZ, 0, 0 ;  /* 0x00000000ff047435 */ /* 0x000fc800000001ff */
[----:B--2---:R-:W-:-:S07]  /*0160*/  LEA R5, R6, R5, 0x3 ;  /* 0x0000000506057211 */ /* 0x004fce00078e18ff */
.L_x_3724:
        /* <DEDUP_REMOVED lines=27> */
[C---:B------:R-:W-:Y:S02]  /*0320*/  LEA R20, P0, R6.reuse, UR6, 0x1 ;  /* 0x0000000606147c11 */ /* 0x040fe4000f8008ff */
[----:B------:R-:W-:Y:S02]  /*0330*/  IADD3 R73, R69, 0x2800, RZ ;  /* 0x0000280045497810 */ /* 0x000fe40007ffe0ff */
[----:B------:R-:W-:Y:S02]  /*0340*/  LEA.HI.X R21, R6, UR7, R9, 0x1, P0 ;  /* 0x0000000706157c11 */ /* 0x000fe400080f0c09 */
[----:B------:R-:W-:-:S04]  /*0350*/  IADD3 R6, P0, R73, R18, RZ ;  /* 0x0000001249067210 */ /* 0x000fc80007f1e0ff */
[----:B------:R-:W3:Y:S01]  /*0360*/  LDG.E.64.CONSTANT R20, desc[UR8][R20.64] ;  /* 0x0000000814147981 */ /* 0x000ee2000c1e9b00 */
[----:B------:R-:W-:Y:S02]  /*0370*/  IADD3.X R9, RZ, R17, RZ, P0, !PT ;  /* 0x00000011ff097210 */ /* 0x000fe400007fe4ff */
[C---:B------:R-:W-:Y:S02]  /*0380*/  LEA R132, P0, R6.reuse, UR6, 0x1 ;  /* 0x0000000606847c11 */ /* 0x040fe4000f8008ff */
[----:B------:R-:W-:Y:S02]  /*0390*/  IADD3 R75, R69, 0x3c00, RZ ;  /* 0x00003c00454b7810 */ /* 0x000fe40007ffe0ff */
[----:B------:R-:W-:Y:S02]  /*03a0*/  LEA.HI.X R133, R6, UR7, R9, 0x1, P0 ;  /* 0x0000000706857c11 */ /* 0x000fe400080f0c09 */
[----:B------:R-:W-:-:S04]  /*03b0*/  IADD3 R6, P0, R75, R18, RZ ;  /* 0x000000124b067210 */ /* 0x000fc80007f1e0ff */
[----:B------:R-:W4:Y:S01]  /*03c0*/  LDG.E.64.CONSTANT R132, desc[UR8][R132.64] ;  /* 0x0000000884847981 */ /* 0x000f22000c1e9b00 */
        /* <DEDUP_REMOVED lines=281> */
[----:B------:R-:W-:-:S04]  /*1560*/  LOP3.LUT R29, R28, 0xc, RZ, 0xc0, !PT ;  /* 0x0000000c1c1d7812 */ /* 0x000fc800078ec0ff */
        /* <DEDUP_REMOVED lines=10> */
[----:B------:R-:W-:Y:S02]  /*1610*/  IADD3 R42, R29, 0x14, RZ ;  /* 0x000000141d2a7810 */ /* 0x000fe40007ffe0ff */
[----:B------:R-:W-:Y:S02]  /*1620*/  SHF.R.S32.HI R57, RZ, 0x1f, R50 ;  /* 0x0000001fff397819 */ /* 0x000fe40000011432 */
[----:B-1----:R-:W-:Y:S02]  /*1630*/  LEA R48, R59, R48, 0x18 ;  /* 0x000000303b307211 */ /* 0x002fe400078ec0ff */
[----:B------:R-:W-:-:S02]  /*1640*/  SHF.R.S32.HI R59, RZ, 0x1f, R28 ;  /* 0x0000001fff3b7819 */ /* 0x000fc4000001141c */
[----:B------:R-:W-:Y:S02]  /*1650*/  SHF.R.S32.HI R61, RZ, 0x1f, R42 ;  /* 0x0000001fff3d7819 */ /* 0x000fe4000001142a */
[----:B------:R-:W-:Y:S02]  /*1660*/  LEA.HI R57, R57, R50, RZ, 0x2 ;  /* 0x0000003239397211 */ /* 0x000fe400078f10ff */
[C---:B------:R-:W-:Y:S02]  /*1670*/  IADD3 R50, R29.reuse, 0x18, RZ ;  /* 0x000000181d327810 */ /* 0x040fe40007ffe0ff */
[----:B------:R-:W-:Y:S02]  /*1680*/  IADD3 R52, R29, 0x1c, RZ ;  /* 0x0000001c1d347810 */ /* 0x000fe40007ffe0ff */
[----:B------:R-:W-:Y:S02]  /*1690*/  LEA.HI R59, R59, R28, RZ, 0x2 ;  /* 0x0000001c3b3b7211 */ /* 0x000fe400078f10ff */
[----:B------:R-:W-:-:S02]  /*16a0*/  LEA.HI R61, R61, R42, RZ, 0x2 ;  /* 0x0000002a3d3d7211 */ /* 0x000fc400078f10ff */
[C---:B------:R-:W-:Y:S02]  /*16b0*/  IADD3 R28, R29.reuse, 0x20, RZ ;  /* 0x000000201d1c7810 */ /* 0x040fe40007ffe0ff */
[----:B------:R-:W-:Y:S02]  /*16c0*/  IADD3 R42, R29, 0x24, RZ ;  /* 0x000000241d2a7810 */ /* 0x000fe40007ffe0ff */
[----:B------:R-:W-:Y:S02]  /*16d0*/  SHF.R.S32.HI R63, RZ, 0x1f, R50 ;  /* 0x0000001fff3f7819 */ /* 0x000fe40000011432 */
[----:B------:R-:W-:Y:S02]  /*16e0*/  SHF.R.S32.HI R67, RZ, 0x1f, R52 ;  /* 0x0000001fff437819 */ /* 0x000fe40000011434 */
[----:B------:R-:W-:Y:S02]  /*16f0*/  SHF.R.S32.HI R113, RZ, 0x1f, R28 ;  /* 0x0000001fff717819 */ /* 0x000fe4000001141c */
[----:B------:R-:W-:-:S02]  /*1700*/  SHF.R.S32.HI R123, RZ, 0x1f, R42 ;  /* 0x0000001fff7b7819 */ /* 0x000fc4000001142a */
[----:B------:R-:W-:Y:S02]  /*1710*/  LEA.HI R63, R63, R50, RZ, 0x2 ;  /* 0x000000323f3f7211 */ /* 0x000fe400078f10ff */
        /* <DEDUP_REMOVED lines=24> */
[----:B------:R-:W-:Y:S02]  /*18a0*/  LEA.HI R66, R68, R66, RZ, 0x2 ;  /* 0x0000004244427211 */ /* 0x000fe400078f10ff */
[C---:B------:R-:W-:Y:S02]  /*18b0*/  IADD3 R50, R29.reuse, 0x44, RZ ;  /* 0x000000441d327810 */ /* 0x040fe40007ffe0ff */
[C---:B------:R-:W-:Y:S02]  /*18c0*/  IADD3 R68, R29.reuse, 0x48, RZ ;  /* 0x000000481d447810 */ /* 0x040fe40007ffe0ff */
[----:B------:R-:W-:Y:S02]  /*18d0*/  IADD3 R70, R29, 0x4c, RZ ;  /* 0x0000004c1d467810 */ /* 0x000fe40007ffe0ff */
        /* <DEDUP_REMOVED lines=8> */
[----:B------:R-:W-:-:S02]  /*1960*/  SHF.R.S32.HI R55, RZ, 0x2, R55 ;  /* 0x00000002ff377819 */ /* 0x000fc40000011437 */
[----:B------:R-:W-:Y:S02]  /*1970*/  IADD3 R29, R29, R42, RZ ;  /* 0x0000002a1d1d7210 */ /* 0x000fe40007ffe0ff */
[----:B------:R-:W-:Y:S01]  /*1980*/  LEA.HI R82, R123, R50, RZ, 0x2 ;  /* 0x000000327b527211 */ /* 0x000fe200078f10ff */
[----:B------:R-:W-:Y:S01]  /*1990*/  IMAD R55, R55, 0x28, R48 ;  /* 0x0000002837377824 */ /* 0x000fe200078e0230 */
[----:B------:R-:W-:Y:S02]  /*19a0*/  SHF.R.S32.HI R57, RZ, 0x2, R57 ;  /* 0x00000002ff397819 */ /* 0x000fe40000011439 */
[----:B------:R-:W-:Y:S02]  /*19b0*/  SHF.R.S32.HI R123, RZ, 0x1f, R70 ;  /* 0x0000001fff7b7819 */ /* 0x000fe40000011446 */
[----:B------:R-:W-:Y:S01]  /*19c0*/  SHF.R.S32.HI R113, RZ, 0x1f, R68 ;  /* 0x0000001fff717819 */ /* 0x000fe20000011444 */
[----:B------:R-:W-:Y:S01]  /*19d0*/  IMAD R57, R57, 0x28, R48 ;  /* 0x0000002839397824 */ /* 0x000fe200078e0230 */
[----:B------:R-:W-:-:S02]  /*19e0*/  SHF.R.S32.HI R50, RZ, 0x2, R67 ;  /* 0x00000002ff327819 */ /* 0x000fc40000011443 */
[----:B------:R-:W-:Y:S02]  /*19f0*/  SHF.R.S32.HI R78, RZ, 0x2, R66 ;  /* 0x00000002ff4e7819 */ /* 0x000fe40000011442 */
[----:B------:R-:W-:Y:S01]  /*1a00*/  IADD3 R53, R42, R53, RZ ;  /* 0x000000352a357210 */ /* 0x000fe20007ffe0ff */
[----:B------:R-:W0:Y:S01]  /*1a10*/  LDS.64 R66, [R29] ;  /* 0x000000001d427984 */ /* 0x000e220000000a00 */
[----:B------:R-:W-:Y:S01]  /*1a20*/  SHF.R.S32.HI R59, RZ, 0x2, R59 ;  /* 0x00000002ff3b7819 */ /* 0x000fe2000001143b */
[--C-:B------:R-:W-:Y:S01]  /*1a30*/  IMAD R78, R78, 0x28, R48.reuse ;  /* 0x000000284e4e7824 */ /* 0x100fe200078e0230 */
[----:B------:R-:W-:Y:S02]  /*1a40*/  LEA.HI R86, R123, R70, RZ, 0x2 ;  /* 0x000000467b567211 */ /* 0x000fe400078f10ff */
[----:B------:R-:W-:Y:S01]  /*1a50*/  LEA.HI R28, R113, R68, RZ, 0x2 ;  /* 0x00000044711c7211 */ /* 0x000fe200078f10ff */
[----:B------:R-:W-:Y:S01]  /*1a60*/  IMAD R59, R59, 0x28, R48 ;  /* 0x000000283b3b7824 */ /* 0x000fe200078e0230 */
[----:B------:R-:W-:-:S02]  /*1a70*/  SHF.R.S32.HI R123, RZ, 0x2, R63 ;  /* 0x00000002ff7b7819 */ /* 0x000fc4000001143f */
[----:B------:R-:W-:Y:S02]  /*1a80*/  SHF.R.S32.HI R76, RZ, 0x2, R62 ;  /* 0x00000002ff4c7819 */ /* 0x000fe4000001143e */
[----:B------:R-:W-:Y:S01]  /*1a90*/  IADD3 R55, R42, R55, RZ ;  /* 0x000000372a377210 */ /* 0x000fe20007ffe0ff */
[----:B------:R1:W2:Y:S01]  /*1aa0*/  LDS.64 R62, [R53] ;  /* 0x00000000353e7984 */ /* 0x0002a20000000a00 */
[----:B------:R-:W-:Y:S01]  /*1ab0*/  SHF.R.S32.HI R113, RZ, 0x2, R61 ;  /* 0x00000002ff717819 */ /* 0x000fe2000001143d */
[----:B------:R-:W-:Y:S01]  /*1ac0*/  IMAD R123, R123, 0x28, R48 ;  /* 0x000000287b7b7824 */ /* 0x000fe200078e0230 */
[----:B------:R-:W-:Y:S01]  /*1ad0*/  SHF.R.S32.HI R74, RZ, 0x2, R60 ;  /* 0x00000002ff4a7819 */ /* 0x000fe2000001143c */
[--C-:B------:R-:W-:Y:S01]  /*1ae0*/  IMAD R76, R76, 0x28, R48.reuse ;  /* 0x000000284c4c7824 */ /* 0x100fe200078e0230 */
[C---:B------:R-:W-:Y:S01]  /*1af0*/  IADD3 R57, R42.reuse, R57, RZ ;  /* 0x000000392a397210 */ /* 0x040fe20007ffe0ff */
[----:B------:R-:W3:Y:S01]  /*1b00*/  LDS.64 R60, [R55] ;  /* 0x00000000373c7984 */ /* 0x000ee20000000a00 */
[--C-:B------:R-:W-:Y:S01]  /*1b10*/  IMAD R113, R113, 0x28, R48.reuse ;  /* 0x0000002871717824 */ /* 0x100fe200078e0230 */
[----:B------:R-:W-:Y:S01]  /*1b20*/  IADD3 R126, R42, R59, RZ ;  /* 0x0000003b2a7e7210 */ /* 0x000fe20007ffe0ff */
[----:B-1----:R-:W-:Y:S01]  /*1b30*/  IMAD R53, R50, 0x28, R48 ;  /* 0x0000002832357824 */ /* 0x002fe200078e0230 */
[----:B------:R-:W-:Y:S01]  /*1b40*/  SHF.R.S32.HI R70, RZ, 0x2, R58 ;  /* 0x00000002ff467819 */ /* 0x000fe2000001143a */
[----:B------:R-:W-:Y:S01]  /*1b50*/  IMAD R74, R74, 0x28, R48 ;  /* 0x000000284a4a7824 */ /* 0x000fe200078e0230 */
[----:B------:R-:W1:Y:S01]  /*1b60*/  LDS.64 R58, [R57] ;  /* 0x00000000393a7984 */ /* 0x000e620000000a00 */
[----:B------:R-:W-:-:S02]  /*1b70*/  SHF.R.S32.HI R84, RZ, 0x2, R28 ;  /* 0x00000002ff547819 */ /* 0x000fc4000001141c */
[----:B------:R-:W-:Y:S01]  /*1b80*/  IADD3 R28, R42, R113, RZ ;  /* 0x000000712a1c7210 */ /* 0x000fe20007ffe0ff */
[--C-:B------:R-:W-:Y:S01]  /*1b90*/  IMAD R70, R70, 0x28, R48.reuse ;  /* 0x0000002846467824 */ /* 0x100fe200078e0230 */
[----:B------:R-:W-:Y:S01]  /*1ba0*/  SHF.R.S32.HI R68, RZ, 0x2, R127 ;  /* 0x00000002ff447819 */ /* 0x000fe2000001147f */
[----:B------:R-:W-:Y:S01]  /*1bb0*/  IMAD R84, R84, 0x28, R48 ;  /* 0x0000002854547824 */ /* 0x000fe200078e0230 */
[----:B------:R-:W-:Y:S01]  /*1bc0*/  SHF.R.S32.HI R52, RZ, 0x2, R52 ;  /* 0x00000002ff347819 */ /* 0x000fe20000011434 */
[----:B------:R-:W4:Y:S01]  /*1bd0*/  LDS.64 R126, [R126] ;  /* 0x000000007e7e7984 */ /* 0x000f220000000a00 */
[----:B------:R-:W-:Y:S01]  /*1be0*/  SHF.R.S32.HI R54, RZ, 0x2, R54 ;  /* 0x00000002ff367819 */ /* 0x000fe20000011436 */
[----:B------:R-:W-:Y:S01]  /*1bf0*/  IMAD R68, R68, 0x28, R48 ;  /* 0x0000002844447824 */ /* 0x000fe200078e0230 */
[----:B------:R-:W-:Y:S01]  /*1c00*/  SHF.R.S32.HI R72, RZ, 0x2, R56 ;  /* 0x00000002ff487819 */ /* 0x000fe20000011438 */
[----:B------:R-:W4:Y:S01]  /*1c10*/  LDS.64 R28, [R28] ;  /* 0x000000001c1c7984 */ /* 0x000f220000000a00 */
[----:B------:R-:W-:Y:S01]  /*1c20*/  IADD3 R56, R42, R123, RZ ;  /* 0x0000007b2a387210 */ /* 0x000fe20007ffe0ff */
[----:B------:R-:W-:Y:S01]  /*1c30*/  IMAD R113, R52, 0x28, R48 ;  /* 0x0000002834717824 */ /* 0x000fe200078e0230 */
[----:B------:R-:W-:Y:S01]  /*1c40*/  SHF.R.S32.HI R80, RZ, 0x2, R80 ;  /* 0x00000002ff507819 */ /* 0x000fe20000011450 */
[--C-:B------:R-:W-:Y:S01]  /*1c50*/  IMAD R123, R54, 0x28, R48.reuse ;  /* 0x00000028367b7824 */ /* 0x100fe200078e0230 */
[----:B------:R-:W-:Y:S01]  /*1c60*/  IADD3 R54, R42, R53, RZ ;  /* 0x000000352a367210 */ /* 0x000fe20007ffe0ff */
[----:B------:R-:W-:Y:S01]  /*1c70*/  IMAD R72, R72, 0x28, R48 ;  /* 0x0000002848487824 */ /* 0x000fe200078e0230 */
[----:B------:R-:W4:Y:S01]  /*1c80*/  LDS.64 R56, [R56] ;  /* 0x0000000038387984 */ /* 0x000f220000000a00 */
[C---:B------:R-:W-:Y:S01]  /*1c90*/  IADD3 R122, R42.reuse, R113, RZ ;  /* 0x000000712a7a7210 */ /* 0x040fe20007ffe0ff */
[----:B0-----:R-:W-:Y:S01]  /*1ca0*/  FADD.FTZ R66, RZ, R66 ;  /* 0x00000042ff427221 */ /* 0x001fe20000010000 */
[----:B------:R-:W-:Y:S01]  /*1cb0*/  IADD3 R52, R42, R123, RZ ;  /* 0x0000007b2a347210 */ /* 0x000fe20007ffe0ff */
[----:B------:R-:W0:Y:S01]  /*1cc0*/  LDS.64 R54, [R54] ;  /* 0x0000000036367984 */ /* 0x000e220000000a00 */
[----:B------:R-:W-:Y:S01]  /*1cd0*/  SHF.R.S32.HI R82, RZ, 0x2, R82 ;  /* 0x00000002ff527819 */ /* 0x000fe20000011452 */
[----:B------:R-:W-:Y:S01]  /*1ce0*/  IMAD R80, R80, 0x28, R48 ;  /* 0x0000002850507824 */ /* 0x000fe200078e0230 */
[----:B------:R-:W-:Y:S01]  /*1cf0*/  SHF.R.S32.HI R86, RZ, 0x2, R86 ;  /* 0x00000002ff567819 */ /* 0x000fe20000011456 */
[----:B------:R-:W0:Y:S01]  /*1d00*/  LDS.64 R122, [R122] ;  /* 0x000000007a7a7984 */ /* 0x000e220000000a00 */
[----:B------:R-:W-:Y:S01]  /*1d10*/  IADD3 R68, R42, R68, RZ ;  /* 0x000000442a447210 */ /* 0x000fe20007ffe0ff */
[--C-:B------:R-:W-:Y:S01]  /*1d20*/  IMAD R82, R82, 0x28, R48.reuse ;  /* 0x0000002852527824 */ /* 0x100fe200078e0230 */
[----:B------:R-:W-:Y:S01]  /*1d30*/  IADD3 R70, R42, R70, RZ ;  /* 0x000000462a467210 */ /* 0x000fe20007ffe0ff */
[----:B------:R-:W0:Y:S01]  /*1d40*/  LDS.64 R52, [R52] ;  /* 0x0000000034347984 */ /* 0x000e220000000a00 */
[----:B------:R-:W-:-:S02]  /*1d50*/  IMAD R86, R86, 0x28, R48 ;  /* 0x0000002856567824 */ /* 0x000fc400078e0230 */
[----:B------:R-:W-:Y:S01]  /*1d60*/  FADD.FTZ R48, RZ, R67 ;  /* 0x00000043ff307221 */ /* 0x000fe20000010000 */
[----:B--2---:R-:W-:Y:S01]  /*1d70*/  FADD.FTZ R62, R66, R62 ;  /* 0x0000003e423e7221 */ /* 0x004fe20000010000 */
[----:B------:R-:W2:Y:S01]  /*1d80*/  LDS.64 R112, [R68] ;  /* 0x0000000044707984 */ /* 0x000ea20000000a00 */
[----:B------:R-:W-:Y:S01]  /*1d90*/  IADD3 R72, R42, R72, RZ ;  /* 0x000000482a487210 */ /* 0x000fe20007ffe0ff */
[----:B------:R-:W-:Y:S01]  /*1da0*/  FADD.FTZ R48, R48, R63 ;  /* 0x0000003f30307221 */ /* 0x000fe20000010000 */
[----:B---3--:R-:W-:Y:S01]  /*1db0*/  FADD.FTZ R60, R62, R60 ;  /* 0x0000003c3e3c7221 */ /* 0x008fe20000010000 */
[----:B------:R-:W3:Y:S01]  /*1dc0*/  LDS.64 R66, [R70] ;  /* 0x0000000046427984 */ /* 0x000ee20000000a00 */
[----:B------:R-:W-:Y:S01]  /*1dd0*/  IADD3 R74, R42, R74, RZ ;  /* 0x0000004a2a4a7210 */ /* 0x000fe20007ffe0ff */
[----:B------:R-:W-:Y:S01]  /*1de0*/  FADD.FTZ R48, R48, R61 ;  /* 0x0000003d30307221 */ /* 0x000fe20000010000 */
[----:B-1----:R-:W-:Y:S01]  /*1df0*/  FADD.FTZ R58, R60, R58 ;  /* 0x0000003a3c3a7221 */ /* 0x002fe20000010000 */
[----:B------:R-:W1:Y:S01]  /*1e00*/  LDS.64 R62, [R72] ;  /* 0x00000000483e7984 */ /* 0x000e620000000a00 */
[----:B------:R-:W-:Y:S01]  /*1e10*/  IADD3 R76, R42, R76, RZ ;  /* 0x0000004c2a4c7210 */ /* 0x000fe20007ffe0ff */
[----:B------:R-:W-:Y:S01]  /*1e20*/  FADD.FTZ R48, R48, R59 ;  /* 0x0000003b30307221 */ /* 0x000fe20000010000 */
[----:B------:R-:W-:Y:S01]  /*1e30*/  IADD3 R78, R42, R78, RZ ;  /* 0x0000004e2a4e7210 */ /* 0x000fe20007ffe0ff */
[----:B------:R-:W1:Y:S01]  /*1e40*/  LDS.64 R60, [R74] ;  /* 0x000000004a3c7984 */ /* 0x000e620000000a00 */
[----:B----4-:R-:W-:Y:S01]  /*1e50*/  FADD.FTZ R126, R58, R126 ;  /* 0x0000007e3a7e7221 */ /* 0x010fe20000010000 */
[----:B------:R-:W-:Y:S01]  /*1e60*/  FADD.FTZ R48, R48, R127 ;  /* 0x0000007f30307221 */ /* 0x000fe20000010000 */
[----:B------:R-:W-:Y:S01]  /*1e70*/  IADD3 R80, R42, R80, RZ ;  /* 0x000000502a507210 */ /* 0x000fe20007ffe0ff */
[----:B------:R-:W4:Y:S01]  /*1e80*/  LDS.64 R58, [R76] ;  /* 0x000000004c3a7984 */ /* 0x000f220000000a00 */
[----:B------:R-:W-:Y:S01]  /*1e90*/  FADD.FTZ R28, R126, R28 ;  /* 0x0000001c7e1c7221 */ /* 0x000fe20000010000 */
[----:B------:R-:W-:Y:S01]  /*1ea0*/  FADD.FTZ R48, R48, R29 ;  /* 0x0000001d30307221 */ /* 0x000fe20000010000 */
[C---:B------:R-:W-:Y:S01]  /*1eb0*/  IADD3 R82, R42.reuse, R82, RZ ;  /* 0x000000522a527210 */ /* 0x040fe20007ffe0ff */
[----:B------:R-:W4:Y:S01]  /*1ec0*/  LDS.64 R126, [R78] ;  /* 0x000000004e7e7984 */ /* 0x000f220000000a00 */
[----:B------:R-:W-:-:S02]  /*1ed0*/  IADD3 R84, R42, R84, RZ ;  /* 0x000000542a547210 */ /* 0x000fc40007ffe0ff */
[----:B------:R-:W-:Y:S01]  /*1ee0*/  IADD3 R86, R42, R86, RZ ;  /* 0x000000562a567210 */ /* 0x000fe20007ffe0ff */
[----:B------:R-:W-:Y:S01]  /*1ef0*/  FADD.FTZ R56, R28, R56 ;  /* 0x000000381c387221 */ /* 0x000fe20000010000 */
[----:B------:R-:W-:Y:S01]  /*1f00*/  FADD.FTZ R48, R48, R57 ;  /* 0x0000003930307221 */ /* 0x000fe20000010000 */
[----:B------:R-:W4:Y:S02]  /*1f10*/  LDS.64 R28, [R80] ;  /* 0x00000000501c7984 */ /* 0x000f240000000a00 */
[----:B0-----:R-:W-:Y:S01]  /*1f20*/  FADD.FTZ R54, R56, R54 ;  /* 0x0000003638367221 */ /* 0x001fe20000010000 */
[----:B------:R-:W-:Y:S01]  /*1f30*/  FADD.FTZ R48, R48, R55 ;  /* 0x0000003730307221 */ /* 0x000fe20000010000 */
[----:B------:R-:W0:Y:S02]  /*1f40*/  LDS.64 R56, [R82] ;  /* 0x0000000052387984 */ /* 0x000e240000000a00 */
[----:B------:R-:W-:Y:S01]  /*1f50*/  FADD.FTZ R122, R54, R122 ;  /* 0x0000007a367a7221 */ /* 0x000fe20000010000 */
[----:B------:R-:W-:Y:S01]  /*1f60*/  FADD.FTZ R48, R48, R123 ;  /* 0x0000007b30307221 */ /* 0x000fe20000010000 */
[----:B------:R-:W0:Y:S02]  /*1f70*/  LDS.64 R54, [R84] ;  /* 0x0000000054367984 */ /* 0x000e240000000a00 */
[----:B------:R-:W-:Y:S01]  /*1f80*/  FADD.FTZ R52, R122, R52 ;  /* 0x000000347a347221 */ /* 0x000fe20000010000 */
[----:B------:R-:W-:Y:S01]  /*1f90*/  FADD.FTZ R48, R48, R53 ;  /* 0x0000003530307221 */ /* 0x000fe20000010000 */
[----:B------:R-:W0:Y:S02]  /*1fa0*/  LDS.64 R122, [R86] ;  /* 0x00000000567a7984 */ /* 0x000e240000000a00 */
[----:B--2---:R-:W-:Y:S01]  /*1fb0*/  FADD.FTZ R53, R52, R112 ;  /* 0x0000007034357221 */ /* 0x004fe20000010000 */
[----:B------:R-:W-:-:S03]  /*1fc0*/  FADD.FTZ R48, R48, R113 ;  /* 0x0000007130307221 */ /* 0x000fc60000010000 */
[----:B---3--:R-:W-:Y:S01]  /*1fd0*/  FADD.FTZ R53, R53, R66 ;  /* 0x0000004235357221 */ /* 0x008fe20000010000 */
[----:B------:R-:W-:-:S03]  /*1fe0*/  FADD.FTZ R48, R48, R67 ;  /* 0x0000004330307221 */ /* 0x000fc60000010000 */
[----:B-1----:R-:W-:Y:S01]  /*1ff0*/  FADD.FTZ R53, R53, R62 ;  /* 0x0000003e35357221 */ /* 0x002fe20000010000 */
[----:B------:R-:W-:-:S03]  /*2000*/  FADD.FTZ R48, R48, R63 ;  /* 0x0000003f30307221 */ /* 0x000fc60000010000 */
[----:B------:R-:W-:Y:S01]  /*2010*/  FADD.FTZ R53, R53, R60 ;  /* 0x0000003c35357221 */ /* 0x000fe20000010000 */
        /* <DEDUP_REMOVED lines=10> */
[----:B------:R-:W-:-:S03]  /*20c0*/  FADD.FTZ R48, R48, R55 ;  /* 0x0000003730307221 */ /* 0x000fc60000010000 */
[----:B------:R-:W-:Y:S01]  /*20d0*/  FADD.FTZ R122, R53, R122 ;  /* 0x0000007a357a7221 */ /* 0x000fe20000010000 */
[----:B------:R-:W-:-:S07]  /*20e0*/  FADD.FTZ R123, R48, R123 ;  /* 0x0000007b307b7221 */ /* 0x000fce0000010000 */
.L_x_3717:
[----:B------:R-:W-:Y:S05]  /*20f0*/  BSYNC B0 ;  /* 0x0000000000007941 */ /* 0x000fea0003800000 */
.L_x_3716:
        /* <DEDUP_REMOVED lines=20> */
.L_x_3719:
[----:B------:R-:W-:Y:S05]  /*2240*/  BSYNC B0 ;  /* 0x0000000000007941 */ /* 0x000fea0003800000 */
.L_x_3718:
        /* <DEDUP_REMOVED lines=12> */
.L_x_3721:
[----:B------:R-:W2:Y:S04]  /*2310*/  LD.E.STRONG.GPU R42, desc[UR8][R28.64] ;  /* 0x000000081c2a7980 */ /* 0x000ea8000c10f900 */
[----:B--2---:R-:W-:Y:S01]  /*2320*/  CCTL.IVALL ;  /* 0x00000000ff00798f */ /* 0x004fe20002000000 */
[----:B------:R-:W-:Y:S05]  /*2330*/  YIELD ;  /* 0x0000000000007946 */ /* 0x000fea0003800000 */
[----:B-----5:R-:W-:-:S04]  /*2340*/  LOP3.LUT R42, R42, R53, RZ, 0x3c, !PT ;  /* 0x000000352a2a7212 */ /* 0x020fc800078e3cff */
[----:B------:R-:W-:-:S13]  /*2350*/  ISETP.GT.AND P2, PT, R42, -0x1, PT ;  /* 0xffffffff2a00780c */ /* 0x000fda0003f44270 */
[----:B------:R-:W-:Y:S05]  /*2360*/  @P2 BRA `(.L_x_3721) ;  /* 0xfffffffc00e82947 */ /* 0x000fea000383ffff */
.L_x_3720:
[----:B------:R-:W-:Y:S05]  /*2370*/  WARPSYNC.ALL ;  /* 0x0000000000007948 */ /* 0x000fea0003800000 */
[----:B0-----:R-:W0:Y:S08]  /*2380*/  @!P1 LDC R53, c[0x0][0x10] ;  /* 0x00000400ff359b82 */ /* 0x001e300000000800 */
[----:B------:R-:W-:Y:S01]  /*2390*/  BAR.SYNC.DEFER_BLOCKING 0x0 ;  /* 0x0000000000007b1d */ /* 0x000fe20000010000 */
[----:B------:R-:W-:-:S07]  /*23a0*/  @!P1 LOP3.LUT R55, R2, 0x7ffffffc, RZ, 0xc0, !PT ;  /* 0x7ffffffc02379812 */ /* 0x000fce00078ec0ff */
[----:B------:R-:W1:Y:S01]  /*23b0*/  @!P1 LDC.64 R28, c[0x0][0x248] ;  /* 0x00009200ff1c9b82 */ /* 0x000e620000000a00 */
[----:B------:R-:W-:Y:S01]  /*23c0*/  HFMA2.MMA R48, -RZ, RZ, 0, 0 ;  /* 0x00000000ff307435 */ /* 0x000fe200000001ff */
[----:B------:R-:W2:Y:S01]  /*23d0*/  @!P0 S2R R57, SR_CgaCtaId ;  /* 0x0000000000398919 */ /* 0x000ea20000008800 */
[----:B------:R-:W-:Y:S01]  /*23e0*/  ULDC.64 UR12, c[0x0][0x240] ;  /* 0x00009000000c7ab9 */ /* 0x000fe20000000a00 */
[----:B0-----:R-:W-:Y:S01]  /*23f0*/  @!P1 IMAD R42, R53, UR4, R0 ;  /* 0x00000004352a9c24 */ /* 0x001fe2000f8e0200 */
[----:B------:R-:W-:-:S04]  /*2400*/  @!P1 LOP3.LUT R53, R2, 0x3, RZ, 0xc0, !PT ;  /* 0x0000000302359812 */ /* 0x000fc800078ec0ff */
[----:B------:R-:W-:-:S04]  /*2410*/  @!P1 LEA R42, R42, R55, 0x4 ;  /* 0x000000372a2a9211 */ /* 0x000fc800078e20ff */
[----:B------:R-:W-:-:S04]  /*2420*/  @!P1 IADD3 R42, R42, R53, RZ ;  /* 0x000000352a2a9210 */ /* 0x000fc80007ffe0ff */
[----:B------:R-:W-:-:S05]  /*2430*/  @!P1 SHF.L.U32 R53, R42, 0x1, RZ ;  /* 0x000000012a359819 */ /* 0x000fca00000006ff */
[----:B-1----:R-:W-:-:S06]  /*2440*/  @!P1 IMAD.WIDE.U32 R28, R53, 0x4, R28 ;  /* 0x00000004351c9825 */ /* 0x002fcc00078e001c */
        /* <DEDUP_REMOVED lines=47> */
.L_x_3723:
[----:B------:R-:W-:Y:S05]  /*2740*/  BSYNC B0 ;  /* 0x0000000000007941 */ /* 0x000fea0003800000 */
.L_x_3722:
[----:B------:R-:W1:Y:S01]  /*2750*/  S2UR UR7, SR_CgaCtaId ;  /* 0x00000000000779c3 */ /* 0x000e620000008800 */
[----:B0-----:R-:W-:Y:S01]  /*2760*/  SHF.L.U32 R28, R7, 0x2, RZ ;  /* 0x00000002071c7819 */ /* 0x001fe200000006ff */
[----:B------:R-:W-:Y:S01]  /*2770*/  UMOV UR6, 0x400 ;  /* 0x0000040000067882 */ /* 0x000fe20000000000 */
[----:B------:R-:W-:Y:S01]  /*2780*/  LEA R36, R36, R32, 0x2 ;  /* 0x0000002024247211 */ /* 0x000fe200078e10ff */
[----:B------:R-:W-:Y:S01]  /*2790*/  UIADD3 UR6, UR6, 0xc80, URZ ;  /* 0x00000c8006067890 */ /* 0x000fe2000fffe03f */
[----:B------:R-:W-:Y:S01]  /*27a0*/  LOP3.LUT R28, R28, 0xc, RZ, 0xc0, !PT ;  /* 0x0000000c1c1c7812 */ /* 0x000fe200078ec0ff */
[----:B-----5:R-:W-:Y:S01]  /*27b0*/  HADD2.F32 R53, -RZ, R65.H0_H0 ;  /* 0x20000041ff357230 */ /* 0x020fe20000004100 */
[----:B------:R-:W-:Y:S01]  /*27c0*/  ULOP3.LUT UR4, UR4, 0x1, URZ, 0x3c, !UPT ;  /* 0x0000000104047892 */ /* 0x000fe2000f8e3c3f */
[----:B------:R-:W-:Y:S01]  /*27d0*/  HADD2.F32 R56, -RZ, R27.H1_H1 ;  /* 0x3000001bff387230 */ /* 0x000fe20000004100 */
[----:B------:R-:W-:Y:S01]  /*27e0*/  IADD3 R32, RZ, -R28, RZ ;  /* 0x8000001cff207210 */ /* 0x000fe20007ffe0ff */
[----:B------:R-:W-:-:S03]  /*27f0*/  IMAD.WIDE.U32 R28, R36, -0x33333333, RZ ;  /* 0xcccccccd241c7825 */ /* 0x000fc600078e00ff */
[----:B------:R-:W-:Y:S01]  /*2800*/  MOV R28, R32 ;  /* 0x00000020001c7202 */ /* 0x000fe20000000f00 */
[----:B------:R-:W-:Y:S02]  /*2810*/  HADD2.F32 R65, -RZ, R65.H1_H1 ;  /* 0x30000041ff417230 */ /* 0x000fe40000004100 */
[--C-:B------:R-:W-:Y:S01]  /*2820*/  HADD2.F32 R42, -RZ, R26.reuse.H0_H0 ;  /* 0x2000001aff2a7230 */ /* 0x100fe20000004100 */
[----:B------:R-:W-:Y:S01]  /*2830*/  LEA.HI R28, R29, R28, RZ, 0x1a ;  /* 0x0000001c1d1c7211 */ /* 0x000fe200078fd0ff */
[----:B------:R-:W-:Y:S02]  /*2840*/  HADD2.F32 R48, -RZ, R26.H1_H1 ;  /* 0x3000001aff307230 */ /* 0x000fe40000004100 */
[----:B------:R-:W-:Y:S01]  /*2850*/  HADD2.F32 R52, -RZ, R27.H0_H0 ;  /* 0x2000001bff347230 */ /* 0x000fe20000004100 */
[----:B-1----:R-:W-:-:S06]  /*2860*/  ULEA UR6, UR7, UR6, 0x18 ;  /* 0x0000000607067291 */ /* 0x002fcc000f8ec03f */
[----:B------:R-:W-:Y:S01]  /*2870*/  LEA R28, R28, UR6, 0x3 ;  /* 0x000000061c1c7c11 */ /* 0x000fe2000f8e18ff */
[----:B------:R-:W-:-:S04]  /*2880*/  ULDC UR6, c[0x0][0x230] ;  /* 0x00008c0000067ab9 */ /* 0x000fc80000000800 */
[----:B------:R-:W0:Y:S02]  /*2890*/  LDS.64 R54, [R28] ;  /* 0x000000001c367984 */ /* 0x000e240000000a00 */
[----:B0-----:R-:W-:Y:S01]  /*28a0*/  FADD.FTZ R55, R55, UR6 ;  /* 0x0000000637377e21 */ /* 0x001fe20008010000 */
[--C-:B------:R-:W-:Y:S01]  /*28b0*/  FADD.FTZ R24, R24, -R54.reuse ;  /* 0x8000003618187221 */ /* 0x100fe20000010000 */
[--C-:B------:R-:W-:Y:S01]  /*28c0*/  FADD.FTZ R22, R22, -R54.reuse ;  /* 0x8000003616167221 */ /* 0x100fe20000010000 */
[--C-:B------:R-:W-:Y:S01]  /*28d0*/  FADD.FTZ R32, R165, -R54.reuse ;  /* 0x80000036a5207221 */ /* 0x100fe20000010000 */
[--C-:B------:R-:W-:Y:S01]  /*28e0*/  FADD.FTZ R50, R137, -R54.reuse ;  /* 0x8000003689327221 */ /* 0x100fe20000010000 */
[--C-:B------:R-:W-:Y:S01]  /*28f0*/  HADD2.F32 R165, -RZ, R64.reuse.H0_H0 ;  /* 0x20000040ffa57230 */ /* 0x100fe20000004100 */
[----:B------:R-:W0:Y:S01]  /*2900*/  MUFU.RSQ R55, R55 ;  /* 0x0000003700377308 */ /* 0x000e220000001400 */
        /* <DEDUP_REMOVED lines=11> */
[----:B------:R-:W-:Y:S01]  /*29c0*/  ULDC.64 UR6, c[0x0][0x210] ;  /* 0x0000840000067ab9 */ /* 0x000fe20000000a00 */
[--C-:B------:R-:W-:Y:S01]  /*29d0*/  FADD.FTZ R138, R45, -R54.reuse ;  /* 0x800000362d8a7221 */ /* 0x100fe20000010000 */
[--C-:B------:R-:W-:Y:S01]  /*29e0*/  FADD.FTZ R140, R47, -R54.reuse ;  /* 0x800000362f8c7221 */ /* 0x100fe20000010000 */
[--C-:B------:R-:W-:Y:S01]  /*29f0*/  FADD.FTZ R142, R157, -R54.reuse ;  /* 0x800000369d8e7221 */ /* 0x100fe20000010000 */
[--C-:B------:R-:W-:Y:S01]  /*2a00*/  FADD.FTZ R144, R159, -R54.reuse ;  /* 0x800000369f907221 */ /* 0x100fe20000010000 */
[C---:B0-----:R-:W-:Y:S01]  /*2a10*/  FMUL.FTZ R24, R55.reuse, R24 ;  /* 0x0000001837187220 */ /* 0x041fe20000410000 */
[C---:B------:R-:W-:Y:S01]  /*2a20*/  FMUL.FTZ R22, R55.reuse, R22 ;  /* 0x0000001637167220 */ /* 0x040fe20000410000 */
[C---:B------:R-:W-:Y:S01]  /*2a30*/  FMUL.FTZ R20, R55.reuse, R20 ;  /* 0x0000001437147220 */ /* 0x040fe20000410000 */
[----:B------:R-:W-:Y:S01]  /*2a40*/  FMUL.FTZ R14, R55, R14 ;  /* 0x0000000e370e7220 */ /* 0x000fe20000410000 */
[----:B------:R-:W-:Y:S01]  /*2a50*/  FFMA.FTZ R62, R24, R56, R65 ;  /* 0x00000038183e7223 */ /* 0x000fe20000010041 */
[--C-:B------:R-:W-:Y:S01]  /*2a60*/  FADD.FTZ R24, R129, -R54.reuse ;  /* 0x8000003681187221 */ /* 0x100fe20000010000 */
[----:B------:R-:W-:Y:S01]  /*2a70*/  FFMA.FTZ R123, R42, R22, R165 ;  /* 0x000000162a7b7223 */ /* 0x000fe200000100a5 */
[--C-:B------:R-:W-:Y:S01]  /*2a80*/  FADD.FTZ R22, R153, -R54.reuse ;  /* 0x8000003699167221 */ /* 0x100fe20000010000 */
[C-C-:B------:R-:W-:Y:S01]  /*2a90*/  FFMA.FTZ R124, R48.reuse, R20, R137.reuse ;  /* 0x00000014307c7223 */ /* 0x140fe20000010089 */
[C---:B------:R-:W-:Y:S01]  /*2aa0*/  FMUL.FTZ R24, R55.reuse, R24 ;  /* 0x0000001837187220 */ /* 0x040fe20000410000 */
[C---:B------:R-:W-:Y:S01]  /*2ab0*/  FMUL.FTZ R12, R55.reuse, R12 ;  /* 0x0000000c370c7220 */ /* 0x040fe20000410000 */
[C---:B------:R-:W-:Y:S01]  /*2ac0*/  FMUL.FTZ R22, R55.reuse, R22 ;  /* 0x0000001637167220 */ /* 0x040fe20000410000 */
[----:B------:R-:W-:Y:S01]  /*2ad0*/  FMUL.FTZ R126, R55, R18 ;  /* 0x00000012377e7220 */ /* 0x000fe20000410000 */
[----:B------:R-:W-:Y:S01]  /*2ae0*/  FFMA.FTZ R130, R48, R24, R137 ;  /* 0x0000001830827223 */ /* 0x000fe20000010089 */
[--C-:B------:R-:W-:Y:S01]  /*2af0*/  FADD.FTZ R24, R147, -R54.reuse ;  /* 0x8000003693187221 */ /* 0x100fe20000010000 */
[----:B------:R-:W-:Y:S01]  /*2b00*/  FFMA.FTZ R129, R42, R22, R165 ;  /* 0x000000162a817223 */ /* 0x000fe200000100a5 */
[----:B------:R-:W-:Y:S01]  /*2b10*/  FFMA.FTZ R27, R48, R14, R137 ;  /* 0x0000000e301b7223 */ /* 0x000fe20000010089 */
[C---:B------:R-:W-:Y:S01]  /*2b20*/  FMUL.FTZ R30, R55.reuse, R30 ;  /* 0x0000001e371e7220 */ /* 0x040fe20000410000 */
[----:B------:R-:W-:Y:S01]  /*2b30*/  FMUL.FTZ R24, R55, R24 ;  /* 0x0000001837187220 */ /* 0x000fe20000410000 */
[----:B------:R-:W-:Y:S01]  /*2b40*/  FMUL.FTZ R18, R124, -1.4426950216293334961 ;  /* 0xbfb8aa3b7c127820 */ /* 0x000fe20000410000 */
[--C-:B------:R-:W-:Y:S01]  /*2b50*/  FADD.FTZ R22, R149, -R54.reuse ;  /* 0x8000003695167221 */ /* 0x100fe20000010000 */
[--C-:B------:R-:W-:Y:S01]  /*2b60*/  FADD.FTZ R14, R101, -R54.reuse ;  /* 0x80000036650e7221 */ /* 0x100fe20000010000 */
[C-C-:B------:R-:W-:Y:S01]  /*2b70*/  FFMA.FTZ R96, R52.reuse, R24, R53.reuse ;  /* 0x0000001834607223 */ /* 0x140fe20000010035 */
[--C-:B------:R-:W-:Y:S01]  /*2b80*/  FADD.FTZ R24, R141, -R54.reuse ;  /* 0x800000368d187221 */ /* 0x100fe20000010000 */
[C-C-:B------:R-:W-:Y:S01]  /*2b90*/  FFMA.FTZ R26, R52.reuse, R12, R53.reuse ;  /* 0x0000000c341a7223 */ /* 0x140fe20000010035 */
[--C-:B------:R-:W-:Y:S01]  /*2ba0*/  FADD.FTZ R12, R25, -R54.reuse ;  /* 0x80000036190c7221 */ /* 0x100fe20000010000 */
[--C-:B------:R-:W-:Y:S01]  /*2bb0*/  FADD.FTZ R20, R155, -R54.reuse ;  /* 0x800000369b147221 */ /* 0x100fe20000010000 */
[--C-:B------:R-:W-:Y:S01]  /*2bc0*/  FFMA.FTZ R126, R52, R126, R53.reuse ;  /* 0x0000007e347e7223 */ /* 0x100fe20000010035 */
[----:B------:R-:W-:Y:S01]  /*2bd0*/  FFMA.FTZ R59, R30, R52, R53 ;  /* 0x000000341e3b7223 */ /* 0x000fe20000010035 */
[----:B------:R0:W-:Y:S01]  /*2be0*/  MUFU.EX2 R155, R18 ;  /* 0x00000012009b7308 */ /* 0x0001e20000000800 */
[C---:B------:R-:W-:Y:S01]  /*2bf0*/  FMUL.FTZ R22, R55.reuse, R22 ;  /* 0x0000001637167220 */ /* 0x040fe20000410000 */
[C---:B------:R-:W-:Y:S01]  /*2c00*/  FMUL.FTZ R24, R55.reuse, R24 ;  /* 0x0000001837187220 */ /* 0x040fe20000410000 */
[C---:B------:R-:W-:Y:S01]  /*2c10*/  FMUL.FTZ R14, R55.reuse, R14 ;  /* 0x0000000e370e7220 */ /* 0x040fe20000410000 */
[----:B------:R-:W-:Y:S01]  /*2c20*/  FMUL.FTZ R12, R55, R12 ;  /* 0x0000000c370c7220 */ /* 0x000fe20000410000 */
[----:B------:R-:W-:Y:S01]  /*2c30*/  FADD.FTZ R30, R37, -R54 ;  /* 0x80000036251e7221 */ /* 0x000fe20000010000 */
[----:B------:R-:W-:Y:S01]  /*2c40*/  FMUL.FTZ R127, R55, R20 ;  /* 0x00000014377f7220 */ /* 0x000fe20000410000 */
[----:B------:R-:W-:Y:S01]  /*2c50*/  SHF.R.S32.HI R37, RZ, 0x1f, R36 ;  /* 0x0000001fff257819 */ /* 0x000fe20000011424 */
[----:B------:R-:W-:Y:S01]  /*2c60*/  FMUL.FTZ R20, R126, -1.4426950216293334961 ;  /* 0xbfb8aa3b7e147820 */ /* 0x000fe20000410000 */
[--C-:B0-----:R-:W-:Y:S01]  /*2c70*/  FADD.FTZ R18, R133, -R54.reuse ;  /* 0x8000003685127221 */ /* 0x101fe20000010000 */
[----:B------:R-:W-:Y:S01]  /*2c80*/  FFMA.FTZ R94, R48, R22, R137 ;  /* 0x00000016305e7223 */ /* 0x000fe20000010089 */
[----:B------:R-:W-:Y:S01]  /*2c90*/  FFMA.FTZ R28, R42, R24, R165 ;  /* 0x000000182a1c7223 */ /* 0x000fe200000100a5 */
[----:B------:R-:W-:Y:S01]  /*2ca0*/  FFMA.FTZ R25, R56, R14, R65 ;  /* 0x0000000e38197223 */ /* 0x000fe20000010041 */
[----:B------:R-:W-:Y:S01]  /*2cb0*/  FMUL.FTZ R90, R55, R18 ;  /* 0x00000012375a7220 */ /* 0x000fe20000410000 */
[--C-:B------:R-:W-:Y:S01]  /*2cc0*/  FADD.FTZ R22, R145, -R54.reuse ;  /* 0x8000003691167221 */ /* 0x100fe20000010000 */
[--C-:B------:R-:W-:Y:S01]  /*2cd0*/  FADD.FTZ R14, R103, -R54.reuse ;  /* 0x80000036670e7221 */ /* 0x100fe20000010000 */
[----:B------:R-:W-:Y:S01]  /*2ce0*/  FFMA.FTZ R24, R42, R12, R165 ;  /* 0x0000000c2a187223 */ /* 0x000fe200000100a5 */
[----:B------:R-:W-:Y:S01]  /*2cf0*/  FADD.FTZ R12, R23, -R54 ;  /* 0x80000036170c7221 */ /* 0x000fe20000010000 */
[----:B------:R0:W-:Y:S01]  /*2d00*/  MUFU.EX2 R153, R20 ;  /* 0x0000001400997308 */ /* 0x0001e20000000800 */
[----:B------:R-:W-:-:S04]  /*2d10*/  IMAD.WIDE.U32 R36, R10, 0x50000, R36 ;  /* 0x000500000a247825 */ /* 0x000fc800078e0024 */
[--C-:B------:R-:W-:Y:S01]  /*2d20*/  FFMA.FTZ R90, R56, R90, R65.reuse ;  /* 0x0000005a385a7223 */ /* 0x100fe20000010041 */
[C---:B------:R-:W-:Y:S01]  /*2d30*/  FMUL.FTZ R22, R55.reuse, R22 ;  /* 0x0000001637167220 */ /* 0x040fe20000410000 */
[C---:B------:R-:W-:Y:S01]  /*2d40*/  FMUL.FTZ R14, R55.reuse, R14 ;  /* 0x0000000e370e7220 */ /* 0x040fe20000410000 */
[----:B------:R-:W-:Y:S01]  /*2d50*/  FMUL.FTZ R12, R55, R12 ;  /* 0x0000000c370c7220 */ /* 0x000fe20000410000 */
[----:B------:R-:W-:Y:S01]  /*2d60*/  FMUL.FTZ R32, R32, R55 ;  /* 0x0000003720207220 */ /* 0x000fe20000410000 */
[----:B------:R-:W-:Y:S01]  /*2d70*/  IADD3 R98, R115, R37, RZ ;  /* 0x0000002573627210 */ /* 0x000fe20007ffe0ff */
[----:B------:R-:W-:Y:S01]  /*2d80*/  FFMA.FTZ R29, R56, R22, R65 ;  /* 0x00000016381d7223 */ /* 0x000fe20000010041 */
[--C-:B0-----:R-:W-:Y:S01]  /*2d90*/  FADD.FTZ R20, R151, -R54.reuse ;  /* 0x8000003697147221 */ /* 0x101fe20000010000 */
[----:B------:R-:W-:Y:S01]  /*2da0*/  IADD3 R88, P6, R87, R36, RZ ;  /* 0x0000002457587210 */ /* 0x000fe20007fde0ff */
[----:B------:R-:W-:Y:S01]  /*2db0*/  FFMA.FTZ R23, R48, R14, R137 ;  /* 0x0000000e30177223 */ /* 0x000fe20000010089 */
[C---:B------:R-:W-:Y:S01]  /*2dc0*/  FMUL.FTZ R148, R55.reuse, R16 ;  /* 0x0000001037947220 */ /* 0x040fe20000410000 */
[----:B------:R-:W-:Y:S01]  /*2dd0*/  FMUL.FTZ R92, R55, R20 ;  /* 0x00000014375c7220 */ /* 0x000fe20000410000 */
[----:B------:R-:W-:Y:S01]  /*2de0*/  FMUL.FTZ R20, R90, -1.4426950216293334961 ;  /* 0xbfb8aa3b5a147820 */ /* 0x000fe20000410000 */
[--C-:B------:R-:W-:Y:S01]  /*2df0*/  FADD.FTZ R14, R105, -R54.reuse ;  /* 0x80000036690e7221 */ /* 0x100fe20000010000 */
[----:B------:R-:W-:Y:S01]  /*2e00*/  FFMA.FTZ R22, R52, R12, R53 ;  /* 0x0000000c34167223 */ /* 0x000fe20000010035 */
[----:B------:R-:W-:Y:S01]  /*2e10*/  FFMA.FTZ R57, R32, R42, R165 ;  /* 0x0000002a20397223 */ /* 0x000fe200000100a5 */
[--C-:B------:R-:W-:Y:S01]  /*2e20*/  FADD.FTZ R12, R21, -R54.reuse ;  /* 0x80000036150c7221 */ /* 0x100fe20000010000 */
[----:B------:R-:W-:Y:S01]  /*2e30*/  IADD3 R85, P5, R85, R36, RZ ;  /* 0x0000002455557210 */ /* 0x000fe20007fbe0ff */
[----:B------:R-:W-:Y:S01]  /*2e40*/  FMUL.FTZ R50, R55, R50 ;  /* 0x0000003237327220 */ /* 0x000fe20000410000 */
[----:B------:R-:W-:Y:S01]  /*2e50*/  IADD3.X R87, RZ, R98, RZ, P6, !PT ;  /* 0x00000062ff577210 */ /* 0x000fe200037fe4ff */
[--C-:B------:R-:W-:Y:S01]  /*2e60*/  FADD.FTZ R32, R81, -R54.reuse ;  /* 0x8000003651207221 */ /* 0x100fe20000010000 */
[----:B------:R0:W-:Y:S01]  /*2e70*/  MUFU.EX2 R149, R20 ;  /* 0x0000001400957308 */ /* 0x0001e20000000800 */
[----:B------:R-:W-:Y:S01]  /*2e80*/  IADD3 R84, P6, R121, R36, RZ ;  /* 0x0000002479547210 */ /* 0x000fe20007fde0ff */
[----:B------:R-:W-:Y:S01]  /*2e90*/  FFMA.FTZ R148, R52, R148, R53 ;  /* 0x0000009434947223 */ /* 0x000fe20000010035 */
[C---:B------:R-:W-:Y:S01]  /*2ea0*/  FMUL.FTZ R14, R55.reuse, R14 ;  /* 0x0000000e370e7220 */ /* 0x040fe20000410000 */
[----:B------:R-:W-:Y:S01]  /*2eb0*/  FFMA.FTZ R127, R56, R127, R65 ;  /* 0x0000007f387f7223 */ /* 0x000fe20000010041 */
[----:B------:R-:W-:Y:S01]  /*2ec0*/  FMUL.FTZ R12, R55, R12 ;  /* 0x0000000c370c7220 */ /* 0x000fe20000410000 */
[----:B------:R-:W-:Y:S01]  /*2ed0*/  IADD3.X R86, RZ, R98, RZ, P5, !PT ;  /* 0x00000062ff567210 */ /* 0x000fe20002ffe4ff */
[----:B------:R-:W-:Y:S01]  /*2ee0*/  FFMA.FTZ R58, R50, R48, R137 ;  /* 0x00000030323a7223 */ /* 0x000fe20000010089 */
[----:B------:R-:W-:Y:S01]  /*2ef0*/  IADD3 R82, P5, R83, R36, RZ ;  /* 0x0000002453527210 */ /* 0x000fe20007fbe0ff */
[----:B0-----:R-:W-:Y:S01]  /*2f00*/  FMUL.FTZ R20, R96, -1.4426950216293334961 ;  /* 0xbfb8aa3b60147820 */ /* 0x001fe20000410000 */
[----:B------:R-:W-:Y:S01]  /*2f10*/  FMUL.FTZ R32, R55, R32 ;  /* 0x0000002037207220 */ /* 0x000fe20000410000 */
[----:B------:R-:W-:Y:S01]  /*2f20*/  IADD3.X R83, RZ, R98, RZ, P6, !PT ;  /* 0x00000062ff537210 */ /* 0x000fe200037fe4ff */
[--C-:B------:R-:W-:Y:S01]  /*2f30*/  FADD.FTZ R50, R31, -R54.reuse ;  /* 0x800000361f327221 */ /* 0x100fe20000010000 */
[----:B------:R-:W-:Y:S01]  /*2f40*/  FMUL.FTZ R18, R148, -1.4426950216293334961 ;  /* 0xbfb8aa3b94127820 */ /* 0x000fe20000410000 */
[----:B------:R0:W-:Y:S01]  /*2f50*/  MUFU.EX2 R141, R20 ;  /* 0x00000014008d7308 */ /* 0x0001e20000000800 */
[----:B------:R-:W-:Y:S01]  /*2f60*/  FFMA.FTZ R21, R56, R14, R65 ;  /* 0x0000000e38157223 */ /* 0x000fe20000010041 */
[----:B------:R-:W-:Y:S01]  /*2f70*/  IADD3 R80, P6, R79, R36, RZ ;  /* 0x000000244f507210 */ /* 0x000fe20007fde0ff */
[----:B------:R-:W-:Y:S01]  /*2f80*/  FMUL.FTZ R154, R127, -1.4426950216293334961 ;  /* 0xbfb8aa3b7f9a7820 */ /* 0x000fe20000410000 */
[----:B------:R-:W-:Y:S01]  /*2f90*/  FMUL.FTZ R132, R129, -1.4426950216293334961 ;  /* 0xbfb8aa3b81847820 */ /* 0x000fe20000410000 */
[--C-:B------:R-:W-:Y:S01]  /*2fa0*/  FADD.FTZ R14, R107, -R54.reuse ;  /* 0x800000366b0e7221 */ /* 0x100fe20000010000 */
[----:B------:R-:W-:Y:S01]  /*2fb0*/  FFMA.FTZ R31, R52, R32, R53 ;  /* 0x00000020341f7223 */ /* 0x000fe20000010035 */
[----:B------:R-:W-:Y:S01]  /*2fc0*/  FMUL.FTZ R32, R55, R50 ;  /* 0x0000003237207220 */ /* 0x000fe20000410000 */
[----:B------:R1:W-:Y:S01]  /*2fd0*/  MUFU.EX2 R151, R18 ;  /* 0x0000001200977308 */ /* 0x0003e20000000800 */
[----:B0-----:R-:W-:Y:S01]  /*2fe0*/  FFMA.FTZ R20, R42, R12, R165 ;  /* 0x0000000c2a147223 */ /* 0x001fe200000100a5 */
[--C-:B------:R-:W-:Y:S01]  /*2ff0*/  FADD.FTZ R12, R19, -R54.reuse ;  /* 0x80000036130c7221 */ /* 0x100fe20000010000 */
[-C--:B------:R-:W-:Y:S01]  /*3000*/  IADD3.X R81, RZ, R98.reuse, RZ, P5, !PT ;  /* 0x00000062ff517210 */ /* 0x080fe20002ffe4ff */
[--C-:B------:R-:W-:Y:S01]  /*3010*/  FADD.FTZ R50, R125, -R54.reuse ;  /* 0x800000367d327221 */ /* 0x100fe20000010000 */
[----:B------:R-:W-:Y:S01]  /*3020*/  IADD3.X R79, RZ, R98, RZ, P6, !PT ;  /* 0x00000062ff4f7210 */ /* 0x000fe200037fe4ff */
[----:B------:R-:W-:Y:S01]  /*3030*/  FMUL.FTZ R14, R55, R14 ;  /* 0x0000000e370e7220 */ /* 0x000fe20000410000 */
[----:B------:R-:W-:Y:S01]  /*3040*/  IADD3 R78, P5, R77, R36, RZ ;  /* 0x000000244d4e7210 */ /* 0x000fe20007fbe0ff */
[----:B------:R-:W-:Y:S01]  /*3050*/  FMUL.FTZ R12, R55, R12 ;  /* 0x0000000c370c7220 */ /* 0x000fe20000410000 */
[----:B-1----:R-:W-:Y:S01]  /*3060*/  FMUL.FTZ R18, R94, -1.4426950216293334961 ;  /* 0xbfb8aa3b5e127820 */ /* 0x002fe20000410000 */
[----:B------:R-:W-:Y:S01]  /*3070*/  IADD3 R75, P6, R75, R36, RZ ;  /* 0x000000244b4b7210 */ /* 0x000fe20007fde0ff */
[----:B------:R-:W0:Y:S01]  /*3080*/  MUFU.EX2 R154, R154 ;  /* 0x0000009a009a7308 */ /* 0x000e220000000800 */
[----:B------:R-:W-:Y:S01]  /*3090*/  FMUL.FTZ R16, R130, -1.4426950216293334961 ;  /* 0xbfb8aa3b82107820 */ /* 0x000fe20000410000 */
[----:B------:R-:W-:Y:S01]  /*30a0*/  FMUL.FTZ R50, R55, R50 ;  /* 0x0000003237327220 */ /* 0x000fe20000410000 */
[----:B------:R-:W-:Y:S01]  /*30b0*/  FFMA.FTZ R19, R48, R14, R137 ;  /* 0x0000000e30137223 */ /* 0x000fe20000010089 */
[----:B------:R-:W-:Y:S01]  /*30c0*/  IADD3.X R77, RZ, R98, RZ, P5, !PT ;  /* 0x00000062ff4d7210 */ /* 0x000fe20002ffe4ff */
[C-C-:B------:R-:W-:Y:S01]  /*30d0*/  FFMA.FTZ R92, R42.reuse, R92, R165.reuse ;  /* 0x0000005c2a5c7223 */ /* 0x140fe200000100a5 */
[----:B------:R-:W-:Y:S01]  /*30e0*/  IADD3.X R76, RZ, R98, RZ, P6, !PT ;  /* 0x00000062ff4c7210 */ /* 0x000fe200037fe4ff */
[--C-:B------:R-:W-:Y:S01]  /*30f0*/  FADD.FTZ R14, R109, -R54.reuse ;  /* 0x800000366d0e7221 */ /* 0x100fe20000010000 */
[----:B------:R-:W1:Y:S01]  /*3100*/  MUFU.EX2 R132, R132 ;  /* 0x0000008400847308 */ /* 0x000e620000000800 */
[----:B------:R-:W-:Y:S01]  /*3110*/  IADD3 R74, P5, R73, R36, RZ ;  /* 0x00000024494a7210 */ /* 0x000fe20007fbe0ff */
[----:B------:R-:W-:Y:S01]  /*3120*/  FFMA.FTZ R33, R42, R50, R165 ;  /* 0x000000322a217223 */ /* 0x000fe200000100a5 */
[----:B------:R-:W-:Y:S01]  /*3130*/  IADD3 R72, P6, R71, R36, RZ ;  /* 0x0000002447487210 */ /* 0x000fe20007fde0ff */
[--C-:B------:R-:W-:Y:S01]  /*3140*/  FADD.FTZ R50, R34, -R54.reuse ;  /* 0x8000003622327221 */ /* 0x100fe20000010000 */
[C---:B------:R-:W-:Y:S01]  /*3150*/  FMUL.FTZ R14, R55.reuse, R14 ;  /* 0x0000000e370e7220 */ /* 0x040fe20000410000 */
[----:B------:R-:W-:Y:S01]  /*3160*/  IADD3.X R73, RZ, R98, RZ, P5, !PT ;  /* 0x00000062ff497210 */ /* 0x000fe20002ffe4ff */
[C---:B------:R-:W-:Y:S01]  /*3170*/  FMUL.FTZ R30, R55.reuse, R30 ;  /* 0x0000001e371e7220 */ /* 0x040fe20000410000 */
[----:B------:R2:W-:Y:S01]  /*3180*/  MUFU.EX2 R145, R18 ;  /* 0x0000001200917308 */ /* 0x0005e20000000800 */
[----:B------:R-:W-:Y:S01]  /*3190*/  IADD3.X R71, RZ, R98, RZ, P6, !PT ;  /* 0x00000062ff477210 */ /* 0x000fe200037fe4ff */
[----:B0-----:R-:W-:Y:S01]  /*31a0*/  FADD.FTZ R154, R154, 1 ;  /* 0x3f8000009a9a7421 */ /* 0x001fe20000010000 */
[----:B------:R-:W-:Y:S01]  /*31b0*/  IADD3 R6, P0, R6, R36, RZ ;  /* 0x0000002406067210 */ /* 0x000fe20007f1e0ff */
[----:B------:R-:W-:Y:S01]  /*31c0*/  FMUL.FTZ R10, R55, R8 ;  /* 0x00000008370a7220 */ /* 0x000fe20000410000 */
[----:B------:R-:W-:Y:S01]  /*31d0*/  IADD3 R97, P1, R97, R36, RZ ;  /* 0x0000002461617210 */ /* 0x000fe20007f3e0ff */
[----:B------:R-:W-:Y:S01]  /*31e0*/  FMUL.FTZ R66, R55, R66 ;  /* 0x0000004237427220 */ /* 0x000fe20000410000 */
[----:B------:R-:W-:Y:S01]  /*31f0*/  IADD3 R95, P2, R95, R36, RZ ;  /* 0x000000245f5f7210 */ /* 0x000fe20007f5e0ff */
[----:B------:R0:W3:Y:S01]  /*3200*/  MUFU.EX2 R133, R16 ;  /* 0x0000001000857308 */ /* 0x0000e20000000800 */
[----:B--2---:R-:W-:Y:S01]  /*3210*/  FFMA.FTZ R18, R52, R12, R53 ;  /* 0x0000000c34127223 */ /* 0x004fe20000010035 */
[--C-:B------:R-:W-:Y:S01]  /*3220*/  FADD.FTZ R12, R17, -R54.reuse ;  /* 0x80000036110c7221 */ /* 0x100fe20000010000 */
[----:B------:R-:W-:Y:S01]  /*3230*/  IADD3 R93, P3, R93, R36, RZ ;  /* 0x000000245d5d7210 */ /* 0x000fe20007f7e0ff */
[----:B------:R-:W-:Y:S01]  /*3240*/  FFMA.FTZ R17, R56, R14, R65 ;  /* 0x0000000e38117223 */ /* 0x000fe20000010041 */
[----:B------:R-:W-:Y:S01]  /*3250*/  IADD3 R91, P4, R91, R36, RZ ;  /* 0x000000245b5b7210 */ /* 0x000fe20007f9e0ff */
[----:B------:R-:W-:Y:S01]  /*3260*/  FMUL.FTZ R12, R55, R12 ;  /* 0x0000000c370c7220 */ /* 0x000fe20000410000 */
[-C--:B------:R-:W-:Y:S01]  /*3270*/  IADD3 R89, P5, R89, R36.reuse, RZ ;  /* 0x0000002459597210 */ /* 0x080fe20007fbe0ff */
[--C-:B------:R-:W-:Y:S01]  /*3280*/  FADD.FTZ R14, R111, -R54.reuse ;  /* 0x800000366f0e7221 */ /* 0x100fe20000010000 */
[----:B0-----:R-:W-:Y:S01]  /*3290*/  FMUL.FTZ R16, R92, -1.4426950216293334961 ;  /* 0xbfb8aa3b5c107820 */ /* 0x001fe20000410000 */
[----:B------:R-:W-:Y:S01]  /*32a0*/  IADD3 R69, P6, R69, R36, RZ ;  /* 0x0000002445457210 */ /* 0x000fe20007fde0ff */
[--C-:B------:R-:W-:Y:S01]  /*32b0*/  FADD.FTZ R36, R35, -R54.reuse ;  /* 0x8000003623247221 */ /* 0x100fe20000010000 */
[C---:B------:R-:W-:Y:S01]  /*32c0*/  FMUL.FTZ R35, R55.reuse, R50 ;  /* 0x0000003237237220 */ /* 0x040fe20000410000 */
[----:B------:R0:W-:Y:S01]  /*32d0*/  MUFU.EX2 R147, R16 ;  /* 0x0000001000937308 */ /* 0x0001e20000000800 */
[C---:B------:R-:W-:Y:S01]  /*32e0*/  FMUL.FTZ R14, R55.reuse, R14 ;  /* 0x0000000e370e7220 */ /* 0x040fe20000410000 */
[----:B------:R-:W-:Y:S01]  /*32f0*/  FMUL.FTZ R36, R55, R36 ;  /* 0x0000002437247220 */ /* 0x000fe20000410000 */
[----:B------:R-:W-:Y:S01]  /*3300*/  FFMA.FTZ R35, R52, R35, R53 ;  /* 0x0000002334237223 */ /* 0x000fe20000010035 */
[----:B-1----:R-:W-:Y:S01]  /*3310*/  FADD.FTZ R132, R132, 1 ;  /* 0x3f80000084847421 */ /* 0x002fe20000010000 */
[----:B---3--:R-:W-:Y:S01]  /*3320*/  FADD.FTZ R133, R133, 1 ;  /* 0x3f80000085857421 */ /* 0x008fe20000010000 */
[----:B------:R-:W-:Y:S01]  /*3330*/  FFMA.FTZ R36, R56, R36, R65 ;  /* 0x0000002438247223 */ /* 0x000fe20000010041 */
[----:B------:R-:W-:Y:S01]  /*3340*/  FMUL.FTZ R68, R35, -1.4426950216293334961 ;  /* 0xbfb8aa3b23447820 */ /* 0x000fe20000410000 */
[----:B------:R-:W1:Y:S01]  /*3350*/  MUFU.RCP R154, R154 ;  /* 0x0000009a009a7308 */ /* 0x000e620000001000 */
[----:B0-----:R-:W-:Y:S01]  /*3360*/  FFMA.FTZ R16, R42, R12, R165 ;  /* 0x0000000c2a107223 */ /* 0x001fe200000100a5 */
[--C-:B------:R-:W-:Y:S01]  /*3370*/  FADD.FTZ R12, R15, -R54.reuse ;  /* 0x800000360f0c7221 */ /* 0x100fe20000010000 */
[--C-:B------:R-:W-:Y:S01]  /*3380*/  FFMA.FTZ R15, R48, R14, R137.reuse ;  /* 0x0000000e300f7223 */ /* 0x100fe20000010089 */
[----:B------:R-:W-:Y:S01]  /*3390*/  FMUL.FTZ R70, R36, -1.4426950216293334961 ;  /* 0xbfb8aa3b24467820 */ /* 0x000fe20000410000 */
[----:B------:R-:W-:Y:S01]  /*33a0*/  FFMA.FTZ R34, R48, R66, R137 ;  /* 0x0000004230227223 */ /* 0x000fe20000010089 */
[----:B------:R-:W-:Y:S01]  /*33b0*/  FMUL.FTZ R12, R55, R12 ;  /* 0x0000000c370c7220 */ /* 0x000fe20000410000 */
[--C-:B------:R-:W-:Y:S01]  /*33c0*/  FADD.FTZ R66, R46, -R54.reuse ;  /* 0x800000362e427221 */ /* 0x100fe20000010000 */
[----:B------:R-:W0:Y:S01]  /*33d0*/  MUFU.RCP R132, R132 ;  /* 0x0000008400847308 */ /* 0x000e220000001000 */
[--C-:B------:R-:W-:Y:S01]  /*33e0*/  FADD.FTZ R50, R131, -R54.reuse ;  /* 0x8000003683327221 */ /* 0x100fe20000010000 */
[----:B------:R-:W-:Y:S01]  /*33f0*/  FFMA.FTZ R14, R52, R12, R53 ;  /* 0x0000000c340e7223 */ /* 0x000fe20000010035 */
[--C-:B------:R-:W-:Y:S01]  /*3400*/  FADD.FTZ R12, R13, -R54.reuse ;  /* 0x800000360d0c7221 */ /* 0x100fe20000010000 */
[----:B------:R-:W-:Y:S01]  /*3410*/  FFMA.FTZ R13, R56, R30, R65 ;  /* 0x0000001e380d7223 */ /* 0x000fe20000010041 */
[--C-:B------:R-:W-:Y:S01]  /*3420*/  FADD.FTZ R30, R11, -R54.reuse ;  /* 0x800000360b1e7221 */ /* 0x100fe20000010000 */
[----:B------:R-:W-:Y:S01]  /*3430*/  FFMA.FTZ R11, R48, R10, R137 ;  /* 0x0000000a300b7223 */ /* 0x000fe20000010089 */
[C---:B------:R-:W-:Y:S01]  /*3440*/  FMUL.FTZ R12, R55.reuse, R12 ;  /* 0x0000000c370c7220 */ /* 0x040fe20000410000 */
[----:B------:R-:W2:Y:S01]  /*3450*/  MUFU.EX2 R68, R68 ;  /* 0x0000004400447308 */ /* 0x000ea20000000800 */
[----:B------:R-:W-:Y:S01]  /*3460*/  FMUL.FTZ R10, R55, R30 ;  /* 0x0000001e370a7220 */ /* 0x000fe20000410000 */
[--C-:B------:R-:W-:Y:S01]  /*3470*/  FADD.FTZ R30, R117, -R54.reuse ;  /* 0x80000036751e7221 */ /* 0x100fe20000010000 */
[----:B------:R-:W-:Y:S01]  /*3480*/  FFMA.FTZ R12, R42, R12, R165 ;  /* 0x0000000c2a0c7223 */ /* 0x000fe200000100a5 */
[----:B------:R-:W-:Y:S01]  /*3490*/  FMUL.FTZ R37, R34, -1.4426950216293334961 ;  /* 0xbfb8aa3b22257820 */ /* 0x000fe20000410000 */
[C---:B------:R-:W-:Y:S01]  /*34a0*/  FMUL.FTZ R38, R55.reuse, R66 ;  /* 0x0000004237267220 */ /* 0x040fe20000410000 */
[C---:B------:R-:W-:Y:S01]  /*34b0*/  FMUL.FTZ R44, R55.reuse, R44 ;  /* 0x0000002c372c7220 */ /* 0x040fe20000410000 */
[----:B------:R-:W-:Y:S01]  /*34c0*/  FMUL.FTZ R8, R12, -1.4426950216293334961 ;  /* 0xbfb8aa3b0c087820 */ /* 0x000fe20000410000 */
[----:B------:R-:W3:Y:S01]  /*34d0*/  MUFU.RCP R133, R133 ;  /* 0x0000008500857308 */ /* 0x000ee20000001000 */
[C---:B------:R-:W-:Y:S01]  /*34e0*/  FMUL.FTZ R30, R55.reuse, R30 ;  /* 0x0000001e371e7220 */ /* 0x040fe20000410000 */
[----:B------:R-:W-:Y:S01]  /*34f0*/  FMUL.FTZ R50, R55, R50 ;  /* 0x0000003237327220 */ /* 0x000fe20000410000 */
[--C-:B------:R-:W-:Y:S01]  /*3500*/  FADD.FTZ R46, R41, -R54.reuse ;  /* 0x80000036292e7221 */ /* 0x100fe20000010000 */
[----:B------:R-:W-:Y:S01]  /*3510*/  FFMA.FTZ R38, R48, R38, R137 ;  /* 0x0000002630267223 */ /* 0x000fe20000010089 */
[----:B------:R-:W-:Y:S01]  /*3520*/  FFMA.FTZ R41, R42, R44, R165 ;  /* 0x0000002c2a297223 */ /* 0x000fe200000100a5 */
[----:B------:R-:W-:Y:S01]  /*3530*/  FMUL.FTZ R60, R57, -1.4426950216293334961 ;  /* 0xbfb8aa3b393c7820 */ /* 0x000fe20000410000 */
[--C-:B------:R-:W-:Y:S01]  /*3540*/  FADD.FTZ R44, R43, -R54.reuse ;  /* 0x800000362b2c7221 */ /* 0x100fe20000010000 */
[----:B------:R-:W4:Y:S01]  /*3550*/  MUFU.EX2 R70, R70 ;  /* 0x0000004600467308 */ /* 0x000f220000000800 */
[--C-:B------:R-:W-:Y:S01]  /*3560*/  FADD.FTZ R66, R163, -R54.reuse ;  /* 0x80000036a3427221 */ /* 0x100fe20000010000 */
[----:B-1----:R-:W-:Y:S01]  /*3570*/  FMUL.FTZ R127, R127, R154 ;  /* 0x0000009a7f7f7220 */ /* 0x002fe20000410000 */
[----:B0-----:R-:W-:Y:S01]  /*3580*/  FMUL.FTZ R129, R129, R132 ;  /* 0x0000008481817220 */ /* 0x001fe20000410000 */
[----:B------:R-:W-:Y:S01]  /*3590*/  IADD3.X R154, RZ, R98, RZ, P6, !PT ;  /* 0x00000062ff9a7210 */ /* 0x000fe200037fe4ff */
[----:B--2---:R-:W-:Y:S01]  /*35a0*/  FADD.FTZ R132, R68, 1 ;  /* 0x3f80000044847421 */ /* 0x004fe20000010000 */
[----:B------:R-:W-:Y:S01]  /*35b0*/  FMUL.FTZ R61, R58, -1.4426950216293334961 ;  /* 0xbfb8aa3b3a3d7820 */ /* 0x000fe20000410000 */
[----:B------:R-:W-:Y:S01]  /*35c0*/  FMUL.FTZ R43, R55, R46 ;  /* 0x0000002e372b7220 */ /* 0x000fe20000410000 */
[----:B------:R0:W-:Y:S01]  /*35d0*/  MUFU.EX2 R115, R8 ;  /* 0x0000000800737308 */ /* 0x0001e20000000800 */
[----:B------:R-:W-:Y:S01]  /*35e0*/  LEA R68, P6, R69, UR6, 0x1 ;  /* 0x0000000645447c11 */ /* 0x000fe2000f8c08ff */
[----:B------:R-:W-:Y:S01]  /*35f0*/  FMUL.FTZ R64, R62, -1.4426950216293334961 ;  /* 0xbfb8aa3b3e407820 */ /* 0x000fe20000410000 */
[----:B------:R-:W-:Y:S01]  /*3600*/  FMUL.FTZ R46, R38, -1.4426950216293334961 ;  /* 0xbfb8aa3b262e7820 */ /* 0x000fe20000410000 */
[C---:B------:R-:W-:Y:S01]  /*3610*/  FMUL.FTZ R44, R55.reuse, R44 ;  /* 0x0000002c372c7220 */ /* 0x040fe20000410000 */
[----:B------:R-:W-:Y:S01]  /*3620*/  FMUL.FTZ R66, R55, R66 ;  /* 0x0000004237427220 */ /* 0x000fe20000410000 */
[----:B------:R-:W-:Y:S01]  /*3630*/  FMUL.FTZ R63, R59, -1.4426950216293334961 ;  /* 0xbfb8aa3b3b3f7820 */ /* 0x000fe20000410000 */
[----:B------:R-:W-:Y:S01]  /*3640*/  FMUL.FTZ R138, R55, R138 ;  /* 0x0000008a378a7220 */ /* 0x000fe20000410000 */
[----:B------:R1:W-:Y:S01]  /*3650*/  MUFU.EX2 R131, R37 ;  /* 0x0000002500837308 */ /* 0x0003e20000000800 */
[--C-:B0-----:R-:W-:Y:S01]  /*3660*/  FADD.FTZ R8, R9, -R54.reuse ;  /* 0x8000003609087221 */ /* 0x101fe20000010000 */
[----:B------:R-:W-:Y:S01]  /*3670*/  FFMA.FTZ R9, R56, R30, R65 ;  /* 0x0000001e38097223 */ /* 0x000fe20000010041 */
[--C-:B------:R-:W-:Y:S01]  /*3680*/  FADD.FTZ R30, R119, -R54.reuse ;  /* 0x80000036771e7221 */ /* 0x100fe20000010000 */
[----:B---3--:R-:W-:Y:S01]  /*3690*/  FMUL.FTZ R130, R130, R133 ;  /* 0x0000008582827220 */ /* 0x008fe20000410000 */
[C---:B------:R-:W-:Y:S01]  /*36a0*/  FMUL.FTZ R8, R55.reuse, R8 ;  /* 0x0000000837087220 */ /* 0x040fe20000410000 */
[C---:B------:R-:W-:Y:S01]  /*36b0*/  FMUL.FTZ R140, R55.reuse, R140 ;  /* 0x0000008c378c7220 */ /* 0x040fe20000410000 */
[----:B------:R-:W-:Y:S01]  /*36c0*/  FMUL.FTZ R30, R55, R30 ;  /* 0x0000001e371e7220 */ /* 0x000fe20000410000 */
[----:B------:R-:W0:Y:S01]  /*36d0*/  MUFU.EX2 R60, R60 ;  /* 0x0000003c003c7308 */ /* 0x000e220000000800 */
[----:B-1----:R-:W-:Y:S01]  /*36e0*/  FFMA.FTZ R37, R42, R50, R165 ;  /* 0x000000322a257223 */ /* 0x002fe200000100a5 */
[----:B------:R-:W-:Y:S01]  /*36f0*/  FADD.FTZ R50, R135, -R54 ;  /* 0x8000003687327221 */ /* 0x000fe20000010000 */
[----:B------:R-:W-:Y:S01]  /*3700*/  LEA.HI.X R69, R69, UR7, R154, 0x1, P6 ;  /* 0x0000000745457c11 */ /* 0x000fe2000b0f0c9a */
[----:B----4-:R-:W-:Y:S01]  /*3710*/  FADD.FTZ R133, R70, 1 ;  /* 0x3f80000046857421 */ /* 0x010fe20000010000 */
[----:B------:R-:W-:Y:S01]  /*3720*/  LEA R70, P6, R72, UR6, 0x1 ;  /* 0x0000000648467c11 */ /* 0x000fe2000f8c08ff */
[----:B------:R-:W-:Y:S01]  /*3730*/  FMUL.FTZ R45, R55, R50 ;  /* 0x00000032372d7220 */ /* 0x000fe20000410000 */
[----:B------:R-:W-:Y:S01]  /*3740*/  FFMA.FTZ R44, R56, R44, R65 ;  /* 0x0000002c382c7223 */ /* 0x000fe20000010041 */
[----:B------:R1:W-:Y:S01]  /*3750*/  MUFU.EX2 R135, R46 ;  /* 0x0000002e00877308 */ /* 0x0003e20000000800 */
[----:B------:R-:W-:Y:S01]  /*3760*/  FFMA.FTZ R8, R42, R8, R165 ;  /* 0x000000082a087223 */ /* 0x000fe200000100a5 */
[C-C-:B------:R-:W-:Y:S01]  /*3770*/  FFMA.FTZ R30, R48.reuse, R30, R137.reuse ;  /* 0x0000001e301e7223 */ /* 0x140fe20000010089 */
[C-C-:B------:R-:W-:Y:S01]  /*3780*/  FFMA.FTZ R45, R48.reuse, R45, R137.reuse ;  /* 0x0000002d302d7223 */ /* 0x140fe20000010089 */
[----:B------:R-:W-:Y:S01]  /*3790*/  FFMA.FTZ R47, R48, R138, R137 ;  /* 0x0000008a302f7223 */ /* 0x000fe20000010089 */
[----:B------:R-:W-:Y:S01]  /*37a0*/  FMUL.FTZ R156, R123, -1.4426950216293334961 ;  /* 0xbfb8aa3b7b9c7820 */ /* 0x000fe20000410000 */
[----:B------:R-:W-:Y:S01]  /*37b0*/  FFMA.FTZ R10, R52, R10, R53 ;  /* 0x0000000a340a7223 */ /* 0x000fe20000010035 */
[--C-:B------:R-:W-:Y:S01]  /*37c0*/  FADD.FTZ R146, R161, -R54.reuse ;  /* 0x80000036a1927221 */ /* 0x100fe20000010000 */
[----:B------:R-:W2:Y:S01]  /*37d0*/  MUFU.EX2 R61, R61 ;  /* 0x0000003d003d7308 */ /* 0x000ea20000000800 */
[C-C-:B-1----:R-:W-:Y:S01]  /*37e0*/  FFMA.FTZ R46, R48.reuse, R66, R137.reuse ;  /* 0x00000042302e7223 */ /* 0x142fe20000010089 */
[--C-:B------:R-:W-:Y:S01]  /*37f0*/  FADD.FTZ R66, R49, -R54.reuse ;  /* 0x8000003631427221 */ /* 0x100fe20000010000 */
[----:B------:R-:W-:Y:S01]  /*3800*/  FFMA.FTZ R48, R48, R140, R137 ;  /* 0x0000008c30307223 */ /* 0x000fe20000010089 */
[--C-:B------:R-:W-:Y:S01]  /*3810*/  FADD.FTZ R140, R51, -R54.reuse ;  /* 0x80000036338c7221 */ /* 0x100fe20000010000 */
[----:B------:R-:W-:Y:S01]  /*3820*/  LEA.HI.X R71, R72, UR7, R71, 0x1, P6 ;  /* 0x0000000748477c11 */ /* 0x000fe2000b0f0c47 */
[----:B------:R-:W-:Y:S01]  /*3830*/  FMUL.FTZ R100, R29, -1.4426950216293334961 ;  /* 0xbfb8aa3b1d647820 */ /* 0x000fe20000410000 */
[----:B------:R-:W-:Y:S01]  /*3840*/  FMUL.FTZ R50, R44, -1.4426950216293334961 ;  /* 0xbfb8aa3b2c327820 */ /* 0x000fe20000410000 */
[----:B------:R-:W1:Y:S01]  /*3850*/  MUFU.EX2 R64, R64 ;  /* 0x0000004000407308 */ /* 0x000e620000000800 */
[----:B------:R-:W-:Y:S01]  /*3860*/  LEA R72, P6, R74, UR6, 0x1 ;  /* 0x000000064a487c11 */ /* 0x000fe2000f8c08ff */
[----:B------:R-:W-:Y:S01]  /*3870*/  FMUL.FTZ R119, R8, -1.4426950216293334961 ;  /* 0xbfb8aa3b08777820 */ /* 0x000fe20000410000 */
[C---:B------:R-:W-:Y:S01]  /*3880*/  FMUL.FTZ R49, R55.reuse, R66 ;  /* 0x0000004237317220 */ /* 0x040fe20000410000 */
[C---:B------:R-:W-:Y:S01]  /*3890*/  FMUL.FTZ R142, R55.reuse, R142 ;  /* 0x0000008e378e7220 */ /* 0x040fe20000410000 */
[C---:B------:R-:W-:Y:S01]  /*38a0*/  FMUL.FTZ R144, R55.reuse, R144 ;  /* 0x0000009037907220 */ /* 0x040fe20000410000 */
[----:B------:R-:W-:Y:S01]  /*38b0*/  FMUL.FTZ R117, R10, -1.4426950216293334961 ;  /* 0xbfb8aa3b0a757820 */ /* 0x000fe20000410000 */
[C---:B------:R-:W-:Y:S01]  /*38c0*/  FMUL.FTZ R146, R55.reuse, R146 ;  /* 0x0000009237927220 */ /* 0x040fe20000410000 */
[----:B------:R-:W3:Y:S01]  /*38d0*/  MUFU.EX2 R63, R63 ;  /* 0x0000003f003f7308 */ /* 0x000ee20000000800 */
[----:B------:R-:W-:Y:S01]  /*38e0*/  FMUL.FTZ R66, R55, R140 ;  /* 0x0000008c37427220 */ /* 0x000fe20000410000 */
[--C-:B------:R-:W-:Y:S01]  /*38f0*/  FADD.FTZ R40, R40, -R54.reuse ;  /* 0x8000003628287221 */ /* 0x100fe20000010000 */
[----:B------:R-:W-:Y:S01]  /*3900*/  LEA.HI.X R73, R74, UR7, R73, 0x1, P6 ;  /* 0x000000074a497c11 */ /* 0x000fe2000b0f0c49 */
[----:B------:R-:W-:Y:S01]  /*3910*/  FMUL.FTZ R67, R28, -1.4426950216293334961 ;  /* 0xbfb8aa3b1c437820 */ /* 0x000fe20000410000 */
[----:B------:R-:W-:Y:S01]  /*3920*/  FMUL.FTZ R102, R27, -1.4426950216293334961 ;  /* 0xbfb8aa3b1b667820 */ /* 0x000fe20000410000 */
[----:B------:R-:W-:Y:S01]  /*3930*/  FMUL.FTZ R101, R26, -1.4426950216293334961 ;  /* 0xbfb8aa3b1a657820 */ /* 0x000fe20000410000 */
[----:B------:R-:W-:Y:S01]  /*3940*/  FMUL.FTZ R104, R25, -1.4426950216293334961 ;  /* 0xbfb8aa3b19687820 */ /* 0x000fe20000410000 */
[----:B------:R-:W4:Y:S01]  /*3950*/  MUFU.EX2 R156, R156 ;  /* 0x0000009c009c7308 */ /* 0x000f220000000800 */
[C-C-:B------:R-:W-:Y:S01]  /*3960*/  FFMA.FTZ R43, R52.reuse, R43, R53.reuse ;  /* 0x0000002b342b7223 */ /* 0x140fe20000010035 */
[C-C-:B------:R-:W-:Y:S01]  /*3970*/  FFMA.FTZ R49, R52.reuse, R49, R53.reuse ;  /* 0x0000003134317223 */ /* 0x140fe20000010035 */
[--C-:B------:R-:W-:Y:S01]  /*3980*/  FFMA.FTZ R51, R52, R144, R53.reuse ;  /* 0x0000009034337223 */ /* 0x100fe20000010035 */
[----:B------:R-:W-:Y:S01]  /*3990*/  LEA R74, P6, R75, UR6, 0x1 ;  /* 0x000000064b4a7c11 */ /* 0x000fe2000f8c08ff */
[----:B------:R-:W-:Y:S01]  /*39a0*/  FMUL.FTZ R105, R22, -1.4426950216293334961 ;  /* 0xbfb8aa3b16697820 */ /* 0x000fe20000410000 */
[----:B------:R-:W-:Y:S01]  /*39b0*/  FMUL.FTZ R108, R21, -1.4426950216293334961 ;  /* 0xbfb8aa3b156c7820 */ /* 0x000fe20000410000 */
[----:B------:R-:W-:Y:S01]  /*39c0*/  FMUL.FTZ R116, R13, -1.4426950216293334961 ;  /* 0xbfb8aa3b0d747820 */ /* 0x000fe20000410000 */
[----:B------:R0:W-:Y:S01]  /*39d0*/  MUFU.EX2 R137, R50 ;  /* 0x0000003200897308 */ /* 0x0001e20000000800 */
[----:B------:R-:W-:Y:S01]  /*39e0*/  FMUL.FTZ R40, R55, R40 ;  /* 0x0000002837287220 */ /* 0x000fe20000410000 */
[--C-:B------:R-:W-:Y:S01]  /*39f0*/  FADD.FTZ R144, R99, -R54.reuse ;  /* 0x8000003663907221 */ /* 0x100fe20000010000 */
[----:B------:R-:W-:Y:S01]  /*3a00*/  FADD.FTZ R136, R39, -R54 ;  /* 0x8000003627887221 */ /* 0x000fe20000010000 */
[----:B------:R-:W-:Y:S01]  /*3a10*/  LEA.HI.X R75, R75, UR7, R76, 0x1, P6 ;  /* 0x000000074b4b7c11 */ /* 0x000fe2000b0f0c4c */
[----:B------:R-:W-:Y:S01]  /*3a20*/  FMUL.FTZ R103, R24, -1.4426950216293334961 ;  /* 0xbfb8aa3b18677820 */ /* 0x000fe20000410000 */
[----:B------:R-:W-:Y:S01]  /*3a30*/  FMUL.FTZ R106, R23, -1.4426950216293334961 ;  /* 0xbfb8aa3b176a7820 */ /* 0x000fe20000410000 */
[----:B------:R-:W-:Y:S01]  /*3a40*/  FMUL.FTZ R39, R55, R134 ;  /* 0x0000008637277220 */ /* 0x000fe20000410000 */
[----:B------:R-:W4:Y:S01]  /*3a50*/  MUFU.EX2 R100, R100 ;  /* 0x0000006400647308 */ /* 0x000f220000000800 */
[C-C-:B0-----:R-:W-:Y:S01]  /*3a60*/  FFMA.FTZ R50, R52.reuse, R142, R53.reuse ;  /* 0x0000008e34327223 */ /* 0x141fe20000010035 */
[----:B------:R-:W-:Y:S01]  /*3a70*/  FFMA.FTZ R52, R52, R146, R53 ;  /* 0x0000009234347223 */ /* 0x000fe20000010035 */
[----:B------:R-:W-:Y:S01]  /*3a80*/  FFMA.FTZ R53, R56, R66, R65 ;  /* 0x0000004238357223 */ /* 0x000fe20000010041 */
[--C-:B------:R-:W-:Y:S01]  /*3a90*/  FADD.FTZ R66, R139, -R54.reuse ;  /* 0x800000368b427221 */ /* 0x100fe20000010000 */
[----:B------:R-:W-:Y:S01]  /*3aa0*/  FADD.FTZ R146, R143, -R54 ;  /* 0x800000368f927221 */ /* 0x000fe20000010000 */
[----:B------:R-:W-:Y:S01]  /*3ab0*/  LEA R76, P6, R78, UR6, 0x1 ;  /* 0x000000064e4c7c11 */ /* 0x000fe2000f8c08ff */
[----:B------:R-:W-:Y:S01]  /*3ac0*/  FMUL.FTZ R107, R20, -1.4426950216293334961 ;  /* 0xbfb8aa3b146b7820 */ /* 0x000fe20000410000 */
[----:B------:R-:W0:Y:S01]  /*3ad0*/  MUFU.EX2 R119, R119 ;  /* 0x0000007700777308 */ /* 0x000e220000000800 */
[----:B------:R-:W-:Y:S01]  /*3ae0*/  FMUL.FTZ R110, R19, -1.4426950216293334961 ;  /* 0xbfb8aa3b136e7820 */ /* 0x000fe20000410000 */
[----:B------:R-:W-:Y:S01]  /*3af0*/  FMUL.FTZ R109, R18, -1.4426950216293334961 ;  /* 0xbfb8aa3b126d7820 */ /* 0x000fe20000410000 */
[----:B------:R-:W-:Y:S01]  /*3b00*/  FMUL.FTZ R112, R17, -1.4426950216293334961 ;  /* 0xbfb8aa3b11707820 */ /* 0x000fe20000410000 */
[----:B------:R-:W-:Y:S01]  /*3b10*/  FADD.FTZ R60, R60, 1 ;  /* 0x3f8000003c3c7421 */ /* 0x000fe20000010000 */
[----:B------:R-:W-:Y:S01]  /*3b20*/  FMUL.FTZ R113, R14, -1.4426950216293334961 ;  /* 0xbfb8aa3b0e717820 */ /* 0x000fe20000410000 */
[----:B------:R-:W-:Y:S01]  /*3b30*/  FMUL.FTZ R134, R37, -1.4426950216293334961 ;  /* 0xbfb8aa3b25867820 */ /* 0x000fe20000410000 */
[----:B------:R-:W-:Y:S01]  /*3b40*/  FFMA.FTZ R40, R42, R40, R165 ;  /* 0x000000282a287223 */ /* 0x000fe200000100a5 */
[----:B------:R-:W0:Y:S01]  /*3b50*/  MUFU.EX2 R117, R117 ;  /* 0x0000007500757308 */ /* 0x000e220000000800 */
[C---:B------:R-:W-:Y:S01]  /*3b60*/  FMUL.FTZ R54, R55.reuse, R66 ;  /* 0x0000004237367220 */ /* 0x040fe20000410000 */
[C---:B------:R-:W-:Y:S01]  /*3b70*/  FMUL.FTZ R144, R55.reuse, R144 ;  /* 0x0000009037907220 */ /* 0x040fe20000410000 */
[----:B------:R-:W-:Y:S01]  /*3b80*/  FMUL.FTZ R66, R55, R146 ;  /* 0x0000009237427220 */ /* 0x000fe20000410000 */
[----:B--2---:R-:W-:Y:S01]  /*3b90*/  FADD.FTZ R61, R61, 1 ;  /* 0x3f8000003d3d7421 */ /* 0x004fe20000010000 */
[----:B------:R-:W-:Y:S01]  /*3ba0*/  FFMA.FTZ R32, R56, R32, R65 ;  /* 0x0000002038207223 */ /* 0x000fe20000010041 */
[----:B------:R-:W-:Y:S01]  /*3bb0*/  FFMA.FTZ R39, R42, R39, R165 ;  /* 0x000000272a277223 */ /* 0x000fe200000100a5 */
[----:B-1----:R-:W-:Y:S01]  /*3bc0*/  FADD.FTZ R64, R64, 1 ;  /* 0x3f80000040407421 */ /* 0x002fe20000010000 */
[----:B------:R-:W1:Y:S01]  /*3bd0*/  MUFU.EX2 R67, R67 ;  /* 0x0000004300437308 */ /* 0x000e620000000800 */
[----:B------:R-:W-:Y:S01]  /*3be0*/  LEA.HI.X R77, R78, UR7, R77, 0x1, P6 ;  /* 0x000000074e4d7c11 */ /* 0x000fe2000b0f0c4d */
[----:B------:R-:W-:Y:S01]  /*3bf0*/  FMUL.FTZ R136, R55, R136 ;  /* 0x0000008837887220 */ /* 0x000fe20000410000 */
[----:B------:R-:W-:Y:S01]  /*3c00*/  FADD.FTZ R151, R151, 1 ;  /* 0x3f80000097977421 */ /* 0x000fe20000010000 */
[----:B------:R-:W-:Y:S01]  /*3c10*/  LEA R78, P6, R80, UR6, 0x1 ;  /* 0x00000006504e7c11 */ /* 0x000fe2000f8c08ff */
[----:B------:R-:W-:Y:S01]  /*3c20*/  FMUL.FTZ R111, R16, -1.4426950216293334961 ;  /* 0xbfb8aa3b106f7820 */ /* 0x000fe20000410000 */
[----:B------:R-:W-:Y:S01]  /*3c30*/  FMUL.FTZ R114, R15, -1.4426950216293334961 ;  /* 0xbfb8aa3b0f727820 */ /* 0x000fe20000410000 */
[----:B------:R-:W-:Y:S01]  /*3c40*/  FMUL.FTZ R150, R40, -1.4426950216293334961 ;  /* 0xbfb8aa3b28967820 */ /* 0x000fe20000410000 */
[----:B------:R-:W2:Y:S01]  /*3c50*/  MUFU.EX2 R102, R102 ;  /* 0x0000006600667308 */ /* 0x000ea20000000800 */
[C-C-:B------:R-:W-:Y:S01]  /*3c60*/  FFMA.FTZ R54, R56.reuse, R54, R65.reuse ;  /* 0x0000003638367223 */ /* 0x140fe20000010041 */
[C-C-:B------:R-:W-:Y:S01]  /*3c70*/  FFMA.FTZ R55, R56.reuse, R144, R65.reuse ;  /* 0x0000009038377223 */ /* 0x140fe20000010041 */
[----:B---3--:R-:W-:Y:S01]  /*3c80*/  FADD.FTZ R63, R63, 1 ;  /* 0x3f8000003f3f7421 */ /* 0x008fe20000010000 */
[----:B------:R-:W-:Y:S01]  /*3c90*/  FMUL.FTZ R118, R11, -1.4426950216293334961 ;  /* 0xbfb8aa3b0b767820 */ /* 0x000fe20000410000 */
[----:B------:R-:W-:Y:S01]  /*3ca0*/  FMUL.FTZ R120, R9, -1.4426950216293334961 ;  /* 0xbfb8aa3b09787820 */ /* 0x000fe20000410000 */
[----:B------:R-:W-:Y:S01]  /*3cb0*/  FFMA.FTZ R56, R56, R66, R65 ;  /* 0x0000004238387223 */ /* 0x000fe20000010041 */
[----:B------:R-:W-:Y:S01]  /*3cc0*/  FADD.FTZ R153, R153, 1 ;  /* 0x3f80000099997421 */ /* 0x000fe20000010000 */
[----:B------:R-:W3:Y:S01]  /*3cd0*/  MUFU.EX2 R101, R101 ;  /* 0x0000006500657308 */ /* 0x000ee20000000800 */
[----:B------:R-:W-:Y:S01]  /*3ce0*/  FMUL.FTZ R122, R31, -1.4426950216293334961 ;  /* 0xbfb8aa3b1f7a7820 */ /* 0x000fe20000410000 */
[----:B------:R-:W-:Y:S01]  /*3cf0*/  FMUL.FTZ R125, R32, -1.4426950216293334961 ;  /* 0xbfb8aa3b207d7820 */ /* 0x000fe20000410000 */
[----:B------:R-:W-:Y:S01]  /*3d00*/  FMUL.FTZ R138, R39, -1.4426950216293334961 ;  /* 0xbfb8aa3b278a7820 */ /* 0x000fe20000410000 */
[----:B------:R-:W-:Y:S01]  /*3d10*/  FADD.FTZ R155, R155, 1 ;  /* 0x3f8000009b9b7421 */ /* 0x000fe20000010000 */
[----:B------:R-:W-:Y:S01]  /*3d20*/  LEA.HI.X R79, R80, UR7, R79, 0x1, P6 ;  /* 0x00000007504f7c11 */ /* 0x000fe2000b0f0c4f */
[----:B------:R-:W-:Y:S01]  /*3d30*/  FMUL.FTZ R144, R50, -1.4426950216293334961 ;  /* 0xbfb8aa3b32907820 */ /* 0x000fe20000410000 */
[----:B------:R-:W-:Y:S01]  /*3d40*/  LEA R80, P6, R82, UR6, 0x1 ;  /* 0x0000000652507c11 */ /* 0x000fe2000f8c08ff */
[----:B------:R-:W3:Y:S01]  /*3d50*/  MUFU.EX2 R104, R104 ;  /* 0x0000006800687308 */ /* 0x000ee20000000800 */
[----:B----4-:R-:W-:Y:S01]  /*3d60*/  FADD.FTZ R156, R156, 1 ;  /* 0x3f8000009c9c7421 */ /* 0x010fe20000010000 */
[----:B------:R-:W-:Y:S01]  /*3d70*/  FADD.FTZ R145, R145, 1 ;  /* 0x3f80000091917421 */ /* 0x000fe20000010000 */
[----:B------:R-:W-:Y:S01]  /*3d80*/  FMUL.FTZ R121, R30, -1.4426950216293334961 ;  /* 0xbfb8aa3b1e797820 */ /* 0x000fe20000410000 */
[----:B------:R-:W-:Y:S01]  /*3d90*/  FADD.FTZ R149, R149, 1 ;  /* 0x3f80000095957421 */ /* 0x000fe20000010000 */
[----:B------:R-:W-:Y:S01]  /*3da0*/  FMUL.FTZ R128, R33, -1.4426950216293334961 ;  /* 0xbfb8aa3b21807820 */ /* 0x000fe20000410000 */
[----:B------:R-:W-:Y:S01]  /*3db0*/  FFMA.FTZ R42, R42, R136, R165 ;  /* 0x000000882a2a7223 */ /* 0x000fe200000100a5 */
[----:B------:R-:W-:Y:S01]  /*3dc0*/  FADD.FTZ R141, R141, 1 ;  /* 0x3f8000008d8d7421 */ /* 0x000fe20000010000 */
[----:B------:R-:W4:Y:S01]  /*3dd0*/  MUFU.EX2 R105, R105 ;  /* 0x0000006900697308 */ /* 0x000f220000000800 */
[----:B------:R-:W-:Y:S01]  /*3de0*/  FADD.FTZ R100, R100, 1 ;  /* 0x3f80000064647421 */ /* 0x000fe20000010000 */
[----:B------:R-:W-:Y:S01]  /*3df0*/  FMUL.FTZ R146, R46, -1.4426950216293334961 ;  /* 0xbfb8aa3b2e927820 */ /* 0x000fe20000410000 */
[----:B0-----:R-:W-:Y:S01]  /*3e00*/  FADD.FTZ R119, R119, 1 ;  /* 0x3f80000077777421 */ /* 0x001fe20000010000 */
[----:B------:R-:W-:Y:S01]  /*3e10*/  FADD.FTZ R131, R131, 1 ;  /* 0x3f80000083837421 */ /* 0x000fe20000010000 */
[----:B------:R-:W-:Y:S01]  /*3e20*/  LEA.HI.X R81, R82, UR7, R81, 0x1, P6 ;  /* 0x0000000752517c11 */ /* 0x000fe2000b0f0c51 */
[----:B------:R-:W-:Y:S01]  /*3e30*/  FADD.FTZ R117, R117, 1 ;  /* 0x3f80000075757421 */ /* 0x000fe20000010000 */
[----:B------:R-:W-:Y:S01]  /*3e40*/  LEA R82, P6, R84, UR6, 0x1 ;  /* 0x0000000654527c11 */ /* 0x000fe2000f8c08ff */
[----:B------:R-:W0:Y:S01]  /*3e50*/  MUFU.EX2 R108, R108 ;  /* 0x0000006c006c7308 */ /* 0x000e220000000800 */
[----:B------:R-:W-:Y:S01]  /*3e60*/  FMUL.FTZ R139, R41, -1.4426950216293334961 ;  /* 0xbfb8aa3b298b7820 */ /* 0x000fe20000410000 */
[----:B------:R-:W-:Y:S01]  /*3e70*/  FADD.FTZ R147, R147, 1 ;  /* 0x3f80000093937421 */ /* 0x000fe20000010000 */
[----:B------:R-:W-:Y:S01]  /*3e80*/  FMUL.FTZ R136, R43, -1.4426950216293334961 ;  /* 0xbfb8aa3b2b887820 */ /* 0x000fe20000410000 */
[----:B-1----:R-:W-:Y:S01]  /*3e90*/  FADD.FTZ R67, R67, 1 ;  /* 0x3f80000043437421 */ /* 0x002fe20000010000 */
[----:B--2---:R-:W-:Y:S01]  /*3ea0*/  FADD.FTZ R102, R102, 1 ;  /* 0x3f80000066667421 */ /* 0x004fe20000010000 */
[----:B---3--:R-:W-:Y:S01]  /*3eb0*/  FADD.FTZ R101, R101, 1 ;  /* 0x3f80000065657421 */ /* 0x008fe20000010000 */
[----:B------:R-:W-:Y:S01]  /*3ec0*/  FADD.FTZ R104, R104, 1 ;  /* 0x3f80000068687421 */ /* 0x000fe20000010000 */
[----:B------:R-:W1:Y:S01]  /*3ed0*/  MUFU.EX2 R116, R116 ;  /* 0x0000007400747308 */ /* 0x000e620000000800 */
[----:B------:R-:W-:Y:S01]  /*3ee0*/  FMUL.FTZ R140, R45, -1.4426950216293334961 ;  /* 0xbfb8aa3b2d8c7820 */ /* 0x000fe20000410000 */
[----:B------:R-:W-:Y:S01]  /*3ef0*/  FMUL.FTZ R142, R49, -1.4426950216293334961 ;  /* 0xbfb8aa3b318e7820 */ /* 0x000fe20000410000 */
[----:B------:R-:W-:Y:S01]  /*3f00*/  FMUL.FTZ R152, R53, -1.4426950216293334961 ;  /* 0xbfb8aa3b35987820 */ /* 0x000fe20000410000 */
[----:B----4-:R-:W-:Y:S01]  /*3f10*/  FADD.FTZ R105, R105, 1 ;  /* 0x3f80000069697421 */ /* 0x010fe20000010000 */
[----:B------:R-:W-:Y:S01]  /*3f20*/  LEA.HI.X R83, R84, UR7, R83, 0x1, P6 ;  /* 0x0000000754537c11 */ /* 0x000fe2000b0f0c53 */
[----:B------:R-:W-:Y:S01]  /*3f30*/  FMUL.FTZ R99, R47, -1.4426950216293334961 ;  /* 0xbfb8aa3b2f637820 */ /* 0x000fe20000410000 */
[C---:B------:R-:W-:Y:S01]  /*3f40*/  LEA R84, P6, R85.reuse, UR6, 0x1 ;  /* 0x0000000655547c11 */ /* 0x040fe2000f8c08ff */
[----:B------:R-:W2:Y:S01]  /*3f50*/  MUFU.EX2 R103, R103 ;  /* 0x0000006700677308 */ /* 0x000ea20000000800 */
[----:B0-----:R-:W-:Y:S01]  /*3f60*/  FADD.FTZ R108, R108, 1 ;  /* 0x3f8000006c6c7421 */ /* 0x001fe20000010000 */
[----:B------:R-:W-:Y:S01]  /*3f70*/  FMUL.FTZ R143, R54, -1.4426950216293334961 ;  /* 0xbfb8aa3b368f7820 */ /* 0x000fe20000410000 */
[----:B------:R-:W-:Y:S01]  /*3f80*/  LEA.HI.X R85, R85, UR7, R86, 0x1, P6 ;  /* 0x0000000755557c11 */ /* 0x000fe2000b0f0c56 */
[----:B------:R-:W-:Y:S01]  /*3f90*/  FADD.FTZ R135, R135, 1 ;  /* 0x3f80000087877421 */ /* 0x000fe20000010000 */
[----:B------:R-:W-:Y:S01]  /*3fa0*/  LEA R86, P6, R88, UR6, 0x1 ;  /* 0x0000000658567c11 */ /* 0x000fe2000f8c08ff */
[----:B------:R-:W-:Y:S01]  /*3fb0*/  FADD.FTZ R115, R115, 1 ;  /* 0x3f80000073737421 */ /* 0x000fe20000010000 */
[----:B------:R-:W-:Y:S01]  /*3fc0*/  IADD3.X R154, RZ, R98, RZ, P4, !PT ;  /* 0x00000062ff9a7210 */ /* 0x000fe200027fe4ff */
[----:B------:R-:W0:Y:S01]  /*3fd0*/  MUFU.EX2 R106, R106 ;  /* 0x0000006a006a7308 */ /* 0x000e220000000800 */
[----:B-1----:R-:W-:Y:S01]  /*3fe0*/  FADD.FTZ R116, R116, 1 ;  /* 0x3f80000074747421 */ /* 0x002fe20000010000 */
[----:B------:R-:W-:Y:S01]  /*3ff0*/  LEA.HI.X R87, R88, UR7, R87, 0x1, P6 ;  /* 0x0000000758577c11 */ /* 0x000fe2000b0f0c57 */
[----:B------:R-:W-:Y:S01]  /*4000*/  FADD.FTZ R137, R137, 1 ;  /* 0x3f80000089897421 */ /* 0x000fe20000010000 */
[----:B------:R-:W-:-:S04]  /*4010*/  F2FP.F16.F32.PACK_AB R129, R130, R129 ;  /* 0x000000818281723e */ /* 0x000fc800000000ff */
        /* <DEDUP_REMOVED lines=12> */
[----:B------:R-:W1:Y:S01]  /*40e0*/  MUFU.EX2 R134, R134 ;  /* 0x0000008600867308 */ /* 0x000e620000000800 */
[----:B--2---:R-:W-:Y:S01]  /*40f0*/  FMUL.FTZ R57, R57, R60 ;  /* 0x0000003c39397220 */ /* 0x004fe20000410000 */
[----:B------:R-:W-:-:S06]  /*4100*/  FMUL.FTZ R60, R51, -1.4426950216293334961 ;  /* 0xbfb8aa3b333c7820 */ /* 0x000fcc0000410000 */
[----:B------:R2:W3:Y:S01]  /*4110*/  MUFU.RCP R65, R64 ;  /* 0x0000004000417308 */ /* 0x0004e20000001000 */
[----:B0-----:R-:W-:-:S07]  /*4120*/  FADD.FTZ R113, R113, 1 ;  /* 0x3f80000071717421 */ /* 0x001fce0000010000 */
[----:B------:R-:W0:Y:S01]  /*4130*/  MUFU.RCP R61, R61 ;  /* 0x0000003d003d7308 */ /* 0x000e220000001000 */
[----:B-1----:R-:W-:Y:S01]  /*4140*/  FADD.FTZ R134, R134, 1 ;  /* 0x3f80000086867421 */ /* 0x002fe20000010000 */
[----:B--2---:R-:W-:-:S06]  /*4150*/  FMUL.FTZ R64, R48, -1.4426950216293334961 ;  /* 0xbfb8aa3b30407820 */ /* 0x004fcc0000410000 */
[----:B------:R1:W2:Y:S01]  /*4160*/  MUFU.RCP R66, R63 ;  /* 0x0000003f00427308 */ /* 0x0002a20000001000 */
[----:B---3--:R-:W-:Y:S01]  /*4170*/  FMUL.FTZ R62, R62, R65 ;  /* 0x000000413e3e7220 */ /* 0x008fe20000410000 */
[----:B------:R-:W-:-:S06]  /*4180*/  FMUL.FTZ R65, R52, -1.4426950216293334961 ;  /* 0xbfb8aa3b34417820 */ /* 0x000fcc0000410000 */
[----:B------:R-:W3:Y:S01]  /*4190*/  MUFU.RCP R151, R151 ;  /* 0x0000009700977308 */ /* 0x000ee20000001000 */
[----:B-1----:R-:W-:Y:S01]  /*41a0*/  FMUL.FTZ R63, R42, -1.4426950216293334961 ;  /* 0xbfb8aa3b2a3f7820 */ /* 0x002fe20000410000 */
[----:B0-----:R-:W-:Y:S01]  /*41b0*/  FMUL.FTZ R58, R58, R61 ;  /* 0x0000003d3a3a7220 */ /* 0x001fe20000410000 */
[----:B------:R-:W-:-:S04]  /*41c0*/  FMUL.FTZ R61, R55, -1.4426950216293334961 ;  /* 0xbfb8aa3b373d7820 */ /* 0x000fc80000410000 */
[----:B------:R-:W-:Y:S01]  /*41d0*/  F2FP.F16.F32.PACK_AB R57, R58, R57 ;  /* 0x000000393a39723e */ /* 0x000fe200000000ff */
[----:B------:R-:W0:Y:S01]  /*41e0*/  MUFU.EX2 R111, R111 ;  /* 0x0000006f006f7308 */ /* 0x000e220000000800 */
[----:B--2---:R-:W-:Y:S01]  /*41f0*/  FMUL.FTZ R59, R59, R66 ;  /* 0x000000423b3b7220 */ /* 0x004fe20000410000 */
[----:B------:R-:W-:Y:S02]  /*4200*/  FMUL.FTZ R66, R56, -1.4426950216293334961 ;  /* 0xbfb8aa3b38427820 */ /* 0x000fe40000410000 */
[----:B------:R-:W-:Y:S02]  /*4210*/  STG.E.U16 desc[UR8][R68.64], R57 ;  /* 0x0000003944007986 */ /* 0x000fe4000c101508 */
[----:B------:R-:W-:Y:S02]  /*4220*/  F2FP.F16.F32.PACK_AB R59, R62, R59 ;  /* 0x0000003b3e3b723e */ /* 0x000fe400000000ff */
[----:B------:R-:W1:Y:S01]  /*4230*/  MUFU.EX2 R114, R114 ;  /* 0x0000007200727308 */ /* 0x000e620000000800 */
[----:B---3--:R-:W-:Y:S01]  /*4240*/  FMUL.FTZ R151, R148, R151 ;  /* 0x0000009794977220 */ /* 0x008fe20000410000 */
[----:B------:R-:W-:Y:S01]  /*4250*/  IADD3.X R148, RZ, R98, RZ, P5, !PT ;  /* 0x00000062ff947210 */ /* 0x000fe20002ffe4ff */
[----:B------:R-:W-:Y:S01]  /*4260*/  STG.E.U16 desc[UR8][R68.64+0x4], R59 ;  /* 0x0000043b44007986 */ /* 0x000fe2000c101508 */
[----:B------:R-:W-:-:S04]  /*4270*/  LEA R88, P5, R89, UR6, 0x1 ;  /* 0x0000000659587c11 */ /* 0x000fc8000f8a08ff */
[----:B------:R-:W2:Y:S01]  /*4280*/  MUFU.EX2 R150, R150 ;  /* 0x0000009600967308 */ /* 0x000ea20000000800 */
[----:B0-----:R-:W-:Y:S01]  /*4290*/  FADD.FTZ R111, R111, 1 ;  /* 0x3f8000006f6f7421 */ /* 0x001fe20000010000 */
[----:B------:R-:W-:-:S06]  /*42a0*/  LEA.HI.X R89, R89, UR7, R148, 0x1, P5 ;  /* 0x0000000759597c11 */ /* 0x000fcc000a8f0c94 */
        /* <DEDUP_REMOVED lines=9> */
[----:B--2---:R-:W-:-:S05]  /*4340*/  FMUL.FTZ R126, R126, R153 ;  /* 0x000000997e7e7220 */ /* 0x004fca0000410000 */
[----:B------:R-:W-:Y:S02]  /*4350*/  F2FP.F16.F32.PACK_AB R126, R127, R126 ;  /* 0x0000007e7f7e723e */ /* 0x000fe400000000ff */
[----:B------:R-:W2:Y:S01]  /*4360*/  MUFU.EX2 R138, R138 ;  /* 0x0000008a008a7308 */ /* 0x000ea20000000800 */
[----:B0-----:R-:W-:-:S07]  /*4370*/  FADD.FTZ R122, R122, 1 ;  /* 0x3f8000007a7a7421 */ /* 0x001fce0000010000 */
[----:B------:R-:W0:Y:S01]  /*4380*/  MUFU.RCP R155, R155 ;  /* 0x0000009b009b7308 */ /* 0x000e220000001000 */
[----:B-1----:R-:W-:-:S07]  /*4390*/  FADD.FTZ R125, R125, 1 ;  /* 0x3f8000007d7d7421 */ /* 0x002fce0000010000 */
[----:B------:R-:W1:Y:S01]  /*43a0*/  MUFU.EX2 R144, R144 ;  /* 0x0000009000907308 */ /* 0x000e620000000800 */
[----:B--2---:R-:W-:-:S07]  /*43b0*/  FADD.FTZ R138, R138, 1 ;  /* 0x3f8000008a8a7421 */ /* 0x004fce0000010000 */
[----:B------:R-:W2:Y:S01]  /*43c0*/  MUFU.RCP R156, R156 ;  /* 0x0000009c009c7308 */ /* 0x000ea20000001000 */
[----:B0-----:R-:W-:-:S07]  /*43d0*/  FMUL.FTZ R124, R124, R155 ;  /* 0x0000009b7c7c7220 */ /* 0x001fce0000410000 */
[----:B------:R-:W0:Y:S01]  /*43e0*/  MUFU.RCP R145, R145 ;  /* 0x0000009100917308 */ /* 0x000e220000001000 */
[----:B-1----:R-:W-:-:S07]  /*43f0*/  FADD.FTZ R155, R144, 1 ;  /* 0x3f800000909b7421 */ /* 0x002fce0000010000 */
[----:B------:R-:W1:Y:S01]  /*4400*/  MUFU.EX2 R121, R121 ;  /* 0x0000007900797308 */ /* 0x000e620000000800 */
[----:B--2---:R-:W-:-:S05]  /*4410*/  FMUL.FTZ R123, R123, R156 ;  /* 0x0000009c7b7b7220 */ /* 0x004fca0000410000 */
[----:B------:R-:W-:Y:S02]  /*4420*/  F2FP.F16.F32.PACK_AB R123, R124, R123 ;  /* 0x0000007b7c7b723e */ /* 0x000fe400000000ff */
[----:B------:R-:W2:Y:S01]  /*4430*/  MUFU.RCP R149, R149 ;  /* 0x0000009500957308 */ /* 0x000ea20000001000 */
[----:B0-----:R-:W-:Y:S01]  /*4440*/  FMUL.FTZ R144, R94, R145 ;  /* 0x000000915e907220 */ /* 0x001fe20000410000 */
[----:B------:R-:W-:-:S06]  /*4450*/  IADD3.X R145, RZ, R98, RZ, P0, !PT ;  /* 0x00000062ff917210 */ /* 0x000fcc00007fe4ff */
[----:B------:R-:W0:Y:S01]  /*4460*/  MUFU.EX2 R128, R128 ;  /* 0x0000008000807308 */ /* 0x000e220000000800 */
[----:B-1----:R-:W-:-:S07]  /*4470*/  FADD.FTZ R121, R121, 1 ;  /* 0x3f80000079797421 */ /* 0x002fce0000010000 */
[----:B------:R-:W1:Y:S01]  /*4480*/  MUFU.RCP R141, R141 ;  /* 0x0000008d008d7308 */ /* 0x000e620000001000 */
[----:B--2---:R-:W-:Y:S01]  /*4490*/  FMUL.FTZ R148, R90, R149 ;  /* 0x000000955a947220 */ /* 0x004fe20000410000 */
[----:B------:R-:W-:-:S04]  /*44a0*/  LEA R90, P4, R91, UR6, 0x1 ;  /* 0x000000065b5a7c11 */ /* 0x000fc8000f8808ff */
[----:B------:R-:W-:Y:S02]  /*44b0*/  F2FP.F16.F32.PACK_AB R148, R148, R151 ;  /* 0x000000979494723e */ /* 0x000fe400000000ff */
[----:B------:R-:W2:Y:S01]  /*44c0*/  MUFU.RCP R100, R100 ;  /* 0x0000006400647308 */ /* 0x000ea20000001000 */
[----:B0-----:R-:W-:Y:S01]  /*44d0*/  FADD.FTZ R128, R128, 1 ;  /* 0x3f80000080807421 */ /* 0x001fe20000010000 */
[----:B------:R-:W-:Y:S02]  /*44e0*/  LEA.HI.X R91, R91, UR7, R154, 0x1, P4 ;  /* 0x000000075b5b7c11 */ /* 0x000fe4000a0f0c9a */
[----:B------:R-:W-:-:S04]  /*44f0*/  IADD3.X R154, RZ, R98, RZ, P3, !PT ;  /* 0x00000062ff9a7210 */ /* 0x000fc80001ffe4ff */
[----:B------:R-:W0:Y:S01]  /*4500*/  MUFU.EX2 R146, R146 ;  /* 0x0000009200927308 */ /* 0x000e220000000800 */
[----:B-1----:R-:W-:-:S07]  /*4510*/  FMUL.FTZ R141, R96, R141 ;  /* 0x0000008d608d7220 */ /* 0x002fce0000410000 */
[----:B------:R-:W1:Y:S01]  /*4520*/  MUFU.RCP R119, R119 ;  /* 0x0000007700777308 */ /* 0x000e620000001000 */
[----:B--2---:R-:W-:-:S05]  /*4530*/  FMUL.FTZ R100, R29, R100 ;  /* 0x000000641d647220 */ /* 0x004fca0000410000 */
[----:B------:R-:W-:Y:S02]  /*4540*/  F2FP.F16.F32.PACK_AB R100, R100, R141 ;  /* 0x0000008d6464723e */ /* 0x000fe400000000ff */
[----:B------:R-:W2:Y:S01]  /*4550*/  MUFU.RCP R131, R131 ;  /* 0x0000008300837308 */ /* 0x000ea20000001000 */
[----:B0-----:R-:W-:-:S07]  /*4560*/  FADD.FTZ R146, R146, 1 ;  /* 0x3f80000092927421 */ /* 0x001fce0000010000 */
[----:B------:R-:W0:Y:S01]  /*4570*/  MUFU.RCP R117, R117 ;  /* 0x0000007500757308 */ /* 0x000e220000001000 */
[----:B-1----:R-:W-:Y:S01]  /*4580*/  FMUL.FTZ R119, R8, R119 ;  /* 0x0000007708777220 */ /* 0x002fe20000410000 */
[----:B------:R-:W-:-:S05]  /*4590*/  PRMT R8, R59, 0x7632, R8 ;  /* 0x000076323b087816 */ /* 0x000fca0000000008 */
[----:B------:R1:W-:Y:S01]  /*45a0*/  STG.E.U16 desc[UR8][R68.64+0x6], R8 ;  /* 0x0000060844007986 */ /* 0x0003e2000c101508 */
[----:B------:R-:W3:Y:S01]  /*45b0*/  MUFU.EX2 R139, R139 ;  /* 0x0000008b008b7308 */ /* 0x000ee20000000800 */
[----:B--2---:R-:W-:Y:S01]  /*45c0*/  FMUL.FTZ R131, R34, R131 ;  /* 0x0000008322837220 */ /* 0x004fe20000410000 */
[----:B------:R-:W-:-:S05]  /*45d0*/  PRMT R34, R57, 0x7632, R34 ;  /* 0x0000763239227816 */ /* 0x000fca0000000022 */
[----:B------:R-:W-:Y:S01]  /*45e0*/  STG.E.U16 desc[UR8][R68.64+0x2], R34 ;  /* 0x0000022244007986 */ /* 0x000fe2000c101508 */
[----:B------:R-:W2:Y:S01]  /*45f0*/  MUFU.EX2 R63, R63 ;  /* 0x0000003f003f7308 */ /* 0x000ea20000000800 */
[----:B0-----:R-:W-:Y:S01]  /*4600*/  FMUL.FTZ R117, R10, R117 ;  /* 0x000000750a757220 */ /* 0x001fe20000410000 */
[----:B------:R-:W-:Y:S01]  /*4610*/  PRMT R10, R126, 0x7632, R10 ;  /* 0x000076327e0a7816 */ /* 0x000fe2000000000a */
[----:B------:R-:W-:Y:S01]  /*4620*/  STG.E.U16 desc[UR8][R70.64], R123 ;  /* 0x0000007b46007986 */ /* 0x000fe2000c101508 */
[----:B-1----:R-:W-:-:S03]  /*4630*/  PRMT R8, R148, 0x7632, R8 ;  /* 0x0000763294087816 */ /* 0x002fc60000000008 */
[----:B------:R0:W-:Y:S01]  /*4640*/  STG.E.U16 desc[UR8][R70.64+0x6], R10 ;  /* 0x0000060a46007986 */ /* 0x0001e2000c101508 */
[----:B------:R-:W1:Y:S01]  /*4650*/  MUFU.RCP R147, R147 ;  /* 0x0000009300937308 */ /* 0x000e620000001000 */
[----:B---3--:R-:W-:Y:S02]  /*4660*/  FADD.FTZ R139, R139, 1 ;  /* 0x3f8000008b8b7421 */ /* 0x008fe40000010000 */
[----:B------:R-:W-:Y:S05]  /*4670*/  STG.E.U16 desc[UR8][R70.64+0x4], R126 ;  /* 0x0000047e46007986 */ /* 0x000fea000c101508 */
[----:B------:R-:W3:Y:S01]  /*4680*/  MUFU.EX2 R136, R136 ;  /* 0x0000008800887308 */ /* 0x000ee20000000800 */
[----:B--2---:R-:W-:Y:S01]  /*4690*/  FADD.FTZ R63, R63, 1 ;  /* 0x3f8000003f3f7421 */ /* 0x004fe20000010000 */
[----:B0-----:R-:W-:-:S06]  /*46a0*/  PRMT R10, R100, 0x7632, R10 ;  /* 0x00007632640a7816 */ /* 0x001fcc000000000a */
[----:B------:R-:W0:Y:S01]  /*46b0*/  MUFU.RCP R67, R67 ;  /* 0x0000004300437308 */ /* 0x000e220000001000 */
[----:B-1----:R-:W-:Y:S01]  /*46c0*/  FMUL.FTZ R147, R92, R147 ;  /* 0x000000935c937220 */ /* 0x002fe20000410000 */
[----:B------:R-:W-:-:S04]  /*46d0*/  LEA R92, P3, R93, UR6, 0x1 ;  /* 0x000000065d5c7c11 */ /* 0x000fc8000f8608ff */
[----:B------:R-:W-:Y:S02]  /*46e0*/  F2FP.F16.F32.PACK_AB R144, R144, R147 ;  /* 0x000000939090723e */ /* 0x000fe400000000ff */
[----:B------:R-:W1:Y:S01]  /*46f0*/  MUFU.RCP R102, R102 ;  /* 0x0000006600667308 */ /* 0x000e620000001000 */
[----:B---3--:R-:W-:Y:S01]  /*4700*/  FADD.FTZ R136, R136, 1 ;  /* 0x3f80000088887421 */ /* 0x008fe20000010000 */
[----:B------:R-:W-:-:S06]  /*4710*/  LEA.HI.X R93, R93, UR7, R154, 0x1, P3 ;  /* 0x000000075d5d7c11 */ /* 0x000fcc00098f0c9a */
[----:B------:R-:W2:Y:S01]  /*4720*/  MUFU.RCP R101, R101 ;  /* 0x0000006500657308 */ /* 0x000ea20000001000 */
[----:B0-----:R-:W-:-:S07]  /*4730*/  FMUL.FTZ R67, R28, R67 ;  /* 0x000000431c437220 */ /* 0x001fce0000410000 */
[----:B------:R-:W0:Y:S01]  /*4740*/  MUFU.RCP R104, R104 ;  /* 0x0000006800687308 */ /* 0x000e220000001000 */
[----:B-1----:R-:W-:-:S05]  /*4750*/  FMUL.FTZ R102, R27, R102 ;  /* 0x000000661b667220 */ /* 0x002fca0000410000 */
[----:B------:R-:W-:Y:S02]  /*4760*/  F2FP.F16.F32.PACK_AB R67, R102, R67 ;  /* 0x000000436643723e */ /* 0x000fe400000000ff */
[----:B------:R-:W1:Y:S01]  /*4770*/  MUFU.EX2 R140, R140 ;  /* 0x0000008c008c7308 */ /* 0x000e620000000800 */
[----:B--2---:R-:W-:-:S07]  /*4780*/  FMUL.FTZ R101, R26, R101 ;  /* 0x000000651a657220 */ /* 0x004fce0000410000 */
[----:B------:R-:W2:Y:S01]  /*4790*/  MUFU.EX2 R142, R142 ;  /* 0x0000008e008e7308 */ /* 0x000ea20000000800 */
[----:B0-----:R-:W-:-:S05]  /*47a0*/  FMUL.FTZ R104, R25, R104 ;  /* 0x0000006819687220 */ /* 0x001fca0000410000 */
[----:B------:R-:W-:Y:S02]  /*47b0*/  F2FP.F16.F32.PACK_AB R101, R104, R101 ;  /* 0x000000656865723e */ /* 0x000fe400000000ff */
        /* <DEDUP_REMOVED lines=9> */
[----:B--2---:R-:W-:-:S05]  /*4850*/  FMUL.FTZ R108, R21, R108 ;  /* 0x0000006c156c7220 */ /* 0x004fca0000410000 */
[----:B------:R-:W-:Y:S02]  /*4860*/  F2FP.F16.F32.PACK_AB R105, R108, R105 ;  /* 0x000000696c69723e */ /* 0x000fe400000000ff */
[----:B------:R-:W2:Y:S01]  /*4870*/  MUFU.RCP R133, R133 ;  /* 0x0000008500857308 */ /* 0x000ea20000001000 */
[----:B0-----:R-:W-:Y:S01]  /*4880*/  FMUL.FTZ R132, R35, R132 ;  /* 0x0000008423847220 */ /* 0x001fe20000410000 */
[----:B------:R-:W-:-:S05]  /*4890*/  PRMT R35, R123, 0x7632, R35 ;  /* 0x000076327b237816 */ /* 0x000fca0000000023 */
[----:B------:R-:W-:Y:S01]  /*48a0*/  STG.E.U16 desc[UR8][R70.64+0x2], R35 ;  /* 0x0000022346007986 */ /* 0x000fe2000c101508 */
[----:B------:R-:W-:Y:S01]  /*48b0*/  MUFU.EX2 R99, R99 ;  /* 0x0000006300637308 */ /* 0x000fe20000000800 */
[----:B-1----:R-:W-:Y:S02]  /*48c0*/  FMUL.FTZ R116, R13, R116 ;  /* 0x000000740d747220 */ /* 0x002fe40000410000 */
[----:B------:R-:W-:Y:S04]  /*48d0*/  STG.E.U16 desc[UR8][R72.64], R129 ;  /* 0x0000008148007986 */ /* 0x000fe8000c101508 */
[----:B------:R-:W-:Y:S01]  /*48e0*/  STG.E.U16 desc[UR8][R72.64+0x4], R148 ;  /* 0x0000049448007986 */ /* 0x000fe2000c101508 */
[----:B------:R-:W0:Y:S01]  /*48f0*/  MUFU.RCP R103, R103 ;  /* 0x0000006700677308 */ /* 0x000e220000001000 */
[----:B--2---:R-:W-:Y:S01]  /*4900*/  FMUL.FTZ R133, R36, R133 ;  /* 0x0000008524857220 */ /* 0x004fe20000410000 */
[----:B------:R-:W-:Y:S01]  /*4910*/  PRMT R36, R129, 0x7632, R36 ;  /* 0x0000763281247816 */ /* 0x000fe20000000024 */
[----:B------:R1:W-:Y:S03]  /*4920*/  STG.E.U16 desc[UR8][R72.64+0x6], R8 ;  /* 0x0000060848007986 */ /* 0x0003e6000c101508 */
[----:B------:R-:W-:Y:S01]  /*4930*/  F2FP.F16.F32.PACK_AB R132, R133, R132 ;  /* 0x000000848584723e */ /* 0x000fe200000000ff */
[----:B------:R-:W-:Y:S01]  /*4940*/  STG.E.U16 desc[UR8][R72.64+0x2], R36 ;  /* 0x0000022448007986 */ /* 0x000fe2000c101508 */
[----:B------:R-:W2:Y:S03]  /*4950*/  MUFU.RCP R106, R106 ;  /* 0x0000006a006a7308 */ /* 0x000ea60000001000 */
[----:B------:R3:W-:Y:S01]  /*4960*/  STG.E.U16 desc[UR8][R74.64+0x6], R10 ;  /* 0x0000060a4a007986 */ /* 0x0007e2000c101508 */
[----:B-1----:R-:W-:-:S04]  /*4970*/  PRMT R8, R101, 0x7632, R8 ;  /* 0x0000763265087816 */ /* 0x002fc80000000008 */
[----:B------:R-:W1:Y:S01]  /*4980*/  MUFU.EX2 R143, R143 ;  /* 0x0000008f008f7308 */ /* 0x000e620000000800 */
[----:B0-----:R-:W-:Y:S01]  /*4990*/  FMUL.FTZ R103, R24, R103 ;  /* 0x0000006718677220 */ /* 0x001fe20000410000 */
[----:B------:R-:W-:Y:S04]  /*49a0*/  STG.E.U16 desc[UR8][R74.64], R144 ;  /* 0x000000904a007986 */ /* 0x000fe8000c101508 */
[----:B------:R-:W-:Y:S01]  /*49b0*/  STG.E.U16 desc[UR8][R74.64+0x4], R100 ;  /* 0x000004644a007986 */ /* 0x000fe2000c101508 */
[----:B---3--:R-:W-:Y:S01]  /*49c0*/  PRMT R10, R105, 0x7632, R10 ;  /* 0x00007632690a7816 */ /* 0x008fe2000000000a */
[----:B------:R-:W0:Y:S01]  /*49d0*/  MUFU.RCP R107, R107 ;  /* 0x0000006b006b7308 */ /* 0x000e220000001000 */
[----:B--2---:R-:W-:-:S05]  /*49e0*/  FMUL.FTZ R106, R23, R106 ;  /* 0x0000006a176a7220 */ /* 0x004fca0000410000 */
[----:B------:R-:W-:Y:S02]  /*49f0*/  F2FP.F16.F32.PACK_AB R103, R106, R103 ;  /* 0x000000676a67723e */ /* 0x000fe400000000ff */
[----:B------:R-:W2:Y:S01]  /*4a00*/  MUFU.RCP R110, R110 ;  /* 0x0000006e006e7308 */ /* 0x000ea20000001000 */
[----:B-1----:R-:W-:-:S07]  /*4a10*/  FADD.FTZ R143, R143, 1 ;  /* 0x3f8000008f8f7421 */ /* 0x002fce0000010000 */
[----:B------:R-:W1:Y:S01]  /*4a20*/  MUFU.RCP R109, R109 ;  /* 0x0000006d006d7308 */ /* 0x000e620000001000 */
[----:B0-----:R-:W-:-:S07]  /*4a30*/  FMUL.FTZ R107, R20, R107 ;  /* 0x0000006b146b7220 */ /* 0x001fce0000410000 */
[----:B------:R-:W0:Y:S01]  /*4a40*/  MUFU.RCP R112, R112 ;  /* 0x0000007000707308 */ /* 0x000e220000001000 */
[----:B--2---:R-:W-:-:S05]  /*4a50*/  FMUL.FTZ R110, R19, R110 ;  /* 0x0000006e136e7220 */ /* 0x004fca0000410000 */
[----:B------:R-:W-:Y:S02]  /*4a60*/  F2FP.F16.F32.PACK_AB R107, R110, R107 ;  /* 0x0000006b6e6b723e */ /* 0x000fe400000000ff */
[----:B------:R-:W-:Y:S01]  /*4a70*/  MUFU.EX2 R60, R60 ;  /* 0x0000003c003c7308 */ /* 0x000fe20000000800 */
[----:B-1----:R-:W-:-:S07]  /*4a80*/  FMUL.FTZ R109, R18, R109 ;  /* 0x0000006d126d7220 */ /* 0x002fce0000410000 */
[----:B------:R-:W1:Y:S01]  /*4a90*/  MUFU.RCP R113, R113 ;  /* 0x0000007100717308 */ /* 0x000e620000001000 */
[----:B0-----:R-:W-:-:S05]  /*4aa0*/  FMUL.FTZ R112, R17, R112 ;  /* 0x0000007011707220 */ /* 0x001fca0000410000 */
[----:B------:R-:W-:Y:S02]  /*4ab0*/  F2FP.F16.F32.PACK_AB R109, R112, R109 ;  /* 0x0000006d706d723e */ /* 0x000fe400000000ff */
[----:B------:R-:W0:Y:S08]  /*4ac0*/  MUFU.RCP R134, R134 ;  /* 0x0000008600867308 */ /* 0x000e300000001000 */
[----:B------:R-:W2:Y:S01]  /*4ad0*/  MUFU.EX2 R65, R65 ;  /* 0x0000004100417308 */ /* 0x000ea20000000800 */
[----:B-1----:R-:W-:-:S05]  /*4ae0*/  FMUL.FTZ R113, R14, R113 ;  /* 0x000000710e717220 */ /* 0x002fca0000410000 */
[----:B------:R-:W-:Y:S02]  /*4af0*/  F2FP.F16.F32.PACK_AB R113, R116, R113 ;  /* 0x000000717471723e */ /* 0x000fe400000000ff */
[----:B------:R-:W1:Y:S01]  /*4b00*/  MUFU.RCP R135, R135 ;  /* 0x0000008700877308 */ /* 0x000e620000001000 */
[----:B0-----:R-:W-:Y:S01]  /*4b10*/  FMUL.FTZ R134, R37, R134 ;  /* 0x0000008625867220 */ /* 0x001fe20000410000 */
[----:B------:R-:W-:-:S05]  /*4b20*/  PRMT R37, R144, 0x7632, R37 ;  /* 0x0000763290257816 */ /* 0x000fca0000000025 */
[----:B------:R-:W-:Y:S01]  /*4b30*/  STG.E.U16 desc[UR8][R74.64+0x2], R37 ;  /* 0x000002254a007986 */ /* 0x000fe2000c101508 */
[----:B------:R-:W0:Y:S01]  /*4b40*/  MUFU.EX2 R61, R61 ;  /* 0x0000003d003d7308 */ /* 0x000e220000000800 */
[----:B--2---:R-:W-:Y:S02]  /*4b50*/  FADD.FTZ R65, R65, 1 ;  /* 0x3f80000041417421 */ /* 0x004fe40000010000 */
[----:B------:R-:W-:Y:S04]  /*4b60*/  STG.E.U16 desc[UR8][R76.64], R67 ;  /* 0x000000434c007986 */ /* 0x000fe8000c101508 */
[----:B------:R-:W-:Y:S01]  /*4b70*/  STG.E.U16 desc[UR8][R76.64+0x4], R101 ;  /* 0x000004654c007986 */ /* 0x000fe2000c101508 */
[----:B------:R-:W2:Y:S01]  /*4b80*/  MUFU.EX2 R64, R64 ;  /* 0x0000004000407308 */ /* 0x000ea20000000800 */
[----:B-1----:R-:W-:Y:S01]  /*4b90*/  FMUL.FTZ R135, R38, R135 ;  /* 0x0000008726877220 */ /* 0x002fe20000410000 */
[----:B------:R-:W-:Y:S01]  /*4ba0*/  PRMT R38, R67, 0x7632, R38 ;  /* 0x0000763243267816 */ /* 0x000fe20000000026 */
[----:B------:R1:W-:Y:S03]  /*4bb0*/  STG.E.U16 desc[UR8][R76.64+0x6], R8 ;  /* 0x000006084c007986 */ /* 0x0003e6000c101508 */
[----:B------:R-:W-:Y:S01]  /*4bc0*/  F2FP.F16.F32.PACK_AB R134, R135, R134 ;  /* 0x000000868786723e */ /* 0x000fe200000000ff */
[----:B------:R-:W-:Y:S01]  /*4bd0*/  STG.E.U16 desc[UR8][R76.64+0x2], R38 ;  /* 0x000002264c007986 */ /* 0x000fe2000c101508 */
[----:B------:R3:W4:Y:S01]  /*4be0*/  MUFU.RCP R153, R150 ;  /* 0x0000009600997308 */ /* 0x0007220000001000 */
[----:B0-----:R-:W-:-:S02]  /*4bf0*/  FADD.FTZ R61, R61, 1 ;  /* 0x3f8000003d3d7421 */ /* 0x001fc40000010000 */
[----:B------:R0:W-:Y:S01]  /*4c00*/  STG.E.U16 desc[UR8][R78.64+0x6], R10 ;  /* 0x0000060a4e007986 */ /* 0x0001e2000c101508 */
[----:B-1----:R-:W-:-:S04]  /*4c10*/  PRMT R8, R109, 0x7632, R8 ;  /* 0x000076326d087816 */ /* 0x002fc80000000008 */
[----:B------:R-:W1:Y:S01]  /*4c20*/  MUFU.EX2 R66, R66 ;  /* 0x0000004200427308 */ /* 0x000e620000000800 */
[-C--:B---3--:R-:W-:Y:S01]  /*4c30*/  IADD3.X R150, RZ, R98.reuse, RZ, P2, !PT ;  /* 0x00000062ff967210 */ /* 0x088fe200017fe4ff */
[----:B--2---:R-:W-:Y:S01]  /*4c40*/  FADD.FTZ R64, R64, 1 ;  /* 0x3f80000040407421 */ /* 0x004fe20000010000 */
[C---:B------:R-:W-:Y:S01]  /*4c50*/  LEA R94, P2, R95.reuse, UR6, 0x1 ;  /* 0x000000065f5e7c11 */ /* 0x040fe2000f8408ff */
[----:B------:R-:W-:Y:S03]  /*4c60*/  STG.E.U16 desc[UR8][R78.64], R103 ;  /* 0x000000674e007986 */ /* 0x000fe6000c101508 */
[----:B------:R-:W-:Y:S01]  /*4c70*/  LEA.HI.X R95, R95, UR7, R150, 0x1, P2 ;  /* 0x000000075f5f7c11 */ /* 0x000fe200090f0c96 */
[----:B------:R-:W2:Y:S01]  /*4c80*/  MUFU.RCP R111, R111 ;  /* 0x0000006f006f7308 */ /* 0x000ea20000001000 */
[----:B------:R-:W-:Y:S01]  /*4c90*/  IADD3.X R150, RZ, R98, RZ, P1, !PT ;  /* 0x00000062ff967210 */ /* 0x000fe20000ffe4ff */
[----:B----4-:R-:W-:Y:S01]  /*4ca0*/  FMUL.FTZ R153, R40, R153 ;  /* 0x0000009928997220 */ /* 0x010fe20000410000 */
[----:B------:R-:W-:Y:S01]  /*4cb0*/  LEA R96, P1, R97, UR6, 0x1 ;  /* 0x0000000661607c11 */ /* 0x000fe2000f8208ff */
[----:B------:R-:W-:Y:S01]  /*4cc0*/  STG.E.U16 desc[UR8][R78.64+0x4], R105 ;  /* 0x000004694e007986 */ /* 0x000fe2000c101508 */
[----:B------:R-:W-:-:S02]  /*4cd0*/  LEA R98, P0, R6, UR6, 0x1 ;  /* 0x0000000606627c11 */ /* 0x000fc4000f8008ff */
[----:B------:R-:W-:Y:S01]  /*4ce0*/  LEA.HI.X R97, R97, UR7, R150, 0x1, P1 ;  /* 0x0000000761617c11 */ /* 0x000fe200088f0c96 */
[----:B------:R-:W3:Y:S01]  /*4cf0*/  MUFU.RCP R114, R114 ;  /* 0x0000007200727308 */ /* 0x000ee20000001000 */
[----:B------:R-:W-:Y:S01]  /*4d00*/  FADD.FTZ R150, R99, 1 ;  /* 0x3f80000063967421 */ /* 0x000fe20000010000 */
[----:B------:R-:W-:Y:S01]  /*4d10*/  LEA.HI.X R99, R6, UR7, R145, 0x1, P0 ;  /* 0x0000000706637c11 */ /* 0x000fe200080f0c91 */
[----:B------:R-:W-:Y:S01]  /*4d20*/  FADD.FTZ R6, R60, 1 ;  /* 0x3f8000003c067421 */ /* 0x000fe20000010000 */
[----:B-1----:R-:W-:Y:S01]  /*4d30*/  FADD.FTZ R66, R66, 1 ;  /* 0x3f80000042427421 */ /* 0x002fe20000010000 */
[----:B------:R-:W-:Y:S02]  /*4d40*/  PRMT R40, R107, 0x7632, R40 ;  /* 0x000076326b287816 */ /* 0x000fe40000000028 */
[----:B0-----:R-:W-:Y:S01]  /*4d50*/  PRMT R10, R113, 0x7632, R10 ;  /* 0x00007632710a7816 */ /* 0x001fe2000000000a */
[----:B------:R-:W0:Y:S01]  /*4d60*/  MUFU.RCP R115, R115 ;  /* 0x0000007300737308 */ /* 0x000e220000001000 */
[----:B--2---:R-:W-:Y:S01]  /*4d70*/  FMUL.FTZ R111, R16, R111 ;  /* 0x0000006f106f7220 */ /* 0x004fe20000410000 */
[----:B------:R-:W-:-:S04]  /*4d80*/  IADD3 R7, P0, R7, 0x25, RZ ;  /* 0x0000002507077810 */ /* 0x000fc80007f1e0ff */
[----:B------:R-:W-:Y:S02]  /*4d90*/  IADD3.X R4, RZ, R4, RZ, P0, !PT ;  /* 0x00000004ff047210 */ /* 0x000fe400007fe4ff */
[----:B------:R-:W1:Y:S01]  /*4da0*/  MUFU.RCP R118, R118 ;  /* 0x0000007600767308 */ /* 0x000e620000001000 */
[----:B---3--:R-:W-:Y:S01]  /*4db0*/  FMUL.FTZ R114, R15, R114 ;  /* 0x000000720f727220 */ /* 0x008fe20000410000 */
[----:B------:R-:W-:-:S04]  /*4dc0*/  ISETP.GE.U32.AND P0, PT, R7, UR10, PT ;  /* 0x0000000a07007c0c */ /* 0x000fc8000bf06070 */
[----:B------:R-:W-:Y:S02]  /*4dd0*/  F2FP.F16.F32.PACK_AB R111, R114, R111 ;  /* 0x0000006f726f723e */ /* 0x000fe400000000ff */
[----:B------:R-:W2:Y:S01]  /*4de0*/  MUFU.RCP R120, R120 ;  /* 0x0000007800787308 */ /* 0x000ea20000001000 */
[----:B0-----:R-:W-:Y:S01]  /*4df0*/  FMUL.FTZ R115, R12, R115 ;  /* 0x000000730c737220 */ /* 0x001fe20000410000 */
[----:B------:R-:W-:-:S06]  /*4e00*/  ISETP.GE.AND.EX P0, PT, R4, UR5, PT, P0 ;  /* 0x0000000504007c0c */ /* 0x000fcc000bf06300 */
[----:B------:R-:W0:Y:S01]  /*4e10*/  MUFU.RCP R122, R122 ;  /* 0x0000007a007a7308 */ /* 0x000e220000001000 */
[----:B-1----:R-:W-:-:S05]  /*4e20*/  FMUL.FTZ R118, R11, R118 ;  /* 0x000000760b767220 */ /* 0x002fca0000410000 */
[----:B------:R-:W-:Y:S02]  /*4e30*/  F2FP.F16.F32.PACK_AB R115, R118, R115 ;  /* 0x000000737673723e */ /* 0x000fe400000000ff */
[----:B------:R-:W1:Y:S01]  /*4e40*/  MUFU.RCP R125, R125 ;  /* 0x0000007d007d7308 */ /* 0x000e620000001000 */
[----:B--2---:R-:W-:-:S05]  /*4e50*/  FMUL.FTZ R120, R9, R120 ;  /* 0x0000007809787220 */ /* 0x004fca0000410000 */
[----:B------:R-:W-:Y:S02]  /*4e60*/  F2FP.F16.F32.PACK_AB R117, R120, R117 ;  /* 0x000000757875723e */ /* 0x000fe400000000ff */
[----:B------:R-:W2:Y:S01]  /*4e70*/  MUFU.RCP R138, R138 ;  /* 0x0000008a008a7308 */ /* 0x000ea20000001000 */
[----:B0-----:R-:W-:-:S07]  /*4e80*/  FMUL.FTZ R122, R31, R122 ;  /* 0x0000007a1f7a7220 */ /* 0x001fce0000410000 */
[----:B------:R-:W0:Y:S01]  /*4e90*/  MUFU.RCP R121, R121 ;  /* 0x0000007900797308 */ /* 0x000e220000001000 */
[----:B-1----:R-:W-:-:S05]  /*4ea0*/  FMUL.FTZ R125, R32, R125 ;  /* 0x0000007d207d7220 */ /* 0x002fca0000410000 */
[----:B------:R-:W-:Y:S02]  /*4eb0*/  F2FP.F16.F32.PACK_AB R122, R125, R122 ;  /* 0x0000007a7d7a723e */ /* 0x000fe400000000ff */
[----:B------:R-:W1:Y:S01]  /*4ec0*/  MUFU.RCP R128, R128 ;  /* 0x0000008000807308 */ /* 0x000e620000001000 */
[----:B--2---:R-:W-:Y:S01]  /*4ed0*/  FMUL.FTZ R138, R39, R138 ;  /* 0x0000008a278a7220 */ /* 0x004fe20000410000 */
[----:B------:R-:W-:-:S05]  /*4ee0*/  PRMT R39, R103, 0x7632, R39 ;  /* 0x0000763267277816 */ /* 0x000fca0000000027 */
[----:B------:R-:W-:Y:S01]  /*4ef0*/  STG.E.U16 desc[UR8][R78.64+0x2], R39 ;  /* 0x000002274e007986 */ /* 0x000fe2000c101508 */
[----:B------:R-:W2:Y:S01]  /*4f00*/  MUFU.RCP R149, R146 ;  /* 0x0000009200957308 */ /* 0x000ea20000001000 */
[----:B0-----:R-:W-:Y:S02]  /*4f10*/  FMUL.FTZ R30, R30, R121 ;  /* 0x000000791e1e7220 */ /* 0x001fe40000410000 */
[----:B------:R-:W-:Y:S03]  /*4f20*/  STG.E.U16 desc[UR8][R80.64], R107 ;  /* 0x0000006b50007986 */ /* 0x000fe6000c101508 */
[----:B------:R-:W-:Y:S01]  /*4f30*/  F2FP.F16.F32.PACK_AB R30, R30, R119 ;  /* 0x000000771e1e723e */ /* 0x000fe200000000ff */
[----:B------:R-:W-:Y:S01]  /*4f40*/  STG.E.U16 desc[UR8][R80.64+0x2], R40 ;  /* 0x0000022850007986 */ /* 0x000fe2000c101508 */
[----:B------:R-:W0:Y:S01]  /*4f50*/  MUFU.RCP R146, R139 ;  /* 0x0000008b00927308 */ /* 0x000e220000001000 */
[----:B-1----:R-:W-:-:S02]  /*4f60*/  FMUL.FTZ R128, R33, R128 ;  /* 0x0000008021807220 */ /* 0x002fc40000410000 */
[----:B------:R-:W-:Y:S03]  /*4f70*/  STG.E.U16 desc[UR8][R80.64+0x4], R109 ;  /* 0x0000046d50007986 */ /* 0x000fe6000c101508 */
[----:B------:R-:W-:Y:S01]  /*4f80*/  F2FP.F16.F32.PACK_AB R128, R131, R128 ;  /* 0x000000808380723e */ /* 0x000fe200000000ff */
[----:B------:R1:W-:Y:S01]  /*4f90*/  STG.E.U16 desc[UR8][R80.64+0x6], R8 ;  /* 0x0000060850007986 */ /* 0x0003e2000c101508 */
[----:B------:R-:W3:Y:S01]  /*4fa0*/  MUFU.RCP R13, R63 ;  /* 0x0000003f000d7308 */ /* 0x000ee20000001000 */
[----:B--2---:R-:W-:Y:S02]  /*4fb0*/  FMUL.FTZ R46, R46, R149 ;  /* 0x000000952e2e7220 */ /* 0x004fe40000410000 */
[----:B------:R2:W-:Y:S03]  /*4fc0*/  STG.E.U16 desc[UR8][R82.64+0x6], R10 ;  /* 0x0000060a52007986 */ /* 0x0005e6000c101508 */
[----:B------:R-:W-:Y:S01]  /*4fd0*/  F2FP.F16.F32.PACK_AB R46, R46, R153 ;  /* 0x000000992e2e723e */ /* 0x000fe200000000ff */
[----:B------:R-:W-:Y:S01]  /*4fe0*/  STG.E.U16 desc[UR8][R82.64], R111 ;  /* 0x0000006f52007986 */ /* 0x000fe2000c101508 */
[----:B------:R-:W4:Y:S01]  /*4ff0*/  MUFU.RCP R136, R136 ;  /* 0x0000008800887308 */ /* 0x000f220000001000 */
[----:B0-----:R-:W-:Y:S01]  /*5000*/  FMUL.FTZ R146, R41, R146 ;  /* 0x0000009229927220 */ /* 0x001fe20000410000 */
[----:B------:R-:W-:Y:S01]  /*5010*/  PRMT R41, R111, 0x7632, R41 ;  /* 0x000076326f297816 */ /* 0x000fe20000000029 */
[----:B------:R-:W-:Y:S01]  /*5020*/  STG.E.U16 desc[UR8][R82.64+0x4], R113 ;  /* 0x0000047152007986 */ /* 0x000fe2000c101508 */
[----:B-1----:R-:W-:-:S02]  /*5030*/  PRMT R8, R117, 0x7632, R8 ;  /* 0x0000763275087816 */ /* 0x002fc40000000008 */
[----:B--2---:R-:W-:Y:S02]  /*5040*/  PRMT R10, R122, 0x7632, R10 ;  /* 0x000076327a0a7816 */ /* 0x004fe4000000000a */
[----:B------:R-:W0:Y:S01]  /*5050*/  MUFU.RCP R137, R137 ;  /* 0x0000008900897308 */ /* 0x000e220000001000 */
[----:B---3--:R-:W-:Y:S01]  /*5060*/  FMUL.FTZ R13, R42, R13 ;  /* 0x0000000d2a0d7220 */ /* 0x008fe20000410000 */
[----:B------:R-:W-:Y:S01]  /*5070*/  PRMT R42, R115, 0x7632, R42 ;  /* 0x00007632732a7816 */ /* 0x000fe2000000002a */
[----:B------:R-:W-:Y:S04]  /*5080*/  STG.E.U16 desc[UR8][R82.64+0x2], R41 ;  /* 0x0000022952007986 */ /* 0x000fe8000c101508 */
[----:B------:R-:W-:Y:S01]  /*5090*/  STG.E.U16 desc[UR8][R84.64], R115 ;  /* 0x0000007354007986 */ /* 0x000fe2000c101508 */
[----:B------:R-:W1:Y:S01]  /*50a0*/  MUFU.RCP R140, R140 ;  /* 0x0000008c008c7308 */ /* 0x000e620000001000 */
[----:B----4-:R-:W-:Y:S01]  /*50b0*/  FMUL.FTZ R136, R43, R136 ;  /* 0x000000882b887220 */ /* 0x010fe20000410000 */
[----:B------:R-:W-:Y:S01]  /*50c0*/  PRMT R43, R30, 0x7632, R43 ;  /* 0x000076321e2b7816 */ /* 0x000fe2000000002b */
[----:B------:R-:W-:Y:S04]  /*50d0*/  STG.E.U16 desc[UR8][R84.64+0x2], R42 ;  /* 0x0000022a54007986 */ /* 0x000fe8000c101508 */
[----:B------:R-:W-:Y:S01]  /*50e0*/  STG.E.U16 desc[UR8][R84.64+0x4], R117 ;  /* 0x0000047554007986 */ /* 0x000fe2000c101508 */
[----:B------:R-:W2:Y:S01]  /*50f0*/  MUFU.RCP R142, R142 ;  /* 0x0000008e008e7308 */ /* 0x000ea20000001000 */
[----:B0-----:R-:W-:Y:S01]  /*5100*/  FMUL.FTZ R137, R44, R137 ;  /* 0x000000892c897220 */ /* 0x001fe20000410000 */
[----:B------:R-:W-:Y:S01]  /*5110*/  PRMT R44, R128, 0x7632, R44 ;  /* 0x00007632802c7816 */ /* 0x000fe2000000002c */
[----:B------:R0:W-:Y:S03]  /*5120*/  STG.E.U16 desc[UR8][R84.64+0x6], R8 ;  /* 0x0000060854007986 */ /* 0x0001e6000c101508 */
[----:B------:R-:W-:Y:S01]  /*5130*/  F2FP.F16.F32.PACK_AB R136, R137, R136 ;  /* 0x000000888988723e */ /* 0x000fe200000000ff */
[----:B------:R3:W-:Y:S01]  /*5140*/  STG.E.U16 desc[UR8][R86.64+0x6], R10 ;  /* 0x0000060a56007986 */ /* 0x0007e2000c101508 */
[----:B------:R-:W4:Y:S01]  /*5150*/  MUFU.RCP R152, R152 ;  /* 0x0000009800987308 */ /* 0x000f220000001000 */
[----:B-1----:R-:W-:-:S02]  /*5160*/  FMUL.FTZ R45, R45, R140 ;  /* 0x0000008c2d2d7220 */ /* 0x002fc40000410000 */
[----:B------:R-:W-:Y:S03]  /*5170*/  STG.E.U16 desc[UR8][R86.64], R30 ;  /* 0x0000001e56007986 */ /* 0x000fe6000c101508 */
[----:B------:R-:W-:Y:S01]  /*5180*/  F2FP.F16.F32.PACK_AB R45, R45, R138 ;  /* 0x0000008a2d2d723e */ /* 0x000fe200000000ff */
[----:B------:R-:W-:Y:S01]  /*5190*/  STG.E.U16 desc[UR8][R86.64+0x2], R43 ;  /* 0x0000022b56007986 */ /* 0x000fe2000c101508 */
[----:B------:R-:W1:Y:S01]  /*51a0*/  MUFU.RCP R155, R155 ;  /* 0x0000009b009b7308 */ /* 0x000e620000001000 */
[----:B--2---:R-:W-:Y:S01]  /*51b0*/  FMUL.FTZ R142, R49, R142 ;  /* 0x0000008e318e7220 */ /* 0x004fe20000410000 */
[----:B0-----:R-:W-:Y:S01]  /*51c0*/  PRMT R8, R132, 0x7632, R8 ;  /* 0x0000763284087816 */ /* 0x001fe20000000008 */
[----:B------:R-:W-:Y:S01]  /*51d0*/  STG.E.U16 desc[UR8][R86.64+0x4], R122 ;  /* 0x0000047a56007986 */ /* 0x000fe2000c101508 */
[----:B---3--:R-:W-:-:S03]  /*51e0*/  PRMT R10, R134, 0x7632, R10 ;  /* 0x00007632860a7816 */ /* 0x008fc6000000000a */
[----:B------:R-:W-:Y:S01]  /*51f0*/  STG.E.U16 desc[UR8][R88.64], R128 ;  /* 0x0000008058007986 */ /* 0x000fe2000c101508 */
[----:B------:R-:W0:Y:S01]  /*5200*/  MUFU.RCP R143, R143 ;  /* 0x0000008f008f7308 */ /* 0x000e220000001000 */
[----:B----4-:R-:W-:Y:S02]  /*5210*/  FMUL.FTZ R53, R53, R152 ;  /* 0x0000009835357220 */ /* 0x010fe40000410000 */
[----:B------:R-:W-:Y:S03]  /*5220*/  STG.E.U16 desc[UR8][R88.64+0x2], R44 ;  /* 0x0000022c58007986 */ /* 0x000fe6000c101508 */
[----:B------:R-:W-:Y:S01]  /*5230*/  F2FP.F16.F32.PACK_AB R53, R53, R142 ;  /* 0x0000008e3535723e */ /* 0x000fe200000000ff */
[----:B------:R-:W-:Y:S01]  /*5240*/  STG.E.U16 desc[UR8][R88.64+0x4], R132 ;  /* 0x0000048458007986 */ /* 0x000fe2000c101508 */
[----:B------:R-:W2:Y:S01]  /*5250*/  MUFU.RCP R150, R150 ;  /* 0x0000009600967308 */ /* 0x000ea20000001000 */
[----:B-1----:R-:W-:Y:S01]  /*5260*/  FMUL.FTZ R155, R50, R155 ;  /* 0x0000009b329b7220 */ /* 0x002fe20000410000 */
[----:B------:R-:W-:Y:S01]  /*5270*/  PRMT R12, R53, 0x7632, R12 ;  /* 0x00007632350c7816 */ /* 0x000fe2000000000c */
[----:B------:R1:W-:Y:S04]  /*5280*/  STG.E.U16 desc[UR8][R88.64+0x6], R8 ;  /* 0x0000060858007986 */ /* 0x0003e8000c101508 */
[----:B------:R3:W-:Y:S01]  /*5290*/  STG.E.U16 desc[UR8][R90.64+0x2], R10 ;  /* 0x0000020a5a007986 */ /* 0x0007e2000c101508 */
[----:B------:R-:W4:Y:S01]  /*52a0*/  MUFU.RCP R6, R6 ;  /* 0x0000000600067308 */ /* 0x000f220000001000 */
[----:B0-----:R-:W-:-:S02]  /*52b0*/  FMUL.FTZ R54, R54, R143 ;  /* 0x0000008f36367220 */ /* 0x001fc40000410000 */
[----:B------:R-:W-:Y:S03]  /*52c0*/  STG.E.U16 desc[UR8][R90.64], R134 ;  /* 0x000000865a007986 */ /* 0x000fe6000c101508 */
[----:B------:R-:W-:Y:S01]  /*52d0*/  F2FP.F16.F32.PACK_AB R54, R54, R155 ;  /* 0x0000009b3636723e */ /* 0x000fe200000000ff */
[----:B------:R-:W-:Y:S01]  /*52e0*/  STG.E.U16 desc[UR8][R90.64+0x4], R136 ;  /* 0x000004885a007986 */ /* 0x000fe2000c101508 */
[----:B------:R-:W0:Y:S01]  /*52f0*/  MUFU.RCP R20, R61 ;  /* 0x0000003d00147308 */ /* 0x000e220000001000 */
[----:B--2---:R-:W-:Y:S01]  /*5300*/  FMUL.FTZ R47, R47, R150 ;  /* 0x000000962f2f7220 */ /* 0x004fe20000410000 */
[----:B-1----:R-:W-:Y:S02]  /*5310*/  PRMT R8, R45, 0x7632, R8 ;  /* 0x000076322d087816 */ /* 0x002fe40000000008 */
[----:B---3--:R-:W-:Y:S02]  /*5320*/  PRMT R10, R46, 0x7632, R10 ;  /* 0x000076322e0a7816 */ /* 0x008fe4000000000a */
[----:B------:R-:W-:-:S02]  /*5330*/  F2FP.F16.F32.PACK_AB R47, R47, R146 ;  /* 0x000000922f2f723e */ /* 0x000fc400000000ff */
[----:B------:R-:W1:Y:S01]  /*5340*/  MUFU.RCP R9, R64 ;  /* 0x0000004000097308 */ /* 0x000e620000001000 */
[----:B----4-:R-:W-:-:S07]  /*5350*/  FMUL.FTZ R6, R51, R6 ;  /* 0x0000000633067220 */ /* 0x010fce0000410000 */
[----:B------:R-:W2:Y:S01]  /*5360*/  MUFU.RCP R65, R65 ;  /* 0x0000004100417308 */ /* 0x000ea20000001000 */
[----:B0-----:R-:W-:-:S05]  /*5370*/  FMUL.FTZ R55, R55, R20 ;  /* 0x0000001437377220 */ /* 0x001fca0000410000 */
[----:B------:R-:W-:Y:S02]  /*5380*/  F2FP.F16.F32.PACK_AB R6, R55, R6 ;  /* 0x000000063706723e */ /* 0x000fe400000000ff */
[----:B------:R-:W0:Y:S01]  /*5390*/  MUFU.RCP R11, R66 ;  /* 0x00000042000b7308 */ /* 0x000e220000001000 */
[----:B-1----:R-:W-:-:S05]  /*53a0*/  FMUL.FTZ R48, R48, R9 ;  /* 0x0000000930307220 */ /* 0x002fca0000410000 */
[----:B------:R-:W-:Y:S01]  /*53b0*/  F2FP.F16.F32.PACK_AB R13, R48, R13 ;  /* 0x0000000d300d723e */ /* 0x000fe200000000ff */
[----:B--2---:R-:W-:-:S03]  /*53c0*/  FMUL.FTZ R52, R52, R65 ;  /* 0x0000004134347220 */ /* 0x004fc60000410000 */
[----:B------:R-:W-:Y:S01]  /*53d0*/  PRMT R49, R13, 0x7632, R49 ;  /* 0x000076320d317816 */ /* 0x000fe20000000031 */
[----:B0-----:R-:W-:Y:S01]  /*53e0*/  FMUL.FTZ R9, R56, R11 ;  /* 0x0000000b38097220 */ /* 0x001fe20000410000 */
[----:B------:R-:W-:-:S04]  /*53f0*/  PRMT R11, R136, 0x7632, R11 ;  /* 0x00007632880b7816 */ /* 0x000fc8000000000b */
[----:B------:R-:W-:Y:S01]  /*5400*/  F2FP.F16.F32.PACK_AB R9, R9, R52 ;  /* 0x000000340909723e */ /* 0x000fe200000000ff */
        /* <DEDUP_REMOVED lines=8> */
[----:B------:R1:W-:Y:S01]  /*5490*/  STG.E.U16 desc[UR8][R94.64], R46 ;  /* 0x0000002e5e007986 */ /* 0x0003e2000c101508 */
[----:B0-----:R-:W-:-:S03]  /*54a0*/  PRMT R12, R6, 0x7632, R12 ;  /* 0x00007632060c7816 */ /* 0x001fc6000000000c */
[----:B------:R1:W-:Y:S01]  /*54b0*/  STG.E.U16 desc[UR8][R94.64+0x4], R54 ;  /* 0x000004365e007986 */ /* 0x0003e2000c101508 */
[----:B--2---:R-:W-:-:S03]  /*54c0*/  PRMT R10, R9, 0x7632, R10 ;  /* 0x00007632090a7816 */ /* 0x004fc6000000000a */
        /* <DEDUP_REMOVED lines=11> */
.L_x_3725:
        /* <DEDUP_REMOVED lines=16> */
.L_x_3818:


//--------------------- .text._ZN13group_norm_v214gn_cuda_kernelI6__halfLi320ELi3ELi16ELi80ELi256ELb1ELi64ELi320ELi320ELi4ELb1ELi87ELb0ELb0ENS_16CompileConditionILi900EEEEEvPT_PKS4_S7_S7_flPfS8_Pj --------------------------
	.section	.text._ZN13group_norm_v214gn_cuda_kernelI6__halfLi320ELi3ELi16ELi80ELi256ELb1ELi64ELi320ELi320ELi4ELb1ELi87ELb0ELb0ENS_16CompileConditionILi900EEEEEvPT_PKS4_S7_S7_flPfS8_Pj,"ax",@progbits
	.align	128
        .global         _ZN13group_norm_v214gn_cuda_kernelI6__halfLi320ELi3ELi16ELi80ELi256ELb1ELi64ELi320ELi320ELi4ELb1ELi87ELb0ELb0ENS_16CompileConditionILi900EEEEEvPT_PKS4_S7_S7_flPfS8_Pj
        .type           _ZN13group_norm_v214gn_cuda_kernelI6__halfLi320ELi3ELi16ELi80ELi256ELb1ELi64ELi320ELi320ELi4ELb1ELi87ELb0ELb0ENS_16CompileConditionILi900EEEEEvPT_PKS4_S7_S7_flPfS8_Pj,@function
        .size           _ZN13group_norm_v214gn_cuda_kernelI6__halfLi320ELi3ELi16ELi80ELi256ELb1ELi64ELi320ELi320ELi4ELb1ELi87ELb0ELb0ENS_16CompileConditionILi900EEEEEvPT_PKS4_S7_S7_flPfS8_Pj,(.L_x_3819 - _ZN13group_norm_v214gn_cuda_kernelI6__halfLi320ELi3ELi16ELi80ELi256ELb1ELi64ELi320ELi320ELi4ELb1ELi87ELb0ELb0ENS_16CompileConditionILi900EEEEEvPT_PKS4_S7_S7_flPfS8_Pj)
        .other          _ZN13group_norm_v214gn_cuda_kernelI6__halfLi320ELi3ELi16ELi80ELi256ELb1ELi64ELi320ELi320ELi4ELb1ELi87ELb0ELb0ENS_16CompileConditionILi900EEEEEvPT_PKS4_S7_S7_flPfS8_Pj,@"STO_CUDA_ENTRY STV_DEFAULT"
_ZN13group_norm_v214gn_cuda_kernelI6__halfLi320ELi3ELi16ELi80ELi256ELb1ELi64ELi320ELi320ELi4ELb1ELi87ELb0ELb0ENS_16CompileConditionILi900EEEEEvPT_PKS4_S7_S7_flPfS8_Pj:
.text._ZN13group_norm_v214gn_cuda_kernelI6__halfLi320ELi3ELi16ELi80ELi256ELb1ELi64ELi320ELi320ELi4ELb1ELi87ELb0ELb0ENS_16CompileConditionILi900EEEEEvPT_PKS4_S7_S7_flPfS8_Pj:
        /* <DEDUP_REMOVED lines=17> */
[----:B0-----:R-:W-:-:S05]  /*0110*/  IMAD.WIDE.U32 R2, R4, -0x33333333, RZ ;  /* 0xcccccccd04027825 */ /* 0x001fca00078e00ff */
[----:B------:R-:W-:Y:S02]  /*0120*/  SHF.R.U32.HI R7, RZ, 0x6, R3 ;  /* 0x00000006ff077819 */ /* 0x000fe40000011603 */
[----:B-1----:R-:W-:-:S03]  /*0130*/  LEA R3, R5, R0, 0x18 ;  /* 0x0000000005037211 */ /* 0x002fc600078ec0ff */
[----:B------:R-:W-:-:S04]  /*0140*/  IMAD R0, R7, -0x50, R4 ;  /* 0xffffffb007007824 */ /* 0x000fc800078e0204 */
[----:B------:R-:W-:-:S05]  /*0150*/  IMAD R0, R0, 0x28, R3 ;  /* 0x0000002800007824 */ /* 0x000fca00078e0203 */
[----:B------:R-:W-:-:S05]  /*0160*/  LEA R0, R7, R0, 0x3 ;  /* 0x0000000007007211 */ /* 0x000fca00078e18ff */
[----:B------:R0:W-:Y:S02]  /*0170*/  STL [R1+0x108], R0 ;  /* 0x0001080001007387 */ /* 0x0001e40000100800 */
.L_x_3734:
[----:B-1----:R-:W1:Y:S01]  /*0180*/  S2R R58, SR_TID.X ;  /* 0x00000000003a7919 */ /* 0x002e620000002100 */
[----:B------:R-:W-:Y:S01]  /*0190*/  ULOP3.LUT UR6, UR9, 0x3, URZ, 0xc0, !UPT ;  /* 0x0000000309067892 */ /* 0x000fe2000f8ec03f */
[----:B------:R-:W2:Y:S01]  /*01a0*/  LDC.64 R40, c[0x0][0x228] ;  /* 0x00008a00ff287b82 */ /* 0x000ea20000000a00 */
[----:B------:R-:W-:Y:S01]  /*01b0*/  USHF.R.U64 UR15, UR9, 0x2, UR5 ;  /* 0x00000002090f7899 */ /* 0x000fe20008001205 */
[----:B0-----:R-:W0:Y:S01]  /*01c0*/  S2R R0, SR_CTAID.X ;  /* 0x0000000000007919 */ /* 0x001e220000002500 */
[----:B------:R-:W-:Y:S02]  /*01d0*/  UIMAD UR12, UR6, 0x140, URZ ;  /* 0x00000140060c78a4 */ /* 0x000fe4000f8e023f */
[----:B------:R-:W-:Y:S02]  /*01e0*/  USHF.R.U32.HI UR6, URZ, 0x2, UR5 ;  /* 0x000000023f067899 */ /* 0x000fe40008011605 */
[----:B------:R-:W-:Y:S01]  /*01f0*/  MOV R29, UR15 ;  /* 0x0000000f001d7c02 */ /* 0x000fe20008000f00 */
[----:B------:R-:W-:Y:S01]  /*0200*/  ULDC.64 UR20, c[0x0][0x218] ;  /* 0x0000860000147ab9 */ /* 0x000fe20000000a00 */
[----:B------:R-:W-:Y:S01]  /*0210*/  UIMAD UR11, UR6, 0x50000, URZ ;  /* 0x00050000060b78a4 */ /* 0x000fe2000f8e023f */
[----:B-1----:R-:W-:Y:S01]  /*0220*/  IMAD.WIDE.U32 R2, R58, -0x33333333, RZ ;  /* 0xcccccccd3a027825 */ /* 0x002fe200078e00ff */
[----:B0-----:R-:W-:-:S04]  /*0230*/  SHF.L.U32 R0, R0, 0x6, RZ ;  /* 0x0000000600007819 */ /* 0x001fc800000006ff */
[----:B------:R-:W-:Y:S02]  /*0240*/  SHF.R.U32.HI R3, RZ, 0x6, R3 ;  /* 0x00000006ff037819 */ /* 0x000fe40000011603 */
[----:B------:R-:W-:-:S03]  /*0250*/  LOP3.LUT R0, R0, 0xc0, RZ, 0xc0, !PT ;  /* 0x000000c000007812 */ /* 0x000fc600078ec0ff */
[----:B------:R-:W-:Y:S01]  /*0260*/  IMAD R4, R3, -0x50, R58 ;  /* 0xffffffb003047824 */ /* 0x000fe200078e023a */
[----:B------:R-:W-:-:S04]  /*0270*/  IADD3 R0, R0, R3, RZ ;  /* 0x0000000300007210 */ /* 0x000fc80007ffe0ff */
[----:B------:R-:W-:Y:S01]  /*0280*/  LEA R26, R4, UR12, 0x2 ;  /* 0x0000000c041a7c11 */ /* 0x000fe2000f8e10ff */
[----:B------:R-:W-:Y:S01]  /*0290*/  IMAD R2, R0, 0x500, RZ ;  /* 0x0000050000027824 */ /* 0x000fe200078e02ff */
[----:B------:R0:W-:Y:S02]  /*02a0*/  STL [R1], R4 ;  /* 0x0000000401007387 */ /* 0x0001e40000100800 */
[--C-:B------:R-:W-:Y:S02]  /*02b0*/  SHF.R.S32.HI R27, RZ, 0x1f, R26.reuse ;  /* 0x0000001fff1b7819 */ /* 0x100fe4000001141a */
[----:B------:R-:W-:Y:S01]  /*02c0*/  IADD3 R5, R2, 0x1400, RZ ;  /* 0x0000140002057810 */ /* 0x000fe20007ffe0ff */
[----:B------:R-:W-:-:S05]  /*02d0*/  IMAD.WIDE.U32 R28, R29, 0x50000, R26 ;  /* 0x000500001d1c7825 */ /* 0x000fca00078e001a */
[----:B------:R-:W-:Y:S02]  /*02e0*/  IADD3 R0, R29, UR11, RZ ;  /* 0x0000000b1d007c10 */ /* 0x000fe4000fffe0ff */
[----:B------:R-:W-:-:S04]  /*02f0*/  IADD3 R3, P0, R2, R28, RZ ;  /* 0x0000001c02037210 */ /* 0x000fc80007f1e0ff */
[----:B0-----:R-:W-:Y:S02]  /*0300*/  IADD3.X R4, RZ, R0, RZ, P0, !PT ;  /* 0x00000000ff047210 */ /* 0x001fe400007fe4ff */
[----:B------:R-:W-:-:S04]  /*0310*/  LEA R38, P0, R3, UR20, 0x1 ;  /* 0x0000001403267c11 */ /* 0x000fc8000f8008ff */
[----:B------:R-:W-:Y:S02]  /*0320*/  LEA.HI.X R39, R3, UR21, R4, 0x1, P0 ;  /* 0x0000001503277c11 */ /* 0x000fe400080f0c04 */
[----:B------:R-:W-:-:S04]  /*0330*/  IADD3 R3, P0, R5, R28, RZ ;  /* 0x0000001c05037210 */ /* 0x000fc80007f1e0ff */
[----:B------:R-:W3:Y:S01]  /*0340*/  LDG.E.64.CONSTANT R38, desc[UR16][R38.64] ;  /* 0x0000001026267981 */ /* 0x000ee2000c1e9b00 */
        /* <DEDUP_REMOVED lines=44> */
[----:B------:R0:W-:Y:S01]  /*0610*/  STL [R1+0x20], R5 ;  /* 0x0000200501007387 */ /* 0x0001e20000100800 */
[----:B------:R-:W-:Y:S02]  /*0620*/  IADD3 R7, R2, 0xa000, RZ ;  /* 0x0000a00002077810 */ /* 0x000fe40007ffe0ff */
[----:B0-----:R-:W-:Y:S02]  /*0630*/  LEA.HI.X R5, R3, UR21, R6, 0x1, P0 ;  /* 0x0000001503057c11 */ /* 0x001fe400080f0c06 */
[----:B------:R-:W-:-:S04]  /*0640*/  IADD3 R3, P0, R7, R28, RZ ;  /* 0x0000001c07037210 */ /* 0x000fc80007f1e0ff */
[----:B------:R-:W4:Y:S01]  /*0650*/  LDG.E.64.CONSTANT R4, desc[UR16][R4.64] ;  /* 0x0000001004047981 */ /* 0x000f22000c1e9b00 */
        /* <DEDUP_REMOVED lines=15> */
[C---:B------:R-:W-:Y:S02]  /*0750*/  LEA R12, P0, R3.reuse, UR20, 0x1 ;  /* 0x00000014030c7c11 */ /* 0x040fe4000f8008ff */
[C---:B------:R-:W-:Y:S01]  /*0760*/  IADD3 R15, R2.reuse, 0xdc00, RZ ;  /* 0x0000dc00020f7810 */ /* 0x040fe20007ffe0ff */
[----:B------:R0:W-:Y:S01]  /*0770*/  STL [R1+0x68], R13 ;  /* 0x0000680d01007387 */ /* 0x0001e20000100800 */
[----:B------:R-:W-:Y:S02]  /*0780*/  IADD3 R19, R2, 0xf000, RZ ;  /* 0x0000f00002137810 */ /* 0x000fe40007ffe0ff */
[----:B0-----:R-:W-:Y:S02]  /*0790*/  LEA.HI.X R13, R3, UR21, R14, 0x1, P0 ;  /* 0x00000015030d7c11 */ /* 0x001fe400080f0c0e */
[----:B------:R-:W-:-:S04]  /*07a0*/  IADD3 R3, P0, R15, R28, RZ ;  /* 0x0000001c0f037210 */ /* 0x000fc80007f1e0ff */
[----:B------:R-:W-:Y:S01]  /*07b0*/  IADD3.X R18, RZ, R0, RZ, P0, !PT ;  /* 0x00000000ff127210 */ /* 0x000fe200007fe4ff */
[----:B------:R-:W4:Y:S01]  /*07c0*/  LDG.E.64.CONSTANT R12, desc[UR16][R12.64] ;  /* 0x000000100c0c7981 */ /* 0x000f22000c1e9b00 */
[----:B------:R-:W-:-:S03]  /*07d0*/  LEA R14, P0, R3, UR20, 0x1 ;  /* 0x00000014030e7c11 */ /* 0x000fc6000f8008ff */
[----:B------:R0:W-:Y:S02]  /*07e0*/  STL [R1+0x60], R15 ;  /* 0x0000600f01007387 */ /* 0x0001e40000100800 */
[----:B0-----:R-:W-:Y:S02]  /*07f0*/  LEA.HI.X R15, R3, UR21, R18, 0x1, P0 ;  /* 0x00000015030f7c11 */ /* 0x001fe400080f0c12 */
[----:B------:R-:W-:-:S04]  /*0800*/  IADD3 R3, P0, R19, R28, RZ ;  /* 0x0000001c13037210 */ /* 0x000fc80007f1e0ff */
[----:B------:R-:W-:Y:S01]  /*0810*/  IADD3.X R20, RZ, R0, RZ, P0, !PT ;  /* 0x00000000ff147210 */ /* 0x000fe200007fe4ff */
[----:B------:R0:W-:Y:S01]  /*0820*/  STL [R1+0x58], R19 ;  /* 0x0000581301007387 */ /* 0x0001e20000100800 */
[----:B------:R-:W-:-:S03]  /*0830*/  LEA R18, P0, R3, UR20, 0x1 ;  /* 0x0000001403127c11 */ /* 0x000fc6000f8008ff */
[----:B------:R-:W4:Y:S01]  /*0840*/  LDG.E.64.CONSTANT R14, desc[UR16][R14.64] ;  /* 0x000000100e0e7981 */ /* 0x000f22000c1e9b00 */
[----:B0-----:R-:W-:-:S06]  /*0850*/  LEA.HI.X R19, R3, UR21, R20, 0x1, P0 ;  /* 0x0000001503137c11 */ /* 0x001fcc00080f0c14 */
[----:B------:R-:W4:Y:S01]  /*0860*/  LDG.E.64.CONSTANT R18, desc[UR16][R18.64] ;  /* 0x0000001012127981 */ /* 0x000f22000c1e9b00 */
[----:B------:R-:W-:-:S04]  /*0870*/  IADD3 R21, R2, 0x10400, RZ ;  /* 0x0001040002157810 */ /* 0x000fc80007ffe0ff */
[----:B------:R-:W-:Y:S02]  /*0880*/  IADD3 R3, P0, R21, R28, RZ ;  /* 0x0000001c15037210 */ /* 0x000fe40007f1e0ff */
[C---:B------:R-:W-:Y:S02]  /*0890*/  IADD3 R25, R2.reuse, 0x11800, RZ ;  /* 0x0001180002197810 */ /* 0x040fe40007ffe0ff */
[----:B------:R-:W-:Y:S02]  /*08a0*/  IADD3.X R24, RZ, R0, RZ, P0, !PT ;  /* 0x00000000ff187210 */ /* 0x000fe400007fe4ff */
[C---:B------:R-:W-:Y:S01]  /*08b0*/  LEA R20, P0, R3.reuse, UR20, 0x1 ;  /* 0x0000001403147c11 */ /* 0x040fe2000f8008ff */
[----:B------:R0:W-:Y:S01]  /*08c0*/  STL [R1+0x10], R21 ;  /* 0x0000101501007387 */ /* 0x0001e20000100800 */
[----:B------:R-:W-:Y:S02]  /*08d0*/  IADD3 R31, R2, 0x12c00, RZ ;  /* 0x00012c00021f7810 */ /* 0x000fe40007ffe0ff */
[----:B0-----:R-:W-:-:S02]  /*08e0*/  LEA.HI.X R21, R3, UR21, R24, 0x1, P0 ;  /* 0x0000001503157c11 */ /* 0x001fc400080f0c18 */
[----:B------:R-:W-:-:S04]  /*08f0*/  IADD3 R3, P0, R25, R28, RZ ;  /* 0x0000001c19037210 */ /* 0x000fc80007f1e0ff */
[----:B------:R-:W-:Y:S01]  /*0900*/  IADD3.X R30, RZ, R0, RZ, P0, !PT ;  /* 0x00000000ff1e7210 */ /* 0x000fe200007fe4ff */
[----:B------:R0:W-:Y:S01]  /*0910*/  STL [R1+0x8], R25 ;  /* 0x0000081901007387 */ /* 0x0001e20000100800 */
[----:B------:R-:W-:-:S03]  /*0920*/  LEA R24, P0, R3, UR20, 0x1 ;  /* 0x0000001403187c11 */ /* 0x000fc6000f8008ff */
[----:B------:R-:W4:Y:S01]  /*0930*/  LDG.E.64.CONSTANT R20, desc[UR16][R20.64] ;  /* 0x0000001014147981 */ /* 0x000f22000c1e9b00 */
[----:B0-----:R-:W-:Y:S02]  /*0940*/  LEA.HI.X R25, R3, UR21, R30, 0x1, P0 ;  /* 0x0000001503197c11 */ /* 0x001fe400080f0c1e */
[----:B------:R-:W-:-:S04]  /*0950*/  IADD3 R28, P0, R31, R28, RZ ;  /* 0x0000001c1f1c7210 */ /* 0x000fc80007f1e0ff */
[----:B------:R-:W-:Y:S01]  /*0960*/  IADD3.X R3, RZ, R0, RZ, P0, !PT ;  /* 0x00000000ff037210 */ /* 0x000fe200007fe4ff */
[----:B------:R0:W-:Y:S01]  /*0970*/  STL [R1+0x4], R31 ;  /* 0x0000041f01007387 */ /* 0x0001e20000100800 */
[----:B------:R-:W-:-:S03]  /*0980*/  LEA R30, P0, R28, UR20, 0x1 ;  /* 0x000000141c1e7c11 */ /* 0x000fc6000f8008ff */
[----:B------:R-:W4:Y:S01]  /*0990*/  LDG.E.64.CONSTANT R24, desc[UR16][R24.64] ;  /* 0x0000001018187981 */ /* 0x000f22000c1e9b00 */
[----:B0-----:R-:W-:Y:S02]  /*09a0*/  LEA.HI.X R31, R28, UR21, R3, 0x1, P0 ;  /* 0x000000151c1f7c11 */ /* 0x001fe400080f0c03 */
[----:B------:R-:W0:Y:S01]  /*09b0*/  LDC.64 R28, c[0x0][0x220] ;  /* 0x00008800ff1c7b82 */ /* 0x000e220000000a00 */
[--C-:B---3--:R-:W-:Y:S02]  /*09c0*/  HADD2.F32 R0, -RZ, R38.reuse.H0_H0 ;  /* 0x20000026ff007230 */ /* 0x108fe40000004100 */
[----:B------:R-:W-:Y:S01]  /*09d0*/  HADD2.F32 R51, -RZ, R38.H1_H1 ;  /* 0x30000026ff337230 */ /* 0x000fe20000004100 */
[----:B------:R-:W3:Y:S02]  /*09e0*/  LDG.E.64.CONSTANT R30, desc[UR16][R30.64] ;  /* 0x000000101e1e7981 */ /* 0x000ee4000c1e9b00 */
[----:B------:R-:W-:Y:S01]  /*09f0*/  FADD.FTZ R38, RZ, R0 ;  /* 0x00000000ff267221 */ /* 0x000fe20000010000 */
[----:B------:R-:W-:-:S03]  /*0a00*/  HADD2.F32 R57, -RZ, R39.H0_H0 ;  /* 0x20000027ff397230 */ /* 0x000fc60000004100 */
[----:B------:R-:W-:Y:S01]  /*0a10*/  FADD.FTZ R38, R38, R51 ;  /* 0x0000003326267221 */ /* 0x000fe20000010000 */
[----:B------:R-:W-:-:S03]  /*0a20*/  HADD2.F32 R56, -RZ, R39.H1_H1 ;  /* 0x30000027ff387230 */ /* 0x000fc60000004100 */
[----:B------:R-:W-:Y:S01]  /*0a30*/  FADD.FTZ R39, R38, R57 ;  /* 0x0000003926277221 */ /* 0x000fe20000010000 */
[----:B0-----:R-:W-:-:S04]  /*0a40*/  IMAD.WIDE R28, R26, 0x2, R28 ;  /* 0x000000021a1c7825 */ /* 0x001fc800078e021c */
[----:B--2---:R-:W-:-:S04]  /*0a50*/  IMAD.WIDE R26, R26, 0x2, R40 ;  /* 0x000000021a1a7825 */ /* 0x004fc800078e0228 */
[----:B------:R-:W-:Y:S01]  /*0a60*/  FFMA.FTZ R40, R0, R0, RZ ;  /* 0x0000000000287223 */ /* 0x000fe200000100ff */
[----:B------:R-:W-:Y:S01]  /*0a70*/  FADD.FTZ R38, R39, R56 ;  /* 0x0000003827267221 */ /* 0x000fe20000010000 */
[----:B------:R-:W5:Y:S02]  /*0a80*/  LDG.E.64.CONSTANT R28, desc[UR16][R28.64] ;  /* 0x000000101c1c7981 */ /* 0x000f64000c1e9b00 */
[----:B------:R-:W-:Y:S01]  /*0a90*/  FFMA.FTZ R40, R51, R51, R40 ;  /* 0x0000003333287223 */ /* 0x000fe20000010028 */
[--C-:B----4-:R-:W-:Y:S01]  /*0aa0*/  HADD2.F32 R55, -RZ, R36.reuse.H0_H0 ;  /* 0x20000024ff377230 */ /* 0x110fe20000004100 */
[----:B------:R-:W5:Y:S02]  /*0ab0*/  LDG.E.64.CONSTANT R26, desc[UR16][R26.64] ;  /* 0x000000101a1a7981 */ /* 0x000f64000c1e9b00 */
[----:B------:R-:W-:Y:S01]  /*0ac0*/  FFMA.FTZ R3, R57, R57, R40 ;  /* 0x0000003939037223 */ /* 0x000fe20000010028 */
[----:B------:R-:W-:-:S03]  /*0ad0*/  HADD2.F32 R54, -RZ, R36.H1_H1 ;  /* 0x30000024ff367230 */ /* 0x000fc60000004100 */
[----:B------:R-:W-:Y:S01]  /*0ae0*/  FFMA.FTZ R3, R56, R56, R3 ;  /* 0x0000003838037223 */ /* 0x000fe20000010003 */
[----:B------:R-:W-:-:S03]  /*0af0*/  FADD.FTZ R36, R38, R55 ;  /* 0x0000003726247221 */ /* 0x000fc60000010000 */
[----:B------:R-:W-:Y:S01]  /*0b00*/  FFMA.FTZ R3, R55, R55, R3 ;  /* 0x0000003737037223 */ /* 0x000fe20000010003 */
[--C-:B------:R-:W-:Y:S02]  /*0b10*/  HADD2.F32 R43, -RZ, R37.reuse.H0_H0 ;  /* 0x20000025ff2b7230 */ /* 0x100fe40000004100 */
        /* <DEDUP_REMOVED lines=47> */
[----:B------:R0:W-:Y:S02]  /*0e10*/  STL [R1+0x28], R43 ;  /* 0x0000282b01007387 */ /* 0x0001e40000100800 */
[----:B------:R-:W-:Y:S01]  /*0e20*/  FADD.FTZ R32, R32, R44 ;  /* 0x0000002c20207221 */ /* 0x000fe20000010000 */
[----:B------:R-:W-:Y:S01]  /*0e30*/  FFMA.FTZ R23, R44, R44, R23 ;  /* 0x0000002c2c177223 */ /* 0x000fe20000010017 */
[--C-:B------:R-:W-:Y:S02]  /*0e40*/  HADD2.F32 R3, -RZ, R17.reuse.H1_H1 ;  /* 0x30000011ff037230 */ /* 0x100fe40000004100 */
[----:B0-----:R-:W-:Y:S01]  /*0e50*/  HADD2.F32 R43, -RZ, R17.H0_H0 ;  /* 0x20000011ff2b7230 */ /* 0x001fe20000004100 */
[----:B------:R0:W-:Y:S04]  /*0e60*/  STL [R1+0x24], R42 ;  /* 0x0000242a01007387 */ /* 0x0001e80000100800 */
[----:B------:R-:W-:Y:S01]  /*0e70*/  FFMA.FTZ R23, R43, R43, R23 ;  /* 0x0000002b2b177223 */ /* 0x000fe20000010017 */
[----:B------:R-:W-:-:S03]  /*0e80*/  FADD.FTZ R32, R32, R43 ;  /* 0x0000002b20207221 */ /* 0x000fc60000010000 */
[----:B------:R-:W-:Y:S01]  /*0e90*/  FFMA.FTZ R23, R3, R3, R23 ;  /* 0x0000000303177223 */ /* 0x000fe20000010017 */
[----:B------:R-:W-:Y:S01]  /*0ea0*/  FADD.FTZ R32, R32, R3 ;  /* 0x0000000320207221 */ /* 0x000fe20000010000 */
[--C-:B0-----:R-:W-:Y:S02]  /*0eb0*/  HADD2.F32 R42, -RZ, R10.reuse.H0_H0 ;  /* 0x2000000aff2a7230 */ /* 0x101fe40000004100 */
[----:B------:R-:W-:Y:S01]  /*0ec0*/  HADD2.F32 R41, -RZ, R10.H1_H1 ;  /* 0x3000000aff297230 */ /* 0x000fe20000004100 */
[----:B------:R-:W-:Y:S02]  /*0ed0*/  STL [R1+0x18], R38 ;  /* 0x0000182601007387 */ /* 0x000fe40000100800 */
[----:B------:R-:W-:Y:S01]  /*0ee0*/  FFMA.FTZ R23, R42, R42, R23 ;  /* 0x0000002a2a177223 */ /* 0x000fe20000010017 */
[----:B------:R-:W-:Y:S01]  /*0ef0*/  FADD.FTZ R32, R32, R42 ;  /* 0x0000002a20207221 */ /* 0x000fe20000010000 */
[----:B------:R-:W-:Y:S01]  /*0f00*/  STL [R1+0x34], R37 ;  /* 0x0000342501007387 */ /* 0x000fe20000100800 */
[----:B------:R-:W-:-:S02]  /*0f10*/  HADD2.F32 R40, -RZ, R11.H0_H0 ;  /* 0x2000000bff287230 */ /* 0x000fc40000004100 */
[----:B------:R-:W-:Y:S01]  /*0f20*/  FFMA.FTZ R23, R41, R41, R23 ;  /* 0x0000002929177223 */ /* 0x000fe20000010017 */
[----:B------:R-:W-:Y:S01]  /*0f30*/  FADD.FTZ R32, R32, R41 ;  /* 0x0000002920207221 */ /* 0x000fe20000010000 */
[----:B------:R-:W-:Y:S04]  /*0f40*/  STL [R1+0x14], R36 ;  /* 0x0000142401007387 */ /* 0x000fe80000100800 */
[----:B------:R-:W-:Y:S01]  /*0f50*/  STL [R1+0x30], R35 ;  /* 0x0000302301007387 */ /* 0x000fe20000100800 */
[----:B------:R-:W-:-:S03]  /*0f60*/  FFMA.FTZ R23, R40, R40, R23 ;  /* 0x0000002828177223 */ /* 0x000fc60000010017 */
[----:B------:R-:W-:Y:S01]  /*0f70*/  STL [R1+0x2c], R33 ;  /* 0x00002c2101007387 */ /* 0x000fe20000100800 */
[----:B------:R-:W-:-:S03]  /*0f80*/  FADD.FTZ R32, R32, R40 ;  /* 0x0000002820207221 */ /* 0x000fc60000010000 */
[----:B------:R0:W-:Y:S01]  /*0f90*/  STL [R1+0x38], R3 ;  /* 0x0000380301007387 */ /* 0x0001e20000100800 */
[--C-:B------:R-:W-:Y:S02]  /*0fa0*/  HADD2.F32 R39, -RZ, R4.reuse.H0_H0 ;  /* 0x20000004ff277230 */ /* 0x100fe40000004100 */
[----:B0-----:R-:W-:Y:S02]  /*0fb0*/  HADD2.F32 R3, -RZ, R11.H1_H1 ;  /* 0x3000000bff037230 */ /* 0x001fe40000004100 */
[----:B------:R-:W-:-:S03]  /*0fc0*/  HADD2.F32 R38, -RZ, R4.H1_H1 ;  /* 0x30000004ff267230 */ /* 0x000fc60000004100 */
[----:B------:R-:W-:Y:S01]  /*0fd0*/  FFMA.FTZ R23, R3, R3, R23 ;  /* 0x0000000303177223 */ /* 0x000fe20000010017 */
[----:B------:R-:W-:-:S03]  /*0fe0*/  FADD.FTZ R32, R32, R3 ;  /* 0x0000000320207221 */ /* 0x000fc60000010000 */
        /* <DEDUP_REMOVED lines=8> */
[----:B------:R0:W-:Y:S02]  /*1070*/  STL [R1+0x4c], R3 ;  /* 0x00004c0301007387 */ /* 0x0001e40000100800 */
[----:B------:R-:W-:Y:S01]  /*1080*/  FFMA.FTZ R23, R10, R10, R23 ;  /* 0x0000000a0a177223 */ /* 0x000fe20000010017 */
[----:B------:R-:W-:Y:S01]  /*1090*/  FADD.FTZ R32, R32, R10 ;  /* 0x0000000a20207221 */ /* 0x000fe20000010000 */
[----:B------:R-:W-:-:S02]  /*10a0*/  HADD2.F32 R4, -RZ, R6.H1_H1 ;  /* 0x30000006ff047230 */ /* 0x000fc40000004100 */
[----:B0-----:R-:W-:Y:S02]  /*10b0*/  HADD2.F32 R3, -RZ, R6.H0_H0 ;  /* 0x20000006ff037230 */ /* 0x001fe40000004100 */
[----:B------:R-:W-:-:S03]  /*10c0*/  HADD2.F32 R5, -RZ, R7.H0_H0 ;  /* 0x20000007ff057230 */ /* 0x000fc60000004100 */
[----:B------:R-:W-:Y:S01]  /*10d0*/  FFMA.FTZ R23, R3, R3, R23 ;  /* 0x0000000303177223 */ /* 0x000fe20000010017 */
[----:B------:R-:W-:Y:S01]  /*10e0*/  FADD.FTZ R32, R32, R3 ;  /* 0x0000000320207221 */ /* 0x000fe20000010000 */
[----:B------:R0:W-:Y:S02]  /*10f0*/  STL [R1+0x50], R10 ;  /* 0x0000500a01007387 */ /* 0x0001e40000100800 */
[----:B------:R-:W-:Y:S01]  /*1100*/  FFMA.FTZ R23, R4, R4, R23 ;  /* 0x0000000404177223 */ /* 0x000fe20000010017 */
[----:B------:R-:W-:-:S03]  /*1110*/  FADD.FTZ R32, R32, R4 ;  /* 0x0000000420207221 */ /* 0x000fc60000010000 */
[----:B------:R-:W-:Y:S01]  /*1120*/  FFMA.FTZ R23, R5, R5, R23 ;  /* 0x0000000505177223 */ /* 0x000fe20000010017 */
[----:B------:R-:W-:Y:S01]  /*1130*/  FADD.FTZ R32, R32, R5 ;  /* 0x0000000520207221 */ /* 0x000fe20000010000 */
[----:B0-----:R-:W-:Y:S02]  /*1140*/  HADD2.F32 R10, -RZ, R7.H1_H1 ;  /* 0x30000007ff0a7230 */ /* 0x001fe40000004100 */
[----:B------:R-:W-:-:S03]  /*1150*/  HADD2.F32 R6, -RZ, R8.H0_H0 ;  /* 0x20000008ff067230 */ /* 0x000fc60000004100 */
        /* <DEDUP_REMOVED lines=8> */
[----:B------:R0:W-:Y:S02]  /*11e0*/  STL [R1+0x5c], R10 ;  /* 0x00005c0a01007387 */ /* 0x0001e40000100800 */
[----:B------:R-:W-:Y:S01]  /*11f0*/  FFMA.FTZ R23, R8, R8, R23 ;  /* 0x0000000808177223 */ /* 0x000fe20000010017 */
[----:B------:R-:W-:Y:S01]  /*1200*/  FADD.FTZ R32, R32, R8 ;  /* 0x0000000820207221 */ /* 0x000fe20000010000 */
[----:B0-----:R-:W-:-:S02]  /*1210*/  HADD2.F32 R10, -RZ, R9.H1_H1 ;  /* 0x30000009ff0a7230 */ /* 0x001fc40000004100 */
[----:B------:R-:W-:-:S03]  /*1220*/  HADD2.F32 R9, -RZ, R12.H0_H0 ;  /* 0x2000000cff097230 */ /* 0x000fc60000004100 */
[----:B------:R-:W-:Y:S01]  /*1230*/  FFMA.FTZ R23, R10, R10, R23 ;  /* 0x0000000a0a177223 */ /* 0x000fe20000010017 */
[----:B------:R-:W-:Y:S01]  /*1240*/  FADD.FTZ R32, R32, R10 ;  /* 0x0000000a20207221 */ /* 0x000fe20000010000 */
[----:B------:R0:W-:Y:S02]  /*1250*/  STL [R1+0x80], R10 ;  /* 0x0000800a01007387 */ /* 0x0001e40000100800 */
[----:B------:R-:W-:Y:S01]  /*1260*/  FFMA.FTZ R23, R9, R9, R23 ;  /* 0x0000000909177223 */ /* 0x000fe20000010017 */
[----:B------:R-:W-:Y:S01]  /*1270*/  FADD.FTZ R32, R32, R9 ;  /* 0x0000000920207221 */ /* 0x000fe20000010000 */
[--C-:B------:R-:W-:Y:S02]  /*1280*/  HADD2.F32 R11, -RZ, R13.reuse.H0_H0 ;  /* 0x2000000dff0b7230 */ /* 0x100fe40000004100 */
[----:B0-----:R-:W-:Y:S02]  /*1290*/  HADD2.F32 R10, -RZ, R12.H1_H1 ;  /* 0x3000000cff0a7230 */ /* 0x001fe40000004100 */
[----:B------:R-:W-:-:S03]  /*12a0*/  HADD2.F32 R16, -RZ, R13.H1_H1 ;  /* 0x3000000dff107230 */ /* 0x000fc60000004100 */
[----:B------:R-:W-:Y:S01]  /*12b0*/  FFMA.FTZ R23, R10, R10, R23 ;  /* 0x0000000a0a177223 */ /* 0x000fe20000010017 */
[----:B------:R-:W-:-:S03]  /*12c0*/  FADD.FTZ R32, R32, R10 ;  /* 0x0000000a20207221 */ /* 0x000fc60000010000 */
[----:B------:R-:W-:Y:S01]  /*12d0*/  FFMA.FTZ R23, R11, R11, R23 ;  /* 0x0000000b0b177223 */ /* 0x000fe20000010017 */
[----:B------:R-:W-:Y:S01]  /*12e0*/  FADD.FTZ R32, R32, R11 ;  /* 0x0000000b20207221 */ /* 0x000fe20000010000 */
[----:B------:R0:W-:Y:S02]  /*12f0*/  STL [R1+0x88], R16 ;  /* 0x0000881001007387 */ /* 0x0001e40000100800 */
[----:B------:R-:W-:Y:S01]  /*1300*/  FFMA.FTZ R23, R16, R16, R23 ;  /* 0x0000001010177223 */ /* 0x000fe20000010017 */
[----:B------:R-:W-:Y:S01]  /*1310*/  FADD.FTZ R32, R32, R16 ;  /* 0x0000001020207221 */ /* 0x000fe20000010000 */
[----:B------:R-:W-:Y:S02]  /*1320*/  HADD2.F32 R22, -RZ, R19.H1_H1 ;  /* 0x30000013ff167230 */ /* 0x000fe40000004100 */
[----:B0-----:R-:W-:-:S05]  /*1330*/  HADD2.F32 R16, -RZ, R15.H1_H1 ;  /* 0x3000000fff107230 */ /* 0x001fca0000004100 */
[----:B------:R0:W-:Y:S04]  /*1340*/  STL [R1+0xa0], R16 ;  /* 0x0000a01001007387 */ /* 0x0001e80000100800 */
[----:B------:R1:W-:Y:S04]  /*1350*/  STL [R1+0xac], R22 ;  /* 0x0000ac1601007387 */ /* 0x0003e80000100800 */
[----:B------:R-:W2:Y:S01]  /*1360*/  LDL R34, [R1+0x108] ;  /* 0x0001080001227983 */ /* 0x000ea20000100800 */
[--C-:B------:R-:W-:Y:S02]  /*1370*/  HADD2.F32 R12, -RZ, R14.reuse.H0_H0 ;  /* 0x2000000eff0c7230 */ /* 0x100fe40000004100 */
[----:B------:R-:W-:-:S03]  /*1380*/  HADD2.F32 R13, -RZ, R14.H1_H1 ;  /* 0x3000000eff0d7230 */ /* 0x000fc60000004100 */
[----:B------:R-:W-:Y:S01]  /*1390*/  FFMA.FTZ R23, R12, R12, R23 ;  /* 0x0000000c0c177223 */ /* 0x000fe20000010017 */
[----:B------:R-:W-:Y:S01]  /*13a0*/  FADD.FTZ R32, R32, R12 ;  /* 0x0000000c20207221 */ /* 0x000fe20000010000 */
[----:B------:R-:W-:Y:S02]  /*13b0*/  HADD2.F32 R14, -RZ, R15.H0_H0 ;  /* 0x2000000fff0e7230 */ /* 0x000fe40000004100 */
[----:B------:R-:W-:Y:S01]  /*13c0*/  FFMA.FTZ R23, R13, R13, R23 ;  /* 0x0000000d0d177223 */ /* 0x000fe20000010017 */
[----:B------:R-:W-:-:S03]  /*13d0*/  FADD.FTZ R32, R32, R13 ;  /* 0x0000000d20207221 */ /* 0x000fc60000010000 */
[----:B------:R-:W-:Y:S01]  /*13e0*/  FFMA.FTZ R23, R14, R14, R23 ;  /* 0x0000000e0e177223 */ /* 0x000fe20000010017 */
[----:B------:R-:W-:Y:S01]  /*13f0*/  FADD.FTZ R32, R32, R14 ;  /* 0x0000000e20207221 */ /* 0x000fe20000010000 */
[--C-:B------:R-:W-:Y:S02]  /*1400*/  HADD2.F32 R15, -RZ, R18.reuse.H0_H0 ;  /* 0x20000012ff0f7230 */ /* 0x100fe40000004100 */
[----:B------:R-:W-:Y:S01]  /*1410*/  FFMA.FTZ R23, R16, R16, R23 ;  /* 0x0000001010177223 */ /* 0x000fe20000010017 */
[----:B------:R-:W-:Y:S01]  /*1420*/  FADD.FTZ R32, R32, R16 ;  /* 0x0000001020207221 */ /* 0x000fe20000010000 */
[----:B0-----:R-:W-:Y:S02]  /*1430*/  HADD2.F32 R16, -RZ, R18.H1_H1 ;  /* 0x30000012ff107230 */ /* 0x001fe40000004100 */
[----:B------:R-:W-:Y:S01]  /*1440*/  FFMA.FTZ R23, R15, R15, R23 ;  /* 0x0000000f0f177223 */ /* 0x000fe20000010017 */
[----:B------:R-:W-:Y:S01]  /*1450*/  FADD.FTZ R32, R32, R15 ;  /* 0x0000000f20207221 */ /* 0x000fe20000010000 */
[----:B------:R-:W-:-:S02]  /*1460*/  HADD2.F32 R17, -RZ, R19.H0_H0 ;  /* 0x20000013ff117230 */ /* 0x000fc40000004100 */
        /* <DEDUP_REMOVED lines=13> */
[----:B-1----:R-:W-:Y:S02]  /*1540*/  HADD2.F32 R22, -RZ, R21.H1_H1 ;  /* 0x30000015ff167230 */ /* 0x002fe40000004100 */
[----:B------:R-:W-:Y:S01]  /*1550*/  FFMA.FTZ R23, R20, R20, R23 ;  /* 0x0000001414177223 */ /* 0x000fe20000010017 */
[----:B------:R-:W-:Y:S01]  /*1560*/  FADD.FTZ R32, R32, R20 ;  /* 0x0000001420207221 */ /* 0x000fe20000010000 */
[----:B------:R-:W-:Y:S02]  /*1570*/  HADD2.F32 R21, -RZ, R24.H0_H0 ;  /* 0x20000018ff157230 */ /* 0x000fe40000004100 */
[----:B------:R-:W-:Y:S01]  /*1580*/  FFMA.FTZ R23, R22, R22, R23 ;  /* 0x0000001616177223 */ /* 0x000fe20000010017 */
[----:B------:R0:W-:Y:S01]  /*1590*/  STL [R1+0xb8], R22 ;  /* 0x0000b81601007387 */ /* 0x0001e20000100800 */
[----:B------:R-:W-:-:S04]  /*15a0*/  FADD.FTZ R32, R32, R22 ;  /* 0x0000001620207221 */ /* 0x000fc80000010000 */
[----:B------:R-:W-:Y:S01]  /*15b0*/  FADD.FTZ R32, R32, R21 ;  /* 0x0000001520207221 */ /* 0x000fe20000010000 */
[----:B0-----:R-:W-:Y:S02]  /*15c0*/  HADD2.F32 R22, -RZ, R24.H1_H1 ;  /* 0x30000018ff167230 */ /* 0x001fe40000004100 */
[----:B------:R-:W-:Y:S01]  /*15d0*/  FFMA.FTZ R24, R21, R21, R23 ;  /* 0x0000001515187223 */ /* 0x000fe20000010017 */
[----:B------:R-:W-:-:S03]  /*15e0*/  HADD2.F32 R23, -RZ, R25.H0_H0 ;  /* 0x20000019ff177230 */ /* 0x000fc60000004100 */
[----:B------:R-:W-:Y:S01]  /*15f0*/  FFMA.FTZ R24, R22, R22, R24 ;  /* 0x0000001616187223 */ /* 0x000fe20000010018 */
[----:B------:R-:W-:Y:S01]  /*1600*/  FADD.FTZ R32, R32, R22 ;  /* 0x0000001620207221 */ /* 0x000fe20000010000 */
[----:B------:R-:W-:Y:S02]  /*1610*/  HADD2.F32 R35, -RZ, R25.H1_H1 ;  /* 0x30000019ff237230 */ /* 0x000fe40000004100 */
[----:B------:R-:W-:Y:S01]  /*1620*/  FFMA.FTZ R24, R23, R23, R24 ;  /* 0x0000001717187223 */ /* 0x000fe20000010018 */
[----:B------:R-:W-:-:S03]  /*1630*/  FADD.FTZ R33, R32, R23 ;  /* 0x0000001720217221 */ /* 0x000fc60000010000 */
[----:B------:R-:W-:Y:S01]  /*1640*/  FFMA.FTZ R32, R35, R35, R24 ;  /* 0x0000002323207223 */ /* 0x000fe20000010018 */
[--C-:B---3--:R-:W-:Y:S01]  /*1650*/  HADD2.F32 R24, -RZ, R30.reuse.H0_H0 ;  /* 0x2000001eff187230 */ /* 0x108fe20000004100 */
[----:B------:R0:W-:Y:S01]  /*1660*/  STL [R1+0xcc], R35 ;  /* 0x0000cc2301007387 */ /* 0x0001e20000100800 */
[----:B------:R-:W-:Y:S01]  /*1670*/  FADD.FTZ R33, R33, R35 ;  /* 0x0000002321217221 */ /* 0x000fe20000010000 */
[----:B------:R-:W-:Y:S02]  /*1680*/  HADD2.F32 R25, -RZ, R30.H1_H1 ;  /* 0x3000001eff197230 */ /* 0x000fe40000004100 */
[----:B------:R-:W-:Y:S01]  /*1690*/  FFMA.FTZ R30, R24, R24, R32 ;  /* 0x00000018181e7223 */ /* 0x000fe20000010020 */
[----:B------:R-:W-:Y:S01]  /*16a0*/  FADD.FTZ R32, R33, R24 ;  /* 0x0000001821207221 */ /* 0x000fe20000010000 */
[--C-:B0-----:R-:W-:Y:S02]  /*16b0*/  HADD2.F32 R35, -RZ, R31.reuse.H1_H1 ;  /* 0x3000001fff237230 */ /* 0x101fe40000004100 */
[----:B------:R-:W-:Y:S01]  /*16c0*/  FFMA.FTZ R30, R25, R25, R30 ;  /* 0x00000019191e7223 */ /* 0x000fe2000001001e */
[----:B------:R-:W-:-:S02]  /*16d0*/  HADD2.F32 R36, -RZ, R31.H0_H0 ;  /* 0x2000001fff247230 */ /* 0x000fc40000004100 */
[----:B------:R-:W-:Y:S01]  /*16e0*/  STL [R1+0xd0], R35 ;  /* 0x0000d02301007387 */ /* 0x000fe20000100800 */
[----:B------:R-:W-:Y:S01]  /*16f0*/  FADD.FTZ R32, R32, R25 ;  /* 0x0000001920207221 */ /* 0x000fe20000010000 */
[----:B------:R-:W-:Y:S01]  /*1700*/  ISETP.GT.U32.AND P1, PT, R58, 0xf, PT ;  /* 0x0000000f3a00780c */ /* 0x000fe20003f24070 */
[----:B------:R-:W-:Y:S02]  /*1710*/  FFMA.FTZ R30, R36, R36, R30 ;  /* 0x00000024241e7223 */ /* 0x000fe4000001001e */
[----:B------:R-:W-:Y:S02]  /*1720*/  FADD.FTZ R32, R32, R36 ;  /* 0x0000002420207221 */ /* 0x000fe40000010000 */
[----:B------:R-:W-:Y:S02]  /*1730*/  FFMA.FTZ R31, R35, R35, R30 ;  /* 0x00000023231f7223 */ /* 0x000fe4000001001e */
[----:B------:R-:W-:Y:S01]  /*1740*/  FADD.FTZ R30, R32, R35 ;  /* 0x00000023201e7221 */ /* 0x000fe20000010000 */
[----:B------:R-:W-:Y:S04]  /*1750*/  BSSY B0, `(.L_x_3726) ;  /* 0x00000c2000007945 */ /* 0x000fe80003800000 */
[----:B--2---:R0:W-:Y:S02]  /*1760*/  STS.64 [R34], R30 ;  /* 0x0000001e22007388 */ /* 0x0041e40000000a00 */
[----:B0-----:R-:W-:Y:S01]  /*1770*/  CS2R R30, SRZ ;  /* 0x00000000001e7805 */ /* 0x001fe2000001ff00 */
[----:B------:R-:W-:Y:S06]  /*1780*/  BAR.SYNC.DEFER_BLOCKING 0x0 ;  /* 0x0000000000007b1d */ /* 0x000fec0000010000 */
[----:B------:R-:W-:Y:S05]  /*1790*/  @P1 BRA `(.L_x_3727) ;  /* 0x0000000800f41947 */ /* 0x000fea0003800000 */
[----:B------:R-:W0:Y:S01]  /*17a0*/  S2R R31, SR_CgaCtaId ;  /* 0x00000000001f7919 */ /* 0x000e220000008800 */
[----:B------:R-:W-:Y:S01]  /*17b0*/  USHF.L.U32 UR6, UR9, 0x2, URZ ;  /* 0x0000000209067899 */ /* 0x000fe2000800063f */
[----:B------:R-:W-:Y:S01]  /*17c0*/  HFMA2.MMA R30, -RZ, RZ, 0, 4.76837158203125e-06 ;  /* 0x00000050ff1e7435 */ /* 0x000fe200000001ff */
[----:B------:R-:W-:Y:S02]  /*17d0*/  MOV R35, 0x400 ;  /* 0x0000040000237802 */ /* 0x000fe40000000f00 */
[----:B------:R-:W-:-:S06]  /*17e0*/  ULOP3.LUT UR6, UR6, 0xc, URZ, 0xc0, !UPT ;  /* 0x0000000c06067892 */ /* 0x000fcc000f8ec03f */
[C---:B------:R-:W-:Y:S02]  /*17f0*/  LEA.HI R34, R58.reuse, UR6, RZ, 0x1e ;  /* 0x000000063a227c11 */ /* 0x040fe4000f8ff0ff */
[----:B------:R-:W-:-:S03]  /*1800*/  SHF.L.U32 R58, R58, 0x3, RZ ;  /* 0x000000033a3a7819 */ /* 0x000fc600000006ff */
[----:B------:R-:W-:Y:S01]  /*1810*/  IMAD R34, R34, R30, -UR12 ;  /* 0x8000000c22227e24 */ /* 0x000fe2000f8e021e */
[----:B------:R-:W-:-:S04]  /*1820*/  LOP3.LUT R58, R58, 0x18, RZ, 0xc0, !PT ;  /* 0x000000183a3a7812 */ /* 0x000fc800078ec0ff */
[----:B------:R-:W-:Y:S02]  /*1830*/  SHF.R.S32.HI R30, RZ, 0x1f, R34 ;  /* 0x0000001fff1e7819 */ /* 0x000fe40000011422 */
[----:B------:R-:W-:Y:S02]  /*1840*/  IADD3 R60, R34, 0x40, RZ ;  /* 0x00000040223c7810 */ /* 0x000fe40007ffe0ff */
[----:B------:R-:W-:Y:S02]  /*1850*/  LEA.HI R30, R30, R34, RZ, 0x2 ;  /* 0x000000221e1e7211 */ /* 0x000fe400078f10ff */
[----:B------:R-:W-:Y:S02]  /*1860*/  IADD3 R59, R34, 0x44, RZ ;  /* 0x00000044223b7810 */ /* 0x000fe40007ffe0ff */
[----:B------:R-:W-:Y:S02]  /*1870*/  SHF.R.S32.HI R30, RZ, 0x2, R30 ;  /* 0x00000002ff1e7819 */ /* 0x000fe4000001141e */
[----:B0-----:R-:W-:-:S02]  /*1880*/  LEA R35, R31, R35, 0x18 ;  /* 0x000000231f237211 */ /* 0x001fc400078ec0ff */
        /* <DEDUP_REMOVED lines=151> */
[C---:B------:R-:W-:Y:S01]  /*2200*/  IADD3 R30, R58.reuse, R30, RZ ;  /* 0x0000001e3a1e7210 */ /* 0x040fe20007ffe0ff */
[----:B------:R-:W-:Y:S01]  /*2210*/  IMAD R31, R31, 0x28, R35 ;  /* 0x000000281f1f7824 */ /* 0x000fe200078e0223 */
[----:B------:R-:W-:Y:S02]  /*2220*/  SHF.R.S32.HI R34, RZ, 0x2, R34 ;  /* 0x00000002ff227819 */ /* 0x000fe40000011422 */
[----:B------:R-:W-:-:S02]  /*2230*/  IADD3 R60, R58, R60, RZ ;  /* 0x0000003c3a3c7210 */ /* 0x000fc40007ffe0ff */
[----:B------:R-:W-:Y:S01]  /*2240*/  IADD3 R59, R58, R59, RZ ;  /* 0x0000003b3a3b7210 */ /* 0x000fe20007ffe0ff */
[----:B------:R-:W-:Y:S01]  /*2250*/  IMAD R34, R34, 0x28, R35 ;  /* 0x0000002822227824 */ /* 0x000fe200078e0223 */
[C---:B------:R-:W-:Y:S02]  /*2260*/  IADD3 R35, R58.reuse, R31, RZ ;  /* 0x0000001f3a237210 */ /* 0x040fe40007ffe0ff */
[----:B------:R-:W0:Y:S02]  /*2270*/  LDS.64 R30, [R30] ;  /* 0x000000001e1e7984 */ /* 0x000e240000000a00 */
[----:B------:R-:W-:Y:S01]  /*2280*/  IADD3 R34, R58, R34, RZ ;  /* 0x000000223a227210 */ /* 0x000fe20007ffe0ff */
[----:B0-----:R-:W-:Y:S01]  /*2290*/  FADD.FTZ R30, R32, R30 ;  /* 0x0000001e201e7221 */ /* 0x001fe20000010000 */
[----:B------:R-:W-:Y:S02]  /*22a0*/  FADD.FTZ R58, R33, R31 ;  /* 0x0000001f213a7221 */ /* 0x000fe40000010000 */
        /* <DEDUP_REMOVED lines=12> */
.L_x_3727:
[----:B------:R-:W-:Y:S05]  /*2370*/  BSYNC B0 ;  /* 0x0000000000007941 */ /* 0x000fea0003800000 */
.L_x_3726:
[----:B------:R-:W0:Y:S01]  /*2380*/  SHFL.BFLY PT, R33, R30, 0x2, 0x1f ;  /* 0x0c401f001e217f89 */ /* 0x000e2200000e0000 */
[----:B------:R-:W-:Y:S03]  /*2390*/  BSSY B0, `(.L_x_3728) ;  /* 0x0000016000007945 */ /* 0x000fe60003800000 */
[----:B------:R-:W1:Y:S01]  /*23a0*/  SHFL.BFLY PT, R32, R31, 0x2, 0x1f ;  /* 0x0c401f001f207f89 */ /* 0x000e6200000e0000 */
[----:B------:R-:W2:Y:S01]  /*23b0*/  S2R R59, SR_TID.X ;  /* 0x00000000003b7919 */ /* 0x000ea20000002100 */
[----:B------:R-:W3:Y:S01]  /*23c0*/  S2R R58, SR_CTAID.X ;  /* 0x00000000003a7919 */ /* 0x000ee20000002500 */
[----:B0-----:R-:W-:Y:S01]  /*23d0*/  FADD.FTZ R30, R33, R30 ;  /* 0x0000001e211e7221 */ /* 0x001fe20000010000 */
[----:B-1----:R-:W-:-:S04]  /*23e0*/  FADD.FTZ R31, R32, R31 ;  /* 0x0000001f201f7221 */ /* 0x002fc80000010000 */
[----:B------:R-:W0:Y:S04]  /*23f0*/  SHFL.BFLY PT, R33, R30, 0x1, 0x1f ;  /* 0x0c201f001e217f89 */ /* 0x000e2800000e0000 */
[----:B------:R-:W1:Y:S01]  /*2400*/  SHFL.BFLY PT, R32, R31, 0x1, 0x1f ;  /* 0x0c201f001f207f89 */ /* 0x000e6200000e0000 */
[----:B--2---:R-:W-:Y:S01]  /*2410*/  LOP3.LUT P0, RZ, R59, 0xfffffff3, RZ, 0xc0, !PT ;  /* 0xfffffff33bff7812 */ /* 0x004fe2000780c0ff */
[----:B0-----:R-:W-:Y:S01]  /*2420*/  FADD.FTZ R30, R30, R33 ;  /* 0x000000211e1e7221 */ /* 0x001fe20000010000 */
[----:B-1----:R-:W-:-:S11]  /*2430*/  FADD.FTZ R31, R31, R32 ;  /* 0x000000201f1f7221 */ /* 0x002fd60000010000 */
[----:B---3--:R-:W-:Y:S05]  /*2440*/  @P0 BRA `(.L_x_3729) ;  /* 0x0000000000280947 */ /* 0x008fea0003800000 */
[----:B------:R-:W0:Y:S01]  /*2450*/  LDC.64 R34, c[0x0][0x248] ;  /* 0x00009200ff227b82 */ /* 0x000e220000000a00 */
[----:B------:R-:W-:Y:S01]  /*2460*/  ULDC UR6, c[0x0][0x10] ;  /* 0x0000040000067ab9 */ /* 0x000fe20000000800 */
[----:B------:R-:W-:Y:S01]  /*2470*/  LOP3.LUT R32, R58, 0x3, RZ, 0xc0, !PT ;  /* 0x000000033a207812 */ /* 0x000fe200078ec0ff */
[----:B------:R-:W-:-:S03]  /*2480*/  UIMAD UR6, UR6, UR4, UR7 ;  /* 0x00000004060672a4 */ /* 0x000fc6000f8e0207 */
[----:B------:R-:W-:-:S03]  /*2490*/  LOP3.LUT R32, R32, 0x7ffffffc, R59, 0xf8, !PT ;  /* 0x7ffffffc20207812 */ /* 0x000fc600078ef83b */
[----:B------:R-:W-:-:S04]  /*24a0*/  MOV R33, UR6 ;  /* 0x0000000600217c02 */ /* 0x000fc80008000f00 */
[----:B------:R-:W-:-:S04]  /*24b0*/  LEA R32, R33, R32, 0x4 ;  /* 0x0000002021207211 */ /* 0x000fc800078e20ff */
[----:B------:R-:W-:-:S05]  /*24c0*/  SHF.L.U32 R32, R32, 0x1, RZ ;  /* 0x0000000120207819 */ /* 0x000fca00000006ff */
[----:B0-----:R-:W-:-:S05]  /*24d0*/  IMAD.WIDE.U32 R32, R32, 0x4, R34 ;  /* 0x0000000420207825 */ /* 0x001fca00078e0022 */
[----:B------:R0:W-:Y:S02]  /*24e0*/  STG.E.64 desc[UR16][R32.64], R30 ;  /* 0x0000001e20007986 */ /* 0x0001e4000c101b10 */
.L_x_3729:
[----:B------:R-:W-:Y:S05]  /*24f0*/  BSYNC B0 ;  /* 0x0000000000007941 */ /* 0x000fea0003800000 */
.L_x_3728:
[----:B------:R-:W-:Y:S01]  /*2500*/  BAR.SYNC.DEFER_BLOCKING 0x0 ;  /* 0x0000000000007b1d */ /* 0x000fe20000010000 */
[----:B------:R-:W-:-:S13]  /*2510*/  ISETP.NE.AND P2, PT, R59, RZ, PT ;  /* 0x000000ff3b00720c */ /* 0x000fda0003f45270 */
[----:B------:R-:W-:Y:S05]  /*2520*/  @P2 BRA `(.L_x_3730) ;  /* 0x0000000000402947 */ /* 0x000fea0003800000 */
[----:B0-----:R-:W0:Y:S01]  /*2530*/  LDC.64 R32, c[0x0][0x250] ;  /* 0x00009400ff207b82 */ /* 0x001e220000000a00 */
[----:B------:R-:W-:Y:S02]  /*2540*/  MOV R30, UR7 ;  /* 0x00000007001e7c02 */ /* 0x000fe40008000f00 */
[----:B------:R-:W-:-:S03]  /*2550*/  ISETP.NE.AND P2, PT, R58, RZ, PT ;  /* 0x000000ff3a00720c */ /* 0x000fc60003f45270 */
[----:B0-----:R-:W-:Y:S01]  /*2560*/  IMAD.WIDE.U32 R30, R30, 0x4, R32 ;  /* 0x000000041e1e7825 */ /* 0x001fe200078e0020 */
[----:B------:R-:W-:-:S04]  /*2570*/  MOV R32, 0x7ffffffd ;  /* 0x7ffffffd00207802 */ /* 0x000fc80000000f00 */
[----:B------:R-:W-:Y:S01]  /*2580*/  SEL R32, R32, 0x1, !P2 ;  /* 0x0000000120207807 */ /* 0x000fe20005000000 */
[----:B------:R-:W-:Y:S06]  /*2590*/  MEMBAR.ALL.GPU ;  /* 0x0000000000007992 */ /* 0x000fec000000a000 */
[----:B------:R-:W-:-:S00]  /*25a0*/  ERRBAR ;  /* 0x00000000000079ab */ /* 0x000fc00000000000 */
[----:B------:R-:W-:Y:S06]  /*25b0*/  CGAERRBAR ;  /* 0x00000000000075ab */ /* 0x000fec0000000000 */
[----:B------:R0:W5:Y:S02]  /*25c0*/  ATOM.E.ADD.STRONG.GPU PT, R32, desc[UR16][R30.64], R32 ;  /* 0x000000201e20798a */ /* 0x00016400081ee1d0 */
.L_x_3731:
[----:B------:R-:W2:Y:S04]  /*25d0*/  LD.E.STRONG.GPU R33, desc[UR16][R30.64] ;  /* 0x000000101e217980 */ /* 0x000ea8000c10f900 */
[----:B--2---:R-:W-:Y:S01]  /*25e0*/  CCTL.IVALL ;  /* 0x00000000ff00798f */ /* 0x004fe20002000000 */
[----:B------:R-:W-:Y:S05]  /*25f0*/  YIELD ;  /* 0x0000000000007946 */ /* 0x000fea0003800000 */
[----:B-----5:R-:W-:-:S04]  /*2600*/  LOP3.LUT R33, R33, R32, RZ, 0x3c, !PT ;  /* 0x0000002021217212 */ /* 0x020fc800078e3cff */
[----:B------:R-:W-:-:S13]  /*2610*/  ISETP.GT.AND P2, PT, R33, -0x1, PT ;  /* 0xffffffff2100780c */ /* 0x000fda0003f44270 */
[----:B------:R-:W-:Y:S05]  /*2620*/  @P2 BRA `(.L_x_3731) ;  /* 0xfffffffc00e82947 */ /* 0x000fea000383ffff */
.L_x_3730:
[----:B------:R-:W-:Y:S05]  /*2630*/  WARPSYNC.ALL ;  /* 0x0000000000007948 */ /* 0x000fea0003800000 */
[----:B------:R-:W1:Y:S01]  /*2640*/  S2R R34, SR_TID.X ;  /* 0x0000000000227919 */ /* 0x000e620000002100 */
[----:B0-----:R-:W0:Y:S01]  /*2650*/  @!P1 LDC R30, c[0x0][0x10] ;  /* 0x00000400ff1e9b82 */ /* 0x001e220000000800 */
[----:B------:R-:W-:Y:S01]  /*2660*/  MOV R31, UR4 ;  /* 0x00000004001f7c02 */ /* 0x000fe20008000f00 */
[----:B------:R-:W-:-:S04]  /*2670*/  ULDC.64 UR20, c[0x0][0x240] ;  /* 0x0000900000147ab9 */ /* 0x000fc80000000a00 */
[----:B0-----:R-:W-:Y:S01]  /*2680*/  @!P1 IMAD R30, R30, R31, UR7 ;  /* 0x000000071e1e9e24 */ /* 0x001fe2000f8e021f */
[C---:B-1----:R-:W-:Y:S02]  /*2690*/  @!P1 LOP3.LUT R31, R34.reuse, 0x7ffffffc, RZ, 0xc0, !PT ;  /* 0x7ffffffc221f9812 */ /* 0x042fe400078ec0ff */
        /* <DEDUP_REMOVED lines=41> */
[----:B------:R-:W-:Y:S02]  /*2930*/  USHF.L.U32 UR6, UR9, 0x2, URZ ;  /* 0x0000000209067899 */ /* 0x000fe4000800063f */
[----:B------:R-:W-:Y:S02]  /*2940*/  USHF.L.U64.HI UR8, UR9, 0x2, UR5 ;  /* 0x0000000209087899 */ /* 0x000fe40008010205 */
[----:B------:R-:W-:Y:S02]  /*2950*/  ULOP3.LUT UR19, UR6, 0xc, URZ, 0xc0, !UPT ;  /* 0x0000000c06137892 */ /* 0x000fe4000f8ec03f */
[----:B------:R-:W-:Y:S01]  /*2960*/  ULOP3.LUT UR6, UR6, 0xfffffff0, URZ, 0xc0, !UPT ;  /* 0xfffffff006067892 */ /* 0x000fe2000f8ec03f */
[----:B------:R-:W-:Y:S01]  /*2970*/  UMOV UR13, 0x400 ;  /* 0x00000400000d7882 */ /* 0x000fe20000000000 */
[----:B------:R-:W-:Y:S02]  /*2980*/  ULOP3.LUT UR8, UR8, 0x1fffffff, URZ, 0xc0, !UPT ;  /* 0x1fffffff08087892 */ /* 0x000fe4000f8ec03f */
[----:B------:R-:W-:Y:S01]  /*2990*/  IADD3 R32, R34, UR19, RZ ;  /* 0x0000001322207c10 */ /* 0x000fe2000fffe0ff */
[----:B------:R-:W-:-:S03]  /*29a0*/  UIADD3 UR13, UR13, 0xc80, URZ ;  /* 0x00000c800d0d7890 */ /* 0x000fc6000fffe03f */
[----:B------:R-:W-:-:S04]  /*29b0*/  IADD3 R31, P0, R32, UR6, RZ ;  /* 0x00000006201f7c10 */ /* 0x000fc8000ff1e0ff */
[----:B------:R-:W-:Y:S02]  /*29c0*/  LEA.HI.X.SX32 R32, R32, UR8, 0x1, P0 ;  /* 0x0000000820207c11 */ /* 0x000fe400080f0eff */
[----:B------:R-:W-:Y:S01]  /*29d0*/  LEA R30, P0, R31, UR20, 0x3 ;  /* 0x000000141f1e7c11 */ /* 0x000fe2000f8018ff */
[----:B0-----:R-:W-:-:S03]  /*29e0*/  ULEA UR13, UR14, UR13, 0x18 ;  /* 0x0000000d0e0d7291 */ /* 0x001fc6000f8ec03f */
[----:B------:R-:W-:-:S03]  /*29f0*/  LEA.HI.X R31, R31, UR21, R32, 0x3, P0 ;  /* 0x000000151f1f7c11 */ /* 0x000fc600080f1c20 */
[----:B------:R-:W-:-:S06]  /*2a00*/  LEA R32, R34, UR13, 0x3 ;  /* 0x0000000d22207c11 */ /* 0x000fcc000f8e18ff */
[----:B------:R-:W0:Y:S04]  /*2a10*/  LDS.64 R32, [R32] ;  /* 0x0000000020207984 */ /* 0x000e280000000a00 */
[----:B0-----:R0:W-:Y:S02]  /*2a20*/  STG.E.64 desc[UR16][R30.64], R32 ;  /* 0x000000201e007986 */ /* 0x0011e4000c101b10 */
.L_x_3733:
[----:B------:R-:W-:Y:S05]  /*2a30*/  BSYNC B0 ;  /* 0x0000000000007941 */ /* 0x000fea0003800000 */
.L_x_3732:
[----:B0-----:R-:W2:Y:S04]  /*2a40*/  LDL.LU R30, [R1] ;  /* 0x00000000011e7983 */ /* 0x001ea80000300800 */
[----:B------:R-:W3:Y:S01]  /*2a50*/  LDL.LU R60, [R1+0x4] ;  /* 0x00000400013c7983 */ /* 0x000ee20000300800 */
[----:B------:R-:W-:Y:S01]  /*2a60*/  USHF.L.U32 UR6, UR9, 0x2, URZ ;  /* 0x0000000209067899 */ /* 0x000fe2000800063f */
[----:B------:R-:W0:Y:S02]  /*2a70*/  S2UR UR13, SR_CgaCtaId ;  /* 0x00000000000d79c3 */ /* 0x000e240000008800 */
[----:B------:R-:W-:Y:S01]  /*2a80*/  STL [R1+0x158], R14 ;  /* 0x0001580e01007387 */ /* 0x000fe20000100800 */
[----:B------:R-:W-:-:S03]  /*2a90*/  ULOP3.LUT UR6, UR6, 0xc, URZ, 0xc0, !UPT ;  /* 0x0000000c06067892 */ /* 0x000fc6000f8ec03f */
[----:B------:R-:W-:Y:S04]  /*2aa0*/  STL [R1+0x154], R17 ;  /* 0x0001541101007387 */ /* 0x000fe80000100800 */
[----:B------:R1:W-:Y:S04]  /*2ab0*/  STL [R1+0x150], R20 ;  /* 0x0001501401007387 */ /* 0x0003e80000100800 */
[----:B------:R-:W-:Y:S04]  /*2ac0*/  STL [R1+0x14c], R23 ;  /* 0x00014c1701007387 */ /* 0x000fe80000100800 */
[----:B------:R4:W-:Y:S04]  /*2ad0*/  STL [R1+0x148], R36 ;  /* 0x0001482401007387 */ /* 0x0009e80000100800 */
[----:B------:R-:W3:Y:S04]  /*2ae0*/  LDL.LU R59, [R1+0x8] ;  /* 0x00000800013b7983 */ /* 0x000ee80000300800 */
[----:B-1----:R-:W3:Y:S04]  /*2af0*/  LDL.LU R20, [R1+0xc] ;  /* 0x00000c0001147983 */ /* 0x002ee80000300800 */
[----:B------:R-:W3:Y:S04]  /*2b00*/  LDL.LU R58, [R1+0x10] ;  /* 0x00001000013a7983 */ /* 0x000ee80000300800 */
[----:B----4-:R-:W4:Y:S04]  /*2b10*/  LDL.LU R36, [R1+0x1c] ;  /* 0x00001c0001247983 */ /* 0x010f280000300800 */
[----:B------:R-:W4:Y:S01]  /*2b20*/  LDL.LU R23, [R1+0x20] ;  /* 0x0000200001177983 */ /* 0x000f220000300800 */
[----:B------:R-:W-:Y:S01]  /*2b30*/  IADD3 R33, RZ, -UR6, RZ ;  /* 0x80000006ff217c10 */ /* 0x000fe2000fffe0ff */
[----:B------:R-:W-:Y:S01]  /*2b40*/  UMOV UR8, 0x400 ;  /* 0x0000040000087882 */ /* 0x000fe20000000000 */
[----:B------:R-:W-:Y:S01]  /*2b50*/  MOV R34, UR15 ;  /* 0x0000000f00227c02 */ /* 0x000fe20008000f00 */
[----:B------:R-:W4:Y:S01]  /*2b60*/  LDL.LU R14, [R1+0x3c] ;  /* 0x00003c00010e7983 */ /* 0x000f220000300800 */
[----:B------:R-:W-:Y:S01]  /*2b70*/  UIADD3 UR8, UR8, 0xc80, URZ ;  /* 0x00000c8008087890 */ /* 0x000fe2000fffe03f */
[----:B------:R-:W-:-:S02]  /*2b80*/  ULDC UR6, c[0x0][0x230] ;  /* 0x00008c0000067ab9 */ /* 0x000fc40000000800 */
[----:B------:R-:W4:Y:S01]  /*2b90*/  LDL.LU R17, [R1+0x40] ;  /* 0x0000400001117983 */ /* 0x000f220000300800 */
[----:B0-----:R-:W-:Y:S01]  /*2ba0*/  ULEA UR8, UR13, UR8, 0x18 ;  /* 0x000000080d087291 */ /* 0x001fe2000f8ec03f */
[----:B--2---:R-:W-:Y:S02]  /*2bb0*/  LEA R32, R30, UR12, 0x2 ;  /* 0x0000000c1e207c11 */ /* 0x004fe4000f8e10ff */
[----:B------:R-:W-:-:S03]  /*2bc0*/  ULDC.64 UR12, c[0x0][0x210] ;  /* 0x00008400000c7ab9 */ /* 0x000fc60000000a00 */
[----:B------:R-:W-:-:S05]  /*2bd0*/  IMAD.WIDE.U32 R30, R32, -0x33333333, RZ ;  /* 0xcccccccd201e7825 */ /* 0x000fca00078e00ff */
[----:B------:R-:W-:Y:S02]  /*2be0*/  LEA.HI R30, R31, R33, RZ, 0x1a ;  /* 0x000000211f1e7211 */ /* 0x000fe400078fd0ff */
[----:B------:R-:W-:-:S03]  /*2bf0*/  SHF.R.S32.HI R33, RZ, 0x1f, R32 ;  /* 0x0000001fff217819 */ /* 0x000fc60000011420 */
[----:B------:R-:W-:-:S03]  /*2c00*/  IMAD.WIDE.U32 R32, R34, 0x50000, R32 ;  /* 0x0005000022207825 */ /* 0x000fc600078e0020 */
[-C--:B------:R-:W-:Y:S02]  /*2c10*/  IADD3 R35, P0, R2, R32.reuse, RZ ;  /* 0x0000002002237210 */ /* 0x080fe40007f1e0ff */
[----:B------:R-:W-:Y:S02]  /*2c20*/  IADD3 R2, R33, UR11, RZ ;  /* 0x0000000b21027c10 */ /* 0x000fe4000fffe0ff */
[----:B---3--:R-:W-:Y:S02]  /*2c30*/  IADD3 R60, P1, R60, R32, RZ ;  /* 0x000000203c3c7210 */ /* 0x008fe40007f3e0ff */
[----:B------:R-:W-:Y:S02]  /*2c40*/  IADD3.X R33, RZ, R2, RZ, P0, !PT ;  /* 0x00000002ff217210 */ /* 0x000fe400007fe4ff */
[C---:B------:R-:W-:Y:S01]  /*2c50*/  LEA R34, P0, R35.reuse, UR12, 0x1 ;  /* 0x0000000c23227c11 */ /* 0x040fe2000f8008ff */
[----:B------:R0:W-:Y:S03]  /*2c60*/  STL [R1+0xc4], R60 ;  /* 0x0000c43c01007387 */ /* 0x0001e60000100800 */
[----:B------:R-:W-:-:S02]  /*2c70*/  LEA.HI.X R35, R35, UR13, R33, 0x1, P0 ;  /* 0x0000000d23237c11 */ /* 0x000fc400080f0c21 */
[-C--:B------:R-:W-:Y:S02]  /*2c80*/  IADD3 R59, P0, R59, R32.reuse, RZ ;  /* 0x000000203b3b7210 */ /* 0x080fe40007f1e0ff */
[-C--:B0-----:R-:W-:Y:S02]  /*2c90*/  IADD3 R60, P4, R20, R32.reuse, RZ ;  /* 0x00000020143c7210 */ /* 0x081fe40007f9e0ff */
[----:B------:R-:W2:Y:S04]  /*2ca0*/  LDL.LU R20, [R1+0x44] ;  /* 0x0000440001147983 */ /* 0x000ea80000300800 */
[----:B------:R0:W-:Y:S04]  /*2cb0*/  STL [R1+0xc8], R59 ;  /* 0x0000c83b01007387 */ /* 0x0001e80000100800 */
[----:B------:R1:W-:Y:S04]  /*2cc0*/  STL [R1+0x94], R60 ;  /* 0x0000943c01007387 */ /* 0x0003e80000100800 */
[----:B------:R-:W3:Y:S01]  /*2cd0*/  LDL.LU R61, [R1+0x48] ;  /* 0x00004800013d7983 */ /* 0x000ee20000300800 */
[----:B0-----:R-:W-:-:S02]  /*2ce0*/  IADD3 R59, P2, R58, R32, RZ ;  /* 0x000000203a3b7210 */ /* 0x001fc40007f5e0ff */
[----:B----4-:R-:W-:-:S03]  /*2cf0*/  IADD3 R58, P5, R36, R32, RZ ;  /* 0x00000020243a7210 */ /* 0x010fc60007fbe0ff */
[----:B------:R0:W-:Y:S01]  /*2d00*/  STL [R1+0xb4], R59 ;  /* 0x0000b43b01007387 */ /* 0x0001e20000100800 */
[----:B------:R-:W-:-:S03]  /*2d10*/  IADD3 R36, P3, R23, R32, RZ ;  /* 0x0000002017247210 */ /* 0x000fc60007f7e0ff */
[----:B-1----:R-:W4:Y:S04]  /*2d20*/  LDL.LU R60, [R1+0x54] ;  /* 0x00005400013c7983 */ /* 0x002f280000300800 */
[----:B------:R1:W-:Y:S04]  /*2d30*/  STL [R1+0x8c], R58 ;  /* 0x00008c3a01007387 */ /* 0x0003e80000100800 */
[----:B0-----:R-:W4:Y:S04]  /*2d40*/  LDL.LU R59, [R1+0x58] ;  /* 0x00005800013b7983 */ /* 0x001f280000300800 */
[----:B------:R0:W-:Y:S04]  /*2d50*/  STL [R1+0x84], R36 ;  /* 0x0000842401007387 */ /* 0x0001e80000100800 */
[----:B-1----:R-:W4:Y:S01]  /*2d60*/  LDL.LU R58, [R1+0x60] ;  /* 0x00006000013a7983 */ /* 0x002f220000300800 */
[----:B------:R-:W-:-:S05]  /*2d70*/  IADD3.X R23, RZ, R2, RZ, P4, !PT ;  /* 0x00000002ff177210 */ /* 0x000fca00027fe4ff */
[----:B------:R1:W-:Y:S04]  /*2d80*/  STL [R1+0x104], R23 ;  /* 0x0001041701007387 */ /* 0x0003e80000100800 */
[----:B0-----:R-:W4:Y:S04]  /*2d90*/  LDL.LU R36, [R1+0x68] ;  /* 0x0000680001247983 */ /* 0x001f280000300800 */
[----:B-1----:R-:W4:Y:S01]  /*2da0*/  LDL.LU R23, [R1+0x6c] ;  /* 0x00006c0001177983 */ /* 0x002f220000300800 */
[----:B------:R-:W-:-:S06]  /*2db0*/  LEA R30, R30, UR8, 0x3 ;  /* 0x000000081e1e7c11 */ /* 0x000fcc000f8e18ff */
[----:B------:R-:W0:Y:S01]  /*2dc0*/  LDS.64 R30, [R30] ;  /* 0x000000001e1e7984 */ /* 0x000e220000000a00 */
[-C--:B------:R-:W-:Y:S02]  /*2dd0*/  IADD3 R14, P6, R14, R32.reuse, RZ ;  /* 0x000000200e0e7210 */ /* 0x080fe40007fde0ff */
[----:B------:R-:W-:-:S03]  /*2de0*/  IADD3 R17, P4, R17, R32, RZ ;  /* 0x0000002011117210 */ /* 0x000fc60007f9e0ff */
[----:B------:R1:W-:Y:S02]  /*2df0*/  STL [R1+0x7c], R14 ;  /* 0x00007c0e01007387 */ /* 0x0003e40000100800 */
[----:B-1----:R-:W-:-:S05]  /*2e00*/  IADD3.X R14, RZ, R2, RZ, P5, !PT ;  /* 0x00000002ff0e7210 */ /* 0x002fca0002ffe4ff */
[----:B------:R1:W-:Y:S04]  /*2e10*/  STL [R1+0x100], R14 ;  /* 0x0001000e01007387 */ /* 0x0003e80000100800 */
[----:B-1----:R-:W4:Y:S04]  /*2e20*/  LDL.LU R14, [R1+0x158] ;  /* 0x00015800010e7983 */ /* 0x002f280000300800 */
[----:B------:R1:W-:Y:S02]  /*2e30*/  STL [R1+0x78], R17 ;  /* 0x0000781101007387 */ /* 0x0003e40000100800 */
[----:B-1----:R-:W-:-:S05]  /*2e40*/  IADD3.X R17, RZ, R2, RZ, P3, !PT ;  /* 0x00000002ff117210 */ /* 0x002fca0001ffe4ff */
[----:B------:R1:W-:Y:S04]  /*2e50*/  STL [R1+0xfc], R17 ;  /* 0x0000fc1101007387 */ /* 0x0003e80000100800 */
[----:B-1----:R-:W4:Y:S01]  /*2e60*/  LDL.LU R17, [R1+0x154] ;  /* 0x0001540001117983 */ /* 0x002f220000300800 */
[----:B0-----:R-:W-:-:S06]  /*2e70*/  FADD.FTZ R31, R31, UR6 ;  /* 0x000000061f1f7e21 */ /* 0x001fcc0008010000 */
[----:B------:R-:W0:Y:S01]  /*2e80*/  MUFU.RSQ R31, R31 ;  /* 0x0000001f001f7308 */ /* 0x000e220000001400 */
[----:B-----5:R-:W-:Y:S02]  /*2e90*/  HADD2.F32 R33, -RZ, R26.H0_H0 ;  /* 0x2000001aff217230 */ /* 0x020fe40000004100 */
[--C-:B------:R-:W-:Y:S01]  /*2ea0*/  FADD.FTZ R57, R57, -R30.reuse ;  /* 0x8000001e39397221 */ /* 0x100fe20000010000 */
[----:B------:R-:W-:-:S03]  /*2eb0*/  FADD.FTZ R56, R56, -R30 ;  /* 0x8000001e38387221 */ /* 0x000fc60000010000 */
[----:B0-----:R-:W-:Y:S01]  /*2ec0*/  FMUL.FTZ R57, R31, R57 ;  /* 0x000000391f397220 */ /* 0x001fe20000410000 */
[--C-:B------:R-:W-:Y:S01]  /*2ed0*/  FADD.FTZ R50, R50, -R30.reuse ;  /* 0x8000001e32327221 */ /* 0x100fe20000010000 */
[--C-:B------:R-:W-:Y:S01]  /*2ee0*/  FADD.FTZ R53, R53, -R30.reuse ;  /* 0x8000001e35357221 */ /* 0x100fe20000010000 */
[--C-:B------:R-:W-:Y:S02]  /*2ef0*/  FADD.FTZ R48, R48, -R30.reuse ;  /* 0x8000001e30307221 */ /* 0x100fe40000010000 */
[----:B------:R-:W-:Y:S01]  /*2f00*/  FMUL.FTZ R50, R31, R50 ;  /* 0x000000321f327220 */ /* 0x000fe20000410000 */
[--C-:B------:R-:W-:Y:S01]  /*2f10*/  FADD.FTZ R42, R42, -R30.reuse ;  /* 0x8000001e2a2a7221 */ /* 0x100fe20000010000 */
[--C-:B------:R-:W-:Y:S01]  /*2f20*/  FADD.FTZ R39, R39, -R30.reuse ;  /* 0x8000001e27277221 */ /* 0x100fe20000010000 */
[--C-:B------:R-:W-:Y:S01]  /*2f30*/  FADD.FTZ R3, R3, -R30.reuse ;  /* 0x8000001e03037221 */ /* 0x100fe20000010000 */
[--C-:B------:R-:W-:Y:S01]  /*2f40*/  FADD.FTZ R55, R55, -R30.reuse ;  /* 0x8000001e37377221 */ /* 0x100fe20000010000 */
[----:B------:R-:W-:-:S02]  /*2f50*/  FADD.FTZ R9, R9, -R30 ;  /* 0x8000001e09097221 */ /* 0x000fc40000010000 */
[C---:B------:R-:W-:Y:S01]  /*2f60*/  FMUL.FTZ R3, R31.reuse, R3 ;  /* 0x000000031f037220 */ /* 0x040fe20000410000 */
[--C-:B------:R-:W-:Y:S01]  /*2f70*/  FADD.FTZ R12, R12, -R30.reuse ;  /* 0x8000001e0c0c7221 */ /* 0x100fe20000010000 */
[--C-:B------:R-:W-:Y:S01]  /*2f80*/  FADD.FTZ R18, R18, -R30.reuse ;  /* 0x8000001e12127221 */ /* 0x100fe20000010000 */
[----:B------:R-:W-:Y:S01]  /*2f90*/  FMUL.FTZ R55, R31, R55 ;  /* 0x000000371f377220 */ /* 0x000fe20000410000 */
[--C-:B------:R-:W-:Y:S01]  /*2fa0*/  FADD.FTZ R21, R21, -R30.reuse ;  /* 0x8000001e15157221 */ /* 0x100fe20000010000 */
[--C-:B------:R-:W-:Y:S01]  /*2fb0*/  FADD.FTZ R15, R15, -R30.reuse ;  /* 0x8000001e0f0f7221 */ /* 0x100fe20000010000 */
[--C-:B------:R-:W-:Y:S01]  /*2fc0*/  FADD.FTZ R45, R45, -R30.reuse ;  /* 0x8000001e2d2d7221 */ /* 0x100fe20000010000 */
[----:B------:R-:W-:Y:S01]  /*2fd0*/  FADD.FTZ R6, R6, -R30 ;  /* 0x8000001e06067221 */ /* 0x000fe20000010000 */
[----:B--2---:R-:W-:-:S05]  /*2fe0*/  IADD3 R20, P5, R20, R32, RZ ;  /* 0x0000002014147210 */ /* 0x004fca0007fbe0ff */
[----:B------:R0:W-:Y:S01]  /*2ff0*/  STL [R1+0x74], R20 ;  /* 0x0000741401007387 */ /* 0x0001e20000100800 */
[----:B---3--:R-:W-:Y:S02]  /*3000*/  IADD3 R61, P3, R61, R32, RZ ;  /* 0x000000203d3d7210 */ /* 0x008fe40007f7e0ff */
[----:B0-----:R-:W-:-:S05]  /*3010*/  IADD3.X R20, RZ, R2, RZ, P6, !PT ;  /* 0x00000002ff147210 */ /* 0x001fca00037fe4ff */
[----:B------:R0:W-:Y:S04]  /*3020*/  STL [R1+0xf8], R20 ;  /* 0x0000f81401007387 */ /* 0x0001e80000100800 */
[----:B0-----:R-:W2:Y:S04]  /*3030*/  LDL.LU R20, [R1+0x150] ;  /* 0x0001500001147983 */ /* 0x001ea80000300800 */
[----:B------:R0:W-:Y:S02]  /*3040*/  STL [R1+0x70], R61 ;  /* 0x0000703d01007387 */ /* 0x0001e40000100800 */
[----:B0-----:R-:W-:-:S05]  /*3050*/  IADD3.X R61, RZ, R2, RZ, P4, !PT ;  /* 0x00000002ff3d7210 */ /* 0x001fca00027fe4ff */
[----:B------:R4:W-:Y:S02]  /*3060*/  STL [R1+0xf4], R61 ;  /* 0x0000f43d01007387 */ /* 0x0009e40000100800 */
[----:B----4-:R-:W-:Y:S02]  /*3070*/  IADD3 R61, P4, R60, R32, RZ ;  /* 0x000000203c3d7210 */ /* 0x010fe40007f9e0ff */
[----:B------:R-:W-:-:S03]  /*3080*/  IADD3.X R60, RZ, R2, RZ, P5, !PT ;  /* 0x00000002ff3c7210 */ /* 0x000fc60002ffe4ff */
[----:B------:R0:W-:Y:S04]  /*3090*/  STL [R1+0x64], R61 ;  /* 0x0000643d01007387 */ /* 0x0001e80000100800 */
[----:B------:R1:W-:Y:S01]  /*30a0*/  STL [R1+0xf0], R60 ;  /* 0x0000f03c01007387 */ /* 0x0003e20000100800 */
[----:B0-----:R-:W-:Y:S02]  /*30b0*/  IADD3 R61, P5, R59, R32, RZ ;  /* 0x000000203b3d7210 */ /* 0x001fe40007fbe0ff */
[----:B-1----:R-:W-:Y:S02]  /*30c0*/  IADD3.X R60, RZ, R2, RZ, P3, !PT ;  /* 0x00000002ff3c7210 */ /* 0x002fe40001ffe4ff */
[----:B------:R-:W-:Y:S01]  /*30d0*/  IADD3 R59, P3, R58, R32, RZ ;  /* 0x000000203a3b7210 */ /* 0x000fe20007f7e0ff */
[----:B------:R-:W-:Y:S01]  /*30e0*/  STL [R1+0xb0], R61 ;  /* 0x0000b03d01007387 */ /* 0x000fe20000100800 */
[----:B------:R-:W-:-:S03]  /*30f0*/  IADD3.X R58, RZ, R2, RZ, P4, !PT ;  /* 0x00000002ff3a7210 */ /* 0x000fc600027fe4ff */
[----:B------:R0:W-:Y:S04]  /*3100*/  STL [R1+0xec], R60 ;  /* 0x0000ec3c01007387 */ /* 0x0001e80000100800 */
[----:B------:R1:W-:Y:S04]  /*3110*/  STL [R1+0xa8], R59 ;  /* 0x0000a83b01007387 */ /* 0x0003e80000100800 */
[----:B------:R3:W-:Y:S01]  /*3120*/  STL [R1+0xe8], R58 ;  /* 0x0000e83a01007387 */ /* 0x0007e20000100800 */
[----:B0-----:R-:W-:Y:S01]  /*3130*/  FADD.FTZ R60, R0, -R30 ;  /* 0x8000001e003c7221 */ /* 0x001fe20000010000 */
[----:B------:R-:W-:-:S02]  /*3140*/  HADD2.F32 R0, -RZ, R28.H0_H0 ;  /* 0x2000001cff007230 */ /* 0x000fc40000004100 */
[----:B-1----:R-:W-:Y:S01]  /*3150*/  FADD.FTZ R59, R51, -R30 ;  /* 0x8000001e333b7221 */ /* 0x002fe20000010000 */
[----:B------:R-:W-:Y:S02]  /*3160*/  HADD2.F32 R51, -RZ, R28.H1_H1 ;  /* 0x3000001cff337230 */ /* 0x000fe40000004100 */
[----:B------:R-:W-:Y:S01]  /*3170*/  FMUL.FTZ R60, R60, R31 ;  /* 0x0000001f3c3c7220 */ /* 0x000fe20000410000 */
[----:B---3--:R-:W-:Y:S02]  /*3180*/  HADD2.F32 R58, -RZ, R26.H1_H1 ;  /* 0x3000001aff3a7230 */ /* 0x008fe40000004100 */
[----:B------:R-:W-:Y:S01]  /*3190*/  FMUL.FTZ R26, R31, R59 ;  /* 0x0000003b1f1a7220 */ /* 0x000fe20000410000 */
[----:B------:R-:W-:-:S03]  /*31a0*/  FFMA.FTZ R28, R60, R0, R33 ;  /* 0x000000003c1c7223 */ /* 0x000fc60000010021 */
[----:B------:R-:W-:Y:S01]  /*31b0*/  FFMA.FTZ R26, R26, R51, R58 ;  /* 0x000000331a1a7223 */ /* 0x000fe2000001003a */
[----:B------:R-:W-:-:S03]  /*31c0*/  FMUL.FTZ R60, R28, -1.4426950216293334961 ;  /* 0xbfb8aa3b1c3c7820 */ /* 0x000fc60000410000 */
[----:B------:R-:W-:-:S03]  /*31d0*/  FMUL.FTZ R59, R26, -1.4426950216293334961 ;  /* 0xbfb8aa3b1a3b7820 */ /* 0x000fc60000410000 */
[----:B------:R-:W0:Y:S08]  /*31e0*/  MUFU.EX2 R60, R60 ;  /* 0x0000003c003c7308 */ /* 0x000e300000000800 */
[----:B------:R-:W1:Y:S01]  /*31f0*/  MUFU.EX2 R59, R59 ;  /* 0x0000003b003b7308 */ /* 0x000e620000000800 */
[----:B0-----:R-:W-:Y:S01]  /*3200*/  FADD.FTZ R60, R60, 1 ;  /* 0x3f8000003c3c7421 */ /* 0x001fe20000010000 */
[----:B-1----:R-:W-:-:S06]  /*3210*/  FADD.FTZ R59, R59, 1 ;  /* 0x3f8000003b3b7421 */ /* 0x002fcc0000010000 */
[----:B------:R-:W0:Y:S08]  /*3220*/  MUFU.RCP R60, R60 ;  /* 0x0000003c003c7308 */ /* 0x000e300000001000 */
[----:B------:R-:W1:Y:S01]  /*3230*/  MUFU.RCP R59, R59 ;  /* 0x0000003b003b7308 */ /* 0x000e620000001000 */
[-C--:B------:R-:W-:Y:S02]  /*3240*/  IADD3 R36, P4, R36, R32.reuse, RZ ;  /* 0x0000002024247210 */ /* 0x080fe40007f9e0ff */
[----:B------:R-:W-:-:S03]  /*3250*/  IADD3 R32, P6, R23, R32, RZ ;  /* 0x0000002017207210 */ /* 0x000fc60007fde0ff */
[----:B------:R0:W-:Y:S02]  /*3260*/  STL [R1+0x9c], R36 ;  /* 0x00009c2401007387 */ /* 0x0001e40000100800 */
[----:B0-----:R-:W-:Y:S01]  /*3270*/  FMUL.FTZ R36, R28, R60 ;  /* 0x0000003c1c247220 */ /* 0x001fe20000410000 */
[----:B-1----:R-:W-:Y:S01]  /*3280*/  FMUL.FTZ R23, R26, R59 ;  /* 0x0000003b1a177220 */ /* 0x002fe20000410000 */
[----:B------:R-:W-:Y:S02]  /*3290*/  HADD2.F32 R26, -RZ, R29.H0_H0 ;  /* 0x2000001dff1a7230 */ /* 0x000fe40000004100 */
[----:B------:R-:W-:Y:S02]  /*32a0*/  HADD2.F32 R28, -RZ, R27.H0_H0 ;  /* 0x2000001bff1c7230 */ /* 0x000fe40000004100 */
[----:B------:R-:W-:-:S03]  /*32b0*/  FMUL.FTZ R59, R31, R56 ;  /* 0x000000381f3b7220 */ /* 0x000fc60000410000 */
[----:B------:R-:W-:-:S04]  /*32c0*/  FFMA.FTZ R57, R57, R26, R28 ;  /* 0x0000001a39397223 */ /* 0x000fc8000001001c */
[----:B------:R-:W-:-:S06]  /*32d0*/  FMUL.FTZ R56, R57, -1.4426950216293334961 ;  /* 0xbfb8aa3b39387820 */ /* 0x000fcc0000410000 */
[----:B------:R-:W0:Y:S01]  /*32e0*/  MUFU.EX2 R56, R56 ;  /* 0x0000003800387308 */ /* 0x000e220000000800 */
[C---:B------:R-:W-:Y:S01]  /*32f0*/  FMUL.FTZ R61, R31.reuse, R53 ;  /* 0x000000351f3d7220 */ /* 0x040fe20000410000 */
[C---:B------:R-:W-:Y:S01]  /*3300*/  FMUL.FTZ R53, R31.reuse, R48 ;  /* 0x000000301f357220 */ /* 0x040fe20000410000 */
[----:B------:R-:W-:Y:S01]  /*3310*/  MOV R48, R50 ;  /* 0x0000003200307202 */ /* 0x000fe20000000f00 */
[----:B------:R-:W-:-:S03]  /*3320*/  FMUL.FTZ R50, R31, R42 ;  /* 0x0000002a1f327220 */ /* 0x000fc60000410000 */
[----:B------:R-:W-:Y:S01]  /*3330*/  MOV R42, R53 ;  /* 0x00000035002a7202 */ /* 0x000fe20000000f00 */
[----:B------:R-:W-:Y:S01]  /*3340*/  FMUL.FTZ R53, R31, R39 ;  /* 0x000000271f357220 */ /* 0x000fe20000410000 */
[----:B0-----:R-:W-:-:S04]  /*3350*/  FADD.FTZ R56, R56, 1 ;  /* 0x3f80000038387421 */ /* 0x001fc80000010000 */
[----:B------:R0:W-:Y:S01]  /*3360*/  MUFU.RCP R39, R56 ;  /* 0x0000003800277308 */ /* 0x0001e20000001000 */
[----:B------:R-:W-:Y:S01]  /*3370*/  FADD.FTZ R24, R24, -R30 ;  /* 0x8000001e18187221 */ /* 0x000fe20000010000 */
[----:B0-----:R-:W-:Y:S01]  /*3380*/  MOV R56, R61 ;  /* 0x0000003d00387202 */ /* 0x001fe20000000f00 */
[C---:B------:R-:W-:Y:S01]  /*3390*/  FMUL.FTZ R61, R31.reuse, R9 ;  /* 0x000000091f3d7220 */ /* 0x040fe20000410000 */
[----:B------:R-:W-:Y:S01]  /*33a0*/  MOV R9, R3 ;  /* 0x0000000300097202 */ /* 0x000fe20000000f00 */
[C---:B------:R-:W-:Y:S01]  /*33b0*/  FMUL.FTZ R3, R31.reuse, R12 ;  /* 0x0000000c1f037220 */ /* 0x040fe20000410000 */
[----:B------:R-:W-:Y:S01]  /*33c0*/  MOV R12, R48 ;  /* 0x00000030000c7202 */ /* 0x000fe20000000f00 */
[C---:B------:R-:W-:Y:S01]  /*33d0*/  FMUL.FTZ R48, R31.reuse, R18 ;  /* 0x000000121f307220 */ /* 0x040fe20000410000 */
[----:B------:R-:W-:Y:S01]  /*33e0*/  MOV R18, R55 ;  /* 0x0000003700127202 */ /* 0x000fe20000000f00 */
[C---:B------:R-:W-:Y:S01]  /*33f0*/  FMUL.FTZ R55, R31.reuse, R21 ;  /* 0x000000151f377220 */ /* 0x040fe20000410000 */
[C---:B------:R-:W-:Y:S01]  /*3400*/  FMUL.FTZ R15, R31.reuse, R15 ;  /* 0x0000000f1f0f7220 */ /* 0x040fe20000410000 */
[----:B------:R-:W-:Y:S01]  /*3410*/  MOV R21, R56 ;  /* 0x0000003800157202 */ /* 0x000fe20000000f00 */
[C---:B------:R-:W-:Y:S01]  /*3420*/  FMUL.FTZ R45, R31.reuse, R45 ;  /* 0x0000002d1f2d7220 */ /* 0x040fe20000410000 */
[C---:B------:R-:W-:Y:S01]  /*3430*/  FMUL.FTZ R6, R31.reuse, R6 ;  /* 0x000000061f067220 */ /* 0x040fe20000410000 */
[----:B------:R-:W-:Y:S01]  /*3440*/  FMUL.FTZ R56, R31, R24 ;  /* 0x000000181f387220 */ /* 0x000fe20000410000 */
        /* <DEDUP_REMOVED lines=15> */
[----:B------:R0:W-:Y:S04]  /*3540*/  STL [R1+0x4], R48 ;  /* 0x0000043001007387 */ /* 0x0001e80000100800 */
[----:B------:R-:W3:Y:S01]  /*3550*/  LDL.LU R56, [R1+0x18] ;  /* 0x0000180001387983 */ /* 0x000ee20000300800 */
[----:B------:R-:W-:-:S02]  /*3560*/  HADD2.F32 R29, -RZ, R29.H1_H1 ;  /* 0x3000001dff1d7230 */ /* 0x000fc40000004100 */
[----:B------:R-:W-:-:S05]  /*3570*/  HADD2.F32 R27, -RZ, R27.H1_H1 ;  /* 0x3000001bff1b7230 */ /* 0x000fca0000004100 */
[----:B------:R-:W-:-:S04]  /*3580*/  FFMA.FTZ R59, R59, R29, R27 ;  /* 0x0000001d3b3b7223 */ /* 0x000fc8000001001b */
[----:B------:R-:W-:-:S06]  /*3590*/  FMUL.FTZ R60, R59, -1.4426950216293334961 ;  /* 0xbfb8aa3b3b3c7820 */ /* 0x000fcc0000410000 */
[----:B------:R-:W1:Y:S01]  /*35a0*/  MUFU.EX2 R60, R60 ;  /* 0x0000003c003c7308 */ /* 0x000e620000000800 */
[--C-:B------:R-:W-:Y:S01]  /*35b0*/  FADD.FTZ R44, R44, -R30.reuse ;  /* 0x8000001e2c2c7221 */ /* 0x100fe20000010000 */
[----:B------:R-:W-:Y:S01]  /*35c0*/  FADD.FTZ R22, R22, -R30 ;  /* 0x8000001e16167221 */ /* 0x000fe20000010000 */
[----:B-1----:R-:W-:-:S06]  /*35d0*/  FADD.FTZ R60, R60, 1 ;  /* 0x3f8000003c3c7421 */ /* 0x002fcc0000010000 */
[----:B------:R-:W1:Y:S01]  /*35e0*/  MUFU.RCP R60, R60 ;  /* 0x0000003c003c7308 */ /* 0x000e620000001000 */
[--C-:B------:R-:W-:Y:S01]  /*35f0*/  FADD.FTZ R4, R4, -R30.reuse ;  /* 0x8000001e04047221 */ /* 0x100fe20000010000 */
[--C-:B------:R-:W-:Y:S01]  /*3600*/  FADD.FTZ R10, R10, -R30.reuse ;  /* 0x8000001e0a0a7221 */ /* 0x100fe20000010000 */
[----:B------:R-:W-:Y:S01]  /*3610*/  FMUL.FTZ R44, R31, R44 ;  /* 0x0000002c1f2c7220 */ /* 0x000fe20000410000 */
[--C-:B------:R-:W-:Y:S01]  /*3620*/  FADD.FTZ R13, R13, -R30.reuse ;  /* 0x8000001e0d0d7221 */ /* 0x100fe20000010000 */
[C---:B------:R-:W-:Y:S01]  /*3630*/  FMUL.FTZ R22, R31.reuse, R22 ;  /* 0x000000161f167220 */ /* 0x040fe20000410000 */
[----:B------:R4:W-:Y:S01]  /*3640*/  STL [R1+0xe0], R15 ;  /* 0x0000e00f01007387 */ /* 0x0009e20000100800 */
[----:B------:R-:W-:Y:S01]  /*3650*/  FADD.FTZ R16, R16, -R30 ;  /* 0x8000001e10107221 */ /* 0x000fe20000010000 */
[----:B------:R-:W-:Y:S01]  /*3660*/  FMUL.FTZ R4, R31, R4 ;  /* 0x000000041f047220 */ /* 0x000fe20000410000 */
[C-C-:B------:R-:W-:Y:S01]  /*3670*/  FFMA.FTZ R33, R51.reuse, R44, R58.reuse ;  /* 0x0000002c33217223 */ /* 0x140fe2000001003a */
[----:B0-----:R-:W2:Y:S01]  /*3680*/  LDL.LU R48, [R1+0x14] ;  /* 0x0000140001307983 */ /* 0x001ea20000300800 */
[----:B------:R-:W-:Y:S01]  /*3690*/  FFMA.FTZ R44, R51, R22, R58 ;  /* 0x00000016332c7223 */ /* 0x000fe2000001003a */
[----:B------:R-:W-:-:S02]  /*36a0*/  FMUL.FTZ R39, R57, R39 ;  /* 0x0000002739277220 */ /* 0x000fc40000410000 */
[----:B------:R0:W-:Y:S01]  /*36b0*/  STL [R1+0xe4], R0 ;  /* 0x0000e40001007387 */ /* 0x0001e20000100800 */
[C---:B----4-:R-:W-:Y:S01]  /*36c0*/  FMUL.FTZ R15, R31.reuse, R10 ;  /* 0x0000000a1f0f7220 */ /* 0x050fe20000410000 */
[----:B------:R-:W-:Y:S02]  /*36d0*/  FMUL.FTZ R10, R31, R13 ;  /* 0x0000000d1f0a7220 */ /* 0x000fe40000410000 */
[----:B------:R-:W4:Y:S01]  /*36e0*/  LDL.LU R57, [R1+0x24] ;  /* 0x0000240001397983 */ /* 0x000f220000300800 */
[----:B-1----:R-:W-:-:S03]  /*36f0*/  FMUL.FTZ R60, R59, R60 ;  /* 0x0000003c3b3c7220 */ /* 0x002fc60000410000 */
[----:B------:R-:W2:Y:S01]  /*3700*/  LDL.LU R59, [R1+0x28] ;  /* 0x00002800013b7983 */ /* 0x000ea20000300800 */
[----:B0-----:R-:W-:Y:S01]  /*3710*/  FMUL.FTZ R0, R31, R16 ;  /* 0x000000101f007220 */ /* 0x001fe20000410000 */
[C-C-:B------:R-:W-:Y:S01]  /*3720*/  FFMA.FTZ R16, R51.reuse, R4, R58.reuse ;  /* 0x0000000433107223 */ /* 0x140fe2000001003a */
[----:B------:R-:W-:Y:S01]  /*3730*/  FFMA.FTZ R4, R51, R10, R58 ;  /* 0x0000000a33047223 */ /* 0x000fe2000001003a */
[----:B------:R-:W-:Y:S01]  /*3740*/  F2FP.F16.F32.PACK_AB R10, R23, R36 ;  /* 0x00000024170a723e */ /* 0x000fe200000000ff */
[----:B------:R-:W-:Y:S04]  /*3750*/  STL [R1+0xd8], R44 ;  /* 0x0000d82c01007387 */ /* 0x000fe80000100800 */
[----:B------:R-:W4:Y:S01]  /*3760*/  LDL.LU R23, [R1+0x14c] ;  /* 0x00014c0001177983 */ /* 0x000f220000300800 */
[--C-:B------:R-:W-:Y:S01]  /*3770*/  FADD.FTZ R25, R25, -R30.reuse ;  /* 0x8000001e19197221 */ /* 0x100fe20000010000 */
[----:B------:R-:W-:-:S03]  /*3780*/  FADD.FTZ R19, R19, -R30 ;  /* 0x8000001e13137221 */ /* 0x000fc60000010000 */
[C---:B------:R-:W-:Y:S01]  /*3790*/  FMUL.FTZ R25, R31.reuse, R25 ;  /* 0x000000191f197220 */ /* 0x040fe20000410000 */
[----:B------:R-:W-:Y:S01]  /*37a0*/  FMUL.FTZ R19, R31, R19 ;  /* 0x000000131f137220 */ /* 0x000fe20000410000 */
[----:B------:R-:W-:Y:S02]  /*37b0*/  F2FP.F16.F32.PACK_AB R39, R60, R39 ;  /* 0x000000273c27723e */ /* 0x000fe400000000ff */
[C-C-:B------:R-:W-:Y:S01]  /*37c0*/  FFMA.FTZ R22, R51.reuse, R25, R58.reuse ;  /* 0x0000001933167223 */ /* 0x140fe2000001003a */
[----:B------:R-:W-:Y:S01]  /*37d0*/  FFMA.FTZ R55, R51, R19, R58 ;  /* 0x0000001333377223 */ /* 0x000fe2000001003a */
[----:B------:R-:W-:Y:S01]  /*37e0*/  PRMT R19, R39, 0x7632, R19 ;  /* 0x0000763227137816 */ /* 0x000fe20000000013 */
[----:B------:R3:W-:Y:S04]  /*37f0*/  STG.E.U16 desc[UR16][R34.64+0x4], R39 ;  /* 0x0000042722007986 */ /* 0x0007e8000c101510 */
[----:B------:R0:W-:Y:S04]  /*3800*/  STL [R1+0xdc], R22 ;  /* 0x0000dc1601007387 */ /* 0x0001e80000100800 */
[----:B------:R-:W2:Y:S01]  /*3810*/  LDL.LU R36, [R1+0x148] ;  /* 0x0001480001247983 */ /* 0x000ea20000300800 */
[----:B---3--:R-:W-:-:S03]  /*3820*/  FADD.FTZ R39, R56, -R30 ;  /* 0x8000001e38277221 */ /* 0x008fc60000010000 */
[----:B------:R-:W3:Y:S01]  /*3830*/  LDL.LU R56, [R1+0x34] ;  /* 0x0000340001387983 */ /* 0x000ee20000300800 */
[--C-:B------:R-:W-:Y:S01]  /*3840*/  FADD.FTZ R54, R54, -R30.reuse ;  /* 0x8000001e36367221 */ /* 0x100fe20000010000 */
[--C-:B------:R-:W-:Y:S01]  /*3850*/  FADD.FTZ R52, R52, -R30.reuse ;  /* 0x8000001e34347221 */ /* 0x100fe20000010000 */
[--C-:B------:R-:W-:Y:S01]  /*3860*/  FADD.FTZ R49, R49, -R30.reuse ;  /* 0x8000001e31317221 */ /* 0x100fe20000010000 */
[--C-:B------:R-:W-:Y:S01]  /*3870*/  FADD.FTZ R47, R47, -R30.reuse ;  /* 0x8000001e2f2f7221 */ /* 0x100fe20000010000 */
[--C-:B------:R-:W-:Y:S01]  /*3880*/  FADD.FTZ R41, R41, -R30.reuse ;  /* 0x8000001e29297221 */ /* 0x100fe20000010000 */
[--C-:B------:R-:W-:Y:S01]  /*3890*/  FADD.FTZ R38, R38, -R30.reuse ;  /* 0x8000001e26267221 */ /* 0x100fe20000010000 */
[----:B------:R-:W-:Y:S01]  /*38a0*/  FADD.FTZ R7, R7, -R30 ;  /* 0x8000001e07077221 */ /* 0x000fe20000010000 */
        /* <DEDUP_REMOVED lines=16> */
[--C-:B------:R-:W-:Y:S01]  /*39b0*/  FADD.FTZ R51, R5, -R30.reuse ;  /* 0x8000001e05337221 */ /* 0x100fe20000010000 */
[--C-:B------:R-:W-:Y:S01]  /*39c0*/  FADD.FTZ R5, R8, -R30.reuse ;  /* 0x8000001e08057221 */ /* 0x100fe20000010000 */
[----:B------:R-:W-:Y:S01]  /*39d0*/  FMUL.FTZ R8, R18, -1.4426950216293334961 ;  /* 0xbfb8aa3b12087820 */ /* 0x000fe20000410000 */
[--C-:B------:R-:W-:Y:S01]  /*39e0*/  FADD.FTZ R46, R46, -R30.reuse ;  /* 0x8000001e2e2e7221 */ /* 0x100fe20000010000 */
[----:B----4-:R-:W-:-:S02]  /*39f0*/  FADD.FTZ R44, R23, -R30 ;  /* 0x8000001e172c7221 */ /* 0x010fc40000010000 */
[----:B------:R-:W1:Y:S01]  /*3a00*/  MUFU.EX2 R23, R8 ;  /* 0x0000000800177308 */ /* 0x000e620000000800 */
[--C-:B0-----:R-:W-:Y:S01]  /*3a10*/  FADD.FTZ R22, R57, -R30.reuse ;  /* 0x8000001e39167221 */ /* 0x101fe20000010000 */
[----:B--2---:R-:W-:Y:S01]  /*3a20*/  FADD.FTZ R57, R20, -R30 ;  /* 0x8000001e14397221 */ /* 0x004fe20000010000 */
[----:B------:R-:W-:Y:S01]  /*3a30*/  FMUL.FTZ R20, R31, R46 ;  /* 0x0000002e1f147220 */ /* 0x000fe20000410000 */
[----:B-1----:R-:W-:-:S04]  /*3a40*/  FADD.FTZ R23, R23, 1 ;  /* 0x3f80000017177421 */ /* 0x002fc80000010000 */
[----:B------:R-:W-:Y:S01]  /*3a50*/  MUFU.RCP R46, R23 ;  /* 0x00000017002e7308 */ /* 0x000fe20000001000 */
[C---:B------:R-:W-:Y:S02]  /*3a60*/  PRMT R15, R10.reuse, 0x7610, R15 ;  /* 0x000076100a0f7816 */ /* 0x040fe4000000000f */
[----:B------:R-:W-:Y:S01]  /*3a70*/  PRMT R10, R10, 0x7632, R10 ;  /* 0x000076320a0a7816 */ /* 0x000fe2000000000a */
[----:B------:R-:W-:Y:S04]  /*3a80*/  STG.E.U16 desc[UR16][R34.64+0x6], R19 ;  /* 0x0000061322007986 */ /* 0x000fe8000c101510 */
[----:B------:R-:W-:Y:S04]  /*3a90*/  STG.E.U16 desc[UR16][R34.64], R15 ;  /* 0x0000000f22007986 */ /* 0x000fe8000c101510 */
[----:B------:R0:W-:Y:S02]  /*3aa0*/  STG.E.U16 desc[UR16][R34.64+0x2], R10 ;  /* 0x0000020a22007986 */ /* 0x0001e4000c101510 */
[----:B0-----:R-:W-:-:S06]  /*3ab0*/  FMUL.FTZ R34, R54, -1.4426950216293334961 ;  /* 0xbfb8aa3b36227820 */ /* 0x001fcc0000410000 */
[----:B------:R-:W0:Y:S02]  /*3ac0*/  MUFU.EX2 R34, R34 ;  /* 0x0000002200227308 */ /* 0x000e240000000800 */
[----:B0-----:R-:W-:-:S06]  /*3ad0*/  FADD.FTZ R34, R34, 1 ;  /* 0x3f80000022227421 */ /* 0x001fcc0000010000 */
[----:B------:R-:W0:Y:S01]  /*3ae0*/  MUFU.RCP R34, R34 ;  /* 0x0000002200227308 */ /* 0x000e220000001000 */
[----:B------:R-:W-:Y:S01]  /*3af0*/  FMUL.FTZ R46, R18, R46 ;  /* 0x0000002e122e7220 */ /* 0x000fe20000410000 */
[----:B------:R-:W-:Y:S01]  /*3b00*/  FMUL.FTZ R8, R31, R51 ;  /* 0x000000331f087220 */ /* 0x000fe20000410000 */
[----:B---3--:R-:W-:Y:S02]  /*3b10*/  FADD.FTZ R23, R56, -R30 ;  /* 0x8000001e38177221 */ /* 0x008fe40000010000 */
[----:B------:R-:W2:Y:S04]  /*3b20*/  LDL.LU R56, [R1+0x30] ;  /* 0x0000300001387983 */ /* 0x000ea80000300800 */
[----:B------:R0:W-:Y:S02]  /*3b30*/  STL [R1+0xd4], R46 ;  /* 0x0000d42e01007387 */ /* 0x0001e40000100800 */
[----:B0-----:R-:W-:-:S05]  /*3b40*/  FMUL.FTZ R46, R54, R34 ;  /* 0x00000022362e7220 */ /* 0x001fca0000410000 */
[----:B------:R-:W-:Y:S04]  /*3b50*/  STL [R1+0xc0], R46 ;  /* 0x0000c02e01007387 */ /* 0x000fe80000100800 */
[----:B------:R-:W3:Y:S01]  /*3b60*/  LDL.LU R51, [R1+0x2c] ;  /* 0x00002c0001337983 */ /* 0x000ee20000300800 */
[--C-:B------:R-:W-:Y:S01]  /*3b70*/  FADD.FTZ R15, R59, -R30.reuse ;  /* 0x8000001e3b0f7221 */ /* 0x100fe20000010000 */
[--C-:B------:R-:W-:Y:S01]  /*3b80*/  FADD.FTZ R25, R48, -R30.reuse ;  /* 0x8000001e30197221 */ /* 0x100fe20000010000 */
[----:B------:R-:W-:Y:S02]  /*3b90*/  FADD.FTZ R19, R14, -R30 ;  /* 0x8000001e0e137221 */ /* 0x000fe40000010000 */
[C---:B------:R-:W-:Y:S01]  /*3ba0*/  FMUL.FTZ R15, R31.reuse, R15 ;  /* 0x0000000f1f0f7220 */ /* 0x040fe20000410000 */
[C---:B------:R-:W-:Y:S01]  /*3bb0*/  FMUL.FTZ R14, R31.reuse, R22 ;  /* 0x000000161f0e7220 */ /* 0x040fe20000410000 */
[----:B------:R-:W-:-:S02]  /*3bc0*/  FMUL.FTZ R22, R31, R25 ;  /* 0x000000191f167220 */ /* 0x000fc40000410000 */
[----:B------:R-:W-:Y:S01]  /*3bd0*/  FFMA.FTZ R25, R26, R15, R28 ;  /* 0x0000000f1a197223 */ /* 0x000fe2000001001c */
[----:B------:R-:W-:-:S03]  /*3be0*/  FADD.FTZ R48, R36, -R30 ;  /* 0x8000001e24307221 */ /* 0x000fc60000010000 */
[----:B------:R-:W-:-:S06]  /*3bf0*/  FMUL.FTZ R36, R25, -1.4426950216293334961 ;  /* 0xbfb8aa3b19247820 */ /* 0x000fcc0000410000 */
[----:B------:R-:W0:Y:S01]  /*3c00*/  MUFU.EX2 R36, R36 ;  /* 0x0000002400247308 */ /* 0x000e220000000800 */
[--C-:B------:R-:W-:Y:S01]  /*3c10*/  FADD.FTZ R35, R37, -R30.reuse ;  /* 0x8000001e25237221 */ /* 0x100fe20000010000 */
[--C-:B------:R-:W-:Y:S01]  /*3c20*/  FADD.FTZ R10, R11, -R30.reuse ;  /* 0x8000001e0b0a7221 */ /* 0x100fe20000010000 */
[--C-:B------:R-:W-:Y:S02]  /*3c30*/  FADD.FTZ R40, R40, -R30.reuse ;  /* 0x8000001e28287221 */ /* 0x100fe40000010000 */
[----:B------:R-:W-:Y:S01]  /*3c40*/  FMUL.FTZ R11, R31, R35 ;  /* 0x000000231f0b7220 */ /* 0x000fe20000410000 */
[----:B------:R-:W-:Y:S01]  /*3c50*/  FFMA.FTZ R35, R29, R14, R27 ;  /* 0x0000000e1d237223 */ /* 0x000fe2000001001b */
[--C-:B------:R-:W-:Y:S01]  /*3c60*/  FADD.FTZ R37, R17, -R30.reuse ;  /* 0x8000001e11257221 */ /* 0x100fe20000010000 */
[----:B------:R-:W-:Y:S01]  /*3c70*/  FMUL.FTZ R15, R31, R40 ;  /* 0x000000281f0f7220 */ /* 0x000fe20000410000 */
[----:B------:R-:W-:Y:S01]  /*3c80*/  FADD.FTZ R43, R43, -R30 ;  /* 0x8000001e2b2b7221 */ /* 0x000fe20000010000 */
[----:B------:R-:W-:Y:S01]  /*3c90*/  FMUL.FTZ R40, R35, -1.4426950216293334961 ;  /* 0xbfb8aa3b23287820 */ /* 0x000fe20000410000 */
[C---:B------:R-:W-:Y:S01]  /*3ca0*/  FMUL.FTZ R14, R31.reuse, R5 ;  /* 0x000000051f0e7220 */ /* 0x040fe20000410000 */
[C---:B------:R-:W-:Y:S01]  /*3cb0*/  FMUL.FTZ R5, R31.reuse, R19 ;  /* 0x000000131f057220 */ /* 0x040fe20000410000 */
[C---:B------:R-:W-:Y:S01]  /*3cc0*/  FMUL.FTZ R19, R31.reuse, R37 ;  /* 0x000000251f137220 */ /* 0x040fe20000410000 */
[----:B0-----:R-:W-:Y:S01]  /*3cd0*/  FADD.FTZ R36, R36, 1 ;  /* 0x3f80000024247421 */ /* 0x001fe20000010000 */
[----:B------:R0:W-:Y:S01]  /*3ce0*/  MUFU.EX2 R37, R40 ;  /* 0x0000002800257308 */ /* 0x0001e20000000800 */
[C---:B------:R-:W-:Y:S01]  /*3cf0*/  FMUL.FTZ R39, R31.reuse, R39 ;  /* 0x000000271f277220 */ /* 0x040fe20000410000 */
[C---:B------:R-:W-:Y:S01]  /*3d00*/  FMUL.FTZ R17, R31.reuse, R43 ;  /* 0x0000002b1f117220 */ /* 0x040fe20000410000 */
[----:B------:R-:W-:Y:S01]  /*3d10*/  FMUL.FTZ R43, R52, -1.4426950216293334961 ;  /* 0xbfb8aa3b342b7820 */ /* 0x000fe20000410000 */
[C---:B------:R-:W-:Y:S01]  /*3d20*/  FMUL.FTZ R10, R31.reuse, R10 ;  /* 0x0000000a1f0a7220 */ /* 0x040fe20000410000 */
[----:B------:R-:W-:-:S03]  /*3d30*/  FMUL.FTZ R57, R31, R57 ;  /* 0x000000391f397220 */ /* 0x000fc60000410000 */
[----:B------:R-:W1:Y:S01]  /*3d40*/  MUFU.RCP R36, R36 ;  /* 0x0000002400247308 */ /* 0x000e620000001000 */
[----:B0-----:R-:W-:Y:S01]  /*3d50*/  FMUL.FTZ R40, R21, -1.4426950216293334961 ;  /* 0xbfb8aa3b15287820 */ /* 0x001fe20000410000 */
[C---:B------:R-:W-:Y:S01]  /*3d60*/  FMUL.FTZ R44, R31.reuse, R44 ;  /* 0x0000002c1f2c7220 */ /* 0x040fe20000410000 */
[----:B------:R-:W-:Y:S01]  /*3d70*/  FMUL.FTZ R48, R31, R48 ;  /* 0x000000301f307220 */ /* 0x000fe20000410000 */
[C-C-:B------:R-:W-:Y:S01]  /*3d80*/  FFMA.FTZ R39, R26.reuse, R39, R28.reuse ;  /* 0x000000271a277223 */ /* 0x140fe2000001001c */
[C-C-:B------:R-:W-:Y:S01]  /*3d90*/  FFMA.FTZ R22, R26.reuse, R22, R28.reuse ;  /* 0x000000161a167223 */ /* 0x140fe2000001001c */
[C-C-:B------:R-:W-:Y:S01]  /*3da0*/  FFMA.FTZ R20, R26.reuse, R20, R28.reuse ;  /* 0x000000141a147223 */ /* 0x140fe2000001001c */
[C-C-:B------:R-:W-:Y:S01]  /*3db0*/  FFMA.FTZ R17, R26.reuse, R17, R28.reuse ;  /* 0x000000111a117223 */ /* 0x140fe2000001001c */
        /* <DEDUP_REMOVED lines=8> */
[----:B------:R-:W4:Y:S01]  /*3e40*/  MUFU.EX2 R43, R43 ;  /* 0x0000002b002b7308 */ /* 0x000f220000000800 */
[C-C-:B------:R-:W-:Y:S01]  /*3e50*/  FFMA.FTZ R57, R26.reuse, R57, R28.reuse ;  /* 0x000000391a397223 */ /* 0x140fe2000001001c */
[C-C-:B------:R-:W-:Y:S01]  /*3e60*/  FFMA.FTZ R44, R26.reuse, R44, R28.reuse ;  /* 0x0000002c1a2c7223 */ /* 0x140fe2000001001c */
[----:B------:R-:W-:Y:S01]  /*3e70*/  FFMA.FTZ R48, R26, R48, R28 ;  /* 0x000000301a307223 */ /* 0x000fe2000001001c */
[----:B------:R-:W-:Y:S01]  /*3e80*/  FMUL.FTZ R26, R39, -1.4426950216293334961 ;  /* 0xbfb8aa3b271a7820 */ /* 0x000fe20000410000 */
[----:B------:R-:W-:Y:S01]  /*3e90*/  FMUL.FTZ R23, R31, R23 ;  /* 0x000000171f177220 */ /* 0x000fe20000410000 */
[----:B-1----:R-:W-:-:S04]  /*3ea0*/  FMUL.FTZ R36, R25, R36 ;  /* 0x0000002419247220 */ /* 0x002fc80000410000 */
[----:B------:R-:W1:Y:S01]  /*3eb0*/  MUFU.EX2 R26, R26 ;  /* 0x0000001a001a7308 */ /* 0x000e620000000800 */
[----:B------:R-:W-:Y:S01]  /*3ec0*/  FFMA.FTZ R23, R29, R23, R27 ;  /* 0x000000171d177223 */ /* 0x000fe2000001001b */
[----:B------:R-:W-:Y:S01]  /*3ed0*/  FADD.FTZ R37, R37, 1 ;  /* 0x3f80000025257421 */ /* 0x000fe20000010000 */
[----:B------:R0:W-:Y:S02]  /*3ee0*/  STL [R1+0xbc], R36 ;  /* 0x0000bc2401007387 */ /* 0x0001e40000100800 */
[----:B------:R-:W-:-:S03]  /*3ef0*/  FMUL.FTZ R28, R23, -1.4426950216293334961 ;  /* 0xbfb8aa3b171c7820 */ /* 0x000fc60000410000 */
[----:B------:R-:W1:Y:S01]  /*3f00*/  MUFU.RCP R37, R37 ;  /* 0x0000002500257308 */ /* 0x000e620000001000 */
[----:B0-----:R-:W-:Y:S01]  /*3f10*/  FADD.FTZ R36, R40, 1 ;  /* 0x3f80000028247421 */ /* 0x001fe20000010000 */
[----:B----4-:R-:W-:Y:S01]  /*3f20*/  FADD.FTZ R40, R43, 1 ;  /* 0x3f8000002b287421 */ /* 0x010fe20000010000 */
[----:B------:R-:W-:-:S05]  /*3f30*/  FMUL.FTZ R18, R24, -1.4426950216293334961 ;  /* 0xbfb8aa3b18127820 */ /* 0x000fca0000410000 */
[----:B------:R-:W0:Y:S01]  /*3f40*/  MUFU.EX2 R28, R28 ;  /* 0x0000001c001c7308 */ /* 0x000e220000000800 */
[----:B-1----:R-:W-:Y:S01]  /*3f50*/  FADD.FTZ R46, R26, 1 ;  /* 0x3f8000001a2e7421 */ /* 0x002fe20000010000 */
[----:B------:R-:W-:Y:S01]  /*3f60*/  FMUL.FTZ R34, R49, -1.4426950216293334961 ;  /* 0xbfb8aa3b31227820 */ /* 0x000fe20000410000 */
[----:B------:R-:W-:-:S05]  /*3f70*/  FMUL.FTZ R25, R22, -1.4426950216293334961 ;  /* 0xbfb8aa3b16197820 */ /* 0x000fca0000410000 */
[----:B------:R-:W1:Y:S08]  /*3f80*/  MUFU.RCP R36, R36 ;  /* 0x0000002400247308 */ /* 0x000e700000001000 */
[----:B------:R-:W4:Y:S01]  /*3f90*/  MUFU.RCP R40, R40 ;  /* 0x0000002800287308 */ /* 0x000f220000001000 */
[----:B------:R-:W-:-:S07]  /*3fa0*/  FMUL.FTZ R37, R35, R37 ;  /* 0x0000002523257220 */ /* 0x000fce0000410000 */
[----:B------:R-:W4:Y:S01]  /*3fb0*/  MUFU.EX2 R18, R18 ;  /* 0x0000001200127308 */ /* 0x000f220000000800 */
[----:B0-----:R-:W-:-:S07]  /*3fc0*/  FADD.FTZ R28, R28, 1 ;  /* 0x3f8000001c1c7421 */ /* 0x001fce0000010000 */
[----:B------:R-:W0:Y:S01]  /*3fd0*/  MUFU.EX2 R34, R34 ;  /* 0x0000002200227308 */ /* 0x000e220000000800 */
[----:B------:R4:W-:Y:S01]  /*3fe0*/  STL [R1+0x98], R37 ;  /* 0x0000982501007387 */ /* 0x0009e20000100800 */
[----:B-1----:R-:W-:-:S06]  /*3ff0*/  FMUL.FTZ R36, R21, R36 ;  /* 0x0000002415247220 */ /* 0x002fcc0000410000 */
[----:B------:R-:W1:Y:S01]  /*4000*/  MUFU.EX2 R25, R25 ;  /* 0x0000001900197308 */ /* 0x000e620000000800 */
[----:B----4-:R-:W-:Y:S01]  /*4010*/  FMUL.FTZ R37, R52, R40 ;  /* 0x0000002834257220 */ /* 0x010fe20000410000 */
[----:B------:R4:W-:Y:S01]  /*4020*/  STL [R1+0xa4], R36 ;  /* 0x0000a42401007387 */ /* 0x0009e20000100800 */
[----:B------:R-:W-:-:S05]  /*4030*/  FADD.FTZ R18, R18, 1 ;  /* 0x3f80000012127421 */ /* 0x000fca0000010000 */
[----:B------:R1:W4:Y:S01]  /*4040*/  MUFU.RCP R40, R28 ;  /* 0x0000001c00287308 */ /* 0x0003220000001000 */
[----:B------:R4:W-:Y:S01]  /*4050*/  STL [R1+0x90], R37 ;  /* 0x0000902501007387 */ /* 0x0009e20000100800 */
[----:B0-----:R-:W-:Y:S01]  /*4060*/  FADD.FTZ R34, R34, 1 ;  /* 0x3f80000022227421 */ /* 0x001fe20000010000 */
[----:B-1----:R-:W-:-:S05]  /*4070*/  FADD.FTZ R28, R25, 1 ;  /* 0x3f800000191c7421 */ /* 0x002fca0000010000 */
[----:B------:R-:W-:Y:S08]  /*4080*/  MUFU.RCP R34, R34 ;  /* 0x0000002200227308 */ /* 0x000ff00000001000 */
[----:B------:R-:W0:Y:S01]  /*4090*/  MUFU.RCP R28, R28 ;  /* 0x0000001c001c7308 */ /* 0x000e220000001000 */
[----:B----4-:R-:W-:Y:S01]  /*40a0*/  FMUL.FTZ R23, R23, R40 ;  /* 0x0000002817177220 */ /* 0x010fe20000410000 */
[----:B------:R-:W-:Y:S01]  /*40b0*/  FMUL.FTZ R21, R42, -1.4426950216293334961 ;  /* 0xbfb8aa3b2a157820 */ /* 0x000fe20000410000 */
[----:B------:R-:W-:-:S05]  /*40c0*/  FMUL.FTZ R36, R47, -1.4426950216293334961 ;  /* 0xbfb8aa3b2f247820 */ /* 0x000fca0000410000 */
[----:B------:R-:W1:Y:S08]  /*40d0*/  MUFU.EX2 R21, R21 ;  /* 0x0000001500157308 */ /* 0x000e700000000800 */
[----:B------:R-:W4:Y:S01]  /*40e0*/  MUFU.EX2 R36, R36 ;  /* 0x0000002400247308 */ /* 0x000f220000000800 */
[----:B0-----:R-:W-:Y:S01]  /*40f0*/  FMUL.FTZ R22, R22, R28 ;  /* 0x0000001c16167220 */ /* 0x001fe20000410000 */
[----:B-1----:R-:W-:Y:S01]  /*4100*/  FADD.FTZ R21, R21, 1 ;  /* 0x3f80000015157421 */ /* 0x002fe20000010000 */
[----:B------:R-:W-:Y:S01]  /*4110*/  FMUL.FTZ R37, R20, -1.4426950216293334961 ;  /* 0xbfb8aa3b14257820 */ /* 0x000fe20000410000 */
[----:B----4-:R-:W-:-:S05]  /*4120*/  FADD.FTZ R28, R36, 1 ;  /* 0x3f800000241c7421 */ /* 0x010fca0000010000 */
[----:B------:R-:W-:Y:S08]  /*4130*/  MUFU.EX2 R37, R37 ;  /* 0x0000002500257308 */ /* 0x000ff00000000800 */
[----:B------:R-:W-:Y:S01]  /*4140*/  MUFU.RCP R28, R28 ;  /* 0x0000001c001c7308 */ /* 0x000fe20000001000 */
[----:B--2---:R-:W-:-:S04]  /*4150*/  FADD.FTZ R43, R56, -R30 ;  /* 0x8000001e382b7221 */ /* 0x004fc80000010000 */
[----:B------:R-:W-:-:S04]  /*4160*/  FMUL.FTZ R43, R31, R43 ;  /* 0x0000002b1f2b7220 */ /* 0x000fc80000410000 */
[----:B------:R-:W-:Y:S02]  /*4170*/  FFMA.FTZ R26, R29, R43, R27 ;  /* 0x0000002b1d1a7223 */ /* 0x000fe4000001001b */
[----:B------:R0:W1:Y:S02]  /*4180*/  MUFU.RCP R43, R46 ;  /* 0x0000002e002b7308 */ /* 0x0000640000001000 */
[----:B0-----:R-:W2:Y:S01]  /*4190*/  LDL.LU R46, [R1+0x38] ;  /* 0x00003800012e7983 */ /* 0x001ea20000300800 */
[----:B-1----:R-:W-:-:S05]  /*41a0*/  FMUL.FTZ R39, R39, R43 ;  /* 0x0000002b27277220 */ /* 0x002fca0000410000 */
[----:B------:R0:W-:Y:S01]  /*41b0*/  STL [R1+0x48], R39 ;  /* 0x0000482701007387 */ /* 0x0001e20000100800 */
[----:B------:R-:W-:Y:S01]  /*41c0*/  FMUL.FTZ R35, R26, -1.4426950216293334961 ;  /* 0xbfb8aa3b1a237820 */ /* 0x000fe20000410000 */
[----:B0-----:R-:W0:Y:S02]  /*41d0*/  MUFU.RCP R39, R18 ;  /* 0x0000001200277308 */ /* 0x001e240000001000 */
[----:B------:R0:W-:Y:S06]  /*41e0*/  STL [R1+0x44], R23 ;  /* 0x0000441701007387 */ /* 0x0001ec0000100800 */
[----:B------:R-:W1:Y:S01]  /*41f0*/  MUFU.EX2 R35, R35 ;  /* 0x0000002300237308 */ /* 0x000e620000000800 */
[----:B0-----:R-:W-:-:S05]  /*4200*/  FMUL.FTZ R23, R24, R39 ;  /* 0x0000002718177220 */ /* 0x001fca0000410000 */
[----:B------:R0:W-:Y:S02]  /*4210*/  STL [R1+0x40], R23 ;  /* 0x0000401701007387 */ /* 0x0001e40000100800 */
[----:B0-----:R-:W-:-:S05]  /*4220*/  FMUL.FTZ R23, R49, R34 ;  /* 0x0000002231177220 */ /* 0x001fca0000410000 */
[----:B------:R-:W-:Y:S04]  /*4230*/  STL [R1+0x28], R23 ;  /* 0x0000281701007387 */ /* 0x000fe80000100800 */
[----:B------:R-:W4:Y:S04]  /*4240*/  LDL.LU R40, [R1+0x4c] ;  /* 0x00004c0001287983 */ /* 0x000f280000300800 */
[----:B------:R1:W-:Y:S02]  /*4250*/  STL [R1+0x3c], R22 ;  /* 0x00003c1601007387 */ /* 0x0003e40000100800 */
[----:B-1----:R-:W-:-:S06]  /*4260*/  FADD.FTZ R22, R35, 1 ;  /* 0x3f80000023167421 */ /* 0x002fcc0000010000 */
[----:B------:R-:W0:Y:S08]  /*4270*/  MUFU.RCP R22, R22 ;  /* 0x0000001600167308 */ /* 0x000e300000001000 */
[----:B------:R-:W1:Y:S01]  /*4280*/  MUFU.RCP R23, R21 ;  /* 0x0000001500177308 */ /* 0x000e620000001000 */
[----:B0-----:R-:W-:-:S05]  /*4290*/  FMUL.FTZ R26, R26, R22 ;  /* 0x000000161a1a7220 */ /* 0x001fca0000410000 */
[----:B------:R1:W-:Y:S01]  /*42a0*/  STL [R1+0x38], R26 ;  /* 0x0000381a01007387 */ /* 0x0003e20000100800 */
[----:B---3--:R-:W-:Y:S01]  /*42b0*/  FADD.FTZ R18, R51, -R30 ;  /* 0x8000001e33127221 */ /* 0x008fe20000010000 */
[----:B-1----:R-:W-:-:S05]  /*42c0*/  FMUL.FTZ R26, R42, R23 ;  /* 0x000000172a1a7220 */ /* 0x002fca0000410000 */
[----:B------:R0:W-:Y:S01]  /*42d0*/  STL [R1+0x34], R26 ;  /* 0x0000341a01007387 */ /* 0x0001e20000100800 */
[----:B------:R-:W-:Y:S01]  /*42e0*/  FMUL.FTZ R18, R31, R18 ;  /* 0x000000121f127220 */ /* 0x000fe20000410000 */
[----:B------:R-:W-:Y:S01]  /*42f0*/  FADD.FTZ R35, R37, 1 ;  /* 0x3f80000025237421 */ /* 0x000fe20000010000 */
[----:B0-----:R-:W-:Y:S02]  /*4300*/  FMUL.FTZ R26, R47, R28 ;  /* 0x0000001c2f1a7220 */ /* 0x001fe40000410000 */
[----:B------:R-:W-:-:S03]  /*4310*/  FFMA.FTZ R25, R29, R18, R27 ;  /* 0x000000121d197223 */ /* 0x000fc6000001001b */
[----:B------:R0:W-:Y:S04]  /*4320*/  STL [R1+0x24], R26 ;  /* 0x0000241a01007387 */ /* 0x0001e80000100800 */
[----:B------:R-:W3:Y:S01]  /*4330*/  LDL.LU R37, [R1+0x50] ;  /* 0x0000500001257983 */ /* 0x000ee20000300800 */
[----:B------:R-:W-:Y:S01]  /*4340*/  FMUL.FTZ R18, R25, -1.4426950216293334961 ;  /* 0xbfb8aa3b19127820 */ /* 0x000fe20000410000 */
[----:B------:R-:W-:Y:S01]  /*4350*/  FMUL.FTZ R24, R45, -1.4426950216293334961 ;  /* 0xbfb8aa3b2d187820 */ /* 0x000fe20000410000 */
[----:B------:R-:W-:Y:S01]  /*4360*/  FMUL.FTZ R34, R33, -1.4426950216293334961 ;  /* 0xbfb8aa3b21227820 */ /* 0x000fe20000410000 */
[----:B------:R-:W0:Y:S08]  /*4370*/  MUFU.RCP R35, R35 ;  /* 0x0000002300237308 */ /* 0x000e300000001000 */
[----:B------:R-:W1:Y:S08]  /*4380*/  MUFU.EX2 R18, R18 ;  /* 0x0000001200127308 */ /* 0x000e700000000800 */
[----:B------:R-:W1:Y:S08]  /*4390*/  MUFU.EX2 R24, R24 ;  /* 0x0000001800187308 */ /* 0x000e700000000800 */
[----:B------:R-:W1:Y:S01]  /*43a0*/  MUFU.EX2 R34, R34 ;  /* 0x0000002200227308 */ /* 0x000e620000000800 */
[----:B0-----:R-:W-:Y:S01]  /*43b0*/  FMUL.FTZ R26, R20, R35 ;  /* 0x00000023141a7220 */ /* 0x001fe20000410000 */
[----:B-1----:R-:W-:-:S04]  /*43c0*/  FADD.FTZ R18, R18, 1 ;  /* 0x3f80000012127421 */ /* 0x002fc80000010000 */
[----:B------:R0:W-:Y:S01]  /*43d0*/  STL [R1+0x30], R26 ;  /* 0x0000301a01007387 */ /* 0x0001e20000100800 */
[----:B------:R-:W-:Y:S01]  /*43e0*/  FADD.FTZ R24, R24, 1 ;  /* 0x3f80000018187421 */ /* 0x000fe20000010000 */
[----:B------:R-:W1:Y:S01]  /*43f0*/  MUFU.RCP R36, R18 ;  /* 0x0000001200247308 */ /* 0x000e620000001000 */
[----:B------:R-:W-:-:S07]  /*4400*/  FADD.FTZ R34, R34, 1 ;  /* 0x3f80000022227421 */ /* 0x000fce0000010000 */
[----:B0-----:R-:W0:Y:S08]  /*4410*/  MUFU.RCP R26, R24 ;  /* 0x00000018001a7308 */ /* 0x001e300000001000 */
[----:B------:R-:W0:Y:S01]  /*4420*/  MUFU.RCP R35, R34 ;  /* 0x0000002200237308 */ /* 0x000e220000001000 */
[----:B-1----:R-:W-:Y:S01]  /*4430*/  FMUL.FTZ R25, R25, R36 ;  /* 0x0000002419197220 */ /* 0x002fe20000410000 */
[----:B0-----:R-:W-:-:S04]  /*4440*/  FMUL.FTZ R26, R45, R26 ;  /* 0x0000001a2d1a7220 */ /* 0x001fc80000410000 */
[----:B------:R-:W-:Y:S01]  /*4450*/  STL [R1+0x2c], R25 ;  /* 0x00002c1901007387 */ /* 0x000fe20000100800 */
[----:B------:R-:W-:-:S03]  /*4460*/  FMUL.FTZ R33, R33, R35 ;  /* 0x0000002321217220 */ /* 0x000fc60000410000 */
[----:B------:R-:W-:Y:S04]  /*4470*/  STL [R1+0x4c], R26 ;  /* 0x00004c1a01007387 */ /* 0x000fe80000100800 */
[----:B------:R0:W-:Y:S04]  /*4480*/  STL [R1+0x20], R33 ;  /* 0x0000202101007387 */ /* 0x0001e80000100800 */
[----:B------:R-:W3:Y:S01]  /*4490*/  LDL.LU R35, [R1+0x5c] ;  /* 0x00005c0001237983 */ /* 0x000ee20000300800 */
[----:B------:R-:W-:-:S06]  /*44a0*/  FMUL.FTZ R39, R17, -1.4426950216293334961 ;  /* 0xbfb8aa3b11277820 */ /* 0x000fcc0000410000 */
[----:B------:R-:W1:Y:S01]  /*44b0*/  MUFU.EX2 R39, R39 ;  /* 0x0000002700277308 */ /* 0x000e620000000800 */
[----:B------:R-:W-:Y:S01]  /*44c0*/  FMUL.FTZ R23, R50, -1.4426950216293334961 ;  /* 0xbfb8aa3b32177820 */ /* 0x000fe20000410000 */
[----:B------:R-:W-:Y:S01]  /*44d0*/  FMUL.FTZ R28, R41, -1.4426950216293334961 ;  /* 0xbfb8aa3b291c7820 */ /* 0x000fe20000410000 */
[----:B-1----:R-:W-:-:S06]  /*44e0*/  FADD.FTZ R34, R39, 1 ;  /* 0x3f80000027227421 */ /* 0x002fcc0000010000 */
[----:B------:R-:W0:Y:S08]  /*44f0*/  MUFU.RCP R34, R34 ;  /* 0x0000002200227308 */ /* 0x000e300000001000 */
[----:B------:R-:W-:Y:S08]  /*4500*/  MUFU.EX2 R23, R23 ;  /* 0x0000001700177308 */ /* 0x000ff00000000800 */
[----:B------:R-:W-:Y:S01]  /*4510*/  MUFU.EX2 R28, R28 ;  /* 0x0000001c001c7308 */ /* 0x000fe20000000800 */
[----:B0-----:R-:W-:Y:S01]  /*4520*/  FMUL.FTZ R33, R17, R34 ;  /* 0x0000002211217220 */ /* 0x001fe20000410000 */
[----:B--2---:R-:W-:-:S04]  /*4530*/  FADD.FTZ R21, R46, -R30 ;  /* 0x8000001e2e157221 */ /* 0x004fc80000010000 */
[----:B------:R-:W-:-:S04]  /*4540*/  FMUL.FTZ R21, R31, R21 ;  /* 0x000000151f157220 */ /* 0x000fc80000410000 */
[----:B------:R-:W-:-:S04]  /*4550*/  FFMA.FTZ R21, R29, R21, R27 ;  /* 0x000000151d157223 */ /* 0x000fc8000001001b */
[----:B------:R-:W-:-:S06]  /*4560*/  FMUL.FTZ R22, R21, -1.4426950216293334961 ;  /* 0xbfb8aa3b15167820 */ /* 0x000fcc0000410000 */
[----:B------:R-:W0:Y:S01]  /*4570*/  MUFU.EX2 R22, R22 ;  /* 0x0000001600167308 */ /* 0x000e220000000800 */
[----:B------:R1:W-:Y:S01]  /*4580*/  STL [R1+0x58], R33 ;  /* 0x0000582101007387 */ /* 0x0003e20000100800 */
[----:B------:R-:W-:Y:S01]  /*4590*/  FMUL.FTZ R20, R15, -1.4426950216293334961 ;  /* 0xbfb8aa3b0f147820 */ /* 0x000fe20000410000 */
[----:B0-----:R-:W-:-:S05]  /*45a0*/  FADD.FTZ R22, R22, 1 ;  /* 0x3f80000016167421 */ /* 0x001fca0000010000 */
[----:B-1----:R0:W1:Y:S02]  /*45b0*/  MUFU.RCP R33, R22 ;  /* 0x0000001600217308 */ /* 0x0020640000001000 */
[----:B0-----:R-:W-:Y:S01]  /*45c0*/  FADD.FTZ R22, R23, 1 ;  /* 0x3f80000017167421 */ /* 0x001fe20000010000 */
[----:B------:R-:W-:-:S05]  /*45d0*/  FADD.FTZ R23, R28, 1 ;  /* 0x3f8000001c177421 */ /* 0x000fca0000010000 */
[----:B------:R-:W0:Y:S01]  /*45e0*/  MUFU.RCP R22, R22 ;  /* 0x0000001600167308 */ /* 0x000e220000001000 */
[----:B-1----:R-:W-:-:S07]  /*45f0*/  FMUL.FTZ R33, R21, R33 ;  /* 0x0000002115217220 */ /* 0x002fce0000410000 */
[----:B------:R-:W1:Y:S01]  /*4600*/  MUFU.EX2 R20, R20 ;  /* 0x0000001400147308 */ /* 0x000e620000000800 */
[----:B----4-:R-:W-:-:S07]  /*4610*/  FADD.FTZ R18, R40, -R30 ;  /* 0x8000001e28127221 */ /* 0x010fce0000010000 */
[----:B------:R-:W2:Y:S01]  /*4620*/  MUFU.RCP R23, R23 ;  /* 0x0000001700177308 */ /* 0x000ea20000001000 */
[----:B------:R-:W-:Y:S01]  /*4630*/  FMUL.FTZ R18, R31, R18 ;  /* 0x000000121f127220 */ /* 0x000fe20000410000 */
[----:B------:R0:W-:Y:S03]  /*4640*/  STL [R1+0x54], R33 ;  /* 0x0000542101007387 */ /* 0x0001e60000100800 */
[----:B------:R-:W-:Y:S01]  /*4650*/  FFMA.FTZ R18, R29, R18, R27 ;  /* 0x000000121d127223 */ /* 0x000fe2000001001b */
[----:B0-----:R-:W-:-:S03]  /*4660*/  FMUL.FTZ R33, R50, R22 ;  /* 0x0000001632217220 */ /* 0x001fc60000410000 */
[----:B------:R-:W-:Y:S01]  /*4670*/  FMUL.FTZ R24, R18, -1.4426950216293334961 ;  /* 0xbfb8aa3b12187820 */ /* 0x000fe20000410000 */
[----:B-1----:R-:W-:Y:S01]  /*4680*/  FADD.FTZ R34, R20, 1 ;  /* 0x3f80000014227421 */ /* 0x002fe20000010000 */
[----:B------:R2:W-:Y:S01]  /*4690*/  STL [R1+0x6c], R33 ;  /* 0x00006c2101007387 */ /* 0x0005e20000100800 */
[----:B------:R-:W-:-:S03]  /*46a0*/  FMUL.FTZ R25, R53, -1.4426950216293334961 ;  /* 0xbfb8aa3b35197820 */ /* 0x000fc60000410000 */
[----:B------:R-:W0:Y:S01]  /*46b0*/  MUFU.EX2 R24, R24 ;  /* 0x0000001800187308 */ /* 0x000e220000000800 */
[----:B--2---:R-:W-:-:S05]  /*46c0*/  FMUL.FTZ R33, R41, R23 ;  /* 0x0000001729217220 */ /* 0x004fca0000410000 */
[----:B------:R-:W-:Y:S02]  /*46d0*/  STL [R1+0x50], R33 ;  /* 0x0000502101007387 */ /* 0x000fe40000100800 */
[----:B------:R-:W-:Y:S01]  /*46e0*/  MUFU.EX2 R25, R25 ;  /* 0x0000001900197308 */ /* 0x000fe20000000800 */
[----:B------:R-:W-:-:S07]  /*46f0*/  FMUL.FTZ R26, R38, -1.4426950216293334961 ;  /* 0xbfb8aa3b261a7820 */ /* 0x000fce0000410000 */
[----:B------:R-:W-:Y:S01]  /*4700*/  MUFU.EX2 R26, R26 ;  /* 0x0000001a001a7308 */ /* 0x000fe20000000800 */
[----:B---3--:R-:W-:-:S04]  /*4710*/  FADD.FTZ R28, R37, -R30 ;  /* 0x8000001e251c7221 */ /* 0x008fc80000010000 */
[----:B------:R-:W-:-:S04]  /*4720*/  FMUL.FTZ R28, R31, R28 ;  /* 0x0000001c1f1c7220 */ /* 0x000fc80000410000 */
[----:B------:R-:W-:Y:S02]  /*4730*/  FFMA.FTZ R20, R29, R28, R27 ;  /* 0x0000001c1d147223 */ /* 0x000fe4000001001b */
[----:B------:R1:W2:Y:S02]  /*4740*/  MUFU.RCP R28, R34 ;  /* 0x00000022001c7308 */ /* 0x0002a40000001000 */
[----:B-1----:R-:W3:Y:S01]  /*4750*/  LDL.LU R34, [R1+0x80] ;  /* 0x0000800001227983 */ /* 0x002ee20000300800 */
[----:B0-----:R-:W-:Y:S01]  /*4760*/  FADD.FTZ R24, R24, 1 ;  /* 0x3f80000018187421 */ /* 0x001fe20000010000 */
[----:B--2---:R-:W-:-:S05]  /*4770*/  FMUL.FTZ R28, R15, R28 ;  /* 0x0000001c0f1c7220 */ /* 0x004fca0000410000 */
[----:B------:R0:W-:Y:S01]  /*4780*/  STL [R1+0x68], R28 ;  /* 0x0000681c01007387 */ /* 0x0001e20000100800 */
[----:B------:R-:W-:Y:S01]  /*4790*/  FMUL.FTZ R17, R11, -1.4426950216293334961 ;  /* 0xbfb8aa3b0b117820 */ /* 0x000fe20000410000 */
[----:B0-----:R0:W1:Y:S02]  /*47a0*/  MUFU.RCP R28, R24 ;  /* 0x00000018001c7308 */ /* 0x0010640000001000 */
[----:B0-----:R-:W-:Y:S01]  /*47b0*/  FADD.FTZ R24, R25, 1 ;  /* 0x3f80000019187421 */ /* 0x001fe20000010000 */
[----:B------:R-:W-:-:S05]  /*47c0*/  FADD.FTZ R25, R26, 1 ;  /* 0x3f8000001a197421 */ /* 0x000fca0000010000 */
[----:B------:R-:W0:Y:S01]  /*47d0*/  MUFU.RCP R24, R24 ;  /* 0x0000001800187308 */ /* 0x000e220000001000 */
[----:B-1----:R-:W-:-:S07]  /*47e0*/  FMUL.FTZ R28, R18, R28 ;  /* 0x0000001c121c7220 */ /* 0x002fce0000410000 */
[----:B------:R-:W1:Y:S08]  /*47f0*/  MUFU.EX2 R17, R17 ;  /* 0x0000001100117308 */ /* 0x000e700000000800 */
[----:B------:R-:W2:Y:S01]  /*4800*/  MUFU.RCP R25, R25 ;  /* 0x0000001900197308 */ /* 0x000ea20000001000 */
[----:B------:R0:W-:Y:S01]  /*4810*/  STL [R1+0x60], R28 ;  /* 0x0000601c01007387 */ /* 0x0001e20000100800 */
[----:B------:R-:W-:Y:S01]  /*4820*/  FADD.FTZ R26, R35, -R30 ;  /* 0x8000001e231a7221 */ /* 0x000fe20000010000 */
[----:B0-----:R-:W-:-:S03]  /*4830*/  FMUL.FTZ R28, R53, R24 ;  /* 0x00000018351c7220 */ /* 0x001fc60000410000 */
[----:B------:R-:W-:Y:S01]  /*4840*/  FMUL.FTZ R26, R31, R26 ;  /* 0x0000001a1f1a7220 */ /* 0x000fe20000410000 */
[----:B-1----:R-:W-:Y:S01]  /*4850*/  FADD.FTZ R33, R17, 1 ;  /* 0x3f80000011217421 */ /* 0x002fe20000010000 */
[----:B------:R2:W-:Y:S02]  /*4860*/  STL [R1+0x5c], R28 ;  /* 0x00005c1c01007387 */ /* 0x0005e40000100800 */
[----:B------:R-:W-:Y:S02]  /*4870*/  FFMA.FTZ R17, R29, R26, R27 ;  /* 0x0000001a1d117223 */ /* 0x000fe4000001001b */
[----:B------:R0:W1:Y:S01]  /*4880*/  MUFU.RCP R26, R33 ;  /* 0x00000021001a7308 */ /* 0x0000620000001000 */
[----:B--2---:R-:W-:-:S05]  /*4890*/  FMUL.FTZ R28, R38, R25 ;  /* 0x00000019261c7220 */ /* 0x004fca0000410000 */
[----:B------:R-:W-:Y:S04]  /*48a0*/  STL [R1+0x1c], R28 ;  /* 0x00001c1c01007387 */ /* 0x000fe80000100800 */
[----:B0-----:R-:W2:Y:S01]  /*48b0*/  LDL.LU R33, [R1+0x88] ;  /* 0x0000880001217983 */ /* 0x001ea20000300800 */
[----:B------:R-:W-:Y:S01]  /*48c0*/  FMUL.FTZ R21, R20, -1.4426950216293334961 ;  /* 0xbfb8aa3b14157820 */ /* 0x000fe20000410000 */
[----:B------:R-:W-:-:S05]  /*48d0*/  FMUL.FTZ R22, R9, -1.4426950216293334961 ;  /* 0xbfb8aa3b09167820 */ /* 0x000fca0000410000 */
[----:B------:R-:W0:Y:S01]  /*48e0*/  MUFU.EX2 R21, R21 ;  /* 0x0000001500157308 */ /* 0x000e220000000800 */
[----:B------:R-:W-:-:S07]  /*48f0*/  FMUL.FTZ R23, R16, -1.4426950216293334961 ;  /* 0xbfb8aa3b10177820 */ /* 0x000fce0000410000 */
[----:B------:R-:W4:Y:S01]  /*4900*/  MUFU.EX2 R22, R22 ;  /* 0x0000001600167308 */ /* 0x000f220000000800 */
[----:B------:R-:W-:Y:S01]  /*4910*/  FMUL.FTZ R15, R8, -1.4426950216293334961 ;  /* 0xbfb8aa3b080f7820 */ /* 0x000fe20000410000 */
[----:B-1----:R-:W-:-:S06]  /*4920*/  FMUL.FTZ R26, R11, R26 ;  /* 0x0000001a0b1a7220 */ /* 0x002fcc0000410000 */
[----:B------:R-:W1:Y:S01]  /*4930*/  MUFU.EX2 R23, R23 ;  /* 0x0000001700177308 */ /* 0x000e620000000800 */
[----:B0-----:R-:W-:Y:S01]  /*4940*/  FADD.FTZ R21, R21, 1 ;  /* 0x3f80000015157421 */ /* 0x001fe20000010000 */
[----:B------:R0:W-:Y:S06]  /*4950*/  STL [R1+0x18], R26 ;  /* 0x0000181a01007387 */ /* 0x0001ec0000100800 */
[----:B------:R-:W1:Y:S08]  /*4960*/  MUFU.EX2 R15, R15 ;  /* 0x0000000f000f7308 */ /* 0x000e700000000800 */
[----:B0-----:R4:W0:Y:S02]  /*4970*/  MUFU.RCP R26, R21 ;  /* 0x00000015001a7308 */ /* 0x0018240000001000 */
[----:B----4-:R-:W-:Y:S01]  /*4980*/  FADD.FTZ R21, R22, 1 ;  /* 0x3f80000016157421 */ /* 0x010fe20000010000 */
[----:B-1----:R-:W-:-:S05]  /*4990*/  FADD.FTZ R22, R23, 1 ;  /* 0x3f80000017167421 */ /* 0x002fca0000010000 */
[----:B------:R-:W1:Y:S01]  /*49a0*/  MUFU.RCP R21, R21 ;  /* 0x0000001500157308 */ /* 0x000e620000001000 */
[----:B------:R-:W-:-:S07]  /*49b0*/  FADD.FTZ R28, R15, 1 ;  /* 0x3f8000000f1c7421 */ /* 0x000fce0000010000 */
[----:B------:R-:W4:Y:S01]  /*49c0*/  MUFU.RCP R22, R22 ;  /* 0x0000001600167308 */ /* 0x000f220000001000 */
[----:B0-----:R-:W-:Y:S01]  /*49d0*/  FMUL.FTZ R26, R20, R26 ;  /* 0x0000001a141a7220 */ /* 0x001fe20000410000 */
[----:B-1----:R-:W-:-:S04]  /*49e0*/  FMUL.FTZ R9, R9, R21 ;  /* 0x0000001509097220 */ /* 0x002fc80000410000 */
[----:B------:R-:W-:Y:S04]  /*49f0*/  STL [R1+0x14], R26 ;  /* 0x0000141a01007387 */ /* 0x000fe80000100800 */
[----:B------:R4:W-:Y:S02]  /*4a00*/  STL [R1+0x10], R9 ;  /* 0x0000100901007387 */ /* 0x0009e40000100800 */
[----:B----4-:R-:W-:-:S05]  /*4a10*/  FMUL.FTZ R9, R16, R22 ;  /* 0x0000001610097220 */ /* 0x010fca0000410000 */
[----:B------:R0:W-:Y:S04]  /*4a20*/  STL [R1+0xc], R9 ;  /* 0x00000c0901007387 */ /* 0x0001e80000100800 */
[----:B------:R-:W4:Y:S01]  /*4a30*/  LDL.LU R26, [R1+0xa0] ;  /* 0x0000a000011a7983 */ /* 0x000f220000300800 */
[----:B------:R-:W-:Y:S01]  /*4a40*/  FMUL.FTZ R18, R17, -1.4426950216293334961 ;  /* 0xbfb8aa3b11127820 */ /* 0x000fe20000410000 */
[----:B------:R-:W-:Y:S01]  /*4a50*/  FMUL.FTZ R24, R6, -1.4426950216293334961 ;  /* 0xbfb8aa3b06187820 */ /* 0x000fe20000410000 */
[----:B------:R-:W-:Y:S01]  /*4a60*/  FMUL.FTZ R25, R7, -1.4426950216293334961 ;  /* 0xbfb8aa3b07197820 */ /* 0x000fe20000410000 */
[----:B------:R-:W-:-:S03]  /*4a70*/  FMUL.FTZ R11, R14, -1.4426950216293334961 ;  /* 0xbfb8aa3b0e0b7820 */ /* 0x000fc60000410000 */
[----:B------:R-:W-:Y:S01]  /*4a80*/  MUFU.EX2 R18, R18 ;  /* 0x0000001200127308 */ /* 0x000fe20000000800 */
[----:B------:R-:W-:-:S07]  /*4a90*/  FMUL.FTZ R21, R12, -1.4426950216293334961 ;  /* 0xbfb8aa3b0c157820 */ /* 0x000fce0000410000 */
[----:B------:R-:W1:Y:S01]  /*4aa0*/  MUFU.EX2 R24, R24 ;  /* 0x0000001800187308 */ /* 0x000e620000000800 */
[----:B------:R-:W-:-:S07]  /*4ab0*/  FMUL.FTZ R22, R13, -1.4426950216293334961 ;  /* 0xbfb8aa3b0d167820 */ /* 0x000fce0000410000 */
[----:B------:R-:W0:Y:S08]  /*4ac0*/  MUFU.EX2 R25, R25 ;  /* 0x0000001900197308 */ /* 0x000e300000000800 */
[----:B------:R-:W0:Y:S01]  /*4ad0*/  MUFU.EX2 R11, R11 ;  /* 0x0000000b000b7308 */ /* 0x000e220000000800 */
[----:B-1----:R-:W-:-:S07]  /*4ae0*/  FADD.FTZ R16, R24, 1 ;  /* 0x3f80000018107421 */ /* 0x002fce0000010000 */
[----:B------:R-:W-:Y:S01]  /*4af0*/  MUFU.EX2 R21, R21 ;  /* 0x0000001500157308 */ /* 0x000fe20000000800 */
[----:B0-----:R-:W-:-:S07]  /*4b00*/  FADD.FTZ R9, R25, 1 ;  /* 0x3f80000019097421 */ /* 0x001fce0000010000 */
[----:B------:R-:W-:Y:S01]  /*4b10*/  MUFU.EX2 R22, R22 ;  /* 0x0000001600167308 */ /* 0x000fe20000000800 */
[----:B------:R-:W-:Y:S01]  /*4b20*/  FADD.FTZ R24, R11, 1 ;  /* 0x3f8000000b187421 */ /* 0x000fe20000010000 */
[----:B---3--:R-:W-:-:S04]  /*4b30*/  FADD.FTZ R23, R34, -R30 ;  /* 0x8000001e22177221 */ /* 0x008fc80000010000 */
[----:B------:R-:W-:-:S04]  /*4b40*/  FMUL.FTZ R23, R31, R23 ;  /* 0x000000171f177220 */ /* 0x000fc80000410000 */
[----:B------:R-:W-:Y:S02]  /*4b50*/  FFMA.FTZ R15, R29, R23, R27 ;  /* 0x000000171d0f7223 */ /* 0x000fe4000001001b */
[----:B------:R-:W0:Y:S02]  /*4b60*/  MUFU.RCP R23, R28 ;  /* 0x0000001c00177308 */ /* 0x000e240000001000 */
[----:B0-----:R-:W-:-:S05]  /*4b70*/  FMUL.FTZ R8, R8, R23 ;  /* 0x0000001708087220 */ /* 0x001fca0000410000 */
[----:B------:R0:W-:Y:S04]  /*4b80*/  STL [R1+0x8], R8 ;  /* 0x0000080801007387 */ /* 0x0001e80000100800 */
[----:B------:R-:W3:Y:S01]  /*4b90*/  LDL.LU R28, [R1+0xac] ;  /* 0x0000ac00011c7983 */ /* 0x000ee20000300800 */
[----:B------:R-:W-:Y:S01]  /*4ba0*/  FMUL.FTZ R20, R15, -1.4426950216293334961 ;  /* 0xbfb8aa3b0f147820 */ /* 0x000fe20000410000 */
[----:B------:R-:W-:Y:S01]  /*4bb0*/  FMUL.FTZ R23, R10, -1.4426950216293334961 ;  /* 0xbfb8aa3b0a177820 */ /* 0x000fe20000410000 */
[----:B0-----:R-:W-:-:S04]  /*4bc0*/  FADD.FTZ R8, R18, 1 ;  /* 0x3f80000012087421 */ /* 0x001fc80000010000 */
[----:B------:R-:W0:Y:S08]  /*4bd0*/  MUFU.EX2 R20, R20 ;  /* 0x0000001400147308 */ /* 0x000e300000000800 */
[----:B------:R-:W-:Y:S08]  /*4be0*/  MUFU.EX2 R23, R23 ;  /* 0x0000001700177308 */ /* 0x000ff00000000800 */
[----:B------:R-:W1:Y:S01]  /*4bf0*/  MUFU.RCP R8, R8 ;  /* 0x0000000800087308 */ /* 0x000e620000001000 */
[----:B------:R-:W-:Y:S01]  /*4c00*/  FADD.FTZ R21, R21, 1 ;  /* 0x3f80000015157421 */ /* 0x000fe20000010000 */
[----:B0-----:R-:W-:-:S06]  /*4c10*/  FADD.FTZ R20, R20, 1 ;  /* 0x3f80000014147421 */ /* 0x001fcc0000010000 */
[----:B------:R-:W0:Y:S01]  /*4c20*/  MUFU.RCP R16, R16 ;  /* 0x0000001000107308 */ /* 0x000e220000001000 */
[----:B------:R-:W-:-:S07]  /*4c30*/  FADD.FTZ R22, R22, 1 ;  /* 0x3f80000016167421 */ /* 0x000fce0000010000 */
[----:B------:R-:W0:Y:S01]  /*4c40*/  MUFU.RCP R9, R9 ;  /* 0x0000000900097308 */ /* 0x000e220000001000 */
[----:B--2---:R-:W-:-:S04]  /*4c50*/  FADD.FTZ R18, R33, -R30 ;  /* 0x8000001e21127221 */ /* 0x004fc80000010000 */
[----:B------:R-:W-:-:S04]  /*4c60*/  FMUL.FTZ R18, R31, R18 ;  /* 0x000000121f127220 */ /* 0x000fc80000410000 */
[----:B------:R-:W-:Y:S02]  /*4c70*/  FFMA.FTZ R11, R29, R18, R27 ;  /* 0x000000121d0b7223 */ /* 0x000fe4000001001b */
[----:B------:R-:W2:Y:S01]  /*4c80*/  MUFU.RCP R18, R24 ;  /* 0x0000001800127308 */ /* 0x000ea20000001000 */
[----:B-1----:R-:W-:-:S07]  /*4c90*/  FMUL.FTZ R17, R17, R8 ;  /* 0x0000000811117220 */ /* 0x002fce0000410000 */
[----:B------:R1:W-:Y:S01]  /*4ca0*/  MUFU.RCP R24, R21 ;  /* 0x0000001500187308 */ /* 0x0003e20000001000 */
[----:B------:R2:W-:Y:S01]  /*4cb0*/  STL [R1], R17 ;  /* 0x0000001101007387 */ /* 0x0005e20000100800 */
[----:B-1----:R-:W-:-:S06]  /*4cc0*/  FADD.FTZ R21, R23, 1 ;  /* 0x3f80000017157421 */ /* 0x002fcc0000010000 */
[----:B------:R-:W1:Y:S01]  /*4cd0*/  MUFU.RCP R20, R20 ;  /* 0x0000001400147308 */ /* 0x000e620000001000 */
[----:B0-----:R-:W-:Y:S01]  /*4ce0*/  FMUL.FTZ R16, R6, R16 ;  /* 0x0000001006107220 */ /* 0x001fe20000410000 */
[----:B--2---:R-:W-:Y:S01]  /*4cf0*/  FMUL.FTZ R17, R7, R9 ;  /* 0x0000000907117220 */ /* 0x004fe20000410000 */
[----:B------:R-:W-:-:S05]  /*4d00*/  FMUL.FTZ R14, R14, R18 ;  /* 0x000000120e0e7220 */ /* 0x000fca0000410000 */
[----:B------:R-:W0:Y:S01]  /*4d10*/  MUFU.RCP R22, R22 ;  /* 0x0000001600167308 */ /* 0x000e220000001000 */
[----:B------:R-:W-:Y:S07]  /*4d20*/  STL [R1+0x10c], R16 ;  /* 0x00010c1001007387 */ /* 0x000fee0000100800 */
[----:B------:R-:W2:Y:S01]  /*4d30*/  MUFU.RCP R21, R21 ;  /* 0x0000001500157308 */ /* 0x000ea20000001000 */
[----:B------:R-:W-:Y:S04]  /*4d40*/  STL [R1+0x110], R17 ;  /* 0x0001101101007387 */ /* 0x000fe80000100800 */
[----:B------:R-:W-:Y:S04]  /*4d50*/  STL [R1+0x114], R14 ;  /* 0x0001140e01007387 */ /* 0x000fe80000100800 */
[----:B------:R-:W3:Y:S01]  /*4d60*/  LDL.LU R60, [R1+0x4] ;  /* 0x00000400013c7983 */ /* 0x000ee20000300800 */
[----:B-1----:R-:W-:Y:S01]  /*4d70*/  FMUL.FTZ R15, R15, R20 ;  /* 0x000000140f0f7220 */ /* 0x002fe20000410000 */
[----:B------:R-:W-:Y:S01]  /*4d80*/  FMUL.FTZ R12, R12, R24 ;  /* 0x000000180c0c7220 */ /* 0x000fe20000410000 */
[----:B0-----:R-:W-:-:S03]  /*4d90*/  FMUL.FTZ R13, R13, R22 ;  /* 0x000000160d0d7220 */ /* 0x001fc60000410000 */
[----:B------:R-:W-:Y:S01]  /*4da0*/  STL [R1+0x118], R15 ;  /* 0x0001180f01007387 */ /* 0x000fe20000100800 */
[----:B--2---:R-:W-:-:S03]  /*4db0*/  FMUL.FTZ R10, R10, R21 ;  /* 0x000000150a0a7220 */ /* 0x004fc60000410000 */
[----:B------:R0:W-:Y:S04]  /*4dc0*/  STL [R1+0x11c], R12 ;  /* 0x00011c0c01007387 */ /* 0x0001e80000100800 */
[----:B------:R-:W-:Y:S04]  /*4dd0*/  STL [R1+0x120], R13 ;  /* 0x0001200d01007387 */ /* 0x000fe80000100800 */
[----:B------:R1:W-:Y:S04]  /*4de0*/  STL [R1+0x124], R10 ;  /* 0x0001240a01007387 */ /* 0x0003e80000100800 */
[----:B0-----:R-:W2:Y:S01]  /*4df0*/  LDL.LU R12, [R1+0xb8] ;  /* 0x0000b800010c7983 */ /* 0x001ea20000300800 */
[----:B------:R-:W-:Y:S01]  /*4e00*/  FMUL.FTZ R8, R11, -1.4426950216293334961 ;  /* 0xbfb8aa3b0b087820 */ /* 0x000fe20000410000 */
[----:B------:R-:W-:Y:S01]  /*4e10*/  FMUL.FTZ R6, R3, -1.4426950216293334961 ;  /* 0xbfb8aa3b03067820 */ /* 0x000fe20000410000 */
[----:B------:R-:W-:Y:S01]  /*4e20*/  FMUL.FTZ R9, R4, -1.4426950216293334961 ;  /* 0xbfb8aa3b04097820 */ /* 0x000fe20000410000 */
[----:B------:R-:W-:Y:S01]  /*4e30*/  FMUL.FTZ R18, R5, -1.4426950216293334961 ;  /* 0xbfb8aa3b05127820 */ /* 0x000fe20000410000 */
[----:B------:R-:W-:Y:S01]  /*4e40*/  FMUL.FTZ R25, R0, -1.4426950216293334961 ;  /* 0xbfb8aa3b00197820 */ /* 0x000fe20000410000 */
[----:B-1----:R-:W2:Y:S01]  /*4e50*/  LDL.LU R10, [R1+0xcc] ;  /* 0x0000cc00010a7983 */ /* 0x002ea20000300800 */
[----:B------:R-:W0:Y:S03]  /*4e60*/  MUFU.EX2 R8, R8 ;  /* 0x0000000800087308 */ /* 0x000e260000000800 */
[----:B------:R-:W2:Y:S04]  /*4e70*/  LDL.LU R52, [R1+0xe0] ;  /* 0x0000e00001347983 */ /* 0x000ea80000300800 */
[----:B------:R-:W2:Y:S01]  /*4e80*/  LDL.LU R46, [R1+0xd8] ;  /* 0x0000d800012e7983 */ /* 0x000ea20000300800 */
[----:B------:R-:W1:Y:S08]  /*4e90*/  MUFU.EX2 R6, R6 ;  /* 0x0000000600067308 */ /* 0x000e700000000800 */
[----:B------:R-:W1:Y:S01]  /*4ea0*/  MUFU.EX2 R9, R9 ;  /* 0x0000000900097308 */ /* 0x000e620000000800 */
[----:B----4-:R-:W-:Y:S01]  /*4eb0*/  FADD.FTZ R7, R26, -R30 ;  /* 0x8000001e1a077221 */ /* 0x010fe20000010000 */
[----:B0-----:R-:W-:-:S06]  /*4ec0*/  FADD.FTZ R8, R8, 1 ;  /* 0x3f80000008087421 */ /* 0x001fcc0000010000 */
[----:B------:R-:W0:Y:S01]  /*4ed0*/  MUFU.EX2 R18, R18 ;  /* 0x0000001200127308 */ /* 0x000e220000000800 */
[----:B-1----:R-:W-:Y:S01]  /*4ee0*/  FADD.FTZ R6, R6, 1 ;  /* 0x3f80000006067421 */ /* 0x002fe20000010000 */
[----:B------:R-:W-:-:S04]  /*4ef0*/  FMUL.FTZ R7, R31, R7 ;  /* 0x000000071f077220 */ /* 0x000fc80000410000 */
[----:B------:R-:W-:Y:S02]  /*4f00*/  FFMA.FTZ R7, R29, R7, R27 ;  /* 0x000000071d077223 */ /* 0x000fe4000001001b */
[----:B------:R-:W-:Y:S01]  /*4f10*/  MUFU.RCP R21, R8 ;  /* 0x0000000800157308 */ /* 0x000fe20000001000 */
[----:B------:R-:W-:Y:S01]  /*4f20*/  FADD.FTZ R9, R9, 1 ;  /* 0x3f80000009097421 */ /* 0x000fe20000010000 */
[----:B------:R-:W-:Y:S01]  /*4f30*/  FMUL.FTZ R20, R7, -1.4426950216293334961 ;  /* 0xbfb8aa3b07147820 */ /* 0x000fe20000410000 */
[----:B------:R-:W-:-:S05]  /*4f40*/  FMUL.FTZ R26, R61, -1.4426950216293334961 ;  /* 0xbfb8aa3b3d1a7820 */ /* 0x000fca0000410000 */
[----:B------:R-:W-:Y:S01]  /*4f50*/  MUFU.RCP R8, R6 ;  /* 0x0000000600087308 */ /* 0x000fe20000001000 */
[----:B0-----:R-:W-:-:S07]  /*4f60*/  FADD.FTZ R22, R18, 1 ;  /* 0x3f80000012167421 */ /* 0x001fce0000010000 */
[----:B------:R-:W0:Y:S08]  /*4f70*/  MUFU.RCP R9, R9 ;  /* 0x0000000900097308 */ /* 0x000e300000001000 */
[----:B------:R-:W1:Y:S08]  /*4f80*/  MUFU.EX2 R20, R20 ;  /* 0x0000001400147308 */ /* 0x000e700000000800 */
[----:B------:R-:W4:Y:S08]  /*4f90*/  MUFU.EX2 R26, R26 ;  /* 0x0000001a001a7308 */ /* 0x000f300000000800 */
[----:B------:R-:W-:Y:S01]  /*4fa0*/  MUFU.EX2 R25, R25 ;  /* 0x0000001900197308 */ /* 0x000fe20000000800 */
[----:B0-----:R-:W-:Y:S01]  /*4fb0*/  FMUL.FTZ R9, R4, R9 ;  /* 0x0000000904097220 */ /* 0x001fe20000410000 */
[----:B-1----:R-:W-:Y:S01]  /*4fc0*/  FADD.FTZ R20, R20, 1 ;  /* 0x3f80000014147421 */ /* 0x002fe20000010000 */
[----:B----4-:R-:W-:-:S06]  /*4fd0*/  FADD.FTZ R4, R26, 1 ;  /* 0x3f8000001a047421 */ /* 0x010fcc0000010000 */
[----:B------:R-:W0:Y:S01]  /*4fe0*/  MUFU.RCP R4, R4 ;  /* 0x0000000400047308 */ /* 0x000e220000001000 */
[----:B------:R-:W-:Y:S01]  /*4ff0*/  FMUL.FTZ R11, R11, R21 ;  /* 0x000000150b0b7220 */ /* 0x000fe20000410000 */
[----:B------:R-:W-:-:S04]  /*5000*/  FMUL.FTZ R8, R3, R8 ;  /* 0x0000000803087220 */ /* 0x000fc80000410000 */
[----:B------:R-:W-:Y:S04]  /*5010*/  STL [R1+0x128], R11 ;  /* 0x0001280b01007387 */ /* 0x000fe80000100800 */
[----:B------:R-:W-:Y:S04]  /*5020*/  STL [R1+0x12c], R8 ;  /* 0x00012c0801007387 */ /* 0x000fe80000100800 */
[----:B------:R1:W-:Y:S04]  /*5030*/  STL [R1+0x134], R8 ;  /* 0x0001340801007387 */ /* 0x0003e80000100800 */
[----:B------:R-:W-:Y:S01]  /*5040*/  STL [R1+0x130], R9 ;  /* 0x0001300901007387 */ /* 0x000fe20000100800 */
[----:B0-----:R-:W-:Y:S01]  /*5050*/  FMUL.FTZ R4, R61, R4 ;  /* 0x000000043d047220 */ /* 0x001fe20000410000 */
[----:B---3--:R-:W-:-:S04]  /*5060*/  FADD.FTZ R6, R28, -R30 ;  /* 0x8000001e1c067221 */ /* 0x008fc80000010000 */
[----:B------:R-:W-:-:S04]  /*5070*/  FMUL.FTZ R6, R31, R6 ;  /* 0x000000061f067220 */ /* 0x000fc80000410000 */
[----:B------:R-:W-:Y:S02]  /*5080*/  FFMA.FTZ R18, R29, R6, R27 ;  /* 0x000000061d127223 */ /* 0x000fe4000001001b */
[----:B------:R-:W0:Y:S08]  /*5090*/  MUFU.RCP R6, R22 ;  /* 0x0000001600067308 */ /* 0x000e300000001000 */
[----:B------:R-:W3:Y:S01]  /*50a0*/  MUFU.RCP R28, R20 ;  /* 0x00000014001c7308 */ /* 0x000ee20000001000 */
[----:B0-----:R-:W-:Y:S01]  /*50b0*/  FMUL.FTZ R6, R5, R6 ;  /* 0x0000000605067220 */ /* 0x001fe20000410000 */
[----:B------:R-:W-:-:S06]  /*50c0*/  FADD.FTZ R5, R25, 1 ;  /* 0x3f80000019057421 */ /* 0x000fcc0000010000 */
[----:B------:R-:W0:Y:S01]  /*50d0*/  MUFU.RCP R5, R5 ;  /* 0x0000000500057308 */ /* 0x000e220000001000 */
[----:B------:R4:W-:Y:S01]  /*50e0*/  STL [R1+0x138], R6 ;  /* 0x0001380601007387 */ /* 0x0009e20000100800 */
[----:B---3--:R-:W-:-:S03]  /*50f0*/  FMUL.FTZ R7, R7, R28 ;  /* 0x0000001c07077220 */ /* 0x008fc60000410000 */
[----:B------:R-:W3:Y:S04]  /*5100*/  LDL.LU R59, [R1+0xe8] ;  /* 0x0000e800013b7983 */ /* 0x000ee80000300800 */
[----:B------:R-:W3:Y:S04]  /*5110*/  LDL.LU R56, [R1+0x64] ;  /* 0x0000640001387983 */ /* 0x000ee80000300800 */
[----:B-1----:R-:W3:Y:S01]  /*5120*/  LDL.LU R8, [R1+0xd0] ;  /* 0x0000d00001087983 */ /* 0x002ee20000300800 */
[----:B0-----:R-:W-:-:S03]  /*5130*/  FMUL.FTZ R5, R0, R5 ;  /* 0x0000000500057220 */ /* 0x001fc60000410000 */
[----:B----4-:R-:W4:Y:S04]  /*5140*/  LDL.LU R6, [R1+0xdc] ;  /* 0x0000dc0001067983 */ /* 0x010f280000300800 */
[----:B------:R0:W-:Y:S04]  /*5150*/  STL [R1+0x13c], R7 ;  /* 0x00013c0701007387 */ /* 0x0001e80000100800 */
[----:B0-----:R-:W4:Y:S04]  /*5160*/  LDL.LU R7, [R1+0xe4] ;  /* 0x0000e40001077983 */ /* 0x001f280000300800 */
[----:B------:R-:W-:Y:S04]  /*5170*/  STL [R1+0x140], R4 ;  /* 0x0001400401007387 */ /* 0x000fe80000100800 */
[----:B------:R0:W-:Y:S04]  /*5180*/  STL [R1+0x144], R5 ;  /* 0x0001440501007387 */ /* 0x0001e80000100800 */
[----:B------:R-:W4:Y:S04]  /*5190*/  LDL.LU R40, [R1+0x70] ;  /* 0x0000700001287983 */ /* 0x000f280000300800 */
[----:B------:R-:W4:Y:S04]  /*51a0*/  LDL.LU R41, [R1+0xec] ;  /* 0x0000ec0001297983 */ /* 0x000f280000300800 */
[----:B------:R-:W4:Y:S04]  /*51b0*/  LDL.LU R36, [R1+0xf0] ;  /* 0x0000f00001247983 */ /* 0x000f280000300800 */
[----:B------:R-:W4:Y:S04]  /*51c0*/  LDL.LU R39, [R1+0x74] ;  /* 0x0000740001277983 */ /* 0x000f280000300800 */
[----:B------:R-:W4:Y:S04]  /*51d0*/  LDL.LU R37, [R1+0xf4] ;  /* 0x0000f40001257983 */ /* 0x000f280000300800 */
[----:B------:R-:W4:Y:S01]  /*51e0*/  LDL.LU R54, [R1+0x78] ;  /* 0x0000780001367983 */ /* 0x000f220000300800 */
[----:B------:R-:W-:-:S06]  /*51f0*/  FMUL.FTZ R21, R60, -1.4426950216293334961 ;  /* 0xbfb8aa3b3c157820 */ /* 0x000fcc0000410000 */
[----:B------:R-:W1:Y:S01]  /*5200*/  MUFU.EX2 R21, R21 ;  /* 0x0000001500157308 */ /* 0x000e620000000800 */
[----:B--2---:R-:W-:Y:S02]  /*5210*/  FADD.FTZ R58, R12, -R30 ;  /* 0x8000001e0c3a7221 */ /* 0x004fe40000010000 */
[----:B------:R-:W2:Y:S04]  /*5220*/  LDL.LU R12, [R1+0xf8] ;  /* 0x0000f800010c7983 */ /* 0x000ea80000300800 */
[----:B------:R-:W2:Y:S04]  /*5230*/  LDL.LU R45, [R1+0x7c] ;  /* 0x00007c00012d7983 */ /* 0x000ea80000300800 */
[----:B------:R-:W2:Y:S01]  /*5240*/  LDL.LU R15, [R1+0xfc] ;  /* 0x0000fc00010f7983 */ /* 0x000ea20000300800 */
[----:B-1----:R-:W-:-:S03]  /*5250*/  FADD.FTZ R21, R21, 1 ;  /* 0x3f80000015157421 */ /* 0x002fc60000010000 */
[----:B------:R-:W2:Y:S01]  /*5260*/  LDL.LU R14, [R1+0x84] ;  /* 0x00008400010e7983 */ /* 0x000ea20000300800 */
[----:B------:R-:W1:Y:S03]  /*5270*/  MUFU.RCP R49, R21 ;  /* 0x0000001500317308 */ /* 0x000e660000001000 */
[----:B------:R-:W2:Y:S04]  /*5280*/  LDL.LU R17, [R1+0x100] ;  /* 0x0001000001117983 */ /* 0x000ea80000300800 */
[----:B------:R-:W2:Y:S04]  /*5290*/  LDL.LU R47, [R1+0x8c] ;  /* 0x00008c00012f7983 */ /* 0x000ea80000300800 */
[----:B------:R-:W2:Y:S01]  /*52a0*/  LDL.LU R16, [R1+0x104] ;  /* 0x0001040001107983 */ /* 0x000ea20000300800 */
[----:B-1----:R-:W-:-:S03]  /*52b0*/  FMUL.FTZ R49, R60, R49 ;  /* 0x000000313c317220 */ /* 0x002fc60000410000 */
[----:B------:R-:W2:Y:S01]  /*52c0*/  LDL.LU R60, [R1+0x94] ;  /* 0x00009400013c7983 */ /* 0x000ea20000300800 */
[----:B------:R-:W-:Y:S01]  /*52d0*/  FMUL.FTZ R24, R19, -1.4426950216293334961 ;  /* 0xbfb8aa3b13187820 */ /* 0x000fe20000410000 */
[----:B------:R-:W-:Y:S01]  /*52e0*/  FMUL.FTZ R23, R18, -1.4426950216293334961 ;  /* 0xbfb8aa3b12177820 */ /* 0x000fe20000410000 */
[----:B------:R-:W-:Y:S01]  /*52f0*/  FMUL.FTZ R22, R55, -1.4426950216293334961 ;  /* 0xbfb8aa3b37167820 */ /* 0x000fe20000410000 */
[----:B------:R-:W-:Y:S01]  /*5300*/  FMUL.FTZ R34, R52, -1.4426950216293334961 ;  /* 0xbfb8aa3b34227820 */ /* 0x000fe20000410000 */
[----:B------:R-:W-:Y:S01]  /*5310*/  FMUL.FTZ R35, R57, -1.4426950216293334961 ;  /* 0xbfb8aa3b39237820 */ /* 0x000fe20000410000 */
[----:B------:R-:W-:Y:S01]  /*5320*/  FMUL.FTZ R33, R46, -1.4426950216293334961 ;  /* 0xbfb8aa3b2e217820 */ /* 0x000fe20000410000 */
[----:B------:R-:W1:Y:S01]  /*5330*/  MUFU.EX2 R24, R24 ;  /* 0x0000001800187308 */ /* 0x000e620000000800 */
[----:B------:R-:W2:Y:S01]  /*5340*/  LDL.LU R51, [R1+0x9c] ;  /* 0x00009c0001337983 */ /* 0x000ea20000300800 */
[----:B------:R-:W-:Y:S01]  /*5350*/  FADD.FTZ R50, R10, -R30 ;  /* 0x8000001e0a327221 */ /* 0x000fe20000010000 */
[----:B------:R-:W-:-:S02]  /*5360*/  FMUL.FTZ R58, R31, R58 ;  /* 0x0000003a1f3a7220 */ /* 0x000fc40000410000 */
[----:B------:R-:W2:Y:S03]  /*5370*/  LDL.LU R53, [R1+0xa8] ;  /* 0x0000a80001357983 */ /* 0x000ea60000300800 */
[----:B------:R-:W0:Y:S01]  /*5380*/  MUFU.EX2 R23, R23 ;  /* 0x0000001700177308 */ /* 0x000e220000000800 */
[----:B-1----:R-:W-:Y:S01]  /*5390*/  FADD.FTZ R20, R24, 1 ;  /* 0x3f80000018147421 */ /* 0x002fe20000010000 */
[----:B0-----:R-:W-:-:S06]  /*53a0*/  FADD.FTZ R3, R23, 1 ;  /* 0x3f80000017037421 */ /* 0x001fcc0000010000 */
[----:B------:R-:W0:Y:S08]  /*53b0*/  MUFU.RCP R20, R20 ;  /* 0x0000001400147308 */ /* 0x000e300000001000 */
[----:B------:R-:W1:Y:S08]  /*53c0*/  MUFU.RCP R3, R3 ;  /* 0x0000000300037308 */ /* 0x000e700000001000 */
[----:B------:R-:W1:Y:S01]  /*53d0*/  MUFU.EX2 R22, R22 ;  /* 0x0000001600167308 */ /* 0x000e620000000800 */
[----:B0-----:R-:W-:Y:S01]  /*53e0*/  FMUL.FTZ R0, R19, R20 ;  /* 0x0000001413007220 */ /* 0x001fe20000410000 */
[----:B------:R-:W-:Y:S01]  /*53f0*/  IADD3.X R19, RZ, R2, RZ, P6, !PT ;  /* 0x00000002ff137210 */ /* 0x000fe200037fe4ff */
[----:B-1----:R-:W-:Y:S01]  /*5400*/  FMUL.FTZ R3, R18, R3 ;  /* 0x0000000312037220 */ /* 0x002fe20000410000 */
[----:B------:R-:W-:-:S04]  /*5410*/  LEA R18, P6, R32, UR12, 0x1 ;  /* 0x0000000c20127c11 */ /* 0x000fc8000f8c08ff */
[----:B------:R-:W-:Y:S01]  /*5420*/  LEA.HI.X R19, R32, UR13, R19, 0x1, P6 ;  /* 0x0000000d20137c11 */ /* 0x000fe2000b0f0c13 */
[----:B------:R-:W0:Y:S01]  /*5430*/  MUFU.EX2 R34, R34 ;  /* 0x0000002200227308 */ /* 0x000e220000000800 */
[----:B------:R-:W-:Y:S01]  /*5440*/  FMUL.FTZ R32, R44, -1.4426950216293334961 ;  /* 0xbfb8aa3b2c207820 */ /* 0x000fe20000410000 */
[----:B------:R-:W-:-:S06]  /*5450*/  FADD.FTZ R22, R22, 1 ;  /* 0x3f80000016167421 */ /* 0x000fcc0000010000 */
[----:B------:R-:W-:Y:S08]  /*5460*/  MUFU.EX2 R35, R35 ;  /* 0x0000002300237308 */ /* 0x000ff00000000800 */
[----:B------:R-:W1:Y:S08]  /*5470*/  MUFU.EX2 R33, R33 ;  /* 0x0000002100217308 */ /* 0x000e700000000800 */
[----:B------:R-:W1:Y:S01]  /*5480*/  MUFU.EX2 R32, R32 ;  /* 0x0000002000207308 */ /* 0x000e620000000800 */
[----:B0-----:R-:W-:Y:S01]  /*5490*/  FADD.FTZ R34, R34, 1 ;  /* 0x3f80000022227421 */ /* 0x001fe20000010000 */
[----:B------:R-:W-:Y:S01]  /*54a0*/  FMUL.FTZ R50, R31, R50 ;  /* 0x000000321f327220 */ /* 0x000fe20000410000 */
[----:B------:R-:W-:-:S03]  /*54b0*/  FFMA.FTZ R58, R29, R58, R27 ;  /* 0x0000003a1d3a7223 */ /* 0x000fc6000001001b */
[----:B------:R-:W-:Y:S01]  /*54c0*/  FFMA.FTZ R50, R29, R50, R27 ;  /* 0x000000321d327223 */ /* 0x000fe2000001001b */
[----:B-1----:R-:W-:Y:S01]  /*54d0*/  FADD.FTZ R33, R33, 1 ;  /* 0x3f80000021217421 */ /* 0x002fe20000010000 */
[----:B------:R-:W-:Y:S01]  /*54e0*/  FADD.FTZ R61, R32, 1 ;  /* 0x3f800000203d7421 */ /* 0x000fe20000010000 */
[----:B---3--:R-:W-:-:S04]  /*54f0*/  LEA R20, P6, R56, UR12, 0x1 ;  /* 0x0000000c38147c11 */ /* 0x008fc8000f8c08ff */
[----:B------:R-:W-:Y:S02]  /*5500*/  LEA.HI.X R21, R56, UR13, R59, 0x1, P6 ;  /* 0x0000000d38157c11 */ /* 0x000fe4000b0f0c3b */
[----:B------:R-:W0:Y:S01]  /*5510*/  MUFU.RCP R59, R22 ;  /* 0x00000016003b7308 */ /* 0x000e220000001000 */
[----:B------:R-:W-:-:S04]  /*5520*/  FADD.FTZ R30, R8, -R30 ;  /* 0x8000001e081e7221 */ /* 0x000fc80000010000 */
[----:B------:R-:W-:Y:S01]  /*5530*/  FMUL.FTZ R30, R31, R30 ;  /* 0x0000001e1f1e7220 */ /* 0x000fe20000410000 */
[----:B----4-:R-:W-:-:S04]  /*5540*/  LEA R42, P6, R40, UR12, 0x1 ;  /* 0x0000000c282a7c11 */ /* 0x010fc8000f8c08ff */
[----:B------:R-:W-:Y:S02]  /*5550*/  LEA.HI.X R43, R40, UR13, R41, 0x1, P6 ;  /* 0x0000000d282b7c11 */ /* 0x000fe4000b0f0c29 */
[----:B------:R-:W-:-:S04]  /*5560*/  LEA R40, P6, R39, UR12, 0x1 ;  /* 0x0000000c27287c11 */ /* 0x000fc8000f8c08ff */
[----:B------:R-:W-:Y:S02]  /*5570*/  LEA.HI.X R41, R39, UR13, R36, 0x1, P6 ;  /* 0x0000000d27297c11 */ /* 0x000fe4000b0f0c24 */
[----:B------:R-:W-:-:S04]  /*5580*/  LEA R38, P6, R54, UR12, 0x1 ;  /* 0x0000000c36267c11 */ /* 0x000fc8000f8c08ff */
[----:B------:R-:W-:Y:S02]  /*5590*/  LEA.HI.X R39, R54, UR13, R37, 0x1, P6 ;  /* 0x0000000d36277c11 */ /* 0x000fe4000b0f0c25 */
[----:B------:R1:W3:Y:S01]  /*55a0*/  MUFU.RCP R54, R34 ;  /* 0x0000002200367308 */ /* 0x0002e20000001000 */
[----:B------:R-:W-:Y:S01]  /*55b0*/  FFMA.FTZ R56, R29, R30, R27 ;  /* 0x0000001e1d387223 */ /* 0x000fe2000001001b */
[----:B------:R-:W-:Y:S01]  /*55c0*/  FADD.FTZ R27, R35, 1 ;  /* 0x3f800000231b7421 */ /* 0x000fe20000010000 */
[----:B0-----:R-:W-:-:S05]  /*55d0*/  FMUL.FTZ R59, R55, R59 ;  /* 0x0000003b373b7220 */ /* 0x001fca0000410000 */
[----:B------:R0:W4:Y:S01]  /*55e0*/  MUFU.RCP R55, R33 ;  /* 0x0000002100377308 */ /* 0x0001220000001000 */
[----:B--2---:R-:W-:-:S04]  /*55f0*/  LEA R36, P6, R45, UR12, 0x1 ;  /* 0x0000000c2d247c11 */ /* 0x004fc8000f8c08ff */
[----:B------:R-:W-:Y:S02]  /*5600*/  LEA.HI.X R37, R45, UR13, R12, 0x1, P6 ;  /* 0x0000000d2d257c11 */ /* 0x000fe4000b0f0c0c */
[----:B------:R-:W2:Y:S01]  /*5610*/  LDL.LU R45, [R1+0xb0] ;  /* 0x0000b000012d7983 */ /* 0x000ea20000300800 */
[----:B-1----:R-:W-:-:S04]  /*5620*/  LEA R34, P6, R14, UR12, 0x1 ;  /* 0x0000000c0e227c11 */ /* 0x002fc8000f8c08ff */
[----:B------:R-:W-:Y:S02]  /*5630*/  LEA.HI.X R35, R14, UR13, R15, 0x1, P6 ;  /* 0x0000000d0e237c11 */ /* 0x000fe4000b0f0c0f */
[----:B------:R-:W-:-:S04]  /*5640*/  LEA R32, P6, R47, UR12, 0x1 ;  /* 0x0000000c2f207c11 */ /* 0x000fc8000f8c08ff */
[----:B0-----:R-:W-:Y:S02]  /*5650*/  LEA.HI.X R33, R47, UR13, R17, 0x1, P6 ;  /* 0x0000000d2f217c11 */ /* 0x001fe4000b0f0c11 */
[----:B------:R-:W2:Y:S04]  /*5660*/  LDL.LU R47, [R1+0xb4] ;  /* 0x0000b400012f7983 */ /* 0x000ea80000300800 */
[----:B------:R-:W2:Y:S04]  /*5670*/  LDL.LU R5, [R1+0xc8] ;  /* 0x0000c80001057983 */ /* 0x000ea80000300800 */
[----:B------:R-:W2:Y:S01]  /*5680*/  LDL.LU R4, [R1+0xc4] ;  /* 0x0000c40001047983 */ /* 0x000ea20000300800 */
[----:B------:R-:W-:-:S03]  /*5690*/  LEA R30, P6, R60, UR12, 0x1 ;  /* 0x0000000c3c1e7c11 */ /* 0x000fc6000f8c08ff */
[----:B------:R-:W2:Y:S04]  /*56a0*/  LDL.LU R13, [R1+0xc0] ;  /* 0x0000c000010d7983 */ /* 0x000ea80000300800 */
[----:B------:R-:W2:Y:S01]  /*56b0*/  LDL.LU R12, [R1+0xd4] ;  /* 0x0000d400010c7983 */ /* 0x000ea20000300800 */
[----:B------:R-:W-:-:S03]  /*56c0*/  LEA.HI.X R31, R60, UR13, R16, 0x1, P6 ;  /* 0x0000000d3c1f7c11 */ /* 0x000fc6000b0f0c10 */
[----:B------:R-:W2:Y:S04]  /*56d0*/  LDL.LU R8, [R1+0x98] ;  /* 0x0000980001087983 */ /* 0x000ea80000300800 */
[----:B------:R-:W2:Y:S04]  /*56e0*/  LDL.LU R15, [R1+0xbc] ;  /* 0x0000bc00010f7983 */ /* 0x000ea80000300800 */
[----:B------:R-:W2:Y:S04]  /*56f0*/  LDL.LU R17, [R1+0x90] ;  /* 0x0000900001117983 */ /* 0x000ea80000300800 */
[----:B------:R-:W2:Y:S01]  /*5700*/  LDL.LU R16, [R1+0xa4] ;  /* 0x0000a40001107983 */ /* 0x000ea20000300800 */
[----:B------:R-:W-:Y:S01]  /*5710*/  FMUL.FTZ R26, R58, -1.4426950216293334961 ;  /* 0xbfb8aa3b3a1a7820 */ /* 0x000fe20000410000 */
[----:B------:R-:W-:Y:S01]  /*5720*/  FMUL.FTZ R28, R50, -1.4426950216293334961 ;  /* 0xbfb8aa3b321c7820 */ /* 0x000fe20000410000 */
[----:B------:R-:W-:Y:S01]  /*5730*/  FMUL.FTZ R24, R7, -1.4426950216293334961 ;  /* 0xbfb8aa3b07187820 */ /* 0x000fe20000410000 */
[----:B------:R-:W-:Y:S01]  /*5740*/  MUFU.RCP R27, R27 ;  /* 0x0000001b001b7308 */ /* 0x000fe20000001000 */
[----:B------:R-:W-:Y:S01]  /*5750*/  FMUL.FTZ R22, R6, -1.4426950216293334961 ;  /* 0xbfb8aa3b06167820 */ /* 0x000fe20000410000 */
[----:B------:R-:W-:Y:S01]  /*5760*/  FMUL.FTZ R25, R48, -1.4426950216293334961 ;  /* 0xbfb8aa3b30197820 */ /* 0x000fe20000410000 */
[----:B------:R-:W-:Y:S01]  /*5770*/  FMUL.FTZ R23, R56, -1.4426950216293334961 ;  /* 0xbfb8aa3b38177820 */ /* 0x000fe20000410000 */
[----:B---3--:R-:W-:-:S04]  /*5780*/  FMUL.FTZ R54, R52, R54 ;  /* 0x0000003634367220 */ /* 0x008fc80000410000 */
[----:B------:R-:W-:Y:S01]  /*5790*/  MUFU.RCP R61, R61 ;  /* 0x0000003d003d7308 */ /* 0x000fe20000001000 */
[----:B----4-:R-:W-:Y:S01]  /*57a0*/  FMUL.FTZ R55, R46, R55 ;  /* 0x000000372e377220 */ /* 0x010fe20000410000 */
[----:B------:R-:W3:Y:S06]  /*57b0*/  LDL.LU R9, [R1+0x44] ;  /* 0x0000440001097983 */ /* 0x000eec0000300800 */
[----:B------:R-:W0:Y:S08]  /*57c0*/  MUFU.EX2 R26, R26 ;  /* 0x0000001a001a7308 */ /* 0x000e300000000800 */
[----:B------:R-:W1:Y:S08]  /*57d0*/  MUFU.EX2 R28, R28 ;  /* 0x0000001c001c7308 */ /* 0x000e700000000800 */
[----:B------:R-:W4:Y:S01]  /*57e0*/  MUFU.EX2 R24, R24 ;  /* 0x0000001800187308 */ /* 0x000f220000000800 */
[----:B0-----:R-:W-:-:S07]  /*57f0*/  FADD.FTZ R26, R26, 1 ;  /* 0x3f8000001a1a7421 */ /* 0x001fce0000010000 */
[----:B------:R-:W0:Y:S01]  /*5800*/  MUFU.EX2 R22, R22 ;  /* 0x0000001600167308 */ /* 0x000e220000000800 */
[----:B-1----:R-:W-:Y:S01]  /*5810*/  FADD.FTZ R28, R28, 1 ;  /* 0x3f8000001c1c7421 */ /* 0x002fe20000010000 */
[----:B------:R-:W-:-:S06]  /*5820*/  FMUL.FTZ R57, R57, R27 ;  /* 0x0000001b39397220 */ /* 0x000fcc0000410000 */
[----:B------:R-:W1:Y:S08]  /*5830*/  MUFU.EX2 R25, R25 ;  /* 0x0000001900197308 */ /* 0x000e700000000800 */
[----:B------:R-:W-:Y:S01]  /*5840*/  MUFU.EX2 R23, R23 ;  /* 0x0000001700177308 */ /* 0x000fe20000000800 */
[-C--:B------:R-:W-:Y:S01]  /*5850*/  IADD3.X R46, RZ, R2.reuse, RZ, P2, !PT ;  /* 0x00000002ff2e7210 */ /* 0x080fe200017fe4ff */
[----:B------:R-:W-:Y:S01]  /*5860*/  FMUL.FTZ R61, R44, R61 ;  /* 0x0000003d2c3d7220 */ /* 0x000fe20000410000 */
[----:B------:R-:W3:Y:S05]  /*5870*/  LDL.LU R11, [R1+0x28] ;  /* 0x00002800010b7983 */ /* 0x000eea0000300800 */
[----:B------:R-:W1:Y:S01]  /*5880*/  MUFU.RCP R26, R26 ;  /* 0x0000001a001a7308 */ /* 0x000e620000001000 */
[----:B------:R-:W-:Y:S01]  /*5890*/  IADD3.X R27, RZ, R2, RZ, P4, !PT ;  /* 0x00000002ff1b7210 */ /* 0x000fe200027fe4ff */
[----:B----4-:R-:W-:-:S06]  /*58a0*/  FADD.FTZ R24, R24, 1 ;  /* 0x3f80000018187421 */ /* 0x010fcc0000010000 */
[----:B------:R4:W-:Y:S01]  /*58b0*/  MUFU.RCP R60, R28 ;  /* 0x0000001c003c7308 */ /* 0x0009e20000001000 */
[----:B0-----:R-:W-:Y:S01]  /*58c0*/  FADD.FTZ R22, R22, 1 ;  /* 0x3f80000016167421 */ /* 0x001fe20000010000 */
[----:B-1----:R-:W-:Y:S01]  /*58d0*/  FADD.FTZ R52, R25, 1 ;  /* 0x3f80000019347421 */ /* 0x002fe20000010000 */
[----:B------:R-:W3:Y:S01]  /*58e0*/  LDL.LU R10, [R1+0x40] ;  /* 0x00004000010a7983 */ /* 0x000ee20000300800 */
[----:B----4-:R-:W-:Y:S01]  /*58f0*/  LEA R28, P4, R51, UR12, 0x1 ;  /* 0x0000000c331c7c11 */ /* 0x010fe2000f8808ff */
[----:B------:R-:W-:-:S03]  /*5900*/  FMUL.FTZ R58, R58, R26 ;  /* 0x0000001a3a3a7220 */ /* 0x000fc60000410000 */
[----:B------:R-:W-:Y:S02]  /*5910*/  LEA.HI.X R29, R51, UR13, R27, 0x1, P4 ;  /* 0x0000000d331d7c11 */ /* 0x000fe4000a0f0c1b */
[----:B------:R0:W1:Y:S02]  /*5920*/  MUFU.RCP R51, R24 ;  /* 0x0000001800337308 */ /* 0x0000640000001000 */
[----:B0-----:R-:W-:Y:S02]  /*5930*/  IADD3.X R24, RZ, R2, RZ, P3, !PT ;  /* 0x00000002ff187210 */ /* 0x001fe40001ffe4ff */
[----:B------:R-:W-:-:S04]  /*5940*/  LEA R26, P3, R53, UR12, 0x1 ;  /* 0x0000000c351a7c11 */ /* 0x000fc8000f8608ff */
[----:B------:R-:W-:Y:S02]  /*5950*/  LEA.HI.X R27, R53, UR13, R24, 0x1, P3 ;  /* 0x0000000d351b7c11 */ /* 0x000fe400098f0c18 */
[----:B------:R0:W4:Y:S02]  /*5960*/  MUFU.RCP R53, R22 ;  /* 0x0000001600357308 */ /* 0x0001240000001000 */
[----:B0-----:R-:W-:-:S06]  /*5970*/  IADD3.X R22, RZ, R2, RZ, P5, !PT ;  /* 0x00000002ff167210 */ /* 0x001fcc0002ffe4ff */
[----:B------:R-:W0:Y:S01]  /*5980*/  MUFU.RCP R52, R52 ;  /* 0x0000003400347308 */ /* 0x000e220000001000 */
[----:B-1----:R-:W-:Y:S01]  /*5990*/  FMUL.FTZ R51, R7, R51 ;  /* 0x0000003307337220 */ /* 0x002fe20000410000 */
[----:B------:R-:W-:Y:S01]  /*59a0*/  FMUL.FTZ R60, R50, R60 ;  /* 0x0000003c323c7220 */ /* 0x000fe20000410000 */
[----:B----4-:R-:W-:Y:S01]  /*59b0*/  FMUL.FTZ R53, R6, R53 ;  /* 0x0000003506357220 */ /* 0x010fe20000410000 */
[----:B0-----:R-:W-:Y:S01]  /*59c0*/  FMUL.FTZ R52, R48, R52 ;  /* 0x0000003430347220 */ /* 0x001fe20000410000 */
[----:B--2---:R-:W-:-:S04]  /*59d0*/  LEA R24, P3, R45, UR12, 0x1 ;  /* 0x0000000c2d187c11 */ /* 0x004fc8000f8608ff */
[----:B------:R-:W-:Y:S01]  /*59e0*/  LEA.HI.X R25, R45, UR13, R22, 0x1, P3 ;  /* 0x0000000d2d197c11 */ /* 0x000fe200098f0c16 */
[----:B------:R-:W-:-:S04]  /*59f0*/  FADD.FTZ R45, R23, 1 ;  /* 0x3f800000172d7421 */ /* 0x000fc80000010000 */
[----:B------:R0:W1:Y:S01]  /*5a00*/  MUFU.RCP R14, R45 ;  /* 0x0000002d000e7308 */ /* 0x0000620000001000 */
[----:B------:R-:W-:-:S04]  /*5a10*/  LEA R22, P2, R47, UR12, 0x1 ;  /* 0x0000000c2f167c11 */ /* 0x000fc8000f8408ff */
[----:B------:R-:W-:Y:S02]  /*5a20*/  LEA.HI.X R23, R47, UR13, R46, 0x1, P2 ;  /* 0x0000000d2f177c11 */ /* 0x000fe400090f0c2e */
[-C--:B------:R-:W-:Y:S02]  /*5a30*/  IADD3.X R47, RZ, R2.reuse, RZ, P1, !PT ;  /* 0x00000002ff2f7210 */ /* 0x080fe40000ffe4ff */
[----:B------:R-:W-:Y:S02]  /*5a40*/  IADD3.X R2, RZ, R2, RZ, P0, !PT ;  /* 0x00000002ff027210 */ /* 0x000fe400007fe4ff */
[C---:B------:R-:W-:Y:S02]  /*5a50*/  LEA R44, P0, R5.reuse, UR12, 0x1 ;  /* 0x0000000c052c7c11 */ /* 0x040fe4000f8008ff */
[----:B------:R-:W-:Y:S02]  /*5a60*/  LEA R46, P1, R4, UR12, 0x1 ;  /* 0x0000000c042e7c11 */ /* 0x000fe4000f8208ff */
[----:B0-----:R-:W-:-:S02]  /*5a70*/  LEA.HI.X R45, R5, UR13, R2, 0x1, P0 ;  /* 0x0000000d052d7c11 */ /* 0x001fc400080f0c02 */
[----:B------:R-:W2:Y:S01]  /*5a80*/  LDL.LU R5, [R1+0x144] ;  /* 0x0001440001057983 */ /* 0x000ea20000300800 */
[----:B------:R-:W-:Y:S02]  /*5a90*/  LEA.HI.X R47, R4, UR13, R47, 0x1, P1 ;  /* 0x0000000d042f7c11 */ /* 0x000fe400088f0c2f */
[----:B------:R-:W-:Y:S01]  /*5aa0*/  F2FP.F16.F32.PACK_AB R2, R13, R12 ;  /* 0x0000000c0d02723e */ /* 0x000fe200000000ff */
[----:B------:R-:W2:Y:S04]  /*5ab0*/  LDL.LU R4, [R1+0x140] ;  /* 0x0001400001047983 */ /* 0x000ea80000300800 */
[----:B------:R-:W4:Y:S01]  /*5ac0*/  LDL.LU R7, [R1+0x13c] ;  /* 0x00013c0001077983 */ /* 0x000f220000300800 */
[----:B------:R-:W-:-:S03]  /*5ad0*/  F2FP.F16.F32.PACK_AB R48, R8, R15 ;  /* 0x0000000f0830723e */ /* 0x000fc600000000ff */
[----:B------:R-:W2:Y:S01]  /*5ae0*/  LDL.LU R13, [R1+0x38] ;  /* 0x00003800010d7983 */ /* 0x000ea20000300800 */
[----:B------:R-:W-:-:S03]  /*5af0*/  PRMT R50, R2, 0x7632, R50 ;  /* 0x0000763202327816 */ /* 0x000fc60000000032 */
[----:B------:R-:W2:Y:S01]  /*5b00*/  LDL.LU R12, [R1+0x3c] ;  /* 0x00003c00010c7983 */ /* 0x000ea20000300800 */
[----:B-1----:R-:W-:-:S03]  /*5b10*/  FMUL.FTZ R56, R56, R14 ;  /* 0x0000000e38387220 */ /* 0x002fc60000410000 */
[----:B------:R-:W4:Y:S04]  /*5b20*/  LDL.LU R6, [R1+0x138] ;  /* 0x0001380001067983 */ /* 0x000f280000300800 */
[----:B------:R-:W3:Y:S04]  /*5b30*/  LDL.LU R8, [R1+0x134] ;  /* 0x0001340001087983 */ /* 0x000ee80000300800 */
[----:B------:R-:W4:Y:S04]  /*5b40*/  LDL.LU R15, [R1+0x24] ;  /* 0x00002400010f7983 */ /* 0x000f280000300800 */
[----:B------:R0:W-:Y:S04]  /*5b50*/  STG.E.U16 desc[UR16][R18.64], R2 ;  /* 0x0000000212007986 */ /* 0x0001e8000c101510 */
[----:B------:R-:W4:Y:S04]  /*5b60*/  LDL.LU R14, [R1+0x34] ;  /* 0x00003400010e7983 */ /* 0x000f280000300800 */
[----:B------:R1:W-:Y:S01]  /*5b70*/  STG.E.U16 desc[UR16][R18.64+0x2], R50 ;  /* 0x0000023212007986 */ /* 0x0003e2000c101510 */
[----:B0-----:R-:W-:-:S03]  /*5b80*/  F2FP.F16.F32.PACK_AB R2, R17, R16 ;  /* 0x000000101102723e */ /* 0x001fc600000000ff */
[----:B------:R-:W4:Y:S04]  /*5b90*/  LDL.LU R17, [R1+0x2c] ;  /* 0x00002c0001117983 */ /* 0x000f280000300800 */
[----:B------:R-:W4:Y:S04]  /*5ba0*/  LDL.LU R16, [R1+0x30] ;  /* 0x0000300001107983 */ /* 0x000f280000300800 */
[----:B-1----:R-:W2:Y:S04]  /*5bb0*/  LDL.LU R50, [R1+0x48] ;  /* 0x0000480001327983 */ /* 0x002ea80000300800 */
[----:B------:R-:W-:Y:S01]  /*5bc0*/  STG.E.U16 desc[UR16][R18.64+0x4], R48 ;  /* 0x0000043012007986 */ /* 0x000fe2000c101510 */
[----:B---3--:R-:W-:-:S05]  /*5bd0*/  PRMT R8, R48, 0x7632, R8 ;  /* 0x0000763230087816 */ /* 0x008fca0000000008 */
[----:B------:R0:W-:Y:S04]  /*5be0*/  STG.E.U16 desc[UR16][R18.64+0x6], R8 ;  /* 0x0000060812007986 */ /* 0x0001e8000c101510 */
[----:B------:R1:W-:Y:S01]  /*5bf0*/  STG.E.U16 desc[UR16][R20.64], R2 ;  /* 0x0000000214007986 */ /* 0x0003e2000c101510 */
[----:B0-----:R-:W-:Y:S02]  /*5c00*/  PRMT R18, R2, 0x7632, R18 ;  /* 0x0000763202127816 */ /* 0x001fe40000000012 */
[----:B-1----:R-:W-:Y:S02]  /*5c10*/  F2FP.F16.F32.PACK_AB R2, R11, R10 ;  /* 0x0000000a0b02723e */ /* 0x002fe400000000ff */
[----:B--2---:R-:W-:Y:S02]  /*5c20*/  F2FP.F16.F32.PACK_AB R48, R9, R50 ;  /* 0x000000320930723e */ /* 0x004fe400000000ff */
[----:B------:R-:W2:Y:S04]  /*5c30*/  LDL.LU R9, [R1+0x130] ;  /* 0x0001300001097983 */ /* 0x000ea80000300800 */
[----:B------:R-:W2:Y:S01]  /*5c40*/  LDL.LU R8, [R1+0x12c] ;  /* 0x00012c0001087983 */ /* 0x000ea20000300800 */
[----:B------:R-:W-:-:S03]  /*5c50*/  PRMT R19, R48, 0x7632, R19 ;  /* 0x0000763230137816 */ /* 0x000fc60000000013 */
[----:B------:R-:W3:Y:S04]  /*5c60*/  LDL.LU R50, [R1+0x4c] ;  /* 0x00004c0001327983 */ /* 0x000ee80000300800 */
[----:B------:R-:W2:Y:S04]  /*5c70*/  LDL.LU R11, [R1+0x54] ;  /* 0x00005400010b7983 */ /* 0x000ea80000300800 */
[----:B------:R-:W2:Y:S04]  /*5c80*/  LDL.LU R10, [R1+0x58] ;  /* 0x00005800010a7983 */ /* 0x000ea80000300800 */
[----:B------:R0:W-:Y:S04]  /*5c90*/  STG.E.U16 desc[UR16][R20.64+0x4], R48 ;  /* 0x0000043014007986 */ /* 0x0001e8000c101510 */
[----:B------:R1:W-:Y:S04]  /*5ca0*/  STG.E.U16 desc[UR16][R20.64+0x2], R18 ;  /* 0x0000021214007986 */ /* 0x0003e8000c101510 */
[----:B------:R4:W-:Y:S04]  /*5cb0*/  STG.E.U16 desc[UR16][R20.64+0x6], R19 ;  /* 0x0000061314007986 */ /* 0x0009e8000c101510 */
[----:B0-----:R-:W3:Y:S01]  /*5cc0*/  LDL.LU R48, [R1+0x20] ;  /* 0x0000200001307983 */ /* 0x001ee20000300800 */
[----:B-1----:R-:W-:-:S03]  /*5cd0*/  F2FP.F16.F32.PACK_AB R18, R13, R12 ;  /* 0x0000000c0d12723e */ /* 0x002fc600000000ff */
[----:B------:R0:W-:Y:S01]  /*5ce0*/  STG.E.U16 desc[UR16][R42.64], R2 ;  /* 0x000000022a007986 */ /* 0x0001e2000c101510 */
[----:B----4-:R-:W-:-:S03]  /*5cf0*/  PRMT R20, R2, 0x7632, R20 ;  /* 0x0000763202147816 */ /* 0x010fc60000000014 */
[----:B------:R-:W4:Y:S04]  /*5d00*/  LDL.LU R13, [R1+0x50] ;  /* 0x00005000010d7983 */ /* 0x000f280000300800 */
[----:B------:R-:W4:Y:S01]  /*5d10*/  LDL.LU R12, [R1+0x6c] ;  /* 0x00006c00010c7983 */ /* 0x000f220000300800 */
[----:B0-----:R-:W-:-:S03]  /*5d20*/  F2FP.F16.F32.PACK_AB R2, R15, R14 ;  /* 0x0000000e0f02723e */ /* 0x001fc600000000ff */
[----:B------:R-:W4:Y:S04]  /*5d30*/  LDL.LU R15, [R1+0x60] ;  /* 0x00006000010f7983 */ /* 0x000f280000300800 */
[----:B------:R-:W4:Y:S01]  /*5d40*/  LDL.LU R14, [R1+0x68] ;  /* 0x00006800010e7983 */ /* 0x000f220000300800 */
[----:B------:R-:W-:-:S03]  /*5d50*/  PRMT R19, R18, 0x7632, R19 ;  /* 0x0000763212137816 */ /* 0x000fc60000000013 */
[----:B------:R0:W-:Y:S02]  /*5d60*/  STG.E.U16 desc[UR16][R42.64+0x4], R18 ;  /* 0x000004122a007986 */ /* 0x0001e4000c101510 */
[----:B0-----:R-:W-:Y:S02]  /*5d70*/  F2FP.F16.F32.PACK_AB R18, R17, R16 ;  /* 0x000000101112723e */ /* 0x001fe400000000ff */
[----:B------:R-:W4:Y:S04]  /*5d80*/  LDL.LU R17, [R1+0x1c] ;  /* 0x00001c0001117983 */ /* 0x000f280000300800 */
[----:B------:R-:W4:Y:S04]  /*5d90*/  LDL.LU R16, [R1+0x5c] ;  /* 0x00005c0001107983 */ /* 0x000f280000300800 */
[----:B------:R0:W-:Y:S04]  /*5da0*/  STG.E.U16 desc[UR16][R42.64+0x2], R20 ;  /* 0x000002142a007986 */ /* 0x0001e8000c101510 */
[----:B------:R1:W-:Y:S04]  /*5db0*/  STG.E.U16 desc[UR16][R42.64+0x6], R19 ;  /* 0x000006132a007986 */ /* 0x0003e8000c101510 */
[----:B------:R-:W-:Y:S01]  /*5dc0*/  STG.E.U16 desc[UR16][R40.64], R2 ;  /* 0x0000000228007986 */ /* 0x000fe2000c101510 */
[----:B0-----:R-:W-:-:S03]  /*5dd0*/  PRMT R20, R2, 0x7632, R20 ;  /* 0x0000763202147816 */ /* 0x001fc60000000014 */
[----:B------:R2:W-:Y:S01]  /*5de0*/  STG.E.U16 desc[UR16][R40.64+0x4], R18 ;  /* 0x0000041228007986 */ /* 0x0005e2000c101510 */
[----:B-1----:R-:W-:-:S03]  /*5df0*/  PRMT R19, R18, 0x7632, R19 ;  /* 0x0000763212137816 */ /* 0x002fc60000000013 */
[----:B------:R-:W4:Y:S04]  /*5e00*/  LDL.LU R42, [R1+0xc] ;  /* 0x00000c00012a7983 */ /* 0x000f280000300800 */
[----:B------:R-:W4:Y:S04]  /*5e10*/  LDL.LU R43, [R1+0x10] ;  /* 0x00001000012b7983 */ /* 0x000f280000300800 */
[----:B------:R0:W-:Y:S04]  /*5e20*/  STG.E.U16 desc[UR16][R40.64+0x2], R20 ;  /* 0x0000021428007986 */ /* 0x0001e8000c101510 */
[----:B------:R1:W-:Y:S01]  /*5e30*/  STG.E.U16 desc[UR16][R40.64+0x6], R19 ;  /* 0x0000061328007986 */ /* 0x0003e2000c101510 */
[----:B--2---:R-:W-:-:S04]  /*5e40*/  F2FP.F16.F32.PACK_AB R18, R11, R10 ;  /* 0x0000000a0b12723e */ /* 0x004fc800000000ff */
[----:B0-----:R-:W-:Y:S01]  /*5e50*/  PRMT R20, R18, 0x7632, R20 ;  /* 0x0000763212147816 */ /* 0x001fe20000000014 */
[----:B------:R4:W-:Y:S01]  /*5e60*/  STG.E.U16 desc[UR16][R38.64+0x4], R18 ;  /* 0x0000041226007986 */ /* 0x0009e2000c101510 */
[----:B---3--:R-:W-:-:S03]  /*5e70*/  F2FP.F16.F32.PACK_AB R2, R48, R50 ;  /* 0x000000323002723e */ /* 0x008fc600000000ff */
[----:B------:R-:W2:Y:S01]  /*5e80*/  LDL.LU R48, [R1] ;  /* 0x0000000001307983 */ /* 0x000ea20000300800 */
[----:B-1----:R-:W-:-:S03]  /*5e90*/  PRMT R19, R2, 0x7632, R19 ;  /* 0x0000763202137816 */ /* 0x002fc60000000013 */
[----:B------:R-:W2:Y:S04]  /*5ea0*/  LDL.LU R50, [R1+0x8] ;  /* 0x0000080001327983 */ /* 0x000ea80000300800 */
[----:B------:R-:W3:Y:S04]  /*5eb0*/  LDL.LU R11, [R1+0x128] ;  /* 0x00012800010b7983 */ /* 0x000ee80000300800 */
[----:B------:R-:W3:Y:S04]  /*5ec0*/  LDL.LU R10, [R1+0x124] ;  /* 0x00012400010a7983 */ /* 0x000ee80000300800 */
[----:B------:R0:W-:Y:S04]  /*5ed0*/  STG.E.U16 desc[UR16][R38.64], R2 ;  /* 0x0000000226007986 */ /* 0x0001e8000c101510 */
[----:B------:R-:W3:Y:S01]  /*5ee0*/  LDL.LU R41, [R1+0x18] ;  /* 0x0000180001297983 */ /* 0x000ee20000300800 */
[----:B----4-:R-:W-:-:S03]  /*5ef0*/  F2FP.F16.F32.PACK_AB R18, R15, R14 ;  /* 0x0000000e0f12723e */ /* 0x010fc600000000ff */
[----:B------:R-:W-:Y:S01]  /*5f00*/  STG.E.U16 desc[UR16][R38.64+0x2], R19 ;  /* 0x0000021326007986 */ /* 0x000fe2000c101510 */
[----:B0-----:R-:W-:-:S03]  /*5f10*/  F2FP.F16.F32.PACK_AB R2, R13, R12 ;  /* 0x0000000c0d02723e */ /* 0x001fc600000000ff */
[----:B------:R-:W4:Y:S04]  /*5f20*/  LDL.LU R13, [R1+0x120] ;  /* 0x00012000010d7983 */ /* 0x000f280000300800 */
[----:B------:R-:W4:Y:S04]  /*5f30*/  LDL.LU R12, [R1+0x11c] ;  /* 0x00011c00010c7983 */ /* 0x000f280000300800 */
[----:B------:R-:W4:Y:S04]  /*5f40*/  LDL.LU R15, [R1+0x118] ;  /* 0x00011800010f7983 */ /* 0x000f280000300800 */
[----:B------:R-:W4:Y:S04]  /*5f50*/  LDL.LU R14, [R1+0x114] ;  /* 0x00011400010e7983 */ /* 0x000f280000300800 */
[----:B------:R0:W-:Y:S01]  /*5f60*/  STG.E.U16 desc[UR16][R38.64+0x6], R20 ;  /* 0x0000061426007986 */ /* 0x0001e2000c101510 */
[----:B------:R-:W-:-:S03]  /*5f70*/  F2FP.F16.F32.PACK_AB R21, R17, R16 ;  /* 0x000000101115723e */ /* 0x000fc600000000ff */
[----:B0-----:R-:W4:Y:S04]  /*5f80*/  LDL.LU R38, [R1+0x14] ;  /* 0x0000140001267983 */ /* 0x001f280000300800 */
[----:B------:R-:W4:Y:S04]  /*5f90*/  LDL.LU R17, [R1+0x110] ;  /* 0x0001100001117983 */ /* 0x000f280000300800 */
[----:B------:R-:W4:Y:S01]  /*5fa0*/  LDL.LU R16, [R1+0x10c] ;  /* 0x00010c0001107983 */ /* 0x000f220000300800 */
[----:B------:R-:W-:Y:S02]  /*5fb0*/  PRMT R19, R2, 0x7632, R19 ;  /* 0x0000763202137816 */ /* 0x000fe40000000013 */
[----:B------:R-:W-:Y:S01]  /*5fc0*/  PRMT R39, R18, 0x7632, R39 ;  /* 0x0000763212277816 */ /* 0x000fe20000000027 */
[----:B------:R0:W-:Y:S01]  /*5fd0*/  STG.E.U16 desc[UR16][R36.64], R2 ;  /* 0x0000000224007986 */ /* 0x0001e2000c101510 */
[----:B------:R-:W-:-:S03]  /*5fe0*/  PRMT R20, R21, 0x7632, R20 ;  /* 0x0000763215147816 */ /* 0x000fc60000000014 */
[----:B------:R1:W-:Y:S04]  /*5ff0*/  STG.E.U16 desc[UR16][R36.64+0x2], R19 ;  /* 0x0000021324007986 */ /* 0x0003e8000c101510 */
[----:B------:R2:W-:Y:S04]  /*6000*/  STG.E.U16 desc[UR16][R36.64+0x4], R18 ;  /* 0x0000041224007986 */ /* 0x0005e8000c101510 */
[----:B------:R4:W-:Y:S01]  /*6010*/  STG.E.U16 desc[UR16][R36.64+0x6], R39 ;  /* 0x0000062724007986 */ /* 0x0009e2000c101510 */
[----:B0-----:R-:W-:-:S03]  /*6020*/  F2FP.F16.F32.PACK_AB R2, R42, R43 ;  /* 0x0000002b2a02723e */ /* 0x001fc600000000ff */
[----:B------:R-:W-:Y:S01]  /*6030*/  STG.E.U16 desc[UR16][R34.64], R21 ;  /* 0x0000001522007986 */ /* 0x000fe2000c101510 */
[----:B-1----:R-:W-:-:S03]  /*6040*/  PRMT R19, R2, 0x7632, R19 ;  /* 0x0000763202137816 */ /* 0x002fc60000000013 */
[----:B------:R-:W-:Y:S01]  /*6050*/  STG.E.U16 desc[UR16][R34.64+0x2], R20 ;  /* 0x0000021422007986 */ /* 0x000fe2000c101510 */
[----:B------:R-:W-:Y:S02]  /*6060*/  F2FP.F16.F32.PACK_AB R6, R7, R6 ;  /* 0x000000060706723e */ /* 0x000fe400000000ff */
[----:B------:R-:W-:Y:S02]  /*6070*/  F2FP.F16.F32.PACK_AB R8, R9, R8 ;  /* 0x000000080908723e */ /* 0x000fe400000000ff */
[----:B------:R-:W-:Y:S02]  /*6080*/  F2FP.F16.F32.PACK_AB R4, R5, R4 ;  /* 0x000000040504723e */ /* 0x000fe400000000ff */
[----:B------:R-:W-:Y:S02]  /*6090*/  F2FP.F16.F32.PACK_AB R0, R3, R0 ;  /* 0x000000000300723e */ /* 0x000fe400000000ff */
[----:B------:R-:W-:Y:S02]  /*60a0*/  F2FP.F16.F32.PACK_AB R49, R59, R49 ;  /* 0x000000313b31723e */ /* 0x000fe400000000ff */
[----:B------:R-:W-:-:S02]  /*60b0*/  F2FP.F16.F32.PACK_AB R57, R58, R57 ;  /* 0x000000393a39723e */ /* 0x000fc400000000ff */
[----:B------:R-:W-:Y:S01]  /*60c0*/  PRMT R3, R0, 0x7632, R3 ;  /* 0x0000763200037816 */ /* 0x000fe20000000003 */
[----:B------:R-:W-:Y:S01]  /*60d0*/  UIADD3 UR6, UP0, UR9, 0x57, URZ ;  /* 0x0000005709067890 */ /* 0x000fe2000ff1e03f */
[----:B------:R-:W-:Y:S02]  /*60e0*/  F2FP.F16.F32.PACK_AB R54, R55, R54 ;  /* 0x000000363736723e */ /* 0x000fe400000000ff */
[----:B------:R-:W-:Y:S02]  /*60f0*/  F2FP.F16.F32.PACK_AB R60, R60, R61 ;  /* 0x0000003d3c3c723e */ /* 0x000fe400000000ff */
[----:B------:R-:W-:Y:S02]  /*6100*/  F2FP.F16.F32.PACK_AB R51, R53, R51 ;  /* 0x000000333533723e */ /* 0x000fe400000000ff */
[----:B------:R-:W-:Y:S01]  /*6110*/  F2FP.F16.F32.PACK_AB R52, R56, R52 ;  /* 0x000000343834723e */ /* 0x000fe200000000ff */
[----:B------:R-:W-:Y:S02]  /*6120*/  UIADD3.X UR5, URZ, UR5, URZ, UP0, !UPT ;  /* 0x000000053f057290 */ /* 0x000fe400087fe43f */
[----:B------:R-:W-:-:S04]  /*6130*/  UISETP.GE.U32.AND UP0, UPT, UR6, UR18, UPT ;  /* 0x000000120600728c */ /* 0x000fc8000bf06070 */
[----:B------:R-:W-:-:S06]  /*6140*/  UISETP.GE.AND.EX UP0, UPT, UR5, UR10, UPT, UP0 ;  /* 0x0000000a0500728c */ /* 0x000fcc000bf06300 */
[----:B------:R-:W-:Y:S01]  /*6150*/  PLOP3.LUT P0, PT, PT, PT, UP0, 0x80, 0x0 ;  /* 0x000000000000781c */ /* 0x000fe20003f0f008 */
[----:B------:R-:W-:Y:S01]  /*6160*/  ULOP3.LUT UR4, UR4, 0x1, URZ, 0x3c, !UPT ;  /* 0x0000000104047892 */ /* 0x000fe2000f8e3c3f */
[----:B------:R-:W-:Y:S01]  /*6170*/  UMOV UR9, UR6 ;  /* 0x0000000600097c82 */ /* 0x000fe20008000000 */
[----:B--2---:R-:W-:Y:S02]  /*6180*/  F2FP.F16.F32.PACK_AB R18, R48, R50 ;  /* 0x000000323012723e */ /* 0x004fe400000000ff */
[----:B---3--:R-:W-:-:S04]  /*6190*/  F2FP.F16.F32.PACK_AB R10, R11, R10 ;  /* 0x0000000a0b0a723e */ /* 0x008fc800000000ff */
[----:B------:R-:W-:Y:S02]  /*61a0*/  PRMT R9, R10, 0x7632, R9 ;  /* 0x000076320a097816 */ /* 0x000fe40000000009 */
[----:B----4-:R-:W-:Y:S02]  /*61b0*/  F2FP.F16.F32.PACK_AB R12, R13, R12 ;  /* 0x0000000c0d0c723e */ /* 0x010fe400000000ff */
[----:B------:R-:W-:Y:S02]  /*61c0*/  F2FP.F16.F32.PACK_AB R14, R15, R14 ;  /* 0x0000000e0f0e723e */ /* 0x000fe400000000ff */
[----:B------:R-:W-:-:S04]  /*61d0*/  F2FP.F16.F32.PACK_AB R40, R38, R41 ;  /* 0x000000292628723e */ /* 0x000fc800000000ff */
[----:B------:R-:W-:Y:S01]  /*61e0*/  PRMT R37, R40, 0x7632, R37 ;  /* 0x0000763228257816 */ /* 0x000fe20000000025 */
[----:B------:R-:W-:Y:S01]  /*61f0*/  STG.E.U16 desc[UR16][R34.64+0x4], R40 ;  /* 0x0000042822007986 */ /* 0x000fe2000c101510 */
[----:B------:R-:W-:-:S03]  /*6200*/  F2FP.F16.F32.PACK_AB R16, R17, R16 ;  /* 0x000000101110723e */ /* 0x000fc600000000ff */
[----:B------:R-:W-:Y:S01]  /*6210*/  STG.E.U16 desc[UR16][R34.64+0x6], R37 ;  /* 0x0000062522007986 */ /* 0x000fe2000c101510 */
[----:B------:R-:W-:-:S03]  /*6220*/  PRMT R17, R18, 0x7632, R17 ;  /* 0x0000763212117816 */ /* 0x000fc60000000011 */
[----:B------:R0:W-:Y:S01]  /*6230*/  STG.E.U16 desc[UR16][R32.64], R2 ;  /* 0x0000000220007986 */ /* 0x0001e2000c101510 */
[----:B------:R-:W-:Y:S02]  /*6240*/  PRMT R15, R16, 0x7632, R15 ;  /* 0x00007632100f7816 */ /* 0x000fe4000000000f */
[----:B------:R-:W-:Y:S01]  /*6250*/  PRMT R11, R12, 0x7632, R11 ;  /* 0x000076320c0b7816 */ /* 0x000fe2000000000b */
[----:B------:R-:W-:Y:S04]  /*6260*/  STG.E.U16 desc[UR16][R32.64+0x2], R19 ;  /* 0x0000021320007986 */ /* 0x000fe8000c101510 */
[----:B------:R-:W-:Y:S01]  /*6270*/  STG.E.U16 desc[UR16][R32.64+0x4], R18 ;  /* 0x0000041220007986 */ /* 0x000fe2000c101510 */
[----:B0-----:R-:W-:-:S03]  /*6280*/  PRMT R2, R14, 0x7632, R2 ;  /* 0x000076320e027816 */ /* 0x001fc60000000002 */
[----:B------:R-:W-:Y:S04]  /*6290*/  STG.E.U16 desc[UR16][R32.64+0x6], R17 ;  /* 0x0000061120007986 */ /* 0x000fe8000c101510 */
[----:B------:R0:W-:Y:S01]  /*62a0*/  STG.E.U16 desc[UR16][R30.64+0x6], R2 ;  /* 0x000006021e007986 */ /* 0x0001e2000c101510 */
[----:B------:R-:W-:-:S03]  /*62b0*/  PRMT R13, R8, 0x7632, R13 ;  /* 0x00007632080d7816 */ /* 0x000fc6000000000d */
[----:B------:R-:W-:Y:S04]  /*62c0*/  STG.E.U16 desc[UR16][R30.64], R16 ;  /* 0x000000101e007986 */ /* 0x000fe8000c101510 */
[----:B------:R-:W-:Y:S01]  /*62d0*/  STG.E.U16 desc[UR16][R30.64+0x2], R15 ;  /* 0x0000020f1e007986 */ /* 0x000fe2000c101510 */
[----:B0-----:R-:W-:-:S03]  /*62e0*/  PRMT R2, R6, 0x7632, R2 ;  /* 0x0000763206027816 */ /* 0x001fc60000000002 */
[----:B------:R-:W-:Y:S04]  /*62f0*/  STG.E.U16 desc[UR16][R30.64+0x4], R14 ;  /* 0x0000040e1e007986 */ /* 0x000fe8000c101510 */
[----:B------:R0:W-:Y:S04]  /*6300*/  STG.E.U16 desc[UR16][R28.64], R12 ;  /* 0x0000000c1c007986 */ /* 0x0001e8000c101510 */
[----:B------:R1:W-:Y:S04]  /*6310*/  STG.E.U16 desc[UR16][R28.64+0x2], R11 ;  /* 0x0000020b1c007986 */ /* 0x0003e8000c101510 */
[----:B------:R-:W-:Y:S04]  /*6320*/  STG.E.U16 desc[UR16][R28.64+0x4], R10 ;  /* 0x0000040a1c007986 */ /* 0x000fe8000c101510 */
[----:B------:R-:W-:Y:S01]  /*6330*/  STG.E.U16 desc[UR16][R28.64+0x6], R9 ;  /* 0x000006091c007986 */ /* 0x000fe2000c101510 */
[----:B0-----:R-:W-:-:S03]  /*6340*/  PRMT R12, R4, 0x7632, R12 ;  /* 0x00007632040c7816 */ /* 0x001fc6000000000c */
        /* <DEDUP_REMOVED lines=8> */
[----:B------:R0:W-:Y:S04]  /*63d0*/  STG.E.U16 desc[UR16][R24.64+0x4], R0 ;  /* 0x0000040018007986 */ /* 0x0001e8000c101510 */
[----:B------:R1:W-:Y:S04]  /*63e0*/  STG.E.U16 desc[UR16][R24.64+0x6], R3 ;  /* 0x0000060318007986 */ /* 0x0003e8000c101510 */
[----:B------:R-:W-:Y:S04]  /*63f0*/  STG.E.U16 desc[UR16][R22.64], R49 ;  /* 0x0000003116007986 */ /* 0x000fe8000c101510 */
[----:B------:R-:W-:Y:S01]  /*6400*/  STG.E.U16 desc[UR16][R22.64+0x2], R11 ;  /* 0x0000020b16007986 */ /* 0x000fe2000c101510 */
[----:B0-----:R-:W-:-:S03]  /*6410*/  PRMT R0, R54, 0x7632, R0 ;  /* 0x0000763236007816 */ /* 0x001fc60000000000 */
[----:B------:R-:W-:Y:S01]  /*6420*/  STG.E.U16 desc[UR16][R22.64+0x4], R57 ;  /* 0x0000043916007986 */ /* 0x000fe2000c101510 */
[----:B-1----:R-:W-:-:S03]  /*6430*/  PRMT R3, R60, 0x7632, R3 ;  /* 0x000076323c037816 */ /* 0x002fc60000000003 */
[----:B------:R0:W-:Y:S04]  /*6440*/  STG.E.U16 desc[UR16][R22.64+0x6], R2 ;  /* 0x0000060216007986 */ /* 0x0001e8000c101510 */
[----:B------:R1:W-:Y:S04]  /*6450*/  STG.E.U16 desc[UR16][R44.64], R54 ;  /* 0x000000362c007986 */ /* 0x0003e8000c101510 */
[----:B------:R1:W-:Y:S01]  /*6460*/  STG.E.U16 desc[UR16][R44.64+0x2], R0 ;  /* 0x000002002c007986 */ /* 0x0003e2000c101510 */
[----:B0-----:R-:W-:Y:S02]  /*6470*/  PRMT R23, R51, 0x7632, R23 ;  /* 0x0000763233177816 */ /* 0x001fe40000000017 */
[----:B------:R-:W-:Y:S01]  /*6480*/  PRMT R2, R52, 0x7632, R2 ;  /* 0x0000763234027816 */ /* 0x000fe20000000002 */
        /* <DEDUP_REMOVED lines=8> */
.L_x_3735:
        /* <DEDUP_REMOVED lines=15> */
.L_x_3819:


//--------------------- .text._ZN13group_norm_v214gn_cuda_kernelI6__halfLi320ELi1ELi16ELi80ELi256ELb1ELi128ELi320ELi320ELi4ELb1ELi74ELb0ELb0ENS_16CompileConditionILi900EEEEEvPT_PKS4_S7_S7_flPfS8_Pj --------------------------
	.section	.text._ZN13group_norm_v214gn_cuda_kernelI6__halfLi320ELi1ELi16ELi80ELi256ELb1ELi128ELi320ELi320ELi4ELb1ELi74ELb0ELb0ENS_16CompileConditionILi900EEEEEvPT_PKS4_S7_S7_flPfS8_Pj,"ax",@progbits
	.align	128
        .global         _ZN13group_norm_v214gn_cuda_kernelI6__halfLi320ELi1ELi16ELi80ELi256ELb1ELi128ELi320ELi320ELi4ELb1ELi74ELb0ELb0ENS_16CompileConditionILi900EEEEEvPT_PKS4_S7_S7_flPfS8_Pj
        .type           _ZN13group_norm_v214gn_cuda_kernelI6__halfLi320ELi1ELi16ELi80ELi256ELb1ELi128ELi320ELi320ELi4ELb1ELi74ELb0ELb0ENS_16CompileConditionILi900EEEEEvPT_PKS4_S7_S7_flPfS8_Pj,@function
        .size           _ZN13group_norm_v214gn_cuda_kernelI6__halfLi320ELi1ELi16ELi80ELi256ELb1ELi128ELi320ELi320ELi4ELb1ELi74ELb0ELb0ENS_16CompileConditionILi900EEEEEvPT_PKS4_S7_S7_flPfS8_Pj,(.L_x_3820 - _ZN13group_norm_v214gn_cuda_kernelI6__halfLi320ELi1ELi16ELi80ELi256ELb1ELi128ELi320ELi320ELi4ELb1ELi74ELb0ELb0ENS_16CompileConditionILi900EEEEEvPT_PKS4_S7_S7_flPfS8_Pj)
        .other          _ZN13group_norm_v214gn_cuda_kernelI6__halfLi320ELi1ELi16ELi80ELi256ELb1ELi128ELi320ELi320ELi4ELb1ELi74ELb0ELb0ENS_16CompileConditionILi900EEEEEvPT_PKS4_S7_S7_flPfS8_Pj,@"STO_CUDA_ENTRY STV_DEFAULT"
_ZN13group_norm_v214gn_cuda_kernelI6__halfLi320ELi1ELi16ELi80ELi256ELb1ELi128ELi320ELi320ELi4ELb1ELi74ELb0ELb0ENS_16CompileConditionILi900EEEEEvPT_PKS4_S7_S7_flPfS8_Pj:
.text._ZN13group_norm_v214gn_cuda_kernelI6__halfLi320ELi1ELi16ELi80ELi256ELb1ELi128ELi320ELi320ELi4ELb1ELi74ELb0ELb0ENS_16CompileConditionILi900EEEEEvPT_PKS4_S7_S7_flPfS8_Pj:
        /* <DEDUP_REMOVED lines=37> */
.L_x_3742:
[----:B------:R-:W1:Y:S01]  /*0250*/  S2R R145, SR_TID.X ;  /* 0x0000000000917919 */ /* 0x000e620000002100 */
[----:B--2---:R-:W2:Y:S01]  /*0260*/  S2UR UR22, SR_CTAID.X ;  /* 0x00000000001679c3 */ /* 0x004ea20000002500 */
[----:B------:R-:W-:Y:S02]  /*0270*/  ULOP3.LUT UR9, UR10, 0x3, URZ, 0xc0, !UPT ;  /* 0x000000030a097892 */ /* 0x000fe4000f8ec03f */
[----:B------:R-:W-:Y:S02]  /*0280*/  USHF.R.U64 UR19, UR10, 0x2, UR5 ;  /* 0x000000020a137899 */ /* 0x000fe40008001205 */
[----:B------:R-:W-:Y:S02]  /*0290*/  UIMAD UR12, UR9, 0x140, URZ ;  /* 0x00000140090c78a4 */ /* 0x000fe4000f8e023f */
[----:B------:R-:W-:Y:S01]  /*02a0*/  USHF.R.U32.HI UR9, URZ, 0x2, UR5 ;  /* 0x000000023f097899 */ /* 0x000fe20008011605 */
[----:B------:R-:W3:Y:S01]  /*02b0*/  LDC.64 R140, c[0x0][0x220] ;  /* 0x00008800ff8c7b82 */ /* 0x000ee20000000a00 */
[----:B------:R-:W-:Y:S01]  /*02c0*/  MOV R9, UR19 ;  /* 0x0000001300097c02 */ /* 0x000fe20008000f00 */
[----:B------:R-:W-:Y:S01]  /*02d0*/  ULDC.64 UR14, c[0x0][0x218] ;  /* 0x00008600000e7ab9 */ /* 0x000fe20000000a00 */
[----:B------:R-:W-:-:S02]  /*02e0*/  UIMAD UR9, UR9, 0x50000, URZ ;  /* 0x00050000090978a4 */ /* 0x000fc4000f8e023f */
[----:B--2---:R-:W-:-:S04]  /*02f0*/  USHF.L.U32 UR8, UR22, 0x7, URZ ;  /* 0x0000000716087899 */ /* 0x004fc8000800063f */
[----:B------:R-:W-:Y:S01]  /*0300*/  ULOP3.LUT UR8, UR8, 0x80, URZ, 0xc0, !UPT ;  /* 0x0000008008087892 */ /* 0x000fe2000f8ec03f */
[----:B-1----:R-:W-:-:S05]  /*0310*/  IMAD.WIDE.U32 R2, R145, -0x33333333, RZ ;  /* 0xcccccccd91027825 */ /* 0x002fca00078e00ff */
[----:B------:R-:W-:-:S04]  /*0320*/  SHF.R.U32.HI R2, RZ, 0x6, R3 ;  /* 0x00000006ff027819 */ /* 0x000fc80000011603 */
[C---:B------:R-:W-:Y:S01]  /*0330*/  IADD3 R72, R2.reuse, UR8, RZ ;  /* 0x0000000802487c10 */ /* 0x040fe2000fffe0ff */
[----:B------:R-:W-:-:S04]  /*0340*/  IMAD R139, R2, -0x50, R145 ;  /* 0xffffffb0028b7824 */ /* 0x000fc800078e0291 */
[----:B------:R-:W-:Y:S01]  /*0350*/  IMAD R72, R72, 0x500, RZ ;  /* 0x0000050048487824 */ /* 0x000fe200078e02ff */
[----:B------:R-:W-:-:S04]  /*0360*/  LEA R76, R139, UR12, 0x2 ;  /* 0x0000000c8b4c7c11 */ /* 0x000fc8000f8e10ff */
[--C-:B------:R-:W-:Y:S02]  /*0370*/  SHF.R.S32.HI R77, RZ, 0x1f, R76.reuse ;  /* 0x0000001fff4d7819 */ /* 0x100fe4000001144c */
[C---:B------:R-:W-:Y:S02]  /*0380*/  IADD3 R5, R72.reuse, 0x1400, RZ ;  /* 0x0000140048057810 */ /* 0x040fe40007ffe0ff */
[C---:B0-----:R-:W-:Y:S01]  /*0390*/  IADD3 R0, R72.reuse, 0x2800, RZ ;  /* 0x0000280048007810 */ /* 0x041fe20007ffe0ff */
[----:B------:R-:W-:Y:S02]  /*03a0*/  IMAD.WIDE.U32 R8, R9, 0x50000, R76 ;  /* 0x0005000009087825 */ /* 0x000fe400078e004c */
[----:B------:R0:W-:Y:S03]  /*03b0*/  STL [R1+0x34], R5 ;  /* 0x0000340501007387 */ /* 0x0001e60000100800 */
[----:B------:R-:W-:Y:S01]  /*03c0*/  IADD3 R4, R9, UR9, RZ ;  /* 0x0000000909047c10 */ /* 0x000fe2000fffe0ff */
[----:B------:R1:W-:Y:S01]  /*03d0*/  STL [R1+0x30], R0 ;  /* 0x0000300001007387 */ /* 0x0003e20000100800 */
[----:B------:R-:W-:-:S02]  /*03e0*/  IADD3 R3, P1, R72, R8, RZ ;  /* 0x0000000848037210 */ /* 0x000fc40007f3e0ff */
[----:B------:R-:W-:Y:S02]  /*03f0*/  IADD3 R2, P2, R5, R8, RZ ;  /* 0x0000000805027210 */ /* 0x000fe40007f5e0ff */
[-C--:B------:R-:W-:Y:S02]  /*0400*/  IADD3.X R6, RZ, R4.reuse, RZ, P1, !PT ;  /* 0x00000004ff067210 */ /* 0x080fe40000ffe4ff */
[C---:B------:R-:W-:Y:S02]  /*0410*/  LEA R12, P1, R3.reuse, UR14, 0x1 ;  /* 0x0000000e030c7c11 */ /* 0x040fe4000f8208ff */
[----:B0-----:R-:W-:Y:S02]  /*0420*/  IADD3.X R5, RZ, R4, RZ, P2, !PT ;  /* 0x00000004ff057210 */ /* 0x001fe400017fe4ff */
[----:B------:R-:W-:Y:S02]  /*0430*/  LEA.HI.X R13, R3, UR15, R6, 0x1, P1 ;  /* 0x0000000f030d7c11 */ /* 0x000fe400088f0c06 */
[----:B------:R-:W-:-:S02]  /*0440*/  LEA R134, P2, R2, UR14, 0x1 ;  /* 0x0000000e02867c11 */ /* 0x000fc4000f8408ff */
[----:B-1----:R-:W-:Y:S02]  /*0450*/  IADD3 R0, P3, R0, R8, RZ ;  /* 0x0000000800007210 */ /* 0x002fe40007f7e0ff */
[----:B------:R-:W2:Y:S01]  /*0460*/  LDG.E.64.CONSTANT R12, desc[UR16][R12.64] ;  /* 0x000000100c0c7981 */ /* 0x000ea2000c1e9b00 */
[----:B------:R-:W-:Y:S02]  /*0470*/  LEA.HI.X R135, R2, UR15, R5, 0x1, P2 ;  /* 0x0000000f02877c11 */ /* 0x000fe400090f0c05 */
[----:B------:R-:W-:Y:S02]  /*0480*/  IADD3.X R3, RZ, R4, RZ, P3, !PT ;  /* 0x00000004ff037210 */ /* 0x000fe40001ffe4ff */
[C---:B------:R-:W-:Y:S02]  /*0490*/  LEA R130, P1, R0.reuse, UR14, 0x1 ;  /* 0x0000000e00827c11 */ /* 0x040fe4000f8208ff */
[----:B------:R-:W4:Y:S02]  /*04a0*/  LDG.E.64.CONSTANT R134, desc[UR16][R134.64] ;  /* 0x0000001086867981 */ /* 0x000f24000c1e9b00 */
[----:B------:R-:W-:-:S02]  /*04b0*/  LEA.HI.X R131, R0, UR15, R3, 0x1, P1 ;  /* 0x0000000f00837c11 */ /* 0x000fc400088f0c03 */
[----:B------:R-:W-:-:S04]  /*04c0*/  IADD3 R7, R72, 0x3c00, RZ ;  /* 0x00003c0048077810 */ /* 0x000fc80007ffe0ff */
[----:B------:R-:W5:Y:S01]  /*04d0*/  LDG.E.64.CONSTANT R130, desc[UR16][R130.64] ;  /* 0x0000001082827981 */ /* 0x000f62000c1e9b00 */
        /* <DEDUP_REMOVED lines=8> */
[C---:B------:R-:W-:Y:S01]  /*0560*/  LEA R122, P1, R0.reuse, UR14, 0x1 ;  /* 0x0000000e007a7c11 */ /* 0x040fe2000f8208ff */
[----:B------:R-:W-:Y:S03]  /*0570*/  STL [R1+0x2c], R7 ;  /* 0x00002c0701007387 */ /* 0x000fe60000100800 */
[----:B------:R-:W-:Y:S01]  /*0580*/  LEA.HI.X R123, R0, UR15, R3, 0x1, P1 ;  /* 0x0000000f007b7c11 */ /* 0x000fe200088f0c03 */
[----:B------:R0:W-:Y:S05]  /*0590*/  STL [R1+0x28], R2 ;  /* 0x0000280201007387 */ /* 0x0001ea0000100800 */
[----:B------:R-:W3:Y:S01]  /*05a0*/  LDG.E.64.CONSTANT R122, desc[UR16][R122.64] ;  /* 0x000000107a7a7981 */ /* 0x000ee2000c1e9b00 */
[----:B0-----:R-:W-:-:S04]  /*05b0*/  IADD3 R2, R72, 0x6400, RZ ;  /* 0x0000640048027810 */ /* 0x001fc80007ffe0ff */
[----:B------:R-:W-:-:S04]  /*05c0*/  IADD3 R0, P1, R2, R8, RZ ;  /* 0x0000000802007210 */ /* 0x000fc80007f3e0ff */
        /* <DEDUP_REMOVED lines=78> */
[C---:B------:R-:W-:Y:S01]  /*0ab0*/  IADD3 R163, R72.reuse, 0x15400, RZ ;  /* 0x0001540048a37810 */ /* 0x040fe20007ffe0ff */
[----:B------:R0:W-:Y:S04]  /*0ac0*/  STL [R1], R2 ;  /* 0x0000000201007387 */ /* 0x0001e80000100800 */
[----:B------:R-:W3:Y:S01]  /*0ad0*/  LDG.E.64.CONSTANT R38, desc[UR16][R38.64] ;  /* 0x0000001026267981 */ /* 0x000ee2000c1e9b00 */
[C---:B------:R-:W-:Y:S02]  /*0ae0*/  IADD3 R162, R72.reuse, 0x16800, RZ ;  /* 0x0001680048a27810 */ /* 0x040fe40007ffe0ff */
[----:B------:R-:W-:-:S02]  /*0af0*/  IADD3 R161, R72, 0x17c00, RZ ;  /* 0x00017c0048a17810 */ /* 0x000fc40007ffe0ff */
[C---:B------:R-:W-:Y:S02]  /*0b00*/  IADD3 R159, R72.reuse, 0x1a400, RZ ;  /* 0x0001a400489f7810 */ /* 0x040fe40007ffe0ff */
[C---:B------:R-:W-:Y:S02]  /*0b10*/  IADD3 R160, R72.reuse, 0x19000, RZ ;  /* 0x0001900048a07810 */ /* 0x040fe40007ffe0ff */
[C---:B------:R-:W-:Y:S02]  /*0b20*/  IADD3 R155, R72.reuse, 0x1f400, RZ ;  /* 0x0001f400489b7810 */ /* 0x040fe40007ffe0ff */
[C---:B------:R-:W-:Y:S02]  /*0b30*/  IADD3 R157, R72.reuse, 0x1cc00, RZ ;  /* 0x0001cc00489d7810 */ /* 0x040fe40007ffe0ff */
[C---:B------:R-:W-:Y:S02]  /*0b40*/  IADD3 R156, R72.reuse, 0x1e000, RZ ;  /* 0x0001e000489c7810 */ /* 0x040fe40007ffe0ff */
[C---:B------:R-:W-:Y:S01]  /*0b50*/  IADD3 R158, R72.reuse, 0x1b800, RZ ;  /* 0x0001b800489e7810 */ /* 0x040fe20007ffe0ff */
[----:B--2---:R-:W-:Y:S01]  /*0b60*/  HADD2.F32 R73, -RZ, R12.H1_H1 ;  /* 0x3000000cff497230 */ /* 0x004fe20000004100 */
[----:B0-----:R-:W-:Y:S01]  /*0b70*/  IADD3 R2, P2, R163, R8, RZ ;  /* 0x00000008a3027210 */ /* 0x001fe20007f5e0ff */
[--C-:B------:R-:W-:Y:S01]  /*0b80*/  HADD2.F32 R75, -RZ, R13.reuse.H0_H0 ;  /* 0x2000000dff4b7230 */ /* 0x100fe20000004100 */
[----:B------:R-:W-:Y:S01]  /*0b90*/  IADD3 R154, R72, 0x20800, RZ ;  /* 0x00020800489a7810 */ /* 0x000fe20007ffe0ff */
[----:B------:R-:W-:Y:S01]  /*0ba0*/  HADD2.F32 R74, -RZ, R13.H1_H1 ;  /* 0x3000000dff4a7230 */ /* 0x000fe20000004100 */
[----:B------:R-:W-:Y:S01]  /*0bb0*/  IADD3.X R3, RZ, R4, RZ, P2, !PT ;  /* 0x00000004ff037210 */ /* 0x000fe200017fe4ff */
[--C-:B----4-:R-:W-:Y:S01]  /*0bc0*/  HADD2.F32 R138, -RZ, R134.reuse.H0_H0 ;  /* 0x20000086ff8a7230 */ /* 0x110fe20000004100 */
[----:B------:R-:W-:Y:S01]  /*0bd0*/  LEA R34, P2, R2, UR14, 0x1 ;  /* 0x0000000e02227c11 */ /* 0x000fe2000f8408ff */
[----:B------:R-:W-:Y:S01]  /*0be0*/  HADD2.F32 R137, -RZ, R134.H1_H1 ;  /* 0x30000086ff897230 */ /* 0x000fe20000004100 */
[----:B------:R-:W-:Y:S01]  /*0bf0*/  IADD3 R152, R72, 0x21c00, RZ ;  /* 0x00021c0048987810 */ /* 0x000fe20007ffe0ff */
[----:B------:R-:W-:Y:S01]  /*0c00*/  HADD2.F32 R136, -RZ, R135.H0_H0 ;  /* 0x20000087ff887230 */ /* 0x000fe20000004100 */
[----:B------:R-:W-:Y:S01]  /*0c10*/  LEA.HI.X R35, R2, UR15, R3, 0x1, P2 ;  /* 0x0000000f02237c11 */ /* 0x000fe200090f0c03 */
[----:B-----5:R-:W-:Y:S01]  /*0c20*/  HADD2.F32 R133, -RZ, R130.H1_H1 ;  /* 0x30000082ff857230 */ /* 0x020fe20000004100 */
[----:B------:R-:W-:Y:S01]  /*0c30*/  IADD3 R0, P3, R162, R8, RZ ;  /* 0x00000008a2007210 */ /* 0x000fe20007f7e0ff */
[----:B------:R-:W-:Y:S01]  /*0c40*/  HADD2.F32 R132, -RZ, R131.H0_H0 ;  /* 0x20000083ff847230 */ /* 0x000fe20000004100 */
[----:B------:R-:W-:Y:S01]  /*0c50*/  IADD3 R153, R72, 0x23000, RZ ;  /* 0x0002300048997810 */ /* 0x000fe20007ffe0ff */
[----:B------:R-:W2:Y:S01]  /*0c60*/  LDL R142, [R1+0xd4] ;  /* 0x0000d400018e7983 */ /* 0x000ea20000100800 */
[----:B------:R-:W-:-:S03]  /*0c70*/  IADD3.X R5, RZ, R4, RZ, P3, !PT ;  /* 0x00000004ff057210 */ /* 0x000fc60001ffe4ff */
[----:B------:R-:W4:Y:S01]  /*0c80*/  LDG.E.64.CONSTANT R34, desc[UR16][R34.64] ;  /* 0x0000001022227981 */ /* 0x000f22000c1e9b00 */
[C---:B------:R-:W-:Y:S02]  /*0c90*/  LEA R30, P1, R0.reuse, UR14, 0x1 ;  /* 0x0000000e001e7c11 */ /* 0x040fe4000f8208ff */
[----:B------:R-:W-:Y:S02]  /*0ca0*/  IADD3 R3, P2, R161, R8, RZ ;  /* 0x00000008a1037210 */ /* 0x000fe40007f5e0ff */
[----:B------:R-:W-:Y:S02]  /*0cb0*/  LEA.HI.X R31, R0, UR15, R5, 0x1, P1 ;  /* 0x0000000f001f7c11 */ /* 0x000fe400088f0c05 */
[----:B------:R-:W-:Y:S02]  /*0cc0*/  IADD3.X R6, RZ, R4, RZ, P2, !PT ;  /* 0x00000004ff067210 */ /* 0x000fe400017fe4ff */
[----:B------:R-:W-:Y:S02]  /*0cd0*/  LEA R26, P1, R3, UR14, 0x1 ;  /* 0x0000000e031a7c11 */ /* 0x000fe4000f8208ff */
[----:B------:R-:W-:Y:S01]  /*0ce0*/  IADD3 R0, P4, R159, R8, RZ ;  /* 0x000000089f007210 */ /* 0x000fe20007f9e0ff */
[----:B------:R-:W5:Y:S01]  /*0cf0*/  LDG.E.64.CONSTANT R30, desc[UR16][R30.64] ;  /* 0x000000101e1e7981 */ /* 0x000f62000c1e9b00 */
[----:B------:R-:W-:-:S02]  /*0d00*/  LEA.HI.X R27, R3, UR15, R6, 0x1, P1 ;  /* 0x0000000f031b7c11 */ /* 0x000fc400088f0c06 */
[----:B------:R-:W-:Y:S02]  /*0d10*/  IADD3.X R3, RZ, R4, RZ, P4, !PT ;  /* 0x00000004ff037210 */ /* 0x000fe400027fe4ff */
[----:B------:R-:W-:Y:S02]  /*0d20*/  LEA R18, P1, R0, UR14, 0x1 ;  /* 0x0000000e00127c11 */ /* 0x000fe4000f8208ff */
[----:B------:R-:W-:Y:S01]  /*0d30*/  IADD3 R2, P3, R160, R8, RZ ;  /* 0x00000008a0027210 */ /* 0x000fe20007f7e0ff */
[----:B------:R-:W2:Y:S01]  /*0d40*/  LDG.E.64.CONSTANT R26, desc[UR16][R26.64] ;  /* 0x000000101a1a7981 */ /* 0x000ea2000c1e9b00 */
[----:B------:R-:W-:Y:S02]  /*0d50*/  LEA.HI.X R19, R0, UR15, R3, 0x1, P1 ;  /* 0x0000000f00137c11 */ /* 0x000fe400088f0c03 */
[----:B------:R-:W-:Y:S02]  /*0d60*/  IADD3.X R5, RZ, R4, RZ, P3, !PT ;  /* 0x00000004ff057210 */ /* 0x000fe40001ffe4ff */
[----:B------:R-:W-:-:S02]  /*0d70*/  LEA R22, P2, R2, UR14, 0x1 ;  /* 0x0000000e02167c11 */ /* 0x000fc4000f8408ff */
[-C--:B------:R-:W-:Y:S01]  /*0d80*/  IADD3 R0, P1, R155, R8.reuse, RZ ;  /* 0x000000089b007210 */ /* 0x080fe20007f3e0ff */
[----:B------:R-:W-:Y:S01]  /*0d90*/  HADD2.F32 R135, -RZ, R135.H1_H1 ;  /* 0x30000087ff877230 */ /* 0x000fe20000004100 */
[----:B------:R-:W-:Y:S01]  /*0da0*/  LEA.HI.X R23, R2, UR15, R5, 0x1, P2 ;  /* 0x0000000f02177c11 */ /* 0x000fe200090f0c05 */
[----:B------:R-:W-:Y:S01]  /*0db0*/  HADD2.F32 R134, -RZ, R130.H0_H0 ;  /* 0x20000082ff867230 */ /* 0x000fe20000004100 */
[----:B------:R-:W-:Y:S01]  /*0dc0*/  IADD3 R7, P3, R157, R8, RZ ;  /* 0x000000089d077210 */ /* 0x000fe20007f7e0ff */
[----:B------:R-:W2:Y:S01]  /*0dd0*/  LDG.E.64.CONSTANT R18, desc[UR16][R18.64] ;  /* 0x0000001012127981 */ /* 0x000ea2000c1e9b00 */
[----:B------:R-:W-:Y:S02]  /*0de0*/  IADD3.X R3, RZ, R4, RZ, P1, !PT ;  /* 0x00000004ff037210 */ /* 0x000fe40000ffe4ff */
[----:B------:R-:W-:Y:S01]  /*0df0*/  IADD3 R5, P4, R156, R8, RZ ;  /* 0x000000089c057210 */ /* 0x000fe20007f9e0ff */
[----:B------:R-:W2:Y:S01]  /*0e00*/  LDG.E.64.CONSTANT R22, desc[UR16][R22.64] ;  /* 0x0000001016167981 */ /* 0x000ea2000c1e9b00 */
[----:B------:R-:W-:-:S02]  /*0e10*/  LEA R2, P1, R0, UR14, 0x1 ;  /* 0x0000000e00027c11 */ /* 0x000fc4000f8208ff */
[-C--:B------:R-:W-:Y:S02]  /*0e20*/  IADD3.X R20, RZ, R4.reuse, RZ, P3, !PT ;  /* 0x00000004ff147210 */ /* 0x080fe40001ffe4ff */
[----:B------:R-:W-:Y:S02]  /*0e30*/  LEA R10, P3, R7, UR14, 0x1 ;  /* 0x0000000e070a7c11 */ /* 0x000fe4000f8608ff */
[----:B------:R-:W-:Y:S02]  /*0e40*/  IADD3.X R16, RZ, R4, RZ, P4, !PT ;  /* 0x00000004ff107210 */ /* 0x000fe400027fe4ff */
[----:B------:R-:W-:Y:S01]  /*0e50*/  LEA.HI.X R3, R0, UR15, R3, 0x1, P1 ;  /* 0x0000000f00037c11 */ /* 0x000fe200088f0c03 */
[----:B------:R-:W-:Y:S01]  /*0e60*/  HADD2.F32 R0, -RZ, R12.H0_H0 ;  /* 0x2000000cff007230 */ /* 0x000fe20000004100 */
[----:B------:R-:W-:Y:S02]  /*0e70*/  LEA R6, P4, R5, UR14, 0x1 ;  /* 0x0000000e05067c11 */ /* 0x000fe4000f8808ff */
[----:B------:R-:W-:-:S02]  /*0e80*/  IADD3 R9, P2, R158, R8, RZ ;  /* 0x000000089e097210 */ /* 0x000fc40007f5e0ff */
[----:B------:R-:W-:Y:S01]  /*0e90*/  LEA.HI.X R11, R7, UR15, R20, 0x1, P3 ;  /* 0x0000000f070b7c11 */ /* 0x000fe200098f0c14 */
[----:B------:R-:W-:Y:S01]  /*0ea0*/  HADD2.F32 R131, -RZ, R131.H1_H1 ;  /* 0x30000083ff837230 */ /* 0x000fe20000004100 */
[----:B------:R-:W-:Y:S01]  /*0eb0*/  LEA.HI.X R7, R5, UR15, R16, 0x1, P4 ;  /* 0x0000000f05077c11 */ /* 0x000fe2000a0f0c10 */
[----:B------:R-:W-:Y:S01]  /*0ec0*/  FFMA.FTZ R16, R0, R0, RZ ;  /* 0x0000000000107223 */ /* 0x000fe200000100ff */
[----:B------:R-:W-:Y:S01]  /*0ed0*/  FADD.FTZ R12, RZ, R0 ;  /* 0x00000000ff0c7221 */ /* 0x000fe20000010000 */
[----:B------:R-:W-:Y:S01]  /*0ee0*/  IADD3.X R24, RZ, R4, RZ, P2, !PT ;  /* 0x00000004ff187210 */ /* 0x000fe200017fe4ff */
[--C-:B---3--:R-:W-:Y:S01]  /*0ef0*/  HADD2.F32 R130, -RZ, R126.reuse.H0_H0 ;  /* 0x2000007eff827230 */ /* 0x108fe20000004100 */
[----:B------:R-:W-:Y:S01]  /*0f00*/  LEA R14, P2, R9, UR14, 0x1 ;  /* 0x0000000e090e7c11 */ /* 0x000fe2000f8408ff */
[----:B------:R-:W-:Y:S01]  /*0f10*/  FFMA.FTZ R16, R73, R73, R16 ;  /* 0x0000004949107223 */ /* 0x000fe20000010010 */
[----:B------:R-:W-:Y:S01]  /*0f20*/  FADD.FTZ R12, R12, R73 ;  /* 0x000000490c0c7221 */ /* 0x000fe20000010000 */
[----:B------:R-:W-:Y:S01]  /*0f30*/  HADD2.F32 R129, -RZ, R126.H1_H1 ;  /* 0x3000007eff817230 */ /* 0x000fe20000004100 */
[----:B------:R-:W-:Y:S01]  /*0f40*/  LEA.HI.X R15, R9, UR15, R24, 0x1, P2 ;  /* 0x0000000f090f7c11 */ /* 0x000fe200090f0c18 */
[----:B------:R-:W-:Y:S01]  /*0f50*/  FFMA.FTZ R9, R75, R75, R16 ;  /* 0x0000004b4b097223 */ /* 0x000fe20000010010 */
[----:B------:R-:W-:Y:S01]  /*0f60*/  FADD.FTZ R5, R12, R75 ;  /* 0x0000004b0c057221 */ /* 0x000fe20000010000 */
[----:B------:R-:W-:Y:S01]  /*0f70*/  HADD2.F32 R128, -RZ, R127.H0_H0 ;  /* 0x2000007fff807230 */ /* 0x000fe20000004100 */
[----:B------:R-:W3:Y:S01]  /*0f80*/  LDG.E.64.CONSTANT R10, desc[UR16][R10.64] ;  /* 0x000000100a0a7981 */ /* 0x000ee2000c1e9b00 */
[----:B------:R-:W-:Y:S01]  /*0f90*/  FFMA.FTZ R9, R74, R74, R9 ;  /* 0x0000004a4a097223 */ /* 0x000fe20000010009 */
[----:B------:R-:W-:-:S02]  /*0fa0*/  FADD.FTZ R5, R5, R74 ;  /* 0x0000004a05057221 */ /* 0x000fc40000010000 */
[----:B------:R-:W3:Y:S01]  /*0fb0*/  LDG.E.64.CONSTANT R14, desc[UR16][R14.64] ;  /* 0x000000100e0e7981 */ /* 0x000ee2000c1e9b00 */
[----:B------:R-:W-:Y:S01]  /*0fc0*/  FFMA.FTZ R16, R138, R138, R9 ;  /* 0x0000008a8a107223 */ /* 0x000fe20000010009 */
[----:B------:R-:W-:Y:S01]  /*0fd0*/  FADD.FTZ R12, R5, R138 ;  /* 0x0000008a050c7221 */ /* 0x000fe20000010000 */
[----:B------:R-:W-:Y:S01]  /*0fe0*/  HADD2.F32 R125, -RZ, R122.H1_H1 ;  /* 0x3000007aff7d7230 */ /* 0x000fe20000004100 */
[----:B------:R-:W3:Y:S01]  /*0ff0*/  LDG.E.64.CONSTANT R6, desc[UR16][R6.64] ;  /* 0x0000001006067981 */ /* 0x000ee2000c1e9b00 */
[----:B------:R-:W-:Y:S01]  /*1000*/  FFMA.FTZ R9, R137, R137, R16 ;  /* 0x0000008989097223 */ /* 0x000fe20000010010 */
[----:B------:R-:W-:Y:S01]  /*1010*/  FADD.FTZ R5, R12, R137 ;  /* 0x000000890c057221 */ /* 0x000fe20000010000 */
[----:B------:R-:W-:Y:S02]  /*1020*/  HADD2.F32 R124, -RZ, R123.H0_H0 ;  /* 0x2000007bff7c7230 */ /* 0x000fe40000004100 */
[----:B------:R-:W-:Y:S02]  /*1030*/  HADD2.F32 R121, -RZ, R118.H1_H1 ;  /* 0x30000076ff797230 */ /* 0x000fe40000004100 */
[----:B------:R-:W-:Y:S01]  /*1040*/  FFMA.FTZ R16, R136, R136, R9 ;  /* 0x0000008888107223 */ /* 0x000fe20000010009 */
[----:B------:R-:W-:Y:S01]  /*1050*/  FADD.FTZ R12, R5, R136 ;  /* 0x00000088050c7221 */ /* 0x000fe20000010000 */
[----:B------:R-:W-:Y:S01]  /*1060*/  HADD2.F32 R120, -RZ, R119.H0_H0 ;  /* 0x20000077ff787230 */ /* 0x000fe20000004100 */
[----:B------:R-:W-:Y:S01]  /*1070*/  IADD3 R13, P5, R152, R8, RZ ;  /* 0x00000008980d7210 */ /* 0x000fe20007fbe0ff */
[----:B------:R-:W-:Y:S01]  /*1080*/  FFMA.FTZ R9, R135, R135, R16 ;  /* 0x0000008787097223 */ /* 0x000fe20000010010 */
[----:B------:R-:W-:Y:S01]  /*1090*/  FADD.FTZ R5, R12, R135 ;  /* 0x000000870c057221 */ /* 0x000fe20000010000 */
[----:B------:R-:W3:Y:S02]  /*10a0*/  LDG.E.64.CONSTANT R2, desc[UR16][R2.64] ;  /* 0x0000001002027981 */ /* 0x000ee4000c1e9b00 */
[----:B------:R-:W-:Y:S01]  /*10b0*/  FFMA.FTZ R20, R134, R134, R9 ;  /* 0x0000008686147223 */ /* 0x000fe20000010009 */
[----:B------:R-:W-:-:S03]  /*10c0*/  FADD.FTZ R16, R5, R134 ;  /* 0x0000008605107221 */ /* 0x000fc60000010000 */
        /* <DEDUP_REMOVED lines=9> */
[----:B------:R-:W-:Y:S01]  /*1160*/  FADD.FTZ R17, R16, R129 ;  /* 0x0000008110117221 */ /* 0x000fe20000010000 */
[----:B------:R-:W-:Y:S02]  /*1170*/  HADD2.F32 R127, -RZ, R127.H1_H1 ;  /* 0x3000007fff7f7230 */ /* 0x000fe40000004100 */
[----:B------:R-:W-:Y:S01]  /*1180*/  FFMA.FTZ R20, R128, R128, R21 ;  /* 0x0000008080147223 */ /* 0x000fe20000010015 */
[----:B------:R-:W-:Y:S01]  /*1190*/  FADD.FTZ R16, R17, R128 ;  /* 0x0000008011107221 */ /* 0x000fe20000010000 */
[----:B------:R-:W-:Y:S02]  /*11a0*/  HADD2.F32 R126, -RZ, R122.H0_H0 ;  /* 0x2000007aff7e7230 */ /* 0x000fe40000004100 */
        /* <DEDUP_REMOVED lines=13> */
[----:B------:R-:W-:Y:S01]  /*1280*/  FADD.FTZ R16, R17, R122 ;  /* 0x0000007a11107221 */ /* 0x000fe20000010000 */
[----:B------:R-:W-:Y:S02]  /*1290*/  IADD3 R24, P6, R154, R8, RZ ;  /* 0x000000089a187210 */ /* 0x000fe40007fde0ff */
[----:B------:R-:W-:Y:S01]  /*12a0*/  FFMA.FTZ R21, R121, R121, R20 ;  /* 0x0000007979157223 */ /* 0x000fe20000010014 */
[----:B------:R-:W-:Y:S01]  /*12b0*/  FADD.FTZ R17, R16, R121 ;  /* 0x0000007910117221 */ /* 0x000fe20000010000 */
[----:B------:R-:W-:Y:S01]  /*12c0*/  HADD2.F32 R119, -RZ, R119.H1_H1 ;  /* 0x30000077ff777230 */ /* 0x000fe20000004100 */
[----:B------:R-:W-:Y:S01]  /*12d0*/  IADD3.X R25, RZ, R4, RZ, P6, !PT ;  /* 0x00000004ff197210 */ /* 0x000fe200037fe4ff */
[----:B------:R-:W-:Y:S01]  /*12e0*/  FFMA.FTZ R20, R120, R120, R21 ;  /* 0x0000007878147223 */ /* 0x000fe20000010015 */
[----:B------:R-:W-:Y:S01]  /*12f0*/  FADD.FTZ R16, R17, R120 ;  /* 0x0000007811107221 */ /* 0x000fe20000010000 */
[----:B------:R-:W-:Y:S01]  /*1300*/  LEA R78, P6, R24, UR14, 0x1 ;  /* 0x0000000e184e7c11 */ /* 0x000fe2000f8c08ff */
[----:B------:R-:W-:-:S02]  /*1310*/  HADD2.F32 R118, -RZ, R114.H0_H0 ;  /* 0x20000072ff767230 */ /* 0x000fc40000004100 */
[----:B------:R-:W-:Y:S01]  /*1320*/  FFMA.FTZ R21, R119, R119, R20 ;  /* 0x0000007777157223 */ /* 0x000fe20000010014 */
[----:B------:R-:W-:Y:S01]  /*1330*/  FADD.FTZ R17, R16, R119 ;  /* 0x0000007710117221 */ /* 0x000fe20000010000 */
[----:B------:R-:W-:Y:S01]  /*1340*/  LEA.HI.X R79, R24, UR15, R25, 0x1, P6 ;  /* 0x0000000f184f7c11 */ /* 0x000fe2000b0f0c19 */
[----:B------:R-:W-:Y:S01]  /*1350*/  HADD2.F32 R117, -RZ, R114.H1_H1 ;  /* 0x30000072ff757230 */ /* 0x000fe20000004100 */
[----:B------:R-:W-:Y:S01]  /*1360*/  IADD3.X R24, RZ, R4, RZ, P5, !PT ;  /* 0x00000004ff187210 */ /* 0x000fe20002ffe4ff */
[----:B------:R-:W-:Y:S01]  /*1370*/  FFMA.FTZ R20, R118, R118, R21 ;  /* 0x0000007676147223 */ /* 0x000fe20000010015 */
[----:B------:R-:W-:Y:S01]  /*1380*/  LEA R80, P5, R13, UR14, 0x1 ;  /* 0x0000000e0d507c11 */ /* 0x000fe2000f8a08ff */
[----:B------:R-:W-:Y:S01]  /*1390*/  FADD.FTZ R16, R17, R118 ;  /* 0x0000007611107221 */ /* 0x000fe20000010000 */
[--C-:B------:R-:W-:Y:S02]  /*13a0*/  HADD2.F32 R116, -RZ, R115.reuse.H0_H0 ;  /* 0x20000073ff747230 */ /* 0x100fe40000004100 */
[----:B------:R-:W-:Y:S01]  /*13b0*/  FFMA.FTZ R17, R117, R117, R20 ;  /* 0x0000007575117223 */ /* 0x000fe20000010014 */
[----:B------:R-:W-:Y:S01]  /*13c0*/  LEA.HI.X R81, R13, UR15, R24, 0x1, P5 ;  /* 0x0000000f0d517c11 */ /* 0x000fe2000a8f0c18 */
[----:B------:R-:W-:Y:S01]  /*13d0*/  FADD.FTZ R13, R16, R117 ;  /* 0x00000075100d7221 */ /* 0x000fe20000010000 */
[----:B------:R-:W-:-:S02]  /*13e0*/  HADD2.F32 R115, -RZ, R115.H1_H1 ;  /* 0x30000073ff737230 */ /* 0x000fc40000004100 */
[----:B------:R-:W-:Y:S01]  /*13f0*/  FFMA.FTZ R20, R116, R116, R17 ;  /* 0x0000007474147223 */ /* 0x000fe20000010011 */
[----:B------:R-:W-:Y:S01]  /*1400*/  IADD3 R12, P4, R153, R8, RZ ;  /* 0x00000008990c7210 */ /* 0x000fe20007f9e0ff */
[----:B------:R-:W-:Y:S01]  /*1410*/  FADD.FTZ R16, R13, R116 ;  /* 0x000000740d107221 */ /* 0x000fe20000010000 */
[--C-:B------:R-:W-:Y:S02]  /*1420*/  HADD2.F32 R114, -RZ, R110.reuse.H0_H0 ;  /* 0x2000006eff727230 */ /* 0x100fe40000004100 */
[----:B------:R-:W-:Y:S01]  /*1430*/  FFMA.FTZ R17, R115, R115, R20 ;  /* 0x0000007373117223 */ /* 0x000fe20000010014 */
[----:B------:R-:W3:Y:S01]  /*1440*/  LDG.E.64.CONSTANT R78, desc[UR16][R78.64] ;  /* 0x000000104e4e7981 */ /* 0x000ee2000c1e9b00 */
[----:B------:R-:W-:Y:S01]  /*1450*/  FADD.FTZ R13, R16, R115 ;  /* 0x00000073100d7221 */ /* 0x000fe20000010000 */
[----:B------:R-:W-:Y:S02]  /*1460*/  HADD2.F32 R113, -RZ, R110.H1_H1 ;  /* 0x3000006eff717230 */ /* 0x000fe40000004100 */
[----:B------:R-:W-:Y:S01]  /*1470*/  FFMA.FTZ R20, R114, R114, R17 ;  /* 0x0000007272147223 */ /* 0x000fe20000010011 */
[----:B------:R-:W-:-:S02]  /*1480*/  HADD2.F32 R112, -RZ, R111.H0_H0 ;  /* 0x2000006fff707230 */ /* 0x000fc40000004100 */
[----:B------:R-:W-:Y:S01]  /*1490*/  FADD.FTZ R16, R13, R114 ;  /* 0x000000720d107221 */ /* 0x000fe20000010000 */
[----:B------:R-:W-:Y:S01]  /*14a0*/  IADD3.X R21, RZ, R4, RZ, P4, !PT ;  /* 0x00000004ff157210 */ /* 0x000fe200027fe4ff */
[----:B------:R-:W-:Y:S01]  /*14b0*/  FFMA.FTZ R17, R113, R113, R20 ;  /* 0x0000007171117223 */ /* 0x000fe20000010014 */
[----:B------:R-:W-:Y:S01]  /*14c0*/  LEA R82, P4, R12, UR14, 0x1 ;  /* 0x0000000e0c527c11 */ /* 0x000fe2000f8808ff */
[----:B------:R-:W-:Y:S01]  /*14d0*/  FADD.FTZ R13, R16, R113 ;  /* 0x00000071100d7221 */ /* 0x000fe20000010000 */
[----:B------:R-:W-:Y:S02]  /*14e0*/  HADD2.F32 R111, -RZ, R111.H1_H1 ;  /* 0x3000006fff6f7230 */ /* 0x000fe40000004100 */
[----:B------:R-:W-:Y:S01]  /*14f0*/  FFMA.FTZ R16, R112, R112, R17 ;  /* 0x0000007070107223 */ /* 0x000fe20000010011 */
[----:B------:R-:W-:Y:S01]  /*1500*/  LEA.HI.X R83, R12, UR15, R21, 0x1, P4 ;  /* 0x0000000f0c537c11 */ /* 0x000fe2000a0f0c15 */
[----:B------:R-:W-:Y:S01]  /*1510*/  FADD.FTZ R12, R13, R112 ;  /* 0x000000700d0c7221 */ /* 0x000fe20000010000 */
[----:B------:R-:W-:-:S02]  /*1520*/  HADD2.F32 R110, -RZ, R106.H0_H0 ;  /* 0x2000006aff6e7230 */ /* 0x000fc40000004100 */
[----:B------:R-:W-:Y:S01]  /*1530*/  FFMA.FTZ R17, R111, R111, R16 ;  /* 0x0000006f6f117223 */ /* 0x000fe20000010010 */
[----:B------:R-:W3:Y:S01]  /*1540*/  LDG.E.64.CONSTANT R80, desc[UR16][R80.64] ;  /* 0x0000001050507981 */ /* 0x000ee2000c1e9b00 */
[----:B------:R-:W-:Y:S01]  /*1550*/  FADD.FTZ R13, R12, R111 ;  /* 0x0000006f0c0d7221 */ /* 0x000fe20000010000 */
[----:B------:R-:W-:Y:S02]  /*1560*/  HADD2.F32 R109, -RZ, R106.H1_H1 ;  /* 0x3000006aff6d7230 */ /* 0x000fe40000004100 */
[----:B------:R-:W-:Y:S01]  /*1570*/  FFMA.FTZ R16, R110, R110, R17 ;  /* 0x0000006e6e107223 */ /* 0x000fe20000010011 */
[----:B------:R-:W-:Y:S02]  /*1580*/  HADD2.F32 R108, -RZ, R107.H0_H0 ;  /* 0x2000006bff6c7230 */ /* 0x000fe40000004100 */
[----:B------:R-:W-:Y:S01]  /*1590*/  FADD.FTZ R12, R13, R110 ;  /* 0x0000006e0d0c7221 */ /* 0x000fe20000010000 */
[----:B------:R-:W-:Y:S01]  /*15a0*/  IADD3 R151, R72, 0x24400, RZ ;  /* 0x0002440048977810 */ /* 0x000fe20007ffe0ff */
[----:B------:R-:W-:Y:S01]  /*15b0*/  FFMA.FTZ R17, R109, R109, R16 ;  /* 0x0000006d6d117223 */ /* 0x000fe20000010010 */
[----:B------:R-:W-:-:S02]  /*15c0*/  HADD2.F32 R70, -RZ, R66.H0_H0 ;  /* 0x20000042ff467230 */ /* 0x000fc40000004100 */
[----:B------:R-:W-:Y:S01]  /*15d0*/  FADD.FTZ R13, R12, R109 ;  /* 0x0000006d0c0d7221 */ /* 0x000fe20000010000 */
[----:B------:R-:W-:Y:S02]  /*15e0*/  HADD2.F32 R107, -RZ, R107.H1_H1 ;  /* 0x3000006bff6b7230 */ /* 0x000fe40000004100 */
[----:B------:R-:W-:Y:S01]  /*15f0*/  FFMA.FTZ R16, R108, R108, R17 ;  /* 0x0000006c6c107223 */ /* 0x000fe20000010011 */
[----:B------:R-:W3:Y:S01]  /*1600*/  LDG.E.64.CONSTANT R82, desc[UR16][R82.64] ;  /* 0x0000001052527981 */ /* 0x000ee2000c1e9b00 */
[----:B------:R-:W-:Y:S01]  /*1610*/  FADD.FTZ R12, R13, R108 ;  /* 0x0000006c0d0c7221 */ /* 0x000fe20000010000 */
[----:B------:R-:W-:Y:S01]  /*1620*/  IADD3 R9, P3, R151, R8, RZ ;  /* 0x0000000897097210 */ /* 0x000fe20007f7e0ff */
[----:B------:R-:W-:Y:S02]  /*1630*/  FFMA.FTZ R17, R107, R107, R16 ;  /* 0x0000006b6b117223 */ /* 0x000fe40000010010 */
[----:B------:R-:W-:Y:S01]  /*1640*/  FADD.FTZ R13, R12, R107 ;  /* 0x0000006b0c0d7221 */ /* 0x000fe20000010000 */
[----:B------:R-:W-:Y:S01]  /*1650*/  IADD3.X R20, RZ, R4, RZ, P3, !PT ;  /* 0x00000004ff147210 */ /* 0x000fe20001ffe4ff */
[----:B------:R-:W-:Y:S01]  /*1660*/  HADD2.F32 R69, -RZ, R66.H1_H1 ;  /* 0x30000042ff457230 */ /* 0x000fe20000004100 */
[----:B------:R-:W-:Y:S01]  /*1670*/  LEA R84, P3, R9, UR14, 0x1 ;  /* 0x0000000e09547c11 */ /* 0x000fe2000f8608ff */
[----:B------:R-:W-:Y:S01]  /*1680*/  FFMA.FTZ R16, R70, R70, R17 ;  /* 0x0000004646107223 */ /* 0x000fe20000010011 */
[----:B------:R-:W-:Y:S01]  /*1690*/  FADD.FTZ R12, R13, R70 ;  /* 0x000000460d0c7221 */ /* 0x000fe20000010000 */
[--C-:B------:R-:W-:Y:S01]  /*16a0*/  HADD2.F32 R68, -RZ, R67.reuse.H0_H0 ;  /* 0x20000043ff447230 */ /* 0x100fe20000004100 */
[----:B------:R-:W-:Y:S01]  /*16b0*/  LEA.HI.X R85, R9, UR15, R20, 0x1, P3 ;  /* 0x0000000f09557c11 */ /* 0x000fe200098f0c14 */
[----:B------:R-:W-:Y:S01]  /*16c0*/  FFMA.FTZ R13, R69, R69, R16 ;  /* 0x00000045450d7223 */ /* 0x000fe20000010010 */
[----:B------:R-:W-:Y:S01]  /*16d0*/  FADD.FTZ R9, R12, R69 ;  /* 0x000000450c097221 */ /* 0x000fe20000010000 */
[----:B------:R-:W-:Y:S01]  /*16e0*/  IADD3 R150, R72, 0x25800, RZ ;  /* 0x0002580048967810 */ /* 0x000fe20007ffe0ff */
[----:B------:R-:W-:-:S02]  /*16f0*/  HADD2.F32 R67, -RZ, R67.H1_H1 ;  /* 0x30000043ff437230 */ /* 0x000fc40000004100 */
[----:B------:R-:W-:Y:S01]  /*1700*/  FFMA.FTZ R16, R68, R68, R13 ;  /* 0x0000004444107223 */ /* 0x000fe2000001000d */
[----:B------:R-:W-:Y:S01]  /*1710*/  FADD.FTZ R12, R9, R68 ;  /* 0x00000044090c7221 */ /* 0x000fe20000010000 */
[----:B------:R-:W-:Y:S01]  /*1720*/  IADD3 R5, P2, R150, R8, RZ ;  /* 0x0000000896057210 */ /* 0x000fe20007f5e0ff */
[--C-:B------:R-:W-:Y:S02]  /*1730*/  HADD2.F32 R66, -RZ, R62.reuse.H0_H0 ;  /* 0x2000003eff427230 */ /* 0x100fe40000004100 */
[----:B------:R-:W-:Y:S01]  /*1740*/  FFMA.FTZ R13, R67, R67, R16 ;  /* 0x00000043430d7223 */ /* 0x000fe20000010010 */
[----:B------:R-:W-:Y:S01]  /*1750*/  FADD.FTZ R9, R12, R67 ;  /* 0x000000430c097221 */ /* 0x000fe20000010000 */
[----:B------:R-:W-:Y:S01]  /*1760*/  IADD3.X R20, RZ, R4, RZ, P2, !PT ;  /* 0x00000004ff147210 */ /* 0x000fe200017fe4ff */
[----:B------:R-:W3:Y:S01]  /*1770*/  LDG.E.64.CONSTANT R84, desc[UR16][R84.64] ;  /* 0x0000001054547981 */ /* 0x000ee2000c1e9b00 */
[----:B------:R-:W-:Y:S01]  /*1780*/  HADD2.F32 R65, -RZ, R62.H1_H1 ;  /* 0x3000003eff417230 */ /* 0x000fe20000004100 */
[----:B------:R-:W-:Y:S01]  /*1790*/  IADD3 R149, R72, 0x26c00, RZ ;  /* 0x00026c0048957810 */ /* 0x000fe20007ffe0ff */
[----:B------:R-:W-:Y:S01]  /*17a0*/  FFMA.FTZ R16, R66, R66, R13 ;  /* 0x0000004242107223 */ /* 0x000fe2000001000d */
[----:B------:R-:W-:Y:S01]  /*17b0*/  LEA R86, P2, R5, UR14, 0x1 ;  /* 0x0000000e05567c11 */ /* 0x000fe2000f8408ff */
[----:B------:R-:W-:Y:S01]  /*17c0*/  FADD.FTZ R12, R9, R66 ;  /* 0x00000042090c7221 */ /* 0x000fe20000010000 */
[--C-:B------:R-:W-:Y:S01]  /*17d0*/  HADD2.F32 R64, -RZ, R63.reuse.H0_H0 ;  /* 0x2000003fff407230 */ /* 0x100fe20000004100 */
[----:B------:R-:W-:Y:S01]  /*17e0*/  IADD3 R8, P1, R149, R8, RZ ;  /* 0x0000000895087210 */ /* 0x000fe20007f3e0ff */
[----:B------:R-:W-:Y:S01]  /*17f0*/  FFMA.FTZ R9, R65, R65, R16 ;  /* 0x0000004141097223 */ /* 0x000fe20000010010 */
[----:B------:R-:W-:Y:S01]  /*1800*/  LEA.HI.X R87, R5, UR15, R20, 0x1, P2 ;  /* 0x0000000f05577c11 */ /* 0x000fe200090f0c14 */
[----:B------:R-:W-:Y:S01]  /*1810*/  FADD.FTZ R5, R12, R65 ;  /* 0x000000410c057221 */ /* 0x000fe20000010000 */
[----:B------:R-:W-:-:S02]  /*1820*/  HADD2.F32 R63, -RZ, R63.H1_H1 ;  /* 0x3000003fff3f7230 */ /* 0x000fc40000004100 */
[----:B------:R-:W-:Y:S01]  /*1830*/  FFMA.FTZ R12, R64, R64, R9 ;  /* 0x00000040400c7223 */ /* 0x000fe20000010009 */
[----:B------:R-:W-:Y:S01]  /*1840*/  IADD3.X R13, RZ, R4, RZ, P1, !PT ;  /* 0x00000004ff0d7210 */ /* 0x000fe20000ffe4ff */
[----:B------:R-:W-:Y:S01]  /*1850*/  FADD.FTZ R4, R5, R64 ;  /* 0x0000004005047221 */ /* 0x000fe20000010000 */
[--C-:B------:R-:W-:Y:S02]  /*1860*/  HADD2.F32 R62, -RZ, R58.reuse.H0_H0 ;  /* 0x2000003aff3e7230 */ /* 0x100fe40000004100 */
[----:B------:R-:W-:Y:S01]  /*1870*/  FFMA.FTZ R9, R63, R63, R12 ;  /* 0x0000003f3f097223 */ /* 0x000fe2000001000c */
[----:B------:R-:W-:Y:S02]  /*1880*/  HADD2.F32 R61, -RZ, R58.H1_H1 ;  /* 0x3000003aff3d7230 */ /* 0x000fe40000004100 */
[----:B------:R-:W-:Y:S01]  /*1890*/  FADD.FTZ R5, R4, R63 ;  /* 0x0000003f04057221 */ /* 0x000fe20000010000 */
[----:B------:R-:W3:Y:S01]  /*18a0*/  LDG.E.64.CONSTANT R86, desc[UR16][R86.64] ;  /* 0x0000001056567981 */ /* 0x000ee2000c1e9b00 */
[----:B------:R-:W-:-:S02]  /*18b0*/  FFMA.FTZ R12, R62, R62, R9 ;  /* 0x0000003e3e0c7223 */ /* 0x000fc40000010009 */
[----:B------:R-:W-:Y:S01]  /*18c0*/  FADD.FTZ R4, R5, R62 ;  /* 0x0000003e05047221 */ /* 0x000fe20000010000 */
[--C-:B------:R-:W-:Y:S02]  /*18d0*/  HADD2.F32 R60, -RZ, R59.reuse.H0_H0 ;  /* 0x2000003bff3c7230 */ /* 0x100fe40000004100 */
        /* <DEDUP_REMOVED lines=9> */
[----:B------:R-:W-:Y:S01]  /*1970*/  FADD.FTZ R5, R4, R59 ;  /* 0x0000003b04057221 */ /* 0x000fe20000010000 */
[----:B------:R-:W-:Y:S01]  /*1980*/  HADD2.F32 R57, -RZ, R54.H1_H1 ;  /* 0x30000036ff397230 */ /* 0x000fe20000004100 */
[----:B------:R-:W3:Y:S01]  /*1990*/  LDG.E.64.CONSTANT R88, desc[UR16][R88.64] ;  /* 0x0000001058587981 */ /* 0x000ee2000c1e9b00 */
        /* <DEDUP_REMOVED lines=68> */
[----:B-----5:R-:W-:-:S02]  /*1de0*/  HADD2.F32 R34, -RZ, R30.H0_H0 ;  /* 0x2000001eff227230 */ /* 0x020fc40000004100 */
        /* <DEDUP_REMOVED lines=11> */
[--C-:B--2---:R-:W-:Y:S02]  /*1ea0*/  HADD2.F32 R30, -RZ, R26.reuse.H0_H0 ;  /* 0x2000001aff1e7230 */ /* 0x104fe40000004100 */
        /* <DEDUP_REMOVED lines=143> */
[----:B------:R-:W0:Y:S01]  /*27a0*/  LDC.64 R86, c[0x0][0x228] ;  /* 0x00008a00ff567b82 */ /* 0x000e220000000a00 */
        /* <DEDUP_REMOVED lines=9> */
[----:B------:R-:W-:Y:S01]  /*2840*/  ISETP.GT.U32.AND P1, PT, R145, 0xf, PT ;  /* 0x0000000f9100780c */ /* 0x000fe20003f24070 */
[----:B------:R-:W-:Y:S02]  /*2850*/  HADD2.F32 R89, -RZ, R89.H1_H1 ;  /* 0x30000059ff597230 */ /* 0x000fe40000004100 */
[----:B------:R-:W-:Y:S01]  /*2860*/  FFMA.FTZ R81, R88, R88, R81 ;  /* 0x0000005858517223 */ /* 0x000fe20000010051 */
[----:B------:R-:W-:Y:S01]  /*2870*/  FADD.FTZ R80, R80, R88 ;  /* 0x0000005850507221 */ /* 0x000fe20000010000 */
[----:B------:R-:W-:Y:S02]  /*2880*/  USHF.L.U32 UR15, UR10, 0x2, URZ ;  /* 0x000000020a0f7899 */ /* 0x000fe4000800063f */
[----:B------:R-:W-:Y:S01]  /*2890*/  FFMA.FTZ R81, R89, R89, R81 ;  /* 0x0000005959517223 */ /* 0x000fe20000010051 */
[----:B------:R-:W-:Y:S01]  /*28a0*/  FADD.FTZ R80, R80, R89 ;  /* 0x0000005950507221 */ /* 0x000fe20000010000 */
[----:B------:R-:W-:Y:S01]  /*28b0*/  ULOP3.LUT UR21, UR15, 0xc, URZ, 0xc0, !UPT ;  /* 0x0000000c0f157892 */ /* 0x000fe2000f8ec03f */
[----:B------:R-:W-:Y:S03]  /*28c0*/  BSSY B0, `(.L_x_3736) ;  /* 0x00000c2000007945 */ /* 0x000fe60003800000 */
[----:B------:R1:W-:Y:S01]  /*28d0*/  STS.64 [R142], R80 ;  /* 0x000000508e007388 */ /* 0x0003e20000000a00 */
[----:B------:R-:W-:-:S04]  /*28e0*/  IMAD.WIDE R140, R76, 0x2, R140 ;  /* 0x000000024c8c7825 */ /* 0x000fc800078e028c */
[----:B0-----:R-:W-:Y:S01]  /*28f0*/  IMAD.WIDE R86, R76, 0x2, R86 ;  /* 0x000000024c567825 */ /* 0x001fe200078e0256 */
[----:B-1----:R-:W-:Y:S01]  /*2900*/  CS2R R80, SRZ ;  /* 0x0000000000507805 */ /* 0x002fe2000001ff00 */
[----:B------:R-:W-:Y:S06]  /*2910*/  BAR.SYNC.DEFER_BLOCKING 0x0 ;  /* 0x0000000000007b1d */ /* 0x000fec0000010000 */
[----:B------:R-:W-:Y:S05]  /*2920*/  @P1 BRA `(.L_x_3737) ;  /* 0x0000000800ec1947 */ /* 0x000fea0003800000 */
[----:B------:R-:W0:Y:S01]  /*2930*/  S2R R80, SR_CgaCtaId ;  /* 0x0000000000507919 */ /* 0x000e220000008800 */
[----:B------:R-:W-:Y:S01]  /*2940*/  HFMA2.MMA R76, -RZ, RZ, 0, 4.76837158203125e-06 ;  /* 0x00000050ff4c7435 */ /* 0x000fe200000001ff */
[C---:B------:R-:W-:Y:S02]  /*2950*/  LEA.HI R84, R145.reuse, UR21, RZ, 0x1e ;  /* 0x0000001591547c11 */ /* 0x040fe4000f8ff0ff */
[----:B------:R-:W-:-:S04]  /*2960*/  SHF.L.U32 R85, R145, 0x3, RZ ;  /* 0x0000000391557819 */ /* 0x000fc800000006ff */
[----:B------:R-:W-:-:S03]  /*2970*/  LOP3.LUT R85, R85, 0x18, RZ, 0xc0, !PT ;  /* 0x0000001855557812 */ /* 0x000fc600078ec0ff */
[----:B------:R-:W-:Y:S01]  /*2980*/  IMAD R84, R84, R76, -UR12 ;  /* 0x8000000c54547e24 */ /* 0x000fe2000f8e024c */
[----:B------:R-:W-:-:S04]  /*2990*/  MOV R76, 0x400 ;  /* 0x00000400004c7802 */ /* 0x000fc80000000f00 */
[C---:B------:R-:W-:Y:S02]  /*29a0*/  IADD3 R81, R84.reuse, 0x4, RZ ;  /* 0x0000000454517810 */ /* 0x040fe40007ffe0ff */
[C---:B------:R-:W-:Y:S02]  /*29b0*/  IADD3 R142, R84.reuse, 0x40, RZ ;  /* 0x00000040548e7810 */ /* 0x040fe40007ffe0ff */
[----:B------:R-:W-:Y:S02]  /*29c0*/  SHF.R.S32.HI R82, RZ, 0x1f, R81 ;  /* 0x0000001fff527819 */ /* 0x000fe40000011451 */
[----:B------:R-:W-:Y:S02]  /*29d0*/  IADD3 R144, R84, 0x48, RZ ;  /* 0x0000004854907810 */ /* 0x000fe40007ffe0ff */
[----:B------:R-:W-:-:S04]  /*29e0*/  LEA.HI R82, R82, R81, RZ, 0x2 ;  /* 0x0000005152527211 */ /* 0x000fc800078f10ff */
[----:B------:R-:W-:Y:S02]  /*29f0*/  SHF.R.S32.HI R82, RZ, 0x2, R82 ;  /* 0x00000002ff527819 */ /* 0x000fe40000011452 */
[----:B0-----:R-:W-:Y:S02]  /*2a00*/  LEA R76, R80, R76, 0x18 ;  /* 0x0000004c504c7211 */ /* 0x001fe400078ec0ff */
[----:B------:R-:W-:-:S03]  /*2a10*/  SHF.R.S32.HI R80, RZ, 0x1f, R84 ;  /* 0x0000001fff507819 */ /* 0x000fc60000011454 */
[----:B------:R-:W-:Y:S01]  /*2a20*/  IMAD R82, R82, 0x28, R76 ;  /* 0x0000002852527824 */ /* 0x000fe200078e024c */
[----:B------:R-:W-:-:S04]  /*2a30*/  LEA.HI R80, R80, R84, RZ, 0x2 ;  /* 0x0000005450507211 */ /* 0x000fc800078f10ff */
[----:B------:R-:W-:Y:S02]  /*2a40*/  SHF.R.S32.HI R80, RZ, 0x2, R80 ;  /* 0x00000002ff507819 */ /* 0x000fe40000011450 */
[----:B------:R-:W-:-:S03]  /*2a50*/  IADD3 R82, R85, R82, RZ ;  /* 0x0000005255527210 */ /* 0x000fc60007ffe0ff */
[----:B------:R-:W-:-:S03]  /*2a60*/  IMAD R80, R80, 0x28, R76 ;  /* 0x0000002850507824 */ /* 0x000fc600078e024c */
[----:B------:R-:W-:Y:S02]  /*2a70*/  LDS.64 R82, [R82] ;  /* 0x0000000052527984 */ /* 0x000fe40000000a00 */
[----:B------:R-:W-:-:S06]  /*2a80*/  IADD3 R80, R80, R85, RZ ;  /* 0x0000005550507210 */ /* 0x000fcc0007ffe0ff */
[----:B------:R-:W0:Y:S02]  /*2a90*/  LDS.64 R80, [R80] ;  /* 0x0000000050507984 */ /* 0x000e240000000a00 */
[----:B0-----:R-:W-:Y:S01]  /*2aa0*/  FADD.FTZ R80, RZ, R80 ;  /* 0x00000050ff507221 */ /* 0x001fe20000010000 */
[----:B------:R-:W-:-:S03]  /*2ab0*/  FADD.FTZ R81, RZ, R81 ;  /* 0x00000051ff517221 */ /* 0x000fc60000010000 */
[----:B------:R-:W-:Y:S01]  /*2ac0*/  FADD.FTZ R82, R80, R82 ;  /* 0x0000005250527221 */ /* 0x000fe20000010000 */
        /* <DEDUP_REMOVED lines=124> */
[----:B------:R-:W-:Y:S01]  /*3290*/  IADD3 R81, R84, 0x44, RZ ;  /* 0x0000004454517810 */ /* 0x000fe20007ffe0ff */
[----:B------:R-:W-:Y:S01]  /*32a0*/  IMAD R80, R80, 0x28, R76 ;  /* 0x0000002850507824 */ /* 0x000fe200078e024c */
[----:B------:R-:W-:-:S02]  /*32b0*/  IADD3 R84, R84, 0x4c, RZ ;  /* 0x0000004c54547810 */ /* 0x000fc40007ffe0ff */
[----:B------:R-:W-:Y:S02]  /*32c0*/  SHF.R.S32.HI R143, RZ, 0x1f, R81 ;  /* 0x0000001fff8f7819 */ /* 0x000fe40000011451 */
[----:B------:R-:W-:Y:S02]  /*32d0*/  SHF.R.S32.HI R142, RZ, 0x2, R142 ;  /* 0x00000002ff8e7819 */ /* 0x000fe4000001148e */
[----:B------:R-:W-:Y:S02]  /*32e0*/  LEA.HI R81, R143, R81, RZ, 0x2 ;  /* 0x000000518f517211 */ /* 0x000fe400078f10ff */
[----:B------:R-:W-:Y:S01]  /*32f0*/  SHF.R.S32.HI R143, RZ, 0x1f, R144 ;  /* 0x0000001fff8f7819 */ /* 0x000fe20000011490 */
[----:B------:R-:W-:Y:S01]  /*3300*/  IMAD R142, R142, 0x28, R76 ;  /* 0x000000288e8e7824 */ /* 0x000fe200078e024c */
[----:B------:R-:W-:Y:S02]  /*3310*/  IADD3 R80, R85, R80, RZ ;  /* 0x0000005055507210 */ /* 0x000fe40007ffe0ff */
[----:B------:R-:W-:-:S02]  /*3320*/  LEA.HI R144, R143, R144, RZ, 0x2 ;  /* 0x000000908f907211 */ /* 0x000fc400078f10ff */
[----:B------:R-:W-:Y:S02]  /*3330*/  SHF.R.S32.HI R143, RZ, 0x1f, R84 ;  /* 0x0000001fff8f7819 */ /* 0x000fe40000011454 */
[----:B------:R-:W-:Y:S02]  /*3340*/  IADD3 R142, R85, R142, RZ ;  /* 0x0000008e558e7210 */ /* 0x000fe40007ffe0ff */
[----:B------:R-:W-:Y:S02]  /*3350*/  LEA.HI R143, R143, R84, RZ, 0x2 ;  /* 0x000000548f8f7211 */ /* 0x000fe400078f10ff */
[----:B------:R-:W-:Y:S02]  /*3360*/  SHF.R.S32.HI R84, RZ, 0x2, R81 ;  /* 0x00000002ff547819 */ /* 0x000fe40000011451 */
[----:B------:R-:W-:Y:S02]  /*3370*/  SHF.R.S32.HI R81, RZ, 0x2, R144 ;  /* 0x00000002ff517819 */ /* 0x000fe40000011490 */
[----:B------:R-:W-:Y:S01]  /*3380*/  SHF.R.S32.HI R143, RZ, 0x2, R143 ;  /* 0x00000002ff8f7819 */ /* 0x000fe2000001148f */
[----:B------:R-:W-:-:S02]  /*3390*/  IMAD R84, R84, 0x28, R76 ;  /* 0x0000002854547824 */ /* 0x000fc400078e024c */
[--C-:B------:R-:W-:Y:S02]  /*33a0*/  IMAD R81, R81, 0x28, R76.reuse ;  /* 0x0000002851517824 */ /* 0x100fe400078e024c */
[----:B------:R-:W-:Y:S01]  /*33b0*/  IMAD R143, R143, 0x28, R76 ;  /* 0x000000288f8f7824 */ /* 0x000fe200078e024c */
[C---:B------:R-:W-:Y:S02]  /*33c0*/  IADD3 R84, R85.reuse, R84, RZ ;  /* 0x0000005455547210 */ /* 0x040fe40007ffe0ff */
[C---:B------:R-:W-:Y:S02]  /*33d0*/  IADD3 R76, R85.reuse, R81, RZ ;  /* 0x00000051554c7210 */ /* 0x040fe40007ffe0ff */
[----:B------:R-:W0:Y:S01]  /*33e0*/  LDS.64 R80, [R80] ;  /* 0x0000000050507984 */ /* 0x000e220000000a00 */
[----:B------:R-:W-:Y:S01]  /*33f0*/  IADD3 R85, R85, R143, RZ ;  /* 0x0000008f55557210 */ /* 0x000fe20007ffe0ff */
[----:B0-----:R-:W-:Y:S01]  /*3400*/  FADD.FTZ R80, R82, R80 ;  /* 0x0000005052507221 */ /* 0x001fe20000010000 */
[----:B------:R-:W-:-:S02]  /*3410*/  FADD.FTZ R143, R83, R81 ;  /* 0x00000051538f7221 */ /* 0x000fc40000010000 */
[----:B------:R-:W0:Y:S02]  /*3420*/  LDS.64 R82, [R142] ;  /* 0x000000008e527984 */ /* 0x000e240000000a00 */
[----:B0-----:R-:W-:Y:S01]  /*3430*/  FADD.FTZ R82, R80, R82 ;  /* 0x0000005250527221 */ /* 0x001fe20000010000 */
[----:B------:R-:W-:Y:S01]  /*3440*/  FADD.FTZ R143, R143, R83 ;  /* 0x000000538f8f7221 */ /* 0x000fe20000010000 */
[----:B------:R-:W0:Y:S04]  /*3450*/  LDS.64 R80, [R84] ;  /* 0x0000000054507984 */ /* 0x000e280000000a00 */
[----:B------:R-:W-:Y:S01]  /*3460*/  LDS.64 R84, [R85] ;  /* 0x0000000055547984 */ /* 0x000fe20000000a00 */
[----:B0-----:R-:W-:Y:S01]  /*3470*/  FADD.FTZ R80, R82, R80 ;  /* 0x0000005052507221 */ /* 0x001fe20000010000 */
[----:B------:R-:W-:-:S02]  /*3480*/  FADD.FTZ R81, R143, R81 ;  /* 0x000000518f517221 */ /* 0x000fc40000010000 */
[----:B------:R-:W0:Y:S02]  /*3490*/  LDS.64 R82, [R76] ;  /* 0x000000004c527984 */ /* 0x000e240000000a00 */
[----:B0-----:R-:W-:Y:S01]  /*34a0*/  FADD.FTZ R80, R80, R82 ;  /* 0x0000005250507221 */ /* 0x001fe20000010000 */
[----:B------:R-:W-:-:S03]  /*34b0*/  FADD.FTZ R81, R81, R83 ;  /* 0x0000005351517221 */ /* 0x000fc60000010000 */
[----:B------:R-:W-:Y:S01]  /*34c0*/  FADD.FTZ R80, R80, R84 ;  /* 0x0000005450507221 */ /* 0x000fe20000010000 */
[----:B------:R-:W-:-:S07]  /*34d0*/  FADD.FTZ R81, R81, R85 ;  /* 0x0000005551517221 */ /* 0x000fce0000010000 */
.L_x_3737:
[----:B------:R-:W-:Y:S05]  /*34e0*/  BSYNC B0 ;  /* 0x0000000000007941 */ /* 0x000fea0003800000 */
.L_x_3736:
[----:B------:R-:W0:Y:S01]  /*34f0*/  SHFL.BFLY PT, R82, R80, 0x2, 0x1f ;  /* 0x0c401f0050527f89 */ /* 0x000e2200000e0000 */
[C---:B------:R-:W-:Y:S02]  /*3500*/  LOP3.LUT P1, RZ, R145.reuse, 0xfffffff3, RZ, 0xc0, !PT ;  /* 0xfffffff391ff7812 */ /* 0x040fe4000782c0ff */
[----:B------:R-:W-:Y:S01]  /*3510*/  ISETP.GT.U32.AND P2, PT, R145, 0x7, PT ;  /* 0x000000079100780c */ /* 0x000fe20003f44070 */
[----:B------:R-:W1:Y:S01]  /*3520*/  SHFL.BFLY PT, R76, R81, 0x2, 0x1f ;  /* 0x0c401f00514c7f89 */ /* 0x000e6200000e0000 */
[----:B------:R-:W2:Y:S01]  /*3530*/  S2R R85, SR_TID.X ;  /* 0x0000000000557919 */ /* 0x000ea20000002100 */
[----:B------:R-:W3:Y:S01]  /*3540*/  S2R R142, SR_CTAID.X ;  /* 0x00000000008e7919 */ /* 0x000ee20000002500 */
[----:B------:R-:W4:Y:S01]  /*3550*/  S2R R84, SR_CTAID.Y ;  /* 0x0000000000547919 */ /* 0x000f220000002600 */
[----:B0-----:R-:W-:Y:S01]  /*3560*/  FADD.FTZ R80, R82, R80 ;  /* 0x0000005052507221 */ /* 0x001fe20000010000 */
[----:B-1----:R-:W-:-:S04]  /*3570*/  FADD.FTZ R81, R76, R81 ;  /* 0x000000514c517221 */ /* 0x002fc80000010000 */
[----:B------:R-:W0:Y:S01]  /*3580*/  SHFL.BFLY PT, R83, R80, 0x1, 0x1f ;  /* 0x0c201f0050537f89 */ /* 0x000e2200000e0000 */
[----:B------:R-:W4:Y:S03]  /*3590*/  @!P1 LDC R76, c[0x0][0x10] ;  /* 0x00000400ff4c9b82 */ /* 0x000f260000000800 */
[----:B------:R-:W1:Y:S01]  /*35a0*/  SHFL.BFLY PT, R82, R81, 0x1, 0x1f ;  /* 0x0c201f0051527f89 */ /* 0x000e6200000e0000 */
[----:B--2---:R-:W-:Y:S02]  /*35b0*/  SHF.R.U32.HI R85, RZ, 0x2, R85 ;  /* 0x00000002ff557819 */ /* 0x004fe40000011655 */
[----:B---3--:R-:W-:Y:S02]  /*35c0*/  LOP3.LUT R142, R142, 0x1, RZ, 0xc0, !PT ;  /* 0x000000018e8e7812 */ /* 0x008fe400078ec0ff */
[----:B------:R-:W-:-:S04]  /*35d0*/  SHF.L.U32 R85, R85, 0x1, RZ ;  /* 0x0000000155557819 */ /* 0x000fc800000006ff */
[----:B------:R-:W-:Y:S01]  /*35e0*/  LOP3.LUT R85, R85, 0xfffffffe, R142, 0xe2, !PT ;  /* 0xfffffffe55557812 */ /* 0x000fe200078ee28e */
[----:B0-----:R-:W-:Y:S01]  /*35f0*/  FADD.FTZ R80, R80, R83 ;  /* 0x0000005350507221 */ /* 0x001fe20000010000 */
[----:B----4-:R-:W-:Y:S02]  /*3600*/  @!P1 IMAD R76, R76, UR4, R84 ;  /* 0x000000044c4c9c24 */ /* 0x010fe4000f8e0254 */
[----:B-1----:R-:W-:Y:S02]  /*3610*/  FADD.FTZ R81, R81, R82 ;  /* 0x0000005251517221 */ /* 0x002fe40000010000 */
[----:B------:R-:W0:Y:S01]  /*3620*/  @!P1 LDC.64 R82, c[0x0][0x248] ;  /* 0x00009200ff529b82 */ /* 0x000e220000000a00 */
[----:B------:R-:W-:-:S04]  /*3630*/  @!P1 LEA R76, R76, R85, 0x3 ;  /* 0x000000554c4c9211 */ /* 0x000fc800078e18ff */
[----:B------:R-:W-:-:S05]  /*3640*/  @!P1 SHF.L.U32 R76, R76, 0x1, RZ ;  /* 0x000000014c4c9819 */ /* 0x000fca00000006ff */
[----:B0-----:R-:W-:Y:S02]  /*3650*/  @!P1 IMAD.WIDE.U32 R82, R76, 0x4, R82 ;  /* 0x000000044c529825 */ /* 0x001fe400078e0052 */
[----:B------:R-:W0:Y:S03]  /*3660*/  @!P2 LDC R76, c[0x0][0x10] ;  /* 0x00000400ff4cab82 */ /* 0x000e260000000800 */
[----:B------:R1:W-:Y:S05]  /*3670*/  @!P1 STG.E.64 desc[UR16][R82.64], R80 ;  /* 0x0000005052009986 */ /* 0x0003ea000c101b10 */
[----:B------:R-:W-:Y:S01]  /*3680*/  BAR.SYNC.DEFER_BLOCKING 0x0 ;  /* 0x0000000000007b1d */ /* 0x000fe20000010000 */
[----:B------:R-:W-:Y:S01]  /*3690*/  ISETP.NE.AND P1, PT, R145, RZ, PT ;  /* 0x000000ff9100720c */ /* 0x000fe20003f25270 */
[----:B0-----:R-:W-:-:S12]  /*36a0*/  @!P2 IMAD R76, R76, UR4, R84 ;  /* 0x000000044c4cac24 */ /* 0x001fd8000f8e0254 */
[----:B-1----:R-:W-:Y:S05]  /*36b0*/  @P1 BRA `(.L_x_3738) ;  /* 0x0000000000441947 */ /* 0x002fea0003800000 */
        /* <DEDUP_REMOVED lines=9> */
.L_x_3739:
        /* <DEDUP_REMOVED lines=8> */
.L_x_3738:
[----:B------:R-:W0:Y:S01]  /*37d0*/  S2R R142, SR_TID.X ;  /* 0x00000000008e7919 */ /* 0x000e220000002100 */
[----:B------:R-:W1:Y:S01]  /*37e0*/  @!P2 LDC.64 R84, c[0x0][0x248] ;  /* 0x00009200ff54ab82 */ /* 0x000e620000000a00 */
[----:B------:R-:W-:Y:S05]  /*37f0*/  WARPSYNC.ALL ;  /* 0x0000000000007948 */ /* 0x000fea0003800000 */
[----:B------:R2:W5:Y:S01]  /*3800*/  LDG.E.64.CONSTANT R82, desc[UR16][R86.64] ;  /* 0x0000001056527981 */ /* 0x000562000c1e9b00 */
[----:B0-----:R-:W-:-:S04]  /*3810*/  @!P2 LOP3.LUT R80, R142, 0x7ffffffe, RZ, 0xc0, !PT ;  /* 0x7ffffffe8e50a812 */ /* 0x001fc800078ec0ff */
[----:B------:R-:W-:Y:S02]  /*3820*/  @!P2 LEA R76, R76, R80, 0x3 ;  /* 0x000000504c4ca211 */ /* 0x000fe400078e18ff */
[----:B------:R-:W-:-:S04]  /*3830*/  @!P2 LOP3.LUT R80, R142, 0x1, RZ, 0xc0, !PT ;  /* 0x000000018e50a812 */ /* 0x000fc800078ec0ff */
[----:B------:R-:W-:Y:S02]  /*3840*/  @!P2 IADD3 R76, R76, R80, RZ ;  /* 0x000000504c4ca210 */ /* 0x000fe40007ffe0ff */
[----:B------:R0:W5:Y:S02]  /*3850*/  LDG.E.64.CONSTANT R80, desc[UR16][R140.64] ;  /* 0x000000108c507981 */ /* 0x000164000c1e9b00 */
[----:B------:R-:W-:-:S05]  /*3860*/  @!P2 SHF.L.U32 R76, R76, 0x1, RZ ;  /* 0x000000014c4ca819 */ /* 0x000fca00000006ff */
[----:B-1----:R-:W-:Y:S01]  /*3870*/  @!P2 IMAD.WIDE.U32 R84, R76, 0x4, R84 ;  /* 0x000000044c54a825 */ /* 0x002fe200078e0054 */
[----:B------:R-:W-:Y:S06]  /*3880*/  BAR.SYNC.DEFER_BLOCKING 0x0 ;  /* 0x0000000000007b1d */ /* 0x000fec0000010000 */
[----:B------:R-:W3:Y:S01]  /*3890*/  @!P2 LDG.E.64 R84, desc[UR16][R84.64] ;  /* 0x000000105454a981 */ /* 0x000ee2000c1e1b00 */
[----:B------:R-:W-:Y:S01]  /*38a0*/  LOP3.LUT P1, RZ, R142, 0xfffffff9, RZ, 0xc0, !PT ;  /* 0xfffffff98eff7812 */ /* 0x000fe2000782c0ff */
[----:B--2---:R-:W-:Y:S01]  /*38b0*/  HFMA2.MMA R86, -RZ, RZ, 0, 0 ;  /* 0x00000000ff567435 */ /* 0x004fe200000001ff */
[----:B------:R-:W-:Y:S01]  /*38c0*/  MOV R76, RZ ;  /* 0x000000ff004c7202 */ /* 0x000fe20000000f00 */
[----:B------:R-:W-:Y:S04]  /*38d0*/  BSSY B0, `(.L_x_3740) ;  /* 0x0000025000007945 */ /* 0x000fe80003800000 */
[----:B---3--:R-:W-:Y:S01]  /*38e0*/  @!P2 FADD.FTZ R86, RZ, R84 ;  /* 0x00000054ff56a221 */ /* 0x008fe20000010000 */
[----:B------:R-:W-:-:S05]  /*38f0*/  @!P2 FADD.FTZ R76, RZ, R85 ;  /* 0x00000055ff4ca221 */ /* 0x000fca0000010000 */
[----:B------:R-:W1:Y:S01]  /*3900*/  @!P1 S2R R85, SR_CgaCtaId ;  /* 0x0000000000559919 */ /* 0x000e620000008800 */
[----:B------:R-:W2:Y:S04]  /*3910*/  SHFL.BFLY PT, R84, R86, 0x1, 0x1f ;  /* 0x0c201f0056547f89 */ /* 0x000ea800000e0000 */
[----:B------:R-:W3:Y:S01]  /*3920*/  SHFL.BFLY PT, R87, R76, 0x1, 0x1f ;  /* 0x0c201f004c577f89 */ /* 0x000ee200000e0000 */
[----:B--2---:R-:W-:Y:S01]  /*3930*/  FADD.FTZ R84, R84, R86 ;  /* 0x0000005654547221 */ /* 0x004fe20000010000 */
[----:B------:R-:W-:-:S03]  /*3940*/  @!P1 MOV R86, 0x400 ;  /* 0x0000040000569802 */ /* 0x000fc60000000f00 */
[----:B------:R-:W-:Y:S01]  /*3950*/  @!P1 FMUL.FTZ R84, R84, 4.8828125727595761418e-05 ;  /* 0x384ccccd54549820 */ /* 0x000fe20000410000 */
[----:B------:R-:W-:Y:S01]  /*3960*/  @!P1 IADD3 R86, R86, 0xc80, RZ ;  /* 0x00000c8056569810 */ /* 0x000fe20007ffe0ff */
[----:B---3--:R-:W-:Y:S02]  /*3970*/  FADD.FTZ R87, R87, R76 ;  /* 0x0000004c57577221 */ /* 0x008fe40000010000 */
[----:B------:R-:W-:Y:S01]  /*3980*/  @!P1 FMUL.FTZ R76, R84, R84 ;  /* 0x00000054544c9220 */ /* 0x000fe20000410000 */
[----:B-1----:R-:W-:Y:S02]  /*3990*/  @!P1 LEA R85, R85, R86, 0x18 ;  /* 0x0000005655559211 */ /* 0x002fe400078ec0ff */
[----:B------:R-:W-:Y:S01]  /*39a0*/  @!P1 SHF.L.U32 R86, R142, 0x2, RZ ;  /* 0x000000028e569819 */ /* 0x000fe200000006ff */
[----:B------:R-:W-:-:S03]  /*39b0*/  @!P1 FFMA.FTZ R76, R87, 4.8828125727595761418e-05, -R76 ;  /* 0x384ccccd574c9823 */ /* 0x000fc6000001084c */
[----:B------:R-:W-:-:S04]  /*39c0*/  @!P1 LOP3.LUT R86, R86, 0xfffffff8, RZ, 0xc0, !PT ;  /* 0xfffffff856569812 */ /* 0x000fc800078ec0ff */
[----:B------:R-:W-:Y:S02]  /*39d0*/  @!P1 IADD3 R86, R86, R85, RZ ;  /* 0x0000005556569210 */ /* 0x000fe40007ffe0ff */
[----:B------:R-:W-:-:S05]  /*39e0*/  @!P1 FMNMX.FTZ R85, RZ, R76, !PT ;  /* 0x0000004cff559209 */ /* 0x000fca0007810000 */
[----:B------:R0:W-:Y:S01]  /*39f0*/  @!P1 STS.64 [R86], R84 ;  /* 0x0000005456009388 */ /* 0x0001e20000000a00 */
[----:B------:R-:W-:Y:S06]  /*3a00*/  BAR.SYNC.DEFER_BLOCKING 0x0 ;  /* 0x0000000000007b1d */ /* 0x000fec0000010000 */
[----:B------:R-:W-:Y:S05]  /*3a10*/  @P0 BRA `(.L_x_3741) ;  /* 0x0000000000400947 */ /* 0x000fea0003800000 */
[----:B------:R-:W1:Y:S01]  /*3a20*/  S2UR UR14, SR_CgaCtaId ;  /* 0x00000000000e79c3 */ /* 0x000e620000008800 */
[----:B------:R-:W-:Y:S01]  /*3a30*/  UMOV UR13, 0x400 ;  /* 0x00000400000d7882 */ /* 0x000fe20000000000 */
[----:B------:R-:W-:Y:S01]  /*3a40*/  USHF.L.U64.HI UR8, UR10, 0x2, UR5 ;  /* 0x000000020a087899 */ /* 0x000fe20008010205 */
[----:B0-----:R-:W-:Y:S01]  /*3a50*/  IADD3 R85, R142, UR21, RZ ;  /* 0x000000158e557c10 */ /* 0x001fe2000fffe0ff */
[----:B------:R-:W-:Y:S02]  /*3a60*/  UIADD3 UR13, UR13, 0xc80, URZ ;  /* 0x00000c800d0d7890 */ /* 0x000fe4000fffe03f */
[----:B------:R-:W-:Y:S02]  /*3a70*/  ULOP3.LUT UR18, UR15, 0xfffffff0, URZ, 0xc0, !UPT ;  /* 0xfffffff00f127892 */ /* 0x000fe4000f8ec03f */
[----:B------:R-:W-:Y:S01]  /*3a80*/  ULOP3.LUT UR8, UR8, 0x1fffffff, URZ, 0xc0, !UPT ;  /* 0x1fffffff08087892 */ /* 0x000fe2000f8ec03f */
[----:B------:R-:W-:-:S03]  /*3a90*/  ULDC.64 UR24, c[0x0][0x240] ;  /* 0x0000900000187ab9 */ /* 0x000fc60000000a00 */
[----:B------:R-:W-:-:S04]  /*3aa0*/  IADD3 R76, P1, R85, UR18, RZ ;  /* 0x00000012554c7c10 */ /* 0x000fc8000ff3e0ff */
[----:B------:R-:W-:Y:S02]  /*3ab0*/  LEA.HI.X.SX32 R85, R85, UR8, 0x1, P1 ;  /* 0x0000000855557c11 */ /* 0x000fe400088f0eff */
[----:B------:R-:W-:-:S04]  /*3ac0*/  LEA R84, P1, R76, UR24, 0x3 ;  /* 0x000000184c547c11 */ /* 0x000fc8000f8218ff */
[----:B------:R-:W-:Y:S01]  /*3ad0*/  LEA.HI.X R85, R76, UR25, R85, 0x3, P1 ;  /* 0x000000194c557c11 */ /* 0x000fe200088f1c55 */
[----:B-1----:R-:W-:-:S06]  /*3ae0*/  ULEA UR13, UR14, UR13, 0x18 ;  /* 0x0000000d0e0d7291 */ /* 0x002fcc000f8ec03f */
[----:B------:R-:W-:-:S06]  /*3af0*/  LEA R86, R142, UR13, 0x3 ;  /* 0x0000000d8e567c11 */ /* 0x000fcc000f8e18ff */
[----:B------:R-:W0:Y:S04]  /*3b00*/  LDS.64 R86, [R86] ;  /* 0x0000000056567984 */ /* 0x000e280000000a00 */
[----:B0-----:R1:W-:Y:S02]  /*3b10*/  STG.E.64 desc[UR16][R84.64], R86 ;  /* 0x0000005654007986 */ /* 0x0013e4000c101b10 */
.L_x_3741:
[----:B------:R-:W-:Y:S05]  /*3b20*/  BSYNC B0 ;  /* 0x0000000000007941 */ /* 0x000fea0003800000 */
.L_x_3740:
[----:B------:R-:W2:Y:S01]  /*3b30*/  S2UR UR13, SR_CgaCtaId ;  /* 0x00000000000d79c3 */ /* 0x000ea20000008800 */
[----:B01----:R-:W-:Y:S01]  /*3b40*/  LEA R84, R139, UR12, 0x2 ;  /* 0x0000000c8b547c11 */ /* 0x003fe2000f8e10ff */
[----:B------:R-:W-:Y:S01]  /*3b50*/  UMOV UR8, 0x400 ;  /* 0x0000040000087882 */ /* 0x000fe20000000000 */
[----:B------:R-:W-:Y:S01]  /*3b60*/  IADD3 R76, RZ, -UR21, RZ ;  /* 0x80000015ff4c7c10 */ /* 0x000fe2000fffe0ff */
[----:B------:R-:W-:Y:S01]  /*3b70*/  UIADD3 UR8, UR8, 0xc80, URZ ;  /* 0x00000c8008087890 */ /* 0x000fe2000fffe03f */
[----:B-----5:R-:W-:Y:S01]  /*3b80*/  HADD2.F32 R142, -RZ, R80.H0_H0 ;  /* 0x20000050ff8e7230 */ /* 0x020fe20000004100 */
[----:B------:R-:W-:Y:S01]  /*3b90*/  SHF.R.S32.HI R85, RZ, 0x1f, R84 ;  /* 0x0000001fff557819 */ /* 0x000fe20000011454 */
[----:B------:R-:W-:-:S04]  /*3ba0*/  IMAD.WIDE.U32 R86, R84, -0x33333333, RZ ;  /* 0xcccccccd54567825 */ /* 0x000fc800078e00ff */
[----:B------:R-:W-:Y:S01]  /*3bb0*/  HADD2.F32 R146, -RZ, R82.H0_H0 ;  /* 0x20000052ff927230 */ /* 0x000fe20000004100 */
[----:B------:R-:W-:Y:S01]  /*3bc0*/  LEA.HI R76, R87, R76, RZ, 0x1a ;  /* 0x0000004c574c7211 */ /* 0x000fe200078fd0ff */
[----:B------:R-:W-:Y:S02]  /*3bd0*/  HADD2.F32 R141, -RZ, R80.H1_H1 ;  /* 0x30000050ff8d7230 */ /* 0x000fe40000004100 */
[----:B------:R-:W-:Y:S02]  /*3be0*/  HADD2.F32 R143, -RZ, R82.H1_H1 ;  /* 0x30000052ff8f7230 */ /* 0x000fe40000004100 */
[--C-:B------:R-:W-:Y:S02]  /*3bf0*/  HADD2.F32 R144, -RZ, R81.reuse.H0_H0 ;  /* 0x20000051ff907230 */ /* 0x100fe40000004100 */
[----:B------:R-:W-:Y:S02]  /*3c00*/  HADD2.F32 R145, -RZ, R81.H1_H1 ;  /* 0x30000051ff917230 */ /* 0x000fe40000004100 */
[----:B------:R-:W-:-:S02]  /*3c10*/  HADD2.F32 R147, -RZ, R83.H0_H0 ;  /* 0x20000053ff937230 */ /* 0x000fc40000004100 */
[----:B------:R-:W-:Y:S01]  /*3c20*/  HADD2.F32 R148, -RZ, R83.H1_H1 ;  /* 0x30000053ff947230 */ /* 0x000fe20000004100 */
[----:B--2---:R-:W-:-:S06]  /*3c30*/  ULEA UR8, UR13, UR8, 0x18 ;  /* 0x000000080d087291 */ /* 0x004fcc000f8ec03f */
[----:B------:R-:W-:Y:S01]  /*3c40*/  LEA R76, R76, UR8, 0x3 ;  /* 0x000000084c4c7c11 */ /* 0x000fe2000f8e18ff */
[----:B------:R-:W-:-:S04]  /*3c50*/  ULDC UR8, c[0x0][0x230] ;  /* 0x00008c0000087ab9 */ /* 0x000fc80000000800 */
[----:B------:R-:W0:Y:S02]  /*3c60*/  LDS.64 R86, [R76] ;  /* 0x000000004c567984 */ /* 0x000e240000000a00 */
[----:B0-----:R-:W-:Y:S01]  /*3c70*/  FADD.FTZ R87, R87, UR8 ;  /* 0x0000000857577e21 */ /* 0x001fe20008010000 */
[--C-:B------:R-:W-:Y:S01]  /*3c80*/  FADD.FTZ R0, R0, -R86.reuse ;  /* 0x8000005600007221 */ /* 0x100fe20000010000 */
[--C-:B------:R-:W-:Y:S01]  /*3c90*/  FADD.FTZ R73, R73, -R86.reuse ;  /* 0x8000005649497221 */ /* 0x100fe20000010000 */
[--C-:B------:R-:W-:Y:S01]  /*3ca0*/  FADD.FTZ R80, R75, -R86.reuse ;  /* 0x800000564b507221 */ /* 0x100fe20000010000 */
[----:B------:R-:W0:Y:S01]  /*3cb0*/  MUFU.RSQ R140, R87 ;  /* 0x00000057008c7308 */ /* 0x000e220000001400 */
[----:B------:R-:W-:Y:S01]  /*3cc0*/  FADD.FTZ R75, R74, -R86 ;  /* 0x800000564a4b7221 */ /* 0x000fe20000010000 */
[----:B0-----:R-:W-:Y:S01]  /*3cd0*/  FMUL.FTZ R0, R0, R140 ;  /* 0x0000008c00007220 */ /* 0x001fe20000410000 */
[C---:B------:R-:W-:Y:S01]  /*3ce0*/  FMUL.FTZ R73, R140.reuse, R73 ;  /* 0x000000498c497220 */ /* 0x040fe20000410000 */
[C---:B------:R-:W-:Y:S01]  /*3cf0*/  FMUL.FTZ R80, R140.reuse, R80 ;  /* 0x000000508c507220 */ /* 0x040fe20000410000 */
[----:B------:R-:W-:Y:S01]  /*3d00*/  FMUL.FTZ R75, R140, R75 ;  /* 0x0000004b8c4b7220 */ /* 0x000fe20000410000 */
[----:B------:R-:W-:Y:S01]  /*3d10*/  FFMA.FTZ R0, R0, R142, R146 ;  /* 0x0000008e00007223 */ /* 0x000fe20000010092 */
[----:B------:R-:W-:Y:S01]  /*3d20*/  FFMA.FTZ R73, R73, R141, R143 ;  /* 0x0000008d49497223 */ /* 0x000fe2000001008f */
[----:B------:R-:W-:Y:S01]  /*3d30*/  FFMA.FTZ R74, R80, R144, R147 ;  /* 0x00000090504a7223 */ /* 0x000fe20000010093 */
[----:B------:R-:W-:Y:S01]  /*3d40*/  FFMA.FTZ R75, R75, R145, R148 ;  /* 0x000000914b4b7223 */ /* 0x000fe20000010094 */
[----:B------:R-:W-:Y:S01]  /*3d50*/  FMUL.FTZ R76, R0, -1.4426950216293334961 ;  /* 0xbfb8aa3b004c7820 */ /* 0x000fe20000410000 */
[----:B------:R-:W-:Y:S01]  /*3d60*/  FMUL.FTZ R81, R73, -1.4426950216293334961 ;  /* 0xbfb8aa3b49517820 */ /* 0x000fe20000410000 */
[----:B------:R-:W-:Y:S01]  /*3d70*/  FMUL.FTZ R83, R74, -1.4426950216293334961 ;  /* 0xbfb8aa3b4a537820 */ /* 0x000fe20000410000 */
[----:B------:R-:W-:-:S03]  /*3d80*/  FMUL.FTZ R80, R75, -1.4426950216293334961 ;  /* 0xbfb8aa3b4b507820 */ /* 0x000fc60000410000 */
[----:B------:R-:W0:Y:S08]  /*3d90*/  MUFU.EX2 R76, R76 ;  /* 0x0000004c004c7308 */ /* 0x000e300000000800 */
[----:B------:R-:W1:Y:S08]  /*3da0*/  MUFU.EX2 R81, R81 ;  /* 0x0000005100517308 */ /* 0x000e700000000800 */
[----:B------:R-:W2:Y:S01]  /*3db0*/  MUFU.EX2 R83, R83 ;  /* 0x0000005300537308 */ /* 0x000ea20000000800 */
[----:B0-----:R-:W-:-:S07]  /*3dc0*/  FADD.FTZ R76, R76, 1 ;  /* 0x3f8000004c4c7421 */ /* 0x001fce0000010000 */
[----:B------:R-:W0:Y:S01]  /*3dd0*/  MUFU.EX2 R80, R80 ;  /* 0x0000005000507308 */ /* 0x000e220000000800 */
[----:B-1----:R-:W-:-:S07]  /*3de0*/  FADD.FTZ R81, R81, 1 ;  /* 0x3f80000051517421 */ /* 0x002fce0000010000 */
[----:B------:R2:W1:Y:S08]  /*3df0*/  MUFU.RCP R82, R76 ;  /* 0x0000004c00527308 */ /* 0x0004700000001000 */
[----:B------:R-:W3:Y:S01]  /*3e00*/  MUFU.RCP R81, R81 ;  /* 0x0000005100517308 */ /* 0x000ee20000001000 */
[----:B--2---:R-:W-:Y:S01]  /*3e10*/  FADD.FTZ R76, R83, 1 ;  /* 0x3f800000534c7421 */ /* 0x004fe20000010000 */
[----:B0-----:R-:W-:Y:S01]  /*3e20*/  FADD.FTZ R80, R80, 1 ;  /* 0x3f80000050507421 */ /* 0x001fe20000010000 */
[----:B------:R-:W-:-:S05]  /*3e30*/  MOV R83, UR19 ;  /* 0x0000001300537c02 */ /* 0x000fca0008000f00 */
[----:B------:R-:W0:Y:S01]  /*3e40*/  MUFU.RCP R76, R76 ;  /* 0x0000004c004c7308 */ /* 0x000e220000001000 */
[----:B------:R-:W-:-:S04]  /*3e50*/  IMAD.WIDE.U32 R84, R83, 0x50000, R84 ;  /* 0x0005000053547825 */ /* 0x000fc800078e0054 */
[----:B-1----:R-:W-:Y:S01]  /*3e60*/  FMUL.FTZ R82, R0, R82 ;  /* 0x0000005200527220 */ /* 0x002fe20000410000 */
[----:B------:R-:W-:Y:S01]  /*3e70*/  IADD3 R0, R85, UR9, RZ ;  /* 0x0000000955007c10 */ /* 0x000fe2000fffe0ff */
[----:B------:R-:W-:Y:S01]  /*3e80*/  ULDC.64 UR8, c[0x0][0x210] ;  /* 0x0000840000087ab9 */ /* 0x000fe20000000a00 */
[----:B------:R-:W1:Y:S01]  /*3e90*/  MUFU.RCP R80, R80 ;  /* 0x0000005000507308 */ /* 0x000e620000001000 */
[----:B---3--:R-:W-:Y:S01]  /*3ea0*/  FMUL.FTZ R81, R73, R81 ;  /* 0x0000005149517220 */ /* 0x008fe20000410000 */
[----:B------:R-:W-:-:S04]  /*3eb0*/  IADD3 R73, P1, R72, R84, RZ ;  /* 0x0000005448497210 */ /* 0x000fc80007f3e0ff */
[----:B------:R-:W-:Y:S01]  /*3ec0*/  F2FP.F16.F32.PACK_AB R81, R81, R82 ;  /* 0x000000525151723e */ /* 0x000fe200000000ff */
[----:B0-----:R-:W-:Y:S01]  /*3ed0*/  FMUL.FTZ R76, R74, R76 ;  /* 0x0000004c4a4c7220 */ /* 0x001fe20000410000 */
[----:B------:R-:W-:Y:S02]  /*3ee0*/  IADD3.X R74, RZ, R0, RZ, P1, !PT ;  /* 0x00000000ff4a7210 */ /* 0x000fe40000ffe4ff */
[----:B------:R-:W-:-:S04]  /*3ef0*/  LEA R72, P1, R73, UR8, 0x1 ;  /* 0x0000000849487c11 */ /* 0x000fc8000f8208ff */
[--C-:B------:R-:W-:Y:S01]  /*3f00*/  LEA.HI.X R73, R73, UR9, R74.reuse, 0x1, P1 ;  /* 0x0000000949497c11 */ /* 0x100fe200088f0c4a */
[----:B-1----:R-:W-:Y:S01]  /*3f10*/  FMUL.FTZ R80, R75, R80 ;  /* 0x000000504b507220 */ /* 0x002fe20000410000 */
[----:B------:R-:W-:-:S03]  /*3f20*/  PRMT R74, R81, 0x7632, R74 ;  /* 0x00007632514a7816 */ /* 0x000fc6000000004a */
[----:B------:R-:W-:Y:S01]  /*3f30*/  STG.E.U16 desc[UR16][R72.64], R81 ;  /* 0x0000005148007986 */ /* 0x000fe2000c101510 */
[----:B------:R-:W-:-:S03]  /*3f40*/  F2FP.F16.F32.PACK_AB R76, R80, R76 ;  /* 0x0000004c504c723e */ /* 0x000fc600000000ff */
[----:B------:R0:W-:Y:S01]  /*3f50*/  STG.E.U16 desc[UR16][R72.64+0x2], R74 ;  /* 0x0000024a48007986 */ /* 0x0001e2000c101510 */
[----:B------:R-:W-:-:S03]  /*3f60*/  PRMT R75, R76, 0x7632, R75 ;  /* 0x000076324c4b7816 */ /* 0x000fc6000000004b */
[----:B------:R-:W-:Y:S04]  /*3f70*/  STG.E.U16 desc[UR16][R72.64+0x4], R76 ;  /* 0x0000044c48007986 */ /* 0x000fe8000c101510 */
[----:B------:R1:W-:Y:S01]  /*3f80*/  STG.E.U16 desc[UR16][R72.64+0x6], R75 ;  /* 0x0000064b48007986 */ /* 0x0003e2000c101510 */
[-C--:B0-----:R-:W-:Y:S02]  /*3f90*/  IADD3 R74, P6, R152, R84.reuse, RZ ;  /* 0x00000054984a7210 */ /* 0x081fe40007fde0ff */
[-C--:B-1----:R-:W-:Y:S02]  /*3fa0*/  IADD3 R72, P2, R149, R84.reuse, RZ ;  /* 0x0000005495487210 */ /* 0x082fe40007f5e0ff */
[----:B------:R-:W-:-:S03]  /*3fb0*/  IADD3 R73, P1, R150, R84, RZ ;  /* 0x0000005496497210 */ /* 0x000fc60007f3e0ff */
[----:B------:R0:W-:Y:S04]  /*3fc0*/  STL [R1+0x94], R72 ;  /* 0x0000944801007387 */ /* 0x0001e80000100800 */
[----:B------:R1:W-:Y:S04]  /*3fd0*/  STL [R1+0x90], R73 ;  /* 0x0000904901007387 */ /* 0x0003e80000100800 */
[----:B------:R2:W-:Y:S01]  /*3fe0*/  STL [R1+0x84], R74 ;  /* 0x0000844a01007387 */ /* 0x0005e20000100800 */
[-C--:B0-----:R-:W-:Y:S02]  /*3ff0*/  IADD3 R72, P3, R151, R84.reuse, RZ ;  /* 0x0000005497487210 */ /* 0x081fe40007f7e0ff */
[----:B-1----:R-:W-:-:S03]  /*4000*/  IADD3 R73, P5, R155, R84, RZ ;  /* 0x000000549b497210 */ /* 0x002fc60007fbe0ff */
[----:B------:R0:W-:Y:S01]  /*4010*/  STL [R1+0x8c], R72 ;  /* 0x00008c4801007387 */ /* 0x0001e20000100800 */
[----:B--2---:R-:W-:-:S03]  /*4020*/  IADD3 R74, P4, R156, R84, RZ ;  /* 0x000000549c4a7210 */ /* 0x004fc60007f9e0ff */
[----:B------:R1:W-:Y:S04]  /*4030*/  STL [R1+0x7c], R73 ;  /* 0x00007c4901007387 */ /* 0x0003e80000100800 */
[----:B------:R2:W-:Y:S01]  /*4040*/  STL [R1+0x78], R74 ;  /* 0x0000784a01007387 */ /* 0x0005e20000100800 */
[----:B0-----:R-:W-:Y:S02]  /*4050*/  IADD3.X R72, RZ, R0, RZ, P6, !PT ;  /* 0x00000000ff487210 */ /* 0x001fe400037fe4ff */
[----:B-1----:R-:W-:-:S03]  /*4060*/  IADD3 R73, P6, R157, R84, RZ ;  /* 0x000000549d497210 */ /* 0x002fc60007fde0ff */
[----:B------:R0:W-:Y:S01]  /*4070*/  STL [R1+0xd0], R72 ;  /* 0x0000d04801007387 */ /* 0x0001e20000100800 */
[----:B--2---:R-:W-:-:S03]  /*4080*/  IADD3.X R74, RZ, R0, RZ, P5, !PT ;  /* 0x00000000ff4a7210 */ /* 0x004fc60002ffe4ff */
[----:B------:R1:W-:Y:S04]  /*4090*/  STL [R1+0x70], R73 ;  /* 0x0000704901007387 */ /* 0x0003e80000100800 */
[----:B------:R2:W-:Y:S01]  /*40a0*/  STL [R1+0xcc], R74 ;  /* 0x0000cc4a01007387 */ /* 0x0005e20000100800 */
[----:B0-----:R-:W-:Y:S02]  /*40b0*/  IADD3 R72, P5, R158, R84, RZ ;  /* 0x000000549e487210 */ /* 0x001fe40007fbe0ff */
[----:B-1----:R-:W-:-:S03]  /*40c0*/  IADD3.X R73, RZ, R0, RZ, P4, !PT ;  /* 0x00000000ff497210 */ /* 0x002fc600027fe4ff */
[----:B------:R0:W-:Y:S01]  /*40d0*/  STL [R1+0x6c], R72 ;  /* 0x00006c4801007387 */ /* 0x0001e20000100800 */
[----:B--2---:R-:W-:-:S03]  /*40e0*/  IADD3 R74, P4, R159, R84, RZ ;  /* 0x000000549f4a7210 */ /* 0x004fc60007f9e0ff */
[----:B------:R1:W-:Y:S01]  /*40f0*/  STL [R1+0xc8], R73 ;  /* 0x0000c84901007387 */ /* 0x0003e20000100800 */
[----:B0-----:R-:W-:-:S03]  /*4100*/  IADD3.X R72, RZ, R0, RZ, P6, !PT ;  /* 0x00000000ff487210 */ /* 0x001fc600037fe4ff */
[----:B-1----:R-:W2:Y:S01]  /*4110*/  LDL.LU R73, [R1] ;  /* 0x0000000001497983 */ /* 0x002ea20000300800 */
[----:B------:R-:W-:-:S03]  /*4120*/  IADD3 R75, P6, R160, R84, RZ ;  /* 0x00000054a04b7210 */ /* 0x000fc60007fde0ff */
[----:B------:R-:W-:Y:S04]  /*4130*/  STL [R1+0x68], R74 ;  /* 0x0000684a01007387 */ /* 0x000fe80000100800 */
[----:B------:R0:W-:Y:S04]  /*4140*/  STL [R1+0xc4], R72 ;  /* 0x0000c44801007387 */ /* 0x0001e80000100800 */
[----:B------:R-:W-:Y:S04]  /*4150*/  STL [R1+0x64], R75 ;  /* 0x0000644b01007387 */ /* 0x000fe80000100800 */
[----:B------:R-:W3:Y:S01]  /*4160*/  LDL.LU R82, [R1+0x4] ;  /* 0x0000040001527983 */ /* 0x000ee20000300800 */
[----:B0-----:R-:W-:-:S02]  /*4170*/  IADD3.X R72, RZ, R0, RZ, P5, !PT ;  /* 0x00000000ff487210 */ /* 0x001fc40002ffe4ff */
[----:B------:R-:W-:-:S03]  /*4180*/  IADD3 R74, P5, R161, R84, RZ ;  /* 0x00000054a14a7210 */ /* 0x000fc60007fbe0ff */
[----:B------:R-:W-:Y:S04]  /*4190*/  STL [R1+0xc0], R72 ;  /* 0x0000c04801007387 */ /* 0x000fe80000100800 */
[----:B------:R0:W-:Y:S04]  /*41a0*/  STL [R1+0x60], R74 ;  /* 0x0000604a01007387 */ /* 0x0001e80000100800 */
[----:B0-----:R-:W4:Y:S01]  /*41b0*/  LDL.LU R74, [R1+0x8] ;  /* 0x00000800014a7983 */ /* 0x001f220000300800 */
[----:B------:R-:W-:Y:S02]  /*41c0*/  IADD3.X R72, RZ, R0, RZ, P4, !PT ;  /* 0x00000000ff487210 */ /* 0x000fe400027fe4ff */
[----:B------:R-:W-:-:S03]  /*41d0*/  IADD3 R75, P4, R162, R84, RZ ;  /* 0x00000054a24b7210 */ /* 0x000fc60007f9e0ff */
[----:B------:R0:W-:Y:S04]  /*41e0*/  STL [R1+0xbc], R72 ;  /* 0x0000bc4801007387 */ /* 0x0001e80000100800 */
[----:B------:R1:W-:Y:S01]  /*41f0*/  STL [R1+0x5c], R75 ;  /* 0x00005c4b01007387 */ /* 0x0003e20000100800 */
[----:B0-----:R-:W-:Y:S02]  /*4200*/  IADD3.X R72, RZ, R0, RZ, P6, !PT ;  /* 0x00000000ff487210 */ /* 0x001fe400037fe4ff */
[----:B------:R-:W-:Y:S01]  /*4210*/  IADD3 R76, P6, R163, R84, RZ ;  /* 0x00000054a34c7210 */ /* 0x000fe20007fde0ff */
[----:B-1----:R-:W4:Y:S04]  /*4220*/  LDL.LU R75, [R1+0xc] ;  /* 0x00000c00014b7983 */ /* 0x002f280000300800 */
[----:B------:R0:W-:Y:S04]  /*4230*/  STL [R1+0xb8], R72 ;  /* 0x0000b84801007387 */ /* 0x0001e80000100800 */
[----:B------:R1:W-:Y:S01]  /*4240*/  STL [R1+0x58], R76 ;  /* 0x0000584c01007387 */ /* 0x0003e20000100800 */
[----:B------:R-:W-:-:S03]  /*4250*/  IADD3.X R81, RZ, R0, RZ, P4, !PT ;  /* 0x00000000ff517210 */ /* 0x000fc600027fe4ff */
[----:B------:R-:W4:Y:S01]  /*4260*/  LDL.LU R87, [R1+0x10] ;  /* 0x0000100001577983 */ /* 0x000f220000300800 */
[----:B0-----:R-:W-:Y:S02]  /*4270*/  IADD3.X R72, RZ, R0, RZ, P5, !PT ;  /* 0x00000000ff487210 */ /* 0x001fe40002ffe4ff */
[----:B-1----:R-:W-:-:S03]  /*4280*/  IADD3 R76, P5, R164, R84, RZ ;  /* 0x00000054a44c7210 */ /* 0x002fc60007fbe0ff */
[----:B------:R0:W-:Y:S01]  /*4290*/  STL [R1+0xb4], R72 ;  /* 0x0000b44801007387 */ /* 0x0001e20000100800 */
[----:B------:R-:W-:Y:S02]  /*42a0*/  IADD3 R157, P4, R165, R84, RZ ;  /* 0x00000054a59d7210 */ /* 0x000fe40007f9e0ff */
[-C--:B------:R-:W-:Y:S01]  /*42b0*/  IADD3.X R83, RZ, R0.reuse, RZ, P6, !PT ;  /* 0x00000000ff537210 */ /* 0x080fe200037fe4ff */
[----:B0-----:R-:W4:Y:S04]  /*42c0*/  LDL.LU R72, [R1+0x14] ;  /* 0x0000140001487983 */ /* 0x001f280000300800 */
[----:B------:R0:W-:Y:S04]  /*42d0*/  STL [R1+0x50], R76 ;  /* 0x0000504c01007387 */ /* 0x0001e80000100800 */
[----:B0-----:R-:W4:Y:S04]  /*42e0*/  LDL.LU R76, [R1+0x18] ;  /* 0x00001800014c7983 */ /* 0x001f280000300800 */
[----:B------:R-:W4:Y:S04]  /*42f0*/  LDL.LU R80, [R1+0x1c] ;  /* 0x00001c0001507983 */ /* 0x000f280000300800 */
[----:B------:R0:W-:Y:S04]  /*4300*/  STL [R1+0xb0], R81 ;  /* 0x0000b05101007387 */ /* 0x0001e80000100800 */
[----:B------:R-:W-:Y:S04]  /*4310*/  STL [R1+0x100], R157 ;  /* 0x0001009d01007387 */ /* 0x000fe80000100800 */
[----:B0-----:R-:W4:Y:S04]  /*4320*/  LDL.LU R81, [R1+0x20] ;  /* 0x0000200001517983 */ /* 0x001f280000300800 */
[----:B------:R0:W-:Y:S04]  /*4330*/  STL [R1+0xac], R83 ;  /* 0x0000ac5301007387 */ /* 0x0001e80000100800 */
[----:B------:R-:W4:Y:S01]  /*4340*/  LDL.LU R139, [R1+0x24] ;  /* 0x00002400018b7983 */ /* 0x000f220000300800 */
[----:B0-----:R-:W-:-:S02]  /*4350*/  IADD3.X R83, RZ, R0, RZ, P5, !PT ;  /* 0x00000000ff537210 */ /* 0x001fc40002ffe4ff */
[----:B------:R-:W-:Y:S02]  /*4360*/  IADD3.X R149, RZ, R0, RZ, P4, !PT ;  /* 0x00000000ff957210 */ /* 0x000fe400027fe4ff */
[----:B--2---:R-:W-:-:S05]  /*4370*/  IADD3 R155, P6, R73, R84, RZ ;  /* 0x00000054499b7210 */ /* 0x004fca0007fde0ff */
[----:B------:R-:W-:Y:S04]  /*4380*/  STL [R1+0x104], R155 ;  /* 0x0001049b01007387 */ /* 0x000fe80000100800 */
[----:B------:R-:W2:Y:S04]  /*4390*/  LDL.LU R73, [R1+0x28] ;  /* 0x0000280001497983 */ /* 0x000ea80000300800 */
[----:B------:R0:W-:Y:S01]  /*43a0*/  STL [R1+0xa8], R83 ;  /* 0x0000a85301007387 */ /* 0x0001e20000100800 */
[----:B---3--:R-:W-:-:S03]  /*43b0*/  IADD3 R85, P5, R82, R84, RZ ;  /* 0x0000005452557210 */ /* 0x008fc60007fbe0ff */
[----:B------:R-:W3:Y:S04]  /*43c0*/  LDL.LU R82, [R1+0x2c] ;  /* 0x00002c0001527983 */ /* 0x000ee80000300800 */
[----:B0-----:R-:W3:Y:S04]  /*43d0*/  LDL.LU R83, [R1+0x30] ;  /* 0x0000300001537983 */ /* 0x001ee80000300800 */
[----:B------:R0:W-:Y:S01]  /*43e0*/  STL [R1+0xa4], R149 ;  /* 0x0000a49501007387 */ /* 0x0001e20000100800 */
[----:B----4-:R-:W-:-:S05]  /*43f0*/  IADD3 R74, P4, R74, R84, RZ ;  /* 0x000000544a4a7210 */ /* 0x010fca0007f9e0ff */
[----:B------:R1:W-:Y:S04]  /*4400*/  STL [R1+0x10c], R74 ;  /* 0x00010c4a01007387 */ /* 0x0003e80000100800 */
[----:B0-----:R-:W4:Y:S01]  /*4410*/  LDL.LU R149, [R1+0x34] ;  /* 0x0000340001957983 */ /* 0x001f220000300800 */
[----:B-1----:R-:W-:-:S05]  /*4420*/  IADD3.X R74, RZ, R0, RZ, P6, !PT ;  /* 0x00000000ff4a7210 */ /* 0x002fca00037fe4ff */
[----:B------:R0:W-:Y:S01]  /*4430*/  STL [R1+0xa0], R74 ;  /* 0x0000a04a01007387 */ /* 0x0001e20000100800 */
[----:B------:R-:W-:Y:S02]  /*4440*/  IADD3 R75, P6, R75, R84, RZ ;  /* 0x000000544b4b7210 */ /* 0x000fe40007fde0ff */
[-C--:B------:R-:W-:Y:S02]  /*4450*/  IADD3.X R157, RZ, R0.reuse, RZ, P4, !PT ;  /* 0x00000000ff9d7210 */ /* 0x080fe400027fe4ff */
[----:B0-----:R-:W-:Y:S02]  /*4460*/  IADD3.X R74, RZ, R0, RZ, P5, !PT ;  /* 0x00000000ff4a7210 */ /* 0x001fe40002ffe4ff */
[----:B------:R-:W-:Y:S01]  /*4470*/  IADD3 R87, P5, R87, R84, RZ ;  /* 0x0000005457577210 */ /* 0x000fe20007fbe0ff */
[----:B------:R-:W-:Y:S01]  /*4480*/  STL [R1+0x114], R75 ;  /* 0x0001144b01007387 */ /* 0x000fe20000100800 */
[----:B------:R-:W-:-:S03]  /*4490*/  IADD3.X R155, RZ, R0, RZ, P6, !PT ;  /* 0x00000000ff9b7210 */ /* 0x000fc600037fe4ff */
[----:B------:R-:W-:Y:S04]  /*44a0*/  STL [R1+0x118], R87 ;  /* 0x0001185701007387 */ /* 0x000fe80000100800 */
[----:B------:R0:W-:Y:S04]  /*44b0*/  STL [R1+0x9c], R74 ;  /* 0x00009c4a01007387 */ /* 0x0001e80000100800 */
[----:B------:R-:W-:Y:S01]  /*44c0*/  STL [R1+0x108], R157 ;  /* 0x0001089d01007387 */ /* 0x000fe20000100800 */
[----:B------:R-:W-:Y:S02]  /*44d0*/  IADD3 R72, P4, R72, R84, RZ ;  /* 0x0000005448487210 */ /* 0x000fe40007f9e0ff */
[----:B0-----:R-:W-:-:S03]  /*44e0*/  IADD3.X R74, RZ, R0, RZ, P5, !PT ;  /* 0x00000000ff4a7210 */ /* 0x001fc60002ffe4ff */
[----:B------:R-:W-:Y:S01]  /*44f0*/  STL [R1+0x11c], R72 ;  /* 0x00011c4801007387 */ /* 0x000fe20000100800 */
[----:B------:R-:W-:-:S03]  /*4500*/  FADD.FTZ R114, R114, -R86 ;  /* 0x8000005672727221 */ /* 0x000fc60000010000 */
[----:B------:R0:W-:Y:S01]  /*4510*/  STL [R1+0x110], R155 ;  /* 0x0001109b01007387 */ /* 0x0001e20000100800 */
[--C-:B------:R-:W-:Y:S01]  /*4520*/  FADD.FTZ R2, R2, -R86.reuse ;  /* 0x8000005602027221 */ /* 0x100fe20000010000 */
[-C--:B------:R-:W-:Y:S02]  /*4530*/  IADD3 R76, P6, R76, R84.reuse, RZ ;  /* 0x000000544c4c7210 */ /* 0x080fe40007fde0ff */
[----:B------:R-:W-:Y:S02]  /*4540*/  IADD3 R80, P5, R80, R84, RZ ;  /* 0x0000005450507210 */ /* 0x000fe40007fbe0ff */
[-C--:B0-----:R-:W-:Y:S02]  /*4550*/  IADD3.X R155, RZ, R0.reuse, RZ, P4, !PT ;  /* 0x00000000ff9b7210 */ /* 0x081fe400027fe4ff */
[-C--:B------:R-:W-:Y:S01]  /*4560*/  IADD3.X R87, RZ, R0.reuse, RZ, P5, !PT ;  /* 0x00000000ff577210 */ /* 0x080fe20002ffe4ff */
[----:B------:R0:W-:Y:S01]  /*4570*/  STL [R1+0x120], R76 ;  /* 0x0001204c01007387 */ /* 0x0001e20000100800 */
[----:B------:R-:W-:Y:S01]  /*4580*/  IADD3.X R75, RZ, R0, RZ, P6, !PT ;  /* 0x00000000ff4b7210 */ /* 0x000fe200037fe4ff */
[--C-:B------:R-:W-:Y:S01]  /*4590*/  FADD.FTZ R118, R118, -R86.reuse ;  /* 0x8000005676767221 */ /* 0x100fe20000010000 */
[--C-:B------:R-:W-:Y:S01]  /*45a0*/  FADD.FTZ R104, R104, -R86.reuse ;  /* 0x8000005668687221 */ /* 0x100fe20000010000 */
[----:B------:R1:W-:Y:S01]  /*45b0*/  STL [R1+0x124], R74 ;  /* 0x0001244a01007387 */ /* 0x0003e20000100800 */
[----:B------:R-:W-:Y:S01]  /*45c0*/  FADD.FTZ R46, R46, -R86 ;  /* 0x800000562e2e7221 */ /* 0x000fe20000010000 */
[----:B------:R-:W-:Y:S01]  /*45d0*/  IADD3 R81, P4, R81, R84, RZ ;  /* 0x0000005451517210 */ /* 0x000fe20007f9e0ff */
[C---:B------:R-:W-:Y:S01]  /*45e0*/  FMUL.FTZ R152, R140.reuse, R114 ;  /* 0x000000728c987220 */ /* 0x040fe20000410000 */
[----:B------:R-:W-:-:S02]  /*45f0*/  FMUL.FTZ R2, R140, R2 ;  /* 0x000000028c027220 */ /* 0x000fc40000410000 */
[----:B------:R-:W-:Y:S02]  /*4600*/  IADD3.X R72, RZ, R0, RZ, P4, !PT ;  /* 0x00000000ff487210 */ /* 0x000fe400027fe4ff */
[----:B------:R-:W-:Y:S01]  /*4610*/  IADD3 R139, P6, R139, R84, RZ ;  /* 0x000000548b8b7210 */ /* 0x000fe20007fde0ff */
[----:B------:R-:W-:Y:S01]  /*4620*/  FMUL.FTZ R104, R140, R104 ;  /* 0x000000688c687220 */ /* 0x000fe20000410000 */
[----:B------:R3:W-:Y:S02]  /*4630*/  STL [R1+0x128], R80 ;  /* 0x0001285001007387 */ /* 0x0007e40000100800 */
[----:B0-----:R-:W-:Y:S01]  /*4640*/  IADD3.X R76, RZ, R0, RZ, P6, !PT ;  /* 0x00000000ff4c7210 */ /* 0x001fe200037fe4ff */
        /* <DEDUP_REMOVED lines=11> */
[----:B------:R-:W-:Y:S01]  /*4700*/  FMUL.FTZ R156, R140, R126 ;  /* 0x0000007e8c9c7220 */ /* 0x000fe20000410000 */
        /* <DEDUP_REMOVED lines=19> */
[C---:B------:R-:W-:Y:S01]  /*4840*/  FMUL.FTZ R77, R140.reuse, R77 ;  /* 0x0000004d8c4d7220 */ /* 0x040fe20000410000 */
[C---:B------:R-:W-:Y:S01]  /*4850*/  FMUL.FTZ R92, R140.reuse, R92 ;  /* 0x0000005c8c5c7220 */ /* 0x040fe20000410000 */
[C---:B------:R-:W-:Y:S01]  /*4860*/  FMUL.FTZ R96, R140.reuse, R96 ;  /* 0x000000608c607220 */ /* 0x040fe20000410000 */
[C---:B------:R-:W-:Y:S01]  /*4870*/  FMUL.FTZ R165, R140.reuse, R134 ;  /* 0x000000868ca57220 */ /* 0x040fe20000410000 */
[C---:B------:R-:W-:Y:S01]  /*4880*/  FMUL.FTZ R159, R140.reuse, R26 ;  /* 0x0000001a8c9f7220 */ /* 0x040fe20000410000 */
        /* <DEDUP_REMOVED lines=9> */
[----:B------:R-:W-:Y:S01]  /*4920*/  FMUL.FTZ R163, R140, R10 ;  /* 0x0000000a8ca37220 */ /* 0x000fe20000410000 */
[----:B------:R-:W-:Y:S01]  /*4930*/  FFMA.FTZ R26, R142, R126, R146 ;  /* 0x0000007e8e1a7223 */ /* 0x000fe20000010092 */
[----:B------:R-:W-:Y:S01]  /*4940*/  FADD.FTZ R106, R106, -R86 ;  /* 0x800000566a6a7221 */ /* 0x000fe20000010000 */
[C---:B------:R-:W-:Y:S01]  /*4950*/  FMUL.FTZ R114, R140.reuse, R42 ;  /* 0x0000002a8c727220 */ /* 0x040fe20000410000 */
[----:B------:R-:W-:Y:S01]  /*4960*/  FMUL.FTZ R160, R140, R22 ;  /* 0x000000168ca07220 */ /* 0x000fe20000410000 */
[----:B------:R-:W-:Y:S01]  /*4970*/  FFMA.FTZ R58, R142, R156, R146 ;  /* 0x0000009c8e3a7223 */ /* 0x000fe20000010092 */
[--C-:B------:R-:W-:Y:S01]  /*4980*/  FADD.FTZ R95, R95, -R86.reuse ;  /* 0x800000565f5f7221 */ /* 0x100fe20000010000 */
[----:B------:R-:W-:Y:S01]  /*4990*/  FMUL.FTZ R126, R140, R13 ;  /* 0x0000000d8c7e7220 */ /* 0x000fe20000410000 */
        /* <DEDUP_REMOVED lines=9> */
[--C-:B------:R-:W-:Y:S01]  /*4a30*/  FADD.FTZ R25, R25, -R86.reuse ;  /* 0x8000005619197221 */ /* 0x100fe20000010000 */
[--C-:B------:R-:W-:Y:S01]  /*4a40*/  FADD.FTZ R21, R21, -R86.reuse ;  /* 0x8000005615157221 */ /* 0x100fe20000010000 */
[--C-:B------:R-:W-:Y:S01]  /*4a50*/  FADD.FTZ R17, R17, -R86.reuse ;  /* 0x8000005611117221 */ /* 0x100fe20000010000 */
[--C-:B------:R-:W-:Y:S01]  /*4a60*/  FADD.FTZ R28, R28, -R86.reuse ;  /* 0x800000561c1c7221 */ /* 0x100fe20000010000 */
[C---:B------:R-:W-:Y:S01]  /*4a70*/  FMUL.FTZ R113, R140.reuse, R113 ;  /* 0x000000718c717220 */ /* 0x040fe20000410000 */
[C---:B------:R-:W-:Y:S01]  /*4a80*/  FMUL.FTZ R77, R140.reuse, R65 ;  /* 0x000000418c4d7220 */ /* 0x040fe20000410000 */
[C---:B------:R-:W-:Y:S01]  /*4a90*/  FMUL.FTZ R91, R140.reuse, R91 ;  /* 0x0000005b8c5b7220 */ /* 0x040fe20000410000 */
[----:B------:R-:W-:Y:S01]  /*4aa0*/  FADD.FTZ R51, R51, -R86 ;  /* 0x8000005633337221 */ /* 0x000fe20000010000 */
[----:B------:R-:W-:Y:S01]  /*4ab0*/  FMUL.FTZ R106, R140, R106 ;  /* 0x0000006a8c6a7220 */ /* 0x000fe20000410000 */
[----:B------:R-:W-:Y:S01]  /*4ac0*/  FFMA.FTZ R38, R142, R114, R146 ;  /* 0x000000728e267223 */ /* 0x000fe20000010092 */
[--C-:B------:R-:W-:Y:S01]  /*4ad0*/  FADD.FTZ R137, R137, -R86.reuse ;  /* 0x8000005689897221 */ /* 0x100fe20000010000 */
[----:B------:R-:W-:Y:S01]  /*4ae0*/  FMUL.FTZ R95, R140, R95 ;  /* 0x0000005f8c5f7220 */ /* 0x000fe20000410000 */
[--C-:B------:R-:W-:Y:S01]  /*4af0*/  FADD.FTZ R135, R135, -R86.reuse ;  /* 0x8000005687877221 */ /* 0x100fe20000010000 */
[--C-:B------:R-:W-:Y:S01]  /*4b00*/  FADD.FTZ R67, R67, -R86.reuse ;  /* 0x8000005643437221 */ /* 0x100fe20000010000 */
[--C-:B------:R-:W-:Y:S01]  /*4b10*/  FADD.FTZ R48, R48, -R86.reuse ;  /* 0x8000005630307221 */ /* 0x100fe20000010000 */
[----:B------:R-:W-:Y:S01]  /*4b20*/  FADD.FTZ R35, R35, -R86 ;  /* 0x8000005623237221 */ /* 0x000fe20000010000 */
[C---:B------:R-:W-:Y:S01]  /*4b30*/  FMUL.FTZ R136, R140.reuse, R136 ;  /* 0x000000888c887220 */ /* 0x040fe20000410000 */
[----:B------:R-:W-:Y:S01]  /*4b40*/  FMUL.FTZ R52, R140, R52 ;  /* 0x000000348c347220 */ /* 0x000fe20000410000 */
[C-C-:B------:R-:W-:Y:S01]  /*4b50*/  FFMA.FTZ R22, R142.reuse, R134, R146.reuse ;  /* 0x000000868e167223 */ /* 0x140fe20000010092 */
[C-C-:B------:R-:W-:Y:S01]  /*4b60*/  FFMA.FTZ R42, R142.reuse, R42, R146.reuse ;  /* 0x0000002a8e2a7223 */ /* 0x140fe20000010092 */
[C-C-:B------:R-:W-:Y:S01]  /*4b70*/  FFMA.FTZ R158, R142.reuse, R158, R146.reuse ;  /* 0x0000009e8e9e7223 */ /* 0x140fe20000010092 */
[C-C-:B------:R-:W-:Y:S01]  /*4b80*/  FFMA.FTZ R159, R142.reuse, R159, R146.reuse ;  /* 0x0000009f8e9f7223 */ /* 0x140fe20000010092 */
[C-C-:B------:R-:W-:Y:S01]  /*4b90*/  FFMA.FTZ R162, R142.reuse, R162, R146.reuse ;  /* 0x000000a28ea27223 */ /* 0x140fe20000010092 */
[----:B------:R-:W-:Y:S01]  /*4ba0*/  FFMA.FTZ R163, R142, R163, R146 ;  /* 0x000000a38ea37223 */ /* 0x000fe20000010092 */
        /* <DEDUP_REMOVED lines=9> */
[--C-:B------:R-:W-:Y:S01]  /*4c40*/  FADD.FTZ R43, R43, -R86.reuse ;  /* 0x800000562b2b7221 */ /* 0x100fe20000010000 */
[--C-:B------:R-:W-:Y:S01]  /*4c50*/  FADD.FTZ R15, R15, -R86.reuse ;  /* 0x800000560f0f7221 */ /* 0x100fe20000010000 */
[C---:B------:R-:W-:Y:S01]  /*4c60*/  FMUL.FTZ R137, R140.reuse, R137 ;  /* 0x000000898c897220 */ /* 0x040fe20000410000 */
[C---:B------:R-:W-:Y:S01]  /*4c70*/  FMUL.FTZ R135, R140.reuse, R135 ;  /* 0x000000878c877220 */ /* 0x040fe20000410000 */
[----:B------:R-:W-:Y:S01]  /*4c80*/  FMUL.FTZ R48, R140, R48 ;  /* 0x000000308c307220 */ /* 0x000fe20000410000 */
[----:B------:R-:W-:Y:S01]  /*4c90*/  FFMA.FTZ R136, R144, R136, R147 ;  /* 0x0000008890887223 */ /* 0x000fe20000010093 */
[C---:B------:R-:W-:Y:S01]  /*4ca0*/  FMUL.FTZ R44, R140.reuse, R44 ;  /* 0x0000002c8c2c7220 */ /* 0x040fe20000410000 */
[C---:B------:R-:W-:Y:S01]  /*4cb0*/  FMUL.FTZ R47, R140.reuse, R47 ;  /* 0x0000002f8c2f7220 */ /* 0x040fe20000410000 */
[----:B------:R-:W-:Y:S01]  /*4cc0*/  FMUL.FTZ R43, R140, R43 ;  /* 0x0000002b8c2b7220 */ /* 0x000fe20000410000 */
        /* <DEDUP_REMOVED lines=16> */
[----:B------:R-:W-:Y:S01]  /*4dd0*/  FMUL.FTZ R45, R140, R45 ;  /* 0x0000002d8c2d7220 */ /* 0x000fe20000410000 */
[--C-:B------:R-:W-:Y:S01]  /*4de0*/  FADD.FTZ R56, R56, -R86.reuse ;  /* 0x8000005638387221 */ /* 0x100fe20000010000 */
[--C-:B------:R-:W-:Y:S01]  /*4df0*/  FADD.FTZ R109, R109, -R86.reuse ;  /* 0x800000566d6d7221 */ /* 0x100fe20000010000 */
[--C-:B------:R-:W-:Y:S01]  /*4e00*/  FADD.FTZ R41, R41, -R86.reuse ;  /* 0x8000005629297221 */ /* 0x100fe20000010000 */
[--C-:B------:R-:W-:Y:S01]  /*4e10*/  FADD.FTZ R9, R9, -R86.reuse ;  /* 0x8000005609097221 */ /* 0x100fe20000010000 */
[--C-:B------:R-:W-:Y:S01]  /*4e20*/  FADD.FTZ R5, R5, -R86.reuse ;  /* 0x8000005605057221 */ /* 0x100fe20000010000 */
[C---:B------:R-:W-:Y:S01]  /*4e30*/  FMUL.FTZ R103, R140.reuse, R103 ;  /* 0x000000678c677220 */ /* 0x040fe20000410000 */
[--C-:B------:R-:W-:Y:S01]  /*4e40*/  FADD.FTZ R55, R55, -R86.reuse ;  /* 0x8000005637377221 */ /* 0x100fe20000010000 */
[----:B------:R-:W-:Y:S01]  /*4e50*/  FADD.FTZ R93, R93, -R86 ;  /* 0x800000565d5d7221 */ /* 0x000fe20000010000 */
[C---:B------:R-:W-:Y:S01]  /*4e60*/  FMUL.FTZ R133, R140.reuse, R133 ;  /* 0x000000858c857220 */ /* 0x040fe20000410000 */
[C---:B------:R-:W-:Y:S01]  /*4e70*/  FMUL.FTZ R53, R140.reuse, R53 ;  /* 0x000000358c357220 */ /* 0x040fe20000410000 */
[C---:B------:R-:W-:Y:S01]  /*4e80*/  FMUL.FTZ R129, R140.reuse, R129 ;  /* 0x000000818c817220 */ /* 0x040fe20000410000 */
[C---:B------:R-:W-:Y:S01]  /*4e90*/  FMUL.FTZ R125, R140.reuse, R125 ;  /* 0x0000007d8c7d7220 */ /* 0x040fe20000410000 */
[C---:B------:R-:W-:Y:S01]  /*4ea0*/  FMUL.FTZ R121, R140.reuse, R121 ;  /* 0x000000798c797220 */ /* 0x040fe20000410000 */
[----:B------:R-:W-:Y:S01]  /*4eb0*/  FMUL.FTZ R117, R140, R117 ;  /* 0x000000758c757220 */ /* 0x000fe20000410000 */
[----:B--2---:R-:W-:-:S04]  /*4ec0*/  IADD3 R73, P5, R73, R84, RZ ;  /* 0x0000005449497210 */ /* 0x004fc80007fbe0ff */
[----:B-1----:R-:W-:Y:S02]  /*4ed0*/  IADD3.X R74, RZ, R0, RZ, P5, !PT ;  /* 0x00000000ff4a7210 */ /* 0x002fe40002ffe4ff */
[----:B------:R-:W-:Y:S01]  /*4ee0*/  IADD3 R151, P5, R153, R84, RZ ;  /* 0x0000005499977210 */ /* 0x000fe20007fbe0ff */
[----:B------:R-:W-:Y:S01]  /*4ef0*/  FMUL.FTZ R153, R140, R118 ;  /* 0x000000768c997220 */ /* 0x000fe20000410000 */
[----:B---3--:R-:W-:Y:S01]  /*4f00*/  IADD3 R82, P4, R82, R84, RZ ;  /* 0x0000005452527210 */ /* 0x008fe20007f9e0ff */
[----:B------:R-:W-:Y:S01]  /*4f10*/  FMUL.FTZ R118, R140, R46 ;  /* 0x0000002e8c767220 */ /* 0x000fe20000410000 */
[C-C-:B------:R-:W-:Y:S01]  /*4f20*/  FFMA.FTZ R46, R142.reuse, R152, R146.reuse ;  /* 0x000000988e2e7223 */ /* 0x140fe20000010092 */
[C-C-:B------:R-:W-:Y:S01]  /*4f30*/  FFMA.FTZ R152, R142.reuse, R2, R146.reuse ;  /* 0x000000028e987223 */ /* 0x140fe20000010092 */
[----:B------:R-:W-:Y:S02]  /*4f40*/  IADD3.X R80, RZ, R0, RZ, P4, !PT ;  /* 0x00000000ff507210 */ /* 0x000fe400027fe4ff */
[----:B------:R-:W-:Y:S01]  /*4f50*/  IADD3 R83, P6, R83, R84, RZ ;  /* 0x0000005453537210 */ /* 0x000fe20007fde0ff */
[----:B------:R-:W-:Y:S01]  /*4f60*/  FFMA.FTZ R2, R142, R104, R146 ;  /* 0x000000688e027223 */ /* 0x000fe20000010092 */
[----:B------:R-:W-:-:S02]  /*4f70*/  IADD3 R150, P4, R154, R84, RZ ;  /* 0x000000549a967210 */ /* 0x000fc40007f9e0ff */
[----:B------:R-:W-:Y:S01]  /*4f80*/  IADD3.X R157, RZ, R0, RZ, P6, !PT ;  /* 0x00000000ff9d7210 */ /* 0x000fe200037fe4ff */
[----:B------:R0:W-:Y:S04]  /*4f90*/  STL [R1+0x88], R151 ;  /* 0x0000889701007387 */ /* 0x0001e80000100800 */
[----:B------:R1:W-:Y:S01]  /*4fa0*/  STL [R1+0x80], R150 ;  /* 0x0000809601007387 */ /* 0x0003e20000100800 */
[----:B------:R-:W-:-:S03]  /*4fb0*/  FMUL.FTZ R154, R140, R122 ;  /* 0x0000007a8c9a7220 */ /* 0x000fc60000410000 */
[----:B------:R2:W-:Y:S01]  /*4fc0*/  STL [R1+0x98], R2 ;  /* 0x0000980201007387 */ /* 0x0005e20000100800 */
[C---:B------:R-:W-:Y:S01]  /*4fd0*/  FMUL.FTZ R122, R140.reuse, R50 ;  /* 0x000000328c7a7220 */ /* 0x040fe20000410000 */
[C---:B0-----:R-:W-:Y:S01]  /*4fe0*/  FMUL.FTZ R151, R140.reuse, R110 ;  /* 0x0000006e8c977220 */ /* 0x041fe20000410000 */
[C---:B-1----:R-:W-:Y:S01]  /*4ff0*/  FMUL.FTZ R150, R140.reuse, R70 ;  /* 0x000000468c967220 */ /* 0x042fe20000410000 */
[----:B----4-:R-:W-:Y:S01]  /*5000*/  IADD3 R84, P6, R149, R84, RZ ;  /* 0x0000005495547210 */ /* 0x010fe20007fde0ff */
[C---:B------:R-:W-:Y:S01]  /*5010*/  FMUL.FTZ R149, R140.reuse, R138 ;  /* 0x0000008a8c957220 */ /* 0x040fe20000410000 */
[C---:B------:R-:W-:Y:S01]  /*5020*/  FMUL.FTZ R138, R140.reuse, R62 ;  /* 0x0000003e8c8a7220 */ /* 0x040fe20000410000 */
[----:B--2---:R-:W-:Y:S01]  /*5030*/  FMUL.FTZ R2, R140, R69 ;  /* 0x000000458c027220 */ /* 0x004fe20000410000 */
[--C-:B------:R-:W-:Y:S02]  /*5040*/  FFMA.FTZ R10, R142, R150, R146.reuse ;  /* 0x000000968e0a7223 */ /* 0x100fe40000010092 */
[----:B------:R-:W-:Y:S01]  /*5050*/  MOV R70, R149 ;  /* 0x0000009500467202 */ /* 0x000fe20000000f00 */
[----:B------:R-:W-:Y:S01]  /*5060*/  FMUL.FTZ R149, R140, R66 ;  /* 0x000000428c957220 */ /* 0x000fe20000410000 */
[--C-:B------:R-:W-:Y:S01]  /*5070*/  FFMA.FTZ R18, R142, R138, R146.reuse ;  /* 0x0000008a8e127223 */ /* 0x100fe20000010092 */
[----:B------:R-:W-:Y:S01]  /*5080*/  FMUL.FTZ R110, R140, R34 ;  /* 0x000000228c6e7220 */ /* 0x000fe20000410000 */
[C-C-:B------:R-:W-:Y:S01]  /*5090*/  FFMA.FTZ R150, R142.reuse, R92, R146.reuse ;  /* 0x0000005c8e967223 */ /* 0x140fe20000010092 */
[--C-:B------:R-:W-:Y:S01]  /*50a0*/  FFMA.FTZ R138, R142, R96, R146.reuse ;  /* 0x000000608e8a7223 */ /* 0x100fe20000010092 */
[C-C-:B------:R-:W-:Y:S01]  /*50b0*/  FFMA.FTZ R13, R141.reuse, R2, R143.reuse ;  /* 0x000000028d0d7223 */ /* 0x140fe2000001008f */
[C---:B------:R-:W-:Y:S01]  /*50c0*/  FMUL.FTZ R92, R140.reuse, R61 ;  /* 0x0000003d8c5c7220 */ /* 0x040fe20000410000 */
[----:B------:R-:W-:Y:S01]  /*50d0*/  FMUL.FTZ R96, R140, R57 ;  /* 0x000000398c607220 */ /* 0x000fe20000410000 */
[C-C-:B------:R-:W-:Y:S01]  /*50e0*/  FFMA.FTZ R2, R141.reuse, R99, R143.reuse ;  /* 0x000000638d027223 */ /* 0x140fe2000001008f */
[C-C-:B------:R-:W-:Y:S01]  /*50f0*/  FFMA.FTZ R62, R142.reuse, R130, R146.reuse ;  /* 0x000000828e3e7223 */ /* 0x140fe20000010092 */
[----:B------:R-:W-:Y:S01]  /*5100*/  FFMA.FTZ R50, R142, R153, R146 ;  /* 0x000000998e327223 */ /* 0x000fe20000010092 */
[----:B------:R-:W-:Y:S01]  /*5110*/  FADD.FTZ R99, R94, -R86 ;  /* 0x800000565e637221 */ /* 0x000fe20000010000 */
[C-C-:B------:R-:W-:Y:S01]  /*5120*/  FFMA.FTZ R66, R142.reuse, R165, R146.reuse ;  /* 0x000000a58e427223 */ /* 0x140fe20000010092 */
[----:B------:R-:W-:Y:S01]  /*5130*/  MOV R130, R157 ;  /* 0x0000009d00827202 */ /* 0x000fe20000000f00 */
[C-C-:B------:R-:W-:Y:S01]  /*5140*/  FFMA.FTZ R14, R142.reuse, R149, R146.reuse ;  /* 0x000000958e0e7223 */ /* 0x140fe20000010092 */
[C-C-:B------:R-:W-:Y:S01]  /*5150*/  FFMA.FTZ R30, R142.reuse, R122, R146.reuse ;  /* 0x0000007a8e1e7223 */ /* 0x140fe20000010092 */
[C-C-:B------:R-:W-:Y:S01]  /*5160*/  FFMA.FTZ R34, R142.reuse, R118, R146.reuse ;  /* 0x000000768e227223 */ /* 0x140fe20000010092 */
[--C-:B------:R-:W-:Y:S01]  /*5170*/  FFMA.FTZ R153, R142, R160, R146.reuse ;  /* 0x000000a08e997223 */ /* 0x100fe20000010092 */
[----:B------:R-:W-:Y:S01]  /*5180*/  FMUL.FTZ R94, R140, R31 ;  /* 0x0000001f8c5e7220 */ /* 0x000fe20000410000 */
        /* <DEDUP_REMOVED lines=15> */
[----:B------:R-:W-:Y:S01]  /*5280*/  MOV R113, R150 ;  /* 0x0000009600717202 */ /* 0x000fe20000000f00 */
[--C-:B------:R-:W-:Y:S01]  /*5290*/  FFMA.FTZ R77, R141, R106, R143.reuse ;  /* 0x0000006a8d4d7223 */ /* 0x100fe2000001008f */
[--C-:B------:R-:W-:Y:S01]  /*52a0*/  FADD.FTZ R91, R7, -R86.reuse ;  /* 0x80000056075b7221 */ /* 0x100fe20000010000 */
[--C-:B------:R-:W-:Y:S01]  /*52b0*/  FADD.FTZ R92, R3, -R86.reuse ;  /* 0x80000056035c7221 */ /* 0x100fe20000010000 */
[--C-:B------:R-:W-:Y:S01]  /*52c0*/  FADD.FTZ R96, R90, -R86.reuse ;  /* 0x800000565a607221 */ /* 0x100fe20000010000 */
[----:B------:R-:W-:Y:S01]  /*52d0*/  FFMA.FTZ R150, R141, R95, R143 ;  /* 0x0000005f8d967223 */ /* 0x000fe2000001008f */
[--C-:B------:R-:W-:Y:S01]  /*52e0*/  FADD.FTZ R106, R89, -R86.reuse ;  /* 0x80000056596a7221 */ /* 0x100fe20000010000 */
[C---:B------:R-:W-:Y:S01]  /*52f0*/  FMUL.FTZ R3, R140.reuse, R67 ;  /* 0x000000438c037220 */ /* 0x040fe20000410000 */
[----:B------:R-:W-:Y:S01]  /*5300*/  FMUL.FTZ R90, R140, R35 ;  /* 0x000000238c5a7220 */ /* 0x000fe20000410000 */
[--C-:B------:R-:W-:Y:S01]  /*5310*/  FFMA.FTZ R28, R144, R52, R147.reuse ;  /* 0x00000034901c7223 */ /* 0x100fe20000010093 */
[----:B------:R-:W-:Y:S01]  /*5320*/  FADD.FTZ R95, R79, -R86 ;  /* 0x800000564f5f7221 */ /* 0x000fe20000010000 */
[C---:B------:R-:W-:Y:S01]  /*5330*/  FMUL.FTZ R89, R140.reuse, R39 ;  /* 0x000000278c597220 */ /* 0x040fe20000410000 */
[----:B------:R-:W-:Y:S01]  /*5340*/  FMUL.FTZ R35, R140, R32 ;  /* 0x000000208c237220 */ /* 0x000fe20000410000 */
[----:B------:R-:W-:Y:S01]  /*5350*/  FFMA.FTZ R52, R144, R31, R147 ;  /* 0x0000001f90347223 */ /* 0x000fe20000010093 */
[C---:B------:R-:W-:Y:S01]  /*5360*/  FMUL.FTZ R79, R140.reuse, R127 ;  /* 0x0000007f8c4f7220 */ /* 0x040fe20000410000 */
[C---:B------:R-:W-:Y:S01]  /*5370*/  FMUL.FTZ R7, R140.reuse, R111 ;  /* 0x0000006f8c077220 */ /* 0x040fe20000410000 */
[C---:B------:R-:W-:Y:S01]  /*5380*/  FMUL.FTZ R39, R140.reuse, R36 ;  /* 0x000000248c277220 */ /* 0x040fe20000410000 */
[C-C-:B------:R-:W-:Y:S01]  /*5390*/  FFMA.FTZ R31, R145.reuse, R51, R148.reuse ;  /* 0x00000033911f7223 */ /* 0x140fe20000010094 */
[----:B------:R-:W-:Y:S01]  /*53a0*/  MOV R111, R113 ;  /* 0x00000071006f7202 */ /* 0x000fe20000000f00 */
[C---:B------:R-:W-:Y:S01]  /*53b0*/  FMUL.FTZ R127, R140.reuse, R15 ;  /* 0x0000000f8c7f7220 */ /* 0x040fe20000410000 */
[----:B------:R-:W-:Y:S01]  /*53c0*/  FMUL.FTZ R91, R140, R91 ;  /* 0x0000005b8c5b7220 */ /* 0x000fe20000410000 */
[--C-:B------:R-:W-:Y:S01]  /*53d0*/  FFMA.FTZ R51, R145, R94, R148.reuse ;  /* 0x0000005e91337223 */ /* 0x100fe20000010094 */
[----:B------:R-:W-:Y:S01]  /*53e0*/  FFMA.FTZ R154, R141, R137, R143 ;  /* 0x000000898d9a7223 */ /* 0x000fe2000001008f */
[--C-:B------:R-:W-:Y:S01]  /*53f0*/  FFMA.FTZ R32, R144, R48, R147.reuse ;  /* 0x0000003090207223 */ /* 0x100fe20000010093 */
[C-C-:B------:R-:W-:Y:S01]  /*5400*/  FFMA.FTZ R113, R145.reuse, R135, R148.reuse ;  /* 0x0000008791717223 */ /* 0x140fe20000010094 */
[C-C-:B------:R-:W-:Y:S01]  /*5410*/  FFMA.FTZ R15, R145.reuse, R3, R148.reuse ;  /* 0x00000003910f7223 */ /* 0x140fe20000010094 */
[----:B------:R-:W-:Y:S01]  /*5420*/  FMUL.FTZ R94, R136, -1.4426950216293334961 ;  /* 0xbfb8aa3b885e7820 */ /* 0x000fe20000410000 */
[C-C-:B------:R-:W-:Y:S01]  /*5430*/  FFMA.FTZ R36, R144.reuse, R44, R147.reuse ;  /* 0x0000002c90247223 */ /* 0x140fe20000010093 */
[--C-:B------:R-:W-:Y:S01]  /*5440*/  FFMA.FTZ R48, R144, R35, R147.reuse ;  /* 0x0000002390307223 */ /* 0x100fe20000010093 */
[----:B------:R-:W-:Y:S01]  /*5450*/  FMUL.FTZ R3, R70, -1.4426950216293334961 ;  /* 0xbfb8aa3b46037820 */ /* 0x000fe20000410000 */
[----:B------:R-:W-:Y:S01]  /*5460*/  FFMA.FTZ R44, R144, R39, R147 ;  /* 0x00000027902c7223 */ /* 0x000fe20000010093 */
[C-C-:B------:R-:W-:Y:S01]  /*5470*/  FFMA.FTZ R35, R145.reuse, R47, R148.reuse ;  /* 0x0000002f91237223 */ /* 0x140fe20000010094 */
[C-C-:B------:R-:W-:Y:S01]  /*5480*/  FFMA.FTZ R39, R145.reuse, R43, R148.reuse ;  /* 0x0000002b91277223 */ /* 0x140fe20000010094 */
[C-C-:B------:R-:W-:Y:S01]  /*5490*/  FFMA.FTZ R47, R145.reuse, R90, R148.reuse ;  /* 0x0000005a912f7223 */ /* 0x140fe20000010094 */
[C-C-:B------:R-:W-:Y:S01]  /*54a0*/  FFMA.FTZ R135, R145.reuse, R91, R148.reuse ;  /* 0x0000005b91877223 */ /* 0x140fe20000010094 */
[----:B------:R-:W-:Y:S01]  /*54b0*/  FFMA.FTZ R43, R145, R89, R148 ;  /* 0x00000059912b7223 */ /* 0x000fe20000010094 */
[----:B------:R-:W-:Y:S01]  /*54c0*/  FMUL.FTZ R90, R154, -1.4426950216293334961 ;  /* 0xbfb8aa3b9a5a7820 */ /* 0x000fe20000410000 */
[----:B------:R-:W-:Y:S01]  /*54d0*/  FMUL.FTZ R91, R113, -1.4426950216293334961 ;  /* 0xbfb8aa3b715b7820 */ /* 0x000fe20000410000 */
[----:B------:R-:W0:Y:S01]  /*54e0*/  MUFU.EX2 R89, R3 ;  /* 0x0000000300597308 */ /* 0x000e220000000800 */
[C---:B------:R-:W-:Y:S01]  /*54f0*/  FMUL.FTZ R100, R140.reuse, R37 ;  /* 0x000000258c647220 */ /* 0x040fe20000410000 */
[----:B------:R-:W-:Y:S01]  /*5500*/  FMUL.FTZ R104, R140, R33 ;  /* 0x000000218c687220 */ /* 0x000fe20000410000 */
[----:B------:R-:W-:-:S05]  /*5510*/  FFMA.FTZ R142, R141, R78, R143 ;  /* 0x0000004e8d8e7223 */ /* 0x000fca000001008f */
[----:B------:R-:W1:Y:S01]  /*5520*/  MUFU.EX2 R94, R94 ;  /* 0x0000005e005e7308 */ /* 0x000e620000000800 */
[----:B------:R-:W-:Y:S01]  /*5530*/  FADD.FTZ R78, R11, -R86 ;  /* 0x800000560b4e7221 */ /* 0x000fe20000010000 */
[C---:B------:R-:W-:Y:S01]  /*5540*/  FMUL.FTZ R11, R140.reuse, R107 ;  /* 0x0000006b8c0b7220 */ /* 0x040fe20000410000 */
[----:B------:R-:W-:Y:S01]  /*5550*/  MOV R151, R130 ;  /* 0x0000008200977202 */ /* 0x000fe20000000f00 */
[----:B------:R-:W-:Y:S01]  /*5560*/  FMUL.FTZ R110, R140, R29 ;  /* 0x0000001d8c6e7220 */ /* 0x000fe20000410000 */
[----:B------:R-:W-:-:S03]  /*5570*/  FFMA.FTZ R33, R141, R49, R143 ;  /* 0x000000318d217223 */ /* 0x000fc6000001008f */
[----:B------:R-:W-:Y:S01]  /*5580*/  MUFU.EX2 R90, R90 ;  /* 0x0000005a005a7308 */ /* 0x000fe20000000800 */
[----:B------:R-:W-:Y:S01]  /*5590*/  FFMA.FTZ R37, R141, R45, R143 ;  /* 0x0000002d8d257223 */ /* 0x000fe2000001008f */
[----:B------:R-:W-:Y:S01]  /*55a0*/  FADD.FTZ R27, R27, -R86 ;  /* 0x800000561b1b7221 */ /* 0x000fe20000010000 */
[C---:B------:R-:W-:Y:S01]  /*55b0*/  FMUL.FTZ R107, R140.reuse, R56 ;  /* 0x000000388c6b7220 */ /* 0x040fe20000410000 */
[----:B------:R-:W-:-:S04]  /*55c0*/  FMUL.FTZ R109, R140, R109 ;  /* 0x0000006d8c6d7220 */ /* 0x000fc80000410000 */
[----:B------:R-:W2:Y:S01]  /*55d0*/  MUFU.EX2 R91, R91 ;  /* 0x0000005b005b7308 */ /* 0x000ea20000000800 */
[C---:B------:R-:W-:Y:S01]  /*55e0*/  FMUL.FTZ R41, R140.reuse, R41 ;  /* 0x000000298c297220 */ /* 0x040fe20000410000 */
[C---:B------:R-:W-:Y:S01]  /*55f0*/  FMUL.FTZ R130, R140.reuse, R9 ;  /* 0x000000098c827220 */ /* 0x040fe20000410000 */
[C---:B------:R-:W-:Y:S01]  /*5600*/  FMUL.FTZ R134, R140.reuse, R5 ;  /* 0x000000058c867220 */ /* 0x040fe20000410000 */
[C-C-:B------:R-:W-:Y:S01]  /*5610*/  FFMA.FTZ R45, R141.reuse, R100, R143.reuse ;  /* 0x000000648d2d7223 */ /* 0x140fe2000001008f */
[C-C-:B------:R-:W-:Y:S01]  /*5620*/  FFMA.FTZ R49, R141.reuse, R104, R143.reuse ;  /* 0x000000688d317223 */ /* 0x140fe2000001008f */
[--C-:B------:R-:W-:Y:S01]  /*5630*/  FFMA.FTZ R161, R141, R103, R143.reuse ;  /* 0x000000678da17223 */ /* 0x100fe2000001008f */
        /* <DEDUP_REMOVED lines=34> */
[C-C-:B------:R-:W-:Y:S01]  /*5860*/  FFMA.FTZ R69, R141.reuse, R133, R143.reuse ;  /* 0x000000858d457223 */ /* 0x140fe2000001008f */
[C-C-:B------:R-:W-:Y:S01]  /*5870*/  FFMA.FTZ R29, R141.reuse, R53, R143.reuse ;  /* 0x000000358d1d7223 */ /* 0x140fe2000001008f */
[C---:B------:R-:W-:Y:S01]  /*5880*/  FMUL.FTZ R92, R140.reuse, R92 ;  /* 0x0000005c8c5c7220 */ /* 0x040fe20000410000 */
[C-C-:B------:R-:W-:Y:S01]  /*5890*/  FFMA.FTZ R65, R141.reuse, R129, R143.reuse ;  /* 0x000000818d417223 */ /* 0x140fe2000001008f */
[C-C-:B------:R-:W-:Y:S01]  /*58a0*/  FFMA.FTZ R61, R141.reuse, R125, R143.reuse ;  /* 0x0000007d8d3d7223 */ /* 0x140fe2000001008f */
[C-C-:B------:R-:W-:Y:S01]  /*58b0*/  FFMA.FTZ R57, R141.reuse, R121, R143.reuse ;  /* 0x000000798d397223 */ /* 0x140fe2000001008f */
[C-C-:B------:R-:W-:Y:S01]  /*58c0*/  FFMA.FTZ R5, R141.reuse, R117, R143.reuse ;  /* 0x000000758d057223 */ /* 0x140fe2000001008f */
[C-C-:B------:R-:W-:Y:S01]  /*58d0*/  FFMA.FTZ R53, R141.reuse, R110, R143.reuse ;  /* 0x0000006e8d357223 */ /* 0x140fe2000001008f */
[----:B------:R3:W-:Y:S01]  /*58e0*/  STL [R1+0x74], R77 ;  /* 0x0000744d01007387 */ /* 0x0007e20000100800 */
[C---:B------:R-:W-:Y:S01]  /*58f0*/  FMUL.FTZ R97, R140.reuse, R27 ;  /* 0x0000001b8c617220 */ /* 0x040fe20000410000 */
        /* <DEDUP_REMOVED lines=8> */
[C---:B---3--:R-:W-:Y:S01]  /*5980*/  FMUL.FTZ R77, R140.reuse, R123 ;  /* 0x0000007b8c4d7220 */ /* 0x048fe20000410000 */
[----:B------:R-:W-:Y:S01]  /*5990*/  MOV R110, R138 ;  /* 0x0000008a006e7202 */ /* 0x000fe20000000f00 */
[C---:B------:R-:W-:Y:S01]  /*59a0*/  FMUL.FTZ R86, R140.reuse, R63 ;  /* 0x0000003f8c567220 */ /* 0x040fe20000410000 */
        /* <DEDUP_REMOVED lines=37> */
[--C-:B------:R-:W-:Y:S01]  /*5c00*/  FFMA.FTZ R140, R145, R92, R148.reuse ;  /* 0x0000005c918c7223 */ /* 0x100fe20000010094 */
[----:B------:R-:W-:Y:S01]  /*5c10*/  FMUL.FTZ R93, R69, -1.4426950216293334961 ;  /* 0xbfb8aa3b455d7820 */ /* 0x000fe20000410000 */
[----:B------:R-:W-:Y:S01]  /*5c20*/  FMUL.FTZ R92, R66, -1.4426950216293334961 ;  /* 0xbfb8aa3b425c7820 */ /* 0x000fe20000410000 */
[----:B0-----:R-:W-:Y:S01]  /*5c30*/  FADD.FTZ R89, R89, 1 ;  /* 0x3f80000059597421 */ /* 0x001fe20000010000 */
[----:B-1----:R-:W-:Y:S01]  /*5c40*/  FADD.FTZ R94, R94, 1 ;  /* 0x3f8000005e5e7421 */ /* 0x002fe20000010000 */
[C-C-:B------:R-:W-:Y:S01]  /*5c50*/  FFMA.FTZ R88, R144.reuse, R132, R147.reuse ;  /* 0x0000008490587223 */ /* 0x140fe20000010093 */
[C-C-:B------:R-:W-:Y:S01]  /*5c60*/  FFMA.FTZ R20, R144.reuse, R63, R147.reuse ;  /* 0x0000003f90147223 */ /* 0x140fe20000010093 */
[----:B------:R-:W-:Y:S01]  /*5c70*/  FFMA.FTZ R63, R145, R115, R148 ;  /* 0x00000073913f7223 */ /* 0x000fe20000010094 */
[----:B------:R-:W-:Y:S01]  /*5c80*/  FFMA.FTZ R4, R144, R112, R147 ;  /* 0x0000007090047223 */ /* 0x000fe20000010093 */
[----:B------:R-:W0:Y:S01]  /*5c90*/  MUFU.EX2 R93, R93 ;  /* 0x0000005d005d7308 */ /* 0x000e220000000800 */
[----:B--2---:R-:W-:-:S07]  /*5ca0*/  FADD.FTZ R91, R91, 1 ;  /* 0x3f8000005b5b7421 */ /* 0x004fce0000010000 */
[----:B------:R1:W2:Y:S08]  /*5cb0*/  MUFU.RCP R115, R89 ;  /* 0x0000005900737308 */ /* 0x0002b00000001000 */
[----:B------:R-:W3:Y:S01]  /*5cc0*/  MUFU.EX2 R92, R92 ;  /* 0x0000005c005c7308 */ /* 0x000ee20000000800 */
[----:B-1----:R-:W-:-:S07]  /*5cd0*/  FADD.FTZ R89, R90, 1 ;  /* 0x3f8000005a597421 */ /* 0x002fce0000010000 */
[----:B------:R1:W-:Y:S02]  /*5ce0*/  MUFU.RCP R112, R94 ;  /* 0x0000005e00707308 */ /* 0x0003e40000001000 */
[----:B-1----:R-:W-:-:S06]  /*5cf0*/  FMUL.FTZ R94, R88, -1.4426950216293334961 ;  /* 0xbfb8aa3b585e7820 */ /* 0x002fcc0000410000 */
[----:B------:R-:W1:Y:S08]  /*5d00*/  MUFU.RCP R89, R89 ;  /* 0x0000005900597308 */ /* 0x000e700000001000 */
[----:B------:R-:W4:Y:S01]  /*5d10*/  MUFU.RCP R91, R91 ;  /* 0x0000005b005b7308 */ /* 0x000f220000001000 */
[----:B------:R-:W-:-:S07]  /*5d20*/  FFMA.FTZ R96, R145, R131, R148 ;  /* 0x0000008391607223 */ /* 0x000fce0000010094 */
[----:B------:R-:W4:Y:S01]  /*5d30*/  MUFU.EX2 R94, R94 ;  /* 0x0000005e005e7308 */ /* 0x000f220000000800 */
[----:B0-----:R-:W-:Y:S01]  /*5d40*/  FADD.FTZ R93, R93, 1 ;  /* 0x3f8000005d5d7421 */ /* 0x001fe20000010000 */
[----:B--2---:R-:W-:Y:S01]  /*5d50*/  FMUL.FTZ R115, R70, R115 ;  /* 0x0000007346737220 */ /* 0x004fe20000410000 */
[----:B---3--:R-:W-:Y:S01]  /*5d60*/  FADD.FTZ R92, R92, 1 ;  /* 0x3f8000005c5c7421 */ /* 0x008fe20000010000 */
[----:B------:R-:W-:Y:S01]  /*5d70*/  MOV R141, R160 ;  /* 0x000000a0008d7202 */ /* 0x000fe20000000f00 */
[--C-:B------:R-:W-:Y:S01]  /*5d80*/  FFMA.FTZ R12, R144, R68, R147.reuse ;  /* 0x00000044900c7223 */ /* 0x100fe20000010093 */
[----:B------:R-:W-:Y:S01]  /*5d90*/  MOV R109, R151 ;  /* 0x00000097006d7202 */ /* 0x000fe20000000f00 */
[----:B------:R-:W-:Y:S01]  /*5da0*/  FMUL.FTZ R70, R96, -1.4426950216293334961 ;  /* 0xbfb8aa3b60467820 */ /* 0x000fe20000410000 */
        /* <DEDUP_REMOVED lines=20> */
[----:B------:R-:W-:Y:S01]  /*5ef0*/  FFMA.FTZ R144, R145, R95, R148 ;  /* 0x0000005f91907223 */ /* 0x000fe20000010094 */
[----:B------:R-:W-:Y:S01]  /*5f00*/  MUFU.RCP R93, R93 ;  /* 0x0000005d005d7308 */ /* 0x000fe20000001000 */
[----:B-1----:R-:W-:Y:S01]  /*5f10*/  FMUL.FTZ R154, R154, R89 ;  /* 0x000000599a9a7220 */ /* 0x002fe20000410000 */
[----:B------:R-:W-:Y:S01]  /*5f20*/  FMUL.FTZ R90, R65, -1.4426950216293334961 ;  /* 0xbfb8aa3b415a7820 */ /* 0x000fe20000410000 */
[----:B----4-:R-:W-:Y:S01]  /*5f30*/  FMUL.FTZ R113, R113, R91 ;  /* 0x0000005b71717220 */ /* 0x010fe20000410000 */
[----:B------:R-:W-:Y:S01]  /*5f40*/  FMUL.FTZ R89, R62, -1.4426950216293334961 ;  /* 0xbfb8aa3b3e597820 */ /* 0x000fe20000410000 */
[----:B------:R-:W-:-:S03]  /*5f50*/  FMUL.FTZ R91, R78, -1.4426950216293334961 ;  /* 0xbfb8aa3b4e5b7820 */ /* 0x000fc60000410000 */
[----:B------:R0:W1:Y:S08]  /*5f60*/  MUFU.RCP R95, R92 ;  /* 0x0000005c005f7308 */ /* 0x0000700000001000 */
[----:B------:R-:W2:Y:S01]  /*5f70*/  MUFU.EX2 R70, R70 ;  /* 0x0000004600467308 */ /* 0x000ea20000000800 */
[----:B0-----:R-:W-:-:S07]  /*5f80*/  FADD.FTZ R92, R94, 1 ;  /* 0x3f8000005e5c7421 */ /* 0x001fce0000010000 */
[----:B------:R-:W0:Y:S08]  /*5f90*/  MUFU.EX2 R90, R90 ;  /* 0x0000005a005a7308 */ /* 0x000e300000000800 */
[----:B------:R-:W-:Y:S08]  /*5fa0*/  MUFU.EX2 R89, R89 ;  /* 0x0000005900597308 */ /* 0x000ff00000000800 */
[----:B------:R-:W3:Y:S08]  /*5fb0*/  MUFU.RCP R92, R92 ;  /* 0x0000005c005c7308 */ /* 0x000ef00000001000 */
[----:B------:R-:W4:Y:S01]  /*5fc0*/  MUFU.EX2 R91, R91 ;  /* 0x0000005b005b7308 */ /* 0x000f220000000800 */
[----:B-1----:R-:W-:Y:S01]  /*5fd0*/  FMUL.FTZ R94, R66, R95 ;  /* 0x0000005f425e7220 */ /* 0x002fe20000410000 */
[----:B------:R-:W-:Y:S01]  /*5fe0*/  FMUL.FTZ R93, R69, R93 ;  /* 0x0000005d455d7220 */ /* 0x000fe20000410000 */
[----:B--2---:R-:W-:-:S03]  /*5ff0*/  FADD.FTZ R70, R70, 1 ;  /* 0x3f80000046467421 */ /* 0x004fc60000010000 */
[----:B------:R-:W-:Y:S01]  /*6000*/  STL [R1+0xc], R94 ;  /* 0x00000c5e01007387 */ /* 0x000fe20000100800 */
[----:B0-----:R-:W-:-:S03]  /*6010*/  FADD.FTZ R90, R90, 1 ;  /* 0x3f8000005a5a7421 */ /* 0x001fc60000010000 */
[----:B------:R0:W-:Y:S01]  /*6020*/  STL [R1+0x8], R93 ;  /* 0x0000085d01007387 */ /* 0x0001e20000100800 */
[----:B---3--:R-:W-:Y:S01]  /*6030*/  FMUL.FTZ R88, R88, R92 ;  /* 0x0000005c58587220 */ /* 0x008fe20000410000 */
[----:B------:R-:W-:Y:S01]  /*6040*/  FADD.FTZ R89, R89, 1 ;  /* 0x3f80000059597421 */ /* 0x000fe20000010000 */
[----:B------:R-:W-:Y:S01]  /*6050*/  FFMA.FTZ R79, R145, R79, R148 ;  /* 0x0000004f914f7223 */ /* 0x000fe20000010094 */
[----:B0-----:R4:W0:Y:S02]  /*6060*/  MUFU.RCP R93, R70 ;  /* 0x00000046005d7308 */ /* 0x0018240000001000 */
[----:B------:R1:W-:Y:S01]  /*6070*/  STL [R1+0x14], R88 ;  /* 0x0000145801007387 */ /* 0x0003e20000100800 */
[----:B------:R-:W-:Y:S01]  /*6080*/  FMUL.FTZ R66, R79, -1.4426950216293334961 ;  /* 0xbfb8aa3b4f427820 */ /* 0x000fe20000410000 */
[----:B----4-:R-:W-:-:S04]  /*6090*/  FADD.FTZ R70, R91, 1 ;  /* 0x3f8000005b467421 */ /* 0x010fc80000010000 */
[----:B------:R2:W-:Y:S01]  /*60a0*/  MUFU.RCP R92, R89 ;  /* 0x00000059005c7308 */ /* 0x0005e20000001000 */
[----:B-1----:R-:W-:Y:S01]  /*60b0*/  FMUL.FTZ R88, R61, -1.4426950216293334961 ;  /* 0xbfb8aa3b3d587820 */ /* 0x002fe20000410000 */
[----:B------:R-:W-:-:S06]  /*60c0*/  FMUL.FTZ R69, R58, -1.4426950216293334961 ;  /* 0xbfb8aa3b3a457820 */ /* 0x000fcc0000410000 */
[----:B------:R-:W1:Y:S01]  /*60d0*/  MUFU.RCP R90, R90 ;  /* 0x0000005a005a7308 */ /* 0x000e620000001000 */
[----:B--2---:R-:W-:-:S07]  /*60e0*/  FMUL.FTZ R89, R71, -1.4426950216293334961 ;  /* 0xbfb8aa3b47597820 */ /* 0x004fce0000410000 */
[----:B------:R-:W2:Y:S01]  /*60f0*/  MUFU.RCP R70, R70 ;  /* 0x0000004600467308 */ /* 0x000ea20000001000 */
[----:B0-----:R-:W-:-:S07]  /*6100*/  FMUL.FTZ R91, R96, R93 ;  /* 0x0000005d605b7220 */ /* 0x001fce0000410000 */
[----:B------:R-:W0:Y:S08]  /*6110*/  MUFU.EX2 R66, R66 ;  /* 0x0000004200427308 */ /* 0x000e300000000800 */
[----:B------:R-:W-:Y:S01]  /*6120*/  MUFU.EX2 R88, R88 ;  /* 0x0000005800587308 */ /* 0x000fe20000000800 */
[----:B------:R3:W-:Y:S07]  /*6130*/  STL [R1+0x10], R91 ;  /* 0x0000105b01007387 */ /* 0x0007ee0000100800 */
[----:B------:R-:W4:Y:S01]  /*6140*/  MUFU.EX2 R69, R69 ;  /* 0x0000004500457308 */ /* 0x000f220000000800 */
[----:B-1----:R-:W-:Y:S01]  /*6150*/  FMUL.FTZ R90, R65, R90 ;  /* 0x0000005a415a7220 */ /* 0x002fe20000410000 */
[----:B---3--:R-:W-:-:S06]  /*6160*/  FMUL.FTZ R91, R62, R92 ;  /* 0x0000005c3e5b7220 */ /* 0x008fcc0000410000 */
[----:B------:R-:W1:Y:S01]  /*6170*/  MUFU.EX2 R89, R89 ;  /* 0x0000005900597308 */ /* 0x000e620000000800 */
[----:B--2---:R-:W-:Y:S01]  /*6180*/  FMUL.FTZ R78, R78, R70 ;  /* 0x000000464e4e7220 */ /* 0x004fe20000410000 */
[----:B------:R2:W-:Y:S01]  /*6190*/  STL [R1+0x2c], R91 ;  /* 0x00002c5b01007387 */ /* 0x0005e20000100800 */
[----:B------:R-:W-:Y:S01]  /*61a0*/  FFMA.FTZ R77, R145, R77, R148 ;  /* 0x0000004d914d7223 */ /* 0x000fe20000010094 */
[----:B0-----:R-:W-:Y:S02]  /*61b0*/  FADD.FTZ R66, R66, 1 ;  /* 0x3f80000042427421 */ /* 0x001fe40000010000 */
[----:B------:R-:W-:Y:S01]  /*61c0*/  STL [R1+0x20], R90 ;  /* 0x0000205a01007387 */ /* 0x000fe20000100800 */
[----:B------:R-:W-:-:S03]  /*61d0*/  FMUL.FTZ R62, R77, -1.4426950216293334961 ;  /* 0xbfb8aa3b4d3e7820 */ /* 0x000fc60000410000 */
[----:B------:R0:W-:Y:S01]  /*61e0*/  STL [R1+0x54], R78 ;  /* 0x0000544e01007387 */ /* 0x0001e20000100800 */
[----:B----4-:R-:W-:Y:S01]  /*61f0*/  FADD.FTZ R69, R69, 1 ;  /* 0x3f80000045457421 */ /* 0x010fe20000010000 */
[----:B--2---:R1:W2:Y:S01]  /*6200*/  MUFU.RCP R91, R66 ;  /* 0x00000042005b7308 */ /* 0x0042a20000001000 */
[----:B0-----:R-:W-:-:S07]  /*6210*/  FADD.FTZ R78, R88, 1 ;  /* 0x3f800000584e7421 */ /* 0x001fce0000010000 */
[----:B------:R0:W3:Y:S01]  /*6220*/  MUFU.RCP R90, R69 ;  /* 0x00000045005a7308 */ /* 0x0000e20000001000 */
[----:B-1----:R-:W-:Y:S01]  /*6230*/  FADD.FTZ R66, R89, 1 ;  /* 0x3f80000059427421 */ /* 0x002fe20000010000 */
[----:B------:R-:W-:-:S06]  /*6240*/  FMUL.FTZ R65, R54, -1.4426950216293334961 ;  /* 0xbfb8aa3b36417820 */ /* 0x000fcc0000410000 */
[----:B------:R-:W1:Y:S01]  /*6250*/  MUFU.RCP R78, R78 ;  /* 0x0000004e004e7308 */ /* 0x000e620000001000 */
[----:B------:R-:W-:Y:S01]  /*6260*/  FMUL.FTZ R70, R57, -1.4426950216293334961 ;  /* 0xbfb8aa3b39467820 */ /* 0x000fe20000410000 */
[----:B0-----:R-:W-:-:S06]  /*6270*/  FMUL.FTZ R69, R64, -1.4426950216293334961 ;  /* 0xbfb8aa3b40457820 */ /* 0x001fcc0000410000 */
[----:B------:R-:W0:Y:S08]  /*6280*/  MUFU.EX2 R62, R62 ;  /* 0x0000003e003e7308 */ /* 0x000e300000000800 */
[----:B------:R-:W4:Y:S01]  /*6290*/  MUFU.RCP R66, R66 ;  /* 0x0000004200427308 */ /* 0x000f220000001000 */
[----:B--2---:R-:W-:-:S07]  /*62a0*/  FMUL.FTZ R79, R79, R91 ;  /* 0x0000005b4f4f7220 */ /* 0x004fce0000410000 */
[----:B------:R-:W2:Y:S01]  /*62b0*/  MUFU.EX2 R65, R65 ;  /* 0x0000004100417308 */ /* 0x000ea20000000800 */
[----:B---3--:R-:W-:Y:S01]  /*62c0*/  FMUL.FTZ R58, R58, R90 ;  /* 0x0000005a3a3a7220 */ /* 0x008fe20000410000 */
[----:B-1----:R-:W-:-:S06]  /*62d0*/  FMUL.FTZ R78, R61, R78 ;  /* 0x0000004e3d4e7220 */ /* 0x002fcc0000410000 */
[----:B------:R-:W1:Y:S01]  /*62e0*/  MUFU.EX2 R70, R70 ;  /* 0x0000004600467308 */ /* 0x000e620000000800 */
[----:B0-----:R-:W-:-:S07]  /*62f0*/  FADD.FTZ R62, R62, 1 ;  /* 0x3f8000003e3e7421 */ /* 0x001fce0000010000 */
[----:B------:R-:W0:Y:S01]  /*6300*/  MUFU.EX2 R69, R69 ;  /* 0x0000004500457308 */ /* 0x000e220000000800 */
[----:B------:R-:W-:Y:S01]  /*6310*/  STL [R1+0x38], R79 ;  /* 0x0000384f01007387 */ /* 0x000fe20000100800 */
[----:B------:R-:W-:Y:S01]  /*6320*/  FFMA.FTZ R67, R145, R119, R148 ;  /* 0x0000007791437223 */ /* 0x000fe20000010094 */
[----:B----4-:R-:W-:Y:S02]  /*6330*/  FMUL.FTZ R71, R71, R66 ;  /* 0x0000004247477220 */ /* 0x010fe40000410000 */
[----:B------:R3:W-:Y:S01]  /*6340*/  STL [R1+0x34], R58 ;  /* 0x0000343a01007387 */ /* 0x0007e20000100800 */
[----:B--2---:R-:W-:-:S03]  /*6350*/  FADD.FTZ R65, R65, 1 ;  /* 0x3f80000041417421 */ /* 0x004fc60000010000 */
[----:B------:R2:W-:Y:S01]  /*6360*/  STL [R1+0x30], R78 ;  /* 0x0000304e01007387 */ /* 0x0005e20000100800 */
[----:B-1----:R-:W-:-:S03]  /*6370*/  FADD.FTZ R70, R70, 1 ;  /* 0x3f80000046467421 */ /* 0x002fc60000010000 */
[----:B------:R1:W-:Y:S01]  /*6380*/  STL [R1+0x4c], R71 ;  /* 0x00004c4701007387 */ /* 0x0003e20000100800 */
[----:B---3--:R-:W-:Y:S01]  /*6390*/  FMUL.FTZ R58, R67, -1.4426950216293334961 ;  /* 0xbfb8aa3b433a7820 */ /* 0x008fe20000410000 */
[----:B--2---:R0:W2:Y:S01]  /*63a0*/  MUFU.RCP R78, R62 ;  /* 0x0000003e004e7308 */ /* 0x0040a20000001000 */
[----:B------:R-:W-:Y:S01]  /*63b0*/  FMUL.FTZ R66, R5, -1.4426950216293334961 ;  /* 0xbfb8aa3b05427820 */ /* 0x000fe20000410000 */
[----:B------:R-:W-:-:S06]  /*63c0*/  FMUL.FTZ R61, R50, -1.4426950216293334961 ;  /* 0xbfb8aa3b323d7820 */ /* 0x000fcc0000410000 */
[----:B-1----:R1:W3:Y:S01]  /*63d0*/  MUFU.RCP R71, R65 ;  /* 0x0000004100477308 */ /* 0x0022e20000001000 */
[----:B0-----:R-:W-:-:S07]  /*63e0*/  FADD.FTZ R62, R69, 1 ;  /* 0x3f800000453e7421 */ /* 0x001fce0000010000 */
[----:B------:R-:W0:Y:S01]  /*63f0*/  MUFU.EX2 R58, R58 ;  /* 0x0000003a003a7308 */ /* 0x000e220000000800 */
[----:B-1----:R-:W-:Y:S01]  /*6400*/  FMUL.FTZ R65, R60, -1.4426950216293334961 ;  /* 0xbfb8aa3b3c417820 */ /* 0x002fe20000410000 */
[----:B--2---:R-:W-:-:S06]  /*6410*/  FMUL.FTZ R69, R77, R78 ;  /* 0x0000004e4d457220 */ /* 0x004fcc0000410000 */
[----:B------:R-:W-:Y:S08]  /*6420*/  MUFU.RCP R70, R70 ;  /* 0x0000004600467308 */ /* 0x000ff00000001000 */
[----:B------:R-:W1:Y:S08]  /*6430*/  MUFU.RCP R62, R62 ;  /* 0x0000003e003e7308 */ /* 0x000e700000001000 */
[----:B------:R-:W2:Y:S01]  /*6440*/  MUFU.EX2 R66, R66 ;  /* 0x0000004200427308 */ /* 0x000ea20000000800 */
[----:B------:R3:W-:Y:S07]  /*6450*/  STL [R1+0x48], R69 ;  /* 0x0000484501007387 */ /* 0x0007ee0000100800 */
[----:B------:R-:W4:Y:S08]  /*6460*/  MUFU.EX2 R61, R61 ;  /* 0x0000003d003d7308 */ /* 0x000f300000000800 */
[----:B------:R-:W4:Y:S01]  /*6470*/  MUFU.EX2 R65, R65 ;  /* 0x0000004100417308 */ /* 0x000f220000000800 */
[----:B---3--:R-:W-:Y:S01]  /*6480*/  FMUL.FTZ R69, R54, R71 ;  /* 0x0000004736457220 */ /* 0x008fe20000410000 */
[----:B0-----:R-:W-:Y:S01]  /*6490*/  FADD.FTZ R58, R58, 1 ;  /* 0x3f8000003a3a7421 */ /* 0x001fe20000010000 */
[----:B-1----:R-:W-:-:S03]  /*64a0*/  FMUL.FTZ R62, R64, R62 ;  /* 0x0000003e403e7220 */ /* 0x002fc60000410000 */
[----:B------:R0:W-:Y:S01]  /*64b0*/  STL [R1+0x44], R69 ;  /* 0x0000444501007387 */ /* 0x0001e20000100800 */
[----:B--2---:R-:W-:Y:S01]  /*64c0*/  FADD.FTZ R64, R66, 1 ;  /* 0x3f80000042407421 */ /* 0x004fe20000010000 */
[----:B----4-:R-:W-:Y:S01]  /*64d0*/  FADD.FTZ R61, R61, 1 ;  /* 0x3f8000003d3d7421 */ /* 0x010fe20000010000 */
[----:B------:R-:W-:Y:S01]  /*64e0*/  FMUL.FTZ R54, R63, -1.4426950216293334961 ;  /* 0xbfb8aa3b3f367820 */ /* 0x000fe20000410000 */
[----:B0-----:R-:W-:Y:S02]  /*64f0*/  FMUL.FTZ R69, R57, R70 ;  /* 0x0000004639457220 */ /* 0x001fe40000410000 */
[----:B------:R0:W1:Y:S03]  /*6500*/  MUFU.RCP R70, R58 ;  /* 0x0000003a00467308 */ /* 0x0000660000001000 */
[----:B------:R2:W-:Y:S01]  /*6510*/  STL [R1+0x40], R69 ;  /* 0x0000404501007387 */ /* 0x0005e20000100800 */
[----:B0-----:R-:W-:-:S04]  /*6520*/  FADD.FTZ R58, R65, 1 ;  /* 0x3f800000413a7421 */ /* 0x001fc80000010000 */
[----:B------:R-:W0:Y:S08]  /*6530*/  MUFU.RCP R64, R64 ;  /* 0x0000004000407308 */ /* 0x000e300000001000 */
[----:B--2---:R2:W-:Y:S08]  /*6540*/  MUFU.RCP R69, R61 ;  /* 0x0000003d00457308 */ /* 0x0045f00000001000 */
[----:B------:R-:W3:Y:S01]  /*6550*/  MUFU.RCP R58, R58 ;  /* 0x0000003a003a7308 */ /* 0x000ee20000001000 */
[----:B-1----:R-:W-:-:S07]  /*6560*/  FMUL.FTZ R65, R67, R70 ;  /* 0x0000004643417220 */ /* 0x002fce0000410000 */
[----:B------:R-:W1:Y:S01]  /*6570*/  MUFU.EX2 R54, R54 ;  /* 0x0000003600367308 */ /* 0x000e620000000800 */
[----:B------:R-:W-:Y:S01]  /*6580*/  FMUL.FTZ R57, R46, -1.4426950216293334961 ;  /* 0xbfb8aa3b2e397820 */ /* 0x000fe20000410000 */
[----:B------:R4:W-:Y:S01]  /*6590*/  STL [R1+0x3c], R62 ;  /* 0x00003c3e01007387 */ /* 0x0009e20000100800 */
[----:B--2---:R-:W-:Y:S01]  /*65a0*/  FMUL.FTZ R61, R4, -1.4426950216293334961 ;  /* 0xbfb8aa3b043d7820 */ /* 0x004fe20000410000 */
[----:B0-----:R-:W-:Y:S02]  /*65b0*/  FMUL.FTZ R64, R5, R64 ;  /* 0x0000004005407220 */ /* 0x001fe40000410000 */
[----:B------:R0:W-:Y:S02]  /*65c0*/  STL [R1+0x28], R65 ;  /* 0x0000284101007387 */ /* 0x0001e40000100800 */
[----:B------:R-:W2:Y:S01]  /*65d0*/  MUFU.EX2 R57, R57 ;  /* 0x0000003900397308 */ /* 0x000ea20000000800 */
[----:B---3--:R-:W-:Y:S01]  /*65e0*/  FMUL.FTZ R60, R60, R58 ;  /* 0x0000003a3c3c7220 */ /* 0x008fe20000410000 */
[----:B----4-:R-:W-:Y:S01]  /*65f0*/  FMUL.FTZ R62, R164, -1.4426950216293334961 ;  /* 0xbfb8aa3ba43e7820 */ /* 0x010fe20000410000 */
[----:B------:R-:W-:Y:S01]  /*6600*/  FFMA.FTZ R7, R145, R7, R148 ;  /* 0x0000000791077223 */ /* 0x000fe20000010094 */
[----:B0-----:R-:W-:Y:S01]  /*6610*/  FMUL.FTZ R65, R50, R69 ;  /* 0x0000004532417220 */ /* 0x001fe20000410000 */
[----:B-1----:R-:W-:-:S03]  /*6620*/  FADD.FTZ R54, R54, 1 ;  /* 0x3f80000036367421 */ /* 0x002fc60000010000 */
[----:B------:R-:W0:Y:S01]  /*6630*/  MUFU.EX2 R62, R62 ;  /* 0x0000003e003e7308 */ /* 0x000e220000000800 */
[----:B------:R-:W-:Y:S01]  /*6640*/  FMUL.FTZ R50, R7, -1.4426950216293334961 ;  /* 0xbfb8aa3b07327820 */ /* 0x000fe20000410000 */
[----:B------:R-:W-:Y:S04]  /*6650*/  STL [R1+0x24], R65 ;  /* 0x0000244101007387 */ /* 0x000fe80000100800 */
[----:B------:R-:W-:Y:S02]  /*6660*/  STL [R1+0x1c], R64 ;  /* 0x00001c4001007387 */ /* 0x000fe40000100800 */
[----:B------:R-:W-:Y:S02]  /*6670*/  MUFU.EX2 R61, R61 ;  /* 0x0000003d003d7308 */ /* 0x000fe40000000800 */
[----:B------:R1:W-:Y:S06]  /*6680*/  STL [R1+0x18], R60 ;  /* 0x0000183c01007387 */ /* 0x0003ec0000100800 */
[----:B------:R-:W3:Y:S08]  /*6690*/  MUFU.EX2 R50, R50 ;  /* 0x0000003200327308 */ /* 0x000ef00000000800 */
[----:B-1----:R0:W1:Y:S01]  /*66a0*/  MUFU.RCP R60, R54 ;  /* 0x00000036003c7308 */ /* 0x0020620000001000 */
[----:B--2---:R-:W-:Y:S01]  /*66b0*/  FADD.FTZ R57, R57, 1 ;  /* 0x3f80000039397421 */ /* 0x004fe20000010000 */
[----:B------:R-:W-:Y:S01]  /*66c0*/  FMUL.FTZ R58, R9, -1.4426950216293334961 ;  /* 0xbfb8aa3b093a7820 */ /* 0x000fe20000410000 */
[----:B------:R-:W-:-:S05]  /*66d0*/  FMUL.FTZ R5, R6, -1.4426950216293334961 ;  /* 0xbfb8aa3b06057820 */ /* 0x000fca0000410000 */
[----:B------:R2:W4:Y:S01]  /*66e0*/  MUFU.RCP R64, R57 ;  /* 0x0000003900407308 */ /* 0x0005220000001000 */
[----:B0-----:R-:W-:Y:S01]  /*66f0*/  FADD.FTZ R54, R62, 1 ;  /* 0x3f8000003e367421 */ /* 0x001fe20000010000 */
[----:B---3--:R-:W-:Y:S01]  /*6700*/  FADD.FTZ R50, R50, 1 ;  /* 0x3f80000032327421 */ /* 0x008fe20000010000 */
[----:B--2---:R-:W-:Y:S01]  /*6710*/  FADD.FTZ R57, R61, 1 ;  /* 0x3f8000003d397421 */ /* 0x004fe20000010000 */
[----:B-1----:R-:W-:Y:S01]  /*6720*/  FMUL.FTZ R61, R63, R60 ;  /* 0x0000003c3f3d7220 */ /* 0x002fe20000410000 */
[----:B------:R-:W-:-:S03]  /*6730*/  FMUL.FTZ R60, R8, -1.4426950216293334961 ;  /* 0xbfb8aa3b083c7820 */ /* 0x000fc60000410000 */
[----:B------:R-:W0:Y:S01]  /*6740*/  MUFU.EX2 R58, R58 ;  /* 0x0000003a003a7308 */ /* 0x000e220000000800 */
[----:B------:R1:W-:Y:S07]  /*6750*/  STL [R1+0x4], R61 ;  /* 0x0000043d01007387 */ /* 0x0003ee0000100800 */
[----:B------:R-:W2:Y:S08]  /*6760*/  MUFU.RCP R54, R54 ;  /* 0x0000003600367308 */ /* 0x000eb00000001000 */
[----:B------:R-:W-:Y:S08]  /*6770*/  MUFU.EX2 R5, R5 ;  /* 0x0000000500057308 */ /* 0x000ff00000000800 */
[----:B------:R-:W3:Y:S01]  /*6780*/  MUFU.RCP R57, R57 ;  /* 0x0000003900397308 */ /* 0x000ee20000001000 */
[----:B----4-:R-:W-:-:S07]  /*6790*/  FMUL.FTZ R46, R46, R64 ;  /* 0x000000402e2e7220 */ /* 0x010fce0000410000 */
[----:B------:R-:W4:Y:S01]  /*67a0*/  MUFU.EX2 R60, R60 ;  /* 0x0000003c003c7308 */ /* 0x000f220000000800 */
[----:B------:R-:W-:-:S07]  /*67b0*/  FFMA.FTZ R11, R145, R11, R148 ;  /* 0x0000000b910b7223 */ /* 0x000fce0000010094 */
[----:B-1----:R-:W1:Y:S01]  /*67c0*/  MUFU.RCP R61, R50 ;  /* 0x00000032003d7308 */ /* 0x002e620000001000 */
[----:B------:R4:W-:Y:S01]  /*67d0*/  STL [R1], R46 ;  /* 0x0000002e01007387 */ /* 0x0009e20000100800 */
[----:B0-----:R-:W-:Y:S01]  /*67e0*/  FADD.FTZ R58, R58, 1 ;  /* 0x3f8000003a3a7421 */ /* 0x001fe20000010000 */
[----:B--2---:R-:W-:Y:S01]  /*67f0*/  FMUL.FTZ R164, R164, R54 ;  /* 0x00000036a4a47220 */ /* 0x004fe20000410000 */
[----:B------:R-:W-:Y:S01]  /*6800*/  FMUL.FTZ R54, R10, -1.4426950216293334961 ;  /* 0xbfb8aa3b0a367820 */ /* 0x000fe20000410000 */
[----:B---3--:R-:W-:Y:S01]  /*6810*/  FMUL.FTZ R4, R4, R57 ;  /* 0x0000003904047220 */ /* 0x008fe20000410000 */
[----:B------:R-:W-:Y:S01]  /*6820*/  FADD.FTZ R5, R5, 1 ;  /* 0x3f80000005057421 */ /* 0x000fe20000010000 */
[----:B------:R-:W-:Y:S01]  /*6830*/  FMUL.FTZ R57, R13, -1.4426950216293334961 ;  /* 0xbfb8aa3b0d397820 */ /* 0x000fe20000410000 */
[----:B----4-:R-:W-:Y:S01]  /*6840*/  FMUL.FTZ R46, R11, -1.4426950216293334961 ;  /* 0xbfb8aa3b0b2e7820 */ /* 0x010fe20000410000 */
[----:B------:R-:W-:Y:S01]  /*6850*/  FADD.FTZ R60, R60, 1 ;  /* 0x3f8000003c3c7421 */ /* 0x000fe20000010000 */
[----:B------:R1:W-:Y:S08]  /*6860*/  MUFU.RCP R50, R5 ;  /* 0x0000000500327308 */ /* 0x0003f00000001000 */
[----:B------:R-:W0:Y:S01]  /*6870*/  MUFU.RCP R58, R58 ;  /* 0x0000003a003a7308 */ /* 0x000e220000001000 */
[----:B-1----:R-:W-:Y:S01]  /*6880*/  FMUL.FTZ R5, R7, R61 ;  /* 0x0000003d07057220 */ /* 0x002fe20000410000 */
[----:B------:R-:W-:-:S06]  /*6890*/  FMUL.FTZ R61, R12, -1.4426950216293334961 ;  /* 0xbfb8aa3b0c3d7820 */ /* 0x000fcc0000410000 */
[----:B------:R-:W1:Y:S08]  /*68a0*/  MUFU.EX2 R46, R46 ;  /* 0x0000002e002e7308 */ /* 0x000e700000000800 */
[----:B------:R-:W2:Y:S08]  /*68b0*/  MUFU.EX2 R54, R54 ;  /* 0x0000003600367308 */ /* 0x000eb00000000800 */
[----:B------:R-:W3:Y:S08]  /*68c0*/  MUFU.EX2 R57, R57 ;  /* 0x0000003900397308 */ /* 0x000ef00000000800 */
[----:B------:R-:W4:Y:S08]  /*68d0*/  MUFU.RCP R60, R60 ;  /* 0x0000003c003c7308 */ /* 0x000f300000001000 */
[----:B------:R-:W4:Y:S01]  /*68e0*/  MUFU.EX2 R61, R61 ;  /* 0x0000003d003d7308 */ /* 0x000f220000000800 */
[----:B0-----:R-:W-:Y:S01]  /*68f0*/  FMUL.FTZ R7, R9, R58 ;  /* 0x0000003a09077220 */ /* 0x001fe20000410000 */
[----:B-1----:R-:W-:Y:S01]  /*6900*/  FADD.FTZ R9, R46, 1 ;  /* 0x3f8000002e097421 */ /* 0x002fe20000010000 */
[----:B--2---:R-:W-:Y:S01]  /*6910*/  FADD.FTZ R46, R54, 1 ;  /* 0x3f800000362e7421 */ /* 0x004fe20000010000 */
[----:B------:R-:W-:Y:S01]  /*6920*/  FMUL.FTZ R6, R6, R50 ;  /* 0x0000003206067220 */ /* 0x000fe20000410000 */
[----:B---3--:R-:W-:Y:S01]  /*6930*/  FADD.FTZ R54, R57, 1 ;  /* 0x3f80000039367421 */ /* 0x008fe20000010000 */
[----:B------:R-:W-:Y:S01]  /*6940*/  FMUL.FTZ R50, R15, -1.4426950216293334961 ;  /* 0xbfb8aa3b0f327820 */ /* 0x000fe20000410000 */
[----:B------:R-:W-:Y:S01]  /*6950*/  FMUL.FTZ R58, R14, -1.4426950216293334961 ;  /* 0xbfb8aa3b0e3a7820 */ /* 0x000fe20000410000 */
[----:B----4-:R-:W-:Y:S01]  /*6960*/  FMUL.FTZ R8, R8, R60 ;  /* 0x0000003c08087220 */ /* 0x010fe20000410000 */
[----:B------:R-:W-:Y:S01]  /*6970*/  FMUL.FTZ R60, R17, -1.4426950216293334961 ;  /* 0xbfb8aa3b113c7820 */ /* 0x000fe20000410000 */
[----:B------:R-:W0:Y:S01]  /*6980*/  MUFU.RCP R9, R9 ;  /* 0x0000000900097308 */ /* 0x000e220000001000 */
[----:B------:R-:W-:-:S07]  /*6990*/  FADD.FTZ R57, R61, 1 ;  /* 0x3f8000003d397421 */ /* 0x000fce0000010000 */
[----:B------:R-:W1:Y:S01]  /*69a0*/  MUFU.RCP R54, R54 ;  /* 0x0000003600367308 */ /* 0x000e620000001000 */
[----:B------:R-:W-:-:S07]  /*69b0*/  FMUL.FTZ R61, R16, -1.4426950216293334961 ;  /* 0xbfb8aa3b103d7820 */ /* 0x000fce0000410000 */
[----:B------:R-:W2:Y:S08]  /*69c0*/  MUFU.EX2 R50, R50 ;  /* 0x0000003200327308 */ /* 0x000eb00000000800 */
[----:B------:R-:W3:Y:S08]  /*69d0*/  MUFU.EX2 R58, R58 ;  /* 0x0000003a003a7308 */ /* 0x000ef00000000800 */
[----:B------:R-:W-:Y:S08]  /*69e0*/  MUFU.EX2 R60, R60 ;  /* 0x0000003c003c7308 */ /* 0x000ff00000000800 */
[----:B------:R-:W4:Y:S08]  /*69f0*/  MUFU.RCP R46, R46 ;  /* 0x0000002e002e7308 */ /* 0x000f300000001000 */
[----:B------:R-:W4:Y:S08]  /*6a00*/  MUFU.RCP R57, R57 ;  /* 0x0000003900397308 */ /* 0x000f300000001000 */
[----:B------:R-:W4:Y:S01]  /*6a10*/  MUFU.EX2 R61, R61 ;  /* 0x0000003d003d7308 */ /* 0x000f220000000800 */
[----:B0-----:R-:W-:Y:S01]  /*6a20*/  FMUL.FTZ R9, R11, R9 ;  /* 0x000000090b097220 */ /* 0x001fe20000410000 */
[----:B------:R-:W-:Y:S01]  /*6a30*/  FFMA.FTZ R19, R145, R86, R148 ;  /* 0x0000005691137223 */ /* 0x000fe20000010094 */
[----:B-1----:R-:W-:Y:S01]  /*6a40*/  FMUL.FTZ R11, R13, R54 ;  /* 0x000000360d0b7220 */ /* 0x002fe20000410000 */
[----:B--2---:R-:W-:Y:S01]  /*6a50*/  FADD.FTZ R13, R50, 1 ;  /* 0x3f800000320d7421 */ /* 0x004fe20000010000 */
[----:B---3--:R-:W-:Y:S01]  /*6a60*/  FADD.FTZ R50, R58, 1 ;  /* 0x3f8000003a327421 */ /* 0x008fe20000010000 */
[----:B----4-:R-:W-:Y:S01]  /*6a70*/  FMUL.FTZ R10, R10, R46 ;  /* 0x0000002e0a0a7220 */ /* 0x010fe20000410000 */
[----:B------:R-:W-:Y:S01]  /*6a80*/  FADD.FTZ R58, R60, 1 ;  /* 0x3f8000003c3a7421 */ /* 0x000fe20000010000 */
[----:B------:R-:W-:Y:S01]  /*6a90*/  FMUL.FTZ R46, R19, -1.4426950216293334961 ;  /* 0xbfb8aa3b132e7820 */ /* 0x000fe20000410000 */
[----:B------:R-:W-:Y:S01]  /*6aa0*/  FMUL.FTZ R54, R18, -1.4426950216293334961 ;  /* 0xbfb8aa3b12367820 */ /* 0x000fe20000410000 */
[----:B------:R-:W-:Y:S01]  /*6ab0*/  FMUL.FTZ R12, R12, R57 ;  /* 0x000000390c0c7220 */ /* 0x000fe20000410000 */
[----:B------:R-:W-:Y:S01]  /*6ac0*/  FMUL.FTZ R57, R21, -1.4426950216293334961 ;  /* 0xbfb8aa3b15397820 */ /* 0x000fe20000410000 */
[----:B------:R-:W0:Y:S01]  /*6ad0*/  MUFU.RCP R13, R13 ;  /* 0x0000000d000d7308 */ /* 0x000e220000001000 */
[----:B------:R-:W-:Y:S01]  /*6ae0*/  FADD.FTZ R60, R61, 1 ;  /* 0x3f8000003d3c7421 */ /* 0x000fe20000010000 */
[----:B------:R-:W-:-:S06]  /*6af0*/  FMUL.FTZ R61, R20, -1.4426950216293334961 ;  /* 0xbfb8aa3b143d7820 */ /* 0x000fcc0000410000 */
[----:B------:R-:W1:Y:S08]  /*6b00*/  MUFU.RCP R58, R58 ;  /* 0x0000003a003a7308 */ /* 0x000e700000001000 */
        /* <DEDUP_REMOVED lines=114> */
[----:B------:R-:W-:Y:S01]  /*7230*/  FMUL.FTZ R36, R36, R57 ;  /* 0x0000003924247220 */ /* 0x000fe20000410000 */
[----:B------:R-:W-:Y:S01]  /*7240*/  FMUL.FTZ R57, R45, -1.4426950216293334961 ;  /* 0xbfb8aa3b2d397820 */ /* 0x000fe20000410000 */
[----:B------:R-:W-:Y:S01]  /*7250*/  FMUL.FTZ R54, R42, -1.4426950216293334961 ;  /* 0xbfb8aa3b2a367820 */ /* 0x000fe20000410000 */
[----:B------:R-:W0:Y:S01]  /*7260*/  MUFU.RCP R37, R37 ;  /* 0x0000002500257308 */ /* 0x000e220000001000 */
[----:B------:R-:W-:Y:S01]  /*7270*/  FADD.FTZ R60, R61, 1 ;  /* 0x3f8000003d3c7421 */ /* 0x000fe20000010000 */
[----:B------:R-:W-:-:S06]  /*7280*/  FMUL.FTZ R61, R44, -1.4426950216293334961 ;  /* 0xbfb8aa3b2c3d7820 */ /* 0x000fcc0000410000 */
[----:B------:R-:W1:Y:S08]  /*7290*/  MUFU.RCP R58, R58 ;  /* 0x0000003a003a7308 */ /* 0x000e700000001000 */
[----:B------:R-:W2:Y:S08]  /*72a0*/  MUFU.EX2 R46, R46 ;  /* 0x0000002e002e7308 */ /* 0x000eb00000000800 */
[----:B------:R-:W-:Y:S08]  /*72b0*/  MUFU.EX2 R57, R57 ;  /* 0x0000003900397308 */ /* 0x000ff00000000800 */
[----:B------:R-:W3:Y:S08]  /*72c0*/  MUFU.RCP R50, R50 ;  /* 0x0000003200327308 */ /* 0x000ef00000001000 */
[----:B------:R-:W4:Y:S08]  /*72d0*/  MUFU.RCP R60, R60 ;  /* 0x0000003c003c7308 */ /* 0x000f300000001000 */
[----:B------:R-:W4:Y:S08]  /*72e0*/  MUFU.EX2 R54, R54 ;  /* 0x0000003600367308 */ /* 0x000f300000000800 */
[----:B------:R-:W4:Y:S01]  /*72f0*/  MUFU.EX2 R61, R61 ;  /* 0x0000003d003d7308 */ /* 0x000f220000000800 */
[----:B0-----:R-:W-:Y:S01]  /*7300*/  FMUL.FTZ R37, R39, R37 ;  /* 0x0000002527257220 */ /* 0x001fe20000410000 */
[----:B-1----:R-:W-:Y:S01]  /*7310*/  FMUL.FTZ R39, R41, R58 ;  /* 0x0000003a29277220 */ /* 0x002fe20000410000 */
[----:B--2---:R-:W-:Y:S01]  /*7320*/  FADD.FTZ R41, R46, 1 ;  /* 0x3f8000002e297421 */ /* 0x004fe20000010000 */
[----:B---3--:R-:W-:Y:S01]  /*7330*/  FMUL.FTZ R38, R38, R50 ;  /* 0x0000003226267220 */ /* 0x008fe20000410000 */
[----:B------:R-:W-:Y:S01]  /*7340*/  FADD.FTZ R57, R57, 1 ;  /* 0x3f80000039397421 */ /* 0x000fe20000010000 */
[----:B------:R-:W-:Y:S01]  /*7350*/  FMUL.FTZ R50, R47, -1.4426950216293334961 ;  /* 0xbfb8aa3b2f327820 */ /* 0x000fe20000410000 */
[----:B----4-:R-:W-:Y:S01]  /*7360*/  FMUL.FTZ R40, R40, R60 ;  /* 0x0000003c28287220 */ /* 0x010fe20000410000 */
[----:B------:R-:W-:Y:S01]  /*7370*/  FMUL.FTZ R60, R49, -1.4426950216293334961 ;  /* 0xbfb8aa3b313c7820 */ /* 0x000fe20000410000 */
[----:B------:R-:W-:Y:S01]  /*7380*/  FADD.FTZ R54, R54, 1 ;  /* 0x3f80000036367421 */ /* 0x000fe20000010000 */
[----:B------:R-:W0:Y:S01]  /*7390*/  MUFU.RCP R41, R41 ;  /* 0x0000002900297308 */ /* 0x000e220000001000 */
[----:B------:R-:W-:Y:S01]  /*73a0*/  FMUL.FTZ R58, R149, -1.4426950216293334961 ;  /* 0xbfb8aa3b953a7820 */ /* 0x000fe20000410000 */
[----:B------:R-:W-:-:S06]  /*73b0*/  FADD.FTZ R61, R61, 1 ;  /* 0x3f8000003d3d7421 */ /* 0x000fcc0000010000 */
[----:B------:R-:W1:Y:S01]  /*73c0*/  MUFU.RCP R57, R57 ;  /* 0x0000003900397308 */ /* 0x000e620000001000 */
[----:B------:R-:W-:-:S07]  /*73d0*/  FMUL.FTZ R46, R48, -1.4426950216293334961 ;  /* 0xbfb8aa3b302e7820 */ /* 0x000fce0000410000 */
[----:B------:R-:W2:Y:S08]  /*73e0*/  MUFU.EX2 R50, R50 ;  /* 0x0000003200327308 */ /* 0x000eb00000000800 */
[----:B------:R-:W-:Y:S08]  /*73f0*/  MUFU.EX2 R60, R60 ;  /* 0x0000003c003c7308 */ /* 0x000ff00000000800 */
[----:B------:R-:W3:Y:S08]  /*7400*/  MUFU.RCP R54, R54 ;  /* 0x0000003600367308 */ /* 0x000ef00000001000 */
[----:B------:R-:W4:Y:S08]  /*7410*/  MUFU.RCP R61, R61 ;  /* 0x0000003d003d7308 */ /* 0x000f300000001000 */
[----:B------:R-:W4:Y:S01]  /*7420*/  MUFU.EX2 R58, R58 ;  /* 0x0000003a003a7308 */ /* 0x000f220000000800 */
[----:B0-----:R-:W-:Y:S01]  /*7430*/  FMUL.FTZ R41, R43, R41 ;  /* 0x000000292b297220 */ /* 0x001fe20000410000 */
[----:B-1----:R-:W-:-:S06]  /*7440*/  FMUL.FTZ R43, R45, R57 ;  /* 0x000000392d2b7220 */ /* 0x002fcc0000410000 */
[----:B------:R-:W0:Y:S01]  /*7450*/  MUFU.EX2 R46, R46 ;  /* 0x0000002e002e7308 */ /* 0x000e220000000800 */
[----:B--2---:R-:W-:Y:S01]  /*7460*/  FADD.FTZ R45, R50, 1 ;  /* 0x3f800000322d7421 */ /* 0x004fe20000010000 */
[----:B---3--:R-:W-:Y:S01]  /*7470*/  FMUL.FTZ R42, R42, R54 ;  /* 0x000000362a2a7220 */ /* 0x008fe20000410000 */
[----:B------:R-:W-:Y:S01]  /*7480*/  FADD.FTZ R60, R60, 1 ;  /* 0x3f8000003c3c7421 */ /* 0x000fe20000010000 */
[----:B------:R-:W-:Y:S01]  /*7490*/  FMUL.FTZ R54, R51, -1.4426950216293334961 ;  /* 0xbfb8aa3b33367820 */ /* 0x000fe20000410000 */
[----:B------:R-:W-:Y:S01]  /*74a0*/  FMUL.FTZ R57, R158, -1.4426950216293334961 ;  /* 0xbfb8aa3b9e397820 */ /* 0x000fe20000410000 */
[----:B----4-:R-:W-:Y:S01]  /*74b0*/  FMUL.FTZ R44, R44, R61 ;  /* 0x0000003d2c2c7220 */ /* 0x010fe20000410000 */
[----:B------:R-:W-:Y:S01]  /*74c0*/  FMUL.FTZ R61, R53, -1.4426950216293334961 ;  /* 0xbfb8aa3b353d7820 */ /* 0x000fe20000410000 */
[----:B------:R-:W1:Y:S01]  /*74d0*/  MUFU.RCP R45, R45 ;  /* 0x0000002d002d7308 */ /* 0x000e620000001000 */
[----:B------:R-:W-:Y:S01]  /*74e0*/  FADD.FTZ R58, R58, 1 ;  /* 0x3f8000003a3a7421 */ /* 0x000fe20000010000 */
[----:B------:R-:W-:-:S06]  /*74f0*/  FMUL.FTZ R50, R52, -1.4426950216293334961 ;  /* 0xbfb8aa3b34327820 */ /* 0x000fcc0000410000 */
[----:B------:R-:W2:Y:S01]  /*7500*/  MUFU.RCP R60, R60 ;  /* 0x0000003c003c7308 */ /* 0x000ea20000001000 */
[----:B0-----:R-:W-:-:S07]  /*7510*/  FADD.FTZ R46, R46, 1 ;  /* 0x3f8000002e2e7421 */ /* 0x001fce0000010000 */
[----:B------:R-:W0:Y:S08]  /*7520*/  MUFU.EX2 R54, R54 ;  /* 0x0000003600367308 */ /* 0x000e300000000800 */
[----:B------:R-:W3:Y:S08]  /*7530*/  MUFU.EX2 R57, R57 ;  /* 0x0000003900397308 */ /* 0x000ef00000000800 */
[----:B------:R-:W4:Y:S08]  /*7540*/  MUFU.EX2 R61, R61 ;  /* 0x0000003d003d7308 */ /* 0x000f300000000800 */
[----:B------:R-:W4:Y:S08]  /*7550*/  MUFU.RCP R58, R58 ;  /* 0x0000003a003a7308 */ /* 0x000f300000001000 */
[----:B------:R4:W4:Y:S01]  /*7560*/  MUFU.RCP R62, R46 ;  /* 0x0000002e003e7308 */ /* 0x0009220000001000 */
[----:B-1----:R-:W-:-:S07]  /*7570*/  FMUL.FTZ R45, R47, R45 ;  /* 0x0000002d2f2d7220 */ /* 0x002fce0000410000 */
[----:B------:R-:W1:Y:S01]  /*7580*/  MUFU.EX2 R50, R50 ;  /* 0x0000003200327308 */ /* 0x000e620000000800 */
[----:B--2---:R-:W-:Y:S01]  /*7590*/  FMUL.FTZ R47, R49, R60 ;  /* 0x0000003c312f7220 */ /* 0x004fe20000410000 */
[----:B0-----:R-:W-:Y:S01]  /*75a0*/  FADD.FTZ R49, R54, 1 ;  /* 0x3f80000036317421 */ /* 0x001fe20000010000 */
[----:B---3--:R-:W-:Y:S01]  /*75b0*/  FADD.FTZ R54, R57, 1 ;  /* 0x3f80000039367421 */ /* 0x008fe20000010000 */
[----:B------:R-:W-:Y:S01]  /*75c0*/  FFMA.FTZ R59, R145, R97, R148 ;  /* 0x00000061913b7223 */ /* 0x000fe20000010094 */
[----:B----4-:R-:W-:Y:S01]  /*75d0*/  FADD.FTZ R57, R61, 1 ;  /* 0x3f8000003d397421 */ /* 0x010fe20000010000 */
[----:B------:R-:W-:Y:S01]  /*75e0*/  FMUL.FTZ R46, R149, R58 ;  /* 0x0000003a952e7220 */ /* 0x000fe20000410000 */
[----:B------:R-:W-:Y:S01]  /*75f0*/  FMUL.FTZ R60, R159, -1.4426950216293334961 ;  /* 0xbfb8aa3b9f3c7820 */ /* 0x000fe20000410000 */
[----:B------:R-:W-:Y:S01]  /*7600*/  FMUL.FTZ R58, R59, -1.4426950216293334961 ;  /* 0xbfb8aa3b3b3a7820 */ /* 0x000fe20000410000 */
[----:B------:R-:W-:Y:S01]  /*7610*/  FMUL.FTZ R48, R48, R62 ;  /* 0x0000003e30307220 */ /* 0x000fe20000410000 */
[----:B------:R-:W0:Y:S01]  /*7620*/  MUFU.RCP R49, R49 ;  /* 0x0000003100317308 */ /* 0x000e220000001000 */
[----:B------:R-:W-:Y:S01]  /*7630*/  FMUL.FTZ R62, R117, -1.4426950216293334961 ;  /* 0xbfb8aa3b753e7820 */ /* 0x000fe20000410000 */
[----:B------:R-:W-:Y:S01]  /*7640*/  FMUL.FTZ R63, R118, -1.4426950216293334961 ;  /* 0xbfb8aa3b763f7820 */ /* 0x000fe20000410000 */
[----:B-1----:R-:W-:-:S05]  /*7650*/  FADD.FTZ R50, R50, 1 ;  /* 0x3f80000032327421 */ /* 0x002fca0000010000 */
[----:B------:R-:W1:Y:S08]  /*7660*/  MUFU.RCP R57, R57 ;  /* 0x0000003900397308 */ /* 0x000e700000001000 */
[----:B------:R-:W2:Y:S08]  /*7670*/  MUFU.EX2 R58, R58 ;  /* 0x0000003a003a7308 */ /* 0x000eb00000000800 */
[----:B------:R-:W3:Y:S08]  /*7680*/  MUFU.EX2 R60, R60 ;  /* 0x0000003c003c7308 */ /* 0x000ef00000000800 */
[----:B------:R-:W4:Y:S08]  /*7690*/  MUFU.RCP R61, R50 ;  /* 0x00000032003d7308 */ /* 0x000f300000001000 */
[----:B------:R-:W4:Y:S01]  /*76a0*/  MUFU.EX2 R62, R62 ;  /* 0x0000003e003e7308 */ /* 0x000f220000000800 */
[----:B0-----:R-:W-:-:S07]  /*76b0*/  FMUL.FTZ R49, R51, R49 ;  /* 0x0000003133317220 */ /* 0x001fce0000410000 */
[----:B------:R-:W-:Y:S01]  /*76c0*/  MUFU.EX2 R63, R63 ;  /* 0x0000003f003f7308 */ /* 0x000fe20000000800 */
[----:B-1----:R-:W-:-:S07]  /*76d0*/  FMUL.FTZ R51, R53, R57 ;  /* 0x0000003935337220 */ /* 0x002fce0000410000 */
[----:B------:R-:W0:Y:S01]  /*76e0*/  MUFU.RCP R54, R54 ;  /* 0x0000003600367308 */ /* 0x000e220000001000 */
[----:B------:R-:W-:Y:S01]  /*76f0*/  FMUL.FTZ R57, R153, -1.4426950216293334961 ;  /* 0xbfb8aa3b99397820 */ /* 0x000fe20000410000 */
[----:B--2---:R-:W-:Y:S01]  /*7700*/  FADD.FTZ R53, R58, 1 ;  /* 0x3f8000003a357421 */ /* 0x004fe20000010000 */
[----:B---3--:R-:W-:Y:S01]  /*7710*/  FADD.FTZ R60, R60, 1 ;  /* 0x3f8000003c3c7421 */ /* 0x008fe20000010000 */
[----:B----4-:R-:W-:Y:S01]  /*7720*/  FMUL.FTZ R52, R52, R61 ;  /* 0x0000003d34347220 */ /* 0x010fe20000410000 */
[----:B------:R-:W-:Y:S01]  /*7730*/  FMUL.FTZ R61, R121, -1.4426950216293334961 ;  /* 0xbfb8aa3b793d7820 */ /* 0x000fe20000410000 */
[----:B------:R-:W-:Y:S01]  /*7740*/  FADD.FTZ R62, R62, 1 ;  /* 0x3f8000003e3e7421 */ /* 0x000fe20000010000 */
[----:B------:R-:W-:Y:S01]  /*7750*/  FFMA.FTZ R119, R145, R98, R148 ;  /* 0x0000006291777223 */ /* 0x000fe20000010094 */
[----:B------:R-:W1:Y:S08]  /*7760*/  MUFU.EX2 R57, R57 ;  /* 0x0000003900397308 */ /* 0x000e700000000800 */
[----:B------:R2:W-:Y:S01]  /*7770*/  MUFU.RCP R116, R60 ;  /* 0x0000003c00747308 */ /* 0x0005e20000001000 */
[----:B0-----:R-:W-:Y:S01]  /*7780*/  FMUL.FTZ R50, R158, R54 ;  /* 0x000000369e327220 */ /* 0x001fe20000410000 */
[----:B------:R-:W-:-:S06]  /*7790*/  FMUL.FTZ R54, R119, -1.4426950216293334961 ;  /* 0xbfb8aa3b77367820 */ /* 0x000fcc0000410000 */
[----:B------:R-:W0:Y:S01]  /*77a0*/  MUFU.RCP R53, R53 ;  /* 0x0000003500357308 */ /* 0x000e220000001000 */
[----:B--2---:R-:W-:-:S07]  /*77b0*/  FADD.FTZ R60, R63, 1 ;  /* 0x3f8000003f3c7421 */ /* 0x004fce0000010000 */
[----:B------:R2:W-:Y:S08]  /*77c0*/  MUFU.RCP R64, R62 ;  /* 0x0000003e00407308 */ /* 0x0005f00000001000 */
[----:B------:R-:W-:Y:S01]  /*77d0*/  MUFU.EX2 R61, R61 ;  /* 0x0000003d003d7308 */ /* 0x000fe20000000800 */
[----:B--2---:R-:W-:-:S07]  /*77e0*/  FMUL.FTZ R62, R122, -1.4426950216293334961 ;  /* 0xbfb8aa3b7a3e7820 */ /* 0x004fce0000410000 */
[----:B------:R-:W2:Y:S01]  /*77f0*/  MUFU.RCP R60, R60 ;  /* 0x0000003c003c7308 */ /* 0x000ea20000001000 */
[----:B-1----:R-:W-:-:S07]  /*7800*/  FADD.FTZ R57, R57, 1 ;  /* 0x3f80000039397421 */ /* 0x002fce0000010000 */
[----:B------:R-:W1:Y:S08]  /*7810*/  MUFU.EX2 R62, R62 ;  /* 0x0000003e003e7308 */ /* 0x000e700000000800 */
[----:B------:R-:W3:Y:S01]  /*7820*/  MUFU.EX2 R54, R54 ;  /* 0x0000003600367308 */ /* 0x000ee20000000800 */
[----:B0-----:R-:W-:Y:S01]  /*7830*/  FMUL.FTZ R53, R59, R53 ;  /* 0x000000353b357220 */ /* 0x001fe20000410000 */
[----:B------:R-:W-:Y:S01]  /*7840*/  FMUL.FTZ R59, R165, -1.4426950216293334961 ;  /* 0xbfb8aa3ba53b7820 */ /* 0x000fe20000410000 */
[----:B--2---:R-:W-:-:S05]  /*7850*/  FMUL.FTZ R118, R118, R60 ;  /* 0x0000003c76767220 */ /* 0x004fca0000410000 */
[----:B------:R0:W-:Y:S01]  /*7860*/  MUFU.RCP R120, R57 ;  /* 0x0000003900787308 */ /* 0x0001e20000001000 */
[----:B------:R-:W-:Y:S01]  /*7870*/  FMUL.FTZ R60, R125, -1.4426950216293334961 ;  /* 0xbfb8aa3b7d3c7820 */ /* 0x000fe20000410000 */
[----:B------:R-:W-:Y:S01]  /*7880*/  FFMA.FTZ R123, R145, R123, R148 ;  /* 0x0000007b917b7223 */ /* 0x000fe20000010094 */
[----:B0-----:R-:W-:-:S05]  /*7890*/  FADD.FTZ R57, R61, 1 ;  /* 0x3f8000003d397421 */ /* 0x001fca0000010000 */
[----:B------:R-:W0:Y:S01]  /*78a0*/  MUFU.EX2 R59, R59 ;  /* 0x0000003b003b7308 */ /* 0x000e220000000800 */
[----:B-1----:R-:W-:Y:S01]  /*78b0*/  FADD.FTZ R61, R62, 1 ;  /* 0x3f8000003e3d7421 */ /* 0x002fe20000010000 */
[----:B---3--:R-:W-:Y:S01]  /*78c0*/  FADD.FTZ R54, R54, 1 ;  /* 0x3f80000036367421 */ /* 0x008fe20000010000 */
[----:B------:R-:W-:Y:S01]  /*78d0*/  FMUL.FTZ R62, R126, -1.4426950216293334961 ;  /* 0xbfb8aa3b7e3e7820 */ /* 0x000fe20000410000 */
[----:B------:R-:W-:-:S04]  /*78e0*/  FMUL.FTZ R58, R123, -1.4426950216293334961 ;  /* 0xbfb8aa3b7b3a7820 */ /* 0x000fc80000410000 */
[----:B------:R-:W1:Y:S08]  /*78f0*/  MUFU.RCP R57, R57 ;  /* 0x0000003900397308 */ /* 0x000e700000001000 */
[----:B------:R-:W-:Y:S08]  /*7900*/  MUFU.EX2 R60, R60 ;  /* 0x0000003c003c7308 */ /* 0x000ff00000000800 */
[----:B------:R-:W2:Y:S08]  /*7910*/  MUFU.RCP R61, R61 ;  /* 0x0000003d003d7308 */ /* 0x000eb00000001000 */
[----:B------:R-:W3:Y:S01]  /*7920*/  MUFU.RCP R54, R54 ;  /* 0x0000003600367308 */ /* 0x000ee20000001000 */
[----:B0-----:R-:W-:-:S07]  /*7930*/  FADD.FTZ R59, R59, 1 ;  /* 0x3f8000003b3b7421 */ /* 0x001fce0000010000 */
[----:B------:R-:W0:Y:S01]  /*7940*/  MUFU.EX2 R62, R62 ;  /* 0x0000003e003e7308 */ /* 0x000e220000000800 */
[----:B-1----:R-:W-:-:S07]  /*7950*/  FMUL.FTZ R121, R121, R57 ;  /* 0x0000003979797220 */ /* 0x002fce0000410000 */
[----:B------:R-:W1:Y:S01]  /*7960*/  MUFU.EX2 R58, R58 ;  /* 0x0000003a003a7308 */ /* 0x000e620000000800 */
[----:B------:R-:W-:Y:S01]  /*7970*/  FMUL.FTZ R57, R162, -1.4426950216293334961 ;  /* 0xbfb8aa3ba2397820 */ /* 0x000fe20000410000 */
[----:B------:R-:W-:Y:S01]  /*7980*/  FFMA.FTZ R127, R145, R127, R148 ;  /* 0x0000007f917f7223 */ /* 0x000fe20000010094 */
[----:B--2---:R-:W-:Y:S01]  /*7990*/  FMUL.FTZ R122, R122, R61 ;  /* 0x0000003d7a7a7220 */ /* 0x004fe20000410000 */
[----:B---3--:R-:W-:Y:S01]  /*79a0*/  FMUL.FTZ R119, R119, R54 ;  /* 0x0000003677777220 */ /* 0x008fe20000410000 */
[----:B------:R-:W-:-:S03]  /*79b0*/  FMUL.FTZ R61, R129, -1.4426950216293334961 ;  /* 0xbfb8aa3b813d7820 */ /* 0x000fc60000410000 */
[----:B------:R2:W-:Y:S01]  /*79c0*/  MUFU.RCP R124, R59 ;  /* 0x0000003b007c7308 */ /* 0x0005e20000001000 */
[----:B------:R-:W-:Y:S01]  /*79d0*/  FMUL.FTZ R54, R127, -1.4426950216293334961 ;  /* 0xbfb8aa3b7f367820 */ /* 0x000fe20000410000 */
[----:B--2---:R-:W-:-:S06]  /*79e0*/  FADD.FTZ R59, R60, 1 ;  /* 0x3f8000003c3b7421 */ /* 0x004fcc0000010000 */
[----:B------:R-:W2:Y:S01]  /*79f0*/  MUFU.EX2 R57, R57 ;  /* 0x0000003900397308 */ /* 0x000ea20000000800 */
[----:B0-----:R-:W-:Y:S01]  /*7a00*/  FADD.FTZ R60, R62, 1 ;  /* 0x3f8000003e3c7421 */ /* 0x001fe20000010000 */
[----:B-1----:R-:W-:Y:S01]  /*7a10*/  FADD.FTZ R58, R58, 1 ;  /* 0x3f8000003a3a7421 */ /* 0x002fe20000010000 */
[----:B------:R-:W-:-:S05]  /*7a20*/  FMUL.FTZ R62, R130, -1.4426950216293334961 ;  /* 0xbfb8aa3b823e7820 */ /* 0x000fca0000410000 */
[----:B------:R-:W0:Y:S08]  /*7a30*/  MUFU.RCP R59, R59 ;  /* 0x0000003b003b7308 */ /* 0x000e300000001000 */
[----:B------:R-:W-:Y:S08]  /*7a40*/  MUFU.EX2 R61, R61 ;  /* 0x0000003d003d7308 */ /* 0x000ff00000000800 */
[----:B------:R-:W1:Y:S01]  /*7a50*/  MUFU.EX2 R54, R54 ;  /* 0x0000003600367308 */ /* 0x000e620000000800 */
[----:B------:R-:W-:-:S07]  /*7a60*/  MOV R128, R156 ;  /* 0x0000009c00807202 */ /* 0x000fce0000000f00 */
[----:B------:R-:W3:Y:S08]  /*7a70*/  MUFU.RCP R60, R60 ;  /* 0x0000003c003c7308 */ /* 0x000ef00000001000 */
[----:B------:R-:W4:Y:S01]  /*7a80*/  MUFU.RCP R58, R58 ;  /* 0x0000003a003a7308 */ /* 0x000f220000001000 */
[----:B--2---:R-:W-:-:S07]  /*7a90*/  FADD.FTZ R57, R57, 1 ;  /* 0x3f80000039397421 */ /* 0x004fce0000010000 */
[----:B------:R-:W2:Y:S01]  /*7aa0*/  MUFU.EX2 R62, R62 ;  /* 0x0000003e003e7308 */ /* 0x000ea20000000800 */
[----:B------:R-:W-:Y:S01]  /*7ab0*/  MOV R108, R128 ;  /* 0x00000080006c7202 */ /* 0x000fe20000000f00 */
[----:B0-----:R-:W-:Y:S01]  /*7ac0*/  FMUL.FTZ R125, R125, R59 ;  /* 0x0000003b7d7d7220 */ /* 0x001fe20000410000 */
[----:B------:R-:W-:Y:S01]  /*7ad0*/  FMUL.FTZ R59, R163, -1.4426950216293334961 ;  /* 0xbfb8aa3ba33b7820 */ /* 0x000fe20000410000 */
[----:B------:R-:W-:Y:S01]  /*7ae0*/  FFMA.FTZ R131, R145, R102, R148 ;  /* 0x0000006691837223 */ /* 0x000fe20000010094 */
[----:B-1----:R-:W-:-:S03]  /*7af0*/  FADD.FTZ R54, R54, 1 ;  /* 0x3f80000036367421 */ /* 0x002fc60000010000 */
[----:B------:R0:W-:Y:S01]  /*7b00*/  MUFU.RCP R128, R57 ;  /* 0x0000003900807308 */ /* 0x0001e20000001000 */
[----:B---3--:R-:W-:Y:S01]  /*7b10*/  FMUL.FTZ R126, R126, R60 ;  /* 0x0000003c7e7e7220 */ /* 0x008fe20000410000 */
[----:B----4-:R-:W-:Y:S01]  /*7b20*/  FMUL.FTZ R123, R123, R58 ;  /* 0x0000003a7b7b7220 */ /* 0x010fe20000410000 */
[----:B------:R-:W-:Y:S01]  /*7b30*/  FMUL.FTZ R60, R133, -1.4426950216293334961 ;  /* 0xbfb8aa3b853c7820 */ /* 0x000fe20000410000 */
[----:B------:R-:W-:Y:S01]  /*7b40*/  FMUL.FTZ R58, R131, -1.4426950216293334961 ;  /* 0xbfb8aa3b833a7820 */ /* 0x000fe20000410000 */
[----:B0-----:R-:W-:-:S03]  /*7b50*/  FADD.FTZ R57, R61, 1 ;  /* 0x3f8000003d397421 */ /* 0x001fc60000010000 */
[----:B------:R-:W0:Y:S01]  /*7b60*/  MUFU.EX2 R59, R59 ;  /* 0x0000003b003b7308 */ /* 0x000e220000000800 */
[----:B--2---:R-:W-:Y:S01]  /*7b70*/  FADD.FTZ R61, R62, 1 ;  /* 0x3f8000003e3d7421 */ /* 0x004fe20000010000 */
[----:B------:R-:W-:-:S06]  /*7b80*/  FMUL.FTZ R62, R134, -1.4426950216293334961 ;  /* 0xbfb8aa3b863e7820 */ /* 0x000fcc0000410000 */
[----:B------:R-:W1:Y:S08]  /*7b90*/  MUFU.RCP R57, R57 ;  /* 0x0000003900397308 */ /* 0x000e700000001000 */
[----:B------:R-:W2:Y:S08]  /*7ba0*/  MUFU.RCP R54, R54 ;  /* 0x0000003600367308 */ /* 0x000eb00000001000 */
[----:B------:R-:W-:Y:S08]  /*7bb0*/  MUFU.EX2 R60, R60 ;  /* 0x0000003c003c7308 */ /* 0x000ff00000000800 */
[----:B------:R-:W-:Y:S08]  /*7bc0*/  MUFU.EX2 R58, R58 ;  /* 0x0000003a003a7308 */ /* 0x000ff00000000800 */
[----:B------:R-:W3:Y:S08]  /*7bd0*/  MUFU.RCP R61, R61 ;  /* 0x0000003d003d7308 */ /* 0x000ef00000001000 */
[----:B------:R-:W4:Y:S01]  /*7be0*/  MUFU.EX2 R62, R62 ;  /* 0x0000003e003e7308 */ /* 0x000f220000000800 */
[----:B------:R-:W-:Y:S01]  /*7bf0*/  MOV R132, R152 ;  /* 0x0000009800847202 */ /* 0x000fe20000000f00 */
[----:B0-----:R-:W-:Y:S01]  /*7c00*/  FADD.FTZ R59, R59, 1 ;  /* 0x3f8000003b3b7421 */ /* 0x001fe20000010000 */
[----:B-1----:R-:W-:Y:S01]  /*7c10*/  FMUL.FTZ R129, R129, R57 ;  /* 0x0000003981817220 */ /* 0x002fe20000410000 */
[----:B--2---:R-:W-:Y:S01]  /*7c20*/  FMUL.FTZ R127, R127, R54 ;  /* 0x000000367f7f7220 */ /* 0x004fe20000410000 */
[----:B------:R-:W-:Y:S01]  /*7c30*/  FMUL.FTZ R57, R141, -1.4426950216293334961 ;  /* 0xbfb8aa3b8d397820 */ /* 0x000fe20000410000 */
[----:B------:R-:W-:Y:S01]  /*7c40*/  MOV R107, R132 ;  /* 0x00000084006b7202 */ /* 0x000fe20000000f00 */
[----:B------:R-:W-:Y:S01]  /*7c50*/  FMUL.FTZ R54, R135, -1.4426950216293334961 ;  /* 0xbfb8aa3b87367820 */ /* 0x000fe20000410000 */
[----:B------:R0:W-:Y:S01]  /*7c60*/  MUFU.RCP R132, R59 ;  /* 0x0000003b00847308 */ /* 0x0001e20000001000 */
[----:B---3--:R-:W-:Y:S01]  /*7c70*/  FMUL.FTZ R130, R130, R61 ;  /* 0x0000003d82827220 */ /* 0x008fe20000410000 */
[----:B------:R-:W-:Y:S01]  /*7c80*/  FADD.FTZ R58, R58, 1 ;  /* 0x3f8000003a3a7421 */ /* 0x000fe20000010000 */
[----:B------:R-:W-:Y:S01]  /*7c90*/  FMUL.FTZ R61, R137, -1.4426950216293334961 ;  /* 0xbfb8aa3b893d7820 */ /* 0x000fe20000410000 */
[----:B0-----:R-:W-:Y:S01]  /*7ca0*/  FADD.FTZ R59, R60, 1 ;  /* 0x3f8000003c3b7421 */ /* 0x001fe20000010000 */
[----:B----4-:R-:W-:-:S03]  /*7cb0*/  FADD.FTZ R60, R62, 1 ;  /* 0x3f8000003e3c7421 */ /* 0x010fc60000010000 */
[----:B------:R-:W0:Y:S01]  /*7cc0*/  MUFU.EX2 R57, R57 ;  /* 0x0000003900397308 */ /* 0x000e220000000800 */
[----:B------:R-:W-:-:S07]  /*7cd0*/  FMUL.FTZ R62, R138, -1.4426950216293334961 ;  /* 0xbfb8aa3b8a3e7820 */ /* 0x000fce0000410000 */
[----:B------:R-:W1:Y:S08]  /*7ce0*/  MUFU.EX2 R54, R54 ;  /* 0x0000003600367308 */ /* 0x000e700000000800 */
[----:B------:R-:W2:Y:S08]  /*7cf0*/  MUFU.RCP R59, R59 ;  /* 0x0000003b003b7308 */ /* 0x000eb00000001000 */
[----:B------:R-:W3:Y:S08]  /*7d00*/  MUFU.RCP R58, R58 ;  /* 0x0000003a003a7308 */ /* 0x000ef00000001000 */
[----:B------:R-:W4:Y:S08]  /*7d10*/  MUFU.EX2 R61, R61 ;  /* 0x0000003d003d7308 */ /* 0x000f300000000800 */
[----:B------:R-:W4:Y:S08]  /*7d20*/  MUFU.EX2 R62, R62 ;  /* 0x0000003e003e7308 */ /* 0x000f300000000800 */
[----:B------:R-:W4:Y:S01]  /*7d30*/  MUFU.RCP R60, R60 ;  /* 0x0000003c003c7308 */ /* 0x000f220000001000 */
[----:B0-----:R-:W-:Y:S01]  /*7d40*/  FADD.FTZ R57, R57, 1 ;  /* 0x3f80000039397421 */ /* 0x001fe20000010000 */
[----:B-1----:R-:W-:Y:S01]  /*7d50*/  FADD.FTZ R54, R54, 1 ;  /* 0x3f80000036367421 */ /* 0x002fe20000010000 */
[----:B------:R-:W-:Y:S01]  /*7d60*/  FMUL.FTZ R112, R136, R112 ;  /* 0x0000007088707220 */ /* 0x000fe20000410000 */
[----:B--2---:R-:W-:Y:S01]  /*7d70*/  FMUL.FTZ R133, R133, R59 ;  /* 0x0000003b85857220 */ /* 0x004fe20000410000 */
[----:B---3--:R-:W-:Y:S01]  /*7d80*/  FMUL.FTZ R131, R131, R58 ;  /* 0x0000003a83837220 */ /* 0x008fe20000410000 */
[----:B------:R-:W-:Y:S01]  /*7d90*/  FMUL.FTZ R59, R107, -1.4426950216293334961 ;  /* 0xbfb8aa3b6b3b7820 */ /* 0x000fe20000410000 */
[----:B------:R-:W-:Y:S01]  /*7da0*/  FMUL.FTZ R58, R140, -1.4426950216293334961 ;  /* 0xbfb8aa3b8c3a7820 */ /* 0x000fe20000410000 */
[----:B------:R4:W-:Y:S02]  /*7db0*/  MUFU.RCP R136, R57 ;  /* 0x0000003900887308 */ /* 0x0009e40000001000 */
[----:B----4-:R-:W-:Y:S01]  /*7dc0*/  FADD.FTZ R57, R61, 1 ;  /* 0x3f8000003d397421 */ /* 0x010fe20000010000 */
[----:B------:R-:W-:-:S05]  /*7dd0*/  FADD.FTZ R61, R62, 1 ;  /* 0x3f8000003e3d7421 */ /* 0x000fca0000010000 */
[----:B------:R-:W0:Y:S01]  /*7de0*/  MUFU.RCP R54, R54 ;  /* 0x0000003600367308 */ /* 0x000e220000001000 */
[----:B------:R-:W-:Y:S01]  /*7df0*/  FMUL.FTZ R134, R134, R60 ;  /* 0x0000003c86867220 */ /* 0x000fe20000410000 */
[----:B------:R-:W-:Y:S01]  /*7e00*/  FMUL.FTZ R60, R142, -1.4426950216293334961 ;  /* 0xbfb8aa3b8e3c7820 */ /* 0x000fe20000410000 */
[----:B------:R-:W-:-:S05]  /*7e10*/  FMUL.FTZ R62, R143, -1.4426950216293334961 ;  /* 0xbfb8aa3b8f3e7820 */ /* 0x000fca0000410000 */
[----:B------:R-:W1:Y:S08]  /*7e20*/  MUFU.EX2 R59, R59 ;  /* 0x0000003b003b7308 */ /* 0x000e700000000800 */
[----:B------:R-:W2:Y:S08]  /*7e30*/  MUFU.EX2 R58, R58 ;  /* 0x0000003a003a7308 */ /* 0x000eb00000000800 */
[----:B------:R-:W3:Y:S08]  /*7e40*/  MUFU.RCP R61, R61 ;  /* 0x0000003d003d7308 */ /* 0x000ef00000001000 */
[----:B------:R-:W-:Y:S08]  /*7e50*/  MUFU.EX2 R60, R60 ;  /* 0x0000003c003c7308 */ /* 0x000ff00000000800 */
[----:B------:R-:W-:Y:S01]  /*7e60*/  MUFU.EX2 R62, R62 ;  /* 0x0000003e003e7308 */ /* 0x000fe20000000800 */
[----:B0-----:R-:W-:-:S07]  /*7e70*/  FMUL.FTZ R135, R135, R54 ;  /* 0x0000003687877220 */ /* 0x001fce0000410000 */
[----:B------:R-:W0:Y:S01]  /*7e80*/  MUFU.RCP R57, R57 ;  /* 0x0000003900397308 */ /* 0x000e220000001000 */
[----:B------:R-:W-:Y:S01]  /*7e90*/  FMUL.FTZ R54, R144, -1.4426950216293334961 ;  /* 0xbfb8aa3b90367820 */ /* 0x000fe20000410000 */
[----:B-1----:R-:W-:Y:S01]  /*7ea0*/  FADD.FTZ R59, R59, 1 ;  /* 0x3f8000003b3b7421 */ /* 0x002fe20000010000 */
[----:B--2---:R-:W-:Y:S01]  /*7eb0*/  FADD.FTZ R58, R58, 1 ;  /* 0x3f8000003a3a7421 */ /* 0x004fe20000010000 */
[----:B---3--:R-:W-:Y:S01]  /*7ec0*/  FMUL.FTZ R138, R138, R61 ;  /* 0x0000003d8a8a7220 */ /* 0x008fe20000410000 */
[----:B------:R-:W-:Y:S01]  /*7ed0*/  FMUL.FTZ R136, R141, R136 ;  /* 0x000000888d887220 */ /* 0x000fe20000410000 */
[----:B------:R-:W-:Y:S02]  /*7ee0*/  FMUL.FTZ R61, R146, -1.4426950216293334961 ;  /* 0xbfb8aa3b923d7820 */ /* 0x000fe40000410000 */
[----:B------:R-:W1:Y:S08]  /*7ef0*/  MUFU.EX2 R54, R54 ;  /* 0x0000003600367308 */ /* 0x000e700000000800 */
[----:B------:R2:W-:Y:S01]  /*7f00*/  MUFU.RCP R141, R59 ;  /* 0x0000003b008d7308 */ /* 0x0005e20000001000 */
[----:B0-----:R-:W-:Y:S01]  /*7f10*/  FMUL.FTZ R137, R137, R57 ;  /* 0x0000003989897220 */ /* 0x001fe20000410000 */
[----:B------:R-:W-:Y:S01]  /*7f20*/  FMUL.FTZ R57, R108, -1.4426950216293334961 ;  /* 0xbfb8aa3b6c397820 */ /* 0x000fe20000410000 */
[----:B--2---:R-:W-:Y:S01]  /*7f30*/  FADD.FTZ R59, R60, 1 ;  /* 0x3f8000003c3b7421 */ /* 0x004fe20000010000 */
[----:B------:R-:W-:-:S04]  /*7f40*/  FADD.FTZ R60, R62, 1 ;  /* 0x3f8000003e3c7421 */ /* 0x000fc80000010000 */
[----:B------:R-:W0:Y:S01]  /*7f50*/  MUFU.RCP R58, R58 ;  /* 0x0000003a003a7308 */ /* 0x000e220000001000 */
[----:B------:R-:W-:-:S07]  /*7f60*/  FMUL.FTZ R62, R55, -1.4426950216293334961 ;  /* 0xbfb8aa3b373e7820 */ /* 0x000fce0000410000 */
[----:B------:R-:W-:Y:S08]  /*7f70*/  MUFU.EX2 R61, R61 ;  /* 0x0000003d003d7308 */ /* 0x000ff00000000800 */
[----:B------:R-:W2:Y:S01]  /*7f80*/  MUFU.RCP R60, R60 ;  /* 0x0000003c003c7308 */ /* 0x000ea20000001000 */
[----:B-1----:R-:W-:-:S07]  /*7f90*/  FADD.FTZ R54, R54, 1 ;  /* 0x3f80000036367421 */ /* 0x002fce0000010000 */
[----:B------:R-:W1:Y:S01]  /*7fa0*/  MUFU.EX2 R57, R57 ;  /* 0x0000003900397308 */ /* 0x000e620000000800 */
[----:B0-----:R-:W-:Y:S01]  /*7fb0*/  FMUL.FTZ R140, R140, R58 ;  /* 0x0000003a8c8c7220 */ /* 0x001fe20000410000 */
[----:B------:R-:W-:-:S06]  /*7fc0*/  FMUL.FTZ R58, R56, -1.4426950216293334961 ;  /* 0xbfb8aa3b383a7820 */ /* 0x000fcc0000410000 */
[----:B------:R-:W0:Y:S01]  /*7fd0*/  MUFU.EX2 R62, R62 ;  /* 0x0000003e003e7308 */ /* 0x000e220000000800 */
[----:B--2---:R-:W-:Y:S01]  /*7fe0*/  FMUL.FTZ R143, R143, R60 ;  /* 0x0000003c8f8f7220 */ /* 0x004fe20000410000 */
[----:B------:R-:W-:-:S06]  /*7ff0*/  FMUL.FTZ R60, R150, -1.4426950216293334961 ;  /* 0xbfb8aa3b963c7820 */ /* 0x000fcc0000410000 */
[----:B------:R2:W-:Y:S01]  /*8000*/  MUFU.RCP R63, R54 ;  /* 0x00000036003f7308 */ /* 0x0005e20000001000 */
[----:B-1----:R-:W-:Y:S01]  /*8010*/  FADD.FTZ R57, R57, 1 ;  /* 0x3f80000039397421 */ /* 0x002fe20000010000 */
[----:B--2---:R-:W-:-:S06]  /*8020*/  FADD.FTZ R54, R61, 1 ;  /* 0x3f8000003d367421 */ /* 0x004fcc0000010000 */
[----:B------:R-:W1:Y:S01]  /*8030*/  MUFU.EX2 R58, R58 ;  /* 0x0000003a003a7308 */ /* 0x000e620000000800 */
[C-C-:B------:R-:W-:Y:S01]  /*8040*/  FFMA.FTZ R152, R145.reuse, R100, R148.reuse ;  /* 0x0000006491987223 */ /* 0x140fe20000010094 */
[C-C-:B------:R-:W-:Y:S01]  /*8050*/  FFMA.FTZ R156, R145.reuse, R101, R148.reuse ;  /* 0x00000065919c7223 */ /* 0x140fe20000010094 */
[C-C-:B------:R-:W-:Y:S01]  /*8060*/  FFMA.FTZ R86, R145.reuse, R105, R148.reuse ;  /* 0x0000006991567223 */ /* 0x140fe20000010094 */
[----:B------:R-:W-:-:S04]  /*8070*/  FFMA.FTZ R3, R145, R106, R148 ;  /* 0x0000006a91037223 */ /* 0x000fc80000010094 */
[----:B------:R-:W2:Y:S01]  /*8080*/  MUFU.RCP R54, R54 ;  /* 0x0000003600367308 */ /* 0x000ea20000001000 */
[----:B0-----:R-:W-:-:S07]  /*8090*/  FADD.FTZ R62, R62, 1 ;  /* 0x3f8000003e3e7421 */ /* 0x001fce0000010000 */
[----:B------:R-:W-:Y:S08]  /*80a0*/  MUFU.EX2 R60, R60 ;  /* 0x0000003c003c7308 */ /* 0x000ff00000000800 */
[----:B------:R0:W-:Y:S02]  /*80b0*/  MUFU.RCP R145, R57 ;  /* 0x0000003900917308 */ /* 0x0001e40000001000 */
[----:B0-----:R-:W-:-:S06]  /*80c0*/  FMUL.FTZ R57, R151, -1.4426950216293334961 ;  /* 0xbfb8aa3b97397820 */ /* 0x001fcc0000410000 */
[----:B------:R-:W0:Y:S01]  /*80d0*/  MUFU.RCP R147, R62 ;  /* 0x0000003e00937308 */ /* 0x000e220000001000 */
[----:B------:R-:W-:Y:S01]  /*80e0*/  FMUL.FTZ R61, R152, -1.4426950216293334961 ;  /* 0xbfb8aa3b983d7820 */ /* 0x000fe20000410000 */
[----:B-1----:R-:W-:-:S06]  /*80f0*/  FADD.FTZ R58, R58, 1 ;  /* 0x3f8000003a3a7421 */ /* 0x002fcc0000010000 */
[----:B------:R-:W1:Y:S01]  /*8100*/  MUFU.EX2 R57, R57 ;  /* 0x0000003900397308 */ /* 0x000e620000000800 */
[----:B--2---:R-:W-:Y:S01]  /*8110*/  FMUL.FTZ R146, R146, R54 ;  /* 0x0000003692927220 */ /* 0x004fe20000410000 */
[----:B------:R-:W-:-:S06]  /*8120*/  FMUL.FTZ R54, R2, -1.4426950216293334961 ;  /* 0xbfb8aa3b02367820 */ /* 0x000fcc0000410000 */
[----:B------:R2:W-:Y:S01]  /*8130*/  MUFU.RCP R148, R58 ;  /* 0x0000003a00947308 */ /* 0x0005e20000001000 */
[----:B0-----:R-:W-:-:S07]  /*8140*/  FMUL.FTZ R147, R55, R147 ;  /* 0x0000009337937220 */ /* 0x001fce0000410000 */
[----:B------:R-:W0:Y:S01]  /*8150*/  MUFU.RCP R59, R59 ;  /* 0x0000003b003b7308 */ /* 0x000e220000001000 */
[----:B--2---:R-:W-:-:S07]  /*8160*/  FADD.FTZ R58, R60, 1 ;  /* 0x3f8000003c3a7421 */ /* 0x004fce0000010000 */
[----:B------:R-:W2:Y:S01]  /*8170*/  MUFU.EX2 R61, R61 ;  /* 0x0000003d003d7308 */ /* 0x000ea20000000800 */
[----:B-1----:R-:W-:-:S07]  /*8180*/  FADD.FTZ R55, R57, 1 ;  /* 0x3f80000039377421 */ /* 0x002fce0000010000 */
[----:B------:R-:W1:Y:S08]  /*8190*/  MUFU.EX2 R54, R54 ;  /* 0x0000003600367308 */ /* 0x000e700000000800 */
[----:B------:R-:W3:Y:S01]  /*81a0*/  MUFU.RCP R58, R58 ;  /* 0x0000003a003a7308 */ /* 0x000ee20000001000 */
[----:B0-----:R-:W-:Y:S01]  /*81b0*/  FMUL.FTZ R142, R142, R59 ;  /* 0x0000003b8e8e7220 */ /* 0x001fe20000410000 */
[----:B--2---:R-:W-:Y:S01]  /*81c0*/  FADD.FTZ R57, R61, 1 ;  /* 0x3f8000003d397421 */ /* 0x004fe20000010000 */
[----:B------:R-:W-:-:S05]  /*81d0*/  FMUL.FTZ R59, R111, -1.4426950216293334961 ;  /* 0xbfb8aa3b6f3b7820 */ /* 0x000fca0000410000 */
[----:B------:R-:W0:Y:S01]  /*81e0*/  MUFU.RCP R55, R55 ;  /* 0x0000003700377308 */ /* 0x000e220000001000 */
[----:B-1----:R-:W-:-:S07]  /*81f0*/  FADD.FTZ R54, R54, 1 ;  /* 0x3f80000036367421 */ /* 0x002fce0000010000 */
[----:B------:R-:W1:Y:S01]  /*8200*/  MUFU.RCP R57, R57 ;  /* 0x0000003900397308 */ /* 0x000e620000001000 */
[----:B---3--:R-:W-:-:S07]  /*8210*/  FMUL.FTZ R150, R150, R58 ;  /* 0x0000003a96967220 */ /* 0x008fce0000410000 */
[----:B------:R-:W2:Y:S01]  /*8220*/  MUFU.EX2 R59, R59 ;  /* 0x0000003b003b7308 */ /* 0x000ea20000000800 */
[----:B0-----:R-:W-:-:S07]  /*8230*/  FMUL.FTZ R151, R151, R55 ;  /* 0x0000003797977220 */ /* 0x001fce0000410000 */
[----:B------:R0:W3:Y:S01]  /*8240*/  MUFU.RCP R58, R54 ;  /* 0x00000036003a7308 */ /* 0x0000e20000001000 */
[----:B------:R-:W-:Y:S01]  /*8250*/  IADD3.X R55, RZ, R0, RZ, P6, !PT ;  /* 0x00000000ff377210 */ /* 0x000fe200037fe4ff */
[----:B------:R-:W-:Y:S01]  /*8260*/  FMUL.FTZ R148, R56, R148 ;  /* 0x0000009438947220 */ /* 0x000fe20000410000 */
[----:B------:R-:W-:Y:S01]  /*8270*/  STL [R1+0xd8], R164 ;  /* 0x0000d8a401007387 */ /* 0x000fe20000100800 */
[----:B0-----:R-:W-:-:S03]  /*8280*/  LEA R54, P6, R84, UR8, 0x1 ;  /* 0x0000000854367c11 */ /* 0x001fc6000f8c08ff */
[----:B------:R-:W-:Y:S01]  /*8290*/  STL [R1+0xdc], R4 ;  /* 0x0000dc0401007387 */ /* 0x000fe20000100800 */
[----:B------:R-:W-:Y:S02]  /*82a0*/  LEA.HI.X R55, R84, UR9, R55, 0x1, P6 ;  /* 0x0000000954377c11 */ /* 0x000fe4000b0f0c37 */
[----:B------:R-:W-:Y:S01]  /*82b0*/  LEA R56, P6, R83, UR8, 0x1 ;  /* 0x0000000853387c11 */ /* 0x000fe2000f8c08ff */
[----:B------:R-:W-:Y:S01]  /*82c0*/  STL [R1+0xe0], R5 ;  /* 0x0000e00501007387 */ /* 0x000fe20000100800 */
[----:B-1----:R-:W-:Y:S01]  /*82d0*/  FMUL.FTZ R152, R152, R57 ;  /* 0x0000003998987220 */ /* 0x002fe20000410000 */
[----:B--2---:R-:W-:Y:S01]  /*82e0*/  FADD.FTZ R59, R59, 1 ;  /* 0x3f8000003b3b7421 */ /* 0x004fe20000010000 */
[----:B------:R-:W-:Y:S01]  /*82f0*/  LEA.HI.X R57, R83, UR9, R109, 0x1, P6 ;  /* 0x0000000953397c11 */ /* 0x000fe2000b0f0c6d */
[----:B------:R-:W-:Y:S01]  /*8300*/  STL [R1+0xe4], R6 ;  /* 0x0000e40601007387 */ /* 0x000fe20000100800 */
[----:B---3--:R-:W-:Y:S01]  /*8310*/  FMUL.FTZ R2, R2, R58 ;  /* 0x0000003a02027220 */ /* 0x008fe20000410000 */
[----:B------:R-:W-:-:S02]  /*8320*/  LEA R58, P6, R82, UR8, 0x1 ;  /* 0x00000008523a7c11 */ /* 0x000fc4000f8c08ff */
[----:B------:R-:W-:Y:S01]  /*8330*/  STL [R1+0xe8], R7 ;  /* 0x0000e80701007387 */ /* 0x000fe20000100800 */
[----:B------:R0:W-:Y:S03]  /*8340*/  MUFU.RCP R149, R59 ;  /* 0x0000003b00957308 */ /* 0x0001e60000001000 */
[----:B------:R1:W-:Y:S04]  /*8350*/  STL [R1+0xec], R8 ;  /* 0x0000ec0801007387 */ /* 0x0003e80000100800 */
[----:B------:R-:W-:Y:S01]  /*8360*/  STL [R1+0xf0], R9 ;  /* 0x0000f00901007387 */ /* 0x000fe20000100800 */
[----:B0-----:R-:W-:-:S03]  /*8370*/  LEA.HI.X R59, R82, UR9, R80, 0x1, P6 ;  /* 0x00000009523b7c11 */ /* 0x001fc6000b0f0c50 */
[----:B------:R-:W-:Y:S04]  /*8380*/  STL [R1+0xf4], R10 ;  /* 0x0000f40a01007387 */ /* 0x000fe80000100800 */
[----:B------:R-:W-:Y:S04]  /*8390*/  STL [R1+0xf8], R11 ;  /* 0x0000f80b01007387 */ /* 0x000fe80000100800 */
[----:B------:R0:W-:Y:S04]  /*83a0*/  STL [R1+0xfc], R12 ;  /* 0x0000fc0c01007387 */ /* 0x0001e80000100800 */
[----:B------:R-:W2:Y:S01]  /*83b0*/  LDL.LU R80, [R1+0x128] ;  /* 0x0001280001507983 */ /* 0x000ea20000300800 */
[----:B------:R-:W-:Y:S01]  /*83c0*/  FMUL.FTZ R62, R110, -1.4426950216293334961 ;  /* 0xbfb8aa3b6e3e7820 */ /* 0x000fe20000410000 */
[----:B------:R-:W-:Y:S01]  /*83d0*/  FMUL.FTZ R61, R68, -1.4426950216293334961 ;  /* 0xbfb8aa3b443d7820 */ /* 0x000fe20000410000 */
[----:B------:R-:W-:Y:S01]  /*83e0*/  FMUL.FTZ R117, R117, R64 ;  /* 0x0000004075757220 */ /* 0x000fe20000410000 */
[----:B------:R-:W-:-:S03]  /*83f0*/  FMUL.FTZ R64, R156, -1.4426950216293334961 ;  /* 0xbfb8aa3b9c407820 */ /* 0x000fc60000410000 */
[----:B------:R-:W3:Y:S01]  /*8400*/  MUFU.EX2 R62, R62 ;  /* 0x0000003e003e7308 */ /* 0x000ee20000000800 */
[----:B------:R-:W-:-:S07]  /*8410*/  FMUL.FTZ R66, R157, -1.4426950216293334961 ;  /* 0xbfb8aa3b9d427820 */ /* 0x000fce0000410000 */
[----:B------:R-:W4:Y:S08]  /*8420*/  MUFU.EX2 R61, R61 ;  /* 0x0000003d003d7308 */ /* 0x000f300000000800 */
[----:B------:R-:W1:Y:S01]  /*8430*/  MUFU.EX2 R64, R64 ;  /* 0x0000004000407308 */ /* 0x000e620000000800 */
[----:B---3--:R-:W-:Y:S01]  /*8440*/  FADD.FTZ R62, R62, 1 ;  /* 0x3f8000003e3e7421 */ /* 0x008fe20000010000 */
[----:B------:R-:W-:-:S06]  /*8450*/  LEA R60, P6, R73, UR8, 0x1 ;  /* 0x00000008493c7c11 */ /* 0x000fcc000f8c08ff */
[----:B------:R-:W3:Y:S01]  /*8460*/  MUFU.EX2 R66, R66 ;  /* 0x0000004200427308 */ /* 0x000ee20000000800 */
[----:B------:R-:W-:Y:S01]  /*8470*/  FMUL.FTZ R120, R153, R120 ;  /* 0x0000007899787220 */ /* 0x000fe20000410000 */
[----:B----4-:R-:W-:Y:S01]  /*8480*/  FADD.FTZ R69, R61, 1 ;  /* 0x3f8000003d457421 */ /* 0x010fe20000010000 */
[----:B------:R-:W-:Y:S01]  /*8490*/  LEA.HI.X R61, R73, UR9, R74, 0x1, P6 ;  /* 0x00000009493d7c11 */ /* 0x000fe2000b0f0c4a */
[----:B------:R-:W-:Y:S01]  /*84a0*/  FMUL.FTZ R144, R144, R63 ;  /* 0x0000003f90907220 */ /* 0x000fe20000410000 */
[----:B------:R-:W4:Y:S03]  /*84b0*/  LDL.LU R74, [R1+0x124] ;  /* 0x00012400014a7983 */ /* 0x000f260000300800 */
[----:B------:R0:W2:Y:S01]  /*84c0*/  MUFU.RCP R153, R62 ;  /* 0x0000003e00997308 */ /* 0x0000a20000001000 */
[----:B-1----:R-:W-:Y:S01]  /*84d0*/  FADD.FTZ R71, R64, 1 ;  /* 0x3f80000040477421 */ /* 0x002fe20000010000 */
[----:B0-----:R-:W-:-:S04]  /*84e0*/  LEA R62, P6, R139, UR8, 0x1 ;  /* 0x000000088b3e7c11 */ /* 0x001fc8000f8c08ff */
[----:B------:R-:W-:Y:S02]  /*84f0*/  LEA.HI.X R63, R139, UR9, R76, 0x1, P6 ;  /* 0x000000098b3f7c11 */ /* 0x000fe4000b0f0c4c */
[----:B------:R-:W4:Y:S01]  /*8500*/  LDL.LU R76, [R1+0x120] ;  /* 0x00012000014c7983 */ /* 0x000f220000300800 */
[----:B------:R-:W-:Y:S01]  /*8510*/  LEA R64, P6, R81, UR8, 0x1 ;  /* 0x0000000851407c11 */ /* 0x000fe2000f8c08ff */
[----:B---3--:R-:W-:-:S03]  /*8520*/  FADD.FTZ R158, R66, 1 ;  /* 0x3f800000429e7421 */ /* 0x008fc60000010000 */
[----:B------:R-:W-:Y:S02]  /*8530*/  LEA.HI.X R65, R81, UR9, R72, 0x1, P6 ;  /* 0x0000000951417c11 */ /* 0x000fe4000b0f0c48 */
[----:B------:R-:W3:Y:S01]  /*8540*/  LDL.LU R72, [R1+0x11c] ;  /* 0x00011c0001487983 */ /* 0x000ee20000300800 */
[----:B--2---:R-:W-:-:S04]  /*8550*/  LEA R66, P6, R80, UR8, 0x1 ;  /* 0x0000000850427c11 */ /* 0x004fc8000f8c08ff */
[----:B------:R-:W-:Y:S02]  /*8560*/  LEA.HI.X R67, R80, UR9, R87, 0x1, P6 ;  /* 0x0000000950437c11 */ /* 0x000fe4000b0f0c57 */
[----:B------:R-:W2:Y:S01]  /*8570*/  LDL.LU R87, [R1+0x118] ;  /* 0x0001180001577983 */ /* 0x000ea20000300800 */
[----:B------:R-:W0:Y:S08]  /*8580*/  MUFU.RCP R69, R69 ;  /* 0x0000004500457308 */ /* 0x000e300000001000 */
[----:B------:R-:W1:Y:S01]  /*8590*/  MUFU.RCP R71, R71 ;  /* 0x0000004700477308 */ /* 0x000e620000001000 */
[----:B------:R-:W-:-:S02]  /*85a0*/  FMUL.FTZ R153, R110, R153 ;  /* 0x000000996e997220 */ /* 0x000fc40000410000 */
[----:B------:R-:W2:Y:S01]  /*85b0*/  LDL.LU R110, [R1+0x9c] ;  /* 0x00009c00016e7983 */ /* 0x000ea20000300800 */
[----:B------:R-:W-:-:S03]  /*85c0*/  FMUL.FTZ R141, R107, R141 ;  /* 0x0000008d6b8d7220 */ /* 0x000fc60000410000 */
[----:B------:R-:W2:Y:S01]  /*85d0*/  LDL.LU R8, [R1+0x98] ;  /* 0x0000980001087983 */ /* 0x000ea20000300800 */
[----:B0-----:R-:W-:Y:S01]  /*85e0*/  FMUL.FTZ R139, R68, R69 ;  /* 0x00000045448b7220 */ /* 0x001fe20000410000 */
[----:B------:R-:W0:Y:S01]  /*85f0*/  MUFU.RCP R158, R158 ;  /* 0x0000009e009e7308 */ /* 0x000e220000001000 */
[----:B-1----:R-:W-:Y:S01]  /*8600*/  FMUL.FTZ R156, R156, R71 ;  /* 0x000000479c9c7220 */ /* 0x002fe20000410000 */
[----:B----4-:R-:W-:-:S04]  /*8610*/  LEA R68, P6, R76, UR8, 0x1 ;  /* 0x000000084c447c11 */ /* 0x010fc8000f8c08ff */
[----:B------:R-:W-:Y:S02]  /*8620*/  LEA.HI.X R69, R76, UR9, R75, 0x1, P6 ;  /* 0x000000094c457c11 */ /* 0x000fe4000b0f0c4b */
[----:B------:R-:W4:Y:S01]  /*8630*/  LDL.LU R75, [R1+0x114] ;  /* 0x00011400014b7983 */ /* 0x000f220000300800 */
[----:B---3--:R-:W-:-:S03]  /*8640*/  LEA R70, P6, R72, UR8, 0x1 ;  /* 0x0000000848467c11 */ /* 0x008fc6000f8c08ff */
[----:B------:R-:W3:Y:S01]  /*8650*/  LDL.LU R109, [R1+0xa0] ;  /* 0x0000a000016d7983 */ /* 0x000ee20000300800 */
[----:B------:R-:W-:-:S03]  /*8660*/  LEA.HI.X R71, R72, UR9, R155, 0x1, P6 ;  /* 0x0000000948477c11 */ /* 0x000fc6000b0f0c9b */
[----:B------:R-:W3:Y:S04]  /*8670*/  LDL.LU R107, [R1+0xa4] ;  /* 0x0000a400016b7983 */ /* 0x000ee80000300800 */
[----:B------:R-:W3:Y:S04]  /*8680*/  LDL.LU R6, [R1+0x74] ;  /* 0x0000740001067983 */ /* 0x000ee80000300800 */
[----:B------:R-:W3:Y:S01]  /*8690*/  LDL.LU R155, [R1+0x110] ;  /* 0x00011000019b7983 */ /* 0x000ee20000300800 */
[----:B0-----:R-:W-:Y:S01]  /*86a0*/  FMUL.FTZ R158, R157, R158 ;  /* 0x0000009e9d9e7220 */ /* 0x001fe20000410000 */
[----:B--2---:R-:W-:-:S04]  /*86b0*/  LEA R72, P6, R87, UR8, 0x1 ;  /* 0x0000000857487c11 */ /* 0x004fc8000f8c08ff */
[----:B------:R-:W-:Y:S02]  /*86c0*/  LEA.HI.X R73, R87, UR9, R74, 0x1, P6 ;  /* 0x0000000957497c11 */ /* 0x000fe4000b0f0c4a */
[----:B------:R-:W2:Y:S04]  /*86d0*/  LDL.LU R74, [R1+0x10c] ;  /* 0x00010c00014a7983 */ /* 0x000ea80000300800 */
[----:B------:R-:W2:Y:S04]  /*86e0*/  LDL.LU R104, [R1+0x50] ;  /* 0x0000500001687983 */ /* 0x000ea80000300800 */
[----:B------:R-:W2:Y:S01]  /*86f0*/  LDL.LU R157, [R1+0x108] ;  /* 0x00010800019d7983 */ /* 0x000ea20000300800 */
[----:B------:R-:W-:-:S03]  /*8700*/  FMUL.FTZ R78, R161, -1.4426950216293334961 ;  /* 0xbfb8aa3ba14e7820 */ /* 0x000fc60000410000 */
[----:B------:R-:W2:Y:S03]  /*8710*/  LDL.LU R105, [R1+0xa8] ;  /* 0x0000a80001697983 */ /* 0x000ea60000300800 */
[----:B------:R-:W0:Y:S02]  /*8720*/  MUFU.EX2 R78, R78 ;  /* 0x0000004e004e7308 */ /* 0x000e240000000800 */
[----:B0-----:R-:W-:Y:S01]  /*8730*/  FADD.FTZ R81, R78, 1 ;  /* 0x3f8000004e517421 */ /* 0x001fe20000010000 */
[----:B----4-:R-:W-:-:S04]  /*8740*/  LEA R76, P6, R75, UR8, 0x1 ;  /* 0x000000084b4c7c11 */ /* 0x010fc8000f8c08ff */
[----:B---3--:R-:W-:Y:S02]  /*8750*/  LEA.HI.X R77, R75, UR9, R155, 0x1, P6 ;  /* 0x000000094b4d7c11 */ /* 0x008fe4000b0f0c9b */
[----:B------:R-:W3:Y:S04]  /*8760*/  LDL.LU R155, [R1+0x104] ;  /* 0x00010400019b7983 */ /* 0x000ee80000300800 */
[----:B------:R-:W4:Y:S01]  /*8770*/  LDL.LU R103, [R1+0x58] ;  /* 0x0000580001677983 */ /* 0x000f220000300800 */
[----:B--2---:R-:W-:-:S04]  /*8780*/  LEA R78, P6, R74, UR8, 0x1 ;  /* 0x000000084a4e7c11 */ /* 0x004fc8000f8c08ff */
[----:B------:R-:W-:Y:S02]  /*8790*/  LEA.HI.X R79, R74, UR9, R157, 0x1, P6 ;  /* 0x000000094a4f7c11 */ /* 0x000fe4000b0f0c9d */
[----:B------:R-:W2:Y:S04]  /*87a0*/  LDL.LU R157, [R1+0x100] ;  /* 0x00010000019d7983 */ /* 0x000ea80000300800 */
[----:B------:R-:W4:Y:S04]  /*87b0*/  LDL.LU R102, [R1+0xac] ;  /* 0x0000ac0001667983 */ /* 0x000f280000300800 */
        /* <DEDUP_REMOVED lines=19> */
[----:B------:R-:W0:Y:S01]  /*88f0*/  MUFU.RCP R81, R81 ;  /* 0x0000005100517308 */ /* 0x000e220000001000 */
[----:B------:R-:W-:Y:S01]  /*8900*/  LEA R74, P6, R85, UR8, 0x1 ;  /* 0x00000008554a7c11 */ /* 0x000fe2000f8c08ff */
[----:B------:R-:W-:Y:S01]  /*8910*/  FMUL.FTZ R149, R111, R149 ;  /* 0x000000956f957220 */ /* 0x000fe20000410000 */
[----:B------:R-:W-:Y:S01]  /*8920*/  FMUL.FTZ R145, R108, R145 ;  /* 0x000000916c917220 */ /* 0x000fe20000410000 */
[----:B------:R-:W-:Y:S01]  /*8930*/  FMUL.FTZ R116, R159, R116 ;  /* 0x000000749f747220 */ /* 0x000fe20000410000 */
[----:B------:R-:W-:Y:S01]  /*8940*/  LEA.HI.X R75, R85, UR9, R110, 0x1, P6 ;  /* 0x00000009554b7c11 */ /* 0x000fe2000b0f0c6e */
[----:B------:R-:W4:Y:S01]  /*8950*/  LDL.LU R10, [R1+0x88] ;  /* 0x00008800010a7983 */ /* 0x000f220000300800 */
[----:B---3--:R-:W-:Y:S01]  /*8960*/  LEA R110, P6, R155, UR8, 0x1 ;  /* 0x000000089b6e7c11 */ /* 0x008fe2000f8c08ff */
[----:B------:R-:W-:-:S02]  /*8970*/  FMUL.FTZ R159, R6, -1.4426950216293334961 ;  /* 0xbfb8aa3b069f7820 */ /* 0x000fc40000410000 */
[----:B------:R-:W3:Y:S01]  /*8980*/  LDL.LU R164, [R1+0x8c] ;  /* 0x00008c0001a47983 */ /* 0x000ee20000300800 */
[----:B------:R-:W-:Y:S01]  /*8990*/  LEA.HI.X R111, R155, UR9, R109, 0x1, P6 ;  /* 0x000000099b6f7c11 */ /* 0x000fe2000b0f0c6d */
[----:B0-----:R-:W-:Y:S01]  /*89a0*/  FMUL.FTZ R161, R161, R81 ;  /* 0x00000051a1a17220 */ /* 0x001fe20000410000 */
[----:B------:R-:W-:Y:S01]  /*89b0*/  FMUL.FTZ R81, R8, -1.4426950216293334961 ;  /* 0xbfb8aa3b08517820 */ /* 0x000fe20000410000 */
[----:B------:R-:W0:Y:S01]  /*89c0*/  MUFU.EX2 R159, R159 ;  /* 0x0000009f009f7308 */ /* 0x000e220000000800 */
[----:B------:R-:W3:Y:S07]  /*89d0*/  LDL.LU R9, [R1+0x90] ;  /* 0x0000900001097983 */ /* 0x000eee0000300800 */
[----:B------:R-:W1:Y:S01]  /*89e0*/  MUFU.EX2 R81, R81 ;  /* 0x0000005100517308 */ /* 0x000e620000000800 */
[----:B0-----:R-:W-:Y:S01]  /*89f0*/  FADD.FTZ R159, R159, 1 ;  /* 0x3f8000009f9f7421 */ /* 0x001fe20000010000 */
[----:B-1----:R-:W-:-:S06]  /*8a00*/  FADD.FTZ R81, R81, 1 ;  /* 0x3f80000051517421 */ /* 0x002fcc0000010000 */
[----:B------:R-:W0:Y:S02]  /*8a10*/  MUFU.RCP R159, R159 ;  /* 0x0000009f009f7308 */ /* 0x000e240000001000 */
[----:B0-----:R-:W-:Y:S01]  /*8a20*/  FMUL.FTZ R159, R6, R159 ;  /* 0x0000009f069f7220 */ /* 0x001fe20000410000 */
[----:B--2---:R-:W-:-:S04]  /*8a30*/  LEA R108, P6, R157, UR8, 0x1 ;  /* 0x000000089d6c7c11 */ /* 0x004fc8000f8c08ff */
[----:B------:R-:W-:Y:S02]  /*8a40*/  LEA.HI.X R109, R157, UR9, R107, 0x1, P6 ;  /* 0x000000099d6d7c11 */ /* 0x000fe4000b0f0c6b */
[----:B------:R-:W-:-:S04]  /*8a50*/  LEA R106, P6, R104, UR8, 0x1 ;  /* 0x00000008686a7c11 */ /* 0x000fc8000f8c08ff */
        /* <DEDUP_REMOVED lines=9> */
[C---:B------:R-:W-:Y:S01]  /*8af0*/  LEA R96, P6, R94.reuse, UR8, 0x1 ;  /* 0x000000085e607c11 */ /* 0x040fe2000f8c08ff */
[----:B------:R-:W0:Y:S03]  /*8b00*/  MUFU.RCP R157, R81 ;  /* 0x00000051009d7308 */ /* 0x000e260000001000 */
[----:B------:R-:W-:Y:S02]  /*8b10*/  LEA.HI.X R97, R94, UR9, R95, 0x1, P6 ;  /* 0x000000095e617c11 */ /* 0x000fe4000b0f0c5f */
[----:B------:R-:W-:-:S04]  /*8b20*/  LEA R94, P6, R93, UR8, 0x1 ;  /* 0x000000085d5e7c11 */ /* 0x000fc8000f8c08ff */
[----:B------:R-:W-:Y:S02]  /*8b30*/  LEA.HI.X R95, R93, UR9, R92, 0x1, P6 ;  /* 0x000000095d5f7c11 */ /* 0x000fe4000b0f0c5c */
[----:B------:R-:W-:-:S04]  /*8b40*/  LEA R92, P6, R91, UR8, 0x1 ;  /* 0x000000085b5c7c11 */ /* 0x000fc8000f8c08ff */
[----:B------:R-:W-:Y:S02]  /*8b50*/  LEA.HI.X R93, R91, UR9, R90, 0x1, P6 ;  /* 0x000000095b5d7c11 */ /* 0x000fe4000b0f0c5a */
[----:B------:R-:W-:Y:S01]  /*8b60*/  LEA R90, P6, R88, UR8, 0x1 ;  /* 0x00000008585a7c11 */ /* 0x000fe2000f8c08ff */
[----:B0-----:R-:W-:Y:S02]  /*8b70*/  FMUL.FTZ R157, R8, R157 ;  /* 0x0000009d089d7220 */ /* 0x001fe40000410000 */
[----:B------:R-:W2:Y:S01]  /*8b80*/  LDL.LU R8, [R1+0x94] ;  /* 0x0000940001087983 */ /* 0x000ea20000300800 */
[----:B------:R-:W-:Y:S02]  /*8b90*/  LEA.HI.X R91, R88, UR9, R89, 0x1, P6 ;  /* 0x00000009585b7c11 */ /* 0x000fe4000b0f0c59 */
[----:B------:R-:W-:-:S04]  /*8ba0*/  LEA R88, P6, R7, UR8, 0x1 ;  /* 0x0000000807587c11 */ /* 0x000fc8000f8c08ff */
[----:B------:R-:W-:Y:S02]  /*8bb0*/  LEA.HI.X R89, R7, UR9, R12, 0x1, P6 ;  /* 0x0000000907597c11 */ /* 0x000fe4000b0f0c0c */
[----:B------:R-:W4:Y:S01]  /*8bc0*/  LDL.LU R7, [R1+0x8] ;  /* 0x0000080001077983 */ /* 0x000f220000300800 */
[----:B------:R-:W-:-:S03]  /*8bd0*/  LEA R84, P6, R4, UR8, 0x1 ;  /* 0x0000000804547c11 */ /* 0x000fc6000f8c08ff */
[----:B------:R-:W4:Y:S01]  /*8be0*/  LDL.LU R6, [R1+0xc] ;  /* 0x00000c0001067983 */ /* 0x000f220000300800 */
[----:B------:R-:W-:-:S03]  /*8bf0*/  LEA.HI.X R85, R4, UR9, R5, 0x1, P6 ;  /* 0x0000000904557c11 */ /* 0x000fc6000b0f0c05 */
[----:B------:R-:W4:Y:S04]  /*8c00*/  LDL.LU R5, [R1+0x10] ;  /* 0x0000100001057983 */ /* 0x000f280000300800 */
[----:B------:R-:W4:Y:S01]  /*8c10*/  LDL.LU R4, [R1+0x14] ;  /* 0x0000140001047983 */ /* 0x000f220000300800 */
[----:B------:R-:W-:Y:S01]  /*8c20*/  FMUL.FTZ R80, R160, -1.4426950216293334961 ;  /* 0xbfb8aa3ba0507820 */ /* 0x000fe20000410000 */
[----:B------:R-:W-:Y:S01]  /*8c30*/  FMUL.FTZ R82, R86, -1.4426950216293334961 ;  /* 0xbfb8aa3b56527820 */ /* 0x000fe20000410000 */
[----:B------:R-:W-:Y:S01]  /*8c40*/  FMUL.FTZ R132, R163, R132 ;  /* 0x00000084a3847220 */ /* 0x000fe20000410000 */
[----:B------:R-:W-:Y:S01]  /*8c50*/  FMUL.FTZ R128, R162, R128 ;  /* 0x00000080a2807220 */ /* 0x000fe20000410000 */
[----:B------:R-:W-:Y:S01]  /*8c60*/  IADD3.X R81, RZ, R0, RZ, P3, !PT ;  /* 0x00000000ff517210 */ /* 0x000fe20001ffe4ff */
[----:B------:R-:W-:Y:S01]  /*8c70*/  FMUL.FTZ R124, R165, R124 ;  /* 0x0000007ca57c7220 */ /* 0x000fe20000410000 */
[----:B------:R-:W0:Y:S01]  /*8c80*/  MUFU.EX2 R80, R80 ;  /* 0x0000005000507308 */ /* 0x000e220000000800 */
[----:B------:R-:W-:Y:S01]  /*8c90*/  F2FP.F16.F32.PACK_AB R154, R154, R115 ;  /* 0x000000739a9a723e */ /* 0x000fe200000000ff */
[----:B------:R-:W4:Y:S01]  /*8ca0*/  LDL.LU R12, [R1+0x20] ;  /* 0x00002000010c7983 */ /* 0x000f220000300800 */
[----:B0-----:R-:W-:-:S06]  /*8cb0*/  FADD.FTZ R80, R80, 1 ;  /* 0x3f80000050507421 */ /* 0x001fcc0000010000 */
[----:B------:R-:W0:Y:S01]  /*8cc0*/  MUFU.RCP R80, R80 ;  /* 0x0000005000507308 */ /* 0x000e220000001000 */
[----:B------:R-:W-:-:S07]  /*8cd0*/  FMUL.FTZ R163, R3, -1.4426950216293334961 ;  /* 0xbfb8aa3b03a37820 */ /* 0x000fce0000410000 */
[----:B------:R-:W1:Y:S01]  /*8ce0*/  MUFU.EX2 R82, R82 ;  /* 0x0000005200527308 */ /* 0x000e620000000800 */
[----:B0-----:R-:W-:Y:S01]  /*8cf0*/  FMUL.FTZ R160, R160, R80 ;  /* 0x00000050a0a07220 */ /* 0x001fe20000410000 */
[----:B------:R-:W-:-:S06]  /*8d00*/  FMUL.FTZ R80, R114, -1.4426950216293334961 ;  /* 0xbfb8aa3b72507820 */ /* 0x000fcc0000410000 */
[----:B------:R-:W0:Y:S08]  /*8d10*/  MUFU.EX2 R163, R163 ;  /* 0x000000a300a37308 */ /* 0x000e300000000800 */
[----:B------:R-:W3:Y:S01]  /*8d20*/  MUFU.EX2 R80, R80 ;  /* 0x0000005000507308 */ /* 0x000ee20000000800 */
[----:B-1----:R-:W-:-:S07]  /*8d30*/  FADD.FTZ R82, R82, 1 ;  /* 0x3f80000052527421 */ /* 0x002fce0000010000 */
[----:B------:R-:W1:Y:S01]  /*8d40*/  MUFU.RCP R155, R82 ;  /* 0x00000052009b7308 */ /* 0x000e620000001000 */
[----:B0-----:R-:W-:Y:S01]  /*8d50*/  FADD.FTZ R163, R163, 1 ;  /* 0x3f800000a3a37421 */ /* 0x001fe20000010000 */
[----:B---3--:R-:W-:-:S06]  /*8d60*/  FADD.FTZ R80, R80, 1 ;  /* 0x3f80000050507421 */ /* 0x008fcc0000010000 */
[----:B------:R-:W-:Y:S08]  /*8d70*/  MUFU.RCP R163, R163 ;  /* 0x000000a300a37308 */ /* 0x000ff00000001000 */
[----:B------:R0:W3:Y:S01]  /*8d80*/  MUFU.RCP R162, R80 ;  /* 0x0000005000a27308 */ /* 0x0000e20000001000 */
[----:B-1----:R-:W-:Y:S01]  /*8d90*/  FMUL.FTZ R155, R86, R155 ;  /* 0x0000009b569b7220 */ /* 0x002fe20000410000 */
[----:B------:R-:W-:-:S02]  /*8da0*/  IADD3.X R83, RZ, R0, RZ, P5, !PT ;  /* 0x00000000ff537210 */ /* 0x000fc40002ffe4ff */
[-C--:B0-----:R-:W-:Y:S02]  /*8db0*/  IADD3.X R80, RZ, R0.reuse, RZ, P4, !PT ;  /* 0x00000000ff507210 */ /* 0x081fe400027fe4ff */
[C---:B------:R-:W-:Y:S02]  /*8dc0*/  LEA R86, P4, R11.reuse, UR8, 0x1 ;  /* 0x000000080b567c11 */ /* 0x040fe4000f8808ff */
[----:B------:R-:W-:Y:S02]  /*8dd0*/  IADD3.X R115, RZ, R0, RZ, P2, !PT ;  /* 0x00000000ff737210 */ /* 0x000fe400017fe4ff */
[----:B------:R-:W-:Y:S02]  /*8de0*/  LEA.HI.X R87, R11, UR9, R80, 0x1, P4 ;  /* 0x000000090b577c11 */ /* 0x000fe4000a0f0c50 */
[----:B------:R-:W-:Y:S01]  /*8df0*/  LEA R80, P3, R164, UR8, 0x1 ;  /* 0x00000008a4507c11 */ /* 0x000fe2000f8608ff */
[----:B---3--:R-:W-:Y:S01]  /*8e00*/  FMUL.FTZ R162, R114, R162 ;  /* 0x000000a272a27220 */ /* 0x008fe20000410000 */
[----:B------:R-:W-:-:S02]  /*8e10*/  LEA R82, P4, R10, UR8, 0x1 ;  /* 0x000000080a527c11 */ /* 0x000fc4000f8808ff */
[----:B------:R-:W-:Y:S02]  /*8e20*/  F2FP.F16.F32.PACK_AB R165, R113, R112 ;  /* 0x0000007071a5723e */ /* 0x000fe400000000ff */
[----:B------:R-:W-:Y:S02]  /*8e30*/  IADD3.X R0, RZ, R0, RZ, P1, !PT ;  /* 0x00000000ff007210 */ /* 0x000fe40000ffe4ff */
[----:B------:R-:W-:Y:S01]  /*8e40*/  LEA R112, P1, R9, UR8, 0x1 ;  /* 0x0000000809707c11 */ /* 0x000fe2000f8208ff */
[----:B------:R-:W-:Y:S01]  /*8e50*/  FMUL.FTZ R163, R3, R163 ;  /* 0x000000a303a37220 */ /* 0x000fe20000410000 */
[----:B------:R-:W-:Y:S02]  /*8e60*/  LEA.HI.X R81, R164, UR9, R81, 0x1, P3 ;  /* 0x00000009a4517c11 */ /* 0x000fe400098f0c51 */
[----:B------:R-:W3:Y:S01]  /*8e70*/  LDL.LU R164, [R1+0x2c] ;  /* 0x00002c0001a47983 */ /* 0x000ee20000300800 */
[----:B------:R-:W-:Y:S02]  /*8e80*/  LEA.HI.X R83, R10, UR9, R83, 0x1, P4 ;  /* 0x000000090a537c11 */ /* 0x000fe4000a0f0c53 */
[----:B------:R-:W-:Y:S01]  /*8e90*/  PRMT R3, R154, 0x7632, R3 ;  /* 0x000076329a037816 */ /* 0x000fe20000000003 */
[----:B------:R-:W3:Y:S01]  /*8ea0*/  LDL.LU R11, [R1+0x30] ;  /* 0x00003000010b7983 */ /* 0x000ee20000300800 */
[----:B------:R-:W-:-:S03]  /*8eb0*/  LEA.HI.X R113, R9, UR9, R0, 0x1, P1 ;  /* 0x0000000909717c11 */ /* 0x000fc600088f0c00 */
[----:B------:R-:W3:Y:S04]  /*8ec0*/  LDL.LU R10, [R1+0x34] ;  /* 0x00003400010a7983 */ /* 0x000ee80000300800 */
[----:B------:R0:W-:Y:S04]  /*8ed0*/  STG.E.U16 desc[UR16][R54.64], R154 ;  /* 0x0000009a36007986 */ /* 0x0001e8000c101510 */
[----:B------:R-:W3:Y:S04]  /*8ee0*/  LDL.LU R9, [R1+0x48] ;  /* 0x0000480001097983 */ /* 0x000ee80000300800 */
[----:B------:R1:W-:Y:S01]  /*8ef0*/  STG.E.U16 desc[UR16][R54.64+0x4], R165 ;  /* 0x000004a536007986 */ /* 0x0003e2000c101510 */
[----:B0-----:R-:W-:-:S03]  /*8f00*/  PRMT R154, R165, 0x7632, R154 ;  /* 0x00007632a59a7816 */ /* 0x001fc6000000009a */
[----:B------:R0:W-:Y:S04]  /*8f10*/  STG.E.U16 desc[UR16][R54.64+0x2], R3 ;  /* 0x0000020336007986 */ /* 0x0001e8000c101510 */
[----:B------:R0:W-:Y:S01]  /*8f20*/  STG.E.U16 desc[UR16][R54.64+0x6], R154 ;  /* 0x0000069a36007986 */ /* 0x0001e2000c101510 */
[----:B--2---:R-:W-:-:S04]  /*8f30*/  LEA R114, P2, R8, UR8, 0x1 ;  /* 0x0000000808727c11 */ /* 0x004fc8000f8408ff */
[----:B------:R-:W-:Y:S02]  /*8f40*/  LEA.HI.X R115, R8, UR9, R115, 0x1, P2 ;  /* 0x0000000908737c11 */ /* 0x000fe400090f0c73 */
[----:B------:R-:W2:Y:S04]  /*8f50*/  LDL.LU R8, [R1+0x4c] ;  /* 0x00004c0001087983 */ /* 0x000ea80000300800 */
[----:B-1----:R-:W2:Y:S01]  /*8f60*/  LDL.LU R165, [R1+0x54] ;  /* 0x0000540001a57983 */ /* 0x002ea20000300800 */
[----:B----4-:R-:W-:-:S03]  /*8f70*/  F2FP.F16.F32.PACK_AB R0, R7, R6 ;  /* 0x000000060700723e */ /* 0x010fc600000000ff */
[----:B------:R-:W4:Y:S04]  /*8f80*/  LDL.LU R7, [R1+0x40] ;  /* 0x0000400001077983 */ /* 0x000f280000300800 */
[----:B------:R-:W4:Y:S01]  /*8f90*/  LDL.LU R6, [R1+0x44] ;  /* 0x0000440001067983 */ /* 0x000f220000300800 */
[----:B0-----:R-:W-:-:S03]  /*8fa0*/  F2FP.F16.F32.PACK_AB R3, R5, R4 ;  /* 0x000000040503723e */ /* 0x001fc600000000ff */
[----:B------:R-:W4:Y:S04]  /*8fb0*/  LDL.LU R5, [R1+0x28] ;  /* 0x0000280001057983 */ /* 0x000f280000300800 */
[----:B------:R-:W4:Y:S04]  /*8fc0*/  LDL.LU R4, [R1+0x3c] ;  /* 0x00003c0001047983 */ /* 0x000f280000300800 */
[----:B------:R-:W2:Y:S01]  /*8fd0*/  LDL.LU R154, [R1+0x38] ;  /* 0x00003800019a7983 */ /* 0x000ea20000300800 */
[----:B------:R-:W-:Y:S02]  /*8fe0*/  PRMT R55, R0, 0x7632, R55 ;  /* 0x0000763200377816 */ /* 0x000fe40000000037 */
[----:B------:R-:W-:Y:S01]  /*8ff0*/  PRMT R54, R3, 0x7632, R54 ;  /* 0x0000763203367816 */ /* 0x000fe20000000036 */
[----:B------:R3:W-:Y:S04]  /*9000*/  STG.E.U16 desc[UR16][R56.64], R0 ;  /* 0x0000000038007986 */ /* 0x0007e8000c101510 */
[----:B------:R-:W-:Y:S04]  /*9010*/  STG.E.U16 desc[UR16][R56.64+0x4], R3 ;  /* 0x0000040338007986 */ /* 0x000fe8000c101510 */
[----:B------:R0:W-:Y:S04]  /*9020*/  STG.E.U16 desc[UR16][R56.64+0x2], R55 ;  /* 0x0000023738007986 */ /* 0x0001e8000c101510 */
[----:B------:R-:W-:Y:S01]  /*9030*/  STG.E.U16 desc[UR16][R56.64+0x6], R54 ;  /* 0x0000063638007986 */ /* 0x000fe2000c101510 */
[----:B---3--:R-:W-:-:S03]  /*9040*/  F2FP.F16.F32.PACK_AB R0, R12, R164 ;  /* 0x000000a40c00723e */ /* 0x008fc600000000ff */
[----:B------:R-:W3:Y:S01]  /*9050*/  LDL.LU R12, [R1+0xfc] ;  /* 0x0000fc00010c7983 */ /* 0x000ee20000300800 */
[----:B0-----:R-:W-:-:S03]  /*9060*/  PRMT R55, R0, 0x7632, R55 ;  /* 0x0000763200377816 */ /* 0x001fc60000000037 */
[----:B------:R0:W-:Y:S04]  /*9070*/  STG.E.U16 desc[UR16][R58.64], R0 ;  /* 0x000000003a007986 */ /* 0x0001e8000c101510 */
[----:B------:R-:W3:Y:S04]  /*9080*/  LDL.LU R164, [R1+0x1c] ;  /* 0x00001c0001a47983 */ /* 0x000ee80000300800 */
[----:B------:R1:W-:Y:S01]  /*9090*/  STG.E.U16 desc[UR16][R58.64+0x2], R55 ;  /* 0x000002373a007986 */ /* 0x0003e2000c101510 */
[----:B0-----:R-:W-:-:S04]  /*90a0*/  F2FP.F16.F32.PACK_AB R0, R11, R10 ;  /* 0x0000000a0b00723e */ /* 0x001fc800000000ff */
[----:B-1----:R-:W-:Y:S02]  /*90b0*/  PRMT R55, R0, 0x7632, R55 ;  /* 0x0000763200377816 */ /* 0x002fe40000000037 */
[----:B--2---:R-:W-:Y:S02]  /*90c0*/  F2FP.F16.F32.PACK_AB R3, R154, R165 ;  /* 0x000000a59a03723e */ /* 0x004fe400000000ff */
[----:B------:R-:W2:Y:S02]  /*90d0*/  LDL.LU R154, [R1+0x18] ;  /* 0x00001800019a7983 */ /* 0x000ea40000300800 */
[----:B------:R-:W-:Y:S02]  /*90e0*/  PRMT R54, R3, 0x7632, R54 ;  /* 0x0000763203367816 */ /* 0x000fe40000000036 */
[----:B------:R0:W-:Y:S04]  /*90f0*/  STG.E.U16 desc[UR16][R58.64+0x4], R3 ;  /* 0x000004033a007986 */ /* 0x0001e8000c101510 */
[----:B------:R-:W2:Y:S04]  /*9100*/  LDL.LU R165, [R1] ;  /* 0x0000000001a57983 */ /* 0x000ea80000300800 */
[----:B------:R-:W2:Y:S01]  /*9110*/  LDL.LU R11, [R1+0xf8] ;  /* 0x0000f800010b7983 */ /* 0x000ea20000300800 */
[----:B0-----:R-:W-:-:S03]  /*9120*/  F2FP.F16.F32.PACK_AB R3, R9, R8 ;  /* 0x000000080903723e */ /* 0x001fc600000000ff */
[----:B------:R-:W2:Y:S04]  /*9130*/  LDL.LU R10, [R1+0xf4] ;  /* 0x0000f400010a7983 */ /* 0x000ea80000300800 */
[----:B------:R0:W-:Y:S04]  /*9140*/  STG.E.U16 desc[UR16][R58.64+0x6], R54 ;  /* 0x000006363a007986 */ /* 0x0001e8000c101510 */
[----:B------:R-:W2:Y:S04]  /*9150*/  LDL.LU R9, [R1+0xf0] ;  /* 0x0000f00001097983 */ /* 0x000ea80000300800 */
[----:B------:R4:W-:Y:S01]  /*9160*/  STG.E.U16 desc[UR16][R60.64], R0 ;  /* 0x000000003c007986 */ /* 0x0009e2000c101510 */
[----:B0-----:R-:W-:-:S03]  /*9170*/  PRMT R54, R3, 0x7632, R54 ;  /* 0x0000763203367816 */ /* 0x001fc60000000036 */
[----:B------:R-:W2:Y:S04]  /*9180*/  LDL.LU R8, [R1+0xec] ;  /* 0x0000ec0001087983 */ /* 0x000ea80000300800 */
[----:B------:R0:W-:Y:S01]  /*9190*/  STG.E.U16 desc[UR16][R60.64+0x4], R3 ;  /* 0x000004033c007986 */ /* 0x0001e2000c101510 */
[----:B----4-:R-:W-:-:S03]  /*91a0*/  F2FP.F16.F32.PACK_AB R0, R7, R6 ;  /* 0x000000060700723e */ /* 0x010fc600000000ff */
[----:B------:R-:W4:Y:S04]  /*91b0*/  LDL.LU R7, [R1+0xe8] ;  /* 0x0000e80001077983 */ /* 0x000f280000300800 */
[----:B------:R-:W4:Y:S01]  /*91c0*/  LDL.LU R6, [R1+0xe4] ;  /* 0x0000e40001067983 */ /* 0x000f220000300800 */
[----:B0-----:R-:W-:-:S03]  /*91d0*/  F2FP.F16.F32.PACK_AB R3, R5, R4 ;  /* 0x000000040503723e */ /* 0x001fc600000000ff */
[----:B------:R-:W-:Y:S04]  /*91e0*/  STG.E.U16 desc[UR16][R60.64+0x2], R55 ;  /* 0x000002373c007986 */ /* 0x000fe8000c101510 */
[----:B------:R-:W4:Y:S04]  /*91f0*/  LDL.LU R5, [R1+0xe0] ;  /* 0x0000e00001057983 */ /* 0x000f280000300800 */
[----:B------:R-:W4:Y:S04]  /*9200*/  LDL.LU R4, [R1+0xdc] ;  /* 0x0000dc0001047983 */ /* 0x000f280000300800 */
[----:B------:R0:W-:Y:S04]  /*9210*/  STG.E.U16 desc[UR16][R60.64+0x6], R54 ;  /* 0x000006363c007986 */ /* 0x0001e8000c101510 */
[----:B0-----:R-:W3:Y:S04]  /*9220*/  LDL.LU R60, [R1+0x24] ;  /* 0x00002400013c7983 */ /* 0x001ee80000300800 */
[----:B------:R-:W2:Y:S01]  /*9230*/  LDL.LU R61, [R1+0x4] ;  /* 0x00000400013d7983 */ /* 0x000ea20000300800 */
[----:B------:R-:W-:-:S02]  /*9240*/  PRMT R57, R3, 0x7610, R57 ;  /* 0x0000761003397816 */ /* 0x000fc40000000039 */
[----:B---3--:R-:W-:Y:S02]  /*9250*/  F2FP.F16.F32.PACK_AB R58, R164, R60 ;  /* 0x0000003ca43a723e */ /* 0x008fe400000000ff */
[----:B------:R-:W3:Y:S01]  /*9260*/  LDL.LU R164, [R1+0xd8] ;  /* 0x0000d80001a47983 */ /* 0x000ee20000300800 */
[----:B------:R-:W-:Y:S02]  /*9270*/  PRMT R59, R3, 0x7632, R59 ;  /* 0x00007632033b7816 */ /* 0x000fe4000000003b */
[----:B--2---:R-:W-:Y:S01]  /*9280*/  F2FP.F16.F32.PACK_AB R3, R61, R154 ;  /* 0x0000009a3d03723e */ /* 0x004fe200000000ff */
[----:B------:R0:W-:Y:S01]  /*9290*/  STG.E.U16 desc[UR16][R62.64], R0 ;  /* 0x000000003e007986 */ /* 0x0001e2000c101510 */
[----:B------:R-:W-:Y:S02]  /*92a0*/  PRMT R56, R0, 0x7632, R56 ;  /* 0x0000763200387816 */ /* 0x000fe40000000038 */
[----:B----4-:R-:W-:Y:S02]  /*92b0*/  F2FP.F16.F32.PACK_AB R4, R5, R4 ;  /* 0x000000040504723e */ /* 0x010fe400000000ff */
[----:B------:R-:W-:Y:S01]  /*92c0*/  F2FP.F16.F32.PACK_AB R6, R7, R6 ;  /* 0x000000060706723e */ /* 0x000fe200000000ff */
[----:B------:R-:W-:Y:S01]  /*92d0*/  STG.E.U16 desc[UR16][R62.64+0x2], R56 ;  /* 0x000002383e007986 */ /* 0x000fe2000c101510 */
[----:B------:R-:W-:-:S02]  /*92e0*/  PRMT R54, R58, 0x7632, R54 ;  /* 0x000076323a367816 */ /* 0x000fc40000000036 */
[----:B0-----:R-:W-:Y:S01]  /*92f0*/  PRMT R0, R3, 0x7632, R0 ;  /* 0x0000763203007816 */ /* 0x001fe20000000000 */
[----:B------:R-:W-:Y:S01]  /*9300*/  STG.E.U16 desc[UR16][R62.64+0x4], R57 ;  /* 0x000004393e007986 */ /* 0x000fe2000c101510 */
[----:B------:R-:W-:-:S03]  /*9310*/  PRMT R7, R4, 0x7632, R7 ;  /* 0x0000763204077816 */ /* 0x000fc60000000007 */
[----:B------:R-:W-:Y:S01]  /*9320*/  STG.E.U16 desc[UR16][R62.64+0x6], R59 ;  /* 0x0000063b3e007986 */ /* 0x000fe2000c101510 */
[----:B------:R-:W-:-:S03]  /*9330*/  F2FP.F16.F32.PACK_AB R8, R9, R8 ;  /* 0x000000080908723e */ /* 0x000fc600000000ff */
[----:B------:R0:W-:Y:S01]  /*9340*/  STG.E.U16 desc[UR16][R64.64+0x6], R0 ;  /* 0x0000060040007986 */ /* 0x0001e2000c101510 */
[----:B------:R-:W-:Y:S02]  /*9350*/  F2FP.F16.F32.PACK_AB R10, R11, R10 ;  /* 0x0000000a0b0a723e */ /* 0x000fe400000000ff */
[----:B------:R-:W-:Y:S01]  /*9360*/  F2FP.F16.F32.PACK_AB R12, R13, R12 ;  /* 0x0000000c0d0c723e */ /* 0x000fe200000000ff */
[----:B------:R-:W-:Y:S01]  /*9370*/  STG.E.U16 desc[UR16][R64.64], R58 ;  /* 0x0000003a40007986 */ /* 0x000fe2000c101510 */
[----:B------:R-:W-:-:S03]  /*9380*/  F2FP.F16.F32.PACK_AB R14, R15, R14 ;  /* 0x0000000e0f0e723e */ /* 0x000fc600000000ff */
[----:B------:R-:W-:Y:S01]  /*9390*/  STG.E.U16 desc[UR16][R64.64+0x2], R54 ;  /* 0x0000023640007986 */ /* 0x000fe2000c101510 */
[----:B0-----:R-:W-:-:S03]  /*93a0*/  PRMT R0, R6, 0x7632, R0 ;  /* 0x0000763206007816 */ /* 0x001fc60000000000 */
[----:B------:R0:W-:Y:S01]  /*93b0*/  STG.E.U16 desc[UR16][R64.64+0x4], R3 ;  /* 0x0000040340007986 */ /* 0x0001e2000c101510 */
[----:B------:R-:W-:-:S03]  /*93c0*/  F2FP.F16.F32.PACK_AB R16, R17, R16 ;  /* 0x000000101110723e */ /* 0x000fc600000000ff */
[----:B------:R1:W-:Y:S01]  /*93d0*/  STG.E.U16 desc[UR16][R66.64+0x4], R4 ;  /* 0x0000040442007986 */ /* 0x0003e2000c101510 */
[----:B------:R-:W-:-:S03]  /*93e0*/  F2FP.F16.F32.PACK_AB R18, R19, R18 ;  /* 0x000000121312723e */ /* 0x000fc600000000ff */
[----:B------:R-:W-:Y:S01]  /*93f0*/  STG.E.U16 desc[UR16][R66.64+0x6], R7 ;  /* 0x0000060742007986 */ /* 0x000fe2000c101510 */
[----:B------:R-:W-:Y:S02]  /*9400*/  F2FP.F16.F32.PACK_AB R20, R21, R20 ;  /* 0x000000141514723e */ /* 0x000fe400000000ff */
[----:B0-----:R-:W-:Y:S02]  /*9410*/  PRMT R3, R8, 0x7632, R3 ;  /* 0x0000763208037816 */ /* 0x001fe40000000003 */
[----:B-1----:R-:W-:Y:S02]  /*9420*/  PRMT R4, R10, 0x7632, R4 ;  /* 0x000076320a047816 */ /* 0x002fe40000000004 */
[----:B------:R-:W-:Y:S02]  /*9430*/  F2FP.F16.F32.PACK_AB R22, R23, R22 ;  /* 0x000000161716723e */ /* 0x000fe400000000ff */
[----:B------:R-:W-:Y:S02]  /*9440*/  F2FP.F16.F32.PACK_AB R24, R25, R24 ;  /* 0x000000181918723e */ /* 0x000fe400000000ff */
[----:B------:R-:W-:-:S02]  /*9450*/  F2FP.F16.F32.PACK_AB R26, R27, R26 ;  /* 0x0000001a1b1a723e */ /* 0x000fc400000000ff */
[----:B------:R-:W-:Y:S02]  /*9460*/  F2FP.F16.F32.PACK_AB R28, R29, R28 ;  /* 0x0000001c1d1c723e */ /* 0x000fe400000000ff */
[----:B------:R-:W-:Y:S02]  /*9470*/  F2FP.F16.F32.PACK_AB R32, R33, R32 ;  /* 0x000000202120723e */ /* 0x000fe400000000ff */
[----:B------:R-:W-:Y:S02]  /*9480*/  F2FP.F16.F32.PACK_AB R30, R31, R30 ;  /* 0x0000001e1f1e723e */ /* 0x000fe400000000ff */
[----:B------:R-:W-:Y:S02]  /*9490*/  F2FP.F16.F32.PACK_AB R34, R35, R34 ;  /* 0x000000222322723e */ /* 0x000fe400000000ff */
[----:B------:R-:W-:Y:S02]  /*94a0*/  F2FP.F16.F32.PACK_AB R36, R37, R36 ;  /* 0x000000242524723e */ /* 0x000fe400000000ff */
[----:B------:R-:W-:-:S02]  /*94b0*/  F2FP.F16.F32.PACK_AB R38, R39, R38 ;  /* 0x000000262726723e */ /* 0x000fc400000000ff */
[----:B------:R-:W-:Y:S02]  /*94c0*/  PRMT R55, R30, 0x7632, R55 ;  /* 0x000076321e377816 */ /* 0x000fe40000000037 */
[----:B------:R-:W-:Y:S02]  /*94d0*/  PRMT R54, R34, 0x7632, R54 ;  /* 0x0000763222367816 */ /* 0x000fe40000000036 */
        /* <DEDUP_REMOVED lines=13> */
[----:B------:R-:W-:Y:S02]  /*95b0*/  PRMT R49, R116, 0x7632, R49 ;  /* 0x0000763274317816 */ /* 0x000fe40000000031 */
[----:B------:R-:W-:Y:S02]  /*95c0*/  F2FP.F16.F32.PACK_AB R124, R125, R124 ;  /* 0x0000007c7d7c723e */ /* 0x000fe400000000ff */
[----:B------:R-:W-:-:S02]  /*95d0*/  F2FP.F16.F32.PACK_AB R128, R129, R128 ;  /* 0x000000808180723e */ /* 0x000fc400000000ff */
[----:B------:R-:W-:Y:S02]  /*95e0*/  F2FP.F16.F32.PACK_AB R130, R131, R130 ;  /* 0x000000828382723e */ /* 0x000fe400000000ff */
[----:B------:R-:W-:Y:S02]  /*95f0*/  F2FP.F16.F32.PACK_AB R134, R135, R134 ;  /* 0x000000868786723e */ /* 0x000fe400000000ff */
[----:B------:R-:W-:Y:S02]  /*9600*/  PRMT R47, R124, 0x7632, R47 ;  /* 0x000076327c2f7816 */ /* 0x000fe4000000002f */
[----:B------:R-:W-:Y:S02]  /*9610*/  F2FP.F16.F32.PACK_AB R132, R133, R132 ;  /* 0x000000848584723e */ /* 0x000fe400000000ff */
[----:B------:R-:W-:Y:S02]  /*9620*/  F2FP.F16.F32.PACK_AB R136, R137, R136 ;  /* 0x000000888988723e */ /* 0x000fe400000000ff */
[----:B------:R-:W-:-:S02]  /*9630*/  F2FP.F16.F32.PACK_AB R138, R140, R138 ;  /* 0x0000008a8c8a723e */ /* 0x000fc400000000ff */
[----:B------:R-:W-:Y:S02]  /*9640*/  F2FP.F16.F32.PACK_AB R143, R144, R143 ;  /* 0x0000008f908f723e */ /* 0x000fe400000000ff */
[----:B------:R-:W-:Y:S02]  /*9650*/  PRMT R45, R132, 0x7632, R45 ;  /* 0x00007632842d7816 */ /* 0x000fe4000000002d */
[----:B------:R-:W-:Y:S02]  /*9660*/  F2FP.F16.F32.PACK_AB R141, R142, R141 ;  /* 0x0000008d8e8d723e */ /* 0x000fe400000000ff */
[----:B------:R-:W-:Y:S02]  /*9670*/  F2FP.F16.F32.PACK_AB R145, R146, R145 ;  /* 0x000000919291723e */ /* 0x000fe400000000ff */
[----:B------:R-:W-:Y:S02]  /*9680*/  F2FP.F16.F32.PACK_AB R147, R148, R147 ;  /* 0x000000939493723e */ /* 0x000fe400000000ff */
[----:B------:R-:W-:-:S02]  /*9690*/  F2FP.F16.F32.PACK_AB R149, R150, R149 ;  /* 0x000000959695723e */ /* 0x000fc400000000ff */
[----:B------:R-:W-:Y:S02]  /*96a0*/  F2FP.F16.F32.PACK_AB R151, R152, R151 ;  /* 0x000000979897723e */ /* 0x000fe400000000ff */
[----:B------:R-:W-:Y:S02]  /*96b0*/  PRMT R43, R141, 0x7632, R43 ;  /* 0x000076328d2b7816 */ /* 0x000fe4000000002b */
[----:B------:R-:W-:Y:S01]  /*96c0*/  PRMT R41, R149, 0x7632, R41 ;  /* 0x0000763295297816 */ /* 0x000fe20000000029 */
[----:B------:R-:W-:Y:S01]  /*96d0*/  UIADD3 UR10, UP0, UR10, 0x4a, URZ ;  /* 0x0000004a0a0a7890 */ /* 0x000fe2000ff1e03f */
[----:B------:R-:W-:Y:S02]  /*96e0*/  F2FP.F16.F32.PACK_AB R2, R2, R153 ;  /* 0x000000990202723e */ /* 0x000fe400000000ff */
[----:B------:R-:W-:Y:S02]  /*96f0*/  F2FP.F16.F32.PACK_AB R139, R156, R139 ;  /* 0x0000008b9c8b723e */ /* 0x000fe400000000ff */
[----:B------:R-:W-:-:S02]  /*9700*/  F2FP.F16.F32.PACK_AB R158, R161, R158 ;  /* 0x0000009ea19e723e */ /* 0x000fc400000000ff */
[----:B------:R-:W-:Y:S02]  /*9710*/  F2FP.F16.F32.PACK_AB R155, R155, R160 ;  /* 0x000000a09b9b723e */ /* 0x000fe400000000ff */
[----:B------:R-:W-:Y:S02]  /*9720*/  F2FP.F16.F32.PACK_AB R157, R159, R157 ;  /* 0x0000009d9f9d723e */ /* 0x000fe400000000ff */
[----:B------:R-:W-:Y:S01]  /*9730*/  F2FP.F16.F32.PACK_AB R162, R163, R162 ;  /* 0x000000a2a3a2723e */ /* 0x000fe200000000ff */
[----:B------:R-:W-:Y:S01]  /*9740*/  UIADD3.X UR5, URZ, UR5, URZ, UP0, !UPT ;  /* 0x000000053f057290 */ /* 0x000fe200087fe43f */
[----:B------:R-:W-:Y:S01]  /*9750*/  PRMT R56, R158, 0x7632, R56 ;  /* 0x000076329e387816 */ /* 0x000fe20000000038 */
[----:B------:R-:W-:Y:S01]  /*9760*/  UISETP.GE.U32.AND UP0, UPT, UR10, UR20, UPT ;  /* 0x000000140a00728c */ /* 0x000fe2000bf06070 */
[----:B------:R-:W-:-:S03]  /*9770*/  PRMT R57, R157, 0x7632, R57 ;  /* 0x000076329d397816 */ /* 0x000fc60000000039 */
[----:B------:R-:W-:-:S06]  /*9780*/  UISETP.GE.AND.EX UP0, UPT, UR5, UR11, UPT, UP0 ;  /* 0x0000000b0500728c */ /* 0x000fcc000bf06300 */
[----:B------:R-:W-:Y:S01]  /*9790*/  PLOP3.LUT P1, PT, PT, PT, UP0, 0x80, 0x0 ;  /* 0x000000000000781c */ /* 0x000fe20003f2f008 */
[----:B------:R-:W-:Y:S01]  /*97a0*/  ULOP3.LUT UR4, UR4, 0x1, URZ, 0x3c, !UPT ;  /* 0x0000000104047892 */ /* 0x000fe2000f8e3c3f */
[----:B---3--:R-:W-:-:S04]  /*97b0*/  F2FP.F16.F32.PACK_AB R164, R164, R165 ;  /* 0x000000a5a4a4723e */ /* 0x008fc800000000ff */
[----:B------:R-:W-:Y:S01]  /*97c0*/  PRMT R5, R164, 0x7632, R5 ;  /* 0x00007632a4057816 */ /* 0x000fe20000000005 */
[----:B------:R-:W-:Y:S04]  /*97d0*/  STG.E.U16 desc[UR16][R66.64], R164 ;  /* 0x000000a442007986 */ /* 0x000fe8000c101510 */
[----:B------:R0:W-:Y:S04]  /*97e0*/  STG.E.U16 desc[UR16][R66.64+0x2], R5 ;  /* 0x0000020542007986 */ /* 0x0001e8000c101510 */
[----:B------:R1:W-:Y:S04]  /*97f0*/  STG.E.U16 desc[UR16][R68.64+0x2], R0 ;  /* 0x0000020044007986 */ /* 0x0003e8000c101510 */
[----:B------:R-:W-:Y:S01]  /*9800*/  STG.E.U16 desc[UR16][R68.64], R6 ;  /* 0x0000000644007986 */ /* 0x000fe2000c101510 */
[----:B0-----:R-:W-:-:S03]  /*9810*/  PRMT R5, R12, 0x7632, R5 ;  /* 0x000076320c057816 */ /* 0x001fc60000000005 */
[----:B------:R-:W-:Y:S01]  /*9820*/  STG.E.U16 desc[UR16][R68.64+0x4], R8 ;  /* 0x0000040844007986 */ /* 0x000fe2000c101510 */
[----:B-1----:R-:W-:-:S03]  /*9830*/  PRMT R0, R14, 0x7632, R0 ;  /* 0x000076320e007816 */ /* 0x002fc60000000000 */
        /* <DEDUP_REMOVED lines=35> */
[----:B------:R-:W-:Y:S01]  /*9a70*/  STG.E.U16 desc[UR16][R110.64+0x4], R32 ;  /* 0x000004206e007986 */ /* 0x000fe2000c101510 */
[----:B------:R-:W-:-:S03]  /*9a80*/  PRMT R5, R44, 0x7632, R5 ;  /* 0x000076322c057816 */ /* 0x000fc60000000005 */
[----:B------:R-:W-:Y:S04]  /*9a90*/  STG.E.U16 desc[UR16][R108.64], R34 ;  /* 0x000000226c007986 */ /* 0x000fe8000c101510 */
[----:B------:R-:W-:Y:S04]  /*9aa0*/  STG.E.U16 desc[UR16][R108.64+0x2], R54 ;  /* 0x000002366c007986 */ /* 0x000fe8000c101510 */
        /* <DEDUP_REMOVED lines=23> */
[----:B------:R-:W-:Y:S04]  /*9c20*/  STG.E.U16 desc[UR16][R100.64+0x6], R4 ;  /* 0x0000060464007986 */ /* 0x000fe8000c101510 */
[----:B------:R1:W-:Y:S01]  /*9c30*/  STG.E.U16 desc[UR16][R98.64+0x6], R0 ;  /* 0x0000060062007986 */ /* 0x0003e2000c101510 */
[----:B0-----:R-:W-:-:S03]  /*9c40*/  PRMT R3, R122, 0x7632, R3 ;  /* 0x000076327a037816 */ /* 0x001fc60000000003 */
        /* <DEDUP_REMOVED lines=63> */
.L_x_3743:
        /* <DEDUP_REMOVED lines=12> */
.L_x_3820:


//--------------------- .text._ZN13group_norm_v214gn_cuda_kernelI6__halfLi320ELi1ELi16ELi80ELi256ELb1ELi128ELi320ELi320ELi4ELb0ELi74ELb0ELb1ENS_16CompileConditionILi900EEEEEvPT_PKS4_S7_S7_flPfS8_Pj --------------------------
	.section	.text._ZN13group_norm_v214gn_cuda_kernelI6__halfLi320ELi1ELi16ELi80ELi256ELb1ELi128ELi320ELi320ELi4ELb0ELi74ELb0ELb1ENS_16CompileConditionILi900EEEEEvPT_PKS4_S7_S7_flPfS8_Pj,"ax",@progbits
	.align	128
        .global         _ZN13group_norm_v214gn_cuda_kernelI6__halfLi320ELi1ELi16ELi80ELi256ELb1ELi128ELi320ELi320ELi4ELb0ELi74ELb0ELb1ENS_16CompileConditionILi900EEEEEvPT_PKS4_S7_S7_flPfS8_Pj
        .type           _ZN13group_norm_v214gn_cuda_kernelI6__halfLi320ELi1ELi16ELi80ELi256ELb1ELi128ELi320ELi320ELi4ELb0ELi74ELb0ELb1ENS_16CompileConditionILi900EEEEEvPT_PKS4_S7_S7_flPfS8_Pj,@function
        .size           _ZN13group_norm_v214gn_cuda_kernelI6__halfLi320ELi1ELi16ELi80ELi256ELb1ELi128ELi320ELi320ELi4ELb0ELi74ELb0ELb1ENS_16CompileConditionILi900EEEEEvPT_PKS4_S7_S7_flPfS8_Pj,(.L_x_3821 - _ZN13group_norm_v214gn_cuda_kernelI6__halfLi320ELi1ELi16ELi80ELi256ELb1ELi128ELi320ELi320ELi4ELb0ELi74ELb0ELb1ENS_16CompileConditionILi900EEEEEvPT_PKS4_S7_S7_flPfS8_Pj)
        .other          _ZN13group_norm_v214gn_cuda_kernelI6__halfLi320ELi1ELi16ELi80ELi256ELb1ELi128ELi320ELi320ELi4ELb0ELi74ELb0ELb1ENS_16CompileConditionILi900EEEEEvPT_PKS4_S7_S7_flPfS8_Pj,@"STO_CUDA_ENTRY STV_DEFAULT"
_ZN13group_norm_v214gn_cuda_kernelI6__halfLi320ELi1ELi16ELi80ELi256ELb1ELi128ELi320ELi320ELi4ELb0ELi74ELb0ELb1ENS_16CompileConditionILi900EEEEEvPT_PKS4_S7_S7_flPfS8_Pj:
.text._ZN13group_norm_v214gn_cuda_kernelI6__halfLi320ELi1ELi16ELi80ELi256ELb1ELi128ELi320ELi320ELi4ELb0ELi74ELb0ELb1ENS_16CompileConditionILi900EEEEEvPT_PKS4_S7_S7_flPfS8_Pj:
[----:B------:R-:W0:Y:S01]  /*0000*/  LDC R1, c[0x0][0x28] ;  /* 0x00000a00ff017b82 */ /* 0x000e220000000800 */
[----:B------:R-:W1:Y:S01]  /*0010*/  S2R R55, SR_TID.X ;  /* 0x0000000000377919 */ /* 0x000e620000002100 */
[----:B------:R-:W-:Y:S01]  /*0020*/  ULDC.64 UR4, c[0x0][0x218] ;  /* 0x0000860000047ab9 */ /* 0x000fe20000000a00 */
[----:B------:R-:W-:-:S05]  /*0030*/  ULDC.64 UR6, c[0x0][0x208] ;  /* 0x0000820000067ab9 */ /* 0x000fca0000000a00 */
[----:B------:R-:W2:Y:S01]  /*0040*/  LDC.64 R132, c[0x0][0x228] ;  /* 0x00008a00ff847b82 */ /* 0x000ea20000000a00 */
[----:B------:R-:W3:Y:S01]  /*0050*/  S2R R76, SR_CTAID.Y ;  /* 0x00000000004c7919 */ /* 0x000ee20000002600 */
[----:B0-----:R-:W-:Y:S01]  /*0060*/  IADD3 R1, R1, -0x8, RZ ;  /* 0xfffffff801017810 */ /* 0x001fe20007ffe0ff */
[----:B------:R-:W0:Y:S01]  /*0070*/  S2R R64, SR_CTAID.X ;  /* 0x0000000000407919 */ /* 0x000e220000002500 */
[----:B-1----:R-:W-:Y:S01]  /*0080*/  IMAD.WIDE.U32 R80, R55, -0x33333333, RZ ;  /* 0xcccccccd37507825 */ /* 0x002fe200078e00ff */
[----:B---3--:R-:W-:-:S04]  /*0090*/  LOP3.LUT R79, R76, 0x3, RZ, 0xc0, !PT ;  /* 0x000000034c4f7812 */ /* 0x008fc800078ec0ff */
[----:B------:R-:W-:Y:S02]  /*00a0*/  SHF.R.U32.HI R80, RZ, 0x6, R81 ;  /* 0x00000006ff507819 */ /* 0x000fe40000011651 */
[----:B0-----:R-:W-:Y:S01]  /*00b0*/  SHF.L.U32 R0, R64, 0x7, RZ ;  /* 0x0000000740007819 */ /* 0x001fe200000006ff */
        /* <DEDUP_REMOVED lines=19> */
[----:B------:R-:W4:Y:S01]  /*01f0*/  LDG.E.64.CONSTANT R38, desc[UR6][R38.64] ;  /* 0x0000000626267981 */ /* 0x000f22000c1e9b00 */
[----:B------:R-:W-:-:S04]  /*0200*/  IADD3 R0, R45, 0x2800, RZ ;  /* 0x000028002d007810 */ /* 0x000fc80007ffe0ff */
[----:B------:R-:W-:-:S04]  /*0210*/  IADD3 R0, P0, R0, R61, RZ ;  /* 0x0000003d00007210 */ /* 0x000fc80007f1e0ff */
[----:B------:R-:W-:Y:S02]  /*0220*/  IADD3.X R3, RZ, R63, RZ, P0, !PT ;  /* 0x0000003fff037210 */ /* 0x000fe400007fe4ff */
[----:B------:R-:W-:-:S04]  /*0230*/  LEA R40, P0, R0, UR4, 0x1 ;  /* 0x0000000400287c11 */ /* 0x000fc8000f8008ff */
        /* <DEDUP_REMOVED lines=77> */
[C---:B------:R-:W-:Y:S02]  /*0710*/  LEA R4, P0, R0.reuse, UR4, 0x1 ;  /* 0x0000000400047c11 */ /* 0x040fe4000f8008ff */
[----:B------:R-:W-:Y:S02]  /*0720*/  IADD3 R2, R45, 0x14000, RZ ;  /* 0x000140002d027810 */ /* 0x000fe40007ffe0ff */
[----:B------:R-:W-:Y:S02]  /*0730*/  LEA.HI.X R5, R0, UR5, R3, 0x1, P0 ;  /* 0x0000000500057c11 */ /* 0x000fe400080f0c03 */
[----:B------:R-:W-:-:S04]  /*0740*/  IADD3 R11, P0, R2, R61, RZ ;  /* 0x0000003d020b7210 */ /* 0x000fc80007f1e0ff */
[----:B------:R-:W2:Y:S01]  /*0750*/  LDG.E.64.CONSTANT R4, desc[UR6][R4.64] ;  /* 0x0000000604047981 */ /* 0x000ea2000c1e9b00 */
[----:B------:R-:W-:Y:S01]  /*0760*/  IADD3.X R12, RZ, R63, RZ, P0, !PT ;  /* 0x0000003fff0c7210 */ /* 0x000fe200007fe4ff */
[--C-:B---3--:R-:W-:Y:S02]  /*0770*/  HADD2.F32 R0, -RZ, R56.reuse.H0_H0 ;  /* 0x20000038ff007230 */ /* 0x108fe40000004100 */
[----:B------:R-:W-:-:S03]  /*0780*/  HADD2.F32 R3, -RZ, R56.H1_H1 ;  /* 0x30000038ff037230 */ /* 0x000fc60000004100 */
[----:B------:R-:W-:Y:S01]  /*0790*/  FADD.FTZ R2, RZ, R0 ;  /* 0x00000000ff027221 */ /* 0x000fe20000010000 */
[----:B------:R-:W-:Y:S01]  /*07a0*/  FFMA.FTZ R0, R0, R0, RZ ;  /* 0x0000000000007223 */ /* 0x000fe200000100ff */
[--C-:B------:R-:W-:Y:S02]  /*07b0*/  HADD2.F32 R7, -RZ, R57.reuse.H0_H0 ;  /* 0x20000039ff077230 */ /* 0x100fe40000004100 */
[----:B------:R-:W-:Y:S01]  /*07c0*/  FADD.FTZ R6, R2, R3 ;  /* 0x0000000302067221 */ /* 0x000fe20000010000 */
[----:B------:R-:W-:Y:S01]  /*07d0*/  FFMA.FTZ R0, R3, R3, R0 ;  /* 0x0000000303007223 */ /* 0x000fe20000010000 */
[----:B------:R-:W-:Y:S01]  /*07e0*/  LEA R2, P0, R11, UR4, 0x1 ;  /* 0x000000040b027c11 */ /* 0x000fe2000f8008ff */
[----:B------:R-:W-:Y:S02]  /*07f0*/  HADD2.F32 R10, -RZ, R57.H1_H1 ;  /* 0x30000039ff0a7230 */ /* 0x000fe40000004100 */
[----:B------:R-:W-:Y:S01]  /*0800*/  FADD.FTZ R6, R6, R7 ;  /* 0x0000000706067221 */ /* 0x000fe20000010000 */
[----:B------:R-:W-:Y:S01]  /*0810*/  FFMA.FTZ R7, R7, R7, R0 ;  /* 0x0000000707077223 */ /* 0x000fe20000010000 */
[----:B------:R-:W-:-:S02]  /*0820*/  LEA.HI.X R3, R11, UR5, R12, 0x1, P0 ;  /* 0x000000050b037c11 */ /* 0x000fc400080f0c0c */
[----:B------:R-:W-:Y:S01]  /*0830*/  IADD3 R0, R45, 0x15400, RZ ;  /* 0x000154002d007810 */ /* 0x000fe20007ffe0ff */
[----:B------:R-:W-:Y:S01]  /*0840*/  FADD.FTZ R6, R6, R10 ;  /* 0x0000000a06067221 */ /* 0x000fe20000010000 */
[----:B------:R-:W-:Y:S01]  /*0850*/  FFMA.FTZ R7, R10, R10, R7 ;  /* 0x0000000a0a077223 */ /* 0x000fe20000010007 */
[--C-:B----4-:R-:W-:Y:S01]  /*0860*/  HADD2.F32 R10, -RZ, R38.reuse.H0_H0 ;  /* 0x20000026ff0a7230 */ /* 0x110fe20000004100 */
[----:B------:R-:W3:Y:S01]  /*0870*/  LDG.E.64.CONSTANT R2, desc[UR6][R2.64] ;  /* 0x0000000602027981 */ /* 0x000ee2000c1e9b00 */
[----:B------:R-:W-:Y:S01]  /*0880*/  IADD3 R13, P0, R0, R61, RZ ;  /* 0x0000003d000d7210 */ /* 0x000fe20007f1e0ff */
[----:B------:R-:W-:Y:S02]  /*0890*/  HADD2.F32 R12, -RZ, R38.H1_H1 ;  /* 0x30000026ff0c7230 */ /* 0x000fe40000004100 */
[----:B------:R-:W-:Y:S01]  /*08a0*/  FADD.FTZ R0, R6, R10 ;  /* 0x0000000a06007221 */ /* 0x000fe20000010000 */
[----:B------:R-:W-:Y:S01]  /*08b0*/  FFMA.FTZ R7, R10, R10, R7 ;  /* 0x0000000a0a077223 */ /* 0x000fe20000010007 */
[----:B------:R-:W-:-:S02]  /*08c0*/  IADD3.X R24, RZ, R63, RZ, P0, !PT ;  /* 0x0000003fff187210 */ /* 0x000fc400007fe4ff */
[C---:B------:R-:W-:Y:S01]  /*08d0*/  LEA R6, P0, R13.reuse, UR4, 0x1 ;  /* 0x000000040d067c11 */ /* 0x040fe2000f8008ff */
[----:B------:R-:W-:Y:S01]  /*08e0*/  FADD.FTZ R10, R0, R12 ;  /* 0x0000000c000a7221 */ /* 0x000fe20000010000 */
[--C-:B------:R-:W-:Y:S02]  /*08f0*/  HADD2.F32 R11, -RZ, R39.reuse.H0_H0 ;  /* 0x20000027ff0b7230 */ /* 0x100fe40000004100 */
[----:B------:R-:W-:Y:S01]  /*0900*/  FFMA.FTZ R12, R12, R12, R7 ;  /* 0x0000000c0c0c7223 */ /* 0x000fe20000010007 */
[----:B------:R-:W-:Y:S02]  /*0910*/  LEA.HI.X R7, R13, UR5, R24, 0x1, P0 ;  /* 0x000000050d077c11 */ /* 0x000fe400080f0c18 */
[----:B------:R-:W-:Y:S01]  /*0920*/  IADD3 R0, R45, 0x16800, RZ ;  /* 0x000168002d007810 */ /* 0x000fe20007ffe0ff */
[----:B------:R-:W-:Y:S01]  /*0930*/  FADD.FTZ R10, R10, R11 ;  /* 0x0000000b0a0a7221 */ /* 0x000fe20000010000 */
[----:B------:R-:W-:Y:S01]  /*0940*/  FFMA.FTZ R12, R11, R11, R12 ;  /* 0x0000000b0b0c7223 */ /* 0x000fe2000001000c */
[----:B------:R-:W-:Y:S01]  /*0950*/  HADD2.F32 R11, -RZ, R39.H1_H1 ;  /* 0x30000027ff0b7230 */ /* 0x000fe20000004100 */
[----:B------:R-:W4:Y:S01]  /*0960*/  LDG.E.64.CONSTANT R6, desc[UR6][R6.64] ;  /* 0x0000000606067981 */ /* 0x000f22000c1e9b00 */
[----:B------:R-:W-:-:S03]  /*0970*/  IADD3 R30, P0, R0, R61, RZ ;  /* 0x0000003d001e7210 */ /* 0x000fc60007f1e0ff */
[----:B------:R-:W-:Y:S01]  /*0980*/  FADD.FTZ R0, R10, R11 ;  /* 0x0000000b0a007221 */ /* 0x000fe20000010000 */
[----:B------:R-:W-:Y:S01]  /*0990*/  FFMA.FTZ R12, R11, R11, R12 ;  /* 0x0000000b0b0c7223 */ /* 0x000fe2000001000c */
[----:B------:R-:W-:Y:S01]  /*09a0*/  IADD3.X R11, RZ, R63, RZ, P0, !PT ;  /* 0x0000003fff0b7210 */ /* 0x000fe200007fe4ff */
[--C-:B--2---:R-:W-:Y:S01]  /*09b0*/  HADD2.F32 R13, -RZ, R40.reuse.H0_H0 ;  /* 0x20000028ff0d7230 */ /* 0x104fe20000004100 */
[----:B------:R-:W-:Y:S01]  /*09c0*/  LEA R10, P0, R30, UR4, 0x1 ;  /* 0x000000041e0a7c11 */ /* 0x000fe2000f8008ff */
[----:B------:R-:W-:-:S03]  /*09d0*/  HADD2.F32 R25, -RZ, R40.H1_H1 ;  /* 0x30000028ff197230 */ /* 0x000fc60000004100 */
[----:B------:R-:W-:Y:S01]  /*09e0*/  LEA.HI.X R11, R30, UR5, R11, 0x1, P0 ;  /* 0x000000051e0b7c11 */ /* 0x000fe200080f0c0b */
[----:B------:R-:W-:Y:S01]  /*09f0*/  FADD.FTZ R24, R0, R13 ;  /* 0x0000000d00187221 */ /* 0x000fe20000010000 */
[----:B------:R-:W-:Y:S01]  /*0a00*/  FFMA.FTZ R12, R13, R13, R12 ;  /* 0x0000000d0d0c7223 */ /* 0x000fe2000001000c */
[----:B------:R-:W-:Y:S01]  /*0a10*/  IADD3 R0, R45, 0x17c00, RZ ;  /* 0x00017c002d007810 */ /* 0x000fe20007ffe0ff */
[--C-:B------:R-:W-:Y:S02]  /*0a20*/  HADD2.F32 R13, -RZ, R41.reuse.H0_H0 ;  /* 0x20000029ff0d7230 */ /* 0x100fe40000004100 */
[----:B------:R-:W-:Y:S01]  /*0a30*/  FADD.FTZ R24, R24, R25 ;  /* 0x0000001918187221 */ /* 0x000fe20000010000 */
[----:B------:R-:W2:Y:S01]  /*0a40*/  LDG.E.64.CONSTANT R10, desc[UR6][R10.64] ;  /* 0x000000060a0a7981 */ /* 0x000ea2000c1e9b00 */
[----:B------:R-:W-:Y:S01]  /*0a50*/  FFMA.FTZ R12, R25, R25, R12 ;  /* 0x00000019190c7223 */ /* 0x000fe2000001000c */
[----:B------:R-:W-:Y:S01]  /*0a60*/  IADD3 R31, P0, R0, R61, RZ ;  /* 0x0000003d001f7210 */ /* 0x000fe20007f1e0ff */
[----:B------:R-:W-:-:S02]  /*0a70*/  HADD2.F32 R0, -RZ, R41.H1_H1 ;  /* 0x30000029ff007230 */ /* 0x000fc40000004100 */
[----:B------:R-:W-:Y:S01]  /*0a80*/  FADD.FTZ R24, R24, R13 ;  /* 0x0000000d18187221 */ /* 0x000fe20000010000 */
[----:B------:R-:W-:Y:S01]  /*0a90*/  FFMA.FTZ R13, R13, R13, R12 ;  /* 0x0000000d0d0d7223 */ /* 0x000fe2000001000c */
[----:B------:R-:W-:Y:S02]  /*0aa0*/  IADD3.X R32, RZ, R63, RZ, P0, !PT ;  /* 0x0000003fff207210 */ /* 0x000fe400007fe4ff */
[C---:B------:R-:W-:Y:S01]  /*0ab0*/  LEA R12, P0, R31.reuse, UR4, 0x1 ;  /* 0x000000041f0c7c11 */ /* 0x040fe2000f8008ff */
[--C-:B------:R-:W-:Y:S02]  /*0ac0*/  HADD2.F32 R30, -RZ, R46.reuse.H0_H0 ;  /* 0x2000002eff1e7230 */ /* 0x100fe40000004100 */
[----:B------:R-:W-:Y:S01]  /*0ad0*/  FFMA.FTZ R25, R0, R0, R13 ;  /* 0x0000000000197223 */ /* 0x000fe2000001000d */
[----:B------:R-:W-:Y:S01]  /*0ae0*/  FADD.FTZ R24, R24, R0 ;  /* 0x0000000018187221 */ /* 0x000fe20000010000 */
[----:B------:R-:W-:Y:S02]  /*0af0*/  LEA.HI.X R13, R31, UR5, R32, 0x1, P0 ;  /* 0x000000051f0d7c11 */ /* 0x000fe400080f0c20 */
[----:B------:R-:W-:Y:S01]  /*0b00*/  IADD3 R0, R45, 0x19000, RZ ;  /* 0x000190002d007810 */ /* 0x000fe20007ffe0ff */
[----:B------:R-:W-:Y:S01]  /*0b10*/  FADD.FTZ R24, R24, R30 ;  /* 0x0000001e18187221 */ /* 0x000fe20000010000 */
[----:B------:R-:W-:Y:S01]  /*0b20*/  FFMA.FTZ R25, R30, R30, R25 ;  /* 0x0000001e1e197223 */ /* 0x000fe20000010019 */
[----:B------:R-:W-:Y:S01]  /*0b30*/  HADD2.F32 R30, -RZ, R46.H1_H1 ;  /* 0x3000002eff1e7230 */ /* 0x000fe20000004100 */
[----:B------:R-:W2:Y:S01]  /*0b40*/  LDG.E.64.CONSTANT R12, desc[UR6][R12.64] ;  /* 0x000000060c0c7981 */ /* 0x000ea2000c1e9b00 */
[----:B------:R-:W-:Y:S01]  /*0b50*/  IADD3 R33, P0, R0, R61, RZ ;  /* 0x0000003d00217210 */ /* 0x000fe20007f1e0ff */
[----:B------:R-:W-:-:S02]  /*0b60*/  HADD2.F32 R32, -RZ, R47.H0_H0 ;  /* 0x2000002fff207230 */ /* 0x000fc40000004100 */
[----:B------:R-:W-:Y:S01]  /*0b70*/  FADD.FTZ R0, R24, R30 ;  /* 0x0000001e18007221 */ /* 0x000fe20000010000 */
[----:B------:R-:W-:Y:S01]  /*0b80*/  FFMA.FTZ R25, R30, R30, R25 ;  /* 0x0000001e1e197223 */ /* 0x000fe20000010019 */
[----:B------:R-:W-:Y:S02]  /*0b90*/  IADD3.X R42, RZ, R63, RZ, P0, !PT ;  /* 0x0000003fff2a7210 */ /* 0x000fe400007fe4ff */
[C---:B------:R-:W-:Y:S01]  /*0ba0*/  LEA R24, P0, R33.reuse, UR4, 0x1 ;  /* 0x0000000421187c11 */ /* 0x040fe2000f8008ff */
[----:B------:R-:W-:Y:S01]  /*0bb0*/  FADD.FTZ R30, R0, R32 ;  /* 0x00000020001e7221 */ /* 0x000fe20000010000 */
[----:B------:R-:W-:Y:S02]  /*0bc0*/  HADD2.F32 R31, -RZ, R47.H1_H1 ;  /* 0x3000002fff1f7230 */ /* 0x000fe40000004100 */
[----:B------:R-:W-:Y:S01]  /*0bd0*/  FFMA.FTZ R32, R32, R32, R25 ;  /* 0x0000002020207223 */ /* 0x000fe20000010019 */
[----:B------:R-:W-:Y:S02]  /*0be0*/  LEA.HI.X R25, R33, UR5, R42, 0x1, P0 ;  /* 0x0000000521197c11 */ /* 0x000fe400080f0c2a */
[----:B------:R-:W-:Y:S01]  /*0bf0*/  IADD3 R0, R45, 0x1a400, RZ ;  /* 0x0001a4002d007810 */ /* 0x000fe20007ffe0ff */
[----:B------:R-:W-:Y:S01]  /*0c00*/  FADD.FTZ R30, R30, R31 ;  /* 0x0000001f1e1e7221 */ /* 0x000fe20000010000 */
[----:B------:R-:W-:Y:S01]  /*0c10*/  FFMA.FTZ R32, R31, R31, R32 ;  /* 0x0000001f1f207223 */ /* 0x000fe20000010020 */
[----:B------:R-:W-:Y:S01]  /*0c20*/  HADD2.F32 R31, -RZ, R52.H0_H0 ;  /* 0x20000034ff1f7230 */ /* 0x000fe20000004100 */
[----:B------:R-:W2:Y:S01]  /*0c30*/  LDG.E.64.CONSTANT R24, desc[UR6][R24.64] ;  /* 0x0000000618187981 */ /* 0x000ea2000c1e9b00 */
[----:B------:R-:W-:-:S03]  /*0c40*/  IADD3 R48, P0, R0, R61, RZ ;  /* 0x0000003d00307210 */ /* 0x000fc60007f1e0ff */
[----:B------:R-:W-:Y:S01]  /*0c50*/  FADD.FTZ R0, R30, R31 ;  /* 0x0000001f1e007221 */ /* 0x000fe20000010000 */
[----:B------:R-:W-:Y:S01]  /*0c60*/  FFMA.FTZ R32, R31, R31, R32 ;  /* 0x0000001f1f207223 */ /* 0x000fe20000010020 */
[----:B------:R-:W-:Y:S01]  /*0c70*/  IADD3.X R31, RZ, R63, RZ, P0, !PT ;  /* 0x0000003fff1f7210 */ /* 0x000fe200007fe4ff */
[----:B------:R-:W-:Y:S01]  /*0c80*/  HADD2.F32 R33, -RZ, R52.H1_H1 ;  /* 0x30000034ff217230 */ /* 0x000fe20000004100 */
[----:B------:R-:W-:Y:S01]  /*0c90*/  LEA R30, P0, R48, UR4, 0x1 ;  /* 0x00000004301e7c11 */ /* 0x000fe2000f8008ff */
[----:B------:R-:W-:-:S03]  /*0ca0*/  HADD2.F32 R43, -RZ, R53.H0_H0 ;  /* 0x20000035ff2b7230 */ /* 0x000fc60000004100 */
[----:B------:R-:W-:Y:S01]  /*0cb0*/  LEA.HI.X R31, R48, UR5, R31, 0x1, P0 ;  /* 0x00000005301f7c11 */ /* 0x000fe200080f0c1f */
[----:B------:R-:W-:Y:S01]  /*0cc0*/  FADD.FTZ R42, R0, R33 ;  /* 0x00000021002a7221 */ /* 0x000fe20000010000 */
[----:B------:R-:W-:Y:S01]  /*0cd0*/  FFMA.FTZ R32, R33, R33, R32 ;  /* 0x0000002121207223 */ /* 0x000fe20000010020 */
[----:B------:R-:W-:Y:S01]  /*0ce0*/  IADD3 R0, R45, 0x1b800, RZ ;  /* 0x0001b8002d007810 */ /* 0x000fe20007ffe0ff */
[----:B------:R-:W-:Y:S02]  /*0cf0*/  HADD2.F32 R33, -RZ, R53.H1_H1 ;  /* 0x30000035ff217230 */ /* 0x000fe40000004100 */
[----:B------:R-:W-:Y:S01]  /*0d00*/  FADD.FTZ R42, R42, R43 ;  /* 0x0000002b2a2a7221 */ /* 0x000fe20000010000 */
[----:B------:R-:W2:Y:S01]  /*0d10*/  LDG.E.64.CONSTANT R30, desc[UR6][R30.64] ;  /* 0x000000061e1e7981 */ /* 0x000ea2000c1e9b00 */
[----:B------:R-:W-:Y:S01]  /*0d20*/  FFMA.FTZ R32, R43, R43, R32 ;  /* 0x0000002b2b207223 */ /* 0x000fe20000010020 */
[----:B------:R-:W-:Y:S01]  /*0d30*/  IADD3 R49, P0, R0, R61, RZ ;  /* 0x0000003d00317210 */ /* 0x000fe20007f1e0ff */
[----:B------:R-:W-:-:S02]  /*0d40*/  HADD2.F32 R0, -RZ, R34.H0_H0 ;  /* 0x20000022ff007230 */ /* 0x000fc40000004100 */
[----:B------:R-:W-:Y:S01]  /*0d50*/  FADD.FTZ R42, R42, R33 ;  /* 0x000000212a2a7221 */ /* 0x000fe20000010000 */
[----:B------:R-:W-:Y:S01]  /*0d60*/  FFMA.FTZ R33, R33, R33, R32 ;  /* 0x0000002121217223 */ /* 0x000fe20000010020 */
[----:B------:R-:W-:Y:S02]  /*0d70*/  IADD3.X R50, RZ, R63, RZ, P0, !PT ;  /* 0x0000003fff327210 */ /* 0x000fe400007fe4ff */
[C---:B------:R-:W-:Y:S01]  /*0d80*/  LEA R32, P0, R49.reuse, UR4, 0x1 ;  /* 0x0000000431207c11 */ /* 0x040fe2000f8008ff */
[----:B------:R-:W-:Y:S02]  /*0d90*/  HADD2.F32 R48, -RZ, R34.H1_H1 ;  /* 0x30000022ff307230 */ /* 0x000fe40000004100 */
[----:B------:R-:W-:Y:S01]  /*0da0*/  FFMA.FTZ R43, R0, R0, R33 ;  /* 0x00000000002b7223 */ /* 0x000fe20000010021 */
[----:B------:R-:W-:Y:S01]  /*0db0*/  FADD.FTZ R42, R42, R0 ;  /* 0x000000002a2a7221 */ /* 0x000fe20000010000 */
[----:B------:R-:W-:Y:S02]  /*0dc0*/  LEA.HI.X R33, R49, UR5, R50, 0x1, P0 ;  /* 0x0000000531217c11 */ /* 0x000fe400080f0c32 */
[----:B------:R-:W-:Y:S01]  /*0dd0*/  IADD3 R0, R45, 0x1cc00, RZ ;  /* 0x0001cc002d007810 */ /* 0x000fe20007ffe0ff */
[----:B------:R-:W-:Y:S01]  /*0de0*/  FADD.FTZ R42, R42, R48 ;  /* 0x000000302a2a7221 */ /* 0x000fe20000010000 */
[----:B------:R-:W-:Y:S01]  /*0df0*/  FFMA.FTZ R43, R48, R48, R43 ;  /* 0x00000030302b7223 */ /* 0x000fe2000001002b */
[--C-:B------:R-:W-:Y:S01]  /*0e00*/  HADD2.F32 R48, -RZ, R35.reuse.H0_H0 ;  /* 0x20000023ff307230 */ /* 0x100fe20000004100 */
[----:B------:R-:W2:Y:S01]  /*0e10*/  LDG.E.64.CONSTANT R32, desc[UR6][R32.64] ;  /* 0x0000000620207981 */ /* 0x000ea2000c1e9b00 */
[----:B------:R-:W-:Y:S01]  /*0e20*/  IADD3 R51, P0, R0, R61, RZ ;  /* 0x0000003d00337210 */ /* 0x000fe20007f1e0ff */
[----:B------:R-:W-:-:S02]  /*0e30*/  HADD2.F32 R50, -RZ, R35.H1_H1 ;  /* 0x30000023ff327230 */ /* 0x000fc40000004100 */
[----:B------:R-:W-:Y:S01]  /*0e40*/  FADD.FTZ R0, R42, R48 ;  /* 0x000000302a007221 */ /* 0x000fe20000010000 */
[----:B------:R-:W-:Y:S01]  /*0e50*/  FFMA.FTZ R43, R48, R48, R43 ;  /* 0x00000030302b7223 */ /* 0x000fe2000001002b */
[----:B------:R-:W-:Y:S02]  /*0e60*/  IADD3.X R58, RZ, R63, RZ, P0, !PT ;  /* 0x0000003fff3a7210 */ /* 0x000fe400007fe4ff */
        /* <DEDUP_REMOVED lines=9> */
[----:B------:R-:W2:Y:S01]  /*0f00*/  LDG.E.64.CONSTANT R42, desc[UR6][R42.64] ;  /* 0x000000062a2a7981 */ /* 0x000ea2000c1e9b00 */
[----:B------:R-:W-:-:S03]  /*0f10*/  IADD3 R60, P0, R0, R61, RZ ;  /* 0x0000003d003c7210 */ /* 0x000fc60007f1e0ff */
[----:B------:R-:W-:Y:S01]  /*0f20*/  FADD.FTZ R0, R48, R49 ;  /* 0x0000003130007221 */ /* 0x000fe20000010000 */
[----:B------:R-:W-:Y:S01]  /*0f30*/  FFMA.FTZ R50, R49, R49, R50 ;  /* 0x0000003131327223 */ /* 0x000fe20000010032 */
[----:B------:R-:W-:Y:S01]  /*0f40*/  IADD3.X R49, RZ, R63, RZ, P0, !PT ;  /* 0x0000003fff317210 */ /* 0x000fe200007fe4ff */
[--C-:B------:R-:W-:Y:S01]  /*0f50*/  HADD2.F32 R51, -RZ, R21.reuse.H0_H0 ;  /* 0x20000015ff337230 */ /* 0x100fe20000004100 */
        /* <DEDUP_REMOVED lines=15> */
[----:B------:R-:W-:Y:S01]  /*1050*/  LEA R50, P0, R66, UR4, 0x1 ;  /* 0x0000000442327c11 */ /* 0x000fe2000f8008ff */
[----:B------:R-:W-:Y:S01]  /*1060*/  FFMA.FTZ R60, R0, R0, R51 ;  /* 0x00000000003c7223 */ /* 0x000fe20000010033 */
[----:B------:R-:W-:Y:S02]  /*1070*/  FADD.FTZ R58, R58, R0 ;  /* 0x000000003a3a7221 */ /* 0x000fe40000010000 */
[----:B------:R-:W-:Y:S02]  /*1080*/  LEA.HI.X R51, R66, UR5, R69, 0x1, P0 ;  /* 0x0000000542337c11 */ /* 0x000fe400080f0c45 */
[----:B------:R-:W-:-:S04]  /*1090*/  IADD3 R0, R45, 0x20800, RZ ;  /* 0x000208002d007810 */ /* 0x000fc80007ffe0ff */
[----:B------:R-:W2:Y:S01]  /*10a0*/  LDG.E.64.CONSTANT R50, desc[UR6][R50.64] ;  /* 0x0000000632327981 */ /* 0x000ea2000c1e9b00 */
[----:B------:R-:W-:Y:S01]  /*10b0*/  IADD3 R0, P0, R0, R61, RZ ;  /* 0x0000003d00007210 */ /* 0x000fe20007f1e0ff */
[----:B------:R-:W-:-:S03]  /*10c0*/  HADD2.F32 R67, -RZ, R19.H0_H0 ;  /* 0x20000013ff437230 */ /* 0x000fc60000004100 */
[----:B------:R-:W-:Y:S02]  /*10d0*/  IADD3.X R71, RZ, R63, RZ, P0, !PT ;  /* 0x0000003fff477210 */ /* 0x000fe400007fe4ff */
[----:B------:R-:W-:Y:S01]  /*10e0*/  LEA R74, P0, R0, UR4, 0x1 ;  /* 0x00000004004a7c11 */ /* 0x000fe2000f8008ff */
[----:B------:R-:W-:Y:S01]  /*10f0*/  FADD.FTZ R58, R58, R67 ;  /* 0x000000433a3a7221 */ /* 0x000fe20000010000 */
[----:B------:R-:W-:Y:S01]  /*1100*/  FFMA.FTZ R60, R67, R67, R60 ;  /* 0x00000043433c7223 */ /* 0x000fe2000001003c */
[----:B------:R-:W-:Y:S01]  /*1110*/  HADD2.F32 R67, -RZ, R19.H1_H1 ;  /* 0x30000013ff437230 */ /* 0x000fe20000004100 */
[----:B------:R-:W-:Y:S02]  /*1120*/  LEA.HI.X R75, R0, UR5, R71, 0x1, P0 ;  /* 0x00000005004b7c11 */ /* 0x000fe400080f0c47 */
[----:B------:R-:W-:Y:S01]  /*1130*/  IADD3 R0, R45, 0x21c00, RZ ;  /* 0x00021c002d007810 */ /* 0x000fe20007ffe0ff */
[--C-:B------:R-:W-:Y:S02]  /*1140*/  HADD2.F32 R69, -RZ, R16.reuse.H0_H0 ;  /* 0x20000010ff457230 */ /* 0x100fe40000004100 */
[----:B------:R-:W-:Y:S01]  /*1150*/  FADD.FTZ R58, R58, R67 ;  /* 0x000000433a3a7221 */ /* 0x000fe20000010000 */
[----:B------:R-:W-:Y:S01]  /*1160*/  FFMA.FTZ R60, R67, R67, R60 ;  /* 0x00000043433c7223 */ /* 0x000fe2000001003c */
[----:B------:R-:W2:Y:S01]  /*1170*/  LDG.E.64.CONSTANT R74, desc[UR6][R74.64] ;  /* 0x000000064a4a7981 */ /* 0x000ea2000c1e9b00 */
[----:B------:R-:W-:Y:S01]  /*1180*/  IADD3 R0, P0, R0, R61, RZ ;  /* 0x0000003d00007210 */ /* 0x000fe20007f1e0ff */
[----:B------:R-:W-:-:S02]  /*1190*/  HADD2.F32 R67, -RZ, R16.H1_H1 ;  /* 0x30000010ff437230 */ /* 0x000fc40000004100 */
[----:B------:R-:W-:Y:S01]  /*11a0*/  FADD.FTZ R58, R58, R69 ;  /* 0x000000453a3a7221 */ /* 0x000fe20000010000 */
[----:B------:R-:W-:Y:S01]  /*11b0*/  FFMA.FTZ R60, R69, R69, R60 ;  /* 0x00000045453c7223 */ /* 0x000fe2000001003c */
[----:B------:R-:W-:Y:S02]  /*11c0*/  IADD3.X R71, RZ, R63, RZ, P0, !PT ;  /* 0x0000003fff477210 */ /* 0x000fe400007fe4ff */
[----:B------:R-:W-:Y:S01]  /*11d0*/  LEA R72, P0, R0, UR4, 0x1 ;  /* 0x0000000400487c11 */ /* 0x000fe2000f8008ff */
[----:B------:R-:W-:Y:S01]  /*11e0*/  FADD.FTZ R58, R58, R67 ;  /* 0x000000433a3a7221 */ /* 0x000fe20000010000 */
[----:B------:R-:W-:Y:S01]  /*11f0*/  FFMA.FTZ R60, R67, R67, R60 ;  /* 0x00000043433c7223 */ /* 0x000fe2000001003c */
[--C-:B------:R-:W-:Y:S01]  /*1200*/  HADD2.F32 R67, -RZ, R17.reuse.H0_H0 ;  /* 0x20000011ff437230 */ /* 0x100fe20000004100 */
[----:B------:R-:W-:Y:S01]  /*1210*/  LEA.HI.X R73, R0, UR5, R71, 0x1, P0 ;  /* 0x0000000500497c11 */ /* 0x000fe200080f0c47 */
[----:B------:R-:W-:Y:S01]  /*1220*/  HADD2.F32 R69, -RZ, R17.H1_H1 ;  /* 0x30000011ff457230 */ /* 0x000fe20000004100 */
[----:B------:R-:W-:-:S02]  /*1230*/  IADD3 R0, R45, 0x23000, RZ ;  /* 0x000230002d007810 */ /* 0x000fc40007ffe0ff */
[----:B------:R-:W-:Y:S01]  /*1240*/  FADD.FTZ R58, R58, R67 ;  /* 0x000000433a3a7221 */ /* 0x000fe20000010000 */
[----:B------:R-:W-:Y:S01]  /*1250*/  FFMA.FTZ R60, R67, R67, R60 ;  /* 0x00000043433c7223 */ /* 0x000fe2000001003c */
[----:B------:R-:W2:Y:S01]  /*1260*/  LDG.E.64.CONSTANT R72, desc[UR6][R72.64] ;  /* 0x0000000648487981 */ /* 0x000ea2000c1e9b00 */
[--C-:B------:R-:W-:Y:S01]  /*1270*/  HADD2.F32 R67, -RZ, R14.reuse.H0_H0 ;  /* 0x2000000eff437230 */ /* 0x100fe20000004100 */
[----:B------:R-:W-:Y:S01]  /*1280*/  IADD3 R0, P0, R0, R61, RZ ;  /* 0x0000003d00007210 */ /* 0x000fe20007f1e0ff */
[----:B------:R-:W-:Y:S01]  /*1290*/  FADD.FTZ R58, R58, R69 ;  /* 0x000000453a3a7221 */ /* 0x000fe20000010000 */
[----:B------:R-:W-:Y:S02]  /*12a0*/  FFMA.FTZ R60, R69, R69, R60 ;  /* 0x00000045453c7223 */ /* 0x000fe4000001003c */
[----:B------:R-:W-:Y:S01]  /*12b0*/  IADD3.X R71, RZ, R63, RZ, P0, !PT ;  /* 0x0000003fff477210 */ /* 0x000fe200007fe4ff */
[----:B------:R-:W-:Y:S01]  /*12c0*/  FADD.FTZ R58, R58, R67 ;  /* 0x000000433a3a7221 */ /* 0x000fe20000010000 */
[----:B------:R-:W-:Y:S01]  /*12d0*/  FFMA.FTZ R60, R67, R67, R60 ;  /* 0x00000043433c7223 */ /* 0x000fe2000001003c */
[----:B------:R-:W-:Y:S01]  /*12e0*/  LEA R70, P0, R0, UR4, 0x1 ;  /* 0x0000000400467c11 */ /* 0x000fe2000f8008ff */
[----:B------:R-:W-:-:S02]  /*12f0*/  HADD2.F32 R67, -RZ, R14.H1_H1 ;  /* 0x3000000eff437230 */ /* 0x000fc40000004100 */
[--C-:B------:R-:W-:Y:S01]  /*1300*/  HADD2.F32 R69, -RZ, R15.reuse.H0_H0 ;  /* 0x2000000fff457230 */ /* 0x100fe20000004100 */
[----:B------:R-:W-:Y:S02]  /*1310*/  LEA.HI.X R71, R0, UR5, R71, 0x1, P0 ;  /* 0x0000000500477c11 */ /* 0x000fe400080f0c47 */
[----:B------:R-:W-:Y:S01]  /*1320*/  FADD.FTZ R58, R58, R67 ;  /* 0x000000433a3a7221 */ /* 0x000fe20000010000 */
[----:B------:R-:W-:Y:S01]  /*1330*/  FFMA.FTZ R60, R67, R67, R60 ;  /* 0x00000043433c7223 */ /* 0x000fe2000001003c */
[----:B------:R-:W-:Y:S01]  /*1340*/  IADD3 R78, R45, 0x24400, RZ ;  /* 0x000244002d4e7810 */ /* 0x000fe20007ffe0ff */
[----:B------:R-:W-:Y:S02]  /*1350*/  HADD2.F32 R67, -RZ, R15.H1_H1 ;  /* 0x3000000fff437230 */ /* 0x000fe40000004100 */
[----:B------:R-:W-:Y:S01]  /*1360*/  FADD.FTZ R58, R58, R69 ;  /* 0x000000453a3a7221 */ /* 0x000fe20000010000 */
[----:B------:R-:W-:Y:S01]  /*1370*/  FFMA.FTZ R60, R69, R69, R60 ;  /* 0x00000045453c7223 */ /* 0x000fe2000001003c */
[----:B------:R-:W2:Y:S01]  /*1380*/  LDG.E.64.CONSTANT R70, desc[UR6][R70.64] ;  /* 0x0000000646467981 */ /* 0x000ea2000c1e9b00 */
[----:B------:R-:W-:Y:S01]  /*1390*/  IADD3 R66, P0, R78, R61, RZ ;  /* 0x0000003d4e427210 */ /* 0x000fe20007f1e0ff */
[----:B------:R-:W-:Y:S01]  /*13a0*/  FADD.FTZ R58, R58, R67 ;  /* 0x000000433a3a7221 */ /* 0x000fe20000010000 */
[----:B------:R-:W-:Y:S01]  /*13b0*/  FFMA.FTZ R60, R67, R67, R60 ;  /* 0x00000043433c7223 */ /* 0x000fe2000001003c */
[----:B------:R-:W-:Y:S01]  /*13c0*/  HADD2.F32 R67, -RZ, R36.H0_H0 ;  /* 0x20000024ff437230 */ /* 0x000fe20000004100 */
[----:B------:R-:W-:-:S02]  /*13d0*/  IADD3.X R69, RZ, R63, RZ, P0, !PT ;  /* 0x0000003fff457210 */ /* 0x000fc400007fe4ff */
[----:B------:R-:W-:Y:S01]  /*13e0*/  LEA R68, P0, R66, UR4, 0x1 ;  /* 0x0000000442447c11 */ /* 0x000fe2000f8008ff */
[----:B------:R-:W-:Y:S01]  /*13f0*/  HADD2.F32 R81, -RZ, R36.H1_H1 ;  /* 0x30000024ff517230 */ /* 0x000fe20000004100 */
[----:B------:R-:W-:Y:S01]  /*1400*/  IADD3 R108, R45, 0x25800, RZ ;  /* 0x000258002d6c7810 */ /* 0x000fe20007ffe0ff */
[----:B------:R-:W-:Y:S01]  /*1410*/  FADD.FTZ R58, R58, R67 ;  /* 0x000000433a3a7221 */ /* 0x000fe20000010000 */
[----:B------:R-:W-:Y:S01]  /*1420*/  FFMA.FTZ R60, R67, R67, R60 ;  /* 0x00000043433c7223 */ /* 0x000fe2000001003c */
[----:B------:R-:W-:Y:S01]  /*1430*/  LEA.HI.X R69, R66, UR5, R69, 0x1, P0 ;  /* 0x0000000542457c11 */ /* 0x000fe200080f0c45 */
[--C-:B------:R-:W-:Y:S01]  /*1440*/  HADD2.F32 R67, -RZ, R37.reuse.H0_H0 ;  /* 0x20000025ff437230 */ /* 0x100fe20000004100 */
[----:B------:R-:W-:Y:S01]  /*1450*/  IADD3 R0, P1, R108, R61, RZ ;  /* 0x0000003d6c007210 */ /* 0x000fe20007f3e0ff */
[----:B------:R-:W-:Y:S01]  /*1460*/  FADD.FTZ R58, R58, R81 ;  /* 0x000000513a3a7221 */ /* 0x000fe20000010000 */
[----:B------:R-:W-:Y:S01]  /*1470*/  FFMA.FTZ R60, R81, R81, R60 ;  /* 0x00000051513c7223 */ /* 0x000fe2000001003c */
[----:B------:R-:W-:Y:S01]  /*1480*/  HADD2.F32 R81, -RZ, R37.H1_H1 ;  /* 0x30000025ff517230 */ /* 0x000fe20000004100 */
[----:B------:R-:W-:Y:S01]  /*1490*/  IADD3.X R83, RZ, R63, RZ, P1, !PT ;  /* 0x0000003fff537210 */ /* 0x000fe20000ffe4ff */
[----:B------:R-:W2:Y:S01]  /*14a0*/  LDG.E.64.CONSTANT R68, desc[UR6][R68.64] ;  /* 0x0000000644447981 */ /* 0x000ea2000c1e9b00 */
[----:B------:R-:W-:Y:S01]  /*14b0*/  LEA R66, P0, R0, UR4, 0x1 ;  /* 0x0000000400427c11 */ /* 0x000fe2000f8008ff */
[----:B------:R-:W-:Y:S01]  /*14c0*/  FADD.FTZ R58, R58, R67 ;  /* 0x000000433a3a7221 */ /* 0x000fe20000010000 */
[----:B------:R-:W-:-:S02]  /*14d0*/  FFMA.FTZ R60, R67, R67, R60 ;  /* 0x00000043433c7223 */ /* 0x000fc4000001003c */
[----:B------:R-:W-:Y:S01]  /*14e0*/  LEA.HI.X R67, R0, UR5, R83, 0x1, P0 ;  /* 0x0000000500437c11 */ /* 0x000fe200080f0c53 */
[--C-:B------:R-:W-:Y:S02]  /*14f0*/  HADD2.F32 R83, -RZ, R28.reuse.H0_H0 ;  /* 0x2000001cff537230 */ /* 0x100fe40000004100 */
[----:B------:R-:W-:Y:S01]  /*1500*/  FADD.FTZ R58, R58, R81 ;  /* 0x000000513a3a7221 */ /* 0x000fe20000010000 */
[----:B------:R-:W-:Y:S01]  /*1510*/  FFMA.FTZ R60, R81, R81, R60 ;  /* 0x00000051513c7223 */ /* 0x000fe2000001003c */
[----:B------:R-:W-:Y:S01]  /*1520*/  HADD2.F32 R81, -RZ, R28.H1_H1 ;  /* 0x3000001cff517230 */ /* 0x000fe20000004100 */
[----:B------:R-:W-:Y:S01]  /*1530*/  IADD3 R0, R45, 0x26c00, RZ ;  /* 0x00026c002d007810 */ /* 0x000fe20007ffe0ff */
[----:B------:R-:W-:Y:S01]  /*1540*/  FADD.FTZ R58, R58, R83 ;  /* 0x000000533a3a7221 */ /* 0x000fe20000010000 */
[----:B------:R-:W-:Y:S02]  /*1550*/  FFMA.FTZ R60, R83, R83, R60 ;  /* 0x00000053533c7223 */ /* 0x000fe4000001003c */
[----:B------:R-:W-:Y:S01]  /*1560*/  IADD3 R83, P0, R0, R61, RZ ;  /* 0x0000003d00537210 */ /* 0x000fe20007f1e0ff */
[----:B------:R-:W-:Y:S01]  /*1570*/  FADD.FTZ R58, R58, R81 ;  /* 0x000000513a3a7221 */ /* 0x000fe20000010000 */
[----:B------:R-:W-:-:S02]  /*1580*/  FFMA.FTZ R81, R81, R81, R60 ;  /* 0x0000005151517223 */ /* 0x000fc4000001003c */
[----:B------:R-:W2:Y:S01]  /*1590*/  LDG.E.64.CONSTANT R60, desc[UR6][R66.64] ;  /* 0x00000006423c7981 */ /* 0x000ea2000c1e9b00 */
[--C-:B------:R-:W-:Y:S01]  /*15a0*/  HADD2.F32 R0, -RZ, R29.reuse.H0_H0 ;  /* 0x2000001dff007230 */ /* 0x100fe20000004100 */
[----:B------:R-:W-:Y:S01]  /*15b0*/  IADD3.X R86, RZ, R63, RZ, P0, !PT ;  /* 0x0000003fff567210 */ /* 0x000fe200007fe4ff */
[----:B------:R-:W-:Y:S01]  /*15c0*/  HADD2.F32 R84, -RZ, R29.H1_H1 ;  /* 0x3000001dff547230 */ /* 0x000fe20000004100 */
[C---:B------:R-:W-:Y:S02]  /*15d0*/  LEA R82, P0, R83.reuse, UR4, 0x1 ;  /* 0x0000000453527c11 */ /* 0x040fe4000f8008ff */
[----:B------:R-:W-:Y:S01]  /*15e0*/  FADD.FTZ R58, R58, R0 ;  /* 0x000000003a3a7221 */ /* 0x000fe20000010000 */
[----:B------:R-:W-:Y:S01]  /*15f0*/  FFMA.FTZ R81, R0, R0, R81 ;  /* 0x0000000000517223 */ /* 0x000fe20000010051 */
[--C-:B------:R-:W-:Y:S01]  /*1600*/  HADD2.F32 R0, -RZ, R26.reuse.H0_H0 ;  /* 0x2000001aff007230 */ /* 0x100fe20000004100 */
[----:B------:R-:W-:Y:S01]  /*1610*/  LEA.HI.X R83, R83, UR5, R86, 0x1, P0 ;  /* 0x0000000553537c11 */ /* 0x000fe200080f0c56 */
[----:B------:R-:W-:Y:S01]  /*1620*/  FADD.FTZ R58, R58, R84 ;  /* 0x000000543a3a7221 */ /* 0x000fe20000010000 */
[----:B------:R-:W-:Y:S01]  /*1630*/  FFMA.FTZ R81, R84, R84, R81 ;  /* 0x0000005454517223 */ /* 0x000fe20000010051 */
[----:B------:R-:W-:-:S02]  /*1640*/  HADD2.F32 R84, -RZ, R26.H1_H1 ;  /* 0x3000001aff547230 */ /* 0x000fc40000004100 */
[----:B------:R-:W-:Y:S01]  /*1650*/  FADD.FTZ R58, R58, R0 ;  /* 0x000000003a3a7221 */ /* 0x000fe20000010000 */
[----:B------:R-:W-:Y:S01]  /*1660*/  FFMA.FTZ R81, R0, R0, R81 ;  /* 0x0000000000517223 */ /* 0x000fe20000010051 */
[----:B------:R0:W2:Y:S01]  /*1670*/  LDG.E.64.CONSTANT R66, desc[UR6][R82.64] ;  /* 0x0000000652427981 */ /* 0x0000a2000c1e9b00 */
[--C-:B------:R-:W-:Y:S02]  /*1680*/  HADD2.F32 R0, -RZ, R27.reuse.H0_H0 ;  /* 0x2000001bff007230 */ /* 0x100fe40000004100 */
[----:B------:R-:W-:Y:S01]  /*1690*/  FADD.FTZ R58, R58, R84 ;  /* 0x000000543a3a7221 */ /* 0x000fe20000010000 */
[----:B------:R-:W-:Y:S01]  /*16a0*/  FFMA.FTZ R81, R84, R84, R81 ;  /* 0x0000005454517223 */ /* 0x000fe20000010051 */
[----:B------:R-:W-:Y:S01]  /*16b0*/  HADD2.F32 R86, -RZ, R27.H1_H1 ;  /* 0x3000001bff567230 */ /* 0x000fe20000004100 */
[----:B------:R-:W1:Y:S01]  /*16c0*/  LDC.64 R84, c[0x0][0x220] ;  /* 0x00008800ff547b82 */ /* 0x000e620000000a00 */
[----:B------:R-:W-:Y:S01]  /*16d0*/  FADD.FTZ R58, R58, R0 ;  /* 0x000000003a3a7221 */ /* 0x000fe20000010000 */
[----:B------:R-:W-:Y:S01]  /*16e0*/  FFMA.FTZ R81, R0, R0, R81 ;  /* 0x0000000000517223 */ /* 0x000fe20000010051 */
[----:B------:R-:W-:-:S02]  /*16f0*/  HADD2.F32 R0, -RZ, R22.H0_H0 ;  /* 0x20000016ff007230 */ /* 0x000fc40000004100 */
[----:B------:R-:W-:Y:S01]  /*1700*/  FADD.FTZ R58, R58, R86 ;  /* 0x000000563a3a7221 */ /* 0x000fe20000010000 */
[----:B------:R-:W-:Y:S01]  /*1710*/  FFMA.FTZ R81, R86, R86, R81 ;  /* 0x0000005656517223 */ /* 0x000fe20000010051 */
[----:B0-----:R-:W-:Y:S02]  /*1720*/  HADD2.F32 R82, -RZ, R22.H1_H1 ;  /* 0x30000016ff527230 */ /* 0x001fe40000004100 */
        /* <DEDUP_REMOVED lines=8> */
[----:B------:R-:W-:Y:S02]  /*17b0*/  HADD2.F32 R0, -RZ, R8.H0_H0 ;  /* 0x20000008ff007230 */ /* 0x000fe40000004100 */
[----:B------:R-:W-:-:S04]  /*17c0*/  IMAD.WIDE R132, R59, 0x2, R132 ;  /* 0x000000023b847825 */ /* 0x000fc800078e0284 */
[----:B------:R-:W-:Y:S01]  /*17d0*/  FADD.FTZ R58, R58, R82 ;  /* 0x000000523a3a7221 */ /* 0x000fe20000010000 */
[----:B------:R-:W-:Y:S01]  /*17e0*/  FFMA.FTZ R81, R82, R82, R81 ;  /* 0x0000005252517223 */ /* 0x000fe20000010051 */
[----:B-1----:R-:W-:-:S04]  /*17f0*/  IMAD.WIDE R82, R59, 0x2, R84 ;  /* 0x000000023b527825 */ /* 0x002fc800078e0254 */
[----:B------:R-:W-:Y:S01]  /*1800*/  FADD.FTZ R84, R58, R0 ;  /* 0x000000003a547221 */ /* 0x000fe20000010000 */
[----:B------:R-:W-:Y:S01]  /*1810*/  FFMA.FTZ R81, R0, R0, R81 ;  /* 0x0000000000517223 */ /* 0x000fe20000010051 */
[----:B------:R-:W5:Y:S01]  /*1820*/  LDG.E.64.CONSTANT R132, desc[UR6][R132.64] ;  /* 0x0000000684847981 */ /* 0x000f62000c1e9b00 */
[----:B------:R-:W-:Y:S02]  /*1830*/  HADD2.F32 R0, -RZ, R8.H1_H1 ;  /* 0x30000008ff007230 */ /* 0x000fe40000004100 */
[--C-:B------:R-:W-:Y:S01]  /*1840*/  HADD2.F32 R86, -RZ, R9.reuse.H0_H0 ;  /* 0x20000009ff567230 */ /* 0x100fe20000004100 */
[----:B------:R0:W5:Y:S02]  /*1850*/  LDG.E.64.CONSTANT R58, desc[UR6][R82.64] ;  /* 0x00000006523a7981 */ /* 0x000164000c1e9b00 */
        /* <DEDUP_REMOVED lines=11> */
[----:B0-----:R-:W-:-:S02]  /*1910*/  HADD2.F32 R82, -RZ, R5.H0_H0 ;  /* 0x20000005ff527230 */ /* 0x001fc40000004100 */
[----:B------:R-:W-:Y:S01]  /*1920*/  FADD.FTZ R84, R84, R0 ;  /* 0x0000000054547221 */ /* 0x000fe20000010000 */
[----:B------:R-:W-:Y:S01]  /*1930*/  FFMA.FTZ R81, R0, R0, R81 ;  /* 0x0000000000517223 */ /* 0x000fe20000010051 */
[----:B------:R-:W-:Y:S02]  /*1940*/  HADD2.F32 R0, -RZ, R5.H1_H1 ;  /* 0x30000005ff007230 */ /* 0x000fe40000004100 */
[----:B------:R-:W-:Y:S01]  /*1950*/  FADD.FTZ R84, R84, R82 ;  /* 0x0000005254547221 */ /* 0x000fe20000010000 */
[----:B------:R-:W-:Y:S01]  /*1960*/  FFMA.FTZ R81, R82, R82, R81 ;  /* 0x0000005252517223 */ /* 0x000fe20000010051 */
[--C-:B---3--:R-:W-:Y:S02]  /*1970*/  HADD2.F32 R82, -RZ, R2.reuse.H0_H0 ;  /* 0x20000002ff527230 */ /* 0x108fe40000004100 */
        /* <DEDUP_REMOVED lines=11> */
[----:B----4-:R-:W-:-:S02]  /*1a30*/  HADD2.F32 R82, -RZ, R6.H0_H0 ;  /* 0x20000006ff527230 */ /* 0x010fc40000004100 */
        /* <DEDUP_REMOVED lines=11> */
[--C-:B--2---:R-:W-:Y:S02]  /*1af0*/  HADD2.F32 R82, -RZ, R10.reuse.H0_H0 ;  /* 0x2000000aff527230 */ /* 0x104fe40000004100 */
        /* <DEDUP_REMOVED lines=137> */
[--C-:B------:R-:W-:Y:S01]  /*2390*/  HADD2.F32 R82, -RZ, R69.reuse.H0_H0 ;  /* 0x20000045ff527230 */ /* 0x100fe20000004100 */
[----:B------:R-:W0:Y:S01]  /*23a0*/  S2R R0, SR_CgaCtaId ;  /* 0x0000000000007919 */ /* 0x000e220000008800 */
        /* <DEDUP_REMOVED lines=20> */
[----:B------:R-:W-:Y:S01]  /*24f0*/  MOV R81, 0x400 ;  /* 0x0000040000517802 */ /* 0x000fe20000000f00 */
[----:B------:R-:W-:-:S02]  /*2500*/  HADD2.F32 R85, -RZ, R66.H1_H1 ;  /* 0x30000042ff557230 */ /* 0x000fc40000004100 */
[----:B------:R-:W-:Y:S01]  /*2510*/  FADD.FTZ R84, R84, R83 ;  /* 0x0000005354547221 */ /* 0x000fe20000010000 */
[----:B------:R-:W-:Y:S01]  /*2520*/  FFMA.FTZ R86, R83, R83, R86 ;  /* 0x0000005353567223 */ /* 0x000fe20000010056 */
[--C-:B------:R-:W-:Y:S01]  /*2530*/  HADD2.F32 R87, -RZ, R67.reuse.H0_H0 ;  /* 0x20000043ff577230 */ /* 0x100fe20000004100 */
[----:B0-----:R-:W-:Y:S01]  /*2540*/  LEA R83, R0, R81, 0x18 ;  /* 0x0000005100537211 */ /* 0x001fe200078ec0ff */
[----:B------:R-:W-:Y:S01]  /*2550*/  FADD.FTZ R84, R84, R85 ;  /* 0x0000005554547221 */ /* 0x000fe20000010000 */
[----:B------:R-:W-:Y:S01]  /*2560*/  FFMA.FTZ R86, R85, R85, R86 ;  /* 0x0000005555567223 */ /* 0x000fe20000010056 */
[----:B------:R-:W-:Y:S01]  /*2570*/  HADD2.F32 R85, -RZ, R67.H1_H1 ;  /* 0x30000043ff557230 */ /* 0x000fe20000004100 */
[----:B------:R-:W-:Y:S01]  /*2580*/  ISETP.GT.U32.AND P0, PT, R55, 0xf, PT ;  /* 0x0000000f3700780c */ /* 0x000fe20003f04070 */
[----:B------:R-:W-:Y:S02]  /*2590*/  IMAD R89, R54, 0x28, R83 ;  /* 0x0000002836597824 */ /* 0x000fe400078e0253 */
[----:B------:R-:W-:Y:S01]  /*25a0*/  FFMA.FTZ R86, R87, R87, R86 ;  /* 0x0000005757567223 */ /* 0x000fe20000010056 */
[----:B------:R-:W-:-:S03]  /*25b0*/  FADD.FTZ R84, R84, R87 ;  /* 0x0000005754547221 */ /* 0x000fc60000010000 */
[----:B------:R-:W-:Y:S01]  /*25c0*/  FFMA.FTZ R87, R85, R85, R86 ;  /* 0x0000005555577223 */ /* 0x000fe20000010056 */
[----:B------:R-:W-:Y:S01]  /*25d0*/  LEA R89, R80, R89, 0x3 ;  /* 0x0000005950597211 */ /* 0x000fe200078e18ff */
[----:B------:R-:W-:Y:S01]  /*25e0*/  FADD.FTZ R86, R84, R85 ;  /* 0x0000005554567221 */ /* 0x000fe20000010000 */
[----:B------:R-:W-:Y:S01]  /*25f0*/  SHF.L.U32 R76, R76, 0x2, RZ ;  /* 0x000000024c4c7819 */ /* 0x000fe200000006ff */
[----:B------:R-:W-:Y:S01]  /*2600*/  BSSY B0, `(.L_x_3744) ;  /* 0x00000be000007945 */ /* 0x000fe20003800000 */
[----:B------:R-:W-:Y:S02]  /*2610*/  HFMA2.MMA R80, -RZ, RZ, 0, 0 ;  /* 0x00000000ff507435 */ /* 0x000fe400000001ff */
[----:B------:R0:W-:Y:S01]  /*2620*/  STS.64 [R89], R86 ;  /* 0x0000005659007388 */ /* 0x0001e20000000a00 */
[----:B------:R-:W-:Y:S02]  /*2630*/  MOV R82, RZ ;  /* 0x000000ff00527202 */ /* 0x000fe40000000f00 */
[----:B------:R-:W-:Y:S01]  /*2640*/  LOP3.LUT R76, R76, 0xc, RZ, 0xc0, !PT ;  /* 0x0000000c4c4c7812 */ /* 0x000fe200078ec0ff */
[----:B------:R-:W-:Y:S06]  /*2650*/  BAR.SYNC.DEFER_BLOCKING 0x0 ;  /* 0x0000000000007b1d */ /* 0x000fec0000010000 */
[----:B------:R-:W-:Y:S05]  /*2660*/  @P0 BRA `(.L_x_3745) ;  /* 0x0000000800dc0947 */ /* 0x000fea0003800000 */
[----:B------:R-:W-:-:S05]  /*2670*/  LEA.HI R80, R55, R76, RZ, 0x1e ;  /* 0x0000004c37507211 */ /* 0x000fca00078ff0ff */
[----:B------:R-:W-:-:S05]  /*2680*/  IMAD R80, R80, 0x50, -R77 ;  /* 0x0000005050507824 */ /* 0x000fca00078e0a4d */
[C---:B------:R-:W-:Y:S02]  /*2690*/  IADD3 R77, R80.reuse, 0x4, RZ ;  /* 0x00000004504d7810 */ /* 0x040fe40007ffe0ff */
[C---:B------:R-:W-:Y:S02]  /*26a0*/  IADD3 R85, R80.reuse, 0x8, RZ ;  /* 0x0000000850557810 */ /* 0x040fe40007ffe0ff */
[----:B------:R-:W-:Y:S02]  /*26b0*/  SHF.R.S32.HI R82, RZ, 0x1f, R77 ;  /* 0x0000001fff527819 */ /* 0x000fe4000001144d */
[----:B0-----:R-:W-:Y:S02]  /*26c0*/  IADD3 R87, R80, 0xc, RZ ;  /* 0x0000000c50577810 */ /* 0x001fe40007ffe0ff */
[----:B------:R-:W-:Y:S02]  /*26d0*/  LEA.HI R84, R82, R77, RZ, 0x2 ;  /* 0x0000004d52547211 */ /* 0x000fe400078f10ff */
[----:B------:R-:W-:-:S02]  /*26e0*/  IADD3 R77, R80, 0x10, RZ ;  /* 0x00000010504d7810 */ /* 0x000fc40007ffe0ff */
[----:B------:R-:W-:Y:S02]  /*26f0*/  SHF.R.S32.HI R86, RZ, 0x1f, R85 ;  /* 0x0000001fff567819 */ /* 0x000fe40000011455 */
[----:B------:R-:W-:Y:S02]  /*2700*/  SHF.R.S32.HI R88, RZ, 0x1f, R87 ;  /* 0x0000001fff587819 */ /* 0x000fe40000011457 */
[----:B------:R-:W-:Y:S02]  /*2710*/  SHF.R.S32.HI R82, RZ, 0x1f, R77 ;  /* 0x0000001fff527819 */ /* 0x000fe4000001144d */
[----:B------:R-:W-:Y:S02]  /*2720*/  LEA.HI R86, R86, R85, RZ, 0x2 ;  /* 0x0000005556567211 */ /* 0x000fe400078f10ff */
[----:B------:R-:W-:Y:S02]  /*2730*/  LEA.HI R88, R88, R87, RZ, 0x2 ;  /* 0x0000005758587211 */ /* 0x000fe400078f10ff */
[----:B------:R-:W-:-:S02]  /*2740*/  IADD3 R87, R80, 0x14, RZ ;  /* 0x0000001450577810 */ /* 0x000fc40007ffe0ff */
[----:B------:R-:W-:Y:S02]  /*2750*/  IADD3 R91, R80, 0x1c, RZ ;  /* 0x0000001c505b7810 */ /* 0x000fe40007ffe0ff */
[----:B------:R-:W-:Y:S02]  /*2760*/  LEA.HI R85, R82, R77, RZ, 0x2 ;  /* 0x0000004d52557211 */ /* 0x000fe400078f10ff */
[C---:B------:R-:W-:Y:S02]  /*2770*/  IADD3 R77, R80.reuse, 0x20, RZ ;  /* 0x00000020504d7810 */ /* 0x040fe40007ffe0ff */
[----:B------:R-:W-:Y:S02]  /*2780*/  IADD3 R89, R80, 0x18, RZ ;  /* 0x0000001850597810 */ /* 0x000fe40007ffe0ff */
[----:B------:R-:W-:Y:S02]  /*2790*/  SHF.R.S32.HI R90, RZ, 0x1f, R87 ;  /* 0x0000001fff5a7819 */ /* 0x000fe40000011457 */
[----:B------:R-:W-:-:S02]  /*27a0*/  SHF.R.S32.HI R94, RZ, 0x1f, R91 ;  /* 0x0000001fff5e7819 */ /* 0x000fc4000001145b */
[----:B------:R-:W-:Y:S02]  /*27b0*/  SHF.R.S32.HI R82, RZ, 0x1f, R77 ;  /* 0x0000001fff527819 */ /* 0x000fe4000001144d */
[----:B------:R-:W-:Y:S02]  /*27c0*/  SHF.R.S32.HI R92, RZ, 0x1f, R89 ;  /* 0x0000001fff5c7819 */ /* 0x000fe40000011459 */
[----:B------:R-:W-:Y:S02]  /*27d0*/  LEA.HI R90, R90, R87, RZ, 0x2 ;  /* 0x000000575a5a7211 */ /* 0x000fe400078f10ff */
[----:B------:R-:W-:Y:S02]  /*27e0*/  LEA.HI R94, R94, R91, RZ, 0x2 ;  /* 0x0000005b5e5e7211 */ /* 0x000fe400078f10ff */
[----:B------:R-:W-:Y:S02]  /*27f0*/  IADD3 R91, R80, 0x28, RZ ;  /* 0x00000028505b7810 */ /* 0x000fe40007ffe0ff */
[----:B------:R-:W-:-:S02]  /*2800*/  LEA.HI R87, R82, R77, RZ, 0x2 ;  /* 0x0000004d52577211 */ /* 0x000fc400078f10ff */
        /* <DEDUP_REMOVED lines=9> */
[C---:B------:R-:W-:Y:S02]  /*28a0*/  IADD3 R95, R80.reuse, 0x34, RZ ;  /* 0x00000034505f7810 */ /* 0x040fe40007ffe0ff */
[C---:B------:R-:W-:Y:S02]  /*28b0*/  IADD3 R97, R80.reuse, 0x38, RZ ;  /* 0x0000003850617810 */ /* 0x040fe40007ffe0ff */
[----:B------:R-:W-:-:S02]  /*28c0*/  IADD3 R99, R80, 0x3c, RZ ;  /* 0x0000003c50637810 */ /* 0x000fc40007ffe0ff */
[----:B------:R-:W-:Y:S02]  /*28d0*/  LEA.HI R91, R82, R77, RZ, 0x2 ;  /* 0x0000004d525b7211 */ /* 0x000fe400078f10ff */
[----:B------:R-:W-:Y:S02]  /*28e0*/  SHF.R.S32.HI R77, RZ, 0x1f, R80 ;  /* 0x0000001fff4d7819 */ /* 0x000fe40000011450 */
[----:B------:R-:W-:Y:S02]  /*28f0*/  LEA.HI R89, R96, R89, RZ, 0x2 ;  /* 0x0000005960597211 */ /* 0x000fe400078f10ff */
[----:B------:R-:W-:Y:S02]  /*2900*/  LEA.HI R93, R100, R93, RZ, 0x2 ;  /* 0x0000005d645d7211 */ /* 0x000fe400078f10ff */
[----:B------:R-:W-:Y:S02]  /*2910*/  IADD3 R82, R80, 0x40, RZ ;  /* 0x0000004050527810 */ /* 0x000fe40007ffe0ff */
[----:B------:R-:W-:-:S02]  /*2920*/  SHF.R.S32.HI R96, RZ, 0x1f, R95 ;  /* 0x0000001fff607819 */ /* 0x000fc4000001145f */
[----:B------:R-:W-:Y:S02]  /*2930*/  SHF.R.S32.HI R100, RZ, 0x1f, R97 ;  /* 0x0000001fff647819 */ /* 0x000fe40000011461 */
[----:B------:R-:W-:Y:S02]  /*2940*/  SHF.R.S32.HI R102, RZ, 0x1f, R99 ;  /* 0x0000001fff667819 */ /* 0x000fe40000011463 */
[----:B------:R-:W-:Y:S02]  /*2950*/  LEA.HI R77, R77, R80, RZ, 0x2 ;  /* 0x000000504d4d7211 */ /* 0x000fe400078f10ff */
[----:B------:R-:W-:Y:S02]  /*2960*/  SHF.R.S32.HI R101, RZ, 0x1f, R82 ;  /* 0x0000001fff657819 */ /* 0x000fe40000011452 */
[----:B------:R-:W-:Y:S02]  /*2970*/  LEA.HI R95, R96, R95, RZ, 0x2 ;  /* 0x0000005f605f7211 */ /* 0x000fe400078f10ff */
[----:B------:R-:W-:-:S02]  /*2980*/  LEA.HI R97, R100, R97, RZ, 0x2 ;  /* 0x0000006164617211 */ /* 0x000fc400078f10ff */
[----:B------:R-:W-:Y:S02]  /*2990*/  LEA.HI R99, R102, R99, RZ, 0x2 ;  /* 0x0000006366637211 */ /* 0x000fe400078f10ff */
[C---:B------:R-:W-:Y:S02]  /*29a0*/  IADD3 R96, R80.reuse, 0x44, RZ ;  /* 0x0000004450607810 */ /* 0x040fe40007ffe0ff */
[C---:B------:R-:W-:Y:S02]  /*29b0*/  IADD3 R100, R80.reuse, 0x48, RZ ;  /* 0x0000004850647810 */ /* 0x040fe40007ffe0ff */
[----:B------:R-:W-:Y:S02]  /*29c0*/  IADD3 R102, R80, 0x4c, RZ ;  /* 0x0000004c50667810 */ /* 0x000fe40007ffe0ff */
[----:B------:R-:W-:Y:S02]  /*29d0*/  SHF.R.S32.HI R80, RZ, 0x2, R77 ;  /* 0x00000002ff507819 */ /* 0x000fe4000001144d */
[----:B------:R-:W-:-:S02]  /*29e0*/  LEA.HI R101, R101, R82, RZ, 0x2 ;  /* 0x0000005265657211 */ /* 0x000fc400078f10ff */
[----:B------:R-:W-:Y:S01]  /*29f0*/  SHF.L.U32 R82, R55, 0x3, RZ ;  /* 0x0000000337527819 */ /* 0x000fe200000006ff */
[--C-:B------:R-:W-:Y:S01]  /*2a00*/  IMAD R80, R80, 0x28, R83.reuse ;  /* 0x0000002850507824 */ /* 0x100fe200078e0253 */
[----:B------:R-:W-:Y:S02]  /*2a10*/  SHF.R.S32.HI R84, RZ, 0x2, R84 ;  /* 0x00000002ff547819 */ /* 0x000fe40000011454 */
[----:B------:R-:W-:Y:S02]  /*2a20*/  LOP3.LUT R77, R82, 0x18, RZ, 0xc0, !PT ;  /* 0x00000018524d7812 */ /* 0x000fe400078ec0ff */
[----:B------:R-:W-:Y:S01]  /*2a30*/  SHF.R.S32.HI R86, RZ, 0x2, R86 ;  /* 0x00000002ff567819 */ /* 0x000fe20000011456 */
[--C-:B------:R-:W-:Y:S01]  /*2a40*/  IMAD R84, R84, 0x28, R83.reuse ;  /* 0x0000002854547824 */ /* 0x100fe200078e0253 */
[----:B------:R-:W-:Y:S02]  /*2a50*/  SHF.R.S32.HI R103, RZ, 0x1f, R96 ;  /* 0x0000001fff677819 */ /* 0x000fe40000011460 */
[----:B------:R-:W-:Y:S01]  /*2a60*/  IADD3 R80, R80, R77, RZ ;  /* 0x0000004d50507210 */ /* 0x000fe20007ffe0ff */
[----:B------:R-:W-:Y:S01]  /*2a70*/  IMAD R86, R86, 0x28, R83 ;  /* 0x0000002856567824 */ /* 0x000fe200078e0253 */
[----:B------:R-:W-:-:S02]  /*2a80*/  SHF.R.S32.HI R88, RZ, 0x2, R88 ;  /* 0x00000002ff587819 */ /* 0x000fc40000011458 */
[----:B------:R-:W-:Y:S02]  /*2a90*/  LEA.HI R103, R103, R96, RZ, 0x2 ;  /* 0x0000006067677211 */ /* 0x000fe400078f10ff */
[----:B------:R-:W-:Y:S01]  /*2aa0*/  SHF.R.S32.HI R105, RZ, 0x1f, R100 ;  /* 0x0000001fff697819 */ /* 0x000fe20000011464 */
[----:B------:R-:W-:Y:S01]  /*2ab0*/  IMAD R88, R88, 0x28, R83 ;  /* 0x0000002858587824 */ /* 0x000fe200078e0253 */
[----:B------:R-:W-:Y:S02]  /*2ac0*/  SHF.R.S32.HI R96, RZ, 0x2, R90 ;  /* 0x00000002ff607819 */ /* 0x000fe4000001145a */
[----:B------:R-:W-:Y:S02]  /*2ad0*/  SHF.R.S32.HI R114, RZ, 0x2, R91 ;  /* 0x00000002ff727819 */ /* 0x000fe4000001145b */
[----:B------:R-:W-:Y:S01]  /*2ae0*/  IADD3 R84, R77, R84, RZ ;  /* 0x000000544d547210 */ /* 0x000fe20007ffe0ff */
[----:B------:R0:W1:Y:S01]  /*2af0*/  LDS.64 R90, [R80] ;  /* 0x00000000505a7984 */ /* 0x0000620000000a00 */
[----:B------:R-:W-:Y:S01]  /*2b00*/  SHF.R.S32.HI R82, RZ, 0x2, R85 ;  /* 0x00000002ff527819 */ /* 0x000fe20000011455 */
[----:B------:R-:W-:Y:S01]  /*2b10*/  IMAD R114, R114, 0x28, R83 ;  /* 0x0000002872727824 */ /* 0x000fe200078e0253 */
[----:B------:R-:W-:-:S02]  /*2b20*/  SHF.R.S32.HI R107, RZ, 0x1f, R102 ;  /* 0x0000001fff6b7819 */ /* 0x000fc40000011466 */
[----:B------:R-:W-:Y:S01]  /*2b30*/  LEA.HI R105, R105, R100, RZ, 0x2 ;  /* 0x0000006469697211 */ /* 0x000fe200078f10ff */
[----:B------:R-:W-:Y:S01]  /*2b40*/  IMAD R82, R82, 0x28, R83 ;  /* 0x0000002852527824 */ /* 0x000fe200078e0253 */
[----:B------:R-:W-:Y:S02]  /*2b50*/  SHF.R.S32.HI R100, RZ, 0x2, R92 ;  /* 0x00000002ff647819 */ /* 0x000fe4000001145c */
[----:B------:R-:W-:Y:S02]  /*2b60*/  SHF.R.S32.HI R112, RZ, 0x2, R93 ;  /* 0x00000002ff707819 */ /* 0x000fe4000001145d */
[----:B------:R-:W-:Y:S01]  /*2b70*/  IADD3 R86, R77, R86, RZ ;  /* 0x000000564d567210 */ /* 0x000fe20007ffe0ff */
[----:B------:R-:W2:Y:S01]  /*2b80*/  LDS.64 R92, [R84] ;  /* 0x00000000545c7984 */ /* 0x000ea20000000a00 */
[----:B------:R-:W-:Y:S01]  /*2b90*/  LEA.HI R107, R107, R102, RZ, 0x2 ;  /* 0x000000666b6b7211 */ /* 0x000fe200078f10ff */
[--C-:B0-----:R-:W-:Y:S01]  /*2ba0*/  IMAD R80, R100, 0x28, R83.reuse ;  /* 0x0000002864507824 */ /* 0x101fe200078e0253 */
[----:B------:R-:W-:Y:S01]  /*2bb0*/  SHF.R.S32.HI R102, RZ, 0x2, R94 ;  /* 0x00000002ff667819 */ /* 0x000fe2000001145e */
[----:B------:R-:W-:Y:S01]  /*2bc0*/  IMAD R112, R112, 0x28, R83 ;  /* 0x0000002870707824 */ /* 0x000fe200078e0253 */
[----:B------:R-:W-:-:S02]  /*2bd0*/  SHF.R.S32.HI R116, RZ, 0x2, R95 ;  /* 0x00000002ff747819 */ /* 0x000fc4000001145f */
[C---:B------:R-:W-:Y:S01]  /*2be0*/  IADD3 R88, R77.reuse, R88, RZ ;  /* 0x000000584d587210 */ /* 0x040fe20007ffe0ff */
[----:B------:R-:W0:Y:S01]  /*2bf0*/  LDS.64 R94, [R86] ;  /* 0x00000000565e7984 */ /* 0x000e220000000a00 */
[----:B------:R-:W-:Y:S01]  /*2c00*/  SHF.R.S32.HI R110, RZ, 0x2, R98 ;  /* 0x00000002ff6e7819 */ /* 0x000fe20000011462 */
[----:B------:R-:W-:Y:S01]  /*2c10*/  IMAD R98, R96, 0x28, R83 ;  /* 0x0000002860627824 */ /* 0x000fe200078e0253 */
[----:B------:R-:W-:Y:S01]  /*2c20*/  SHF.R.S32.HI R118, RZ, 0x2, R97 ;  /* 0x00000002ff767819 */ /* 0x000fe20000011461 */
[--C-:B------:R-:W-:Y:S01]  /*2c30*/  IMAD R102, R102, 0x28, R83.reuse ;  /* 0x0000002866667824 */ /* 0x100fe200078e0253 */
[C---:B------:R-:W-:Y:S01]  /*2c40*/  IADD3 R82, R77.reuse, R82, RZ ;  /* 0x000000524d527210 */ /* 0x040fe20007ffe0ff */
[----:B------:R3:W4:Y:S01]  /*2c50*/  LDS.64 R96, [R88] ;  /* 0x0000000058607984 */ /* 0x0007220000000a00 */
[C---:B------:R-:W-:Y:S01]  /*2c60*/  IADD3 R100, R77.reuse, R98, RZ ;  /* 0x000000624d647210 */ /* 0x040fe20007ffe0ff */
[----:B------:R-:W-:Y:S01]  /*2c70*/  IMAD R110, R110, 0x28, R83 ;  /* 0x000000286e6e7824 */ /* 0x000fe200078e0253 */
[----:B------:R-:W-:Y:S01]  /*2c80*/  SHF.R.S32.HI R120, RZ, 0x2, R99 ;  /* 0x00000002ff787819 */ /* 0x000fe20000011463 */
[----:B------:R-:W-:Y:S01]  /*2c90*/  IMAD R116, R116, 0x28, R83 ;  /* 0x0000002874747824 */ /* 0x000fe200078e0253 */
[----:B------:R1:W4:Y:S01]  /*2ca0*/  LDS.64 R98, [R82] ;  /* 0x0000000052627984 */ /* 0x0003220000000a00 */
[----:B------:R-:W-:Y:S01]  /*2cb0*/  SHF.R.S32.HI R104, RZ, 0x2, R87 ;  /* 0x00000002ff687819 */ /* 0x000fe20000011457 */
[----:B------:R-:W-:Y:S01]  /*2cc0*/  IMAD R118, R118, 0x28, R83 ;  /* 0x0000002876767824 */ /* 0x000fe200078e0253 */
[----:B------:R-:W-:Y:S01]  /*2cd0*/  SHF.R.S32.HI R122, RZ, 0x2, R101 ;  /* 0x00000002ff7a7819 */ /* 0x000fe20000011465 */
[----:B------:R-:W-:Y:S01]  /*2ce0*/  IMAD R120, R120, 0x28, R83 ;  /* 0x0000002878787824 */ /* 0x000fe200078e0253 */
[C---:B------:R-:W-:Y:S01]  /*2cf0*/  IADD3 R80, R77.reuse, R80, RZ ;  /* 0x000000504d507210 */ /* 0x040fe20007ffe0ff */
[----:B------:R-:W4:Y:S01]  /*2d00*/  LDS.64 R100, [R100] ;  /* 0x0000000064647984 */ /* 0x000f220000000a00 */
[----:B------:R-:W-:Y:S01]  /*2d10*/  SHF.R.S32.HI R106, RZ, 0x2, R89 ;  /* 0x00000002ff6a7819 */ /* 0x000fe20000011459 */
[----:B------:R-:W-:Y:S01]  /*2d20*/  IMAD R104, R104, 0x28, R83 ;  /* 0x0000002868687824 */ /* 0x000fe200078e0253 */
[----:B------:R-:W-:Y:S01]  /*2d30*/  SHF.R.S32.HI R124, RZ, 0x2, R103 ;  /* 0x00000002ff7c7819 */ /* 0x000fe20000011467 */
[--C-:B------:R-:W-:Y:S01]  /*2d40*/  IMAD R122, R122, 0x28, R83.reuse ;  /* 0x000000287a7a7824 */ /* 0x100fe200078e0253 */
[C---:B---3--:R-:W-:Y:S01]  /*2d50*/  IADD3 R88, R77.reuse, R102, RZ ;  /* 0x000000664d587210 */ /* 0x048fe20007ffe0ff */
[--C-:B------:R-:W-:Y:S01]  /*2d60*/  IMAD R106, R106, 0x28, R83.reuse ;  /* 0x000000286a6a7824 */ /* 0x100fe200078e0253 */
[----:B------:R3:W4:Y:S01]  /*2d70*/  LDS.64 R102, [R80] ;  /* 0x0000000050667984 */ /* 0x0007220000000a00 */
[C---:B------:R-:W-:Y:S01]  /*2d80*/  IADD3 R86, R77.reuse, R104, RZ ;  /* 0x000000684d567210 */ /* 0x040fe20007ffe0ff */
[----:B------:R-:W-:Y:S01]  /*2d90*/  IMAD R124, R124, 0x28, R83 ;  /* 0x000000287c7c7824 */ /* 0x000fe200078e0253 */
[----:B------:R-:W-:Y:S01]  /*2da0*/  SHF.R.S32.HI R126, RZ, 0x2, R105 ;  /* 0x00000002ff7e7819 */ /* 0x000fe20000011469 */
[----:B------:R-:W4:Y:S01]  /*2db0*/  LDS.64 R88, [R88] ;  /* 0x0000000058587984 */ /* 0x000f220000000a00 */
[C---:B------:R-:W-:Y:S01]  /*2dc0*/  IADD3 R84, R77.reuse, R106, RZ ;  /* 0x0000006a4d547210 */ /* 0x040fe20007ffe0ff */
[----:B-1----:R-:W-:Y:S01]  /*2dd0*/  FADD.FTZ R105, RZ, R90 ;  /* 0x0000005aff697221 */ /* 0x002fe20000010000 */
[----:B------:R-:W-:Y:S01]  /*2de0*/  SHF.R.S32.HI R128, RZ, 0x2, R107 ;  /* 0x00000002ff807819 */ /* 0x000fe2000001146b */
[----:B------:R-:W1:Y:S01]  /*2df0*/  LDS.64 R86, [R86] ;  /* 0x0000000056567984 */ /* 0x000e620000000a00 */
[C---:B------:R-:W-:Y:S01]  /*2e00*/  IADD3 R82, R77.reuse, R110, RZ ;  /* 0x0000006e4d527210 */ /* 0x040fe20007ffe0ff */
[--C-:B------:R-:W-:Y:S01]  /*2e10*/  IMAD R126, R126, 0x28, R83.reuse ;  /* 0x000000287e7e7824 */ /* 0x100fe200078e0253 */
[----:B------:R-:W-:Y:S01]  /*2e20*/  IADD3 R90, R77, R112, RZ ;  /* 0x000000704d5a7210 */ /* 0x000fe20007ffe0ff */
[----:B------:R-:W1:Y:S01]  /*2e30*/  LDS.64 R84, [R84] ;  /* 0x0000000054547984 */ /* 0x000e620000000a00 */
[----:B------:R-:W-:-:S02]  /*2e40*/  IMAD R128, R128, 0x28, R83 ;  /* 0x0000002880807824 */ /* 0x000fc400078e0253 */
[----:B---3--:R-:W-:Y:S01]  /*2e50*/  FADD.FTZ R80, RZ, R91 ;  /* 0x0000005bff507221 */ /* 0x008fe20000010000 */
[----:B--2---:R-:W-:Y:S01]  /*2e60*/  FADD.FTZ R105, R105, R92 ;  /* 0x0000005c69697221 */ /* 0x004fe20000010000 */
[----:B------:R-:W2:Y:S01]  /*2e70*/  LDS.64 R82, [R82] ;  /* 0x0000000052527984 */ /* 0x000ea20000000a00 */
[----:B------:R-:W-:Y:S01]  /*2e80*/  IADD3 R92, R77, R114, RZ ;  /* 0x000000724d5c7210 */ /* 0x000fe20007ffe0ff */
[----:B------:R-:W-:Y:S01]  /*2e90*/  FADD.FTZ R80, R80, R93 ;  /* 0x0000005d50507221 */ /* 0x000fe20000010000 */
[----:B0-----:R-:W-:Y:S01]  /*2ea0*/  FADD.FTZ R105, R105, R94 ;  /* 0x0000005e69697221 */ /* 0x001fe20000010000 */
[----:B------:R-:W0:Y:S01]  /*2eb0*/  LDS.64 R90, [R90] ;  /* 0x000000005a5a7984 */ /* 0x000e220000000a00 */
[----:B------:R-:W-:Y:S01]  /*2ec0*/  IADD3 R94, R77, R116, RZ ;  /* 0x000000744d5e7210 */ /* 0x000fe20007ffe0ff */
[----:B------:R-:W-:Y:S01]  /*2ed0*/  FADD.FTZ R80, R80, R95 ;  /* 0x0000005f50507221 */ /* 0x000fe20000010000 */
[----:B----4-:R-:W-:Y:S01]  /*2ee0*/  FADD.FTZ R105, R105, R96 ;  /* 0x0000006069697221 */ /* 0x010fe20000010000 */
[----:B------:R-:W3:Y:S01]  /*2ef0*/  LDS.64 R92, [R92] ;  /* 0x000000005c5c7984 */ /* 0x000ee20000000a00 */
[----:B------:R-:W-:Y:S01]  /*2f00*/  IADD3 R96, R77, R118, RZ ;  /* 0x000000764d607210 */ /* 0x000fe20007ffe0ff */
[----:B------:R-:W-:Y:S01]  /*2f10*/  FADD.FTZ R80, R80, R97 ;  /* 0x0000006150507221 */ /* 0x000fe20000010000 */
[----:B------:R-:W-:Y:S01]  /*2f20*/  FADD.FTZ R105, R105, R98 ;  /* 0x0000006269697221 */ /* 0x000fe20000010000 */
[----:B------:R-:W4:Y:S01]  /*2f30*/  LDS.64 R94, [R94] ;  /* 0x000000005e5e7984 */ /* 0x000f220000000a00 */
[C---:B------:R-:W-:Y:S01]  /*2f40*/  IADD3 R98, R77.reuse, R120, RZ ;  /* 0x000000784d627210 */ /* 0x040fe20007ffe0ff */
[----:B------:R-:W-:Y:S01]  /*2f50*/  FADD.FTZ R80, R80, R99 ;  /* 0x0000006350507221 */ /* 0x000fe20000010000 */
[----:B------:R-:W-:Y:S01]  /*2f60*/  IADD3 R126, R77, R126, RZ ;  /* 0x0000007e4d7e7210 */ /* 0x000fe20007ffe0ff */
[----:B------:R-:W4:Y:S01]  /*2f70*/  LDS.64 R96, [R96] ;  /* 0x0000000060607984 */ /* 0x000f220000000a00 */
[----:B------:R-:W-:Y:S01]  /*2f80*/  FADD.FTZ R105, R105, R100 ;  /* 0x0000006469697221 */ /* 0x000fe20000010000 */
[C---:B------:R-:W-:Y:S01]  /*2f90*/  IADD3 R100, R77.reuse, R122, RZ ;  /* 0x0000007a4d647210 */ /* 0x040fe20007ffe0ff */
[----:B------:R-:W-:Y:S01]  /*2fa0*/  FADD.FTZ R80, R80, R101 ;  /* 0x0000006550507221 */ /* 0x000fe20000010000 */
[----:B------:R-:W4:Y:S01]  /*2fb0*/  LDS.64 R98, [R98] ;  /* 0x0000000062627984 */ /* 0x000f220000000a00 */
[----:B------:R-:W-:Y:S01]  /*2fc0*/  IADD3 R128, R77, R128, RZ ;  /* 0x000000804d807210 */ /* 0x000fe20007ffe0ff */
[----:B------:R-:W-:Y:S01]  /*2fd0*/  FADD.FTZ R105, R105, R102 ;  /* 0x0000006669697221 */ /* 0x000fe20000010000 */
[----:B------:R-:W-:Y:S01]  /*2fe0*/  IADD3 R102, R77, R124, RZ ;  /* 0x0000007c4d667210 */ /* 0x000fe20007ffe0ff */
[----:B------:R-:W4:Y:S01]  /*2ff0*/  LDS.64 R100, [R100] ;  /* 0x0000000064647984 */ /* 0x000f220000000a00 */
[----:B------:R-:W-:Y:S01]  /*3000*/  FADD.FTZ R80, R80, R103 ;  /* 0x0000006750507221 */ /* 0x000fe20000010000 */
[----:B------:R-:W-:-:S02]  /*3010*/  FADD.FTZ R105, R105, R88 ;  /* 0x0000005869697221 */ /* 0x000fc40000010000 */
[----:B------:R-:W-:Y:S01]  /*3020*/  LDS.64 R126, [R126] ;  /* 0x000000007e7e7984 */ /* 0x000fe20000000a00 */
[----:B------:R-:W-:Y:S01]  /*3030*/  FADD.FTZ R80, R80, R89 ;  /* 0x0000005950507221 */ /* 0x000fe20000010000 */
[----:B-1----:R-:W-:Y:S02]  /*3040*/  FADD.FTZ R105, R105, R86 ;  /* 0x0000005669697221 */ /* 0x002fe40000010000 */
[----:B------:R-:W1:Y:S01]  /*3050*/  LDS.64 R102, [R102] ;  /* 0x0000000066667984 */ /* 0x000e620000000a00 */
[----:B------:R-:W-:Y:S01]  /*3060*/  FADD.FTZ R80, R80, R87 ;  /* 0x0000005750507221 */ /* 0x000fe20000010000 */
[----:B------:R-:W-:Y:S02]  /*3070*/  FADD.FTZ R105, R105, R84 ;  /* 0x0000005469697221 */ /* 0x000fe40000010000 */
[----:B------:R-:W1:Y:S01]  /*3080*/  LDS.64 R128, [R128] ;  /* 0x0000000080807984 */ /* 0x000e620000000a00 */
[----:B------:R-:W-:Y:S01]  /*3090*/  FADD.FTZ R80, R80, R85 ;  /* 0x0000005550507221 */ /* 0x000fe20000010000 */
[----:B--2---:R-:W-:-:S03]  /*30a0*/  FADD.FTZ R105, R105, R82 ;  /* 0x0000005269697221 */ /* 0x004fc60000010000 */
[----:B------:R-:W-:Y:S01]  /*30b0*/  FADD.FTZ R80, R80, R83 ;  /* 0x0000005350507221 */ /* 0x000fe20000010000 */
[----:B0-----:R-:W-:-:S03]  /*30c0*/  FADD.FTZ R105, R105, R90 ;  /* 0x0000005a69697221 */ /* 0x001fc60000010000 */
        /* <DEDUP_REMOVED lines=17> */
.L_x_3745:
[----:B------:R-:W-:Y:S05]  /*31e0*/  BSYNC B0 ;  /* 0x0000000000007941 */ /* 0x000fea0003800000 */
.L_x_3744:
[----:B------:R-:W1:Y:S01]  /*31f0*/  SHFL.BFLY PT, R77, R82, 0x2, 0x1f ;  /* 0x0c401f00524d7f89 */ /* 0x000e6200000e0000 */
[C---:B------:R-:W-:Y:S01]  /*3200*/  LOP3.LUT P0, RZ, R55.reuse, 0xfffffff3, RZ, 0xc0, !PT ;  /* 0xfffffff337ff7812 */ /* 0x040fe2000780c0ff */
[----:B------:R-:W2:Y:S02]  /*3210*/  LDC R88, c[0x0][0x140] ;  /* 0x00005000ff587b82 */ /* 0x000ea40000000800 */
[----:B------:R-:W3:Y:S10]  /*3220*/  SHFL.BFLY PT, R83, R80, 0x2, 0x1f ;  /* 0x0c401f0050537f89 */ /* 0x000ef400000e0000 */
[----:B------:R-:W-:-:S02]  /*3230*/  @!P0 SHF.L.U32 R85, R55, 0x1, RZ ;  /* 0x0000000137558819 */ /* 0x000fc400000006ff */
[----:B0-----:R-:W-:Y:S02]  /*3240*/  @!P0 IADD3 R87, R81, 0xc80, RZ ;  /* 0x00000c8051578810 */ /* 0x001fe40007ffe0ff */
[----:B------:R-:W-:Y:S01]  /*3250*/  @!P0 LOP3.LUT R85, R85, 0xfffffff8, RZ, 0xc0, !PT ;  /* 0xfffffff855558812 */ /* 0x000fe200078ec0ff */
[----:B-1----:R-:W-:Y:S01]  /*3260*/  FADD.FTZ R77, R77, R82 ;  /* 0x000000524d4d7221 */ /* 0x002fe20000010000 */
[----:B------:R-:W-:Y:S02]  /*3270*/  @!P0 LEA R82, R0, R87, 0x18 ;  /* 0x0000005700528211 */ /* 0x000fe400078ec0ff */
[----:B--2---:R-:W-:Y:S01]  /*3280*/  ISETP.EQ.U32.AND P1, PT, R88, 0x1, PT ;  /* 0x000000015800780c */ /* 0x004fe20003f22070 */
[----:B---3--:R-:W-:Y:S01]  /*3290*/  FADD.FTZ R83, R83, R80 ;  /* 0x0000005053537221 */ /* 0x008fe20000010000 */
[----:B------:R-:W0:Y:S01]  /*32a0*/  SHFL.BFLY PT, R84, R77, 0x1, 0x1f ;  /* 0x0c201f004d547f89 */ /* 0x000e2200000e0000 */
[----:B------:R-:W-:-:S03]  /*32b0*/  @!P0 IADD3 R82, R85, R82, RZ ;  /* 0x0000005255528210 */ /* 0x000fc60007ffe0ff */
[----:B------:R-:W1:Y:S01]  /*32c0*/  SHFL.BFLY PT, R86, R83, 0x1, 0x1f ;  /* 0x0c201f0053567f89 */ /* 0x000e6200000e0000 */
        /* <DEDUP_REMOVED lines=9> */
.L_x_3746:
[----:B------:R-:W-:Y:S01]  /*3360*/  NOP ;  /* 0x0000000000007918 */ /* 0x000fe20000000000 */
.L_x_3747:
[----:B------:R-:W-:Y:S05]  /*3370*/  @!P1 BRA `(.L_x_3748) ;  /* 0x00000000000c9947 */ /* 0x000fea0003800000 */
[----:B------:R-:W-:Y:S01]  /*3380*/  UCGABAR_WAIT ;  /* 0x0000000000007dc7 */ /* 0x000fe20008000000 */
[----:B------:R-:W-:Y:S01]  /*3390*/  CCTL.IVALL ;  /* 0x00000000ff00798f */ /* 0x000fe20002000000 */
[----:B------:R-:W-:Y:S05]  /*33a0*/  BRA `(.L_x_3749) ;  /* 0x0000000000047947 */ /* 0x000fea0003800000 */
.L_x_3748:
[----:B------:R-:W-:Y:S06]  /*33b0*/  BAR.SYNC.DEFER_BLOCKING 0x0 ;  /* 0x0000000000007b1d */ /* 0x000fec0000010000 */
.L_x_3749:
[----:B------:R-:W-:Y:S01]  /*33c0*/  ISETP.GT.U32.AND P0, PT, R55, 0x7, PT ;  /* 0x000000073700780c */ /* 0x000fe20003f04070 */
[----:B------:R-:W-:Y:S01]  /*33d0*/  BSSY B0, `(.L_x_3750) ;  /* 0x0000011000007945 */ /* 0x000fe20003800000 */
[----:B------:R-:W-:Y:S01]  /*33e0*/  HFMA2.MMA R77, -RZ, RZ, 0, 0 ;  /* 0x00000000ff4d7435 */ /* 0x000fe200000001ff */
[----:B------:R-:W-:-:S10]  /*33f0*/  MOV R80, RZ ;  /* 0x000000ff00507202 */ /* 0x000fd40000000f00 */
[----:B------:R-:W-:Y:S05]  /*3400*/  @P0 BRA `(.L_x_3751) ;  /* 0x0000000000340947 */ /* 0x000fea0003800000 */
[----:B------:R-:W1:Y:S01]  /*3410*/  S2R R80, SR_SWINHI ;  /* 0x0000000000507919 */ /* 0x000e620000002f00 */
[----:B------:R-:W-:Y:S02]  /*3420*/  IADD3 R77, R81, 0xc80, RZ ;  /* 0x00000c80514d7810 */ /* 0x000fe40007ffe0ff */
[----:B0-----:R-:W-:Y:S02]  /*3430*/  SHF.R.U32.HI R85, RZ, 0x1, R55 ;  /* 0x00000001ff557819 */ /* 0x001fe40000011637 */
[----:B------:R-:W-:Y:S02]  /*3440*/  LEA R83, R0, R77, 0x18 ;  /* 0x0000004d00537211 */ /* 0x000fe400078ec0ff */
[----:B------:R-:W-:Y:S02]  /*3450*/  LOP3.LUT R77, R55, 0x1, RZ, 0xc0, !PT ;  /* 0x00000001374d7812 */ /* 0x000fe400078ec0ff */
        /* <DEDUP_REMOVED lines=8> */
.L_x_3751:
[----:B------:R-:W-:Y:S05]  /*34e0*/  BSYNC B0 ;  /* 0x0000000000007941 */ /* 0x000fea0003800000 */
.L_x_3750:
[----:B------:R-:W-:Y:S05]  /*34f0*/  @!P1 BRA `(.L_x_3752) ;  /* 0x0000000000149947 */ /* 0x000fea0003800000 */
[----:B------:R-:W-:Y:S06]  /*3500*/  MEMBAR.ALL.GPU ;  /* 0x0000000000007992 */ /* 0x000fec000000a000 */
[----:B------:R-:W-:-:S00]  /*3510*/  ERRBAR ;  /* 0x00000000000079ab */ /* 0x000fc00000000000 */
[----:B------:R-:W-:Y:S08]  /*3520*/  CGAERRBAR ;  /* 0x00000000000075ab */ /* 0x000ff00000000000 */
[----:B------:R-:W-:Y:S01]  /*3530*/  UCGABAR_ARV ;  /* 0x00000000000079c7 */ /* 0x000fe20008000000 */
[----:B------:R-:W-:Y:S05]  /*3540*/  BRA `(.L_x_3753) ;  /* 0x0000000000047947 */ /* 0x000fea0003800000 */
.L_x_3752:
[----:B------:R-:W-:Y:S01]  /*3550*/  NOP ;  /* 0x0000000000007918 */ /* 0x000fe20000000000 */
.L_x_3753:
[----:B------:R-:W1:Y:S01]  /*3560*/  SHFL.BFLY PT, R83, R80, 0x1, 0x1f ;  /* 0x0c201f0050537f89 */ /* 0x000e6200000e0000 */
[----:B------:R-:W-:Y:S01]  /*3570*/  LOP3.LUT P2, RZ, R55, 0xfffffff9, RZ, 0xc0, !PT ;  /* 0xfffffff937ff7812 */ /* 0x000fe2000784c0ff */
[----:B------:R-:W-:Y:S01]  /*3580*/  ULDC.64 UR4, c[0x0][0x240] ;  /* 0x0000900000047ab9 */ /* 0x000fe20000000a00 */
[----:B------:R-:W-:Y:S01]  /*3590*/  BSSY B0, `(.L_x_3754) ;  /* 0x0000011000007945 */ /* 0x000fe20003800000 */
[----:B0-----:R-:W0:Y:S01]  /*35a0*/  SHFL.BFLY PT, R82, R77, 0x1, 0x1f ;  /* 0x0c201f004d527f89 */ /* 0x001e2200000e0000 */
[----:B------:R-:W-:-:S04]  /*35b0*/  ISETP.NE.U32.AND P0, PT, RZ, UR4, PT ;  /* 0x00000004ff007c0c */ /* 0x000fc8000bf05070 */
[----:B------:R-:W-:Y:S01]  /*35c0*/  ISETP.NE.AND.EX P0, PT, RZ, UR5, PT, P0 ;  /* 0x00000005ff007c0c */ /* 0x000fe2000bf05300 */
[----:B-1----:R-:W-:Y:S01]  /*35d0*/  FADD.FTZ R83, R83, R80 ;  /* 0x0000005053537221 */ /* 0x002fe20000010000 */
[----:B0-----:R-:W-:-:S03]  /*35e0*/  FADD.FTZ R84, R82, R77 ;  /* 0x0000004d52547221 */ /* 0x001fc60000010000 */
        /* <DEDUP_REMOVED lines=11> */
.L_x_3755:
[----:B------:R-:W-:Y:S05]  /*36a0*/  BSYNC B0 ;  /* 0x0000000000007941 */ /* 0x000fea0003800000 */
.L_x_3754:
        /* <DEDUP_REMOVED lines=9> */
[----:B------:R-:W-:Y:S02]  /*3740*/  LEA R77, R55, R0, 0x3 ;  /* 0x00000000374d7211 */ /* 0x000fe400078e18ff */
[----:B------:R-:W-:-:S03]  /*3750*/  IADD3 R0, R76, R55, RZ ;  /* 0x000000374c007210 */ /* 0x000fc60007ffe0ff */
[----:B0-----:R-:W0:Y:S01]  /*3760*/  LDS.64 R80, [R77] ;  /* 0x000000004d507984 */ /* 0x001e220000000a00 */
[----:B------:R-:W-:Y:S02]  /*3770*/  SHF.R.S32.HI R64, RZ, 0x1f, R0 ;  /* 0x0000001fff407819 */ /* 0x000fe40000011400 */
[----:B------:R-:W-:-:S04]  /*3780*/  LEA R0, P0, R65, R0, 0x4 ;  /* 0x0000000041007211 */ /* 0x000fc800078020ff */
[----:B------:R-:W-:Y:S02]  /*3790*/  LEA.HI.X R65, R65, R64, RZ, 0x4, P0 ;  /* 0x0000004041417211 */ /* 0x000fe400000f24ff */
[----:B------:R-:W-:-:S04]  /*37a0*/  LEA R64, P0, R0, UR4, 0x3 ;  /* 0x0000000400407c11 */ /* 0x000fc8000f8018ff */
[----:B------:R-:W-:-:S05]  /*37b0*/  LEA.HI.X R65, R0, UR5, R65, 0x3, P0 ;  /* 0x0000000500417c11 */ /* 0x000fca00080f1c41 */
[----:B0-----:R1:W-:Y:S04]  /*37c0*/  STG.E.64 desc[UR6][R64.64], R80 ;  /* 0x0000005040007986 */ /* 0x0013e8000c101b06 */
.L_x_3757:
[----:B------:R-:W-:Y:S05]  /*37d0*/  BSYNC B0 ;  /* 0x0000000000007941 */ /* 0x000fea0003800000 */
.L_x_3756:
[----:B------:R-:W2:Y:S01]  /*37e0*/  S2UR UR5, SR_CgaCtaId ;  /* 0x00000000000579c3 */ /* 0x000ea20000008800 */
[----:B------:R-:W-:Y:S01]  /*37f0*/  IMAD R55, R79, 0x140, RZ ;  /* 0x000001404f377824 */ /* 0x000fe200078e02ff */
[----:B------:R-:W-:Y:S01]  /*3800*/  IADD3 R76, RZ, -R76, RZ ;  /* 0x8000004cff4c7210 */ /* 0x000fe20007ffe0ff */
[----:B------:R-:W-:Y:S01]  /*3810*/  UMOV UR4, 0x400 ;  /* 0x0000040000047882 */ /* 0x000fe20000000000 */
[--C-:B------:R-:W-:Y:S01]  /*3820*/  HADD2.F32 R77, -RZ, R56.reuse.H0_H0 ;  /* 0x20000038ff4d7230 */ /* 0x100fe20000004100 */
[----:B------:R-:W-:Y:S01]  /*3830*/  UIADD3 UR4, UR4, 0xcc0, URZ ;  /* 0x00000cc004047890 */ /* 0x000fe2000fffe03f */
[----:B------:R-:W-:Y:S01]  /*3840*/  LEA R55, R54, R55, 0x2 ;  /* 0x0000003736377211 */ /* 0x000fe200078e10ff */
[----:B-1----:R-:W-:Y:S01]  /*3850*/  HADD2.F32 R81, -RZ, R56.H1_H1 ;  /* 0x30000038ff517230 */ /* 0x002fe20000004100 */
[C---:B------:R-:W-:Y:S01]  /*3860*/  IADD3 R119, R45.reuse, 0x3c00, RZ ;  /* 0x00003c002d777810 */ /* 0x040fe20007ffe0ff */
[----:B0-----:R-:W-:Y:S01]  /*3870*/  HADD2.F32 R83, -RZ, R57.H1_H1 ;  /* 0x30000039ff537230 */ /* 0x001fe20000004100 */
[----:B------:R-:W-:Y:S01]  /*3880*/  IADD3 R139, R45, 0x17c00, RZ ;  /* 0x00017c002d8b7810 */ /* 0x000fe20007ffe0ff */
[----:B------:R-:W-:Y:S01]  /*3890*/  IMAD.WIDE.U32 R64, R55, -0x33333333, RZ ;  /* 0xcccccccd37407825 */ /* 0x000fe200078e00ff */
[----:B------:R-:W-:Y:S01]  /*38a0*/  MOV R64, R76 ;  /* 0x0000004c00407202 */ /* 0x000fe20000000f00 */
[----:B------:R-:W-:Y:S01]  /*38b0*/  ULDC.64 UR8, c[0x0][0x210] ;  /* 0x0000840000087ab9 */ /* 0x000fe20000000a00 */
[----:B------:R-:W-:Y:S01]  /*38c0*/  IADD3 R137, R45, 0x11800, RZ ;  /* 0x000118002d897810 */ /* 0x000fe20007ffe0ff */
[----:B-----5:R-:W-:Y:S01]  /*38d0*/  HADD2.F32 R124, -RZ, R58.H0_H0 ;  /* 0x2000003aff7c7230 */ /* 0x020fe20000004100 */
[----:B------:R-:W-:Y:S01]  /*38e0*/  LEA.HI R64, R65, R64, RZ, 0x1a ;  /* 0x0000004041407211 */ /* 0x000fe200078fd0ff */
[----:B------:R-:W-:Y:S01]  /*38f0*/  HADD2.F32 R125, -RZ, R132.H0_H0 ;  /* 0x20000084ff7d7230 */ /* 0x000fe20000004100 */
[C---:B------:R-:W-:Y:S01]  /*3900*/  IADD3 R141, R45.reuse, 0xdc00, RZ ;  /* 0x0000dc002d8d7810 */ /* 0x040fe20007ffe0ff */
[----:B------:R-:W-:Y:S01]  /*3910*/  HADD2.F32 R126, -RZ, R58.H1_H1 ;  /* 0x3000003aff7e7230 */ /* 0x000fe20000004100 */
[----:B------:R-:W-:Y:S01]  /*3920*/  IADD3 R143, R45, 0xb400, RZ ;  /* 0x0000b4002d8f7810 */ /* 0x000fe20007ffe0ff */
[----:B------:R-:W-:-:S02]  /*3930*/  HADD2.F32 R127, -RZ, R132.H1_H1 ;  /* 0x30000084ff7f7230 */ /* 0x000fc40000004100 */
[--C-:B------:R-:W-:Y:S01]  /*3940*/  HADD2.F32 R129, -RZ, R59.reuse.H0_H0 ;  /* 0x2000003bff817230 */ /* 0x100fe20000004100 */
[----:B--2---:R-:W-:Y:S01]  /*3950*/  ULEA UR4, UR5, UR4, 0x18 ;  /* 0x0000000405047291 */ /* 0x004fe2000f8ec03f */
[----:B------:R-:W-:Y:S02]  /*3960*/  HADD2.F32 R132, -RZ, R59.H1_H1 ;  /* 0x3000003bff847230 */ /* 0x000fe40000004100 */
[--C-:B------:R-:W-:Y:S02]  /*3970*/  HADD2.F32 R146, -RZ, R133.reuse.H0_H0 ;  /* 0x20000085ff927230 */ /* 0x100fe40000004100 */
[----:B------:R-:W-:Y:S01]  /*3980*/  HADD2.F32 R133, -RZ, R133.H1_H1 ;  /* 0x30000085ff857230 */ /* 0x000fe20000004100 */
[----:B------:R-:W-:Y:S01]  /*3990*/  LEA R64, R64, UR4, 0x3 ;  /* 0x0000000440407c11 */ /* 0x000fe2000f8e18ff */
[----:B------:R-:W-:Y:S01]  /*39a0*/  ULDC UR4, c[0x0][0x230] ;  /* 0x00008c0000047ab9 */ /* 0x000fe20000000800 */
[----:B------:R-:W-:Y:S02]  /*39b0*/  HADD2.F32 R97, -RZ, R34.H1_H1 ;  /* 0x30000022ff617230 */ /* 0x000fe40000004100 */
[----:B------:R-:W-:-:S02]  /*39c0*/  IMAD R79, R79, 0x50, R54 ;  /* 0x000000504f4f7824 */ /* 0x000fc400078e0236 */
[----:B------:R-:W0:Y:S03]  /*39d0*/  LDS.64 R64, [R64] ;  /* 0x0000000040407984 */ /* 0x000e260000000a00 */
[----:B------:R-:W-:Y:S01]  /*39e0*/  SHF.L.U32 R79, R79, 0x2, RZ ;  /* 0x000000024f4f7819 */ /* 0x000fe200000006ff */
[----:B0-----:R-:W-:Y:S01]  /*39f0*/  FADD.FTZ R65, R65, UR4 ;  /* 0x0000000441417e21 */ /* 0x001fe20008010000 */
[--C-:B------:R-:W-:Y:S01]  /*3a00*/  FADD.FTZ R77, R77, -R64.reuse ;  /* 0x800000404d4d7221 */ /* 0x100fe20000010000 */
[----:B------:R-:W-:Y:S01]  /*3a10*/  FADD.FTZ R59, R83, -R64 ;  /* 0x80000040533b7221 */ /* 0x000fe20000010000 */
[----:B------:R-:W-:Y:S01]  /*3a20*/  HADD2.F32 R83, -RZ, R39.H1_H1 ;  /* 0x30000027ff537230 */ /* 0x000fe20000004100 */
[----:B------:R-:W0:Y:S01]  /*3a30*/  MUFU.RSQ R128, R65 ;  /* 0x0000004100807308 */ /* 0x000e220000001400 */
[----:B------:R-:W-:Y:S01]  /*3a40*/  ULDC.64 UR4, c[0x0][0x210] ;  /* 0x0000840000047ab9 */ /* 0x000fe20000000a00 */
[----:B0-----:R-:W-:Y:S01]  /*3a50*/  FMUL.FTZ R56, R77, R128 ;  /* 0x000000804d387220 */ /* 0x001fe20000410000 */
[----:B------:R-:W-:-:S02]  /*3a60*/  HADD2.F32 R77, -RZ, R57.H0_H0 ;  /* 0x20000039ff4d7230 */ /* 0x000fc40000004100 */
[----:B------:R-:W-:Y:S01]  /*3a70*/  FADD.FTZ R57, R81, -R64 ;  /* 0x8000004051397221 */ /* 0x000fe20000010000 */
[----:B------:R-:W-:-:S03]  /*3a80*/  FFMA.FTZ R56, R56, R124, R125 ;  /* 0x0000007c38387223 */ /* 0x000fc6000001007d */
[----:B------:R-:W-:Y:S01]  /*3a90*/  FMUL.FTZ R58, R128, R57 ;  /* 0x00000039803a7220 */ /* 0x000fe20000410000 */
[--C-:B------:R-:W-:Y:S01]  /*3aa0*/  FADD.FTZ R65, R77, -R64.reuse ;  /* 0x800000404d417221 */ /* 0x100fe20000010000 */
[--C-:B------:R-:W-:Y:S02]  /*3ab0*/  HADD2.F32 R77, -RZ, R38.reuse.H0_H0 ;  /* 0x20000026ff4d7230 */ /* 0x100fe40000004100 */
[----:B------:R-:W-:Y:S01]  /*3ac0*/  FMUL.FTZ R0, R56, -1.4426950216293334961 ;  /* 0xbfb8aa3b38007820 */ /* 0x000fe20000410000 */
[----:B------:R-:W-:Y:S01]  /*3ad0*/  FFMA.FTZ R57, R58, R126, R127 ;  /* 0x0000007e3a397223 */ /* 0x000fe2000001007f */
[C---:B------:R-:W-:Y:S01]  /*3ae0*/  FMUL.FTZ R58, R128.reuse, R59 ;  /* 0x0000003b803a7220 */ /* 0x040fe20000410000 */
[C---:B------:R-:W-:Y:S01]  /*3af0*/  FMUL.FTZ R65, R128.reuse, R65 ;  /* 0x0000004180417220 */ /* 0x040fe20000410000 */
[----:B------:R-:W-:Y:S01]  /*3b00*/  FADD.FTZ R59, R77, -R64 ;  /* 0x800000404d3b7221 */ /* 0x000fe20000010000 */
[----:B------:R-:W-:Y:S02]  /*3b10*/  HADD2.F32 R77, -RZ, R39.H0_H0 ;  /* 0x20000027ff4d7230 */ /* 0x000fe40000004100 */
[----:B------:R-:W-:Y:S01]  /*3b20*/  FMUL.FTZ R99, R57, -1.4426950216293334961 ;  /* 0xbfb8aa3b39637820 */ /* 0x000fe20000410000 */
[----:B------:R-:W-:Y:S01]  /*3b30*/  FFMA.FTZ R81, R65, R129, R146 ;  /* 0x0000008141517223 */ /* 0x000fe20000010092 */
[----:B------:R-:W-:Y:S01]  /*3b40*/  FMUL.FTZ R59, R128, R59 ;  /* 0x0000003b803b7220 */ /* 0x000fe20000410000 */
[----:B------:R-:W-:-:S02]  /*3b50*/  HADD2.F32 R65, -RZ, R38.H1_H1 ;  /* 0x30000026ff417230 */ /* 0x000fc40000004100 */
[----:B------:R-:W-:Y:S01]  /*3b60*/  FFMA.FTZ R87, R58, R132, R133 ;  /* 0x000000843a577223 */ /* 0x000fe20000010085 */
[----:B------:R-:W-:Y:S01]  /*3b70*/  FMUL.FTZ R38, R81, -1.4426950216293334961 ;  /* 0xbfb8aa3b51267820 */ /* 0x000fe20000410000 */
[----:B------:R-:W-:Y:S01]  /*3b80*/  FFMA.FTZ R86, R124, R59, R125 ;  /* 0x0000003b7c567223 */ /* 0x000fe2000001007d */
[--C-:B------:R-:W-:Y:S01]  /*3b90*/  FADD.FTZ R59, R77, -R64.reuse ;  /* 0x800000404d3b7221 */ /* 0x100fe20000010000 */
[----:B------:R-:W-:Y:S02]  /*3ba0*/  HADD2.F32 R77, -RZ, R40.H0_H0 ;  /* 0x20000028ff4d7230 */ /* 0x000fe40000004100 */
[----:B------:R-:W-:Y:S01]  /*3bb0*/  FADD.FTZ R65, R65, -R64 ;  /* 0x8000004041417221 */ /* 0x000fe20000010000 */
[----:B------:R-:W-:Y:S01]  /*3bc0*/  FMUL.FTZ R39, R86, -1.4426950216293334961 ;  /* 0xbfb8aa3b56277820 */ /* 0x000fe20000410000 */
[C---:B------:R-:W-:Y:S01]  /*3bd0*/  FMUL.FTZ R59, R128.reuse, R59 ;  /* 0x0000003b803b7220 */ /* 0x040fe20000410000 */
[----:B------:R-:W-:Y:S01]  /*3be0*/  MUFU.EX2 R99, R99 ;  /* 0x0000006300637308 */ /* 0x000fe20000000800 */
[----:B------:R-:W-:Y:S01]  /*3bf0*/  FMUL.FTZ R65, R128, R65 ;  /* 0x0000004180417220 */ /* 0x000fe20000410000 */
[----:B------:R-:W-:Y:S01]  /*3c00*/  FMUL.FTZ R102, R87, -1.4426950216293334961 ;  /* 0xbfb8aa3b57667820 */ /* 0x000fe20000410000 */
[----:B------:R-:W-:Y:S01]  /*3c10*/  FFMA.FTZ R92, R129, R59, R146 ;  /* 0x0000003b815c7223 */ /* 0x000fe20000010092 */
[----:B------:R-:W-:Y:S01]  /*3c20*/  FADD.FTZ R59, R77, -R64 ;  /* 0x800000404d3b7221 */ /* 0x000fe20000010000 */
[----:B------:R-:W-:Y:S01]  /*3c30*/  FFMA.FTZ R93, R126, R65, R127 ;  /* 0x000000417e5d7223 */ /* 0x000fe2000001007f */
[----:B------:R-:W-:-:S02]  /*3c40*/  HADD2.F32 R77, -RZ, R41.H0_H0 ;  /* 0x20000029ff4d7230 */ /* 0x000fc40000004100 */
[--C-:B------:R-:W-:Y:S01]  /*3c50*/  FADD.FTZ R65, R83, -R64.reuse ;  /* 0x8000004053417221 */ /* 0x100fe20000010000 */
[C---:B------:R-:W-:Y:S01]  /*3c60*/  FMUL.FTZ R59, R128.reuse, R59 ;  /* 0x0000003b803b7220 */ /* 0x040fe20000410000 */
[----:B------:R-:W-:Y:S01]  /*3c70*/  HADD2.F32 R83, -RZ, R40.H1_H1 ;  /* 0x30000028ff537230 */ /* 0x000fe20000004100 */
[----:B------:R-:W0:Y:S01]  /*3c80*/  MUFU.EX2 R39, R39 ;  /* 0x0000002700277308 */ /* 0x000e220000000800 */
[----:B------:R-:W-:Y:S01]  /*3c90*/  FMUL.FTZ R65, R128, R65 ;  /* 0x0000004180417220 */ /* 0x000fe20000410000 */
[----:B------:R-:W-:Y:S01]  /*3ca0*/  FFMA.FTZ R95, R124, R59, R125 ;  /* 0x0000003b7c5f7223 */ /* 0x000fe2000001007d */
[--C-:B------:R-:W-:Y:S01]  /*3cb0*/  FADD.FTZ R59, R77, -R64.reuse ;  /* 0x800000404d3b7221 */ /* 0x100fe20000010000 */
[----:B------:R-:W-:Y:S02]  /*3cc0*/  HADD2.F32 R77, -RZ, R46.H0_H0 ;  /* 0x2000002eff4d7230 */ /* 0x000fe40000004100 */
[----:B------:R-:W-:Y:S01]  /*3cd0*/  FFMA.FTZ R96, R132, R65, R133 ;  /* 0x0000004184607223 */ /* 0x000fe20000010085 */
[----:B------:R-:W-:Y:S01]  /*3ce0*/  FADD.FTZ R65, R83, -R64 ;  /* 0x8000004053417221 */ /* 0x000fe20000010000 */
[----:B------:R-:W-:Y:S01]  /*3cf0*/  FMUL.FTZ R59, R128, R59 ;  /* 0x0000003b803b7220 */ /* 0x000fe20000410000 */
[----:B------:R-:W-:-:S02]  /*3d00*/  HADD2.F32 R83, -RZ, R41.H1_H1 ;  /* 0x30000029ff537230 */ /* 0x000fc40000004100 */
[----:B------:R-:W-:Y:S01]  /*3d10*/  FMUL.FTZ R104, R96, -1.4426950216293334961 ;  /* 0xbfb8aa3b60687820 */ /* 0x000fe20000410000 */
[----:B------:R-:W-:Y:S01]  /*3d20*/  FMUL.FTZ R65, R128, R65 ;  /* 0x0000004180417220 */ /* 0x000fe20000410000 */
[----:B------:R-:W-:Y:S01]  /*3d30*/  FFMA.FTZ R91, R129, R59, R146 ;  /* 0x0000003b815b7223 */ /* 0x000fe20000010092 */
[--C-:B------:R-:W-:Y:S01]  /*3d40*/  FADD.FTZ R59, R77, -R64.reuse ;  /* 0x800000404d3b7221 */ /* 0x100fe20000010000 */
[--C-:B------:R-:W-:Y:S02]  /*3d50*/  HADD2.F32 R77, -RZ, R47.reuse.H0_H0 ;  /* 0x2000002fff4d7230 */ /* 0x100fe40000004100 */
[----:B------:R-:W-:Y:S01]  /*3d60*/  FFMA.FTZ R94, R126, R65, R127 ;  /* 0x000000417e5e7223 */ /* 0x000fe2000001007f */
[----:B------:R-:W-:Y:S01]  /*3d70*/  FADD.FTZ R65, R83, -R64 ;  /* 0x8000004053417221 */ /* 0x000fe20000010000 */
[C---:B------:R-:W-:Y:S01]  /*3d80*/  FMUL.FTZ R59, R128.reuse, R59 ;  /* 0x0000003b803b7220 */ /* 0x040fe20000410000 */
[----:B------:R-:W-:Y:S02]  /*3d90*/  HADD2.F32 R83, -RZ, R46.H1_H1 ;  /* 0x3000002eff537230 */ /* 0x000fe40000004100 */
[----:B------:R-:W-:Y:S01]  /*3da0*/  FMUL.FTZ R41, R95, -1.4426950216293334961 ;  /* 0xbfb8aa3b5f297820 */ /* 0x000fe20000410000 */
[----:B------:R-:W-:Y:S01]  /*3db0*/  FMUL.FTZ R65, R128, R65 ;  /* 0x0000004180417220 */ /* 0x000fe20000410000 */
[----:B------:R-:W-:Y:S01]  /*3dc0*/  FFMA.FTZ R89, R124, R59, R125 ;  /* 0x0000003b7c597223 */ /* 0x000fe2000001007d */
[----:B------:R-:W-:-:S02]  /*3dd0*/  HADD2.F32 R59, -RZ, R47.H1_H1 ;  /* 0x3000002fff3b7230 */ /* 0x000fc40000004100 */
[--C-:B------:R-:W-:Y:S01]  /*3de0*/  FADD.FTZ R47, R77, -R64.reuse ;  /* 0x800000404d2f7221 */ /* 0x100fe20000010000 */
[----:B------:R-:W-:Y:S01]  /*3df0*/  FFMA.FTZ R90, R132, R65, R133 ;  /* 0x00000041845a7223 */ /* 0x000fe20000010085 */
[--C-:B------:R-:W-:Y:S01]  /*3e00*/  FADD.FTZ R65, R83, -R64.reuse ;  /* 0x8000004053417221 */ /* 0x100fe20000010000 */
[--C-:B------:R-:W-:Y:S02]  /*3e10*/  HADD2.F32 R77, -RZ, R52.reuse.H1_H1 ;  /* 0x30000034ff4d7230 */ /* 0x100fe40000004100 */
[----:B------:R-:W-:Y:S01]  /*3e20*/  FADD.FTZ R59, R59, -R64 ;  /* 0x800000403b3b7221 */ /* 0x000fe20000010000 */
[C---:B------:R-:W-:Y:S01]  /*3e30*/  FMUL.FTZ R47, R128.reuse, R47 ;  /* 0x0000002f802f7220 */ /* 0x040fe20000410000 */
[C---:B------:R-:W-:Y:S01]  /*3e40*/  FMUL.FTZ R65, R128.reuse, R65 ;  /* 0x0000004180417220 */ /* 0x040fe20000410000 */
[----:B------:R-:W-:Y:S01]  /*3e50*/  FMUL.FTZ R109, R89, -1.4426950216293334961 ;  /* 0xbfb8aa3b596d7820 */ /* 0x000fe20000410000 */
[----:B------:R-:W-:Y:S01]  /*3e60*/  FMUL.FTZ R59, R128, R59 ;  /* 0x0000003b803b7220 */ /* 0x000fe20000410000 */
[----:B------:R-:W-:Y:S01]  /*3e70*/  FFMA.FTZ R85, R129, R47, R146 ;  /* 0x0000002f81557223 */ /* 0x000fe20000010092 */
[----:B------:R-:W-:Y:S01]  /*3e80*/  FFMA.FTZ R88, R126, R65, R127 ;  /* 0x000000417e587223 */ /* 0x000fe2000001007f */
[----:B------:R-:W-:-:S02]  /*3e90*/  HADD2.F32 R65, -RZ, R52.H0_H0 ;  /* 0x20000034ff417230 */ /* 0x000fc40000004100 */
[----:B------:R-:W-:Y:S01]  /*3ea0*/  FFMA.FTZ R84, R132, R59, R133 ;  /* 0x0000003b84547223 */ /* 0x000fe20000010085 */
[--C-:B------:R-:W-:Y:S01]  /*3eb0*/  FADD.FTZ R59, R77, -R64.reuse ;  /* 0x800000404d3b7221 */ /* 0x100fe20000010000 */
[--C-:B------:R-:W-:Y:S01]  /*3ec0*/  HADD2.F32 R77, -RZ, R53.reuse.H1_H1 ;  /* 0x30000035ff4d7230 */ /* 0x100fe20000004100 */
[----:B------:R-:W1:Y:S01]  /*3ed0*/  MUFU.EX2 R104, R104 ;  /* 0x0000006800687308 */ /* 0x000e620000000800 */
[--C-:B------:R-:W-:Y:S01]  /*3ee0*/  FADD.FTZ R47, R65, -R64.reuse ;  /* 0x80000040412f7221 */ /* 0x100fe20000010000 */
[----:B------:R-:W-:Y:S01]  /*3ef0*/  FMUL.FTZ R59, R128, R59 ;  /* 0x0000003b803b7220 */ /* 0x000fe20000410000 */
[----:B------:R-:W-:Y:S02]  /*3f00*/  HADD2.F32 R65, -RZ, R53.H0_H0 ;  /* 0x20000035ff417230 */ /* 0x000fe40000004100 */
[----:B------:R-:W-:Y:S01]  /*3f10*/  FMUL.FTZ R111, R88, -1.4426950216293334961 ;  /* 0xbfb8aa3b586f7820 */ /* 0x000fe20000410000 */
[----:B------:R-:W-:Y:S01]  /*3f20*/  FMUL.FTZ R47, R128, R47 ;  /* 0x0000002f802f7220 */ /* 0x000fe20000410000 */
[----:B------:R-:W-:Y:S01]  /*3f30*/  FFMA.FTZ R82, R126, R59, R127 ;  /* 0x0000003b7e527223 */ /* 0x000fe2000001007f */
[--C-:B------:R-:W-:Y:S01]  /*3f40*/  FADD.FTZ R59, R77, -R64.reuse ;  /* 0x800000404d3b7221 */ /* 0x100fe20000010000 */
[----:B------:R-:W2:Y:S01]  /*3f50*/  MUFU.EX2 R41, R41 ;  /* 0x0000002900297308 */ /* 0x000ea20000000800 */
[----:B------:R-:W-:Y:S01]  /*3f60*/  FFMA.FTZ R83, R124, R47, R125 ;  /* 0x0000002f7c537223 */ /* 0x000fe2000001007d */
[----:B------:R-:W-:Y:S01]  /*3f70*/  FADD.FTZ R47, R65, -R64 ;  /* 0x80000040412f7221 */ /* 0x000fe20000010000 */
[----:B------:R-:W-:Y:S01]  /*3f80*/  FMUL.FTZ R59, R128, R59 ;  /* 0x0000003b803b7220 */ /* 0x000fe20000410000 */
[----:B------:R-:W-:Y:S01]  /*3f90*/  FMUL.FTZ R112, R84, -1.4426950216293334961 ;  /* 0xbfb8aa3b54707820 */ /* 0x000fe20000410000 */
[----:B------:R-:W-:Y:S01]  /*3fa0*/  FMUL.FTZ R115, R83, -1.4426950216293334961 ;  /* 0xbfb8aa3b53737820 */ /* 0x000fe20000410000 */
[----:B------:R-:W-:Y:S01]  /*3fb0*/  FMUL.FTZ R47, R128, R47 ;  /* 0x0000002f802f7220 */ /* 0x000fe20000410000 */
[----:B------:R-:W-:Y:S01]  /*3fc0*/  FFMA.FTZ R77, R132, R59, R133 ;  /* 0x0000003b844d7223 */ /* 0x000fe20000010085 */
[----:B------:R-:W-:-:S02]  /*3fd0*/  HADD2.F32 R65, -RZ, R34.H0_H0 ;  /* 0x20000022ff417230 */ /* 0x000fc40000004100 */
[----:B------:R-:W-:Y:S01]  /*3fe0*/  FADD.FTZ R59, R97, -R64 ;  /* 0x80000040613b7221 */ /* 0x000fe20000010000 */
[----:B------:R-:W-:Y:S01]  /*3ff0*/  FMUL.FTZ R53, R82, -1.4426950216293334961 ;  /* 0xbfb8aa3b52357820 */ /* 0x000fe20000410000 */
[--C-:B------:R-:W-:Y:S01]  /*4000*/  HADD2.F32 R97, -RZ, R35.reuse.H1_H1 ;  /* 0x30000023ff617230 */ /* 0x100fe20000004100 */
[----:B------:R-:W3:Y:S01]  /*4010*/  MUFU.EX2 R0, R0 ;  /* 0x0000000000007308 */ /* 0x000ee20000000800 */
[----:B------:R-:W-:Y:S01]  /*4020*/  FMUL.FTZ R46, R91, -1.4426950216293334961 ;  /* 0xbfb8aa3b5b2e7820 */ /* 0x000fe20000410000 */
[----:B------:R-:W-:Y:S01]  /*4030*/  FFMA.FTZ R80, R129, R47, R146 ;  /* 0x0000002f81507223 */ /* 0x000fe20000010092 */
[----:B------:R-:W-:Y:S01]  /*4040*/  FMUL.FTZ R40, R92, -1.4426950216293334961 ;  /* 0xbfb8aa3b5c287820 */ /* 0x000fe20000410000 */
[--C-:B------:R-:W-:Y:S01]  /*4050*/  FADD.FTZ R47, R65, -R64.reuse ;  /* 0x80000040412f7221 */ /* 0x100fe20000010000 */
[----:B------:R-:W-:Y:S01]  /*4060*/  FMUL.FTZ R52, R85, -1.4426950216293334961 ;  /* 0xbfb8aa3b55347820 */ /* 0x000fe20000410000 */
[----:B------:R-:W-:Y:S01]  /*4070*/  FADD.FTZ R97, R97, -R64 ;  /* 0x8000004061617221 */ /* 0x000fe20000010000 */
[----:B------:R-:W-:Y:S01]  /*4080*/  FMUL.FTZ R103, R93, -1.4426950216293334961 ;  /* 0xbfb8aa3b5d677820 */ /* 0x000fe20000410000 */
[----:B------:R-:W4:Y:S01]  /*4090*/  MUFU.EX2 R109, R109 ;  /* 0x0000006d006d7308 */ /* 0x000f220000000800 */
[----:B------:R-:W-:-:S02]  /*40a0*/  HADD2.F32 R65, -RZ, R35.H0_H0 ;  /* 0x20000023ff417230 */ /* 0x000fc40000004100 */
[C---:B------:R-:W-:Y:S01]  /*40b0*/  FMUL.FTZ R76, R128.reuse, R47 ;  /* 0x0000002f804c7220 */ /* 0x040fe20000410000 */
[----:B0-----:R-:W-:Y:S01]  /*40c0*/  FADD.FTZ R39, R39, 1 ;  /* 0x3f80000027277421 */ /* 0x001fe20000010000 */
[----:B------:R-:W-:Y:S01]  /*40d0*/  FMUL.FTZ R47, R77, -1.4426950216293334961 ;  /* 0xbfb8aa3b4d2f7820 */ /* 0x000fe20000410000 */
[C---:B------:R-:W-:Y:S01]  /*40e0*/  FMUL.FTZ R59, R128.reuse, R59 ;  /* 0x0000003b803b7220 */ /* 0x040fe20000410000 */
[----:B------:R-:W-:Y:S01]  /*40f0*/  FMUL.FTZ R58, R128, R97 ;  /* 0x00000061803a7220 */ /* 0x000fe20000410000 */
[----:B------:R-:W-:Y:S01]  /*4100*/  FADD.FTZ R100, R99, 1 ;  /* 0x3f80000063647421 */ /* 0x000fe20000010000 */
[----:B------:R-:W0:Y:S01]  /*4110*/  MUFU.EX2 R102, R102 ;  /* 0x0000006600667308 */ /* 0x000e220000000800 */
[----:B------:R-:W-:Y:S01]  /*4120*/  FADD.FTZ R35, R65, -R64 ;  /* 0x8000004041237221 */ /* 0x000fe20000010000 */
[----:B------:R-:W-:Y:S01]  /*4130*/  FFMA.FTZ R65, R126, R59, R127 ;  /* 0x0000003b7e417223 */ /* 0x000fe2000001007f */
[----:B------:R-:W-:Y:S01]  /*4140*/  FFMA.FTZ R58, R132, R58, R133 ;  /* 0x0000003a843a7223 */ /* 0x000fe20000010085 */
[----:B-1----:R-:W-:Y:S01]  /*4150*/  FADD.FTZ R104, R104, 1 ;  /* 0x3f80000068687421 */ /* 0x002fe20000010000 */
[----:B--2---:R-:W-:Y:S01]  /*4160*/  FADD.FTZ R41, R41, 1 ;  /* 0x3f80000029297421 */ /* 0x004fe20000010000 */
[----:B------:R-:W-:Y:S01]  /*4170*/  FMUL.FTZ R59, R128, R35 ;  /* 0x00000023803b7220 */ /* 0x000fe20000410000 */
[----:B------:R-:W-:Y:S01]  /*4180*/  FMUL.FTZ R35, R65, -1.4426950216293334961 ;  /* 0xbfb8aa3b41237820 */ /* 0x000fe20000410000 */
[----:B------:R-:W1:Y:S01]  /*4190*/  MUFU.EX2 R111, R111 ;  /* 0x0000006f006f7308 */ /* 0x000e620000000800 */
[----:B------:R-:W-:Y:S01]  /*41a0*/  FMUL.FTZ R97, R58, -1.4426950216293334961 ;  /* 0xbfb8aa3b3a617820 */ /* 0x000fe20000410000 */
[----:B---3--:R-:W-:Y:S01]  /*41b0*/  FADD.FTZ R0, R0, 1 ;  /* 0x3f80000000007421 */ /* 0x008fe20000010000 */
[----:B----4-:R-:W-:Y:S01]  /*41c0*/  FADD.FTZ R120, R109, 1 ;  /* 0x3f8000006d787421 */ /* 0x010fe20000010000 */
[----:B------:R-:W-:Y:S01]  /*41d0*/  FFMA.FTZ R59, R129, R59, R146 ;  /* 0x0000003b813b7223 */ /* 0x000fe20000010092 */
[----:B------:R-:W-:Y:S01]  /*41e0*/  FMUL.FTZ R114, R80, -1.4426950216293334961 ;  /* 0xbfb8aa3b50727820 */ /* 0x000fe20000410000 */
[----:B------:R-:W-:Y:S01]  /*41f0*/  FFMA.FTZ R76, R124, R76, R125 ;  /* 0x0000004c7c4c7223 */ /* 0x000fe2000001007d */
[----:B------:R-:W-:Y:S01]  /*4200*/  FMUL.FTZ R105, R94, -1.4426950216293334961 ;  /* 0xbfb8aa3b5e697820 */ /* 0x000fe20000410000 */
[----:B------:R-:W2:Y:S01]  /*4210*/  MUFU.EX2 R112, R112 ;  /* 0x0000007000707308 */ /* 0x000ea20000000800 */
[----:B0-----:R-:W-:Y:S01]  /*4220*/  FADD.FTZ R102, R102, 1 ;  /* 0x3f80000066667421 */ /* 0x001fe20000010000 */
[----:B------:R-:W-:Y:S01]  /*4230*/  FMUL.FTZ R98, R59, -1.4426950216293334961 ;  /* 0xbfb8aa3b3b627820 */ /* 0x000fe20000410000 */
[----:B------:R-:W-:Y:S01]  /*4240*/  FMUL.FTZ R34, R76, -1.4426950216293334961 ;  /* 0xbfb8aa3b4c227820 */ /* 0x000fe20000410000 */
[----:B------:R-:W-:-:S04]  /*4250*/  FMUL.FTZ R107, R90, -1.4426950216293334961 ;  /* 0xbfb8aa3b5a6b7820 */ /* 0x000fc80000410000 */
        /* <DEDUP_REMOVED lines=9> */
[----:B--2---:R-:W-:Y:S01]  /*42f0*/  FADD.FTZ R115, R53, 1 ;  /* 0x3f80000035737421 */ /* 0x004fe20000010000 */
[----:B------:R-:W-:-:S06]  /*4300*/  IADD3 R53, R45, 0x1400, RZ ;  /* 0x000014002d357810 */ /* 0x000fcc0007ffe0ff */
[----:B------:R-:W2:Y:S01]  /*4310*/  MUFU.EX2 R52, R52 ;  /* 0x0000003400347308 */ /* 0x000ea20000000800 */
[----:B0-----:R-:W-:-:S07]  /*4320*/  FADD.FTZ R46, R46, 1 ;  /* 0x3f8000002e2e7421 */ /* 0x001fce0000010000 */
[----:B------:R0:W3:Y:S01]  /*4330*/  MUFU.RCP R99, R39 ;  /* 0x0000002700637308 */ /* 0x0000e20000001000 */
[----:B-1----:R-:W-:-:S07]  /*4340*/  FADD.FTZ R40, R40, 1 ;  /* 0x3f80000028287421 */ /* 0x002fce0000010000 */
[----:B------:R-:W1:Y:S01]  /*4350*/  MUFU.EX2 R103, R103 ;  /* 0x0000006700677308 */ /* 0x000e620000000800 */
[----:B0-----:R-:W-:Y:S01]  /*4360*/  HFMA2.MMA R39, -RZ, RZ, 0, 7.62939453125e-05 ;  /* 0x00000500ff277435 */ /* 0x001fe200000001ff */
[----:B--2---:R-:W-:-:S06]  /*4370*/  FADD.FTZ R52, R52, 1 ;  /* 0x3f80000034347421 */ /* 0x004fcc0000010000 */
[----:B------:R-:W-:Y:S01]  /*4380*/  MUFU.EX2 R47, R47 ;  /* 0x0000002f002f7308 */ /* 0x000fe20000000800 */
[----:B---3--:R-:W-:-:S07]  /*4390*/  FMUL.FTZ R99, R86, R99 ;  /* 0x0000006356637220 */ /* 0x008fce0000410000 */
[----:B------:R0:W2:Y:S01]  /*43a0*/  MUFU.RCP R113, R104 ;  /* 0x0000006800717308 */ /* 0x0000a20000001000 */
[----:B-1----:R-:W-:-:S07]  /*43b0*/  FADD.FTZ R110, R103, 1 ;  /* 0x3f800000676e7421 */ /* 0x002fce0000010000 */
[----:B------:R1:W3:Y:S01]  /*43c0*/  MUFU.RCP R116, R41 ;  /* 0x0000002900747308 */ /* 0x0002e20000001000 */
[----:B0-----:R-:W-:-:S04]  /*43d0*/  LOP3.LUT R104, R62, R55, RZ, 0xfc, !PT ;  /* 0x000000373e687212 */ /* 0x001fc800078efcff */
[----:B------:R-:W-:-:S03]  /*43e0*/  IADD3 R53, P2, R53, R104, RZ ;  /* 0x0000006835357210 */ /* 0x000fc60007f5e0ff */
[----:B------:R0:W4:Y:S01]  /*43f0*/  MUFU.RCP R101, R0 ;  /* 0x0000000000657308 */ /* 0x0001220000001000 */
[----:B-1----:R-:W-:Y:S01]  /*4400*/  IADD3 R41, R45, 0x2800, RZ ;  /* 0x000028002d297810 */ /* 0x002fe20007ffe0ff */
[----:B--2---:R-:W-:-:S03]  /*4410*/  FMUL.FTZ R96, R96, R113 ;  /* 0x0000007160607220 */ /* 0x004fc60000410000 */
[----:B------:R-:W-:-:S03]  /*4420*/  IADD3 R41, P0, R41, R104, RZ ;  /* 0x0000006829297210 */ /* 0x000fc60007f1e0ff */
[----:B------:R-:W-:Y:S01]  /*4430*/  MUFU.EX2 R35, R35 ;  /* 0x0000002300237308 */ /* 0x000fe20000000800 */
[----:B0-----:R-:W-:Y:S01]  /*4440*/  IMAD R0, R44, R39, 0x26c00 ;  /* 0x00026c002c007424 */ /* 0x001fe200078e0227 */
[----:B------:R-:W-:Y:S01]  /*4450*/  IADD3 R39, P3, R45, R104, RZ ;  /* 0x000000682d277210 */ /* 0x000fe20007f7e0ff */
[----:B------:R-:W-:Y:S01]  /*4460*/  FADD.FTZ R44, R47, 1 ;  /* 0x3f8000002f2c7421 */ /* 0x000fe20000010000 */
[----:B---3--:R-:W-:Y:S01]  /*4470*/  FMUL.FTZ R116, R95, R116 ;  /* 0x000000745f747220 */ /* 0x008fe20000410000 */
[----:B------:R-:W-:Y:S02]  /*4480*/  IADD3 R95, R45, 0x1e000, RZ ;  /* 0x0001e0002d5f7810 */ /* 0x000fe40007ffe0ff */
[----:B------:R-:W-:Y:S01]  /*4490*/  IADD3.X R130, RZ, R63, RZ, P3, !PT ;  /* 0x0000003fff827210 */ /* 0x000fe20001ffe4ff */
[----:B------:R-:W0:Y:S01]  /*44a0*/  MUFU.EX2 R97, R97 ;  /* 0x0000006100617308 */ /* 0x000e220000000800 */
[----:B----4-:R-:W-:-:S07]  /*44b0*/  FMUL.FTZ R101, R56, R101 ;  /* 0x0000006538657220 */ /* 0x010fce0000410000 */
[----:B------:R-:W1:Y:S08]  /*44c0*/  MUFU.RCP R100, R100 ;  /* 0x0000006400647308 */ /* 0x000e700000001000 */
[----:B------:R2:W3:Y:S01]  /*44d0*/  MUFU.RCP R106, R38 ;  /* 0x00000026006a7308 */ /* 0x0004e20000001000 */
[----:B0-----:R-:W-:-:S07]  /*44e0*/  FADD.FTZ R97, R97, 1 ;  /* 0x3f80000061617421 */ /* 0x001fce0000010000 */
[----:B------:R-:W0:Y:S01]  /*44f0*/  MUFU.RCP R102, R102 ;  /* 0x0000006600667308 */ /* 0x000e220000001000 */
[----:B--2---:R-:W-:Y:S01]  /*4500*/  IADD3.X R38, RZ, R63, RZ, P0, !PT ;  /* 0x0000003fff267210 */ /* 0x004fe200007fe4ff */
[----:B-1----:R-:W-:Y:S01]  /*4510*/  FMUL.FTZ R100, R57, R100 ;  /* 0x0000006439647220 */ /* 0x002fe20000410000 */
[----:B------:R-:W-:-:S04]  /*4520*/  LEA R54, P0, R39, UR4, 0x1 ;  /* 0x0000000427367c11 */ /* 0x000fc8000f8008ff */
[----:B------:R-:W-:Y:S01]  /*4530*/  LEA.HI.X R55, R39, UR5, R130, 0x1, P0 ;  /* 0x0000000527377c11 */ /* 0x000fe200080f0c82 */
[----:B------:R1:W2:Y:S01]  /*4540*/  MUFU.RCP R118, R46 ;  /* 0x0000002e00767308 */ /* 0x0002a20000001000 */
[----:B------:R-:W-:Y:S01]  /*4550*/  IADD3 R39, R45, 0x6400, RZ ;  /* 0x000064002d277810 */ /* 0x000fe20007ffe0ff */
[----:B---3--:R-:W-:Y:S01]  /*4560*/  FMUL.FTZ R106, R81, R106 ;  /* 0x0000006a516a7220 */ /* 0x008fe20000410000 */
[----:B------:R-:W-:Y:S02]  /*4570*/  F2FP.F16.F32.PACK_AB R101, R100, R101 ;  /* 0x000000656465723e */ /* 0x000fe400000000ff */
[----:B------:R-:W-:-:S03]  /*4580*/  IADD3 R123, P0, R39, R104, RZ ;  /* 0x00000068277b7210 */ /* 0x000fc60007f1e0ff */
[----:B------:R3:W4:Y:S01]  /*4590*/  MUFU.RCP R103, R40 ;  /* 0x0000002800677308 */ /* 0x0007220000001000 */
[----:B-1----:R-:W-:Y:S01]  /*45a0*/  LEA R46, P3, R41, UR4, 0x1 ;  /* 0x00000004292e7c11 */ /* 0x002fe2000f8608ff */
[----:B0-----:R-:W-:Y:S01]  /*45b0*/  FMUL.FTZ R57, R87, R102 ;  /* 0x0000006657397220 */ /* 0x001fe20000410000 */
[----:B------:R-:W-:Y:S01]  /*45c0*/  STG.E.U16 desc[UR6][R54.64], R101 ;  /* 0x0000006536007986 */ /* 0x000fe2000c101506 */
[-C--:B------:R-:W-:Y:S02]  /*45d0*/  IADD3.X R134, RZ, R63.reuse, RZ, P0, !PT ;  /* 0x0000003fff867210 */ /* 0x080fe400007fe4ff */
[----:B------:R-:W-:Y:S02]  /*45e0*/  LEA.HI.X R47, R41, UR5, R38, 0x1, P3 ;  /* 0x00000005292f7c11 */ /* 0x000fe400098f0c26 */
[----:B------:R0:W1:Y:S01]  /*45f0*/  MUFU.RCP R122, R52 ;  /* 0x00000034007a7308 */ /* 0x0000620000001000 */
[----:B---3--:R-:W-:Y:S01]  /*4600*/  IADD3.X R40, RZ, R63, RZ, P2, !PT ;  /* 0x0000003fff287210 */ /* 0x008fe200017fe4ff */
[----:B--2---:R-:W-:Y:S01]  /*4610*/  FMUL.FTZ R118, R91, R118 ;  /* 0x000000765b767220 */ /* 0x004fe20000410000 */
[----:B------:R-:W-:-:S02]  /*4620*/  IADD3 R41, R45, 0x5000, RZ ;  /* 0x000050002d297810 */ /* 0x000fc40007ffe0ff */
[----:B------:R-:W-:Y:S01]  /*4630*/  F2FP.F16.F32.PACK_AB R106, R57, R106 ;  /* 0x0000006a396a723e */ /* 0x000fe200000000ff */
[----:B------:R-:W-:Y:S02]  /*4640*/  HADD2.F32 R57, -RZ, R20.H0_H0 ;  /* 0x20000014ff397230 */ /* 0x000fe40000004100 */
[----:B------:R-:W2:Y:S01]  /*4650*/  MUFU.EX2 R98, R98 ;  /* 0x0000006200627308 */ /* 0x000ea20000000800 */
[----:B0-----:R-:W-:Y:S01]  /*4660*/  LEA R52, P2, R53, UR4, 0x1 ;  /* 0x0000000435347c11 */ /* 0x001fe2000f8408ff */
[----:B------:R-:W-:Y:S01]  /*4670*/  STG.E.U16 desc[UR6][R54.64+0x4], R106 ;  /* 0x0000046a36007986 */ /* 0x000fe2000c101506 */
[----:B------:R-:W-:Y:S01]  /*4680*/  FADD.FTZ R57, R57, -R64 ;  /* 0x8000004039397221 */ /* 0x000fe20000010000 */
[----:B----4-:R-:W-:Y:S01]  /*4690*/  FMUL.FTZ R103, R92, R103 ;  /* 0x000000675c677220 */ /* 0x010fe20000410000 */
[----:B------:R-:W-:Y:S02]  /*46a0*/  LEA.HI.X R53, R53, UR5, R40, 0x1, P2 ;  /* 0x0000000535357c11 */ /* 0x000fe400090f0c28 */
[-C--:B------:R-:W-:Y:S01]  /*46b0*/  IADD3 R39, P2, R41, R104.reuse, RZ ;  /* 0x0000006829277210 */ /* 0x080fe20007f5e0ff */
[----:B------:R-:W0:Y:S01]  /*46c0*/  MUFU.RCP R112, R112 ;  /* 0x0000007000707308 */ /* 0x000e220000001000 */
[----:B------:R-:W-:Y:S01]  /*46d0*/  IADD3 R41, P3, R119, R104, RZ ;  /* 0x0000006877297210 */ /* 0x000fe20007f7e0ff */
[----:B------:R-:W-:Y:S01]  /*46e0*/  FADD.FTZ R119, R35, 1 ;  /* 0x3f80000023777421 */ /* 0x000fe20000010000 */
[----:B------:R-:W-:Y:S01]  /*46f0*/  FMUL.FTZ R57, R128, R57 ;  /* 0x0000003980397220 */ /* 0x000fe20000410000 */
[----:B-1----:R-:W-:Y:S01]  /*4700*/  FMUL.FTZ R56, R85, R122 ;  /* 0x0000007a55387220 */ /* 0x002fe20000410000 */
[----:B------:R-:W-:-:S02]  /*4710*/  IADD3.X R138, RZ, R63, RZ, P3, !PT ;  /* 0x0000003fff8a7210 */ /* 0x000fc40001ffe4ff */
[----:B------:R-:W-:Y:S01]  /*4720*/  F2FP.F16.F32.PACK_AB R103, R96, R103 ;  /* 0x000000676067723e */ /* 0x000fe200000000ff */
[----:B------:R1:W3:Y:S01]  /*4730*/  MUFU.RCP R130, R119 ;  /* 0x0000007700827308 */ /* 0x0002e20000001000 */
[----:B--2---:R-:W-:Y:S01]  /*4740*/  FADD.FTZ R98, R98, 1 ;  /* 0x3f80000062627421 */ /* 0x004fe20000010000 */
[----:B------:R-:W-:Y:S02]  /*4750*/  IADD3.X R136, RZ, R63, RZ, P2, !PT ;  /* 0x0000003fff887210 */ /* 0x000fe400017fe4ff */
[----:B------:R-:W-:Y:S02]  /*4760*/  LEA R38, P2, R39, UR4, 0x1 ;  /* 0x0000000427267c11 */ /* 0x000fe4000f8408ff */
[----:B------:R-:W-:Y:S02]  /*4770*/  LEA R40, P0, R41, UR4, 0x1 ;  /* 0x0000000429287c11 */ /* 0x000fe4000f8008ff */
[----:B------:R2:W4:Y:S01]  /*4780*/  MUFU.RCP R81, R97 ;  /* 0x0000006100517308 */ /* 0x0005220000001000 */
[----:B0-----:R-:W-:Y:S01]  /*4790*/  FMUL.FTZ R85, R83, R112 ;  /* 0x0000007053557220 */ /* 0x001fe20000410000 */
[----:B------:R-:W-:-:S02]  /*47a0*/  LEA.HI.X R39, R39, UR5, R136, 0x1, P2 ;  /* 0x0000000527277c11 */ /* 0x000fc400090f0c88 */
[----:B------:R-:W-:Y:S02]  /*47b0*/  LEA.HI.X R41, R41, UR5, R138, 0x1, P0 ;  /* 0x0000000529297c11 */ /* 0x000fe400080f0c8a */
[----:B-1----:R-:W-:Y:S02]  /*47c0*/  IADD3 R119, R45, 0xc800, RZ ;  /* 0x0000c8002d777810 */ /* 0x002fe40007ffe0ff */
[----:B------:R-:W0:Y:S01]  /*47d0*/  MUFU.EX2 R114, R114 ;  /* 0x0000007200727308 */ /* 0x000e220000000800 */
[----:B---3--:R-:W-:Y:S01]  /*47e0*/  FMUL.FTZ R83, R65, R130 ;  /* 0x0000008241537220 */ /* 0x008fe20000410000 */
[----:B------:R-:W-:Y:S01]  /*47f0*/  PRMT R65, R106, 0x7632, R65 ;  /* 0x000076326a417816 */ /* 0x000fe20000000041 */
[----:B------:R-:W-:Y:S01]  /*4800*/  FFMA.FTZ R130, R124, R57, R125 ;  /* 0x000000397c827223 */ /* 0x000fe2000001007d */
[--C-:B------:R-:W-:Y:S01]  /*4810*/  HADD2.F32 R57, -RZ, R21.reuse.H0_H0 ;  /* 0x20000015ff397230 */ /* 0x100fe20000004100 */
[----:B--2---:R-:W-:Y:S01]  /*4820*/  IADD3 R97, R45, 0x1f400, RZ ;  /* 0x0001f4002d617810 */ /* 0x004fe20007ffe0ff */
[----:B------:R-:W-:Y:S01]  /*4830*/  HADD2.F32 R21, -RZ, R21.H1_H1 ;  /* 0x30000015ff157230 */ /* 0x000fe20000004100 */
[----:B------:R1:W-:Y:S01]  /*4840*/  STG.E.U16 desc[UR6][R54.64+0x6], R65 ;  /* 0x0000064136007986 */ /* 0x0003e2000c101506 */
[----:B------:R-:W2:Y:S01]  /*4850*/  MUFU.RCP R110, R110 ;  /* 0x0000006e006e7308 */ /* 0x000ea20000001000 */
[----:B----4-:R-:W-:Y:S01]  /*4860*/  FMUL.FTZ R81, R58, R81 ;  /* 0x000000513a517220 */ /* 0x010fe20000410000 */
[----:B------:R-:W-:Y:S01]  /*4870*/  PRMT R58, R101, 0x7632, R58 ;  /* 0x00007632653a7816 */ /* 0x000fe2000000003a */
[----:B------:R-:W-:Y:S01]  /*4880*/  FADD.FTZ R21, R21, -R64 ;  /* 0x8000004015157221 */ /* 0x000fe20000010000 */
[----:B------:R-:W-:-:S03]  /*4890*/  IADD3 R97, P2, R97, R104, RZ ;  /* 0x0000006861617210 */ /* 0x000fc60007f5e0ff */
[----:B------:R3:W-:Y:S01]  /*48a0*/  STG.E.U16 desc[UR6][R54.64+0x2], R58 ;  /* 0x0000023a36007986 */ /* 0x0007e2000c101506 */
[----:B------:R-:W-:Y:S01]  /*48b0*/  MUFU.EX2 R34, R34 ;  /* 0x0000002200227308 */ /* 0x000fe20000000800 */
[----:B0-----:R-:W-:Y:S01]  /*48c0*/  FADD.FTZ R114, R114, 1 ;  /* 0x3f80000072727421 */ /* 0x001fe20000010000 */
[----:B------:R-:W-:Y:S01]  /*48d0*/  FMUL.FTZ R21, R128, R21 ;  /* 0x0000001580157220 */ /* 0x000fe20000410000 */
[----:B------:R-:W-:Y:S03]  /*48e0*/  STG.E.U16 desc[UR6][R52.64+0x4], R103 ;  /* 0x0000046734007986 */ /* 0x000fe6000c101506 */
[----:B------:R-:W-:Y:S01]  /*48f0*/  FFMA.FTZ R145, R132, R21, R133 ;  /* 0x0000001584917223 */ /* 0x000fe20000010085 */
[----:B------:R-:W-:Y:S01]  /*4900*/  HADD2.F32 R21, -RZ, R18.H1_H1 ;  /* 0x30000012ff157230 */ /* 0x000fe20000004100 */
[----:B------:R-:W0:Y:S01]  /*4910*/  MUFU.RCP R44, R44 ;  /* 0x0000002c002c7308 */ /* 0x000e220000001000 */
[----:B--2---:R-:W-:Y:S01]  /*4920*/  FMUL.FTZ R110, R93, R110 ;  /* 0x0000006e5d6e7220 */ /* 0x004fe20000410000 */
[----:B-1----:R-:W-:Y:S01]  /*4930*/  FMUL.FTZ R65, R145, -1.4426950216293334961 ;  /* 0xbfb8aa3b91417820 */ /* 0x002fe20000410000 */
[--C-:B---3--:R-:W-:Y:S01]  /*4940*/  FADD.FTZ R55, R57, -R64.reuse ;  /* 0x8000004039377221 */ /* 0x108fe20000010000 */
[----:B------:R-:W-:Y:S01]  /*4950*/  FADD.FTZ R21, R21, -R64 ;  /* 0x8000004015157221 */ /* 0x000fe20000010000 */
[----:B------:R-:W-:-:S02]  /*4960*/  IADD3 R93, R45, 0x1b800, RZ ;  /* 0x0001b8002d5d7810 */ /* 0x000fc40007ffe0ff */
[----:B------:R-:W-:Y:S01]  /*4970*/  F2FP.F16.F32.PACK_AB R99, R110, R99 ;  /* 0x000000636e63723e */ /* 0x000fe200000000ff */
[----:B------:R-:W1:Y:S01]  /*4980*/  MUFU.RCP R98, R98 ;  /* 0x0000006200627308 */ /* 0x000e620000001000 */
[C---:B------:R-:W-:Y:S01]  /*4990*/  FMUL.FTZ R55, R128.reuse, R55 ;  /* 0x0000003780377220 */ /* 0x040fe20000410000 */
[----:B------:R-:W-:Y:S02]  /*49a0*/  FMUL.FTZ R21, R128, R21 ;  /* 0x0000001580157220 */ /* 0x000fe40000410000 */
[----:B------:R2:W-:Y:S02]  /*49b0*/  STG.E.U16 desc[UR6][R52.64], R99 ;  /* 0x0000006334007986 */ /* 0x0005e4000c101506 */
[----:B------:R-:W-:Y:S02]  /*49c0*/  FFMA.FTZ R144, R126, R21, R127 ;  /* 0x000000157e907223 */ /* 0x000fe4000001007f */
[----:B------:R3:W-:Y:S01]  /*49d0*/  MUFU.RCP R117, R114 ;  /* 0x0000007200757308 */ /* 0x0007e20000001000 */
[----:B0-----:R-:W-:Y:S01]  /*49e0*/  FMUL.FTZ R87, R77, R44 ;  /* 0x0000002c4d577220 */ /* 0x001fe20000410000 */
[----:B------:R-:W-:-:S06]  /*49f0*/  FMUL.FTZ R57, R144, -1.4426950216293334961 ;  /* 0xbfb8aa3b90397820 */ /* 0x000fcc0000410000 */
[----:B------:R-:W0:Y:S01]  /*4a00*/  MUFU.EX2 R105, R105 ;  /* 0x0000006900697308 */ /* 0x000e220000000800 */
[----:B---3--:R-:W-:Y:S01]  /*4a10*/  FADD.FTZ R114, R34, 1 ;  /* 0x3f80000022727421 */ /* 0x008fe20000010000 */
[----:B------:R-:W-:Y:S01]  /*4a20*/  LEA R34, P3, R123, UR4, 0x1 ;  /* 0x000000047b227c11 */ /* 0x000fe2000f8608ff */
[----:B-1----:R-:W-:Y:S01]  /*4a30*/  FMUL.FTZ R44, R59, R98 ;  /* 0x000000623b2c7220 */ /* 0x002fe20000410000 */
[----:B------:R-:W-:Y:S01]  /*4a40*/  HADD2.F32 R59, -RZ, R20.H1_H1 ;  /* 0x30000014ff3b7230 */ /* 0x000fe20000004100 */
[----:B------:R-:W-:Y:S01]  /*4a50*/  PRMT R20, R99, 0x7632, R20 ;  /* 0x0000763263147816 */ /* 0x000fe20000000014 */
[----:B--2---:R-:W-:Y:S01]  /*4a60*/  HADD2.F32 R99, -RZ, R23.H1_H1 ;  /* 0x30000017ff637230 */ /* 0x004fe20000004100 */
[----:B------:R-:W-:Y:S01]  /*4a70*/  LEA.HI.X R35, R123, UR5, R134, 0x1, P3 ;  /* 0x000000057b237c11 */ /* 0x000fe200098f0c86 */
[----:B------:R-:W1:Y:S01]  /*4a80*/  MUFU.EX2 R107, R107 ;  /* 0x0000006b006b7308 */ /* 0x000e620000000800 */
[----:B------:R-:W-:Y:S01]  /*4a90*/  FFMA.FTZ R134, R129, R55, R146 ;  /* 0x0000003781867223 */ /* 0x000fe20000010092 */
[----:B------:R-:W-:Y:S01]  /*4aa0*/  HADD2.F32 R55, -RZ, R18.H0_H0 ;  /* 0x20000012ff377230 */ /* 0x000fe20000004100 */
[----:B------:R2:W-:Y:S01]  /*4ab0*/  STG.E.U16 desc[UR6][R52.64+0x2], R20 ;  /* 0x0000021434007986 */ /* 0x0005e2000c101506 */
[----:B------:R-:W-:Y:S01]  /*4ac0*/  FADD.FTZ R59, R59, -R64 ;  /* 0x800000403b3b7221 */ /* 0x000fe20000010000 */
[----:B------:R-:W-:Y:S01]  /*4ad0*/  F2FP.F16.F32.PACK_AB R44, R81, R44 ;  /* 0x0000002c512c723e */ /* 0x000fe200000000ff */
[----:B------:R-:W-:-:S02]  /*4ae0*/  HADD2.F32 R81, -RZ, R22.H1_H1 ;  /* 0x30000016ff517230 */ /* 0x000fc40000004100 */
[----:B------:R-:W-:Y:S01]  /*4af0*/  FADD.FTZ R55, R55, -R64 ;  /* 0x8000004037377221 */ /* 0x000fe20000010000 */
[----:B------:R-:W3:Y:S01]  /*4b00*/  MUFU.RCP R120, R120 ;  /* 0x0000007800787308 */ /* 0x000ee20000001000 */
[----:B0-----:R-:W-:Y:S01]  /*4b10*/  FADD.FTZ R105, R105, 1 ;  /* 0x3f80000069697421 */ /* 0x001fe20000010000 */
[C---:B------:R-:W-:Y:S01]  /*4b20*/  FMUL.FTZ R59, R128.reuse, R59 ;  /* 0x0000003b803b7220 */ /* 0x040fe20000410000 */
[----:B------:R-:W-:Y:S01]  /*4b30*/  FMUL.FTZ R55, R128, R55 ;  /* 0x0000003780377220 */ /* 0x000fe20000410000 */
[----:B------:R-:W-:Y:S02]  /*4b40*/  IADD3.X R98, RZ, R63, RZ, P2, !PT ;  /* 0x0000003fff627210 */ /* 0x000fe400017fe4ff */
[----:B------:R-:W-:Y:S01]  /*4b50*/  FFMA.FTZ R131, R126, R59, R127 ;  /* 0x0000003b7e837223 */ /* 0x000fe2000001007f */
[----:B--2---:R-:W-:Y:S01]  /*4b60*/  PRMT R20, R103, 0x7632, R20 ;  /* 0x0000763267147816 */ /* 0x004fe20000000014 */
[----:B------:R-:W-:Y:S01]  /*4b70*/  FFMA.FTZ R135, R124, R55, R125 ;  /* 0x000000377c877223 */ /* 0x000fe2000001007d */
[----:B------:R-:W-:Y:S01]  /*4b80*/  HADD2.F32 R55, -RZ, R19.H1_H1 ;  /* 0x30000013ff377230 */ /* 0x000fe20000004100 */
[----:B------:R-:W0:Y:S01]  /*4b90*/  MUFU.RCP R105, R105 ;  /* 0x0000006900697308 */ /* 0x000e220000001000 */
[----:B-1----:R-:W-:Y:S01]  /*4ba0*/  FADD.FTZ R107, R107, 1 ;  /* 0x3f8000006b6b7421 */ /* 0x002fe20000010000 */
[----:B------:R1:W-:Y:S01]  /*4bb0*/  STG.E.U16 desc[UR6][R52.64+0x6], R20 ;  /* 0x0000061434007986 */ /* 0x0003e2000c101506 */
[----:B------:R-:W-:Y:S01]  /*4bc0*/  FMUL.FTZ R77, R131, -1.4426950216293334961 ;  /* 0xbfb8aa3b834d7820 */ /* 0x000fe20000410000 */
[----:B------:R-:W-:Y:S01]  /*4bd0*/  FADD.FTZ R21, R55, -R64 ;  /* 0x8000004037157221 */ /* 0x000fe20000010000 */
[----:B------:R-:W-:Y:S01]  /*4be0*/  FMUL.FTZ R59, R135, -1.4426950216293334961 ;  /* 0xbfb8aa3b873b7820 */ /* 0x000fe20000410000 */
[----:B------:R-:W-:Y:S01]  /*4bf0*/  IADD3 R103, R45, 0x1cc00, RZ ;  /* 0x0001cc002d677810 */ /* 0x000fe20007ffe0ff */
[----:B---3--:R-:W-:Y:S01]  /*4c00*/  FMUL.FTZ R89, R89, R120 ;  /* 0x0000007859597220 */ /* 0x008fe20000410000 */
[----:B------:R-:W2:Y:S01]  /*4c10*/  MUFU.RCP R107, R107 ;  /* 0x0000006b006b7308 */ /* 0x000ea20000001000 */
[----:B------:R-:W-:-:S04]  /*4c20*/  FMUL.FTZ R21, R128, R21 ;  /* 0x0000001580157220 */ /* 0x000fc80000410000 */
[----:B------:R-:W-:Y:S01]  /*4c30*/  FFMA.FTZ R106, R132, R21, R133 ;  /* 0x00000015846a7223 */ /* 0x000fe20000010085 */
[----:B-1----:R-:W-:Y:S02]  /*4c40*/  HADD2.F32 R53, -RZ, R19.H0_H0 ;  /* 0x20000013ff357230 */ /* 0x002fe40000004100 */
[----:B------:R-:W-:Y:S02]  /*4c50*/  HADD2.F32 R21, -RZ, R16.H1_H1 ;  /* 0x30000010ff157230 */ /* 0x000fe40000004100 */
[----:B0-----:R-:W-:Y:S01]  /*4c60*/  FMUL.FTZ R105, R94, R105 ;  /* 0x000000695e697220 */ /* 0x001fe20000410000 */
[----:B------:R-:W0:Y:S01]  /*4c70*/  MUFU.RCP R109, R109 ;  /* 0x0000006d006d7308 */ /* 0x000e220000001000 */
[----:B------:R-:W-:Y:S01]  /*4c80*/  FADD.FTZ R19, R53, -R64 ;  /* 0x8000004035137221 */ /* 0x000fe20000010000 */
[--C-:B------:R-:W-:Y:S02]  /*4c90*/  HADD2.F32 R53, -RZ, R17.reuse.H0_H0 ;  /* 0x20000011ff357230 */ /* 0x100fe40000004100 */
[----:B------:R-:W-:Y:S01]  /*4ca0*/  FMUL.FTZ R58, R106, -1.4426950216293334961 ;  /* 0xbfb8aa3b6a3a7820 */ /* 0x000fe20000410000 */
[----:B------:R-:W-:Y:S01]  /*4cb0*/  F2FP.F16.F32.PACK_AB R105, R105, R116 ;  /* 0x000000746969723e */ /* 0x000fe200000000ff */
[----:B------:R-:W-:Y:S01]  /*4cc0*/  FMUL.FTZ R19, R128, R19 ;  /* 0x0000001380137220 */ /* 0x000fe20000410000 */
[----:B------:R-:W-:-:S02]  /*4cd0*/  HADD2.F32 R17, -RZ, R17.H1_H1 ;  /* 0x30000011ff117230 */ /* 0x000fc40000004100 */
[----:B--2---:R-:W-:Y:S01]  /*4ce0*/  FMUL.FTZ R107, R90, R107 ;  /* 0x0000006b5a6b7220 */ /* 0x004fe20000410000 */
[----:B------:R-:W1:Y:S01]  /*4cf0*/  MUFU.RCP R111, R111 ;  /* 0x0000006f006f7308 */ /* 0x000e620000001000 */
[----:B------:R-:W-:Y:S01]  /*4d00*/  FFMA.FTZ R136, R129, R19, R146 ;  /* 0x0000001381887223 */ /* 0x000fe20000010092 */
[----:B------:R-:W-:Y:S01]  /*4d10*/  HADD2.F32 R19, -RZ, R16.H0_H0 ;  /* 0x20000010ff137230 */ /* 0x000fe20000004100 */
[----:B------:R-:W-:Y:S01]  /*4d20*/  PRMT R18, R105, 0x7632, R18 ;  /* 0x0000763269127816 */ /* 0x000fe20000000012 */
[--C-:B------:R-:W-:Y:S01]  /*4d30*/  FADD.FTZ R17, R17, -R64.reuse ;  /* 0x8000004011117221 */ /* 0x100fe20000010000 */
[----:B------:R-:W-:Y:S01]  /*4d40*/  F2FP.F16.F32.PACK_AB R107, R107, R118 ;  /* 0x000000766b6b723e */ /* 0x000fe200000000ff */
[----:B------:R-:W-:Y:S01]  /*4d50*/  STG.E.U16 desc[UR6][R46.64], R105 ;  /* 0x000000692e007986 */ /* 0x000fe2000c101506 */
[--C-:B------:R-:W-:Y:S01]  /*4d60*/  FADD.FTZ R19, R19, -R64.reuse ;  /* 0x8000004013137221 */ /* 0x100fe20000010000 */
[----:B------:R-:W2:Y:S01]  /*4d70*/  MUFU.RCP R115, R115 ;  /* 0x0000007300737308 */ /* 0x000ea20000001000 */
[----:B0-----:R-:W-:Y:S01]  /*4d80*/  FMUL.FTZ R88, R88, R109 ;  /* 0x0000006d58587220 */ /* 0x001fe20000410000 */
[----:B------:R0:W-:Y:S01]  /*4d90*/  STG.E.U16 desc[UR6][R46.64+0x2], R18 ;  /* 0x000002122e007986 */ /* 0x0001e2000c101506 */
[C---:B------:R-:W-:Y:S01]  /*4da0*/  FMUL.FTZ R16, R128.reuse, R19 ;  /* 0x0000001380107220 */ /* 0x040fe20000410000 */
[----:B------:R-:W-:Y:S01]  /*4db0*/  FADD.FTZ R19, R21, -R64 ;  /* 0x8000004015137221 */ /* 0x000fe20000010000 */
[----:B------:R-:W-:Y:S01]  /*4dc0*/  FMUL.FTZ R17, R128, R17 ;  /* 0x0000001180117220 */ /* 0x000fe20000410000 */
[----:B------:R-:W-:Y:S01]  /*4dd0*/  STG.E.U16 desc[UR6][R46.64+0x4], R107 ;  /* 0x0000046b2e007986 */ /* 0x000fe2000c101506 */
[----:B------:R-:W-:Y:S01]  /*4de0*/  F2FP.F16.F32.PACK_AB R88, R88, R89 ;  /* 0x000000595858723e */ /* 0x000fe200000000ff */
[----:B------:R-:W-:Y:S01]  /*4df0*/  FMUL.FTZ R19, R128, R19 ;  /* 0x0000001380137220 */ /* 0x000fe20000410000 */
[----:B-1----:R-:W-:Y:S01]  /*4e00*/  FMUL.FTZ R91, R84, R111 ;  /* 0x0000006f545b7220 */ /* 0x002fe20000410000 */
[----:B------:R-:W-:Y:S01]  /*4e10*/  FFMA.FTZ R159, R132, R17, R133 ;  /* 0x00000011849f7223 */ /* 0x000fe20000010085 */
[----:B------:R-:W-:-:S02]  /*4e20*/  HADD2.F32 R17, -RZ, R14.H1_H1 ;  /* 0x3000000eff117230 */ /* 0x000fc40000004100 */
[----:B------:R-:W-:Y:S01]  /*4e30*/  FFMA.FTZ R165, R126, R19, R127 ;  /* 0x000000137ea57223 */ /* 0x000fe2000001007f */
[----:B------:R-:W-:Y:S01]  /*4e40*/  HADD2.F32 R19, -RZ, R14.H0_H0 ;  /* 0x2000000eff137230 */ /* 0x000fe20000004100 */
[----:B0-----:R-:W-:Y:S01]  /*4e50*/  PRMT R18, R107, 0x7632, R18 ;  /* 0x000076326b127816 */ /* 0x001fe20000000012 */
[----:B------:R-:W-:Y:S01]  /*4e60*/  FMUL.FTZ R84, R80, R117 ;  /* 0x0000007550547220 */ /* 0x000fe20000410000 */
[----:B------:R-:W-:Y:S01]  /*4e70*/  F2FP.F16.F32.PACK_AB R91, R91, R56 ;  /* 0x000000385b5b723e */ /* 0x000fe200000000ff */
[----:B--2---:R-:W-:Y:S01]  /*4e80*/  FMUL.FTZ R86, R82, R115 ;  /* 0x0000007352567220 */ /* 0x004fe20000410000 */
[----:B------:R-:W-:Y:S01]  /*4e90*/  FADD.FTZ R19, R19, -R64 ;  /* 0x8000004013137221 */ /* 0x000fe20000010000 */
[----:B------:R0:W-:Y:S01]  /*4ea0*/  STG.E.U16 desc[UR6][R46.64+0x6], R18 ;  /* 0x000006122e007986 */ /* 0x0001e2000c101506 */
[----:B------:R-:W-:Y:S01]  /*4eb0*/  PRMT R14, R91, 0x7632, R14 ;  /* 0x000076325b0e7816 */ /* 0x000fe2000000000e */
[----:B------:R-:W1:Y:S01]  /*4ec0*/  MUFU.RCP R121, R114 ;  /* 0x0000007200797308 */ /* 0x000e620000001000 */
[----:B------:R-:W-:Y:S01]  /*4ed0*/  FMUL.FTZ R19, R128, R19 ;  /* 0x0000001380137220 */ /* 0x000fe20000410000 */
[----:B------:R-:W-:Y:S01]  /*4ee0*/  STG.E.U16 desc[UR6][R40.64], R88 ;  /* 0x0000005828007986 */ /* 0x000fe2000c101506 */
[----:B------:R-:W-:Y:S01]  /*4ef0*/  F2FP.F16.F32.PACK_AB R85, R86, R85 ;  /* 0x000000555655723e */ /* 0x000fe200000000ff */
[C-C-:B------:R-:W-:Y:S01]  /*4f00*/  FFMA.FTZ R16, R124.reuse, R16, R125.reuse ;  /* 0x000000107c107223 */ /* 0x140fe2000001007d */
[----:B------:R-:W-:Y:S01]  /*4f10*/  FFMA.FTZ R158, R124, R19, R125 ;  /* 0x000000137c9e7223 */ /* 0x000fe2000001007d */
[--C-:B------:R-:W-:Y:S01]  /*4f20*/  HADD2.F32 R19, -RZ, R15.reuse.H0_H0 ;  /* 0x2000000fff137230 */ /* 0x100fe20000004100 */
[----:B------:R-:W-:Y:S01]  /*4f30*/  STG.E.U16 desc[UR6][R40.64+0x4], R91 ;  /* 0x0000045b28007986 */ /* 0x000fe2000c101506 */
[----:B------:R-:W-:Y:S01]  /*4f40*/  F2FP.F16.F32.PACK_AB R84, R87, R84 ;  /* 0x000000545754723e */ /* 0x000fe200000000ff */
[----:B------:R-:W-:Y:S01]  /*4f50*/  FMUL.FTZ R21, R16, -1.4426950216293334961 ;  /* 0xbfb8aa3b10157820 */ /* 0x000fe20000410000 */
[----:B0-----:R-:W-:Y:S01]  /*4f60*/  FADD.FTZ R47, R53, -R64 ;  /* 0x80000040352f7221 */ /* 0x001fe20000010000 */
[----:B------:R-:W-:Y:S01]  /*4f70*/  PRMT R46, R88, 0x7632, R46 ;  /* 0x00007632582e7816 */ /* 0x000fe2000000002e */
[----:B------:R-:W-:Y:S01]  /*4f80*/  FADD.FTZ R19, R19, -R64 ;  /* 0x8000004013137221 */ /* 0x000fe20000010000 */
[----:B------:R-:W-:Y:S01]  /*4f90*/  STG.E.U16 desc[UR6][R40.64+0x6], R14 ;  /* 0x0000060e28007986 */ /* 0x000fe2000c101506 */
[C---:B------:R-:W-:Y:S01]  /*4fa0*/  FMUL.FTZ R47, R128.reuse, R47 ;  /* 0x0000002f802f7220 */ /* 0x040fe20000410000 */
[----:B------:R-:W0:Y:S01]  /*4fb0*/  MUFU.EX2 R21, R21 ;  /* 0x0000001500157308 */ /* 0x000e220000000800 */
[----:B------:R-:W-:Y:S01]  /*4fc0*/  FMUL.FTZ R19, R128, R19 ;  /* 0x0000001380137220 */ /* 0x000fe20000410000 */
[----:B------:R2:W-:Y:S01]  /*4fd0*/  STG.E.U16 desc[UR6][R40.64+0x2], R46 ;  /* 0x0000022e28007986 */ /* 0x0005e2000c101506 */
[----:B------:R-:W-:Y:S01]  /*4fe0*/  FFMA.FTZ R160, R129, R47, R146 ;  /* 0x0000002f81a07223 */ /* 0x000fe20000010092 */
[----:B------:R-:W-:-:S02]  /*4ff0*/  HADD2.F32 R47, -RZ, R15.H1_H1 ;  /* 0x3000000fff2f7230 */ /* 0x000fc40000004100 */
[----:B------:R-:W-:Y:S01]  /*5000*/  FFMA.FTZ R156, R129, R19, R146 ;  /* 0x00000013819c7223 */ /* 0x000fe20000010092 */
[----:B------:R-:W-:Y:S01]  /*5010*/  HADD2.F32 R19, -RZ, R36.H0_H0 ;  /* 0x20000024ff137230 */ /* 0x000fe20000004100 */
[----:B------:R-:W-:Y:S01]  /*5020*/  PRMT R36, R85, 0x7632, R36 ;  /* 0x0000763255247816 */ /* 0x000fe20000000024 */
[----:B------:R-:W-:Y:S01]  /*5030*/  STG.E.U16 desc[UR6][R38.64], R85 ;  /* 0x0000005526007986 */ /* 0x000fe2000c101506 */
[----:B-1----:R-:W-:Y:S01]  /*5040*/  FMUL.FTZ R82, R76, R121 ;  /* 0x000000794c527220 */ /* 0x002fe20000410000 */
[----:B------:R-:W-:Y:S01]  /*5050*/  FMUL.FTZ R76, R134, -1.4426950216293334961 ;  /* 0xbfb8aa3b864c7820 */ /* 0x000fe20000410000 */
[----:B------:R-:W-:Y:S01]  /*5060*/  LOP3.LUT R115, R62, R79, RZ, 0xfc, !PT ;  /* 0x0000004f3e737212 */ /* 0x000fe200078efcff */
[----:B------:R1:W-:Y:S01]  /*5070*/  STG.E.U16 desc[UR6][R38.64+0x2], R36 ;  /* 0x0000022426007986 */ /* 0x0003e2000c101506 */
[----:B------:R-:W-:Y:S01]  /*5080*/  MUFU.EX2 R77, R77 ;  /* 0x0000004d004d7308 */ /* 0x000fe20000000800 */
[----:B--2---:R-:W-:Y:S01]  /*5090*/  FADD.FTZ R41, R47, -R64 ;  /* 0x800000402f297221 */ /* 0x004fe20000010000 */
[--C-:B------:R-:W-:Y:S01]  /*50a0*/  HADD2.F32 R47, -RZ, R37.reuse.H0_H0 ;  /* 0x20000025ff2f7230 */ /* 0x100fe20000004100 */
[----:B------:R-:W-:Y:S01]  /*50b0*/  STG.E.U16 desc[UR6][R38.64+0x4], R84 ;  /* 0x0000045426007986 */ /* 0x000fe2000c101506 */
[----:B------:R-:W-:-:S02]  /*50c0*/  HADD2.F32 R37, -RZ, R37.H1_H1 ;  /* 0x30000025ff257230 */ /* 0x000fc40000004100 */
[----:B------:R-:W-:Y:S01]  /*50d0*/  FMUL.FTZ R41, R128, R41 ;  /* 0x0000002980297220 */ /* 0x000fe20000410000 */
[----:B------:R-:W-:Y:S01]  /*50e0*/  F2FP.F16.F32.PACK_AB R82, R83, R82 ;  /* 0x000000525352723e */ /* 0x000fe200000000ff */
[----:B------:R-:W-:Y:S01]  /*50f0*/  FADD.FTZ R17, R17, -R64 ;  /* 0x8000004011117221 */ /* 0x000fe20000010000 */
[----:B------:R-:W2:Y:S01]  /*5100*/  MUFU.EX2 R76, R76 ;  /* 0x0000004c004c7308 */ /* 0x000ea20000000800 */
[--C-:B------:R-:W-:Y:S01]  /*5110*/  FFMA.FTZ R155, R132, R41, R133.reuse ;  /* 0x00000029849b7223 */ /* 0x100fe20000010085 */
[----:B------:R-:W-:Y:S01]  /*5120*/  HADD2.F32 R41, -RZ, R36.H1_H1 ;  /* 0x30000024ff297230 */ /* 0x000fe20000004100 */
[----:B-1----:R-:W-:Y:S01]  /*5130*/  PRMT R36, R84, 0x7632, R36 ;  /* 0x0000763254247816 */ /* 0x002fe20000000024 */
[--C-:B------:R-:W-:Y:S01]  /*5140*/  FADD.FTZ R37, R37, -R64.reuse ;  /* 0x8000004025257221 */ /* 0x100fe20000010000 */
[----:B------:R-:W-:Y:S01]  /*5150*/  IADD3 R108, P4, R108, R115, RZ ;  /* 0x000000736c6c7210 */ /* 0x000fe20007f9e0ff */
[C---:B------:R-:W-:Y:S01]  /*5160*/  FMUL.FTZ R157, R128.reuse, R17 ;  /* 0x00000011809d7220 */ /* 0x040fe20000410000 */
[----:B------:R-:W-:Y:S01]  /*5170*/  FADD.FTZ R41, R41, -R64 ;  /* 0x8000004029297221 */ /* 0x000fe20000010000 */
[----:B------:R1:W-:Y:S01]  /*5180*/  STG.E.U16 desc[UR6][R38.64+0x6], R36 ;  /* 0x0000062426007986 */ /* 0x0003e2000c101506 */
[C---:B------:R-:W-:Y:S01]  /*5190*/  FMUL.FTZ R37, R128.reuse, R37 ;  /* 0x0000002580257220 */ /* 0x040fe20000410000 */
[----:B------:R-:W3:Y:S01]  /*51a0*/  MUFU.EX2 R65, R65 ;  /* 0x0000004100417308 */ /* 0x000ee20000000800 */
[----:B------:R-:W-:Y:S01]  /*51b0*/  FMUL.FTZ R41, R128, R41 ;  /* 0x0000002980297220 */ /* 0x000fe20000410000 */
[----:B------:R-:W-:Y:S01]  /*51c0*/  STG.E.U16 desc[UR6][R34.64], R82 ;  /* 0x0000005222007986 */ /* 0x000fe2000c101506 */
[----:B------:R-:W-:Y:S01]  /*51d0*/  FFMA.FTZ R151, R132, R37, R133 ;  /* 0x0000002584977223 */ /* 0x000fe20000010085 */
[----:B------:R-:W-:-:S02]  /*51e0*/  HADD2.F32 R37, -RZ, R28.H1_H1 ;  /* 0x3000001cff257230 */ /* 0x000fc40000004100 */
[----:B------:R-:W-:Y:S01]  /*51f0*/  FFMA.FTZ R153, R126, R41, R127 ;  /* 0x000000297e997223 */ /* 0x000fe2000001007f */
[----:B------:R-:W-:Y:S01]  /*5200*/  HADD2.F32 R41, -RZ, R28.H0_H0 ;  /* 0x2000001cff297230 */ /* 0x000fe20000004100 */
[----:B------:R-:W-:Y:S01]  /*5210*/  PRMT R28, R82, 0x7632, R28 ;  /* 0x00007632521c7816 */ /* 0x000fe2000000001c */
[----:B------:R4:W-:Y:S01]  /*5220*/  STG.E.U16 desc[UR6][R34.64+0x4], R44 ;  /* 0x0000042c22007986 */ /* 0x0009e2000c101506 */
[----:B------:R-:W-:Y:S01]  /*5230*/  FADD.FTZ R37, R37, -R64 ;  /* 0x8000004025257221 */ /* 0x000fe20000010000 */
[----:B-1----:R-:W-:Y:S01]  /*5240*/  PRMT R36, R44, 0x7632, R36 ;  /* 0x000076322c247816 */ /* 0x002fe20000000024 */
[----:B------:R-:W-:Y:S01]  /*5250*/  FADD.FTZ R39, R41, -R64 ;  /* 0x8000004029277221 */ /* 0x000fe20000010000 */
[--C-:B------:R-:W-:Y:S02]  /*5260*/  HADD2.F32 R41, -RZ, R29.reuse.H0_H0 ;  /* 0x2000001dff297230 */ /* 0x100fe40000004100 */
[----:B------:R-:W-:Y:S01]  /*5270*/  FMUL.FTZ R37, R128, R37 ;  /* 0x0000002580257220 */ /* 0x000fe20000410000 */
[----:B------:R-:W-:-:S02]  /*5280*/  HADD2.F32 R29, -RZ, R29.H1_H1 ;  /* 0x3000001dff1d7230 */ /* 0x000fc40000004100 */
[----:B------:R-:W-:Y:S01]  /*5290*/  FMUL.FTZ R39, R128, R39 ;  /* 0x0000002780277220 */ /* 0x000fe20000410000 */
[----:B------:R-:W-:Y:S01]  /*52a0*/  STG.E.U16 desc[UR6][R34.64+0x2], R28 ;  /* 0x0000021c22007986 */ /* 0x000fe2000c101506 */
[----:B------:R-:W-:Y:S01]  /*52b0*/  FFMA.FTZ R149, R126, R37, R127 ;  /* 0x000000257e957223 */ /* 0x000fe2000001007f */
[--C-:B------:R-:W-:Y:S02]  /*52c0*/  HADD2.F32 R37, -RZ, R26.reuse.H0_H0 ;  /* 0x2000001aff257230 */ /* 0x100fe40000004100 */
[----:B------:R-:W-:Y:S01]  /*52d0*/  FFMA.FTZ R150, R124, R39, R125 ;  /* 0x000000277c967223 */ /* 0x000fe2000001007d */
[--C-:B------:R-:W-:Y:S01]  /*52e0*/  FADD.FTZ R39, R41, -R64.reuse ;  /* 0x8000004029277221 */ /* 0x100fe20000010000 */
[--C-:B------:R-:W-:Y:S01]  /*52f0*/  FADD.FTZ R29, R29, -R64.reuse ;  /* 0x800000401d1d7221 */ /* 0x100fe20000010000 */
[----:B------:R-:W-:Y:S02]  /*5300*/  HADD2.F32 R41, -RZ, R27.H0_H0 ;  /* 0x2000001bff297230 */ /* 0x000fe40000004100 */
[----:B------:R-:W-:Y:S01]  /*5310*/  FADD.FTZ R37, R37, -R64 ;  /* 0x8000004025257221 */ /* 0x000fe20000010000 */
[C---:B------:R-:W-:Y:S01]  /*5320*/  FMUL.FTZ R39, R128.reuse, R39 ;  /* 0x0000002780277220 */ /* 0x040fe20000410000 */
[----:B------:R-:W-:Y:S01]  /*5330*/  FMUL.FTZ R29, R128, R29 ;  /* 0x0000001d801d7220 */ /* 0x000fe20000410000 */
[----:B------:R1:W-:Y:S01]  /*5340*/  STG.E.U16 desc[UR6][R34.64+0x6], R36 ;  /* 0x0000062422007986 */ /* 0x0003e2000c101506 */
[----:B------:R-:W-:Y:S01]  /*5350*/  MUFU.EX2 R59, R59 ;  /* 0x0000003b003b7308 */ /* 0x000fe20000000800 */
[----:B------:R-:W-:Y:S01]  /*5360*/  FFMA.FTZ R148, R129, R39, R146 ;  /* 0x0000002781947223 */ /* 0x000fe20000010092 */
[----:B------:R-:W-:-:S02]  /*5370*/  HADD2.F32 R39, -RZ, R26.H1_H1 ;  /* 0x3000001aff277230 */ /* 0x000fc40000004100 */
[----:B------:R-:W-:Y:S01]  /*5380*/  FFMA.FTZ R147, R132, R29, R133 ;  /* 0x0000001d84937223 */ /* 0x000fe20000010085 */
[----:B------:R-:W-:Y:S02]  /*5390*/  HADD2.F32 R29, -RZ, R27.H1_H1 ;  /* 0x3000001bff1d7230 */ /* 0x000fe40000004100 */
[----:B------:R-:W-:Y:S01]  /*53a0*/  FMUL.FTZ R37, R128, R37 ;  /* 0x0000002580257220 */ /* 0x000fe20000410000 */
[-C--:B------:R-:W-:Y:S01]  /*53b0*/  IADD3 R0, P3, R0, R115.reuse, RZ ;  /* 0x0000007300007210 */ /* 0x080fe20007f7e0ff */
[----:B------:R-:W-:Y:S01]  /*53c0*/  FADD.FTZ R27, R39, -R64 ;  /* 0x80000040271b7221 */ /* 0x000fe20000010000 */
[----:B------:R-:W-:Y:S01]  /*53d0*/  MUFU.EX2 R58, R58 ;  /* 0x0000003a003a7308 */ /* 0x000fe20000000800 */
[----:B------:R-:W-:Y:S01]  /*53e0*/  IADD3 R107, P5, R78, R115, RZ ;  /* 0x000000734e6b7210 */ /* 0x000fe20007fbe0ff */
[----:B----4-:R-:W-:Y:S01]  /*53f0*/  FFMA.FTZ R44, R124, R37, R125 ;  /* 0x000000257c2c7223 */ /* 0x010fe2000001007d */
[----:B------:R-:W-:Y:S01]  /*5400*/  FMUL.FTZ R27, R128, R27 ;  /* 0x0000001b801b7220 */ /* 0x000fe20000410000 */
[----:B-1----:R-:W-:Y:S01]  /*5410*/  HADD2.F32 R35, -RZ, R22.H0_H0 ;  /* 0x20000016ff237230 */ /* 0x002fe20000004100 */
[----:B------:R-:W-:Y:S01]  /*5420*/  IADD3 R22, R45, 0x23000, RZ ;  /* 0x000230002d167810 */ /* 0x000fe20007ffe0ff */
[----:B------:R-:W-:-:S02]  /*5430*/  HADD2.F32 R39, -RZ, R23.H0_H0 ;  /* 0x20000017ff277230 */ /* 0x000fc40000004100 */
[--C-:B------:R-:W-:Y:S01]  /*5440*/  FFMA.FTZ R40, R126, R27, R127.reuse ;  /* 0x0000001b7e287223 */ /* 0x100fe2000001007f */
[--C-:B------:R-:W-:Y:S01]  /*5450*/  FADD.FTZ R27, R29, -R64.reuse ;  /* 0x800000401d1b7221 */ /* 0x100fe20000010000 */
[----:B------:R-:W-:Y:S01]  /*5460*/  IADD3.X R109, RZ, R63, RZ, P4, !PT ;  /* 0x0000003fff6d7210 */ /* 0x000fe200027fe4ff */
[--C-:B------:R-:W-:Y:S01]  /*5470*/  FADD.FTZ R23, R41, -R64.reuse ;  /* 0x8000004029177221 */ /* 0x100fe20000010000 */
[----:B------:R-:W-:Y:S01]  /*5480*/  IADD3 R101, P6, R22, R115, RZ ;  /* 0x0000007316657210 */ /* 0x000fe20007fde0ff */
[----:B------:R-:W-:Y:S01]  /*5490*/  FMUL.FTZ R27, R128, R27 ;  /* 0x0000001b801b7220 */ /* 0x000fe20000410000 */
[-C--:B------:R-:W-:Y:S01]  /*54a0*/  IADD3 R94, P4, R103, R104.reuse, RZ ;  /* 0x00000068675e7210 */ /* 0x080fe20007f9e0ff */
[----:B0-----:R-:W-:Y:S01]  /*54b0*/  FADD.FTZ R21, R21, 1 ;  /* 0x3f80000015157421 */ /* 0x001fe20000010000 */
[----:B------:R-:W-:Y:S01]  /*54c0*/  FFMA.FTZ R157, R126, R157, R127 ;  /* 0x0000009d7e9d7223 */ /* 0x000fe2000001007f */
[----:B------:R-:W-:Y:S01]  /*54d0*/  FFMA.FTZ R37, R132, R27, R133 ;  /* 0x0000001b84257223 */ /* 0x000fe20000010085 */
[----:B------:R-:W-:Y:S01]  /*54e0*/  IADD3 R89, R45, 0x1a400, RZ ;  /* 0x0001a4002d597810 */ /* 0x000fe20007ffe0ff */
[----:B------:R-:W-:Y:S01]  /*54f0*/  FADD.FTZ R27, R81, -R64 ;  /* 0x80000040511b7221 */ /* 0x000fe20000010000 */
[----:B------:R-:W-:Y:S01]  /*5500*/  IADD3 R91, R45, 0x15400, RZ ;  /* 0x000154002d5b7810 */ /* 0x000fe20007ffe0ff */
[----:B------:R-:W-:Y:S01]  /*5510*/  FMUL.FTZ R55, R136, -1.4426950216293334961 ;  /* 0xbfb8aa3b88377820 */ /* 0x000fe20000410000 */
[----:B------:R-:W-:Y:S01]  /*5520*/  IADD3.X R22, RZ, R63, RZ, P3, !PT ;  /* 0x0000003fff167210 */ /* 0x000fe20001ffe4ff */
[C---:B------:R-:W-:Y:S01]  /*5530*/  FMUL.FTZ R23, R128.reuse, R23 ;  /* 0x0000001780177220 */ /* 0x040fe20000410000 */
[----:B------:R-:W-:Y:S01]  /*5540*/  IADD3.X R105, RZ, R63, RZ, P5, !PT ;  /* 0x0000003fff697210 */ /* 0x000fe20002ffe4ff */
[----:B------:R-:W-:Y:S01]  /*5550*/  FMUL.FTZ R15, R157, -1.4426950216293334961 ;  /* 0xbfb8aa3b9d0f7820 */ /* 0x000fe20000410000 */
[-C--:B------:R-:W-:Y:S01]  /*5560*/  IADD3 R93, P5, R93, R104.reuse, RZ ;  /* 0x000000685d5d7210 */ /* 0x080fe20007fbe0ff */
[----:B------:R-:W-:Y:S01]  /*5570*/  FMUL.FTZ R27, R128, R27 ;  /* 0x0000001b801b7220 */ /* 0x000fe20000410000 */
[C---:B------:R-:W-:Y:S01]  /*5580*/  IADD3 R81, R45.reuse, 0x14000, RZ ;  /* 0x000140002d517810 */ /* 0x040fe20007ffe0ff */
[----:B------:R2:W-:Y:S01]  /*5590*/  STL [R1], R22 ;  /* 0x0000001601007387 */ /* 0x0005e20000100800 */
[-C--:B------:R-:W-:Y:S01]  /*55a0*/  IADD3.X R103, RZ, R63.reuse, RZ, P6, !PT ;  /* 0x0000003fff677210 */ /* 0x080fe200037fe4ff */
[----:B------:R-:W0:Y:S01]  /*55b0*/  MUFU.RCP R21, R21 ;  /* 0x0000001500157308 */ /* 0x000e220000001000 */
[----:B------:R-:W-:Y:S01]  /*55c0*/  IADD3.X R96, RZ, R63, RZ, P4, !PT ;  /* 0x0000003fff607210 */ /* 0x000fe200027fe4ff */
[----:B------:R-:W-:Y:S01]  /*55d0*/  FMUL.FTZ R17, R158, -1.4426950216293334961 ;  /* 0xbfb8aa3b9e117820 */ /* 0x000fe20000410000 */
[----:B------:R-:W-:Y:S01]  /*55e0*/  IADD3 R111, R45, 0x12c00, RZ ;  /* 0x00012c002d6f7810 */ /* 0x000fe20007ffe0ff */
[----:B------:R-:W-:Y:S01]  /*55f0*/  FFMA.FTZ R38, R129, R23, R146 ;  /* 0x0000001781267223 */ /* 0x000fe20000010092 */
[-C--:B------:R-:W-:Y:S01]  /*5600*/  IADD3 R89, P6, R89, R104.reuse, RZ ;  /* 0x0000006859597210 */ /* 0x080fe20007fde0ff */
[--C-:B------:R-:W-:Y:S01]  /*5610*/  FADD.FTZ R23, R35, -R64.reuse ;  /* 0x8000004023177221 */ /* 0x100fe20000010000 */
[-C--:B------:R-:W-:Y:S01]  /*5620*/  IADD3 R82, P4, R91, R104.reuse, RZ ;  /* 0x000000685b527210 */ /* 0x080fe20007f9e0ff */
[----:B--2---:R-:W-:Y:S01]  /*5630*/  FADD.FTZ R22, R76, 1 ;  /* 0x3f8000004c167421 */ /* 0x004fe20000010000 */
[----:B------:R-:W-:Y:S01]  /*5640*/  IADD3.X R91, RZ, R63, RZ, P5, !PT ;  /* 0x0000003fff5b7210 */ /* 0x000fe20002ffe4ff */
[----:B------:R-:W1:Y:S01]  /*5650*/  MUFU.EX2 R57, R57 ;  /* 0x0000003900397308 */ /* 0x000e620000000800 */
[----:B------:R-:W-:Y:S01]  /*5660*/  IADD3 R34, R45, 0x20800, RZ ;  /* 0x000208002d227810 */ /* 0x000fe20007ffe0ff */
[----:B------:R-:W-:Y:S01]  /*5670*/  FFMA.FTZ R29, R126, R27, R127 ;  /* 0x0000001b7e1d7223 */ /* 0x000fe2000001007f */
[-C--:B------:R-:W-:Y:S01]  /*5680*/  IADD3 R81, P5, R81, R104.reuse, RZ ;  /* 0x0000006851517210 */ /* 0x080fe20007fbe0ff */
[----:B------:R-:W-:Y:S01]  /*5690*/  FADD.FTZ R114, R77, 1 ;  /* 0x3f8000004d727421 */ /* 0x000fe20000010000 */
[----:B------:R-:W-:Y:S01]  /*56a0*/  IADD3.X R90, RZ, R63, RZ, P6, !PT ;  /* 0x0000003fff5a7210 */ /* 0x000fe200037fe4ff */
[--C-:B------:R-:W-:Y:S01]  /*56b0*/  FADD.FTZ R27, R99, -R64.reuse ;  /* 0x80000040631b7221 */ /* 0x100fe20000010000 */
[-C--:B------:R-:W-:Y:S01]  /*56c0*/  IADD3 R77, P6, R111, R104.reuse, RZ ;  /* 0x000000686f4d7210 */ /* 0x080fe20007fde0ff */
[----:B------:R-:W2:Y:S01]  /*56d0*/  MUFU.EX2 R55, R55 ;  /* 0x0000003700377308 */ /* 0x000ea20000000800 */
[----:B------:R-:W-:Y:S01]  /*56e0*/  IADD3 R99, P0, R34, R115, RZ ;  /* 0x0000007322637210 */ /* 0x000fe20007f1e0ff */
[----:B------:R-:W-:Y:S01]  /*56f0*/  FMUL.FTZ R14, R156, -1.4426950216293334961 ;  /* 0xbfb8aa3b9c0e7820 */ /* 0x000fe20000410000 */
[----:B------:R-:W-:Y:S01]  /*5700*/  IADD3.X R79, RZ, R63, RZ, P5, !PT ;  /* 0x0000003fff4f7210 */ /* 0x000fe20002ffe4ff */
[----:B---3--:R-:W-:Y:S01]  /*5710*/  FADD.FTZ R34, R65, 1 ;  /* 0x3f80000041227421 */ /* 0x008fe20000010000 */
[----:B------:R-:W-:Y:S01]  /*5720*/  IADD3 R142, P5, R119, R104, RZ ;  /* 0x00000068778e7210 */ /* 0x000fe20007fbe0ff */
[----:B------:R-:W-:Y:S01]  /*5730*/  FMUL.FTZ R23, R128, R23 ;  /* 0x0000001780177220 */ /* 0x000fe20000410000 */
[C---:B------:R-:W-:Y:S01]  /*5740*/  IADD3 R87, R45.reuse, 0x19000, RZ ;  /* 0x000190002d577810 */ /* 0x040fe20007ffe0ff */
[----:B------:R-:W3:Y:S01]  /*5750*/  MUFU.EX2 R15, R15 ;  /* 0x0000000f000f7308 */ /* 0x000ee20000000800 */
[C---:B------:R-:W-:Y:S01]  /*5760*/  IADD3 R85, R45.reuse, 0x16800, RZ ;  /* 0x000168002d557810 */ /* 0x040fe20007ffe0ff */
[----:B------:R-:W-:Y:S01]  /*5770*/  FFMA.FTZ R35, R124, R23, R125 ;  /* 0x000000177c237223 */ /* 0x000fe2000001007d */
[----:B------:R-:W-:Y:S01]  /*5780*/  IADD3 R83, R45, 0x10400, RZ ;  /* 0x000104002d537810 */ /* 0x000fe20007ffe0ff */
[----:B------:R-:W-:Y:S01]  /*5790*/  FADD.FTZ R23, R39, -R64 ;  /* 0x8000004027177221 */ /* 0x000fe20000010000 */
[C---:B------:R-:W-:Y:S01]  /*57a0*/  IADD3 R121, R45.reuse, 0xf000, RZ ;  /* 0x0000f0002d797810 */ /* 0x040fe20007ffe0ff */
[----:B0-----:R-:W-:Y:S01]  /*57b0*/  FMUL.FTZ R16, R16, R21 ;  /* 0x0000001510107220 */ /* 0x001fe20000410000 */
[C---:B------:R-:W-:Y:S01]  /*57c0*/  IADD3 R65, R45.reuse, 0xa000, RZ ;  /* 0x0000a0002d417810 */ /* 0x040fe20007ffe0ff */
[----:B------:R0:W-:Y:S01]  /*57d0*/  MUFU.RCP R111, R22 ;  /* 0x00000016006f7308 */ /* 0x0001e20000001000 */
[C---:B------:R-:W-:Y:S01]  /*57e0*/  IADD3 R119, R45.reuse, 0x7800, RZ ;  /* 0x000078002d777810 */ /* 0x040fe20007ffe0ff */
[----:B------:R-:W-:Y:S01]  /*57f0*/  FMUL.FTZ R23, R128, R23 ;  /* 0x0000001780177220 */ /* 0x000fe20000410000 */
[----:B------:R-:W-:Y:S01]  /*5800*/  IADD3 R116, R45, 0x21c00, RZ ;  /* 0x00021c002d747810 */ /* 0x000fe20007ffe0ff */
[----:B------:R-:W-:-:S02]  /*5810*/  HADD2.F32 R21, -RZ, R8.H1_H1 ;  /* 0x30000008ff157230 */ /* 0x000fc40000004100 */
[----:B-1----:R-:W-:Y:S01]  /*5820*/  FADD.FTZ R57, R57, 1 ;  /* 0x3f80000039397421 */ /* 0x002fe20000010000 */
[----:B------:R-:W-:Y:S01]  /*5830*/  FFMA.FTZ R26, R129, R23, R146 ;  /* 0x00000017811a7223 */ /* 0x000fe20000010092 */
[----:B--2---:R-:W-:Y:S01]  /*5840*/  FADD.FTZ R55, R55, 1 ;  /* 0x3f80000037377421 */ /* 0x004fe20000010000 */
[----:B------:R-:W1:Y:S01]  /*5850*/  MUFU.EX2 R17, R17 ;  /* 0x0000001100117308 */ /* 0x000e620000000800 */
[----:B0-----:R-:W-:Y:S01]  /*5860*/  FADD.FTZ R22, R59, 1 ;  /* 0x3f8000003b167421 */ /* 0x001fe20000010000 */
[----:B------:R-:W-:Y:S01]  /*5870*/  IADD3 R59, R45, 0x8c00, RZ ;  /* 0x00008c002d3b7810 */ /* 0x000fe20007ffe0ff */
[----:B------:R-:W-:Y:S01]  /*5880*/  FADD.FTZ R45, R58, 1 ;  /* 0x3f8000003a2d7421 */ /* 0x000fe20000010000 */
[----:B------:R-:W-:Y:S02]  /*5890*/  HADD2.F32 R23, -RZ, R8.H0_H0 ;  /* 0x20000008ff177230 */ /* 0x000fe40000004100 */
[----:B---3--:R-:W-:Y:S01]  /*58a0*/  FADD.FTZ R8, R15, 1 ;  /* 0x3f8000000f087421 */ /* 0x008fe20000010000 */
[----:B------:R-:W-:Y:S01]  /*58b0*/  FADD.FTZ R15, R21, -R64 ;  /* 0x80000040150f7221 */ /* 0x000fe20000010000 */
[----:B------:R-:W-:Y:S01]  /*58c0*/  FMUL.FTZ R18, R159, -1.4426950216293334961 ;  /* 0xbfb8aa3b9f127820 */ /* 0x000fe20000410000 */
[----:B------:R-:W0:Y:S01]  /*58d0*/  MUFU.EX2 R14, R14 ;  /* 0x0000000e000e7308 */ /* 0x000e220000000800 */
[----:B------:R-:W-:-:S02]  /*58e0*/  HADD2.F32 R21, -RZ, R9.H0_H0 ;  /* 0x20000009ff157230 */ /* 0x000fc40000004100 */
[----:B------:R-:W-:Y:S01]  /*58f0*/  FMUL.FTZ R15, R128, R15 ;  /* 0x0000000f800f7220 */ /* 0x000fe20000410000 */
[----:B------:R-:W-:Y:S02]  /*5900*/  HADD2.F32 R9, -RZ, R9.H1_H1 ;  /* 0x30000009ff097230 */ /* 0x000fe40000004100 */
[--C-:B------:R-:W-:Y:S01]  /*5910*/  FADD.FTZ R19, R19, -R64.reuse ;  /* 0x8000004013137221 */ /* 0x100fe20000010000 */
[----:B------:R2:W-:Y:S01]  /*5920*/  STL [R1+0x4], R16 ;  /* 0x0000041001007387 */ /* 0x0005e20000100800 */
[--C-:B------:R-:W-:Y:S01]  /*5930*/  FADD.FTZ R21, R21, -R64.reuse ;  /* 0x8000004015157221 */ /* 0x100fe20000010000 */
[----:B------:R-:W-:Y:S01]  /*5940*/  FMUL.FTZ R20, R160, -1.4426950216293334961 ;  /* 0xbfb8aa3ba0147820 */ /* 0x000fe20000410000 */
[----:B------:R-:W3:Y:S01]  /*5950*/  MUFU.RCP R45, R45 ;  /* 0x0000002d002d7308 */ /* 0x000ee20000001000 */
[----:B-1----:R-:W-:Y:S01]  /*5960*/  FADD.FTZ R17, R17, 1 ;  /* 0x3f80000011117421 */ /* 0x002fe20000010000 */
[--C-:B------:R-:W-:Y:S01]  /*5970*/  FADD.FTZ R9, R9, -R64.reuse ;  /* 0x8000004009097221 */ /* 0x100fe20000010000 */
[C---:B------:R-:W-:Y:S01]  /*5980*/  FMUL.FTZ R21, R128.reuse, R21 ;  /* 0x0000001580157220 */ /* 0x040fe20000410000 */
[C---:B------:R-:W-:Y:S01]  /*5990*/  FMUL.FTZ R154, R128.reuse, R19 ;  /* 0x00000013809a7220 */ /* 0x040fe20000410000 */
[----:B------:R-:W-:Y:S01]  /*59a0*/  FMUL.FTZ R19, R155, -1.4426950216293334961 ;  /* 0xbfb8aa3b9b137820 */ /* 0x000fe20000410000 */
[----:B------:R-:W-:Y:S01]  /*59b0*/  FMUL.FTZ R9, R128, R9 ;  /* 0x0000000980097220 */ /* 0x000fe20000410000 */
[----:B------:R-:W-:Y:S01]  /*59c0*/  FMUL.FTZ R161, R149, -1.4426950216293334961 ;  /* 0xbfb8aa3b95a17820 */ /* 0x000fe20000410000 */
[----:B------:R-:W1:Y:S01]  /*59d0*/  MUFU.RCP R57, R57 ;  /* 0x0000003900397308 */ /* 0x000e620000001000 */
[----:B0-----:R-:W-:Y:S01]  /*59e0*/  FADD.FTZ R14, R14, 1 ;  /* 0x3f8000000e0e7421 */ /* 0x001fe20000010000 */
[----:B------:R-:W-:Y:S01]  /*59f0*/  FMUL.FTZ R163, R150, -1.4426950216293334961 ;  /* 0xbfb8aa3b96a37820 */ /* 0x000fe20000410000 */
[----:B------:R-:W-:Y:S01]  /*5a00*/  FMUL.FTZ R54, R44, -1.4426950216293334961 ;  /* 0xbfb8aa3b2c367820 */ /* 0x000fe20000410000 */
[----:B------:R-:W-:Y:S01]  /*5a10*/  FMUL.FTZ R110, R147, -1.4426950216293334961 ;  /* 0xbfb8aa3b936e7820 */ /* 0x000fe20000410000 */
[----:B------:R-:W-:Y:S01]  /*5a20*/  FMUL.FTZ R52, R38, -1.4426950216293334961 ;  /* 0xbfb8aa3b26347820 */ /* 0x000fe20000410000 */
[--C-:B------:R-:W-:Y:S01]  /*5a30*/  FADD.FTZ R47, R47, -R64.reuse ;  /* 0x800000402f2f7221 */ /* 0x100fe20000010000 */
[----:B------:R-:W-:Y:S01]  /*5a40*/  FMUL.FTZ R117, R148, -1.4426950216293334961 ;  /* 0xbfb8aa3b94757820 */ /* 0x000fe20000410000 */
[----:B------:R-:W0:Y:S01]  /*5a50*/  MUFU.RCP R55, R55 ;  /* 0x0000003700377308 */ /* 0x000e220000001000 */
[----:B---3--:R-:W-:Y:S01]  /*5a60*/  FMUL.FTZ R106, R106, R45 ;  /* 0x0000002d6a6a7220 */ /* 0x008fe20000410000 */
[----:B------:R-:W-:Y:S01]  /*5a70*/  FFMA.FTZ R45, R126, R15, R127 ;  /* 0x0000000f7e2d7223 */ /* 0x000fe2000001007f */
[----:B------:R-:W-:Y:S01]  /*5a80*/  FMUL.FTZ R47, R128, R47 ;  /* 0x0000002f802f7220 */ /* 0x000fe20000410000 */
[----:B------:R-:W-:Y:S01]  /*5a90*/  FMUL.FTZ R46, R35, -1.4426950216293334961 ;  /* 0xbfb8aa3b232e7820 */ /* 0x000fe20000410000 */
[----:B------:R-:W-:Y:S01]  /*5aa0*/  FMUL.FTZ R134, R134, R111 ;  /* 0x0000006f86867220 */ /* 0x000fe20000410000 */
[----:B------:R-:W-:Y:S01]  /*5ab0*/  FADD.FTZ R23, R23, -R64 ;  /* 0x8000004017177221 */ /* 0x000fe20000010000 */
[C-C-:B------:R-:W-:Y:S01]  /*5ac0*/  FFMA.FTZ R152, R129.reuse, R47, R146.reuse ;  /* 0x0000002f81987223 */ /* 0x140fe20000010092 */
[----:B------:R-:W3:Y:S01]  /*5ad0*/  MUFU.RCP R17, R17 ;  /* 0x0000001100117308 */ /* 0x000ee20000001000 */
[----:B-1----:R-:W-:Y:S01]  /*5ae0*/  FMUL.FTZ R144, R144, R57 ;  /* 0x0000003990907220 */ /* 0x002fe20000410000 */
[----:B------:R-:W-:Y:S01]  /*5af0*/  FFMA.FTZ R57, R129, R21, R146 ;  /* 0x0000001581397223 */ /* 0x000fe20000010092 */
[----:B------:R-:W-:-:S02]  /*5b00*/  HADD2.F32 R21, -RZ, R4.H0_H0 ;  /* 0x20000004ff157230 */ /* 0x000fc40000004100 */
[----:B------:R-:W-:Y:S01]  /*5b10*/  FMUL.FTZ R47, R37, -1.4426950216293334961 ;  /* 0xbfb8aa3b252f7820 */ /* 0x000fe20000410000 */
[----:B------:R-:W-:Y:S01]  /*5b20*/  FMUL.FTZ R41, R29, -1.4426950216293334961 ;  /* 0xbfb8aa3b1d297820 */ /* 0x000fe20000410000 */
[----:B------:R-:W-:Y:S01]  /*5b30*/  FMUL.FTZ R27, R128, R27 ;  /* 0x0000001b801b7220 */ /* 0x000fe20000410000 */
[----:B------:R-:W-:Y:S01]  /*5b40*/  FMUL.FTZ R39, R26, -1.4426950216293334961 ;  /* 0xbfb8aa3b1a277820 */ /* 0x000fe20000410000 */
[----:B------:R-:W1:Y:S01]  /*5b50*/  MUFU.EX2 R18, R18 ;  /* 0x0000001200127308 */ /* 0x000e620000000800 */
[----:B0-----:R-:W-:Y:S01]  /*5b60*/  FMUL.FTZ R136, R136, R55 ;  /* 0x0000003788887220 */ /* 0x001fe20000410000 */
[--C-:B------:R-:W-:Y:S01]  /*5b70*/  FFMA.FTZ R55, R132, R9, R133.reuse ;  /* 0x0000000984377223 */ /* 0x100fe20000010085 */
[----:B------:R-:W-:Y:S02]  /*5b80*/  HADD2.F32 R9, -RZ, R4.H1_H1 ;  /* 0x30000004ff097230 */ /* 0x000fe40000004100 */
[----:B------:R-:W-:Y:S01]  /*5b90*/  FMUL.FTZ R23, R128, R23 ;  /* 0x0000001780177220 */ /* 0x000fe20000410000 */
[----:B------:R-:W-:Y:S01]  /*5ba0*/  FFMA.FTZ R28, R132, R27, R133 ;  /* 0x0000001b841c7223 */ /* 0x000fe20000010085 */
[----:B------:R-:W-:Y:S01]  /*5bb0*/  FMUL.FTZ R56, R165, -1.4426950216293334961 ;  /* 0xbfb8aa3ba5387820 */ /* 0x000fe20000410000 */
[----:B------:R-:W-:Y:S01]  /*5bc0*/  FMUL.FTZ R80, R130, -1.4426950216293334961 ;  /* 0xbfb8aa3b82507820 */ /* 0x000fe20000410000 */
[----:B------:R0:W4:Y:S01]  /*5bd0*/  MUFU.RCP R15, R14 ;  /* 0x0000000e000f7308 */ /* 0x0001220000001000 */
[----:B---3--:R-:W-:Y:S01]  /*5be0*/  FMUL.FTZ R158, R158, R17 ;  /* 0x000000119e9e7220 */ /* 0x008fe20000410000 */
[--C-:B------:R-:W-:Y:S01]  /*5bf0*/  FADD.FTZ R17, R21, -R64.reuse ;  /* 0x8000004015117221 */ /* 0x100fe20000010000 */
[----:B------:R-:W-:Y:S01]  /*5c00*/  FADD.FTZ R9, R9, -R64 ;  /* 0x8000004009097221 */ /* 0x000fe20000010000 */
[----:B------:R-:W-:Y:S01]  /*5c10*/  FFMA.FTZ R27, R124, R23, R125 ;  /* 0x000000177c1b7223 */ /* 0x000fe2000001007d */
[----:B------:R-:W-:Y:S01]  /*5c20*/  FMUL.FTZ R36, R28, -1.4426950216293334961 ;  /* 0xbfb8aa3b1c247820 */ /* 0x000fe20000410000 */
[----:B------:R-:W-:Y:S01]  /*5c30*/  IADD3 R95, P3, R95, R104, RZ ;  /* 0x000000685f5f7210 */ /* 0x000fe20007f7e0ff */
[----:B------:R-:W-:Y:S01]  /*5c40*/  FMUL.FTZ R9, R128, R9 ;  /* 0x0000000980097220 */ /* 0x000fe20000410000 */
[----:B------:R-:W-:Y:S01]  /*5c50*/  MUFU.EX2 R19, R19 ;  /* 0x0000001300137308 */ /* 0x000fe20000000800 */
[----:B-1----:R-:W-:Y:S01]  /*5c60*/  FADD.FTZ R18, R18, 1 ;  /* 0x3f80000012127421 */ /* 0x002fe20000010000 */
[----:B0-----:R-:W-:Y:S01]  /*5c70*/  FMUL.FTZ R14, R128, R17 ;  /* 0x00000011800e7220 */ /* 0x001fe20000410000 */
[----:B------:R-:W-:-:S02]  /*5c80*/  HADD2.F32 R17, -RZ, R5.H1_H1 ;  /* 0x30000005ff117230 */ /* 0x000fc40000004100 */
[----:B------:R-:W-:Y:S01]  /*5c90*/  FMUL.FTZ R23, R27, -1.4426950216293334961 ;  /* 0xbfb8aa3b1b177820 */ /* 0x000fe20000410000 */
[----:B------:R-:W-:Y:S01]  /*5ca0*/  FMUL.FTZ R123, R152, -1.4426950216293334961 ;  /* 0xbfb8aa3b987b7820 */ /* 0x000fe20000410000 */
[----:B------:R-:W-:Y:S01]  /*5cb0*/  FMUL.FTZ R112, R151, -1.4426950216293334961 ;  /* 0xbfb8aa3b97707820 */ /* 0x000fe20000410000 */
[----:B------:R-:W-:Y:S01]  /*5cc0*/  IADD3.X R100, RZ, R63, RZ, P0, !PT ;  /* 0x0000003fff647210 */ /* 0x000fe200007fe4ff */
[----:B------:R-:W0:Y:S01]  /*5cd0*/  MUFU.RCP R18, R18 ;  /* 0x0000001200127308 */ /* 0x000e220000001000 */
[----:B----4-:R-:W-:Y:S01]  /*5ce0*/  FMUL.FTZ R156, R156, R15 ;  /* 0x0000000f9c9c7220 */ /* 0x010fe20000410000 */
[----:B------:R-:W-:Y:S01]  /*5cf0*/  HADD2.F32 R15, -RZ, R5.H0_H0 ;  /* 0x20000005ff0f7230 */ /* 0x000fe20000004100 */
[----:B------:R-:W-:Y:S01]  /*5d00*/  IADD3 R86, P2, R139, R104, RZ ;  /* 0x000000688b567210 */ /* 0x000fe20007f5e0ff */
[C-C-:B------:R-:W-:Y:S01]  /*5d10*/  FFMA.FTZ R154, R124.reuse, R154, R125.reuse ;  /* 0x0000009a7c9a7223 */ /* 0x140fe2000001007d */
[----:B------:R-:W-:Y:S01]  /*5d20*/  IADD3 R87, P0, R87, R104, RZ ;  /* 0x0000006857577210 */ /* 0x000fe20007f1e0ff */
[----:B------:R-:W-:Y:S01]  /*5d30*/  FFMA.FTZ R14, R124, R14, R125 ;  /* 0x0000000e7c0e7223 */ /* 0x000fe2000001007d */
[--C-:B------:R-:W-:Y:S01]  /*5d40*/  FADD.FTZ R5, R15, -R64.reuse ;  /* 0x800000400f057221 */ /* 0x100fe20000010000 */
[----:B------:R-:W-:Y:S01]  /*5d50*/  FFMA.FTZ R15, R126, R9, R127 ;  /* 0x000000097e0f7223 */ /* 0x000fe2000001007f */
[----:B------:R-:W-:Y:S01]  /*5d60*/  FADD.FTZ R9, R17, -R64 ;  /* 0x8000004011097221 */ /* 0x000fe20000010000 */
[----:B------:R-:W-:-:S02]  /*5d70*/  HADD2.F32 R17, -RZ, R2.H0_H0 ;  /* 0x20000002ff117230 */ /* 0x000fc40000004100 */
[C---:B------:R-:W-:Y:S01]  /*5d80*/  FMUL.FTZ R5, R128.reuse, R5 ;  /* 0x0000000580057220 */ /* 0x040fe20000410000 */
[----:B------:R-:W1:Y:S01]  /*5d90*/  MUFU.EX2 R20, R20 ;  /* 0x0000001400147308 */ /* 0x000e620000000800 */
[----:B------:R-:W-:Y:S01]  /*5da0*/  FMUL.FTZ R9, R128, R9 ;  /* 0x0000000980097220 */ /* 0x000fe20000410000 */
[----:B------:R-:W-:Y:S01]  /*5db0*/  IADD3.X R102, RZ, R63, RZ, P3, !PT ;  /* 0x0000003fff667210 */ /* 0x000fe20001ffe4ff */
[----:B--2---:R-:W-:Y:S01]  /*5dc0*/  FFMA.FTZ R16, R129, R5, R146 ;  /* 0x0000000581107223 */ /* 0x004fe20000010092 */
[----:B------:R-:W-:Y:S01]  /*5dd0*/  FADD.FTZ R5, R17, -R64 ;  /* 0x8000004011057221 */ /* 0x000fe20000010000 */
[----:B0-----:R-:W-:Y:S01]  /*5de0*/  FMUL.FTZ R159, R159, R18 ;  /* 0x000000129f9f7220 */ /* 0x001fe20000410000 */
[----:B------:R-:W-:Y:S01]  /*5df0*/  FFMA.FTZ R17, R132, R9, R133 ;  /* 0x0000000984117223 */ /* 0x000fe20000010085 */
[----:B------:R-:W-:Y:S02]  /*5e00*/  HADD2.F32 R9, -RZ, R3.H0_H0 ;  /* 0x20000003ff097230 */ /* 0x000fe40000004100 */
[----:B------:R-:W-:Y:S01]  /*5e10*/  FMUL.FTZ R5, R128, R5 ;  /* 0x0000000580057220 */ /* 0x000fe20000410000 */
[----:B------:R-:W0:Y:S01]  /*5e20*/  MUFU.RCP R8, R8 ;  /* 0x0000000800087308 */ /* 0x000e220000001000 */
[----:B------:R-:W-:Y:S01]  /*5e30*/  IADD3 R85, P3, R85, R104, RZ ;  /* 0x0000006855557210 */ /* 0x000fe20007f7e0ff */
[----:B------:R-:W-:Y:S01]  /*5e40*/  FMUL.FTZ R164, R154, -1.4426950216293334961 ;  /* 0xbfb8aa3b9aa47820 */ /* 0x000fe20000410000 */
[----:B------:R-:W-:Y:S01]  /*5e50*/  FFMA.FTZ R18, R124, R5, R125 ;  /* 0x000000057c127223 */ /* 0x000fe2000001007d */
[----:B------:R-:W-:-:S02]  /*5e60*/  HADD2.F32 R5, -RZ, R2.H1_H1 ;  /* 0x30000002ff057230 */ /* 0x000fc40000004100 */
[----:B------:R-:W-:Y:S01]  /*5e70*/  FADD.FTZ R2, R19, 1 ;  /* 0x3f80000013027421 */ /* 0x000fe20000010000 */
[--C-:B------:R-:W-:Y:S01]  /*5e80*/  FADD.FTZ R9, R9, -R64.reuse ;  /* 0x8000004009097221 */ /* 0x100fe20000010000 */
[----:B------:R-:W-:Y:S01]  /*5e90*/  IADD3.X R88, RZ, R63, RZ, P2, !PT ;  /* 0x0000003fff587210 */ /* 0x000fe200017fe4ff */
[----:B------:R-:W2:Y:S01]  /*5ea0*/  MUFU.EX2 R161, R161 ;  /* 0x000000a100a17308 */ /* 0x000ea20000000800 */
[----:B-1----:R-:W-:Y:S01]  /*5eb0*/  FADD.FTZ R20, R20, 1 ;  /* 0x3f80000014147421 */ /* 0x002fe20000010000 */
[C---:B------:R-:W-:Y:S01]  /*5ec0*/  FMUL.FTZ R9, R128.reuse, R9 ;  /* 0x0000000980097220 */ /* 0x040fe20000410000 */
[--C-:B------:R-:W-:Y:S01]  /*5ed0*/  FADD.FTZ R5, R5, -R64.reuse ;  /* 0x8000004005057221 */ /* 0x100fe20000010000 */
[----:B------:R-:W-:Y:S01]  /*5ee0*/  IADD3.X R92, RZ, R63, RZ, P0, !PT ;  /* 0x0000003fff5c7210 */ /* 0x000fe200007fe4ff */
[----:B------:R-:W-:Y:S01]  /*5ef0*/  HADD2.F32 R3, -RZ, R3.H1_H1 ;  /* 0x30000003ff037230 */ /* 0x000fe20000004100 */
[----:B------:R-:W-:Y:S01]  /*5f00*/  IADD3 R76, P2, R83, R104, RZ ;  /* 0x00000068534c7210 */ /* 0x000fe20007f5e0ff */
[----:B------:R-:W-:Y:S01]  /*5f10*/  FMUL.FTZ R5, R128, R5 ;  /* 0x0000000580057220 */ /* 0x000fe20000410000 */
[----:B------:R-:W-:Y:S01]  /*5f20*/  MUFU.EX2 R163, R163 ;  /* 0x000000a300a37308 */ /* 0x000fe20000000800 */
[----:B0-----:R-:W-:Y:S01]  /*5f30*/  FMUL.FTZ R157, R157, R8 ;  /* 0x000000089d9d7220 */ /* 0x001fe20000410000 */
[-C--:B------:R-:W-:Y:S01]  /*5f40*/  IADD3 R78, P0, R137, R104.reuse, RZ ;  /* 0x00000068894e7210 */ /* 0x080fe20007f1e0ff */
[----:B------:R-:W-:Y:S01]  /*5f50*/  FFMA.FTZ R19, R126, R5, R127 ;  /* 0x000000057e137223 */ /* 0x000fe2000001007f */
[----:B------:R-:W-:Y:S01]  /*5f60*/  HADD2.F32 R5, -RZ, R6.H0_H0 ;  /* 0x20000006ff057230 */ /* 0x000fe20000004100 */
[-C--:B------:R-:W-:Y:S01]  /*5f70*/  IADD3.X R83, RZ, R63.reuse, RZ, P3, !PT ;  /* 0x0000003fff537210 */ /* 0x080fe20001ffe4ff */
[----:B------:R-:W-:Y:S01]  /*5f80*/  FADD.FTZ R3, R3, -R64 ;  /* 0x8000004003037221 */ /* 0x000fe20000010000 */
[----:B------:R-:W-:Y:S01]  /*5f90*/  IADD3 R138, P3, R121, R104, RZ ;  /* 0x00000068798a7210 */ /* 0x000fe20007f7e0ff */
[----:B------:R-:W0:Y:S01]  /*5fa0*/  MUFU.RCP R2, R2 ;  /* 0x0000000200027308 */ /* 0x000e220000001000 */
[----:B------:R-:W-:Y:S01]  /*5fb0*/  IADD3.X R84, RZ, R63, RZ, P4, !PT ;  /* 0x0000003fff547210 */ /* 0x000fe200027fe4ff */
[----:B------:R-:W-:Y:S01]  /*5fc0*/  FMUL.FTZ R53, R40, -1.4426950216293334961 ;  /* 0xbfb8aa3b28357820 */ /* 0x000fe20000410000 */
[----:B------:R-:W-:-:S05]  /*5fd0*/  FMUL.FTZ R162, R153, -1.4426950216293334961 ;  /* 0xbfb8aa3b99a27820 */ /* 0x000fca0000410000 */
[----:B------:R-:W1:Y:S01]  /*5fe0*/  MUFU.EX2 R54, R54 ;  /* 0x0000003600367308 */ /* 0x000e620000000800 */
[----:B--2---:R-:W-:Y:S01]  /*5ff0*/  FADD.FTZ R8, R161, 1 ;  /* 0x3f800000a1087421 */ /* 0x004fe20000010000 */
[----:B------:R-:W-:Y:S01]  /*6000*/  FADD.FTZ R5, R5, -R64 ;  /* 0x8000004005057221 */ /* 0x000fe20000010000 */
[----:B------:R-:W-:Y:S01]  /*6010*/  IADD3.X R137, RZ, R63, RZ, P0, !PT ;  /* 0x0000003fff897210 */ /* 0x000fe200007fe4ff */
[C---:B------:R-:W-:Y:S01]  /*6020*/  FMUL.FTZ R3, R128.reuse, R3 ;  /* 0x0000000380037220 */ /* 0x040fe20000410000 */
[----:B------:R-:W-:Y:S01]  /*6030*/  IADD3.X R139, RZ, R63, RZ, P2, !PT ;  /* 0x0000003fff8b7210 */ /* 0x000fe200017fe4ff */
[----:B------:R-:W-:Y:S01]  /*6040*/  FMUL.FTZ R5, R128, R5 ;  /* 0x0000000580057220 */ /* 0x000fe20000410000 */
[----:B------:R-:W-:Y:S01]  /*6050*/  IADD3 R141, P4, R141, R104, RZ ;  /* 0x000000688d8d7210 */ /* 0x000fe20007f9e0ff */
[----:B------:R-:W2:Y:S01]  /*6060*/  MUFU.EX2 R110, R110 ;  /* 0x0000006e006e7308 */ /* 0x000ea20000000800 */
[----:B0-----:R-:W-:Y:S01]  /*6070*/  FMUL.FTZ R155, R155, R2 ;  /* 0x000000029b9b7220 */ /* 0x001fe20000410000 */
[-C--:B------:R-:W-:Y:S01]  /*6080*/  IADD3 R65, P0, R65, R104.reuse, RZ ;  /* 0x0000006841417210 */ /* 0x080fe20007f1e0ff */
[----:B------:R-:W-:Y:S01]  /*6090*/  FFMA.FTZ R21, R132, R3, R133 ;  /* 0x0000000384157223 */ /* 0x000fe20000010085 */
[----:B------:R-:W-:Y:S01]  /*60a0*/  IADD3 R62, P2, R59, R104, RZ ;  /* 0x000000683b3e7210 */ /* 0x000fe20007f5e0ff */
[----:B------:R-:W-:Y:S01]  /*60b0*/  FMUL.FTZ R118, R18, -1.4426950216293334961 ;  /* 0xbfb8aa3b12767820 */ /* 0x000fe20000410000 */
[----:B------:R-:W-:Y:S01]  /*60c0*/  IADD3.X R140, RZ, R63, RZ, P3, !PT ;  /* 0x0000003fff8c7210 */ /* 0x000fe20001ffe4ff */
[----:B------:R-:W-:Y:S01]  /*60d0*/  FMUL.FTZ R122, R19, -1.4426950216293334961 ;  /* 0xbfb8aa3b137a7820 */ /* 0x000fe20000410000 */
[----:B------:R-:W0:Y:S01]  /*60e0*/  MUFU.EX2 R52, R52 ;  /* 0x0000003400347308 */ /* 0x000e220000000800 */
[----:B-1----:R-:W-:Y:S01]  /*60f0*/  FADD.FTZ R2, R54, 1 ;  /* 0x3f80000036027421 */ /* 0x002fe20000010000 */
[----:B------:R-:W-:-:S06]  /*6100*/  FMUL.FTZ R121, R21, -1.4426950216293334961 ;  /* 0xbfb8aa3b15797820 */ /* 0x000fcc0000410000 */
[----:B------:R1:W3:Y:S01]  /*6110*/  MUFU.RCP R111, R20 ;  /* 0x00000014006f7308 */ /* 0x0002e20000001000 */
[----:B--2---:R-:W-:-:S07]  /*6120*/  FADD.FTZ R4, R110, 1 ;  /* 0x3f8000006e047421 */ /* 0x004fce0000010000 */
[----:B------:R-:W2:Y:S01]  /*6130*/  MUFU.RCP R22, R22 ;  /* 0x0000001600167308 */ /* 0x000ea20000001000 */
[----:B-1----:R-:W-:Y:S01]  /*6140*/  FFMA.FTZ R20, R129, R9, R146 ;  /* 0x0000000981147223 */ /* 0x002fe20000010092 */
[----:B------:R-:W-:-:S06]  /*6150*/  FADD.FTZ R9, R163, 1 ;  /* 0x3f800000a3097421 */ /* 0x000fcc0000010000 */
[----:B------:R-:W1:Y:S01]  /*6160*/  MUFU.EX2 R117, R117 ;  /* 0x0000007500757308 */ /* 0x000e620000000800 */
[----:B0-----:R-:W-:Y:S01]  /*6170*/  FADD.FTZ R52, R52, 1 ;  /* 0x3f80000034347421 */ /* 0x001fe20000010000 */
[----:B---3--:R-:W-:Y:S01]  /*6180*/  FMUL.FTZ R160, R160, R111 ;  /* 0x0000006fa0a07220 */ /* 0x008fe20000410000 */
[----:B------:R-:W-:-:S05]  /*6190*/  FMUL.FTZ R111, R55, -1.4426950216293334961 ;  /* 0xbfb8aa3b376f7820 */ /* 0x000fca0000410000 */
[----:B------:R-:W0:Y:S01]  /*61a0*/  MUFU.RCP R8, R8 ;  /* 0x0000000800087308 */ /* 0x000e220000001000 */
[----:B--2---:R-:W-:Y:S01]  /*61b0*/  FMUL.FTZ R135, R135, R22 ;  /* 0x0000001687877220 */ /* 0x004fe20000410000 */
[----:B------:R-:W-:-:S04]  /*61c0*/  FFMA.FTZ R22, R124, R5, R125 ;  /* 0x000000057c167223 */ /* 0x000fc8000001007d */
[----:B------:R-:W-:Y:S02]  /*61d0*/  FMUL.FTZ R120, R22, -1.4426950216293334961 ;  /* 0xbfb8aa3b16787820 */ /* 0x000fe40000410000 */
[----:B------:R-:W2:Y:S08]  /*61e0*/  MUFU.EX2 R46, R46 ;  /* 0x0000002e002e7308 */ /* 0x000eb00000000800 */
[----:B------:R-:W3:Y:S08]  /*61f0*/  MUFU.EX2 R47, R47 ;  /* 0x0000002f002f7308 */ /* 0x000ef00000000800 */
[----:B------:R-:W4:Y:S08]  /*6200*/  MUFU.EX2 R41, R41 ;  /* 0x0000002900297308 */ /* 0x000f300000000800 */
[----:B------:R-:W4:Y:S08]  /*6210*/  MUFU.RCP R9, R9 ;  /* 0x0000000900097308 */ /* 0x000f300000001000 */
[----:B------:R-:W4:Y:S08]  /*6220*/  MUFU.EX2 R39, R39 ;  /* 0x0000002700277308 */ /* 0x000f300000000800 */
[----:B------:R-:W4:Y:S01]  /*6230*/  MUFU.RCP R2, R2 ;  /* 0x0000000200027308 */ /* 0x000f220000001000 */
[----:B-1----:R-:W-:Y:S01]  /*6240*/  FADD.FTZ R5, R117, 1 ;  /* 0x3f80000075057421 */ /* 0x002fe20000010000 */
[----:B0-----:R-:W-:-:S06]  /*6250*/  FMUL.FTZ R149, R149, R8 ;  /* 0x0000000895957220 */ /* 0x001fcc0000410000 */
[----:B------:R-:W0:Y:S01]  /*6260*/  MUFU.RCP R4, R4 ;  /* 0x0000000400047308 */ /* 0x000e220000001000 */
[----:B--2---:R-:W-:-:S07]  /*6270*/  FADD.FTZ R8, R46, 1 ;  /* 0x3f8000002e087421 */ /* 0x004fce0000010000 */
[----:B------:R-:W1:Y:S01]  /*6280*/  MUFU.RCP R52, R52 ;  /* 0x0000003400347308 */ /* 0x000e620000001000 */
[----:B---3--:R-:W-:-:S07]  /*6290*/  FADD.FTZ R47, R47, 1 ;  /* 0x3f8000002f2f7421 */ /* 0x008fce0000010000 */
[----:B------:R-:W2:Y:S01]  /*62a0*/  MUFU.EX2 R36, R36 ;  /* 0x0000002400247308 */ /* 0x000ea20000000800 */
[----:B----4-:R-:W-:-:S07]  /*62b0*/  FADD.FTZ R41, R41, 1 ;  /* 0x3f80000029297421 */ /* 0x010fce0000010000 */
[----:B------:R-:W3:Y:S01]  /*62c0*/  MUFU.EX2 R23, R23 ;  /* 0x0000001700177308 */ /* 0x000ee20000000800 */
[----:B------:R-:W-:Y:S01]  /*62d0*/  FMUL.FTZ R150, R150, R9 ;  /* 0x0000000996967220 */ /* 0x000fe20000410000 */
[----:B------:R-:W-:Y:S01]  /*62e0*/  FADD.FTZ R9, R39, 1 ;  /* 0x3f80000027097421 */ /* 0x000fe20000010000 */
[----:B------:R-:W-:Y:S01]  /*62f0*/  FMUL.FTZ R2, R44, R2 ;  /* 0x000000022c027220 */ /* 0x000fe20000410000 */
[----:B------:R-:W-:-:S04]  /*6300*/  HADD2.F32 R39, -RZ, R6.H1_H1 ;  /* 0x30000006ff277230 */ /* 0x000fc80000004100 */
[----:B------:R-:W4:Y:S01]  /*6310*/  MUFU.RCP R5, R5 ;  /* 0x0000000500057308 */ /* 0x000f220000001000 */
[----:B0-----:R-:W-:Y:S01]  /*6320*/  FMUL.FTZ R147, R147, R4 ;  /* 0x0000000493937220 */ /* 0x001fe20000410000 */
[----:B------:R-:W-:Y:S01]  /*6330*/  FADD.FTZ R39, R39, -R64 ;  /* 0x8000004027277221 */ /* 0x000fe20000010000 */
[----:B-1----:R-:W-:-:S05]  /*6340*/  FMUL.FTZ R4, R38, R52 ;  /* 0x0000003426047220 */ /* 0x002fca0000410000 */
[----:B------:R0:W1:Y:S01]  /*6350*/  MUFU.RCP R54, R47 ;  /* 0x0000002f00367308 */ /* 0x0000620000001000 */
[----:B--2---:R-:W-:-:S07]  /*6360*/  FADD.FTZ R38, R36, 1 ;  /* 0x3f80000024267421 */ /* 0x004fce0000010000 */
[----:B------:R-:W2:Y:S01]  /*6370*/  MUFU.RCP R8, R8 ;  /* 0x0000000800087308 */ /* 0x000ea20000001000 */
[----:B---3--:R-:W-:-:S07]  /*6380*/  FADD.FTZ R36, R23, 1 ;  /* 0x3f80000017247421 */ /* 0x008fce0000010000 */
[----:B------:R-:W3:Y:S01]  /*6390*/  MUFU.RCP R44, R41 ;  /* 0x00000029002c7308 */ /* 0x000ee20000001000 */
[----:B------:R-:W-:-:S07]  /*63a0*/  FMUL.FTZ R39, R128, R39 ;  /* 0x0000002780277220 */ /* 0x000fce0000410000 */
[----:B------:R-:W3:Y:S01]  /*63b0*/  MUFU.RCP R9, R9 ;  /* 0x0000000900097308 */ /* 0x000ee20000001000 */
[----:B------:R-:W-:Y:S01]  /*63c0*/  FFMA.FTZ R23, R126, R39, R127 ;  /* 0x000000277e177223 */ /* 0x000fe2000001007f */
[--C-:B------:R-:W-:Y:S02]  /*63d0*/  HADD2.F32 R39, -RZ, R7.reuse.H1_H1 ;  /* 0x30000007ff277230 */ /* 0x100fe40000004100 */
[----:B----4-:R-:W-:Y:S01]  /*63e0*/  FMUL.FTZ R148, R148, R5 ;  /* 0x0000000594947220 */ /* 0x010fe20000410000 */
[----:B0-----:R-:W-:-:S03]  /*63f0*/  HADD2.F32 R47, -RZ, R7.H0_H0 ;  /* 0x20000007ff2f7230 */ /* 0x001fc60000004100 */
[----:B------:R-:W0:Y:S01]  /*6400*/  MUFU.RCP R36, R36 ;  /* 0x0000002400247308 */ /* 0x000e220000001000 */
[----:B-1----:R-:W-:Y:S01]  /*6410*/  FMUL.FTZ R5, R37, R54 ;  /* 0x0000003625057220 */ /* 0x002fe20000410000 */
[----:B--2---:R-:W-:Y:S01]  /*6420*/  FMUL.FTZ R6, R35, R8 ;  /* 0x0000000823067220 */ /* 0x004fe20000410000 */
[----:B---3--:R-:W-:Y:S01]  /*6430*/  FMUL.FTZ R7, R29, R44 ;  /* 0x0000002c1d077220 */ /* 0x008fe20000410000 */
[----:B------:R-:W-:Y:S01]  /*6440*/  FADD.FTZ R29, R39, -R64 ;  /* 0x80000040271d7221 */ /* 0x000fe20000010000 */
[----:B------:R-:W-:-:S03]  /*6450*/  HADD2.F32 R35, -RZ, R10.H0_H0 ;  /* 0x2000000aff237230 */ /* 0x000fc60000004100 */
[----:B------:R-:W1:Y:S01]  /*6460*/  MUFU.RCP R37, R38 ;  /* 0x0000002600257308 */ /* 0x000e620000001000 */
[----:B------:R-:W-:Y:S01]  /*6470*/  FMUL.FTZ R8, R26, R9 ;  /* 0x000000091a087220 */ /* 0x000fe20000410000 */
[----:B------:R-:W-:Y:S01]  /*6480*/  FMUL.FTZ R26, R128, R29 ;  /* 0x0000001d801a7220 */ /* 0x000fe20000410000 */
[----:B------:R-:W-:-:S05]  /*6490*/  FADD.FTZ R29, R35, -R64 ;  /* 0x80000040231d7221 */ /* 0x000fca0000010000 */
[----:B------:R-:W2:Y:S01]  /*64a0*/  MUFU.RCP R34, R34 ;  /* 0x0000002200227308 */ /* 0x000ea20000001000 */
[----:B------:R-:W-:-:S07]  /*64b0*/  HADD2.F32 R35, -RZ, R10.H1_H1 ;  /* 0x3000000aff237230 */ /* 0x000fce0000004100 */
[----:B------:R-:W3:Y:S01]  /*64c0*/  MUFU.EX2 R56, R56 ;  /* 0x0000003800387308 */ /* 0x000ee20000000800 */
[----:B------:R-:W-:Y:S01]  /*64d0*/  FMUL.FTZ R29, R128, R29 ;  /* 0x0000001d801d7220 */ /* 0x000fe20000410000 */
[----:B0-----:R-:W-:Y:S01]  /*64e0*/  FMUL.FTZ R10, R27, R36 ;  /* 0x000000241b0a7220 */ /* 0x001fe20000410000 */
[----:B------:R-:W-:Y:S02]  /*64f0*/  FADD.FTZ R35, R35, -R64 ;  /* 0x8000004023237221 */ /* 0x000fe40000010000 */
[----:B------:R-:W-:Y:S01]  /*6500*/  FFMA.FTZ R27, R124, R29, R125 ;  /* 0x0000001d7c1b7223 */ /* 0x000fe2000001007d */
[--C-:B------:R-:W-:Y:S02]  /*6510*/  HADD2.F32 R29, -RZ, R11.reuse.H0_H0 ;  /* 0x2000000bff1d7230 */ /* 0x100fe40000004100 */
[----:B------:R-:W0:Y:S01]  /*6520*/  MUFU.EX2 R80, R80 ;  /* 0x0000005000507308 */ /* 0x000e220000000800 */
[----:B-1----:R-:W-:Y:S01]  /*6530*/  FMUL.FTZ R9, R28, R37 ;  /* 0x000000251c097220 */ /* 0x002fe20000410000 */
[----:B--2---:R-:W-:Y:S01]  /*6540*/  FMUL.FTZ R145, R145, R34 ;  /* 0x0000002291917220 */ /* 0x004fe20000410000 */
[----:B------:R-:W-:-:S02]  /*6550*/  HADD2.F32 R37, -RZ, R11.H1_H1 ;  /* 0x3000000bff257230 */ /* 0x000fc40000004100 */
[----:B------:R-:W-:Y:S01]  /*6560*/  FMUL.FTZ R35, R128, R35 ;  /* 0x0000002380237220 */ /* 0x000fe20000410000 */
[----:B------:R-:W-:Y:S01]  /*6570*/  FMUL.FTZ R34, R45, -1.4426950216293334961 ;  /* 0xbfb8aa3b2d227820 */ /* 0x000fe20000410000 */
[----:B------:R-:W-:Y:S01]  /*6580*/  FADD.FTZ R11, R29, -R64 ;  /* 0x800000401d0b7221 */ /* 0x000fe20000010000 */
[----:B------:R-:W1:Y:S01]  /*6590*/  MUFU.RCP R114, R114 ;  /* 0x0000007200727308 */ /* 0x000e620000001000 */
[----:B---3--:R-:W-:Y:S01]  /*65a0*/  FADD.FTZ R56, R56, 1 ;  /* 0x3f80000038387421 */ /* 0x008fe20000010000 */
[----:B------:R-:W-:Y:S01]  /*65b0*/  FFMA.FTZ R46, R126, R35, R127 ;  /* 0x000000237e2e7223 */ /* 0x000fe2000001007f */
[----:B------:R-:W-:Y:S01]  /*65c0*/  FMUL.FTZ R11, R128, R11 ;  /* 0x0000000b800b7220 */ /* 0x000fe20000410000 */
[----:B------:R-:W-:-:S04]  /*65d0*/  HADD2.F32 R35, -RZ, R12.H0_H0 ;  /* 0x2000000cff237230 */ /* 0x000fc80000004100 */
[----:B------:R-:W2:Y:S01]  /*65e0*/  MUFU.RCP R56, R56 ;  /* 0x0000003800387308 */ /* 0x000ea20000001000 */
[----:B------:R-:W-:Y:S01]  /*65f0*/  FFMA.FTZ R28, R129, R11, R146 ;  /* 0x0000000b811c7223 */ /* 0x000fe20000010092 */
[----:B------:R-:W-:Y:S01]  /*6600*/  FADD.FTZ R11, R35, -R64 ;  /* 0x80000040230b7221 */ /* 0x000fe20000010000 */
[----:B0-----:R-:W-:-:S05]  /*6610*/  FADD.FTZ R80, R80, 1 ;  /* 0x3f80000050507421 */ /* 0x001fca0000010000 */
[----:B------:R-:W0:Y:S01]  /*6620*/  MUFU.EX2 R34, R34 ;  /* 0x0000002200227308 */ /* 0x000e220000000800 */
[----:B------:R-:W-:Y:S01]  /*6630*/  FMUL.FTZ R11, R128, R11 ;  /* 0x0000000b800b7220 */ /* 0x000fe20000410000 */
[----:B-1----:R-:W-:Y:S01]  /*6640*/  FMUL.FTZ R131, R131, R114 ;  /* 0x0000007283837220 */ /* 0x002fe20000410000 */
[----:B------:R-:W-:Y:S02]  /*6650*/  FMUL.FTZ R114, R14, -1.4426950216293334961 ;  /* 0xbfb8aa3b0e727820 */ /* 0x000fe40000410000 */
[----:B------:R-:W-:-:S03]  /*6660*/  FFMA.FTZ R36, R124, R11, R125 ;  /* 0x0000000b7c247223 */ /* 0x000fc6000001007d */
[----:B------:R-:W1:Y:S01]  /*6670*/  MUFU.EX2 R123, R123 ;  /* 0x0000007b007b7308 */ /* 0x000e620000000800 */
[----:B------:R-:W-:Y:S02]  /*6680*/  HADD2.F32 R11, -RZ, R12.H1_H1 ;  /* 0x3000000cff0b7230 */ /* 0x000fe40000004100 */
[----:B--2---:R-:W-:Y:S01]  /*6690*/  FMUL.FTZ R165, R165, R56 ;  /* 0x00000038a5a57220 */ /* 0x004fe20000410000 */
[----:B------:R-:W-:-:S04]  /*66a0*/  FMUL.FTZ R56, R57, -1.4426950216293334961 ;  /* 0xbfb8aa3b39387820 */ /* 0x000fc80000410000 */
[----:B------:R-:W-:Y:S08]  /*66b0*/  MUFU.EX2 R112, R112 ;  /* 0x0000007000707308 */ /* 0x000ff00000000800 */
[----:B------:R2:W3:Y:S01]  /*66c0*/  MUFU.RCP R113, R80 ;  /* 0x0000005000717308 */ /* 0x0004e20000001000 */
[--C-:B------:R-:W-:Y:S01]  /*66d0*/  FADD.FTZ R11, R11, -R64.reuse ;  /* 0x800000400b0b7221 */ /* 0x100fe20000010000 */
[----:B0-----:R-:W-:Y:S01]  /*66e0*/  FADD.FTZ R12, R34, 1 ;  /* 0x3f800000220c7421 */ /* 0x001fe20000010000 */
[----:B------:R-:W-:Y:S01]  /*66f0*/  FADD.FTZ R29, R37, -R64 ;  /* 0x80000040251d7221 */ /* 0x000fe20000010000 */
[----:B-1----:R-:W-:Y:S01]  /*6700*/  FADD.FTZ R123, R123, 1 ;  /* 0x3f8000007b7b7421 */ /* 0x002fe20000010000 */
[----:B------:R-:W-:-:S03]  /*6710*/  HADD2.F32 R35, -RZ, R13.H0_H0 ;  /* 0x2000000dff237230 */ /* 0x000fc60000004100 */
[----:B------:R-:W-:Y:S01]  /*6720*/  MUFU.EX2 R56, R56 ;  /* 0x0000003800387308 */ /* 0x000fe20000000800 */
[----:B--2---:R-:W-:Y:S02]  /*6730*/  IADD3.X R80, RZ, R63, RZ, P6, !PT ;  /* 0x0000003fff507210 */ /* 0x004fe400037fe4ff */
[-C--:B------:R-:W-:Y:S02]  /*6740*/  IADD3 R143, P6, R143, R104.reuse, RZ ;  /* 0x000000688f8f7210 */ /* 0x080fe40007fde0ff */
[----:B------:R-:W-:Y:S01]  /*6750*/  IADD3 R104, P3, R119, R104, RZ ;  /* 0x0000006877687210 */ /* 0x000fe20007f7e0ff */
[----:B------:R-:W-:Y:S02]  /*6760*/  FMUL.FTZ R11, R128, R11 ;  /* 0x0000000b800b7220 */ /* 0x000fe40000410000 */
[----:B------:R-:W-:Y:S01]  /*6770*/  MUFU.RCP R12, R12 ;  /* 0x0000000c000c7308 */ /* 0x000fe20000001000 */
[----:B------:R-:W-:Y:S01]  /*6780*/  IADD3.X R59, RZ, R63, RZ, P3, !PT ;  /* 0x0000003fff3b7210 */ /* 0x000fe20001ffe4ff */
[----:B---3--:R-:W-:Y:S01]  /*6790*/  FMUL.FTZ R130, R130, R113 ;  /* 0x0000007182827220 */ /* 0x008fe20000410000 */
[----:B------:R-:W-:Y:S01]  /*67a0*/  LEA R58, P3, R104, UR4, 0x1 ;  /* 0x00000004683a7c11 */ /* 0x000fe2000f8608ff */
[----:B------:R-:W-:Y:S01]  /*67b0*/  FADD.FTZ R112, R112, 1 ;  /* 0x3f80000070707421 */ /* 0x000fe20000010000 */
[----:B------:R-:W-:Y:S01]  /*67c0*/  FFMA.FTZ R37, R126, R11, R127 ;  /* 0x0000000b7e257223 */ /* 0x000fe2000001007f */
[----:B------:R-:W-:Y:S01]  /*67d0*/  FMUL.FTZ R113, R16, -1.4426950216293334961 ;  /* 0xbfb8aa3b10717820 */ /* 0x000fe20000410000 */
[----:B------:R-:W-:Y:S01]  /*67e0*/  LEA.HI.X R59, R104, UR5, R59, 0x1, P3 ;  /* 0x00000005683b7c11 */ /* 0x000fe200098f0c3b */
[----:B------:R-:W0:Y:S01]  /*67f0*/  MUFU.EX2 R164, R164 ;  /* 0x000000a400a47308 */ /* 0x000e220000000800 */
[----:B------:R-:W-:Y:S01]  /*6800*/  IADD3 R104, P3, R116, R115, RZ ;  /* 0x0000007374687210 */ /* 0x000fe20007f7e0ff */
[----:B------:R-:W-:Y:S01]  /*6810*/  FMUL.FTZ R116, R15, -1.4426950216293334961 ;  /* 0xbfb8aa3b0f747820 */ /* 0x000fe20000410000 */
[----:B------:R-:W-:-:S02]  /*6820*/  HADD2.F32 R11, -RZ, R13.H1_H1 ;  /* 0x3000000dff0b7230 */ /* 0x000fc40000004100 */
[----:B------:R-:W-:-:S03]  /*6830*/  FADD.FTZ R35, R35, -R64 ;  /* 0x8000004023237221 */ /* 0x000fc60000010000 */
[----:B------:R-:W1:Y:S01]  /*6840*/  MUFU.EX2 R114, R114 ;  /* 0x0000007200727308 */ /* 0x000e620000000800 */
[--C-:B------:R-:W-:Y:S01]  /*6850*/  FADD.FTZ R11, R11, -R64.reuse ;  /* 0x800000400b0b7221 */ /* 0x100fe20000010000 */
[----:B------:R-:W-:Y:S01]  /*6860*/  FADD.FTZ R41, R47, -R64 ;  /* 0x800000402f297221 */ /* 0x000fe20000010000 */
[----:B------:R-:W-:Y:S02]  /*6870*/  HADD2.F32 R13, -RZ, R24.H0_H0 ;  /* 0x20000018ff0d7230 */ /* 0x000fe40000004100 */
[----:B------:R-:W-:-:S03]  /*6880*/  FMUL.FTZ R35, R128, R35 ;  /* 0x0000002380237220 */ /* 0x000fc60000410000 */
[----:B------:R-:W2:Y:S01]  /*6890*/  MUFU.EX2 R111, R111 ;  /* 0x0000006f006f7308 */ /* 0x000ea20000000800 */
[C---:B------:R-:W-:Y:S01]  /*68a0*/  FMUL.FTZ R11, R128.reuse, R11 ;  /* 0x0000000b800b7220 */ /* 0x040fe20000410000 */
[----:B------:R-:W-:Y:S01]  /*68b0*/  FMUL.FTZ R41, R128, R41 ;  /* 0x0000002980297220 */ /* 0x000fe20000410000 */
[----:B0-----:R-:W-:Y:S01]  /*68c0*/  FADD.FTZ R3, R164, 1 ;  /* 0x3f800000a4037421 */ /* 0x001fe20000010000 */
[----:B------:R-:W-:Y:S01]  /*68d0*/  FFMA.FTZ R26, R132, R26, R133 ;  /* 0x0000001a841a7223 */ /* 0x000fe20000010085 */
[----:B------:R-:W-:-:S03]  /*68e0*/  FMUL.FTZ R115, R17, -1.4426950216293334961 ;  /* 0xbfb8aa3b11737820 */ /* 0x000fc60000410000 */
[----:B------:R-:W-:Y:S01]  /*68f0*/  MUFU.EX2 R120, R120 ;  /* 0x0000007800787308 */ /* 0x000fe20000000800 */
[----:B------:R-:W-:Y:S01]  /*6900*/  FFMA.FTZ R38, R129, R35, R146 ;  /* 0x0000002381267223 */ /* 0x000fe20000010092 */
[----:B------:R-:W-:-:S06]  /*6910*/  FMUL.FTZ R110, R27, -1.4426950216293334961 ;  /* 0xbfb8aa3b1b6e7820 */ /* 0x000fcc0000410000 */
[----:B------:R-:W-:Y:S01]  /*6920*/  MUFU.EX2 R53, R53 ;  /* 0x0000003500357308 */ /* 0x000fe20000000800 */
[----:B------:R-:W-:Y:S01]  /*6930*/  FADD.FTZ R13, R13, -R64 ;  /* 0x800000400d0d7221 */ /* 0x000fe20000010000 */
[----:B------:R-:W-:Y:S01]  /*6940*/  FMUL.FTZ R29, R128, R29 ;  /* 0x0000001d801d7220 */ /* 0x000fe20000410000 */
[----:B------:R-:W-:Y:S01]  /*6950*/  FMUL.FTZ R54, R46, -1.4426950216293334961 ;  /* 0xbfb8aa3b2e367820 */ /* 0x000fe20000410000 */
[----:B------:R-:W-:-:S04]  /*6960*/  FMUL.FTZ R119, R20, -1.4426950216293334961 ;  /* 0xbfb8aa3b14777820 */ /* 0x000fc80000410000 */
[----:B------:R-:W-:Y:S08]  /*6970*/  MUFU.EX2 R116, R116 ;  /* 0x0000007400747308 */ /* 0x000ff00000000800 */
[----:B------:R-:W0:Y:S08]  /*6980*/  MUFU.RCP R123, R123 ;  /* 0x0000007b007b7308 */ /* 0x000e300000001000 */
[----:B------:R-:W3:Y:S01]  /*6990*/  MUFU.RCP R112, R112 ;  /* 0x0000007000707308 */ /* 0x000ee20000001000 */
[----:B------:R-:W-:-:S07]  /*69a0*/  FFMA.FTZ R35, R132, R11, R133 ;  /* 0x0000000b84237223 */ /* 0x000fce0000010085 */
[----:B------:R-:W4:Y:S01]  /*69b0*/  MUFU.EX2 R113, R113 ;  /* 0x0000007100717308 */ /* 0x000f220000000800 */
[----:B------:R-:W-:Y:S01]  /*69c0*/  FMUL.FTZ R11, R45, R12 ;  /* 0x0000000c2d0b7220 */ /* 0x000fe20000410000 */
[----:B------:R-:W-:Y:S01]  /*69d0*/  FFMA.FTZ R47, R129, R41, R146 ;  /* 0x00000029812f7223 */ /* 0x000fe20000010092 */
[----:B------:R-:W-:Y:S01]  /*69e0*/  FADD.FTZ R12, R56, 1 ;  /* 0x3f800000380c7421 */ /* 0x000fe20000010000 */
[----:B------:R-:W-:Y:S01]  /*69f0*/  FMUL.FTZ R13, R128, R13 ;  /* 0x0000000d800d7220 */ /* 0x000fe20000410000 */
[----:B-1----:R-:W-:Y:S01]  /*6a00*/  FADD.FTZ R56, R114, 1 ;  /* 0x3f80000072387421 */ /* 0x002fe20000010000 */
[----:B------:R-:W-:Y:S02]  /*6a10*/  FMUL.FTZ R117, R47, -1.4426950216293334961 ;  /* 0xbfb8aa3b2f757820 */ /* 0x000fe40000410000 */
[----:B------:R-:W-:Y:S01]  /*6a20*/  MUFU.EX2 R118, R118 ;  /* 0x0000007600767308 */ /* 0x000fe20000000800 */
[----:B------:R-:W-:Y:S01]  /*6a30*/  FFMA.FTZ R34, R124, R13, R125 ;  /* 0x0000000d7c227223 */ /* 0x000fe2000001007d */
[----:B--2---:R-:W-:Y:S01]  /*6a40*/  FADD.FTZ R13, R111, 1 ;  /* 0x3f8000006f0d7421 */ /* 0x004fe20000010000 */
[----:B0-----:R-:W-:Y:S01]  /*6a50*/  FMUL.FTZ R152, R152, R123 ;  /* 0x0000007b98987220 */ /* 0x001fe20000410000 */
[----:B---3--:R-:W-:Y:S01]  /*6a60*/  FMUL.FTZ R151, R151, R112 ;  /* 0x0000007097977220 */ /* 0x008fe20000410000 */
[----:B------:R-:W-:Y:S01]  /*6a70*/  FADD.FTZ R111, R116, 1 ;  /* 0x3f800000746f7421 */ /* 0x000fe20000010000 */
[----:B------:R-:W-:-:S02]  /*6a80*/  FMUL.FTZ R123, R23, -1.4426950216293334961 ;  /* 0xbfb8aa3b177b7820 */ /* 0x000fc40000410000 */
[----:B------:R-:W-:Y:S01]  /*6a90*/  MUFU.EX2 R122, R122 ;  /* 0x0000007a007a7308 */ /* 0x000fe20000000800 */
[----:B------:R-:W-:Y:S01]  /*6aa0*/  FMUL.FTZ R112, R26, -1.4426950216293334961 ;  /* 0xbfb8aa3b1a707820 */ /* 0x000fe20000410000 */
[----:B----4-:R-:W-:Y:S01]  /*6ab0*/  FADD.FTZ R113, R113, 1 ;  /* 0x3f80000071717421 */ /* 0x010fe20000010000 */
[----:B------:R-:W-:-:S05]  /*6ac0*/  FMUL.FTZ R39, R36, -1.4426950216293334961 ;  /* 0xbfb8aa3b24277820 */ /* 0x000fca0000410000 */
[----:B------:R-:W-:Y:S01]  /*6ad0*/  MUFU.EX2 R121, R121 ;  /* 0x0000007900797308 */ /* 0x000fe20000000800 */
[----:B------:R-:W-:Y:S01]  /*6ae0*/  HADD2.F32 R163, -RZ, R74.H1_H1 ;  /* 0x3000004affa37230 */ /* 0x000fe20000004100 */
[----:B------:R-:W2:Y:S06]  /*6af0*/  LDL.LU R164, [R1+0x4] ;  /* 0x0000040001a47983 */ /* 0x000eac0000300800 */
[----:B------:R-:W0:Y:S08]  /*6b00*/  MUFU.RCP R12, R12 ;  /* 0x0000000c000c7308 */ /* 0x000e300000001000 */
[----:B------:R-:W1:Y:S08]  /*6b10*/  MUFU.RCP R3, R3 ;  /* 0x0000000300037308 */ /* 0x000e700000001000 */
[----:B------:R-:W3:Y:S01]  /*6b20*/  MUFU.RCP R56, R56 ;  /* 0x0000003800387308 */ /* 0x000ee20000001000 */
[----:B------:R-:W-:-:S07]  /*6b30*/  FFMA.FTZ R29, R132, R29, R133 ;  /* 0x0000001d841d7223 */ /* 0x000fce0000010085 */
[----:B------:R-:W4:Y:S08]  /*6b40*/  MUFU.EX2 R117, R117 ;  /* 0x0000007500757308 */ /* 0x000f300000000800 */
[----:B------:R-:W4:Y:S01]  /*6b50*/  MUFU.EX2 R115, R115 ;  /* 0x0000007300737308 */ /* 0x000f220000000800 */
[----:B------:R-:W-:-:S07]  /*6b60*/  FADD.FTZ R120, R120, 1 ;  /* 0x3f80000078787421 */ /* 0x000fce0000010000 */
[----:B------:R-:W4:Y:S08]  /*6b70*/  MUFU.RCP R13, R13 ;  /* 0x0000000d000d7308 */ /* 0x000f300000001000 */
[----:B------:R-:W4:Y:S01]  /*6b80*/  MUFU.RCP R111, R111 ;  /* 0x0000006f006f7308 */ /* 0x000f220000001000 */
[----:B------:R-:W-:-:S07]  /*6b90*/  FMUL.FTZ R52, R29, -1.4426950216293334961 ;  /* 0xbfb8aa3b1d347820 */ /* 0x000fce0000410000 */
[----:B------:R-:W4:Y:S08]  /*6ba0*/  MUFU.EX2 R123, R123 ;  /* 0x0000007b007b7308 */ /* 0x000f300000000800 */
[----:B------:R-:W-:Y:S08]  /*6bb0*/  MUFU.EX2 R112, R112 ;  /* 0x0000007000707308 */ /* 0x000ff00000000800 */
[----:B------:R-:W4:Y:S01]  /*6bc0*/  MUFU.RCP R113, R113 ;  /* 0x0000007100717308 */ /* 0x000f220000001000 */
[----:B------:R-:W-:Y:S01]  /*6bd0*/  FADD.FTZ R53, R53, 1 ;  /* 0x3f80000035357421 */ /* 0x000fe20000010000 */
[----:B0-----:R-:W-:-:S06]  /*6be0*/  FMUL.FTZ R12, R57, R12 ;  /* 0x0000000c390c7220 */ /* 0x001fcc0000410000 */
[----:B------:R-:W0:Y:S01]  /*6bf0*/  MUFU.EX2 R110, R110 ;  /* 0x0000006e006e7308 */ /* 0x000e220000000800 */
[----:B-1----:R-:W-:Y:S01]  /*6c00*/  FMUL.FTZ R154, R154, R3 ;  /* 0x000000039a9a7220 */ /* 0x002fe20000410000 */
[----:B---3--:R-:W-:-:S06]  /*6c10*/  FMUL.FTZ R14, R14, R56 ;  /* 0x000000380e0e7220 */ /* 0x008fcc0000410000 */
[----:B------:R-:W1:Y:S01]  /*6c20*/  MUFU.EX2 R54, R54 ;  /* 0x0000003600367308 */ /* 0x000e620000000800 */
[----:B----4-:R-:W-:Y:S01]  /*6c30*/  FADD.FTZ R56, R117, 1 ;  /* 0x3f80000075387421 */ /* 0x010fe20000010000 */
[----:B------:R-:W-:Y:S01]  /*6c40*/  FADD.FTZ R114, R115, 1 ;  /* 0x3f80000073727421 */ /* 0x000fe20000010000 */
[----:B------:R-:W-:-:S05]  /*6c50*/  FADD.FTZ R115, R118, 1 ;  /* 0x3f80000076737421 */ /* 0x000fca0000010000 */
[----:B------:R-:W3:Y:S01]  /*6c60*/  MUFU.RCP R57, R120 ;  /* 0x0000007800397308 */ /* 0x000ee20000001000 */
[----:B------:R-:W-:Y:S01]  /*6c70*/  FMUL.FTZ R13, R55, R13 ;  /* 0x0000000d370d7220 */ /* 0x000fe20000410000 */
[----:B------:R-:W-:Y:S01]  /*6c80*/  FMUL.FTZ R15, R15, R111 ;  /* 0x0000006f0f0f7220 */ /* 0x000fe20000410000 */
[----:B------:R-:W-:Y:S01]  /*6c90*/  FADD.FTZ R55, R123, 1 ;  /* 0x3f8000007b377421 */ /* 0x000fe20000010000 */
[----:B------:R-:W-:-:S04]  /*6ca0*/  FMUL.FTZ R16, R16, R113 ;  /* 0x0000007110107220 */ /* 0x000fc80000410000 */
[----:B------:R4:W-:Y:S01]  /*6cb0*/  MUFU.RCP R3, R53 ;  /* 0x0000003500037308 */ /* 0x0009e20000001000 */
[----:B------:R-:W-:Y:S01]  /*6cc0*/  FADD.FTZ R111, R112, 1 ;  /* 0x3f800000706f7421 */ /* 0x000fe20000010000 */
[----:B------:R-:W-:-:S06]  /*6cd0*/  HADD2.F32 R113, -RZ, R24.H1_H1 ;  /* 0x30000018ff717230 */ /* 0x000fcc0000004100 */
[----:B------:R-:W3:Y:S01]  /*6ce0*/  MUFU.EX2 R52, R52 ;  /* 0x0000003400347308 */ /* 0x000ee20000000800 */
[----:B----4-:R-:W-:Y:S01]  /*6cf0*/  FMUL.FTZ R53, R28, -1.4426950216293334961 ;  /* 0xbfb8aa3b1c357820 */ /* 0x010fe20000410000 */
[----:B0-----:R-:W-:Y:S01]  /*6d00*/  FADD.FTZ R110, R110, 1 ;  /* 0x3f8000006e6e7421 */ /* 0x001fe20000010000 */
[----:B------:R-:W-:-:S05]  /*6d10*/  FADD.FTZ R113, R113, -R64 ;  /* 0x8000004071717221 */ /* 0x000fca0000010000 */
[----:B------:R-:W0:Y:S01]  /*6d20*/  MUFU.RCP R56, R56 ;  /* 0x0000003800387308 */ /* 0x000e220000001000 */
[----:B-1----:R-:W-:-:S07]  /*6d30*/  FADD.FTZ R54, R54, 1 ;  /* 0x3f80000036367421 */ /* 0x002fce0000010000 */
[----:B------:R-:W1:Y:S01]  /*6d40*/  MUFU.EX2 R53, R53 ;  /* 0x0000003500357308 */ /* 0x000e620000000800 */
[----:B---3--:R-:W-:Y:S01]  /*6d50*/  FMUL.FTZ R22, R22, R57 ;  /* 0x0000003916167220 */ /* 0x008fe20000410000 */
[----:B------:R-:W-:-:S06]  /*6d60*/  FMUL.FTZ R113, R128, R113 ;  /* 0x0000007180717220 */ /* 0x000fcc0000410000 */
[----:B------:R-:W3:Y:S01]  /*6d70*/  MUFU.RCP R115, R115 ;  /* 0x0000007300737308 */ /* 0x000ee20000001000 */
[----:B------:R-:W-:-:S07]  /*6d80*/  FADD.FTZ R112, R52, 1 ;  /* 0x3f80000034707421 */ /* 0x000fce0000010000 */
[----:B------:R-:W4:Y:S08]  /*6d90*/  MUFU.RCP R55, R55 ;  /* 0x0000003700377308 */ /* 0x000f300000001000 */
[----:B------:R-:W4:Y:S01]  /*6da0*/  MUFU.RCP R111, R111 ;  /* 0x0000006f006f7308 */ /* 0x000f220000001000 */
[----:B------:R-:W-:Y:S01]  /*6db0*/  FFMA.FTZ R52, R126, R113, R127 ;  /* 0x000000717e347223 */ /* 0x000fe2000001007f */
[----:B------:R-:W-:-:S06]  /*6dc0*/  HADD2.F32 R113, -RZ, R25.H1_H1 ;  /* 0x30000019ff717230 */ /* 0x000fcc0000004100 */
[----:B------:R-:W4:Y:S08]  /*6dd0*/  MUFU.RCP R110, R110 ;  /* 0x0000006e006e7308 */ /* 0x000f300000001000 */
[----:B------:R-:W4:Y:S01]  /*6de0*/  MUFU.RCP R57, R54 ;  /* 0x0000003600397308 */ /* 0x000f220000001000 */
[----:B0-----:R-:W-:Y:S01]  /*6df0*/  FMUL.FTZ R24, R47, R56 ;  /* 0x000000382f187220 */ /* 0x001fe20000410000 */
[----:B-1----:R-:W-:Y:S01]  /*6e00*/  FADD.FTZ R53, R53, 1 ;  /* 0x3f80000035357421 */ /* 0x002fe20000010000 */
[----:B------:R-:W-:Y:S01]  /*6e10*/  FADD.FTZ R47, R113, -R64 ;  /* 0x80000040712f7221 */ /* 0x000fe20000010000 */
[----:B---3--:R-:W-:Y:S01]  /*6e20*/  FMUL.FTZ R18, R18, R115 ;  /* 0x0000007312127220 */ /* 0x008fe20000410000 */
[----:B------:R-:W-:-:S03]  /*6e30*/  HADD2.F32 R115, -RZ, R25.H0_H0 ;  /* 0x20000019ff737230 */ /* 0x000fc60000004100 */
[----:B------:R-:W0:Y:S01]  /*6e40*/  MUFU.RCP R114, R114 ;  /* 0x0000007200727308 */ /* 0x000e220000001000 */
[----:B----4-:R-:W-:Y:S01]  /*6e50*/  FMUL.FTZ R23, R23, R55 ;  /* 0x0000003717177220 */ /* 0x010fe20000410000 */
[----:B------:R-:W-:Y:S01]  /*6e60*/  FMUL.FTZ R25, R26, R111 ;  /* 0x0000006f1a197220 */ /* 0x000fe20000410000 */
[----:B------:R-:W-:Y:S02]  /*6e70*/  HADD2.F32 R111, -RZ, R30.H0_H0 ;  /* 0x2000001eff6f7230 */ /* 0x000fe40000004100 */
[----:B------:R-:W-:-:S03]  /*6e80*/  FMUL.FTZ R47, R128, R47 ;  /* 0x0000002f802f7220 */ /* 0x000fc60000410000 */
[----:B------:R-:W1:Y:S01]  /*6e90*/  MUFU.EX2 R119, R119 ;  /* 0x0000007700777308 */ /* 0x000e620000000800 */
[----:B------:R-:W-:Y:S01]  /*6ea0*/  FMUL.FTZ R26, R27, R110 ;  /* 0x0000006e1b1a7220 */ /* 0x000fe20000410000 */
[----:B------:R-:W-:Y:S01]  /*6eb0*/  FMUL.FTZ R27, R46, R57 ;  /* 0x000000392e1b7220 */ /* 0x000fe20000410000 */
[----:B------:R-:W-:-:S05]  /*6ec0*/  FFMA.FTZ R56, R132, R47, R133 ;  /* 0x0000002f84387223 */ /* 0x000fca0000010085 */
[----:B------:R-:W3:Y:S01]  /*6ed0*/  MUFU.RCP R55, R53 ;  /* 0x0000003500377308 */ /* 0x000ee20000001000 */
[----:B------:R-:W-:Y:S01]  /*6ee0*/  FADD.FTZ R57, R111, -R64 ;  /* 0x800000406f397221 */ /* 0x000fe20000010000 */
[----:B------:R-:W-:-:S03]  /*6ef0*/  HADD2.F32 R47, -RZ, R30.H1_H1 ;  /* 0x3000001eff2f7230 */ /* 0x000fc60000004100 */
[----:B------:R-:W-:Y:S02]  /*6f00*/  FMUL.FTZ R57, R128, R57 ;  /* 0x0000003980397220 */ /* 0x000fe40000410000 */
[--C-:B------:R-:W-:Y:S01]  /*6f10*/  FADD.FTZ R47, R47, -R64.reuse ;  /* 0x800000402f2f7221 */ /* 0x100fe20000010000 */
[----:B0-----:R-:W-:Y:S01]  /*6f20*/  FMUL.FTZ R17, R17, R114 ;  /* 0x0000007211117220 */ /* 0x001fe20000410000 */
[----:B-1----:R-:W-:Y:S01]  /*6f30*/  FADD.FTZ R118, R119, 1 ;  /* 0x3f80000077767421 */ /* 0x002fe20000010000 */
[----:B------:R-:W-:Y:S01]  /*6f40*/  FFMA.FTZ R114, R124, R57, R125 ;  /* 0x000000397c727223 */ /* 0x000fe2000001007d */
[----:B------:R-:W-:Y:S01]  /*6f50*/  FADD.FTZ R115, R115, -R64 ;  /* 0x8000004073737221 */ /* 0x000fe20000010000 */
[--C-:B------:R-:W-:Y:S02]  /*6f60*/  HADD2.F32 R57, -RZ, R31.reuse.H1_H1 ;  /* 0x3000001fff397230 */ /* 0x100fe40000004100 */
[----:B------:R-:W-:Y:S01]  /*6f70*/  FMUL.FTZ R47, R128, R47 ;  /* 0x0000002f802f7220 */ /* 0x000fe20000410000 */
[----:B------:R-:W-:Y:S01]  /*6f80*/  FADD.FTZ R116, R122, 1 ;  /* 0x3f8000007a747421 */ /* 0x000fe20000010000 */
[----:B------:R-:W0:Y:S01]  /*6f90*/  MUFU.EX2 R39, R39 ;  /* 0x0000002700277308 */ /* 0x000e220000000800 */
[----:B------:R-:W-:Y:S01]  /*6fa0*/  FMUL.FTZ R115, R128, R115 ;  /* 0x0000007380737220 */ /* 0x000fe20000410000 */
[----:B---3--:R-:W-:Y:S01]  /*6fb0*/  FMUL.FTZ R28, R28, R55 ;  /* 0x000000371c1c7220 */ /* 0x008fe20000410000 */
[----:B------:R-:W-:-:S02]  /*6fc0*/  HADD2.F32 R55, -RZ, R31.H0_H0 ;  /* 0x2000001fff377230 */ /* 0x000fc40000004100 */
[----:B------:R-:W-:Y:S01]  /*6fd0*/  FFMA.FTZ R113, R126, R47, R127 ;  /* 0x0000002f7e717223 */ /* 0x000fe2000001007f */
[----:B------:R-:W-:Y:S02]  /*6fe0*/  FADD.FTZ R47, R57, -R64 ;  /* 0x80000040392f7221 */ /* 0x000fe40000010000 */
[----:B------:R-:W1:Y:S01]  /*6ff0*/  MUFU.RCP R118, R118 ;  /* 0x0000007600767308 */ /* 0x000e620000001000 */
[----:B------:R-:W-:Y:S01]  /*7000*/  FFMA.FTZ R53, R129, R115, R146 ;  /* 0x0000007381357223 */ /* 0x000fe20000010092 */
[----:B------:R-:W-:Y:S01]  /*7010*/  FADD.FTZ R55, R55, -R64 ;  /* 0x8000004037377221 */ /* 0x000fe20000010000 */
[----:B------:R-:W-:Y:S02]  /*7020*/  HADD2.F32 R115, -RZ, R32.H1_H1 ;  /* 0x30000020ff737230 */ /* 0x000fe40000004100 */
[----:B------:R-:W-:-:S03]  /*7030*/  FMUL.FTZ R47, R128, R47 ;  /* 0x0000002f802f7220 */ /* 0x000fc60000410000 */
[----:B------:R-:W3:Y:S01]  /*7040*/  MUFU.RCP R116, R116 ;  /* 0x0000007400747308 */ /* 0x000ee20000001000 */
[----:B------:R-:W-:Y:S01]  /*7050*/  FMUL.FTZ R55, R128, R55 ;  /* 0x0000003780377220 */ /* 0x000fe20000410000 */
[----:B------:R-:W-:-:S06]  /*7060*/  HADD2.F32 R57, -RZ, R32.H0_H0 ;  /* 0x20000020ff397230 */ /* 0x000fcc0000004100 */
[----:B------:R4:W-:Y:S01]  /*7070*/  MUFU.RCP R54, R112 ;  /* 0x0000007000367308 */ /* 0x0009e20000001000 */
[----:B------:R-:W-:Y:S01]  /*7080*/  FFMA.FTZ R111, R129, R55, R146 ;  /* 0x00000037816f7223 */ /* 0x000fe20000010092 */
[----:B------:R-:W-:Y:S01]  /*7090*/  FADD.FTZ R55, R57, -R64 ;  /* 0x8000004039377221 */ /* 0x000fe20000010000 */
[----:B------:R-:W-:-:S05]  /*70a0*/  FADD.FTZ R119, R121, 1 ;  /* 0x3f80000079777421 */ /* 0x000fca0000010000 */
[----:B------:R-:W-:Y:S01]  /*70b0*/  MUFU.EX2 R162, R162 ;  /* 0x000000a200a27308 */ /* 0x000fe20000000800 */
[----:B----4-:R-:W-:Y:S01]  /*70c0*/  FFMA.FTZ R112, R132, R47, R133 ;  /* 0x0000002f84707223 */ /* 0x010fe20000010085 */
[----:B------:R-:W-:Y:S01]  /*70d0*/  FADD.FTZ R47, R115, -R64 ;  /* 0x80000040732f7221 */ /* 0x000fe20000010000 */
[----:B------:R-:W-:-:S03]  /*70e0*/  HADD2.F32 R57, -RZ, R33.H1_H1 ;  /* 0x30000021ff397230 */ /* 0x000fc60000004100 */
[----:B------:R-:W-:Y:S01]  /*70f0*/  FMUL.FTZ R46, R128, R47 ;  /* 0x0000002f802e7220 */ /* 0x000fe20000410000 */
[----:B------:R-:W-:Y:S02]  /*7100*/  HADD2.F32 R47, -RZ, R33.H0_H0 ;  /* 0x20000021ff2f7230 */ /* 0x000fe40000004100 */
[----:B0-----:R-:W-:Y:S01]  /*7110*/  FADD.FTZ R33, R39, 1 ;  /* 0x3f80000027217421 */ /* 0x001fe20000010000 */
[----:B------:R-:W-:Y:S01]  /*7120*/  FMUL.FTZ R41, R38, -1.4426950216293334961 ;  /* 0xbfb8aa3b26297820 */ /* 0x000fe20000410000 */
[----:B------:R-:W-:Y:S01]  /*7130*/  FMUL.FTZ R45, R34, -1.4426950216293334961 ;  /* 0xbfb8aa3b222d7820 */ /* 0x000fe20000410000 */
[----:B-1----:R-:W-:Y:S01]  /*7140*/  FMUL.FTZ R20, R20, R118 ;  /* 0x0000007614147220 */ /* 0x002fe20000410000 */
[----:B------:R-:W-:Y:S01]  /*7150*/  FMUL.FTZ R3, R40, R3 ;  /* 0x0000000328037220 */ /* 0x000fe20000410000 */
[----:B------:R-:W-:Y:S01]  /*7160*/  FMUL.FTZ R118, R53, -1.4426950216293334961 ;  /* 0xbfb8aa3b35767820 */ /* 0x000fe20000410000 */
[----:B------:R-:W-:Y:S01]  /*7170*/  FMUL.FTZ R40, R37, -1.4426950216293334961 ;  /* 0xbfb8aa3b25287820 */ /* 0x000fe20000410000 */
[----:B------:R-:W-:Y:S01]  /*7180*/  FMUL.FTZ R44, R35, -1.4426950216293334961 ;  /* 0xbfb8aa3b232c7820 */ /* 0x000fe20000410000 */
[----:B------:R-:W0:Y:S01]  /*7190*/  MUFU.RCP R119, R119 ;  /* 0x0000007700777308 */ /* 0x000e220000001000 */
[----:B---3--:R-:W-:Y:S01]  /*71a0*/  FMUL.FTZ R19, R19, R116 ;  /* 0x0000007413137220 */ /* 0x008fe20000410000 */
[----:B------:R-:W-:Y:S01]  /*71b0*/  FMUL.FTZ R55, R128, R55 ;  /* 0x0000003780377220 */ /* 0x000fe20000410000 */
[----:B------:R-:W-:Y:S01]  /*71c0*/  FMUL.FTZ R116, R52, -1.4426950216293334961 ;  /* 0xbfb8aa3b34747820 */ /* 0x000fe20000410000 */
[----:B------:R-:W-:Y:S01]  /*71d0*/  FMUL.FTZ R121, R56, -1.4426950216293334961 ;  /* 0xbfb8aa3b38797820 */ /* 0x000fe20000410000 */
[----:B------:R-:W-:-:S03]  /*71e0*/  FMUL.FTZ R122, R113, -1.4426950216293334961 ;  /* 0xbfb8aa3b717a7820 */ /* 0x000fc60000410000 */
[----:B------:R-:W1:Y:S01]  /*71f0*/  MUFU.RCP R33, R33 ;  /* 0x0000002100217308 */ /* 0x000e620000001000 */
[----:B------:R-:W-:Y:S01]  /*7200*/  FFMA.FTZ R55, R124, R55, R125 ;  /* 0x000000377c377223 */ /* 0x000fe2000001007d */
[----:B------:R-:W-:Y:S01]  /*7210*/  FADD.FTZ R47, R47, -R64 ;  /* 0x800000402f2f7221 */ /* 0x000fe20000010000 */
[----:B------:R-:W-:-:S05]  /*7220*/  FMUL.FTZ R123, R111, -1.4426950216293334961 ;  /* 0xbfb8aa3b6f7b7820 */ /* 0x000fca0000410000 */
[----:B------:R-:W3:Y:S01]  /*7230*/  MUFU.EX2 R41, R41 ;  /* 0x0000002900297308 */ /* 0x000ee20000000800 */
[----:B------:R-:W-:Y:S01]  /*7240*/  FMUL.FTZ R120, R55, -1.4426950216293334961 ;  /* 0xbfb8aa3b37787820 */ /* 0x000fe20000410000 */
[----:B------:R-:W-:-:S06]  /*7250*/  FMUL.FTZ R47, R128, R47 ;  /* 0x0000002f802f7220 */ /* 0x000fcc0000410000 */
[----:B------:R-:W4:Y:S01]  /*7260*/  MUFU.EX2 R45, R45 ;  /* 0x0000002d002d7308 */ /* 0x000f220000000800 */
[----:B------:R-:W-:-:S07]  /*7270*/  FADD.FTZ R39, R57, -R64 ;  /* 0x8000004039277221 */ /* 0x000fce0000010000 */
[----:B------:R-:W2:Y:S01]  /*7280*/  MUFU.EX2 R118, R118 ;  /* 0x0000007600767308 */ /* 0x000ea20000000800 */
[----:B------:R-:W-:-:S07]  /*7290*/  FFMA.FTZ R57, R129, R47, R146 ;  /* 0x0000002f81397223 */ /* 0x000fce0000010092 */
[----:B------:R-:W2:Y:S01]  /*72a0*/  MUFU.EX2 R40, R40 ;  /* 0x0000002800287308 */ /* 0x000ea20000000800 */
[----:B------:R-:W-:-:S07]  /*72b0*/  HADD2.F32 R47, -RZ, R42.H0_H0 ;  /* 0x2000002aff2f7230 */ /* 0x000fce0000004100 */
[----:B------:R-:W2:Y:S01]  /*72c0*/  MUFU.EX2 R44, R44 ;  /* 0x0000002c002c7308 */ /* 0x000ea20000000800 */
[----:B------:R-:W-:-:S07]  /*72d0*/  FFMA.FTZ R46, R126, R46, R127 ;  /* 0x0000002e7e2e7223 */ /* 0x000fce000001007f */
[----:B------:R-:W2:Y:S01]  /*72e0*/  MUFU.EX2 R116, R116 ;  /* 0x0000007400747308 */ /* 0x000ea20000000800 */
[----:B------:R-:W-:-:S07]  /*72f0*/  FMUL.FTZ R110, R128, R39 ;  /* 0x00000027806e7220 */ /* 0x000fce0000410000 */
[----:B------:R-:W2:Y:S01]  /*7300*/  MUFU.EX2 R121, R121 ;  /* 0x0000007900797308 */ /* 0x000ea20000000800 */
[----:B------:R-:W-:-:S07]  /*7310*/  FMUL.FTZ R31, R114, -1.4426950216293334961 ;  /* 0xbfb8aa3b721f7820 */ /* 0x000fce0000410000 */
[----:B------:R-:W2:Y:S01]  /*7320*/  MUFU.EX2 R122, R122 ;  /* 0x0000007a007a7308 */ /* 0x000ea20000000800 */
[----:B0-----:R-:W-:Y:S01]  /*7330*/  FMUL.FTZ R21, R21, R119 ;  /* 0x0000007715157220 */ /* 0x001fe20000410000 */
[----:B------:R-:W-:-:S06]  /*7340*/  FMUL.FTZ R119, R46, -1.4426950216293334961 ;  /* 0xbfb8aa3b2e777820 */ /* 0x000fcc0000410000 */
[----:B------:R-:W0:Y:S01]  /*7350*/  MUFU.EX2 R123, R123 ;  /* 0x0000007b007b7308 */ /* 0x000e220000000800 */
[----:B------:R-:W-:Y:S01]  /*7360*/  FADD.FTZ R47, R47, -R64 ;  /* 0x800000402f2f7221 */ /* 0x000fe20000010000 */
[----:B------:R-:W-:Y:S01]  /*7370*/  FFMA.FTZ R110, R132, R110, R133 ;  /* 0x0000006e846e7223 */ /* 0x000fe20000010085 */
[----:B-1----:R-:W-:-:S05]  /*7380*/  FMUL.FTZ R30, R36, R33 ;  /* 0x00000021241e7220 */ /* 0x002fca0000410000 */
[----:B------:R-:W1:Y:S01]  /*7390*/  MUFU.EX2 R120, R120 ;  /* 0x0000007800787308 */ /* 0x000e620000000800 */
[----:B------:R-:W-:Y:S01]  /*73a0*/  FMUL.FTZ R32, R112, -1.4426950216293334961 ;  /* 0xbfb8aa3b70207820 */ /* 0x000fe20000410000 */
[----:B---3--:R-:W-:Y:S01]  /*73b0*/  FADD.FTZ R36, R41, 1 ;  /* 0x3f80000029247421 */ /* 0x008fe20000010000 */
[----:B----4-:R-:W-:Y:S01]  /*73c0*/  FADD.FTZ R41, R45, 1 ;  /* 0x3f8000002d297421 */ /* 0x010fe20000010000 */
[----:B--2---:R-:W-:Y:S01]  /*73d0*/  FADD.FTZ R45, R118, 1 ;  /* 0x3f800000762d7421 */ /* 0x004fe20000010000 */
[----:B------:R-:W-:Y:S01]  /*73e0*/  FMUL.FTZ R47, R128, R47 ;  /* 0x0000002f802f7220 */ /* 0x000fe20000410000 */
[----:B------:R-:W-:Y:S01]  /*73f0*/  FMUL.FTZ R117, R110, -1.4426950216293334961 ;  /* 0xbfb8aa3b6e757820 */ /* 0x000fe20000410000 */
[----:B------:R-:W-:Y:S01]  /*7400*/  FADD.FTZ R33, R40, 1 ;  /* 0x3f80000028217421 */ /* 0x000fe20000010000 */
[----:B------:R-:W2:Y:S01]  /*7410*/  MUFU.EX2 R31, R31 ;  /* 0x0000001f001f7308 */ /* 0x000ea20000000800 */
[----:B------:R-:W-:Y:S01]  /*7420*/  FADD.FTZ R40, R44, 1 ;  /* 0x3f8000002c287421 */ /* 0x000fe20000010000 */
[----:B------:R-:W-:Y:S01]  /*7430*/  FADD.FTZ R44, R116, 1 ;  /* 0x3f800000742c7421 */ /* 0x000fe20000010000 */
[----:B------:R-:W-:Y:S01]  /*7440*/  FMUL.FTZ R29, R29, R54 ;  /* 0x000000361d1d7220 */ /* 0x000fe20000410000 */
[----:B------:R-:W-:Y:S01]  /*7450*/  FMUL.FTZ R39, R57, -1.4426950216293334961 ;  /* 0xbfb8aa3b39277820 */ /* 0x000fe20000410000 */
[----:B------:R-:W-:Y:S01]  /*7460*/  FADD.FTZ R116, R121, 1 ;  /* 0x3f80000079747421 */ /* 0x000fe20000010000 */
[----:B------:R-:W-:-:S02]  /*7470*/  FFMA.FTZ R54, R124, R47, R125 ;  /* 0x0000002f7c367223 */ /* 0x000fc4000001007d */
[----:B------:R-:W3:Y:S01]  /*7480*/  MUFU.EX2 R119, R119 ;  /* 0x0000007700777308 */ /* 0x000ee20000000800 */
[----:B------:R-:W-:Y:S01]  /*7490*/  FADD.FTZ R121, R122, 1 ;  /* 0x3f8000007a797421 */ /* 0x000fe20000010000 */
[----:B------:R-:W-:Y:S02]  /*74a0*/  HADD2.F32 R115, -RZ, R42.H1_H1 ;  /* 0x3000002aff737230 */ /* 0x000fe40000004100 */
[----:B0-----:R-:W-:-:S04]  /*74b0*/  FADD.FTZ R122, R123, 1 ;  /* 0x3f8000007b7a7421 */ /* 0x001fc80000010000 */
[----:B------:R-:W0:Y:S01]  /*74c0*/  MUFU.EX2 R32, R32 ;  /* 0x0000002000207308 */ /* 0x000e220000000800 */
[----:B------:R-:W-:Y:S01]  /*74d0*/  FMUL.FTZ R42, R54, -1.4426950216293334961 ;  /* 0xbfb8aa3b362a7820 */ /* 0x000fe20000410000 */
[----:B-1----:R-:W-:-:S06]  /*74e0*/  FADD.FTZ R120, R120, 1 ;  /* 0x3f80000078787421 */ /* 0x002fcc0000010000 */
[----:B------:R-:W1:Y:S08]  /*74f0*/  MUFU.RCP R36, R36 ;  /* 0x0000002400247308 */ /* 0x000e700000001000 */
[----:B------:R-:W4:Y:S08]  /*7500*/  MUFU.RCP R45, R45 ;  /* 0x0000002d002d7308 */ /* 0x000f300000001000 */
[----:B------:R-:W-:Y:S08]  /*7510*/  MUFU.EX2 R117, R117 ;  /* 0x0000007500757308 */ /* 0x000ff00000000800 */
[----:B------:R-:W4:Y:S08]  /*7520*/  MUFU.RCP R33, R33 ;  /* 0x0000002100217308 */ /* 0x000f300000001000 */
[----:B------:R-:W4:Y:S08]  /*7530*/  MUFU.RCP R40, R40 ;  /* 0x0000002800287308 */ /* 0x000f300000001000 */
[----:B------:R-:W4:Y:S08]  /*7540*/  MUFU.RCP R44, R44 ;  /* 0x0000002c002c7308 */ /* 0x000f300000001000 */
[----:B------:R-:W4:Y:S01]  /*7550*/  MUFU.EX2 R39, R39 ;  /* 0x0000002700277308 */ /* 0x000f220000000800 */
[----:B--2---:R-:W-:-:S07]  /*7560*/  FADD.FTZ R118, R31, 1 ;  /* 0x3f8000001f767421 */ /* 0x004fce0000010000 */
[----:B------:R-:W2:Y:S01]  /*7570*/  MUFU.RCP R121, R121 ;  /* 0x0000007900797308 */ /* 0x000ea20000001000 */
[----:B---3--:R-:W-:-:S07]  /*7580*/  FADD.FTZ R119, R119, 1 ;  /* 0x3f80000077777421 */ /* 0x008fce0000010000 */
[----:B------:R-:W3:Y:S01]  /*7590*/  MUFU.RCP R122, R122 ;  /* 0x0000007a007a7308 */ /* 0x000ee20000001000 */
[----:B0-----:R-:W-:-:S07]  /*75a0*/  FADD.FTZ R123, R32, 1 ;  /* 0x3f800000207b7421 */ /* 0x001fce0000010000 */
[----:B------:R-:W0:Y:S01]  /*75b0*/  MUFU.EX2 R42, R42 ;  /* 0x0000002a002a7308 */ /* 0x000e220000000800 */
[----:B-1----:R-:W-:-:S07]  /*75c0*/  FMUL.FTZ R32, R38, R36 ;  /* 0x0000002426207220 */ /* 0x002fce0000410000 */
[----:B------:R-:W1:Y:S01]  /*75d0*/  MUFU.RCP R120, R120 ;  /* 0x0000007800787308 */ /* 0x000e620000001000 */
[----:B----4-:R-:W-:Y:S01]  /*75e0*/  FMUL.FTZ R36, R53, R45 ;  /* 0x0000002d35247220 */ /* 0x010fe20000410000 */
[----:B------:R-:W-:Y:S01]  /*75f0*/  FMUL.FTZ R31, R37, R33 ;  /* 0x00000021251f7220 */ /* 0x000fe20000410000 */
[----:B------:R-:W-:Y:S01]  /*7600*/  FADD.FTZ R53, R117, 1 ;  /* 0x3f80000075357421 */ /* 0x000fe20000010000 */
[----:B------:R-:W-:Y:S01]  /*7610*/  FMUL.FTZ R33, R35, R40 ;  /* 0x0000002823217220 */ /* 0x000fe20000410000 */
[----:B------:R-:W-:-:S03]  /*7620*/  FMUL.FTZ R35, R52, R44 ;  /* 0x0000002c34237220 */ /* 0x000fc60000410000 */
[----:B------:R-:W4:Y:S01]  /*7630*/  MUFU.RCP R118, R118 ;  /* 0x0000007600767308 */ /* 0x000f220000001000 */
[----:B------:R-:W-:Y:S01]  /*7640*/  FADD.FTZ R44, R39, 1 ;  /* 0x3f800000272c7421 */ /* 0x000fe20000010000 */
[----:B--2---:R-:W-:Y:S01]  /*7650*/  FMUL.FTZ R39, R113, R121 ;  /* 0x0000007971277220 */ /* 0x004fe20000410000 */
[----:B------:R-:W-:-:S05]  /*7660*/  HADD2.F32 R113, -RZ, R43.H0_H0 ;  /* 0x2000002bff717230 */ /* 0x000fca0000004100 */
[----:B------:R-:W2:Y:S01]  /*7670*/  MUFU.RCP R45, R119 ;  /* 0x00000077002d7308 */ /* 0x000ea20000001000 */
[----:B---3--:R-:W-:Y:S01]  /*7680*/  FMUL.FTZ R40, R111, R122 ;  /* 0x0000007a6f287220 */ /* 0x008fe20000410000 */
[----:B0-----:R-:W-:Y:S01]  /*7690*/  FADD.FTZ R111, R42, 1 ;  /* 0x3f8000002a6f7421 */ /* 0x001fe20000010000 */
[----:B-1----:R-:W-:Y:S01]  /*76a0*/  FMUL.FTZ R42, R55, R120 ;  /* 0x00000078372a7220 */ /* 0x002fe20000410000 */
[----:B------:R-:W-:-:S04]  /*76b0*/  FADD.FTZ R115, R115, -R64 ;  /* 0x8000004073737221 */ /* 0x000fc80000010000 */
[----:B------:R-:W0:Y:S01]  /*76c0*/  MUFU.RCP R53, R53 ;  /* 0x0000003500357308 */ /* 0x000e220000001000 */
[--C-:B------:R-:W-:Y:S01]  /*76d0*/  FADD.FTZ R55, R113, -R64.reuse ;  /* 0x8000004071377221 */ /* 0x100fe20000010000 */
[----:B------:R-:W-:Y:S02]  /*76e0*/  HADD2.F32 R113, -RZ, R43.H1_H1 ;  /* 0x3000002bff717230 */ /* 0x000fe40000004100 */
[C---:B------:R-:W-:Y:S01]  /*76f0*/  FMUL.FTZ R47, R128.reuse, R115 ;  /* 0x00000073802f7220 */ /* 0x040fe20000410000 */
[----:B------:R-:W-:Y:S01]  /*7700*/  FMUL.FTZ R55, R128, R55 ;  /* 0x0000003780377220 */ /* 0x000fe20000410000 */
[----:B----4-:R-:W-:Y:S02]  /*7710*/  FMUL.FTZ R38, R114, R118 ;  /* 0x0000007672267220 */ /* 0x010fe40000410000 */
[----:B------:R-:W-:Y:S01]  /*7720*/  FFMA.FTZ R47, R126, R47, R127 ;  /* 0x0000002f7e2f7223 */ /* 0x000fe2000001007f */
[----:B--2---:R-:W-:Y:S01]  /*7730*/  FMUL.FTZ R43, R46, R45 ;  /* 0x0000002d2e2b7220 */ /* 0x004fe20000410000 */
[----:B------:R-:W-:Y:S01]  /*7740*/  FADD.FTZ R45, R113, -R64 ;  /* 0x80000040712d7221 */ /* 0x000fe20000010000 */
[----:B------:R-:W-:Y:S01]  /*7750*/  FFMA.FTZ R114, R129, R55, R146 ;  /* 0x0000003781727223 */ /* 0x000fe20000010092 */
[----:B------:R-:W1:Y:S01]  /*7760*/  MUFU.RCP R44, R44 ;  /* 0x0000002c002c7308 */ /* 0x000e620000001000 */
[----:B------:R-:W-:-:S02]  /*7770*/  HADD2.F32 R55, -RZ, R48.H0_H0 ;  /* 0x20000030ff377230 */ /* 0x000fc40000004100 */
[----:B------:R-:W-:Y:S01]  /*7780*/  FMUL.FTZ R115, R47, -1.4426950216293334961 ;  /* 0xbfb8aa3b2f737820 */ /* 0x000fe20000410000 */
[----:B------:R-:W-:Y:S01]  /*7790*/  FMUL.FTZ R52, R128, R45 ;  /* 0x0000002d80347220 */ /* 0x000fe20000410000 */
[----:B0-----:R-:W-:Y:S01]  /*77a0*/  FMUL.FTZ R45, R110, R53 ;  /* 0x000000356e2d7220 */ /* 0x001fe20000410000 */
[----:B------:R-:W-:Y:S02]  /*77b0*/  FADD.FTZ R53, R55, -R64 ;  /* 0x8000004037357221 */ /* 0x000fe40000010000 */
[----:B------:R-:W0:Y:S01]  /*77c0*/  MUFU.RCP R41, R41 ;  /* 0x0000002900297308 */ /* 0x000e220000001000 */
[----:B------:R-:W-:Y:S02]  /*77d0*/  HADD2.F32 R55, -RZ, R48.H1_H1 ;  /* 0x30000030ff377230 */ /* 0x000fe40000004100 */
[----:B------:R-:W-:-:S05]  /*77e0*/  FMUL.FTZ R53, R128, R53 ;  /* 0x0000003580357220 */ /* 0x000fca0000410000 */
[----:B------:R-:W2:Y:S01]  /*77f0*/  MUFU.RCP R123, R123 ;  /* 0x0000007b007b7308 */ /* 0x000ea20000001000 */
[----:B------:R-:W-:Y:S01]  /*7800*/  FFMA.FTZ R118, R124, R53, R125 ;  /* 0x000000357c767223 */ /* 0x000fe2000001007d */
[----:B------:R-:W-:Y:S01]  /*7810*/  FADD.FTZ R55, R55, -R64 ;  /* 0x8000004037377221 */ /* 0x000fe20000010000 */
[----:B------:R-:W-:-:S05]  /*7820*/  HADD2.F32 R53, -RZ, R49.H0_H0 ;  /* 0x20000031ff357230 */ /* 0x000fca0000004100 */
[----:B------:R-:W3:Y:S01]  /*7830*/  MUFU.EX2 R115, R115 ;  /* 0x0000007300737308 */ /* 0x000ee20000000800 */
[----:B-1----:R-:W-:Y:S01]  /*7840*/  FMUL.FTZ R44, R57, R44 ;  /* 0x0000002c392c7220 */ /* 0x002fe20000410000 */
[----:B------:R-:W-:Y:S02]  /*7850*/  HADD2.F32 R57, -RZ, R49.H1_H1 ;  /* 0x30000031ff397230 */ /* 0x000fe40000004100 */
[----:B------:R-:W-:Y:S01]  /*7860*/  FMUL.FTZ R55, R128, R55 ;  /* 0x0000003780377220 */ /* 0x000fe20000410000 */
[----:B------:R-:W-:-:S03]  /*7870*/  FADD.FTZ R49, R53, -R64 ;  /* 0x8000004035317221 */ /* 0x000fc60000010000 */
[----:B------:R-:W1:Y:S01]  /*7880*/  MUFU.RCP R111, R111 ;  /* 0x0000006f006f7308 */ /* 0x000e620000001000 */
[----:B------:R-:W-:Y:S01]  /*7890*/  FFMA.FTZ R117, R126, R55, R127 ;  /* 0x000000377e757223 */ /* 0x000fe2000001007f */
[----:B------:R-:W-:Y:S01]  /*78a0*/  FMUL.FTZ R49, R128, R49 ;  /* 0x0000003180317220 */ /* 0x000fe20000410000 */
[----:B------:R-:W-:Y:S02]  /*78b0*/  HADD2.F32 R55, -RZ, R50.H0_H0 ;  /* 0x20000032ff377230 */ /* 0x000fe40000004100 */
[----:B0-----:R-:W-:Y:S01]  /*78c0*/  FMUL.FTZ R34, R34, R41 ;  /* 0x0000002922227220 */ /* 0x001fe20000410000 */
[----:B--2---:R-:W-:Y:S02]  /*78d0*/  FMUL.FTZ R41, R112, R123 ;  /* 0x0000007b70297220 */ /* 0x004fe40000410000 */
[----:B------:R-:W0:Y:S01]  /*78e0*/  MUFU.RCP R116, R116 ;  /* 0x0000007400747308 */ /* 0x000e220000001000 */
[----:B---3--:R-:W-:Y:S01]  /*78f0*/  FADD.FTZ R112, R115, 1 ;  /* 0x3f80000073707421 */ /* 0x008fe20000010000 */
[----:B------:R-:W-:Y:S01]  /*7900*/  FFMA.FTZ R115, R129, R49, R146 ;  /* 0x0000003181737223 */ /* 0x000fe20000010092 */
[----:B------:R-:W-:-:S04]  /*7910*/  FADD.FTZ R49, R55, -R64 ;  /* 0x8000004037317221 */ /* 0x000fc80000010000 */
[----:B------:R-:W-:Y:S01]  /*7920*/  FMUL.FTZ R49, R128, R49 ;  /* 0x0000003180317220 */ /* 0x000fe20000410000 */
[--C-:B------:R-:W-:Y:S01]  /*7930*/  FADD.FTZ R53, R57, -R64.reuse ;  /* 0x8000004039357221 */ /* 0x100fe20000010000 */
[----:B-1----:R-:W-:Y:S01]  /*7940*/  FMUL.FTZ R46, R54, R111 ;  /* 0x0000006f362e7220 */ /* 0x002fe20000410000 */
[----:B------:R-:W-:Y:S02]  /*7950*/  HADD2.F32 R57, -RZ, R50.H1_H1 ;  /* 0x30000032ff397230 */ /* 0x000fe40000004100 */
[----:B------:R-:W-:Y:S01]  /*7960*/  FFMA.FTZ R54, R124, R49, R125 ;  /* 0x000000317c367223 */ /* 0x000fe2000001007d */
[--C-:B------:R-:W-:Y:S02]  /*7970*/  HADD2.F32 R49, -RZ, R51.reuse.H0_H0 ;  /* 0x20000033ff317230 */ /* 0x100fe40000004100 */
[----:B------:R-:W-:Y:S02]  /*7980*/  HADD2.F32 R51, -RZ, R51.H1_H1 ;  /* 0x30000033ff337230 */ /* 0x000fe40000004100 */
[--C-:B------:R-:W-:Y:S01]  /*7990*/  FADD.FTZ R55, R57, -R64.reuse ;  /* 0x8000004039377221 */ /* 0x100fe20000010000 */
[----:B0-----:R-:W-:Y:S01]  /*79a0*/  FMUL.FTZ R37, R56, R116 ;  /* 0x0000007438257220 */ /* 0x001fe20000410000 */
[----:B------:R-:W-:Y:S01]  /*79b0*/  FMUL.FTZ R56, R114, -1.4426950216293334961 ;  /* 0xbfb8aa3b72387820 */ /* 0x000fe20000410000 */
[----:B------:R-:W-:Y:S01]  /*79c0*/  FADD.FTZ R51, R51, -R64 ;  /* 0x8000004033337221 */ /* 0x000fe20000010000 */
[C---:B------:R-:W-:Y:S01]  /*79d0*/  FMUL.FTZ R53, R128.reuse, R53 ;  /* 0x0000003580357220 */ /* 0x040fe20000410000 */
[C---:B------:R-:W-:Y:S01]  /*79e0*/  FMUL.FTZ R55, R128.reuse, R55 ;  /* 0x0000003780377220 */ /* 0x040fe20000410000 */
[----:B------:R-:W0:Y:S01]  /*79f0*/  MUFU.RCP R112, R112 ;  /* 0x0000007000707308 */ /* 0x000e220000001000 */
[----:B------:R-:W-:Y:S01]  /*7a00*/  FMUL.FTZ R51, R128, R51 ;  /* 0x0000003380337220 */ /* 0x000fe20000410000 */
[----:B------:R-:W-:Y:S01]  /*7a10*/  FFMA.FTZ R53, R132, R53, R133 ;  /* 0x0000003584357223 */ /* 0x000fe20000010085 */
[----:B------:R-:W-:-:S02]  /*7a20*/  HADD2.F32 R111, -RZ, R74.H0_H0 ;  /* 0x2000004aff6f7230 */ /* 0x000fc40000004100 */
[----:B------:R-:W-:Y:S01]  /*7a30*/  FFMA.FTZ R55, R126, R55, R127 ;  /* 0x000000377e377223 */ /* 0x000fe2000001007f */
[----:B------:R-:W-:Y:S01]  /*7a40*/  FMUL.FTZ R120, R117, -1.4426950216293334961 ;  /* 0xbfb8aa3b75787820 */ /* 0x000fe20000410000 */
[----:B------:R-:W-:Y:S01]  /*7a50*/  FFMA.FTZ R57, R132, R51, R133 ;  /* 0x0000003384397223 */ /* 0x000fe20000010085 */
[----:B------:R-:W1:Y:S01]  /*7a60*/  MUFU.EX2 R56, R56 ;  /* 0x0000003800387308 */ /* 0x000e620000000800 */
[----:B------:R-:W-:Y:S01]  /*7a70*/  FMUL.FTZ R119, R53, -1.4426950216293334961 ;  /* 0xbfb8aa3b35777820 */ /* 0x000fe20000410000 */
[----:B------:R-:W-:Y:S01]  /*7a80*/  FMUL.FTZ R116, R54, -1.4426950216293334961 ;  /* 0xbfb8aa3b36747820 */ /* 0x000fe20000410000 */
[----:B------:R-:W-:Y:S01]  /*7a90*/  FMUL.FTZ R113, R55, -1.4426950216293334961 ;  /* 0xbfb8aa3b37717820 */ /* 0x000fe20000410000 */
[----:B------:R-:W-:Y:S01]  /*7aa0*/  FADD.FTZ R111, R111, -R64 ;  /* 0x800000406f6f7221 */ /* 0x000fe20000010000 */
[----:B------:R-:W-:-:S03]  /*7ab0*/  FMUL.FTZ R122, R57, -1.4426950216293334961 ;  /* 0xbfb8aa3b397a7820 */ /* 0x000fc60000410000 */
[----:B------:R-:W2:Y:S01]  /*7ac0*/  MUFU.EX2 R120, R120 ;  /* 0x0000007800787308 */ /* 0x000ea20000000800 */
[----:B------:R-:W-:Y:S01]  /*7ad0*/  FMUL.FTZ R110, R128, R111 ;  /* 0x0000006f806e7220 */ /* 0x000fe20000410000 */
[----:B------:R-:W-:Y:S01]  /*7ae0*/  FADD.FTZ R49, R49, -R64 ;  /* 0x8000004031317221 */ /* 0x000fe20000010000 */
[----:B------:R-:W-:-:S05]  /*7af0*/  FFMA.FTZ R52, R132, R52, R133 ;  /* 0x0000003484347223 */ /* 0x000fca0000010085 */
[----:B------:R-:W3:Y:S01]  /*7b00*/  MUFU.EX2 R119, R119 ;  /* 0x0000007700777308 */ /* 0x000ee20000000800 */
[----:B------:R-:W-:Y:S01]  /*7b10*/  FFMA.FTZ R110, R124, R110, R125 ;  /* 0x0000006e7c6e7223 */ /* 0x000fe2000001007d */
[----:B0-----:R-:W-:-:S06]  /*7b20*/  FMUL.FTZ R47, R47, R112 ;  /* 0x000000702f2f7220 */ /* 0x001fcc0000410000 */
[----:B------:R-:W0:Y:S01]  /*7b30*/  MUFU.EX2 R116, R116 ;  /* 0x0000007400747308 */ /* 0x000e220000000800 */
[----:B------:R-:W-:Y:S01]  /*7b40*/  FMUL.FTZ R48, R128, R49 ;  /* 0x0000003180307220 */ /* 0x000fe20000410000 */
[----:B------:R-:W-:-:S06]  /*7b50*/  FADD.FTZ R51, R163, -R64 ;  /* 0x80000040a3337221 */ /* 0x000fcc0000010000 */
[----:B------:R-:W4:Y:S01]  /*7b60*/  MUFU.EX2 R113, R113 ;  /* 0x0000007100717308 */ /* 0x000f220000000800 */
[----:B-1----:R-:W-:Y:S01]  /*7b70*/  FADD.FTZ R49, R56, 1 ;  /* 0x3f80000038317421 */ /* 0x002fe20000010000 */
[----:B------:R-:W-:-:S06]  /*7b80*/  FMUL.FTZ R112, R110, -1.4426950216293334961 ;  /* 0xbfb8aa3b6e707820 */ /* 0x000fcc0000410000 */
[----:B------:R-:W1:Y:S01]  /*7b90*/  MUFU.EX2 R122, R122 ;  /* 0x0000007a007a7308 */ /* 0x000e620000000800 */
[----:B------:R-:W-:Y:S01]  /*7ba0*/  FMUL.FTZ R161, R52, -1.4426950216293334961 ;  /* 0xbfb8aa3b34a17820 */ /* 0x000fe20000410000 */
[----:B------:R-:W-:Y:S01]  /*7bb0*/  FMUL.FTZ R121, R115, -1.4426950216293334961 ;  /* 0xbfb8aa3b73797820 */ /* 0x000fe20000410000 */
[----:B------:R-:W-:Y:S01]  /*7bc0*/  FMUL.FTZ R51, R128, R51 ;  /* 0x0000003380337220 */ /* 0x000fe20000410000 */
[----:B------:R-:W-:Y:S01]  /*7bd0*/  FFMA.FTZ R56, R129, R48, R146 ;  /* 0x0000003081387223 */ /* 0x000fe20000010092 */
[----:B------:R-:W-:Y:S01]  /*7be0*/  FADD.FTZ R162, R162, 1 ;  /* 0x3f800000a2a27421 */ /* 0x000fe20000010000 */
[----:B------:R-:W4:Y:S01]  /*7bf0*/  LDL.LU R163, [R1] ;  /* 0x0000000001a37983 */ /* 0x000f220000300800 */
[----:B------:R-:W-:Y:S01]  /*7c00*/  FFMA.FTZ R111, R126, R51, R127 ;  /* 0x000000337e6f7223 */ /* 0x000fe2000001007f */
[----:B------:R-:W1:Y:S01]  /*7c10*/  MUFU.RCP R49, R49 ;  /* 0x0000003100317308 */ /* 0x000e620000001000 */
[----:B--2---:R-:W-:Y:S01]  /*7c20*/  FADD.FTZ R51, R120, 1 ;  /* 0x3f80000078337421 */ /* 0x004fe20000010000 */
[----:B---3--:R-:W-:Y:S01]  /*7c30*/  FADD.FTZ R120, R119, 1 ;  /* 0x3f80000077787421 */ /* 0x008fe20000010000 */
[----:B0-----:R-:W-:-:S05]  /*7c40*/  FADD.FTZ R119, R116, 1 ;  /* 0x3f80000074777421 */ /* 0x001fca0000010000 */
[----:B------:R-:W0:Y:S01]  /*7c50*/  MUFU.EX2 R112, R112 ;  /* 0x0000007000707308 */ /* 0x000e220000000800 */
[----:B------:R-:W-:Y:S01]  /*7c60*/  FMUL.FTZ R123, R56, -1.4426950216293334961 ;  /* 0xbfb8aa3b387b7820 */ /* 0x000fe20000410000 */
[----:B----4-:R-:W-:Y:S01]  /*7c70*/  FADD.FTZ R116, R113, 1 ;  /* 0x3f80000071747421 */ /* 0x010fe20000010000 */
[----:B-1----:R-:W-:-:S05]  /*7c80*/  FADD.FTZ R113, R122, 1 ;  /* 0x3f8000007a717421 */ /* 0x002fca0000010000 */
[----:B------:R-:W1:Y:S08]  /*7c90*/  MUFU.EX2 R161, R161 ;  /* 0x000000a100a17308 */ /* 0x000e700000000800 */
[----:B------:R-:W2:Y:S01]  /*7ca0*/  MUFU.EX2 R121, R121 ;  /* 0x0000007900797308 */ /* 0x000ea20000000800 */
[----:B------:R-:W-:Y:S01]  /*7cb0*/  FMUL.FTZ R48, R114, R49 ;  /* 0x0000003172307220 */ /* 0x000fe20000410000 */
[----:B0-----:R-:W-:-:S06]  /*7cc0*/  FADD.FTZ R112, R112, 1 ;  /* 0x3f80000070707421 */ /* 0x001fcc0000010000 */
        /* <DEDUP_REMOVED lines=10> */
[----:B------:R-:W-:-:S06]  /*7d70*/  HADD2.F32 R113, -RZ, R75.H0_H0 ;  /* 0x2000004bff717230 */ /* 0x000fcc0000004100 */
[----:B------:R-:W2:Y:S01]  /*7d80*/  MUFU.RCP R49, R49 ;  /* 0x0000003100317308 */ /* 0x000ea20000001000 */
[----:B------:R-:W-:Y:S01]  /*7d90*/  FMUL.FTZ R162, R118, -1.4426950216293334961 ;  /* 0xbfb8aa3b76a27820 */ /* 0x000fe20000410000 */
[----:B------:R-:W-:-:S06]  /*7da0*/  HADD2.F32 R75, -RZ, R75.H1_H1 ;  /* 0x3000004bff4b7230 */ /* 0x000fcc0000004100 */
[----:B------:R-:W3:Y:S01]  /*7db0*/  MUFU.RCP R121, R121 ;  /* 0x0000007900797308 */ /* 0x000ee20000001000 */
[----:B------:R-:W-:Y:S01]  /*7dc0*/  FMUL.FTZ R74, R111, -1.4426950216293334961 ;  /* 0xbfb8aa3b6f4a7820 */ /* 0x000fe20000410000 */
[--C-:B------:R-:W-:Y:S01]  /*7dd0*/  FADD.FTZ R75, R75, -R64.reuse ;  /* 0x800000404b4b7221 */ /* 0x100fe20000010000 */
[----:B------:R-:W-:-:S05]  /*7de0*/  FADD.FTZ R113, R113, -R64 ;  /* 0x8000004071717221 */ /* 0x000fca0000010000 */
[----:B------:R-:W4:Y:S01]  /*7df0*/  MUFU.RCP R114, R114 ;  /* 0x0000007200727308 */ /* 0x000f220000001000 */
[----:B0-----:R-:W-:Y:S01]  /*7e00*/  FMUL.FTZ R51, R117, R51 ;  /* 0x0000003375337220 */ /* 0x001fe20000410000 */
[----:B-1----:R-:W-:Y:S01]  /*7e10*/  FMUL.FTZ R110, R110, R112 ;  /* 0x000000706e6e7220 */ /* 0x002fe20000410000 */
[----:B------:R-:W-:Y:S02]  /*7e20*/  HADD2.F32 R117, -RZ, R72.H1_H1 ;  /* 0x30000048ff757230 */ /* 0x000fe40000004100 */
[----:B------:R-:W-:-:S03]  /*7e30*/  FMUL.FTZ R75, R128, R75 ;  /* 0x0000004b804b7220 */ /* 0x000fc60000410000 */
[----:B------:R-:W0:Y:S01]  /*7e40*/  MUFU.EX2 R162, R162 ;  /* 0x000000a200a27308 */ /* 0x000e220000000800 */
[----:B--2---:R-:W-:Y:S01]  /*7e50*/  FMUL.FTZ R49, R52, R49 ;  /* 0x0000003134317220 */ /* 0x004fe20000410000 */
[----:B------:R-:W-:Y:S01]  /*7e60*/  FMUL.FTZ R112, R128, R113 ;  /* 0x0000007180707220 */ /* 0x000fe20000410000 */
[----:B---3--:R-:W-:Y:S01]  /*7e70*/  FMUL.FTZ R52, R115, R121 ;  /* 0x0000007973347220 */ /* 0x008fe20000410000 */
[----:B------:R-:W-:Y:S02]  /*7e80*/  HADD2.F32 R115, -RZ, R72.H0_H0 ;  /* 0x20000048ff737230 */ /* 0x000fe40000004100 */
[----:B------:R-:W-:Y:S02]  /*7e90*/  FFMA.FTZ R113, R132, R75, R133 ;  /* 0x0000004b84717223 */ /* 0x000fe40000010085 */
[----:B------:R-:W1:Y:S01]  /*7ea0*/  MUFU.EX2 R74, R74 ;  /* 0x0000004a004a7308 */ /* 0x000e620000000800 */
[----:B------:R-:W-:Y:S01]  /*7eb0*/  FFMA.FTZ R112, R129, R112, R146 ;  /* 0x0000007081707223 */ /* 0x000fe20000010092 */
[--C-:B------:R-:W-:Y:S01]  /*7ec0*/  FADD.FTZ R75, R117, -R64.reuse ;  /* 0x80000040754b7221 */ /* 0x100fe20000010000 */
[----:B------:R-:W-:-:S02]  /*7ed0*/  FADD.FTZ R115, R115, -R64 ;  /* 0x8000004073737221 */ /* 0x000fc40000010000 */
[----:B------:R-:W-:Y:S01]  /*7ee0*/  FMUL.FTZ R72, R112, -1.4426950216293334961 ;  /* 0xbfb8aa3b70487820 */ /* 0x000fe20000410000 */
[----:B------:R-:W-:Y:S02]  /*7ef0*/  FMUL.FTZ R75, R128, R75 ;  /* 0x0000004b804b7220 */ /* 0x000fe40000410000 */
[----:B------:R-:W2:Y:S01]  /*7f00*/  MUFU.RCP R116, R116 ;  /* 0x0000007400747308 */ /* 0x000ea20000001000 */
[----:B----4-:R-:W-:Y:S01]  /*7f10*/  FMUL.FTZ R56, R56, R114 ;  /* 0x0000007238387220 */ /* 0x010fe20000410000 */
[----:B------:R-:W-:Y:S01]  /*7f20*/  FMUL.FTZ R114, R128, R115 ;  /* 0x0000007380727220 */ /* 0x000fe20000410000 */
[----:B------:R-:W-:Y:S01]  /*7f30*/  FFMA.FTZ R115, R126, R75, R127 ;  /* 0x0000004b7e737223 */ /* 0x000fe2000001007f */
[----:B0-----:R-:W-:Y:S01]  /*7f40*/  FADD.FTZ R50, R162, 1 ;  /* 0x3f800000a2327421 */ /* 0x001fe20000010000 */
[----:B------:R-:W-:-:S03]  /*7f50*/  HADD2.F32 R75, -RZ, R73.H0_H0 ;  /* 0x20000049ff4b7230 */ /* 0x000fc60000004100 */
[----:B------:R-:W0:Y:S01]  /*7f60*/  MUFU.RCP R119, R119 ;  /* 0x0000007700777308 */ /* 0x000e220000001000 */
[----:B-1----:R-:W-:Y:S01]  /*7f70*/  FADD.FTZ R74, R74, 1 ;  /* 0x3f8000004a4a7421 */ /* 0x002fe20000010000 */
[----:B------:R-:W-:-:S06]  /*7f80*/  FADD.FTZ R75, R75, -R64 ;  /* 0x800000404b4b7221 */ /* 0x000fcc0000010000 */
[----:B------:R-:W1:Y:S01]  /*7f90*/  MUFU.EX2 R72, R72 ;  /* 0x0000004800487308 */ /* 0x000e620000000800 */
[----:B------:R-:W-:-:S07]  /*7fa0*/  FMUL.FTZ R75, R128, R75 ;  /* 0x0000004b804b7220 */ /* 0x000fce0000410000 */
[----:B------:R-:W3:Y:S01]  /*7fb0*/  MUFU.RCP R120, R120 ;  /* 0x0000007800787308 */ /* 0x000ee20000001000 */
[----:B--2---:R-:W-:-:S07]  /*7fc0*/  FMUL.FTZ R55, R55, R116 ;  /* 0x0000007437377220 */ /* 0x004fce0000410000 */
[----:B------:R-:W2:Y:S01]  /*7fd0*/  MUFU.RCP R50, R50 ;  /* 0x0000003200327308 */ /* 0x000ea20000001000 */
[----:B------:R-:W-:Y:S02]  /*7fe0*/  HADD2.F32 R73, -RZ, R73.H1_H1 ;  /* 0x30000049ff497230 */ /* 0x000fe40000004100 */
[----:B------:R-:W-:Y:S01]  /*7ff0*/  FFMA.FTZ R116, R129, R75, R146 ;  /* 0x0000004b81747223 */ /* 0x000fe20000010092 */
[----:B0-----:R-:W-:Y:S01]  /*8000*/  FMUL.FTZ R54, R54, R119 ;  /* 0x0000007736367220 */ /* 0x001fe20000410000 */
[----:B------:R-:W-:-:S03]  /*8010*/  HADD2.F32 R119, -RZ, R70.H0_H0 ;  /* 0x20000046ff777230 */ /* 0x000fc60000004100 */
[----:B------:R-:W0:Y:S01]  /*8020*/  MUFU.RCP R74, R74 ;  /* 0x0000004a004a7308 */ /* 0x000e220000001000 */
[----:B------:R-:W-:Y:S02]  /*8030*/  HADD2.F32 R161, -RZ, R70.H1_H1 ;  /* 0x30000046ffa17230 */ /* 0x000fe40000004100 */
[----:B------:R-:W-:Y:S01]  /*8040*/  FFMA.FTZ R114, R124, R114, R125 ;  /* 0x000000727c727223 */ /* 0x000fe2000001007d */
[----:B------:R-:W-:Y:S01]  /*8050*/  FMUL.FTZ R75, R116, -1.4426950216293334961 ;  /* 0xbfb8aa3b744b7820 */ /* 0x000fe20000410000 */
[----:B-1----:R-:W-:Y:S01]  /*8060*/  FADD.FTZ R72, R72, 1 ;  /* 0x3f80000048487421 */ /* 0x002fe20000010000 */
[--C-:B------:R-:W-:Y:S01]  /*8070*/  FADD.FTZ R73, R73, -R64.reuse ;  /* 0x8000004049497221 */ /* 0x100fe20000010000 */
[----:B---3--:R-:W-:Y:S01]  /*8080*/  FMUL.FTZ R53, R53, R120 ;  /* 0x0000007835357220 */ /* 0x008fe20000410000 */
[--C-:B------:R-:W-:Y:S01]  /*8090*/  FADD.FTZ R119, R119, -R64.reuse ;  /* 0x8000004077777221 */ /* 0x100fe20000010000 */
[----:B------:R-:W-:Y:S01]  /*80a0*/  FMUL.FTZ R120, R114, -1.4426950216293334961 ;  /* 0xbfb8aa3b72787820 */ /* 0x000fe20000410000 */
[----:B------:R-:W-:Y:S01]  /*80b0*/  FADD.FTZ R161, R161, -R64 ;  /* 0x80000040a1a17221 */ /* 0x000fe20000010000 */
[----:B------:R1:W3:Y:S01]  /*80c0*/  MUFU.RCP R123, R72 ;  /* 0x00000048007b7308 */ /* 0x0002e20000001000 */
[----:B------:R-:W-:Y:S01]  /*80d0*/  FMUL.FTZ R73, R128, R73 ;  /* 0x0000004980497220 */ /* 0x000fe20000410000 */
[----:B--2---:R-:W-:Y:S01]  /*80e0*/  FMUL.FTZ R50, R118, R50 ;  /* 0x0000003276327220 */ /* 0x004fe20000410000 */
[----:B------:R-:W-:Y:S01]  /*80f0*/  FMUL.FTZ R121, R113, -1.4426950216293334961 ;  /* 0xbfb8aa3b71797820 */ /* 0x000fe20000410000 */
[C---:B------:R-:W-:Y:S01]  /*8100*/  FMUL.FTZ R118, R128.reuse, R119 ;  /* 0x0000007780767220 */ /* 0x040fe20000410000 */
[----:B------:R-:W-:-:S03]  /*8110*/  FMUL.FTZ R119, R128, R161 ;  /* 0x000000a180777220 */ /* 0x000fc60000410000 */
[----:B------:R-:W2:Y:S01]  /*8120*/  MUFU.EX2 R75, R75 ;  /* 0x0000004b004b7308 */ /* 0x000ea20000000800 */
[----:B------:R-:W-:Y:S01]  /*8130*/  FFMA.FTZ R117, R132, R73, R133 ;  /* 0x0000004984757223 */ /* 0x000fe20000010085 */
[----:B0-----:R-:W-:Y:S01]  /*8140*/  FMUL.FTZ R111, R111, R74 ;  /* 0x0000004a6f6f7220 */ /* 0x001fe20000410000 */
[----:B------:R-:W-:Y:S01]  /*8150*/  FFMA.FTZ R118, R124, R118, R125 ;  /* 0x000000767c767223 */ /* 0x000fe2000001007d */
[----:B------:R-:W-:Y:S01]  /*8160*/  FMUL.FTZ R74, R115, -1.4426950216293334961 ;  /* 0xbfb8aa3b734a7820 */ /* 0x000fe20000410000 */
[----:B------:R-:W-:-:S03]  /*8170*/  FFMA.FTZ R119, R126, R119, R127 ;  /* 0x000000777e777223 */ /* 0x000fc6000001007f */
[----:B------:R-:W0:Y:S01]  /*8180*/  MUFU.EX2 R120, R120 ;  /* 0x0000007800787308 */ /* 0x000e220000000800 */
[----:B------:R-:W-:Y:S01]  /*8190*/  FMUL.FTZ R73, R117, -1.4426950216293334961 ;  /* 0xbfb8aa3b75497820 */ /* 0x000fe20000410000 */
[----:B-1----:R-:W-:Y:S01]  /*81a0*/  FMUL.FTZ R72, R118, -1.4426950216293334961 ;  /* 0xbfb8aa3b76487820 */ /* 0x002fe20000410000 */
[----:B------:R-:W-:-:S05]  /*81b0*/  FMUL.FTZ R70, R119, -1.4426950216293334961 ;  /* 0xbfb8aa3b77467820 */ /* 0x000fca0000410000 */
[----:B------:R-:W1:Y:S01]  /*81c0*/  MUFU.EX2 R121, R121 ;  /* 0x0000007900797308 */ /* 0x000e620000000800 */
[----:B---3--:R-:W-:Y:S01]  /*81d0*/  FMUL.FTZ R112, R112, R123 ;  /* 0x0000007b70707220 */ /* 0x008fe20000410000 */
[----:B--2---:R-:W-:Y:S01]  /*81e0*/  FADD.FTZ R75, R75, 1 ;  /* 0x3f8000004b4b7421 */ /* 0x004fe20000010000 */
[----:B------:R-:W-:-:S05]  /*81f0*/  HADD2.F32 R123, -RZ, R71.H0_H0 ;  /* 0x20000047ff7b7230 */ /* 0x000fca0000004100 */
[----:B------:R-:W2:Y:S08]  /*8200*/  MUFU.EX2 R74, R74 ;  /* 0x0000004a004a7308 */ /* 0x000eb00000000800 */
[----:B------:R-:W3:Y:S01]  /*8210*/  MUFU.EX2 R73, R73 ;  /* 0x0000004900497308 */ /* 0x000ee20000000800 */
[----:B0-----:R-:W-:-:S07]  /*8220*/  FADD.FTZ R120, R120, 1 ;  /* 0x3f80000078787421 */ /* 0x001fce0000010000 */
[----:B------:R-:W0:Y:S01]  /*8230*/  MUFU.EX2 R72, R72 ;  /* 0x0000004800487308 */ /* 0x000e220000000800 */
[----:B------:R-:W-:-:S07]  /*8240*/  FADD.FTZ R123, R123, -R64 ;  /* 0x800000407b7b7221 */ /* 0x000fce0000010000 */
[----:B------:R-:W4:Y:S01]  /*8250*/  MUFU.EX2 R70, R70 ;  /* 0x0000004600467308 */ /* 0x000f220000000800 */
[----:B-1----:R-:W-:Y:S01]  /*8260*/  FADD.FTZ R162, R121, 1 ;  /* 0x3f80000079a27421 */ /* 0x002fe20000010000 */
[----:B--2---:R-:W-:-:S06]  /*8270*/  FADD.FTZ R122, R74, 1 ;  /* 0x3f8000004a7a7421 */ /* 0x004fcc0000010000 */
[----:B------:R-:W1:Y:S01]  /*8280*/  MUFU.RCP R75, R75 ;  /* 0x0000004b004b7308 */ /* 0x000e620000001000 */
[----:B---3--:R-:W-:-:S07]  /*8290*/  FADD.FTZ R74, R73, 1 ;  /* 0x3f800000494a7421 */ /* 0x008fce0000010000 */
[----:B------:R2:W3:Y:S01]  /*82a0*/  MUFU.RCP R121, R120 ;  /* 0x0000007800797308 */ /* 0x0004e20000001000 */
[----:B0-----:R-:W-:Y:S01]  /*82b0*/  FADD.FTZ R73, R72, 1 ;  /* 0x3f80000048497421 */ /* 0x001fe20000010000 */
[----:B----4-:R-:W-:Y:S01]  /*82c0*/  FADD.FTZ R72, R70, 1 ;  /* 0x3f80000046487421 */ /* 0x010fe20000010000 */
[----:B--2---:R-:W-:-:S04]  /*82d0*/  FMUL.FTZ R120, R128, R123 ;  /* 0x0000007b80787220 */ /* 0x004fc80000410000 */
[----:B------:R-:W-:Y:S01]  /*82e0*/  FFMA.FTZ R120, R129, R120, R146 ;  /* 0x0000007881787223 */ /* 0x000fe20000010092 */
[----:B------:R-:W0:Y:S03]  /*82f0*/  MUFU.RCP R122, R122 ;  /* 0x0000007a007a7308 */ /* 0x000e260000001000 */
[----:B------:R-:W-:Y:S01]  /*8300*/  FMUL.FTZ R70, R120, -1.4426950216293334961 ;  /* 0xbfb8aa3b78467820 */ /* 0x000fe20000410000 */
[----:B------:R-:W-:-:S04]  /*8310*/  HADD2.F32 R71, -RZ, R71.H1_H1 ;  /* 0x30000047ff477230 */ /* 0x000fc80000004100 */
[----:B------:R-:W2:Y:S01]  /*8320*/  MUFU.RCP R74, R74 ;  /* 0x0000004a004a7308 */ /* 0x000ea20000001000 */
[----:B-1----:R-:W-:Y:S01]  /*8330*/  FMUL.FTZ R116, R116, R75 ;  /* 0x0000004b74747220 */ /* 0x002fe20000410000 */
[----:B------:R-:W-:Y:S02]  /*8340*/  HADD2.F32 R75, -RZ, R68.H0_H0 ;  /* 0x20000044ff4b7230 */ /* 0x000fe40000004100 */
[----:B------:R-:W-:-:S04]  /*8350*/  FADD.FTZ R71, R71, -R64 ;  /* 0x8000004047477221 */ /* 0x000fc80000010000 */
[----:B------:R-:W1:Y:S01]  /*8360*/  MUFU.RCP R73, R73 ;  /* 0x0000004900497308 */ /* 0x000e620000001000 */
[----:B------:R-:W-:Y:S01]  /*8370*/  FMUL.FTZ R71, R128, R71 ;  /* 0x0000004780477220 */ /* 0x000fe20000410000 */
[----:B------:R-:W-:-:S06]  /*8380*/  FADD.FTZ R75, R75, -R64 ;  /* 0x800000404b4b7221 */ /* 0x000fcc0000010000 */
[----:B------:R-:W4:Y:S08]  /*8390*/  MUFU.RCP R72, R72 ;  /* 0x0000004800487308 */ /* 0x000f300000001000 */
[----:B------:R-:W4:Y:S01]  /*83a0*/  MUFU.EX2 R70, R70 ;  /* 0x0000004600467308 */ /* 0x000f220000000800 */
[----:B---3--:R-:W-:Y:S01]  /*83b0*/  FMUL.FTZ R114, R114, R121 ;  /* 0x0000007972727220 */ /* 0x008fe20000410000 */
[----:B------:R-:W-:Y:S01]  /*83c0*/  FFMA.FTZ R121, R132, R71, R133 ;  /* 0x0000004784797223 */ /* 0x000fe20000010085 */
[----:B------:R-:W-:Y:S01]  /*83d0*/  FMUL.FTZ R75, R128, R75 ;  /* 0x0000004b804b7220 */ /* 0x000fe20000410000 */
[----:B0-----:R-:W-:Y:S01]  /*83e0*/  FMUL.FTZ R115, R115, R122 ;  /* 0x0000007a73737220 */ /* 0x001fe20000410000 */
[----:B--2---:R-:W-:Y:S01]  /*83f0*/  FMUL.FTZ R117, R117, R74 ;  /* 0x0000004a75757220 */ /* 0x004fe20000410000 */
[----:B------:R-:W-:-:S02]  /*8400*/  HADD2.F32 R71, -RZ, R68.H1_H1 ;  /* 0x30000044ff477230 */ /* 0x000fc40000004100 */
[----:B------:R-:W-:Y:S01]  /*8410*/  FMUL.FTZ R74, R121, -1.4426950216293334961 ;  /* 0xbfb8aa3b794a7820 */ /* 0x000fe20000410000 */
[----:B------:R-:W-:Y:S01]  /*8420*/  FFMA.FTZ R122, R124, R75, R125 ;  /* 0x0000004b7c7a7223 */ /* 0x000fe2000001007d */
[----:B-1----:R-:W-:Y:S01]  /*8430*/  FMUL.FTZ R118, R118, R73 ;  /* 0x0000004976767220 */ /* 0x002fe20000410000 */
[----:B----4-:R-:W-:Y:S01]  /*8440*/  FMUL.FTZ R119, R119, R72 ;  /* 0x0000004877777220 */ /* 0x010fe20000410000 */
[--C-:B------:R-:W-:Y:S01]  /*8450*/  FADD.FTZ R71, R71, -R64.reuse ;  /* 0x8000004047477221 */ /* 0x100fe20000010000 */
[----:B------:R-:W-:Y:S01]  /*8460*/  FMUL.FTZ R72, R122, -1.4426950216293334961 ;  /* 0xbfb8aa3b7a487820 */ /* 0x000fe20000410000 */
[----:B------:R-:W-:Y:S01]  /*8470*/  HADD2.F32 R123, -RZ, R69.H0_H0 ;  /* 0x20000045ff7b7230 */ /* 0x000fe20000004100 */
[----:B------:R-:W0:Y:S01]  /*8480*/  MUFU.EX2 R74, R74 ;  /* 0x0000004a004a7308 */ /* 0x000e220000000800 */
[----:B------:R-:W-:Y:S01]  /*8490*/  FADD.FTZ R73, R70, 1 ;  /* 0x3f80000046497421 */ /* 0x000fe20000010000 */
[----:B------:R-:W-:Y:S02]  /*84a0*/  FMUL.FTZ R71, R128, R71 ;  /* 0x0000004780477220 */ /* 0x000fe40000410000 */
[----:B------:R-:W-:-:S04]  /*84b0*/  FADD.FTZ R75, R123, -R64 ;  /* 0x800000407b4b7221 */ /* 0x000fc80000010000 */
[----:B------:R-:W-:Y:S01]  /*84c0*/  MUFU.EX2 R72, R72 ;  /* 0x0000004800487308 */ /* 0x000fe20000000800 */
[----:B------:R-:W-:-:S07]  /*84d0*/  FFMA.FTZ R123, R126, R71, R127 ;  /* 0x000000477e7b7223 */ /* 0x000fce000001007f */
[----:B------:R-:W1:Y:S01]  /*84e0*/  MUFU.RCP R73, R73 ;  /* 0x0000004900497308 */ /* 0x000e620000001000 */
[----:B------:R-:W-:Y:S01]  /*84f0*/  FMUL.FTZ R68, R128, R75 ;  /* 0x0000004b80447220 */ /* 0x000fe20000410000 */
[----:B------:R-:W-:-:S03]  /*8500*/  FMUL.FTZ R71, R123, -1.4426950216293334961 ;  /* 0xbfb8aa3b7b477820 */ /* 0x000fc60000410000 */
[----:B------:R-:W-:Y:S01]  /*8510*/  FFMA.FTZ R68, R129, R68, R146 ;  /* 0x0000004481447223 */ /* 0x000fe20000010092 */
[----:B0-----:R-:W-:Y:S02]  /*8520*/  FADD.FTZ R74, R74, 1 ;  /* 0x3f8000004a4a7421 */ /* 0x001fe40000010000 */
[----:B------:R-:W0:Y:S01]  /*8530*/  MUFU.EX2 R71, R71 ;  /* 0x0000004700477308 */ /* 0x000e220000000800 */
[----:B------:R-:W-:Y:S01]  /*8540*/  FMUL.FTZ R70, R68, -1.4426950216293334961 ;  /* 0xbfb8aa3b44467820 */ /* 0x000fe20000410000 */
[----:B------:R-:W-:Y:S02]  /*8550*/  HADD2.F32 R69, -RZ, R69.H1_H1 ;  /* 0x30000045ff457230 */ /* 0x000fe40000004100 */
[----:B-1----:R-:W-:Y:S01]  /*8560*/  FMUL.FTZ R120, R120, R73 ;  /* 0x0000004978787220 */ /* 0x002fe20000410000 */
[----:B------:R-:W-:-:S03]  /*8570*/  FADD.FTZ R73, R72, 1 ;  /* 0x3f80000048497421 */ /* 0x000fc60000010000 */
[----:B------:R-:W1:Y:S01]  /*8580*/  MUFU.RCP R74, R74 ;  /* 0x0000004a004a7308 */ /* 0x000e620000001000 */
[----:B------:R-:W-:-:S04]  /*8590*/  FADD.FTZ R69, R69, -R64 ;  /* 0x8000004045457221 */ /* 0x000fc80000010000 */
[----:B------:R-:W-:-:S03]  /*85a0*/  FMUL.FTZ R69, R128, R69 ;  /* 0x0000004580457220 */ /* 0x000fc60000410000 */
[----:B------:R-:W2:Y:S01]  /*85b0*/  MUFU.EX2 R70, R70 ;  /* 0x0000004600467308 */ /* 0x000ea20000000800 */
[----:B------:R-:W-:Y:S01]  /*85c0*/  FFMA.FTZ R69, R132, R69, R133 ;  /* 0x0000004584457223 */ /* 0x000fe20000010085 */
[----:B0-----:R-:W-:-:S06]  /*85d0*/  FADD.FTZ R72, R71, 1 ;  /* 0x3f80000047487421 */ /* 0x001fcc0000010000 */
[----:B------:R-:W0:Y:S01]  /*85e0*/  MUFU.RCP R73, R73 ;  /* 0x0000004900497308 */ /* 0x000e220000001000 */
[----:B------:R-:W-:Y:S01]  /*85f0*/  FMUL.FTZ R71, R69, -1.4426950216293334961 ;  /* 0xbfb8aa3b45477820 */ /* 0x000fe20000410000 */
[----:B-1----:R-:W-:-:S06]  /*8600*/  FMUL.FTZ R121, R121, R74 ;  /* 0x0000004a79797220 */ /* 0x002fcc0000410000 */
[----:B------:R-:W1:Y:S01]  /*8610*/  MUFU.RCP R72, R72 ;  /* 0x0000004800487308 */ /* 0x000e620000001000 */
[----:B--2---:R-:W-:-:S07]  /*8620*/  FADD.FTZ R74, R70, 1 ;  /* 0x3f800000464a7421 */ /* 0x004fce0000010000 */
[----:B------:R-:W2:Y:S01]  /*8630*/  MUFU.EX2 R71, R71 ;  /* 0x0000004700477308 */ /* 0x000ea20000000800 */
[----:B0-----:R-:W-:Y:S01]  /*8640*/  FMUL.FTZ R122, R122, R73 ;  /* 0x000000497a7a7220 */ /* 0x001fe20000410000 */
[----:B------:R-:W-:Y:S02]  /*8650*/  HADD2.F32 R75, -RZ, R60.H0_H0 ;  /* 0x2000003cff4b7230 */ /* 0x000fe40000004100 */
[----:B------:R-:W-:-:S04]  /*8660*/  HADD2.F32 R161, -RZ, R66.H0_H0 ;  /* 0x20000042ffa17230 */ /* 0x000fc80000004100 */
[----:B------:R-:W0:Y:S01]  /*8670*/  MUFU.RCP R73, R74 ;  /* 0x0000004a00497308 */ /* 0x000e220000001000 */
[--C-:B------:R-:W-:Y:S01]  /*8680*/  FADD.FTZ R75, R75, -R64.reuse ;  /* 0x800000404b4b7221 */ /* 0x100fe20000010000 */
[----:B------:R-:W-:Y:S01]  /*8690*/  FADD.FTZ R161, R161, -R64 ;  /* 0x80000040a1a17221 */ /* 0x000fe20000010000 */
[----:B-1----:R-:W-:Y:S02]  /*86a0*/  FMUL.FTZ R123, R123, R72 ;  /* 0x000000487b7b7220 */ /* 0x002fe40000410000 */
[C---:B------:R-:W-:Y:S01]  /*86b0*/  FMUL.FTZ R72, R128.reuse, R75 ;  /* 0x0000004b80487220 */ /* 0x040fe20000410000 */
[----:B------:R-:W-:Y:S01]  /*86c0*/  FMUL.FTZ R70, R128, R161 ;  /* 0x000000a180467220 */ /* 0x000fe20000410000 */
[----:B--2---:R-:W-:Y:S02]  /*86d0*/  FADD.FTZ R71, R71, 1 ;  /* 0x3f80000047477421 */ /* 0x004fe40000010000 */
[C-C-:B------:R-:W-:Y:S01]  /*86e0*/  FFMA.FTZ R72, R124.reuse, R72, R125.reuse ;  /* 0x000000487c487223 */ /* 0x140fe2000001007d */
[----:B------:R-:W-:Y:S01]  /*86f0*/  FFMA.FTZ R70, R124, R70, R125 ;  /* 0x000000467c467223 */ /* 0x000fe2000001007d */
[----:B------:R-:W1:Y:S01]  /*8700*/  MUFU.RCP R74, R71 ;  /* 0x00000047004a7308 */ /* 0x000e620000001000 */
[----:B0-----:R-:W-:Y:S01]  /*8710*/  FMUL.FTZ R124, R68, R73 ;  /* 0x00000049447c7220 */ /* 0x001fe20000410000 */
[----:B------:R-:W-:-:S05]  /*8720*/  HADD2.F32 R73, -RZ, R60.H1_H1 ;  /* 0x3000003cff497230 */ /* 0x000fca0000004100 */
[----:B------:R-:W-:-:S04]  /*8730*/  FADD.FTZ R73, R73, -R64 ;  /* 0x8000004049497221 */ /* 0x000fc80000010000 */
[----:B------:R-:W-:Y:S01]  /*8740*/  FMUL.FTZ R68, R128, R73 ;  /* 0x0000004980447220 */ /* 0x000fe20000410000 */
[----:B------:R-:W-:-:S03]  /*8750*/  FMUL.FTZ R60, R72, -1.4426950216293334961 ;  /* 0xbfb8aa3b483c7820 */ /* 0x000fc60000410000 */
[----:B------:R-:W-:Y:S01]  /*8760*/  FFMA.FTZ R68, R126, R68, R127 ;  /* 0x000000447e447223 */ /* 0x000fe2000001007f */
[----:B-1----:R-:W-:-:S03]  /*8770*/  FMUL.FTZ R125, R69, R74 ;  /* 0x0000004a457d7220 */ /* 0x002fc60000410000 */
[----:B------:R-:W-:Y:S01]  /*8780*/  FMUL.FTZ R69, R68, -1.4426950216293334961 ;  /* 0xbfb8aa3b44457820 */ /* 0x000fe20000410000 */
[----:B------:R-:W0:Y:S01]  /*8790*/  MUFU.EX2 R60, R60 ;  /* 0x0000003c003c7308 */ /* 0x000e220000000800 */
[----:B------:R-:W-:-:S07]  /*87a0*/  HADD2.F32 R71, -RZ, R66.H1_H1 ;  /* 0x30000042ff477230 */ /* 0x000fce0000004100 */
[----:B------:R-:W1:Y:S01]  /*87b0*/  MUFU.EX2 R69, R69 ;  /* 0x0000004500457308 */ /* 0x000e620000000800 */
[----:B------:R-:W-:-:S04]  /*87c0*/  FADD.FTZ R71, R71, -R64 ;  /* 0x8000004047477221 */ /* 0x000fc80000010000 */
[----:B------:R-:W-:Y:S01]  /*87d0*/  FMUL.FTZ R71, R128, R71 ;  /* 0x0000004780477220 */ /* 0x000fe20000410000 */
[----:B0-----:R-:W-:-:S03]  /*87e0*/  FADD.FTZ R73, R60, 1 ;  /* 0x3f8000003c497421 */ /* 0x001fc60000010000 */
[----:B------:R-:W-:Y:S01]  /*87f0*/  FFMA.FTZ R60, R126, R71, R127 ;  /* 0x000000477e3c7223 */ /* 0x000fe2000001007f */
[----:B-1----:R-:W-:Y:S01]  /*8800*/  FADD.FTZ R71, R69, 1 ;  /* 0x3f80000045477421 */ /* 0x002fe20000010000 */
[----:B------:R-:W-:-:S05]  /*8810*/  HADD2.F32 R75, -RZ, R61.H0_H0 ;  /* 0x2000003dff4b7230 */ /* 0x000fca0000004100 */
[----:B------:R-:W0:Y:S01]  /*8820*/  MUFU.RCP R71, R71 ;  /* 0x0000004700477308 */ /* 0x000e220000001000 */
[----:B------:R-:W-:-:S04]  /*8830*/  FADD.FTZ R69, R75, -R64 ;  /* 0x800000404b457221 */ /* 0x000fc80000010000 */
[----:B------:R-:W-:-:S04]  /*8840*/  FMUL.FTZ R66, R128, R69 ;  /* 0x0000004580427220 */ /* 0x000fc80000410000 */
[----:B------:R-:W-:Y:S01]  /*8850*/  FFMA.FTZ R66, R129, R66, R146 ;  /* 0x0000004281427223 */ /* 0x000fe20000010092 */
[----:B0-----:R-:W-:-:S03]  /*8860*/  FMUL.FTZ R127, R68, R71 ;  /* 0x00000047447f7220 */ /* 0x001fc60000410000 */
[----:B------:R-:W-:Y:S01]  /*8870*/  FMUL.FTZ R68, R66, -1.4426950216293334961 ;  /* 0xbfb8aa3b42447820 */ /* 0x000fe20000410000 */
[----:B------:R-:W-:-:S05]  /*8880*/  HADD2.F32 R69, -RZ, R67.H0_H0 ;  /* 0x20000043ff457230 */ /* 0x000fca0000004100 */
[----:B------:R-:W0:Y:S01]  /*8890*/  MUFU.EX2 R68, R68 ;  /* 0x0000004400447308 */ /* 0x000e220000000800 */
[----:B------:R-:W-:-:S04]  /*88a0*/  FADD.FTZ R69, R69, -R64 ;  /* 0x8000004045457221 */ /* 0x000fc80000010000 */
[----:B------:R-:W-:-:S04]  /*88b0*/  FMUL.FTZ R69, R128, R69 ;  /* 0x0000004580457220 */ /* 0x000fc80000410000 */
[----:B------:R-:W-:Y:S01]  /*88c0*/  FFMA.FTZ R146, R129, R69, R146 ;  /* 0x0000004581927223 */ /* 0x000fe20000010092 */
[----:B------:R-:W-:Y:S02]  /*88d0*/  HADD2.F32 R61, -RZ, R61.H1_H1 ;  /* 0x3000003dff3d7230 */ /* 0x000fe40000004100 */
[----:B0-----:R-:W-:Y:S01]  /*88e0*/  FADD.FTZ R69, R68, 1 ;  /* 0x3f80000044457421 */ /* 0x001fe20000010000 */
[----:B------:R-:W-:Y:S02]  /*88f0*/  HADD2.F32 R67, -RZ, R67.H1_H1 ;  /* 0x30000043ff437230 */ /* 0x000fe40000004100 */
[----:B------:R-:W-:-:S03]  /*8900*/  FADD.FTZ R61, R61, -R64 ;  /* 0x800000403d3d7221 */ /* 0x000fc60000010000 */
[----:B------:R-:W0:Y:S01]  /*8910*/  MUFU.RCP R69, R69 ;  /* 0x0000004500457308 */ /* 0x000e220000001000 */
[----:B------:R-:W-:Y:S01]  /*8920*/  FMUL.FTZ R61, R128, R61 ;  /* 0x0000003d803d7220 */ /* 0x000fe20000410000 */
[----:B------:R-:W-:-:S03]  /*8930*/  FADD.FTZ R67, R67, -R64 ;  /* 0x8000004043437221 */ /* 0x000fc60000010000 */
[----:B------:R-:W-:Y:S01]  /*8940*/  FFMA.FTZ R129, R132, R61, R133 ;  /* 0x0000003d84817223 */ /* 0x000fe20000010085 */
[----:B------:R-:W-:-:S03]  /*8950*/  FMUL.FTZ R128, R128, R67 ;  /* 0x0000004380807220 */ /* 0x000fc60000410000 */
[----:B------:R-:W-:Y:S01]  /*8960*/  FMUL.FTZ R61, R129, -1.4426950216293334961 ;  /* 0xbfb8aa3b813d7820 */ /* 0x000fe20000410000 */
[----:B------:R-:W-:Y:S01]  /*8970*/  FFMA.FTZ R133, R132, R128, R133 ;  /* 0x0000008084857223 */ /* 0x000fe20000010085 */
[----:B------:R-:W-:Y:S01]  /*8980*/  FMUL.FTZ R68, R60, -1.4426950216293334961 ;  /* 0xbfb8aa3b3c447820 */ /* 0x000fe20000410000 */
[----:B0-----:R-:W-:Y:S01]  /*8990*/  FMUL.FTZ R128, R66, R69 ;  /* 0x0000004542807220 */ /* 0x001fe20000410000 */
[----:B------:R-:W-:Y:S02]  /*89a0*/  FMUL.FTZ R66, R70, -1.4426950216293334961 ;  /* 0xbfb8aa3b46427820 */ /* 0x000fe40000410000 */
[----:B------:R-:W0:Y:S08]  /*89b0*/  MUFU.EX2 R61, R61 ;  /* 0x0000003d003d7308 */ /* 0x000e300000000800 */
[----:B------:R-:W1:Y:S08]  /*89c0*/  MUFU.EX2 R66, R66 ;  /* 0x0000004200427308 */ /* 0x000e700000000800 */
[----:B------:R-:W2:Y:S01]  /*89d0*/  MUFU.EX2 R68, R68 ;  /* 0x0000004400447308 */ /* 0x000ea20000000800 */
[----:B------:R-:W-:-:S07]  /*89e0*/  FMUL.FTZ R69, R146, -1.4426950216293334961 ;  /* 0xbfb8aa3b92457820 */ /* 0x000fce0000410000 */
[----:B------:R-:W3:Y:S01]  /*89f0*/  MUFU.RCP R73, R73 ;  /* 0x0000004900497308 */ /* 0x000ee20000001000 */
[----:B------:R-:W-:Y:S01]  /*8a00*/  FMUL.FTZ R71, R133, -1.4426950216293334961 ;  /* 0xbfb8aa3b85477820 */ /* 0x000fe20000410000 */
[----:B0-----:R-:W-:Y:S01]  /*8a10*/  FADD.FTZ R64, R61, 1 ;  /* 0x3f8000003d407421 */ /* 0x001fe20000010000 */
[----:B-1----:R-:W-:-:S05]  /*8a20*/  FADD.FTZ R67, R66, 1 ;  /* 0x3f80000042437421 */ /* 0x002fca0000010000 */
[----:B------:R-:W0:Y:S01]  /*8a30*/  MUFU.EX2 R69, R69 ;  /* 0x0000004500457308 */ /* 0x000e220000000800 */
[----:B--2---:R-:W-:-:S07]  /*8a40*/  FADD.FTZ R66, R68, 1 ;  /* 0x3f80000044427421 */ /* 0x004fce0000010000 */
[----:B------:R-:W1:Y:S01]  /*8a50*/  MUFU.EX2 R71, R71 ;  /* 0x0000004700477308 */ /* 0x000e620000000800 */
[----:B---3--:R-:W-:-:S07]  /*8a60*/  FMUL.FTZ R126, R72, R73 ;  /* 0x00000049487e7220 */ /* 0x008fce0000410000 */
[----:B------:R-:W2:Y:S08]  /*8a70*/  MUFU.RCP R64, R64 ;  /* 0x0000004000407308 */ /* 0x000eb00000001000 */
[----:B------:R-:W3:Y:S01]  /*8a80*/  MUFU.RCP R73, R66 ;  /* 0x0000004200497308 */ /* 0x000ee20000001000 */
[----:B0-----:R-:W-:Y:S01]  /*8a90*/  FADD.FTZ R68, R69, 1 ;  /* 0x3f80000045447421 */ /* 0x001fe20000010000 */
[----:B------:R-:W-:Y:S01]  /*8aa0*/  F2FP.F16.F32.PACK_AB R61, R131, R130 ;  /* 0x00000082833d723e */ /* 0x000fe200000000ff */
[----:B-1----:R-:W-:-:S05]  /*8ab0*/  FADD.FTZ R69, R71, 1 ;  /* 0x3f80000047457421 */ /* 0x002fca0000010000 */
[----:B------:R-:W0:Y:S01]  /*8ac0*/  MUFU.RCP R67, R67 ;  /* 0x0000004300437308 */ /* 0x000e220000001000 */
[----:B--2---:R-:W-:Y:S01]  /*8ad0*/  FMUL.FTZ R129, R129, R64 ;  /* 0x0000004081817220 */ /* 0x004fe20000410000 */
[C---:B------:R-:W-:Y:S02]  /*8ae0*/  PRMT R64, R61.reuse, 0x7610, R64 ;  /* 0x000076103d407816 */ /* 0x040fe40000000040 */
[----:B------:R-:W-:Y:S02]  /*8af0*/  PRMT R71, R61, 0x7632, R71 ;  /* 0x000076323d477816 */ /* 0x000fe40000000047 */
[----:B------:R-:W-:Y:S02]  /*8b00*/  IADD3.X R61, RZ, R63, RZ, P2, !PT ;  /* 0x0000003fff3d7210 */ /* 0x000fe400017fe4ff */
[----:B------:R-:W1:Y:S01]  /*8b10*/  MUFU.RCP R72, R69 ;  /* 0x0000004500487308 */ /* 0x000e620000001000 */
[----:B---3--:R-:W-:Y:S01]  /*8b20*/  FMUL.FTZ R131, R60, R73 ;  /* 0x000000493c837220 */ /* 0x008fe20000410000 */
[----:B------:R-:W-:Y:S01]  /*8b30*/  LEA R60, P2, R62, UR4, 0x1 ;  /* 0x000000043e3c7c11 */ /* 0x000fe2000f8408ff */
[----:B------:R2:W-:Y:S01]  /*8b40*/  STG.E.U16 desc[UR6][R58.64], R64 ;  /* 0x000000403a007986 */ /* 0x0005e2000c101506 */
[----:B------:R-:W-:-:S02]  /*8b50*/  IADD3.X R66, RZ, R63, RZ, P6, !PT ;  /* 0x0000003fff427210 */ /* 0x000fc400037fe4ff */
[----:B------:R-:W-:Y:S02]  /*8b60*/  LEA.HI.X R61, R62, UR5, R61, 0x1, P2 ;  /* 0x000000053e3d7c11 */ /* 0x000fe400090f0c3d */
[----:B------:R3:W4:Y:S01]  /*8b70*/  MUFU.RCP R75, R68 ;  /* 0x00000044004b7308 */ /* 0x0007220000001000 */
[----:B0-----:R-:W-:Y:S01]  /*8b80*/  FMUL.FTZ R130, R70, R67 ;  /* 0x0000004346827220 */ /* 0x001fe20000410000 */
[----:B------:R-:W-:Y:S02]  /*8b90*/  F2FP.F16.F32.PACK_AB R136, R106, R136 ;  /* 0x000000886a88723e */ /* 0x000fe400000000ff */
[-C--:B------:R-:W-:Y:S02]  /*8ba0*/  IADD3.X R70, RZ, R63.reuse, RZ, P4, !PT ;  /* 0x0000003fff467210 */ /* 0x080fe400027fe4ff */
[----:B--2---:R-:W-:Y:S02]  /*8bb0*/  LEA R64, P2, R143, UR4, 0x1 ;  /* 0x000000048f407c11 */ /* 0x004fe4000f8408ff */
[----:B---3--:R-:W-:-:S02]  /*8bc0*/  IADD3.X R68, RZ, R63, RZ, P0, !PT ;  /* 0x0000003fff447210 */ /* 0x008fc400007fe4ff */
[C---:B------:R-:W-:Y:S02]  /*8bd0*/  LEA R62, P0, R65.reuse, UR4, 0x1 ;  /* 0x00000004413e7c11 */ /* 0x040fe4000f8008ff */
[-C--:B------:R-:W-:Y:S02]  /*8be0*/  IADD3.X R67, RZ, R63.reuse, RZ, P5, !PT ;  /* 0x0000003fff437210 */ /* 0x080fe40002ffe4ff */
[----:B------:R-:W-:Y:S02]  /*8bf0*/  IADD3.X R106, RZ, R63, RZ, P3, !PT ;  /* 0x0000003fff6a7210 */ /* 0x000fe40001ffe4ff */
[----:B------:R-:W-:Y:S02]  /*8c00*/  LEA.HI.X R63, R65, UR5, R68, 0x1, P0 ;  /* 0x00000005413f7c11 */ /* 0x000fe400080f0c44 */
[----:B------:R-:W-:Y:S02]  /*8c10*/  LEA.HI.X R65, R143, UR5, R66, 0x1, P2 ;  /* 0x000000058f417c11 */ /* 0x000fe400090f0c42 */
[----:B------:R-:W-:-:S02]  /*8c20*/  LEA R66, P0, R142, UR4, 0x1 ;  /* 0x000000048e427c11 */ /* 0x000fc4000f8008ff */
[----:B------:R-:W-:Y:S01]  /*8c30*/  LEA R68, P2, R141, UR4, 0x1 ;  /* 0x000000048d447c11 */ /* 0x000fe2000f8408ff */
[----:B-1----:R-:W-:Y:S01]  /*8c40*/  FMUL.FTZ R133, R133, R72 ;  /* 0x0000004885857220 */ /* 0x002fe20000410000 */
[----:B------:R-:W-:Y:S02]  /*8c50*/  LEA.HI.X R67, R142, UR5, R67, 0x1, P0 ;  /* 0x000000058e437c11 */ /* 0x000fe400080f0c43 */
[----:B------:R-:W-:Y:S02]  /*8c60*/  LEA.HI.X R69, R141, UR5, R70, 0x1, P2 ;  /* 0x000000058d457c11 */ /* 0x000fe400090f0c46 */
[----:B------:R-:W-:Y:S02]  /*8c70*/  LEA R70, P0, R138, UR4, 0x1 ;  /* 0x000000048a467c11 */ /* 0x000fe4000f8008ff */
[C---:B------:R-:W-:Y:S01]  /*8c80*/  LEA R72, P2, R76.reuse, UR4, 0x1 ;  /* 0x000000044c487c11 */ /* 0x040fe2000f8408ff */
[----:B------:R0:W-:Y:S03]  /*8c90*/  STG.E.U16 desc[UR6][R58.64+0x2], R71 ;  /* 0x000002473a007986 */ /* 0x0001e6000c101506 */
[----:B------:R-:W-:-:S02]  /*8ca0*/  LEA.HI.X R73, R76, UR5, R139, 0x1, P2 ;  /* 0x000000054c497c11 */ /* 0x000fc400090f0c8b */
[C---:B------:R-:W-:Y:S01]  /*8cb0*/  LEA R76, P2, R77.reuse, UR4, 0x1 ;  /* 0x000000044d4c7c11 */ /* 0x040fe2000f8408ff */
[----:B----4-:R-:W-:Y:S01]  /*8cc0*/  FMUL.FTZ R132, R146, R75 ;  /* 0x0000004b92847220 */ /* 0x010fe20000410000 */
[----:B0-----:R-:W-:Y:S02]  /*8cd0*/  LEA.HI.X R71, R138, UR5, R140, 0x1, P0 ;  /* 0x000000058a477c11 */ /* 0x001fe400080f0c8c */
[C---:B------:R-:W-:Y:S02]  /*8ce0*/  LEA R74, P0, R78.reuse, UR4, 0x1 ;  /* 0x000000044e4a7c11 */ /* 0x040fe4000f8008ff */
[----:B------:R-:W-:Y:S02]  /*8cf0*/  LEA.HI.X R77, R77, UR5, R80, 0x1, P2 ;  /* 0x000000054d4d7c11 */ /* 0x000fe400090f0c50 */
[----:B------:R-:W-:Y:S02]  /*8d00*/  LEA.HI.X R75, R78, UR5, R137, 0x1, P0 ;  /* 0x000000054e4b7c11 */ /* 0x000fe400080f0c89 */
[----:B------:R-:W-:-:S02]  /*8d10*/  LEA R78, P0, R81, UR4, 0x1 ;  /* 0x00000004514e7c11 */ /* 0x000fc4000f8008ff */
[C---:B------:R-:W-:Y:S02]  /*8d20*/  LEA R80, P2, R82.reuse, UR4, 0x1 ;  /* 0x0000000452507c11 */ /* 0x040fe4000f8408ff */
[----:B------:R-:W-:Y:S02]  /*8d30*/  LEA.HI.X R79, R81, UR5, R79, 0x1, P0 ;  /* 0x00000005514f7c11 */ /* 0x000fe400080f0c4f */
[----:B------:R-:W-:Y:S02]  /*8d40*/  LEA.HI.X R81, R82, UR5, R84, 0x1, P2 ;  /* 0x0000000552517c11 */ /* 0x000fe400090f0c54 */
[C---:B------:R-:W-:Y:S02]  /*8d50*/  LEA R82, P0, R85.reuse, UR4, 0x1 ;  /* 0x0000000455527c11 */ /* 0x040fe4000f8008ff */
[----:B------:R-:W-:Y:S02]  /*8d60*/  LEA R84, P2, R86, UR4, 0x1 ;  /* 0x0000000456547c11 */ /* 0x000fe4000f8408ff */
[----:B------:R-:W-:-:S02]  /*8d70*/  LEA.HI.X R83, R85, UR5, R83, 0x1, P0 ;  /* 0x0000000555537c11 */ /* 0x000fc400080f0c53 */
[----:B------:R-:W-:Y:S02]  /*8d80*/  LEA.HI.X R85, R86, UR5, R88, 0x1, P2 ;  /* 0x0000000556557c11 */ /* 0x000fe400090f0c58 */
[----:B------:R-:W-:Y:S02]  /*8d90*/  LEA R86, P0, R87, UR4, 0x1 ;  /* 0x0000000457567c11 */ /* 0x000fe4000f8008ff */
[----:B------:R-:W-:Y:S02]  /*8da0*/  LEA R88, P2, R89, UR4, 0x1 ;  /* 0x0000000459587c11 */ /* 0x000fe4000f8408ff */
[----:B------:R-:W-:Y:S02]  /*8db0*/  LEA.HI.X R87, R87, UR5, R92, 0x1, P0 ;  /* 0x0000000557577c11 */ /* 0x000fe400080f0c5c */
[----:B------:R-:W-:Y:S02]  /*8dc0*/  LEA.HI.X R89, R89, UR5, R90, 0x1, P2 ;  /* 0x0000000559597c11 */ /* 0x000fe400090f0c5a */
[----:B------:R-:W-:-:S02]  /*8dd0*/  LEA R90, P0, R93, UR4, 0x1 ;  /* 0x000000045d5a7c11 */ /* 0x000fc4000f8008ff */
[C---:B------:R-:W-:Y:S02]  /*8de0*/  LEA R92, P2, R94.reuse, UR4, 0x1 ;  /* 0x000000045e5c7c11 */ /* 0x040fe4000f8408ff */
[----:B------:R-:W-:Y:S02]  /*8df0*/  LEA.HI.X R91, R93, UR5, R91, 0x1, P0 ;  /* 0x000000055d5b7c11 */ /* 0x000fe400080f0c5b */
[----:B------:R-:W-:Y:S02]  /*8e00*/  LEA.HI.X R93, R94, UR5, R96, 0x1, P2 ;  /* 0x000000055e5d7c11 */ /* 0x000fe400090f0c60 */
[----:B------:R-:W-:Y:S02]  /*8e10*/  LEA R94, P0, R95, UR4, 0x1 ;  /* 0x000000045f5e7c11 */ /* 0x000fe4000f8008ff */
[----:B------:R-:W-:Y:S02]  /*8e20*/  LEA R96, P2, R97, UR4, 0x1 ;  /* 0x0000000461607c11 */ /* 0x000fe4000f8408ff */
[----:B------:R-:W-:-:S02]  /*8e30*/  LEA.HI.X R95, R95, UR5, R102, 0x1, P0 ;  /* 0x000000055f5f7c11 */ /* 0x000fc400080f0c66 */
[----:B------:R-:W-:Y:S02]  /*8e40*/  LEA.HI.X R97, R97, UR5, R98, 0x1, P2 ;  /* 0x0000000561617c11 */ /* 0x000fe400090f0c62 */
[----:B------:R-:W-:-:S04]  /*8e50*/  LEA R98, P0, R99, UR4, 0x1 ;  /* 0x0000000463627c11 */ /* 0x000fc8000f8008ff */
[----:B------:R-:W-:Y:S02]  /*8e60*/  LEA.HI.X R99, R99, UR5, R100, 0x1, P0 ;  /* 0x0000000563637c11 */ /* 0x000fe400080f0c64 */
[C---:B------:R-:W-:Y:S02]  /*8e70*/  LEA R100, P2, R101.reuse, UR8, 0x1 ;  /* 0x0000000865647c11 */ /* 0x040fe4000f8408ff */
[C---:B------:R-:W-:Y:S02]  /*8e80*/  LEA R102, P0, R104.reuse, UR4, 0x1 ;  /* 0x0000000468667c11 */ /* 0x040fe4000f8008ff */
[----:B------:R-:W-:Y:S01]  /*8e90*/  LEA.HI.X R101, R101, UR9, R103, 0x1, P2 ;  /* 0x0000000965657c11 */ /* 0x000fe200090f0c67 */
[----:B------:R-:W-:Y:S01]  /*8ea0*/  ULDC.64 UR8, c[0x0][0x210] ;  /* 0x0000840000087ab9 */ /* 0x000fe20000000a00 */
[----:B------:R-:W-:Y:S01]  /*8eb0*/  LEA.HI.X R103, R104, UR5, R106, 0x1, P0 ;  /* 0x0000000568677c11 */ /* 0x000fe200080f0c6a */
[----:B------:R-:W-:Y:S02]  /*8ec0*/  ULDC.64 UR4, c[0x0][0x210] ;  /* 0x0000840000047ab9 */ /* 0x000fe40000000a00 */
[----:B------:R-:W-:-:S02]  /*8ed0*/  LEA R104, P0, R107, UR4, 0x1 ;  /* 0x000000046b687c11 */ /* 0x000fc4000f8008ff */
[----:B------:R-:W-:Y:S02]  /*8ee0*/  F2FP.F16.F32.PACK_AB R134, R145, R134 ;  /* 0x000000869186723e */ /* 0x000fe400000000ff */
[C---:B------:R-:W-:Y:S02]  /*8ef0*/  LEA R106, P2, R108.reuse, UR8, 0x1 ;  /* 0x000000086c6a7c11 */ /* 0x040fe4000f8408ff */
[----:B------:R-:W-:Y:S01]  /*8f00*/  LEA.HI.X R105, R107, UR5, R105, 0x1, P0 ;  /* 0x000000056b697c11 */ /* 0x000fe200080f0c69 */
[----:B------:R-:W-:Y:S01]  /*8f10*/  ULDC.64 UR4, c[0x0][0x210] ;  /* 0x0000840000047ab9 */ /* 0x000fe20000000a00 */
[----:B------:R-:W-:Y:S02]  /*8f20*/  LEA.HI.X R107, R108, UR9, R109, 0x1, P2 ;  /* 0x000000096c6b7c11 */ /* 0x000fe400090f0c6d */
[----:B------:R-:W-:Y:S02]  /*8f30*/  PRMT R137, R134, 0x7632, R137 ;  /* 0x0000763286897816 */ /* 0x000fe40000000089 */
[----:B------:R-:W-:-:S02]  /*8f40*/  LEA R108, P0, R0, UR4, 0x1 ;  /* 0x00000004006c7c11 */ /* 0x000fc4000f8008ff */
[----:B------:R-:W-:Y:S01]  /*8f50*/  F2FP.F16.F32.PACK_AB R135, R144, R135 ;  /* 0x000000879087723e */ /* 0x000fe200000000ff */
[----:B------:R-:W-:Y:S01]  /*8f60*/  STG.E.U16 desc[UR6][R58.64+0x4], R134 ;  /* 0x000004863a007986 */ /* 0x000fe2000c101506 */
[----:B------:R-:W-:Y:S02]  /*8f70*/  LEA.HI.X R109, R0, UR5, R163, 0x1, P0 ;  /* 0x00000005006d7c11 */ /* 0x000fe400080f0ca3 */
[----:B------:R-:W-:Y:S01]  /*8f80*/  PRMT R0, R135, 0x7632, R0 ;  /* 0x0000763287007816 */ /* 0x000fe20000000000 */
[----:B------:R0:W-:Y:S01]  /*8f90*/  STG.E.U16 desc[UR6][R58.64+0x6], R137 ;  /* 0x000006893a007986 */ /* 0x0001e2000c101506 */
[----:B------:R-:W-:Y:S02]  /*8fa0*/  F2FP.F16.F32.PACK_AB R165, R165, R164 ;  /* 0x000000a4a5a5723e */ /* 0x000fe400000000ff */
[----:B------:R-:W-:Y:S02]  /*8fb0*/  F2FP.F16.F32.PACK_AB R159, R159, R160 ;  /* 0x000000a09f9f723e */ /* 0x000fe400000000ff */
[----:B------:R-:W-:Y:S01]  /*8fc0*/  F2FP.F16.F32.PACK_AB R157, R157, R158 ;  /* 0x0000009e9d9d723e */ /* 0x000fe200000000ff */
[----:B------:R-:W-:Y:S01]  /*8fd0*/  STG.E.U16 desc[UR6][R60.64], R135 ;  /* 0x000000873c007986 */ /* 0x000fe2000c101506 */
[----:B0-----:R-:W-:-:S03]  /*8fe0*/  PRMT R59, R136, 0x7632, R59 ;  /* 0x00007632883b7816 */ /* 0x001fc6000000003b */
[----:B------:R0:W-:Y:S01]  /*8ff0*/  STG.E.U16 desc[UR6][R60.64+0x2], R0 ;  /* 0x000002003c007986 */ /* 0x0001e2000c101506 */
[----:B------:R-:W-:-:S03]  /*9000*/  PRMT R58, R165, 0x7632, R58 ;  /* 0x00007632a53a7816 */ /* 0x000fc6000000003a */
[----:B------:R-:W-:Y:S01]  /*9010*/  STG.E.U16 desc[UR6][R60.64+0x4], R136 ;  /* 0x000004883c007986 */ /* 0x000fe2000c101506 */
[----:B------:R-:W-:-:S03]  /*9020*/  F2FP.F16.F32.PACK_AB R155, R155, R156 ;  /* 0x0000009c9b9b723e */ /* 0x000fc600000000ff */
[----:B------:R1:W-:Y:S01]  /*9030*/  STG.E.U16 desc[UR6][R60.64+0x6], R59 ;  /* 0x0000063b3c007986 */ /* 0x0003e2000c101506 */
[----:B------:R-:W-:Y:S02]  /*9040*/  F2FP.F16.F32.PACK_AB R153, R153, R154 ;  /* 0x0000009a9999723e */ /* 0x000fe400000000ff */
[----:B------:R-:W-:Y:S02]  /*9050*/  F2FP.F16.F32.PACK_AB R151, R151, R152 ;  /* 0x000000989797723e */ /* 0x000fe400000000ff */
[----:B0-----:R-:W-:Y:S02]  /*9060*/  PRMT R0, R157, 0x7632, R0 ;  /* 0x000076329d007816 */ /* 0x001fe40000000000 */
[----:B------:R-:W-:Y:S02]  /*9070*/  F2FP.F16.F32.PACK_AB R149, R149, R150 ;  /* 0x000000969595723e */ /* 0x000fe400000000ff */
[----:B-1----:R-:W-:Y:S01]  /*9080*/  PRMT R61, R159, 0x7632, R61 ;  /* 0x000076329f3d7816 */ /* 0x002fe2000000003d */
[----:B------:R-:W-:Y:S01]  /*9090*/  STG.E.U16 desc[UR6][R62.64], R165 ;  /* 0x000000a53e007986 */ /* 0x000fe2000c101506 */
[----:B------:R-:W-:-:S02]  /*90a0*/  PRMT R59, R155, 0x7632, R59 ;  /* 0x000076329b3b7816 */ /* 0x000fc4000000003b */
[----:B------:R-:W-:Y:S01]  /*90b0*/  PRMT R60, R151, 0x7632, R60 ;  /* 0x00007632973c7816 */ /* 0x000fe2000000003c */
[----:B------:R0:W-:Y:S01]  /*90c0*/  STG.E.U16 desc[UR6][R62.64+0x2], R58 ;  /* 0x0000023a3e007986 */ /* 0x0001e2000c101506 */
[----:B------:R-:W-:-:S03]  /*90d0*/  F2FP.F16.F32.PACK_AB R147, R147, R148 ;  /* 0x000000949393723e */ /* 0x000fc600000000ff */
[----:B------:R-:W-:Y:S01]  /*90e0*/  STG.E.U16 desc[UR6][R62.64+0x4], R159 ;  /* 0x0000049f3e007986 */ /* 0x000fe2000c101506 */
[----:B------:R-:W-:-:S03]  /*90f0*/  F2FP.F16.F32.PACK_AB R2, R3, R2 ;  /* 0x000000020302723e */ /* 0x000fc600000000ff */
[----:B------:R-:W-:Y:S01]  /*9100*/  STG.E.U16 desc[UR6][R62.64+0x6], R61 ;  /* 0x0000063d3e007986 */ /* 0x000fe2000c101506 */
[----:B------:R-:W-:-:S03]  /*9110*/  F2FP.F16.F32.PACK_AB R4, R5, R4 ;  /* 0x000000040504723e */ /* 0x000fc600000000ff */
[----:B------:R1:W-:Y:S01]  /*9120*/  STG.E.U16 desc[UR6][R64.64+0x2], R0 ;  /* 0x0000020040007986 */ /* 0x0003e2000c101506 */
[----:B0-----:R-:W-:Y:S02]  /*9130*/  PRMT R58, R153, 0x7632, R58 ;  /* 0x00007632993a7816 */ /* 0x001fe4000000003a */
[----:B------:R-:W-:Y:S01]  /*9140*/  F2FP.F16.F32.PACK_AB R6, R7, R6 ;  /* 0x000000060706723e */ /* 0x000fe200000000ff */
[----:B------:R-:W-:Y:S01]  /*9150*/  STG.E.U16 desc[UR6][R64.64], R157 ;  /* 0x0000009d40007986 */ /* 0x000fe2000c101506 */
[----:B------:R-:W-:-:S03]  /*9160*/  PRMT R3, R147, 0x7632, R3 ;  /* 0x0000763293037816 */ /* 0x000fc60000000003 */
[----:B------:R-:W-:Y:S01]  /*9170*/  STG.E.U16 desc[UR6][R64.64+0x4], R155 ;  /* 0x0000049b40007986 */ /* 0x000fe2000c101506 */
[----:B-1----:R-:W-:-:S03]  /*9180*/  PRMT R0, R149, 0x7632, R0 ;  /* 0x0000763295007816 */ /* 0x002fc60000000000 */
[----:B------:R-:W-:Y:S01]  /*9190*/  STG.E.U16 desc[UR6][R64.64+0x6], R59 ;  /* 0x0000063b40007986 */ /* 0x000fe2000c101506 */
[----:B------:R-:W-:Y:S02]  /*91a0*/  PRMT R5, R2, 0x7632, R5 ;  /* 0x0000763202057816 */ /* 0x000fe40000000005 */
[----:B------:R-:W-:Y:S01]  /*91b0*/  PRMT R7, R4, 0x7632, R7 ;  /* 0x0000763204077816 */ /* 0x000fe20000000007 */
[----:B------:R-:W-:Y:S01]  /*91c0*/  STG.E.U16 desc[UR6][R66.64], R153 ;  /* 0x0000009942007986 */ /* 0x000fe2000c101506 */
[----:B------:R-:W-:-:S03]  /*91d0*/  F2FP.F16.F32.PACK_AB R8, R9, R8 ;  /* 0x000000080908723e */ /* 0x000fc600000000ff */
[----:B------:R-:W-:Y:S01]  /*91e0*/  STG.E.U16 desc[UR6][R66.64+0x2], R58 ;  /* 0x0000023a42007986 */ /* 0x000fe2000c101506 */
[----:B------:R-:W-:-:S03]  /*91f0*/  F2FP.F16.F32.PACK_AB R10, R11, R10 ;  /* 0x0000000a0b0a723e */ /* 0x000fc600000000ff */
[----:B------:R-:W-:Y:S01]  /*9200*/  STG.E.U16 desc[UR6][R66.64+0x4], R151 ;  /* 0x0000049742007986 */ /* 0x000fe2000c101506 */
[----:B------:R-:W-:-:S03]  /*9210*/  F2FP.F16.F32.PACK_AB R12, R13, R12 ;  /* 0x0000000c0d0c723e */ /* 0x000fc600000000ff */
[----:B------:R-:W-:Y:S01]  /*9220*/  STG.E.U16 desc[UR6][R66.64+0x6], R60 ;  /* 0x0000063c42007986 */ /* 0x000fe2000c101506 */
[----:B------:R-:W-:-:S03]  /*9230*/  F2FP.F16.F32.PACK_AB R14, R15, R14 ;  /* 0x0000000e0f0e723e */ /* 0x000fc600000000ff */
[----:B------:R0:W-:Y:S04]  /*9240*/  STG.E.U16 desc[UR6][R68.64+0x2], R0 ;  /* 0x0000020044007986 */ /* 0x0001e8000c101506 */
[----:B------:R-:W-:Y:S04]  /*9250*/  STG.E.U16 desc[UR6][R68.64], R149 ;  /* 0x0000009544007986 */ /* 0x000fe8000c101506 */
[----:B------:R-:W-:Y:S01]  /*9260*/  STG.E.U16 desc[UR6][R68.64+0x4], R147 ;  /* 0x0000049344007986 */ /* 0x000fe2000c101506 */
[----:B0-----:R-:W-:-:S03]  /*9270*/  PRMT R0, R6, 0x7632, R0 ;  /* 0x0000763206007816 */ /* 0x001fc60000000000 */
[----:B------:R0:W-:Y:S01]  /*9280*/  STG.E.U16 desc[UR6][R68.64+0x6], R3 ;  /* 0x0000060344007986 */ /* 0x0001e2000c101506 */
[----:B------:R-:W-:-:S03]  /*9290*/  F2FP.F16.F32.PACK_AB R16, R17, R16 ;  /* 0x000000101110723e */ /* 0x000fc600000000ff */
[----:B------:R1:W-:Y:S01]  /*92a0*/  STG.E.U16 desc[UR6][R70.64], R2 ;  /* 0x0000000246007986 */ /* 0x0003e2000c101506 */
[----:B------:R-:W-:-:S03]  /*92b0*/  F2FP.F16.F32.PACK_AB R18, R19, R18 ;  /* 0x000000121312723e */ /* 0x000fc600000000ff */
[----:B------:R-:W-:Y:S01]  /*92c0*/  STG.E.U16 desc[UR6][R70.64+0x2], R5 ;  /* 0x0000020546007986 */ /* 0x000fe2000c101506 */
[----:B------:R-:W-:-:S03]  /*92d0*/  F2FP.F16.F32.PACK_AB R20, R21, R20 ;  /* 0x000000141514723e */ /* 0x000fc600000000ff */
[----:B------:R2:W-:Y:S01]  /*92e0*/  STG.E.U16 desc[UR6][R70.64+0x4], R4 ;  /* 0x0000040446007986 */ /* 0x0005e2000c101506 */
[----:B0-----:R-:W-:-:S03]  /*92f0*/  PRMT R3, R10, 0x7632, R3 ;  /* 0x000076320a037816 */ /* 0x001fc60000000003 */
[----:B------:R-:W-:Y:S01]  /*9300*/  STG.E.U16 desc[UR6][R70.64+0x6], R7 ;  /* 0x0000060746007986 */ /* 0x000fe2000c101506 */
[----:B-1----:R-:W-:-:S03]  /*9310*/  PRMT R2, R8, 0x7632, R2 ;  /* 0x0000763208027816 */ /* 0x002fc60000000002 */
[----:B------:R0:W-:Y:S01]  /*9320*/  STG.E.U16 desc[UR6][R72.64+0x2], R0 ;  /* 0x0000020048007986 */ /* 0x0001e2000c101506 */
[----:B------:R-:W-:Y:S02]  /*9330*/  F2FP.F16.F32.PACK_AB R22, R23, R22 ;  /* 0x000000161716723e */ /* 0x000fe400000000ff */
[----:B--2---:R-:W-:Y:S01]  /*9340*/  PRMT R4, R12, 0x7632, R4 ;  /* 0x000076320c047816 */ /* 0x004fe20000000004 */
[----:B------:R-:W-:Y:S01]  /*9350*/  STG.E.U16 desc[UR6][R72.64], R6 ;  /* 0x0000000648007986 */ /* 0x000fe2000c101506 */
[----:B------:R-:W-:-:S03]  /*9360*/  F2FP.F16.F32.PACK_AB R24, R25, R24 ;  /* 0x000000181918723e */ /* 0x000fc600000000ff */
[----:B------:R-:W-:Y:S01]  /*9370*/  STG.E.U16 desc[UR6][R72.64+0x4], R8 ;  /* 0x0000040848007986 */ /* 0x000fe2000c101506 */
[----:B0-----:R-:W-:-:S03]  /*9380*/  PRMT R0, R14, 0x7632, R0 ;  /* 0x000076320e007816 */ /* 0x001fc60000000000 */
[----:B------:R0:W-:Y:S01]  /*9390*/  STG.E.U16 desc[UR6][R72.64+0x6], R2 ;  /* 0x0000060248007986 */ /* 0x0001e2000c101506 */
[----:B------:R-:W-:-:S03]  /*93a0*/  F2FP.F16.F32.PACK_AB R26, R27, R26 ;  /* 0x0000001a1b1a723e */ /* 0x000fc600000000ff */
[----:B------:R-:W-:Y:S01]  /*93b0*/  STG.E.U16 desc[UR6][R74.64], R10 ;  /* 0x0000000a4a007986 */ /* 0x000fe2000c101506 */
[----:B------:R-:W-:-:S03]  /*93c0*/  F2FP.F16.F32.PACK_AB R28, R29, R28 ;  /* 0x0000001c1d1c723e */ /* 0x000fc600000000ff */
[----:B------:R1:W-:Y:S04]  /*93d0*/  STG.E.U16 desc[UR6][R74.64+0x2], R3 ;  /* 0x000002034a007986 */ /* 0x0003e8000c101506 */
[----:B------:R-:W-:Y:S01]  /*93e0*/  STG.E.U16 desc[UR6][R74.64+0x4], R12 ;  /* 0x0000040c4a007986 */ /* 0x000fe2000c101506 */
[----:B0-----:R-:W-:-:S03]  /*93f0*/  PRMT R2, R16, 0x7632, R2 ;  /* 0x0000763210027816 */ /* 0x001fc60000000002 */
[----:B------:R0:W-:Y:S01]  /*9400*/  STG.E.U16 desc[UR6][R74.64+0x6], R4 ;  /* 0x000006044a007986 */ /* 0x0001e2000c101506 */
[----:B------:R-:W-:-:S03]  /*9410*/  F2FP.F16.F32.PACK_AB R30, R31, R30 ;  /* 0x0000001e1f1e723e */ /* 0x000fc600000000ff */
[----:B------:R2:W-:Y:S01]  /*9420*/  STG.E.U16 desc[UR6][R76.64+0x2], R0 ;  /* 0x000002004c007986 */ /* 0x0005e2000c101506 */
[----:B-1----:R-:W-:Y:S01]  /*9430*/  PRMT R3, R18, 0x7632, R3 ;  /* 0x0000763212037816 */ /* 0x002fe20000000003 */
[----:B------:R-:W1:Y:S02]  /*9440*/  MUFU.RCP R162, R162 ;  /* 0x000000a200a27308 */ /* 0x000e640000001000 */
[----:B------:R-:W-:Y:S01]  /*9450*/  STG.E.U16 desc[UR6][R76.64], R14 ;  /* 0x0000000e4c007986 */ /* 0x000fe2000c101506 */
[----:B0-----:R-:W-:-:S03]  /*9460*/  PRMT R4, R20, 0x7632, R4 ;  /* 0x0000763214047816 */ /* 0x001fc60000000004 */
[----:B------:R-:W-:Y:S01]  /*9470*/  STG.E.U16 desc[UR6][R76.64+0x4], R16 ;  /* 0x000004104c007986 */ /* 0x000fe2000c101506 */
[----:B--2---:R-:W-:-:S03]  /*9480*/  PRMT R0, R22, 0x7632, R0 ;  /* 0x0000763216007816 */ /* 0x004fc60000000000 */
[----:B------:R0:W-:Y:S01]  /*9490*/  STG.E.U16 desc[UR6][R76.64+0x6], R2 ;  /* 0x000006024c007986 */ /* 0x0001e2000c101506 */
[----:B------:R-:W-:-:S03]  /*94a0*/  F2FP.F16.F32.PACK_AB R32, R33, R32 ;  /* 0x000000202120723e */ /* 0x000fc600000000ff */
[----:B------:R-:W-:Y:S01]  /*94b0*/  STG.E.U16 desc[UR6][R78.64], R18 ;  /* 0x000000124e007986 */ /* 0x000fe2000c101506 */
[----:B------:R-:W-:-:S03]  /*94c0*/  F2FP.F16.F32.PACK_AB R34, R35, R34 ;  /* 0x000000222322723e */ /* 0x000fc600000000ff */
[----:B------:R2:W-:Y:S01]  /*94d0*/  STG.E.U16 desc[UR6][R78.64+0x2], R3 ;  /* 0x000002034e007986 */ /* 0x0005e2000c101506 */
[----:B------:R-:W-:-:S03]  /*94e0*/  F2FP.F16.F32.PACK_AB R36, R37, R36 ;  /* 0x000000242524723e */ /* 0x000fc600000000ff */
[----:B------:R-:W-:Y:S01]  /*94f0*/  STG.E.U16 desc[UR6][R78.64+0x4], R20 ;  /* 0x000004144e007986 */ /* 0x000fe2000c101506 */
[----:B0-----:R-:W-:-:S03]  /*9500*/  PRMT R2, R24, 0x7632, R2 ;  /* 0x0000763218027816 */ /* 0x001fc60000000002 */
[----:B------:R0:W-:Y:S01]  /*9510*/  STG.E.U16 desc[UR6][R78.64+0x6], R4 ;  /* 0x000006044e007986 */ /* 0x0001e2000c101506 */
[----:B------:R-:W-:-:S03]  /*9520*/  F2FP.F16.F32.PACK_AB R38, R39, R38 ;  /* 0x000000262726723e */ /* 0x000fc600000000ff */
[----:B------:R3:W-:Y:S01]  /*9530*/  STG.E.U16 desc[UR6][R80.64+0x2], R0 ;  /* 0x0000020050007986 */ /* 0x0007e2000c101506 */
[----:B--2---:R-:W-:-:S03]  /*9540*/  PRMT R3, R26, 0x7632, R3 ;  /* 0x000076321a037816 */ /* 0x004fc60000000003 */
[----:B------:R-:W-:Y:S01]  /*9550*/  STG.E.U16 desc[UR6][R80.64], R22 ;  /* 0x0000001650007986 */ /* 0x000fe2000c101506 */
[----:B0-----:R-:W-:-:S03]  /*9560*/  PRMT R4, R28, 0x7632, R4 ;  /* 0x000076321c047816 */ /* 0x001fc60000000004 */
[----:B------:R-:W-:Y:S01]  /*9570*/  STG.E.U16 desc[UR6][R80.64+0x4], R24 ;  /* 0x0000041850007986 */ /* 0x000fe2000c101506 */
[----:B---3--:R-:W-:-:S03]  /*9580*/  PRMT R0, R30, 0x7632, R0 ;  /* 0x000076321e007816 */ /* 0x008fc60000000000 */
        /* <DEDUP_REMOVED lines=17> */
[----:B------:R-:W-:-:S03]  /*96a0*/  PRMT R45, R42, 0x7632, R45 ;  /* 0x000076322a2d7816 */ /* 0x000fc6000000002d */
[----:B------:R-:W-:Y:S01]  /*96b0*/  STG.E.U16 desc[UR6][R86.64], R34 ;  /* 0x0000002256007986 */ /* 0x000fe2000c101506 */
[----:B------:R-:W-:-:S03]  /*96c0*/  F2FP.F16.F32.PACK_AB R48, R49, R48 ;  /* 0x000000303130723e */ /* 0x000fc600000000ff */
[----:B------:R2:W-:Y:S01]  /*96d0*/  STG.E.U16 desc[UR6][R86.64+0x2], R3 ;  /* 0x0000020356007986 */ /* 0x0005e2000c101506 */
[----:B------:R-:W-:-:S03]  /*96e0*/  F2FP.F16.F32.PACK_AB R50, R51, R50 ;  /* 0x000000323332723e */ /* 0x000fc600000000ff */
[----:B------:R-:W-:Y:S01]  /*96f0*/  STG.E.U16 desc[UR6][R86.64+0x4], R36 ;  /* 0x0000042456007986 */ /* 0x000fe2000c101506 */
[----:B0-----:R-:W-:-:S03]  /*9700*/  PRMT R2, R40, 0x7632, R2 ;  /* 0x0000763228027816 */ /* 0x001fc60000000002 */
[----:B------:R-:W-:Y:S01]  /*9710*/  STG.E.U16 desc[UR6][R86.64+0x6], R4 ;  /* 0x0000060456007986 */ /* 0x000fe2000c101506 */
[----:B------:R-:W-:-:S03]  /*9720*/  F2FP.F16.F32.PACK_AB R52, R53, R52 ;  /* 0x000000343534723e */ /* 0x000fc600000000ff */
[----:B------:R0:W-:Y:S01]  /*9730*/  STG.E.U16 desc[UR6][R88.64+0x2], R0 ;  /* 0x0000020058007986 */ /* 0x0001e2000c101506 */
[----:B--2---:R-:W-:Y:S01]  /*9740*/  PRMT R3, R44, 0x7632, R3 ;  /* 0x000076322c037816 */ /* 0x004fe20000000003 */
[----:B-1----:R-:W-:Y:S01]  /*9750*/  FMUL.FTZ R113, R113, R162 ;  /* 0x000000a271717220 */ /* 0x002fe20000410000 */
[----:B------:R-:W-:Y:S01]  /*9760*/  F2FP.F16.F32.PACK_AB R56, R57, R56 ;  /* 0x000000383938723e */ /* 0x000fe200000000ff */
[----:B------:R-:W-:Y:S01]  /*9770*/  STG.E.U16 desc[UR6][R88.64], R38 ;  /* 0x0000002658007986 */ /* 0x000fe2000c101506 */
[----:B------:R-:W-:-:S03]  /*9780*/  PRMT R47, R50, 0x7632, R47 ;  /* 0x00007632322f7816 */ /* 0x000fc6000000002f */
[----:B------:R-:W-:Y:S01]  /*9790*/  STG.E.U16 desc[UR6][R88.64+0x4], R40 ;  /* 0x0000042858007986 */ /* 0x000fe2000c101506 */
[----:B0-----:R-:W-:-:S03]  /*97a0*/  PRMT R0, R46, 0x7632, R0 ;  /* 0x000076322e007816 */ /* 0x001fc60000000000 */
[----:B------:R0:W-:Y:S01]  /*97b0*/  STG.E.U16 desc[UR6][R88.64+0x6], R2 ;  /* 0x0000060258007986 */ /* 0x0001e2000c101506 */
[----:B------:R-:W-:-:S03]  /*97c0*/  F2FP.F16.F32.PACK_AB R54, R55, R54 ;  /* 0x000000363736723e */ /* 0x000fc600000000ff */
[----:B------:R-:W-:Y:S01]  /*97d0*/  STG.E.U16 desc[UR6][R90.64], R42 ;  /* 0x0000002a5a007986 */ /* 0x000fe2000c101506 */
[----:B------:R-:W-:-:S03]  /*97e0*/  F2FP.F16.F32.PACK_AB R110, R111, R110 ;  /* 0x0000006e6f6e723e */ /* 0x000fc600000000ff */
[----:B------:R-:W-:Y:S01]  /*97f0*/  STG.E.U16 desc[UR6][R90.64+0x2], R45 ;  /* 0x0000022d5a007986 */ /* 0x000fe2000c101506 */
[----:B------:R-:W-:-:S03]  /*9800*/  F2FP.F16.F32.PACK_AB R112, R113, R112 ;  /* 0x000000707170723e */ /* 0x000fc600000000ff */
[----:B------:R-:W-:Y:S01]  /*9810*/  STG.E.U16 desc[UR6][R90.64+0x4], R44 ;  /* 0x0000042c5a007986 */ /* 0x000fe2000c101506 */
[----:B0-----:R-:W-:-:S03]  /*9820*/  PRMT R2, R48, 0x7632, R2 ;  /* 0x0000763230027816 */ /* 0x001fc60000000002 */
[----:B------:R0:W-:Y:S01]  /*9830*/  STG.E.U16 desc[UR6][R90.64+0x6], R3 ;  /* 0x000006035a007986 */ /* 0x0001e2000c101506 */
[----:B------:R-:W-:-:S03]  /*9840*/  F2FP.F16.F32.PACK_AB R116, R117, R116 ;  /* 0x000000747574723e */ /* 0x000fc600000000ff */
[----:B------:R1:W-:Y:S01]  /*9850*/  STG.E.U16 desc[UR6][R92.64+0x2], R0 ;  /* 0x000002005c007986 */ /* 0x0003e2000c101506 */
[----:B------:R-:W-:-:S03]  /*9860*/  PRMT R49, R110, 0x7632, R49 ;  /* 0x000076326e317816 */ /* 0x000fc60000000031 */
[----:B------:R-:W-:Y:S01]  /*9870*/  STG.E.U16 desc[UR6][R92.64], R46 ;  /* 0x0000002e5c007986 */ /* 0x000fe2000c101506 */
[----:B0-----:R-:W-:-:S03]  /*9880*/  PRMT R3, R52, 0x7632, R3 ;  /* 0x0000763234037816 */ /* 0x001fc60000000003 */
[----:B------:R0:W-:Y:S01]  /*9890*/  STG.E.U16 desc[UR6][R92.64+0x4], R48 ;  /* 0x000004305c007986 */ /* 0x0001e2000c101506 */
[----:B-1----:R-:W-:-:S03]  /*98a0*/  PRMT R0, R56, 0x7632, R0 ;  /* 0x0000763238007816 */ /* 0x002fc60000000000 */
[----:B------:R1:W-:Y:S01]  /*98b0*/  STG.E.U16 desc[UR6][R92.64+0x6], R2 ;  /* 0x000006025c007986 */ /* 0x0003e2000c101506 */
[----:B------:R-:W-:-:S03]  /*98c0*/  F2FP.F16.F32.PACK_AB R114, R115, R114 ;  /* 0x000000727372723e */ /* 0x000fc600000000ff */
[----:B------:R2:W-:Y:S01]  /*98d0*/  STG.E.U16 desc[UR6][R94.64], R50 ;  /* 0x000000325e007986 */ /* 0x0005e2000c101506 */
[----:B------:R-:W-:-:S03]  /*98e0*/  F2FP.F16.F32.PACK_AB R118, R119, R118 ;  /* 0x000000767776723e */ /* 0x000fc600000000ff */
[----:B------:R-:W-:Y:S01]  /*98f0*/  STG.E.U16 desc[UR6][R94.64+0x2], R47 ;  /* 0x0000022f5e007986 */ /* 0x000fe2000c101506 */
[----:B0-----:R-:W-:-:S03]  /*9900*/  PRMT R48, R54, 0x7632, R48 ;  /* 0x0000763236307816 */ /* 0x001fc60000000030 */
[----:B------:R-:W-:Y:S01]  /*9910*/  STG.E.U16 desc[UR6][R94.64+0x4], R52 ;  /* 0x000004345e007986 */ /* 0x000fe2000c101506 */
[----:B-1----:R-:W-:-:S03]  /*9920*/  PRMT R2, R112, 0x7632, R2 ;  /* 0x0000763270027816 */ /* 0x002fc60000000002 */
[----:B------:R-:W-:Y:S01]  /*9930*/  STG.E.U16 desc[UR6][R94.64+0x6], R3 ;  /* 0x000006035e007986 */ /* 0x000fe2000c101506 */
[----:B------:R-:W-:-:S03]  /*9940*/  F2FP.F16.F32.PACK_AB R120, R121, R120 ;  /* 0x000000787978723e */ /* 0x000fc600000000ff */
[----:B------:R0:W-:Y:S01]  /*9950*/  STG.E.U16 desc[UR6][R96.64+0x6], R0 ;  /* 0x0000060060007986 */ /* 0x0001e2000c101506 */
[----:B------:R-:W-:Y:S02]  /*9960*/  F2FP.F16.F32.PACK_AB R124, R125, R124 ;  /* 0x0000007c7d7c723e */ /* 0x000fe400000000ff */
[----:B------:R-:W-:Y:S01]  /*9970*/  PRMT R51, R114, 0x7632, R51 ;  /* 0x0000763272337816 */ /* 0x000fe20000000033 */
[----:B------:R-:W-:Y:S01]  /*9980*/  STG.E.U16 desc[UR6][R96.64], R54 ;  /* 0x0000003660007986 */ /* 0x000fe2000c101506 */
[----:B--2---:R-:W-:-:S03]  /*9990*/  PRMT R50, R118, 0x7632, R50 ;  /* 0x0000763276327816 */ /* 0x004fc60000000032 */
[----:B------:R-:W-:Y:S01]  /*99a0*/  STG.E.U16 desc[UR6][R96.64+0x2], R48 ;  /* 0x0000023060007986 */ /* 0x000fe2000c101506 */
[----:B0-----:R-:W-:-:S03]  /*99b0*/  PRMT R0, R116, 0x7632, R0 ;  /* 0x0000763274007816 */ /* 0x001fc60000000000 */
[----:B------:R-:W-:Y:S01]  /*99c0*/  STG.E.U16 desc[UR6][R96.64+0x4], R56 ;  /* 0x0000043860007986 */ /* 0x000fe2000c101506 */
[----:B------:R-:W-:-:S03]  /*99d0*/  F2FP.F16.F32.PACK_AB R122, R123, R122 ;  /* 0x0000007a7b7a723e */ /* 0x000fc600000000ff */
[----:B------:R-:W-:Y:S01]  /*99e0*/  STG.E.U16 desc[UR6][R98.64], R110 ;  /* 0x0000006e62007986 */ /* 0x000fe2000c101506 */
[----:B------:R-:W-:-:S03]  /*99f0*/  F2FP.F16.F32.PACK_AB R126, R127, R126 ;  /* 0x0000007e7f7e723e */ /* 0x000fc600000000ff */
[----:B------:R-:W-:Y:S01]  /*9a00*/  STG.E.U16 desc[UR6][R98.64+0x2], R49 ;  /* 0x0000023162007986 */ /* 0x000fe2000c101506 */
[----:B------:R-:W-:-:S03]  /*9a10*/  F2FP.F16.F32.PACK_AB R128, R129, R128 ;  /* 0x000000808180723e */ /* 0x000fc600000000ff */
[----:B------:R-:W-:Y:S04]  /*9a20*/  STG.E.U16 desc[UR6][R98.64+0x4], R112 ;  /* 0x0000047062007986 */ /* 0x000fe8000c101506 */
[----:B------:R0:W-:Y:S01]  /*9a30*/  STG.E.U16 desc[UR6][R98.64+0x6], R2 ;  /* 0x0000060262007986 */ /* 0x0001e2000c101506 */
[----:B------:R-:W-:-:S03]  /*9a40*/  F2FP.F16.F32.PACK_AB R130, R131, R130 ;  /* 0x000000828382723e */ /* 0x000fc600000000ff */
[----:B------:R1:W-:Y:S01]  /*9a50*/  STG.E.U16 desc[UR6][R102.64+0x6], R0 ;  /* 0x0000060066007986 */ /* 0x0003e2000c101506 */
[----:B------:R-:W-:Y:S02]  /*9a60*/  F2FP.F16.F32.PACK_AB R132, R133, R132 ;  /* 0x000000848584723e */ /* 0x000fe400000000ff */
[----:B------:R-:W-:Y:S01]  /*9a70*/  PRMT R52, R122, 0x7632, R52 ;  /* 0x000076327a347816 */ /* 0x000fe20000000034 */
[----:B------:R-:W-:Y:S01]  /*9a80*/  STG.E.U16 desc[UR6][R102.64], R114 ;  /* 0x0000007266007986 */ /* 0x000fe2000c101506 */
[----:B0-----:R-:W-:-:S03]  /*9a90*/  PRMT R2, R120, 0x7632, R2 ;  /* 0x0000763278027816 */ /* 0x001fc60000000002 */
[----:B------:R-:W-:Y:S01]  /*9aa0*/  STG.E.U16 desc[UR6][R102.64+0x2], R51 ;  /* 0x0000023366007986 */ /* 0x000fe2000c101506 */
[----:B-1----:R-:W-:-:S03]  /*9ab0*/  PRMT R0, R124, 0x7632, R0 ;  /* 0x000076327c007816 */ /* 0x002fc60000000000 */
        /* <DEDUP_REMOVED lines=25> */
.L_x_3758:
[----:B------:R-:W-:Y:S06]  /*9c50*/  BAR.SYNC.DEFER_BLOCKING 0x0 ;  /* 0x0000000000007b1d */ /* 0x000fec0000010000 */
[----:B------:R-:W-:Y:S05]  /*9c60*/  EXIT ;  /* 0x000000000000794d */ /* 0x000fea0003800000 */
.L_x_3759:
        /* <DEDUP_REMOVED lines=9> */
.L_x_3821:


//--------------------- .nv.shared._ZN13group_norm_v218gn_bwd_cuda_kernelI13__nv_bfloat16Li320ELi3ELi32ELi40ELi256ELb0ELb1ELi4ELi320ELi320ELi4ELb1ELi5ELb0ELb0ELNS_15WgradSyncMethodE2ENS_16CompileConditionILi900EEEEEvPT_S6_S6_PKS5_S8_S8_S8_PKfflPfPj --------------------------
	.section	.nv.shared._ZN13group_norm_v218gn_bwd_cuda_kernelI13__nv_bfloat16Li320ELi3ELi32ELi40ELi256ELb0ELb1ELi4ELi320ELi320ELi4ELb1ELi5ELb0ELb0ELNS_15WgradSyncMethodE2ENS_16CompileConditionILi900EEEEEvPT_S6_S6_PKS5_S8_S8_S8_PKfflPfPj,"aw",@nobits
	.sectionflags	@""
	.align	8
.nv.shared._ZN13group_norm_v218gn_bwd_cuda_kernelI13__nv_bfloat16Li320ELi3ELi32ELi40ELi256ELb0ELb1ELi4ELi320ELi320ELi4ELb1ELi5ELb0ELb0ELNS_15WgradSyncMethodE2ENS_16CompileConditionILi900EEEEEvPT_S6_S6_PKS5_S8_S8_S8_PKfflPfPj:
	.zero		14528


//--------------------- .nv.shared.reserved.0     --------------------------
	.section	.nv.shared.reserved.0,"aw",@nobits
	.weak		__nv_reservedSMEM_offset_0_alias
	.size		__nv_reservedSMEM_offset_0_alias, 0, 0
	.other		__nv_reservedSMEM_offset_0_alias,@"STO_CUDA_RESERVED_SHARED STV_DEFAULT"
__nv_reservedSMEM_offset_0_alias:
	.zero		0


//--------------------- .nv.shared._ZN13group_norm_v218gn_bwd_cuda_kernelI13__nv_bfloat16Li320ELi1ELi32ELi40ELi256ELb0ELb1ELi8ELi320ELi320ELi4ELb1ELi4ELb0ELb0ELNS_15WgradSyncMethodE3ENS_16CompileConditionILi900EEEEEvPT_S6_S6_PKS5_S8_S8_S8_PKfflPfPj --------------------------
	.section	.nv.shared._ZN13group_norm_v218gn_bwd_cuda_kernelI13__nv_bfloat16Li320ELi1ELi32ELi40ELi256ELb0ELb1ELi8ELi320ELi320ELi4ELb1ELi4ELb0ELb0ELNS_15WgradSyncMethodE3ENS_16CompileConditionILi900EEEEEvPT_S6_S6_PKS5_S8_S8_S8_PKfflPfPj,"aw",@nobits
	.sectionflags	@""
	.align	8
.nv.shared._ZN13group_norm_v218gn_bwd_cuda_kernelI13__nv_bfloat16Li320ELi1ELi32ELi40ELi256ELb0ELb1ELi8ELi320ELi320ELi4ELb1ELi4ELb0ELb0ELNS_15WgradSyncMethodE3ENS_16CompileConditionILi900EEEEEvPT_S6_S6_PKS5_S8_S8_S8_PKfflPfPj:
	.zero		14528


//--------------------- .nv.shared._ZN13group_norm_v218gn_bwd_cuda_kernelI13__nv_bfloat16Li320ELi3ELi32ELi40ELi256ELb0ELb1ELi8ELi320ELi320ELi4ELb1ELi8ELb0ELb0ELNS_15WgradSyncMethodE3ENS_16CompileConditionILi900EEEEEvPT_S6_S6_PKS5_S8_S8_S8_PKfflPfPj --------------------------
	.section	.nv.shared._ZN13group_norm_v218gn_bwd_cuda_kernelI13__nv_bfloat16Li320ELi3ELi32ELi40ELi256ELb0ELb1ELi8ELi320ELi320ELi4ELb1ELi8ELb0ELb0ELNS_15WgradSyncMethodE3ENS_16CompileConditionILi900EEEEEvPT_S6_S6_PKS5_S8_S8_S8_PKfflPfPj,"aw",@nobits
	.sectionflags	@""
	.align	8
.nv.shared._ZN13group_norm_v218gn_bwd_cuda_kernelI13__nv_bfloat16Li320ELi3ELi32ELi40ELi256ELb0ELb1ELi8ELi320ELi320ELi4ELb1ELi8ELb0ELb0ELNS_15WgradSyncMethodE3ENS_16CompileConditionILi900EEEEEvPT_S6_S6_PKS5_S8_S8_S8_PKfflPfPj:
	.zero		14528


//--------------------- .nv.shared._ZN13group_norm_v218gn_bwd_cuda_kernelI13__nv_bfloat16Li320ELi1ELi32ELi40ELi256ELb0ELb1ELi16ELi320ELi320ELi4ELb1ELi8ELb0ELb0ELNS_15WgradSyncMethodE3ENS_16CompileConditionILi900EEEEEvPT_S6_S6_PKS5_S8_S8_S8_PKfflPfPj --------------------------
	.section	.nv.shared._ZN13group_norm_v218gn_bwd_cuda_kernelI13__nv_bfloat16Li320ELi1ELi32ELi40ELi256ELb0ELb1ELi16ELi320ELi320ELi4ELb1ELi8ELb0ELb0ELNS_15WgradSyncMethodE3ENS_16CompileConditionILi900EEEEEvPT_S6_S6_PKS5_S8_S8_S8_PKfflPfPj,"aw",@nobits
	.sectionflags	@""
	.align	8
.nv.shared._ZN13group_norm_v218gn_bwd_cuda_kernelI13__nv_bfloat16Li320ELi1ELi32ELi40ELi256ELb0ELb1ELi16ELi320ELi320ELi4ELb1ELi8ELb0ELb0ELNS_15WgradSyncMethodE3ENS_16CompileConditionILi900EEEEEvPT_S6_S6_PKS5_S8_S8_S8_PKfflPfPj:
	.zero		14528


//--------------------- .nv.shared._ZN13group_norm_v218gn_bwd_cuda_kernelI13__nv_bfloat16Li320ELi3ELi32ELi40ELi256ELb0ELb1ELi16ELi320ELi320ELi4ELb1ELi20ELb0ELb0ELNS_15WgradSyncMethodE3ENS_16CompileConditionILi900EEEEEvPT_S6_S6_PKS5_S8_S8_S8_PKfflPfPj --------------------------
	.section	.nv.shared._ZN13group_norm_v218gn_bwd_cuda_kernelI13__nv_bfloat16Li320ELi3ELi32ELi40ELi256ELb0ELb1ELi16ELi320ELi320ELi4ELb1ELi20ELb0ELb0ELNS_15WgradSyncMethodE3ENS_16CompileConditionILi900EEEEEvPT_S6_S6_PKS5_S8_S8_S8_PKfflPfPj,"aw",@nobits
	.sectionflags	@""
	.align	8
.nv.shared._ZN13group_norm_v218gn_bwd_cuda_kernelI13__nv_bfloat16Li320ELi3ELi32ELi40ELi256ELb0ELb1ELi16ELi320ELi320ELi4ELb1ELi20ELb0ELb0ELNS_15WgradSyncMethodE3ENS_16CompileConditionILi900EEEEEvPT_S6_S6_PKS5_S8_S8_S8_PKfflPfPj:
	.zero		14528


//--------------------- .nv.shared._ZN13group_norm_v218gn_bwd_cuda_kernelI13__nv_bfloat16Li320ELi1ELi32ELi40ELi256ELb0ELb1ELi32ELi320ELi320ELi4ELb1ELi16ELb0ELb0ELNS_15WgradSyncMethodE3ENS_16CompileConditionILi900EEEEEvPT_S6_S6_PKS5_S8_S8_S8_PKfflPfPj --------------------------
	.section	.nv.shared._ZN13group_norm_v218gn_bwd_cuda_kernelI13__nv_bfloat16Li320ELi1ELi32ELi40ELi256ELb0ELb1ELi32ELi320ELi320ELi4ELb1ELi16ELb0ELb0ELNS_15WgradSyncMethodE3ENS_16CompileConditionILi900EEEEEvPT_S6_S6_PKS5_S8_S8_S8_PKfflPfPj,"aw",@nobits
	.sectionflags	@""
	.align	8
.nv.shared._ZN13group_norm_v218gn_bwd_cuda_kernelI13__nv_bfloat16Li320ELi1ELi32ELi40ELi256ELb0ELb1ELi32ELi320ELi320ELi4ELb1ELi16ELb0ELb0ELNS_15WgradSyncMethodE3ENS_16CompileConditionILi900EEEEEvPT_S6_S6_PKS5_S8_S8_S8_PKfflPfPj:
	.zero		14528


//--------------------- .nv.shared._ZN13group_norm_v218gn_bwd_cuda_kernelI13__nv_bfloat16Li320ELi1ELi32ELi40ELi256ELb0ELb1ELi64ELi320ELi320ELi4ELb1ELi36ELb0ELb0ELNS_15WgradSyncMethodE3ENS_16CompileConditionILi900EEEEEvPT_S6_S6_PKS5_S8_S8_S8_PKfflPfPj --------------------------
	.section	.nv.shared._ZN13group_norm_v218gn_bwd_cuda_kernelI13__nv_bfloat16Li320ELi1ELi32ELi40ELi256ELb0ELb1ELi64ELi320ELi320ELi4ELb1ELi36ELb0ELb0ELNS_15WgradSyncMethodE3ENS_16CompileConditionILi900EEEEEvPT_S6_S6_PKS5_S8_S8_S8_PKfflPfPj,"aw",@nobits
	.sectionflags	@""
	.align	8
.nv.shared._ZN13group_norm_v218gn_bwd_cuda_kernelI13__nv_bfloat16Li320ELi1ELi32ELi40ELi256ELb0ELb1ELi64ELi320ELi320ELi4ELb1ELi36ELb0ELb0ELNS_15WgradSyncMethodE3ENS_16CompileConditionILi900EEEEEvPT_S6_S6_PKS5_S8_S8_S8_PKfflPfPj:
	.zero		14528


//--------------------- .nv.shared._ZN13group_norm_v218gn_bwd_cuda_kernelI13__nv_bfloat16Li320ELi3ELi32ELi40ELi256ELb0ELb1ELi32ELi320ELi320ELi4ELb1ELi40ELb0ELb0ELNS_15WgradSyncMethodE3ENS_16CompileConditionILi900EEEEEvPT_S6_S6_PKS5_S8_S8_S8_PKfflPfPj --------------------------
	.section	.nv.shared._ZN13group_norm_v218gn_bwd_cuda_kernelI13__nv_bfloat16Li320ELi3ELi32ELi40ELi256ELb0ELb1ELi32ELi320ELi320ELi4ELb1ELi40ELb0ELb0ELNS_15WgradSyncMethodE3ENS_16CompileConditionILi900EEEEEvPT_S6_S6_PKS5_S8_S8_S8_PKfflPfPj,"aw",@nobits
	.sectionflags	@""
	.align	8
.nv.shared._ZN13group_norm_v218gn_bwd_cuda_kernelI13__nv_bfloat16Li320ELi3ELi32ELi40ELi256ELb0ELb1ELi32ELi320ELi320ELi4ELb1ELi40ELb0ELb0ELNS_15WgradSyncMethodE3ENS_16CompileConditionILi900EEEEEvPT_S6_S6_PKS5_S8_S8_S8_PKfflPfPj:
	.zero		14528


//--------------------- .nv.shared._ZN13group_norm_v218gn_bwd_cuda_kernelI13__nv_bfloat16Li320ELi2ELi32ELi40ELi256ELb0ELb1ELi32ELi320ELi320ELi4ELb1ELi36ELb0ELb0ELNS_15WgradSyncMethodE3ENS_16CompileConditionILi900EEEEEvPT_S6_S6_PKS5_S8_S8_S8_PKfflPfPj --------------------------
	.section	.nv.shared._ZN13group_norm_v218gn_bwd_cuda_kernelI13__nv_bfloat16Li320ELi2ELi32ELi40ELi256ELb0ELb1ELi32ELi320ELi320ELi4ELb1ELi36ELb0ELb0ELNS_15WgradSyncMethodE3ENS_16CompileConditionILi900EEEEEvPT_S6_S6_PKS5_S8_S8_S8_PKfflPfPj,"aw",@nobits
	.sectionflags	@""
	.align	8
.nv.shared._ZN13group_norm_v218gn_bwd_cuda_kernelI13__nv_bfloat16Li320ELi2ELi32ELi40ELi256ELb0ELb1ELi32ELi320ELi320ELi4ELb1ELi36ELb0ELb0ELNS_15WgradSyncMethodE3ENS_16CompileConditionILi900EEEEEvPT_S6_S6_PKS5_S8_S8_S8_PKfflPfPj:
	.zero		14528


//--------------------- .nv.shared._ZN13group_norm_v218gn_bwd_cuda_kernelI13__nv_bfloat16Li320ELi3ELi16ELi80ELi256ELb1ELb1ELi4ELi320ELi320ELi4ELb1ELi5ELb0ELb0ELNS_15WgradSyncMethodE2ENS_16CompileConditionILi900EEEEEvPT_S6_S6_PKS5_S8_S8_S8_PKfflPfPj --------------------------
	.section	.nv.shared._ZN13group_norm_v218gn_bwd_cuda_kernelI13__nv_bfloat16Li320ELi3ELi16ELi80ELi256ELb1ELb1ELi4ELi320ELi320ELi4ELb1ELi5ELb0ELb0ELNS_15WgradSyncMethodE2ENS_16CompileConditionILi900EEEEEvPT_S6_S6_PKS5_S8_S8_S8_PKfflPfPj,"aw",@nobits
	.sectionflags	@""
	.align	8
.nv.shared._ZN13group_norm_v218gn_bwd_cuda_kernelI13__nv_bfloat16Li320ELi3ELi16ELi80ELi256ELb1ELb1ELi4ELi320ELi320ELi4ELb1ELi5ELb0ELb0ELNS_15WgradSyncMethodE2ENS_16CompileConditionILi900EEEEEvPT_S6_S6_PKS5_S8_S8_S8_PKfflPfPj:
	.zero		14496


//--------------------- .nv.shared._ZN13group_norm_v218gn_bwd_cuda_kernelI13__nv_bfloat16Li320ELi1ELi16ELi80ELi256ELb1ELb1ELi8ELi320ELi320ELi4ELb1ELi4ELb0ELb0ELNS_15WgradSyncMethodE3ENS_16CompileConditionILi900EEEEEvPT_S6_S6_PKS5_S8_S8_S8_PKfflPfPj --------------------------
	.section	.nv.shared._ZN13group_norm_v218gn_bwd_cuda_kernelI13__nv_bfloat16Li320ELi1ELi16ELi80ELi256ELb1ELb1ELi8ELi320ELi320ELi4ELb1ELi4ELb0ELb0ELNS_15WgradSyncMethodE3ENS_16CompileConditionILi900EEEEEvPT_S6_S6_PKS5_S8_S8_S8_PKfflPfPj,"aw",@nobits
	.sectionflags	@""
	.align	8
.nv.shared._ZN13group_norm_v218gn_bwd_cuda_kernelI13__nv_bfloat16Li320ELi1ELi16ELi80ELi256ELb1ELb1ELi8ELi320ELi320ELi4ELb1ELi4ELb0ELb0ELNS_15WgradSyncMethodE3ENS_16CompileConditionILi900EEEEEvPT_S6_S6_PKS5_S8_S8_S8_PKfflPfPj:
	.zero		14496


//--------------------- .nv.shared._ZN13group_norm_v218gn_bwd_cuda_kernelI13__nv_bfloat16Li320ELi3ELi16ELi80ELi256ELb1ELb1ELi8ELi320ELi320ELi4ELb1ELi8ELb0ELb0ELNS_15WgradSyncMethodE3ENS_16CompileConditionILi900EEEEEvPT_S6_S6_PKS5_S8_S8_S8_PKfflPfPj --------------------------
	.section	.nv.shared._ZN13group_norm_v218gn_bwd_cuda_kernelI13__nv_bfloat16Li320ELi3ELi16ELi80ELi256ELb1ELb1ELi8ELi320ELi320ELi4ELb1ELi8ELb0ELb0ELNS_15WgradSyncMethodE3ENS_16CompileConditionILi900EEEEEvPT_S6_S6_PKS5_S8_S8_S8_PKfflPfPj,"aw",@nobits
	.sectionflags	@""
	.align	8
.nv.shared._ZN13group_norm_v218gn_bwd_cuda_kernelI13__nv_bfloat16Li320ELi3ELi16ELi80ELi256ELb1ELb1ELi8ELi320ELi320ELi4ELb1ELi8ELb0ELb0ELNS_15WgradSyncMethodE3ENS_16CompileConditionILi900EEEEEvPT_S6_S6_PKS5_S8_S8_S8_PKfflPfPj:
	.zero		14496


//--------------------- .nv.shared._ZN13group_norm_v218gn_bwd_cuda_kernelI13__nv_bfloat16Li320ELi1ELi16ELi80ELi256ELb1ELb1ELi16ELi320ELi320ELi4ELb1ELi8ELb0ELb0ELNS_15WgradSyncMethodE3ENS_16CompileConditionILi900EEEEEvPT_S6_S6_PKS5_S8_S8_S8_PKfflPfPj --------------------------
	.section	.nv.shared._ZN13group_norm_v218gn_bwd_cuda_kernelI13__nv_bfloat16Li320ELi1ELi16ELi80ELi256ELb1ELb1ELi16ELi320ELi320ELi4ELb1ELi8ELb0ELb0ELNS_15WgradSyncMethodE3ENS_16CompileConditionILi900EEEEEvPT_S6_S6_PKS5_S8_S8_S8_PKfflPfPj,"aw",@nobits
	.sectionflags	@""
	.align	8
.nv.shared._ZN13group_norm_v218gn_bwd_cuda_kernelI13__nv_bfloat16Li320ELi1ELi16ELi80ELi256ELb1ELb1ELi16ELi320ELi320ELi4ELb1ELi8ELb0ELb0ELNS_15WgradSyncMethodE3ENS_16CompileConditionILi900EEEEEvPT_S6_S6_PKS5_S8_S8_S8_PKfflPfPj:
	.zero		14496


//--------------------- .nv.shared._ZN13group_norm_v218gn_bwd_cuda_kernelI13__nv_bfloat16Li320ELi3ELi16ELi80ELi256ELb1ELb1ELi16ELi320ELi320ELi4ELb1ELi20ELb0ELb0ELNS_15WgradSyncMethodE3ENS_16CompileConditionILi900EEEEEvPT_S6_S6_PKS5_S8_S8_S8_PKfflPfPj --------------------------
	.section	.nv.shared._ZN13group_norm_v218gn_bwd_cuda_kernelI13__nv_bfloat16Li320ELi3ELi16ELi80ELi256ELb1ELb1ELi16ELi320ELi320ELi4ELb1ELi20ELb0ELb0ELNS_15WgradSyncMethodE3ENS_16CompileConditionILi900EEEEEvPT_S6_S6_PKS5_S8_S8_S8_PKfflPfPj,"aw",@nobits
	.sectionflags	@""
	.align	8
.nv.shared._ZN13group_norm_v218gn_bwd_cuda_kernelI13__nv_bfloat16Li320ELi3ELi16ELi80ELi256ELb1ELb1ELi16ELi320ELi320ELi4ELb1ELi20ELb0ELb0ELNS_15WgradSyncMethodE3ENS_16CompileConditionILi900EEEEEvPT_S6_S6_PKS5_S8_S8_S8_PKfflPfPj:
	.zero		14496


//--------------------- .nv.shared._ZN13group_norm_v218gn_bwd_cuda_kernelI13__nv_bfloat16Li320ELi1ELi16ELi80ELi256ELb1ELb1ELi32ELi320ELi320ELi4ELb1ELi16ELb0ELb0ELNS_15WgradSyncMethodE3ENS_16CompileConditionILi900EEEEEvPT_S6_S6_PKS5_S8_S8_S8_PKfflPfPj --------------------------
	.section	.nv.shared._ZN13group_norm_v218gn_bwd_cuda_kernelI13__nv_bfloat16Li320ELi1ELi16ELi80ELi256ELb1ELb1ELi32ELi320ELi320ELi4ELb1ELi16ELb0ELb0ELNS_15WgradSyncMethodE3ENS_16CompileConditionILi900EEEEEvPT_S6_S6_PKS5_S8_S8_S8_PKfflPfPj,"aw",@nobits
	.sectionflags	@""
	.align	8
.nv.shared._ZN13group_norm_v218gn_bwd_cuda_kernelI13__nv_bfloat16Li320ELi1ELi16ELi80ELi256ELb1ELb1ELi32ELi320ELi320ELi4ELb1ELi16ELb0ELb0ELNS_15WgradSyncMethodE3ENS_16CompileConditionILi900EEEEEvPT_S6_S6_PKS5_S8_S8_S8_PKfflPfPj:
	.zero		14496


//--------------------- .nv.shared._ZN13group_norm_v218gn_bwd_cuda_kernelI13__nv_bfloat16Li320ELi1ELi16ELi80ELi256ELb1ELb1ELi64ELi320ELi320ELi4ELb1ELi36ELb0ELb0ELNS_15WgradSyncMethodE3ENS_16CompileConditionILi900EEEEEvPT_S6_S6_PKS5_S8_S8_S8_PKfflPfPj --------------------------
	.section	.nv.shared._ZN13group_norm_v218gn_bwd_cuda_kernelI13__nv_bfloat16Li320ELi1ELi16ELi80ELi256ELb1ELb1ELi64ELi320ELi320ELi4ELb1ELi36ELb0ELb0ELNS_15WgradSyncMethodE3ENS_16CompileConditionILi900EEEEEvPT_S6_S6_PKS5_S8_S8_S8_PKfflPfPj,"aw",@nobits
	.sectionflags	@""
	.align	8
.nv.shared._ZN13group_norm_v218gn_bwd_cuda_kernelI13__nv_bfloat16Li320ELi1ELi16ELi80ELi256ELb1ELb1ELi64ELi320ELi320ELi4ELb1ELi36ELb0ELb0ELNS_15WgradSyncMethodE3ENS_16CompileConditionILi900EEEEEvPT_S6_S6_PKS5_S8_S8_S8_PKfflPfPj:
	.zero		14496


//--------------------- .nv.shared._ZN13group_norm_v218gn_bwd_cuda_kernelI13__nv_bfloat16Li320ELi3ELi16ELi80ELi256ELb1ELb1ELi32ELi320ELi320ELi4ELb1ELi40ELb0ELb0ELNS_15WgradSyncMethodE3ENS_16CompileConditionILi900EEEEEvPT_S6_S6_PKS5_S8_S8_S8_PKfflPfPj --------------------------
	.section	.nv.shared._ZN13group_norm_v218gn_bwd_cuda_kernelI13__nv_bfloat16Li320ELi3ELi16ELi80ELi256ELb1ELb1ELi32ELi320ELi320ELi4ELb1ELi40ELb0ELb0ELNS_15WgradSyncMethodE3ENS_16CompileConditionILi900EEEEEvPT_S6_S6_PKS5_S8_S8_S8_PKfflPfPj,"aw",@nobits
	.sectionflags	@""
	.align	8
.nv.shared._ZN13group_norm_v218gn_bwd_cuda_kernelI13__nv_bfloat16Li320ELi3ELi16ELi80ELi256ELb1ELb1ELi32ELi320ELi320ELi4ELb1ELi40ELb0ELb0ELNS_15WgradSyncMethodE3ENS_16CompileConditionILi900EEEEEvPT_S6_S6_PKS5_S8_S8_S8_PKfflPfPj:
	.zero		14496


//--------------------- .nv.shared._ZN13group_norm_v218gn_bwd_cuda_kernelI13__nv_bfloat16Li320ELi2ELi16ELi80ELi256ELb1ELb1ELi32ELi320ELi320ELi4ELb1ELi36ELb0ELb0ELNS_15WgradSyncMethodE3ENS_16CompileConditionILi900EEEEEvPT_S6_S6_PKS5_S8_S8_S8_PKfflPfPj --------------------------
	.section	.nv.shared._ZN13group_norm_v218gn_bwd_cuda_kernelI13__nv_bfloat16Li320ELi2ELi16ELi80ELi256ELb1ELb1ELi32ELi320ELi320ELi4ELb1ELi36ELb0ELb0ELNS_15WgradSyncMethodE3ENS_16CompileConditionILi900EEEEEvPT_S6_S6_PKS5_S8_S8_S8_PKfflPfPj,"aw",@nobits
	.sectionflags	@""
	.align	8
.nv.shared._ZN13group_norm_v218gn_bwd_cuda_kernelI13__nv_bfloat16Li320ELi2ELi16ELi80ELi256ELb1ELb1ELi32ELi320ELi320ELi4ELb1ELi36ELb0ELb0ELNS_15WgradSyncMethodE3ENS_16CompileConditionILi900EEEEEvPT_S6_S6_PKS5_S8_S8_S8_PKfflPfPj:
	.zero		14496


//--------------------- .nv.shared._ZN13group_norm_v214gn_cuda_kernelI13__nv_bfloat16Li320ELi1ELi32ELi40ELi256ELb0ELi256ELi40ELi40ELi4ELb0ELi116ELb0ELb0ENS_16CompileConditionILi900EEEEEvPT_PKS4_S7_S7_flPfS8_Pj --------------------------
	.section	.nv.shared._ZN13group_norm_v214gn_cuda_kernelI13__nv_bfloat16Li320ELi1ELi32ELi40ELi256ELb0ELi256ELi40ELi40ELi4ELb0ELi116ELb0ELb0ENS_16CompileConditionILi900EEEEEvPT_PKS4_S7_S7_flPfS8_Pj,"aw",@nobits
	.sectionflags	@""
	.align	16
.nv.shared._ZN13group_norm_v214gn_cuda_kernelI13__nv_bfloat16Li320ELi1ELi32ELi40ELi256ELb0ELi256ELi40ELi40ELi4ELb0ELi116ELb0ELb0ENS_16CompileConditionILi900EEEEEvPT_PKS4_S7_S7_flPfS8_Pj:
	.zero		1112


//--------------------- .nv.shared._ZN13group_norm_v214gn_cuda_kernelI13__nv_bfloat16Li320ELi1ELi32ELi40ELi256ELb0ELi256ELi40ELi40ELi4ELb0ELi148ELb0ELb0ENS_16CompileConditionILi900EEEEEvPT_PKS4_S7_S7_flPfS8_Pj --------------------------
	.section	.nv.shared._ZN13group_norm_v214gn_cuda_kernelI13__nv_bfloat16Li320ELi1ELi32ELi40ELi256ELb0ELi256ELi40ELi40ELi4ELb0ELi148ELb0ELb0ENS_16CompileConditionILi900EEEEEvPT_PKS4_S7_S7_flPfS8_Pj,"aw",@nobits
	.sectionflags	@""
	.align	16
.nv.shared._ZN13group_norm_v214gn_cuda_kernelI13__nv_bfloat16Li320ELi1ELi32ELi40ELi256ELb0ELi256ELi40ELi40ELi4ELb0ELi148ELb0ELb0ENS_16CompileConditionILi900EEEEEvPT_PKS4_S7_S7_flPfS8_Pj:
	.zero		1112


//--------------------- .nv.shared._ZN13group_norm_v214gn_cuda_kernelI13__nv_bfloat16Li320ELi3ELi16ELi80ELi256ELb1ELi4ELi320ELi320ELi4ELb1ELi5ELb0ELb0ENS_16CompileConditionILi900EEEEEvPT_PKS4_S7_S7_flPfS8_Pj --------------------------
	.section	.nv.shared._ZN13group_norm_v214gn_cuda_kernelI13__nv_bfloat16Li320ELi3ELi16ELi80ELi256ELb1ELi4ELi320ELi320ELi4ELb1ELi5ELb0ELb0ENS_16CompileConditionILi900EEEEEvPT_PKS4_S7_S7_flPfS8_Pj,"aw",@nobits
	.sectionflags	@""
	.align	8
.nv.shared._ZN13group_norm_v214gn_cuda_kernelI13__nv_bfloat16Li320ELi3ELi16ELi80ELi256ELb1ELi4ELi320ELi320ELi4ELb1ELi5ELb0ELb0ENS_16CompileConditionILi900EEEEEvPT_PKS4_S7_S7_flPfS8_Pj:
	.zero		4256


//--------------------- .nv.shared._ZN13group_norm_v214gn_cuda_kernelI13__nv_bfloat16Li320ELi1ELi16ELi80ELi256ELb1ELi8ELi320ELi320ELi4ELb1ELi4ELb0ELb0ENS_16CompileConditionILi900EEEEEvPT_PKS4_S7_S7_flPfS8_Pj --------------------------
	.section	.nv.shared._ZN13group_norm_v214gn_cuda_kernelI13__nv_bfloat16Li320ELi1ELi16ELi80ELi256ELb1ELi8ELi320ELi320ELi4ELb1ELi4ELb0ELb0ENS_16CompileConditionILi900EEEEEvPT_PKS4_S7_S7_flPfS8_Pj,"aw",@nobits
	.sectionflags	@""
	.align	8
.nv.shared._ZN13group_norm_v214gn_cuda_kernelI13__nv_bfloat16Li320ELi1ELi16ELi80ELi256ELb1ELi8ELi320ELi320ELi4ELb1ELi4ELb0ELb0ENS_16CompileConditionILi900EEEEEvPT_PKS4_S7_S7_flPfS8_Pj:
	.zero		4256


//--------------------- .nv.shared._ZN13group_norm_v214gn_cuda_kernelI13__nv_bfloat16Li320ELi3ELi16ELi80ELi256ELb1ELi8ELi320ELi320ELi4ELb1ELi10ELb0ELb0ENS_16CompileConditionILi900EEEEEvPT_PKS4_S7_S7_flPfS8_Pj --------------------------
	.section	.nv.shared._ZN13group_norm_v214gn_cuda_kernelI13__nv_bfloat16Li320ELi3ELi16ELi80ELi256ELb1ELi8ELi320ELi320ELi4ELb1ELi10ELb0ELb0ENS_16CompileConditionILi900EEEEEvPT_PKS4_S7_S7_flPfS8_Pj,"aw",@nobits
	.sectionflags	@""
	.align	8
.nv.shared._ZN13group_norm_v214gn_cuda_kernelI13__nv_bfloat16Li320ELi3ELi16ELi80ELi256ELb1ELi8ELi320ELi320ELi4ELb1ELi10ELb0ELb0ENS_16CompileConditionILi900EEEEEvPT_PKS4_S7_S7_flPfS8_Pj:
	.zero		4256


//--------------------- .nv.shared._ZN13group_norm_v214gn_cuda_kernelI13__nv_bfloat16Li320ELi1ELi16ELi80ELi256ELb1ELi16ELi320ELi320ELi4ELb1ELi9ELb0ELb0ENS_16CompileConditionILi900EEEEEvPT_PKS4_S7_S7_flPfS8_Pj --------------------------
	.section	.nv.shared._ZN13group_norm_v214gn_cuda_kernelI13__nv_bfloat16Li320ELi1ELi16ELi80ELi256ELb1ELi16ELi320ELi320ELi4ELb1ELi9ELb0ELb0ENS_16CompileConditionILi900EEEEEvPT_PKS4_S7_S7_flPfS8_Pj,"aw",@nobits
	.sectionflags	@""
	.align	8
.nv.shared._ZN13group_norm_v214gn_cuda_kernelI13__nv_bfloat16Li320ELi1ELi16ELi80ELi256ELb1ELi16ELi320ELi320ELi4ELb1ELi9ELb0ELb0ENS_16CompileConditionILi900EEEEEvPT_PKS4_S7_S7_flPfS8_Pj:
	.zero		4256


//--------------------- .nv.shared._ZN13group_norm_v214gn_cuda_kernelI13__nv_bfloat16Li320ELi3ELi16ELi80ELi256ELb1ELi16ELi320ELi320ELi4ELb1ELi21ELb0ELb0ENS_16CompileConditionILi900EEEEEvPT_PKS4_S7_S7_flPfS8_Pj --------------------------
	.section	.nv.shared._ZN13group_norm_v214gn_cuda_kernelI13__nv_bfloat16Li320ELi3ELi16ELi80ELi256ELb1ELi16ELi320ELi320ELi4ELb1ELi21ELb0ELb0ENS_16CompileConditionILi900EEEEEvPT_PKS4_S7_S7_flPfS8_Pj,"aw",@nobits
	.sectionflags	@""
	.align	8
.nv.shared._ZN13group_norm_v214gn_cuda_kernelI13__nv_bfloat16Li320ELi3ELi16ELi80ELi256ELb1ELi16ELi320ELi320ELi4ELb1ELi21ELb0ELb0ENS_16CompileConditionILi900EEEEEvPT_PKS4_S7_S7_flPfS8_Pj:
	.zero		4256


//--------------------- .nv.shared._ZN13group_norm_v214gn_cuda_kernelI13__nv_bfloat16Li320ELi1ELi16ELi80ELi256ELb1ELi32ELi320ELi320ELi4ELb1ELi18ELb0ELb0ENS_16CompileConditionILi900EEEEEvPT_PKS4_S7_S7_flPfS8_Pj --------------------------
	.section	.nv.shared._ZN13group_norm_v214gn_cuda_kernelI13__nv_bfloat16Li320ELi1ELi16ELi80ELi256ELb1ELi32ELi320ELi320ELi4ELb1ELi18ELb0ELb0ENS_16CompileConditionILi900EEEEEvPT_PKS4_S7_S7_flPfS8_Pj,"aw",@nobits
	.sectionflags	@""
	.align	8
.nv.shared._ZN13group_norm_v214gn_cuda_kernelI13__nv_bfloat16Li320ELi1ELi16ELi80ELi256ELb1ELi32ELi320ELi320ELi4ELb1ELi18ELb0ELb0ENS_16CompileConditionILi900EEEEEvPT_PKS4_S7_S7_flPfS8_Pj:
	.zero		4256


//--------------------- .nv.shared._ZN13group_norm_v214gn_cuda_kernelI13__nv_bfloat16Li320ELi3ELi16ELi80ELi256ELb1ELi32ELi320ELi320ELi4ELb1ELi43ELb0ELb0ENS_16CompileConditionILi900EEEEEvPT_PKS4_S7_S7_flPfS8_Pj --------------------------
	.section	.nv.shared._ZN13group_norm_v214gn_cuda_kernelI13__nv_bfloat16Li320ELi3ELi16ELi80ELi256ELb1ELi32ELi320ELi320ELi4ELb1ELi43ELb0ELb0ENS_16CompileConditionILi900EEEEEvPT_PKS4_S7_S7_flPfS8_Pj,"aw",@nobits
	.sectionflags	@""
	.align	8
.nv.shared._ZN13group_norm_v214gn_cuda_kernelI13__nv_bfloat16Li320ELi3ELi16ELi80ELi256ELb1ELi32ELi320ELi320ELi4ELb1ELi43ELb0ELb0ENS_16CompileConditionILi900EEEEEvPT_PKS4_S7_S7_flPfS8_Pj:
	.zero		4256


//--------------------- .nv.shared._ZN13group_norm_v214gn_cuda_kernelI13__nv_bfloat16Li320ELi1ELi16ELi80ELi256ELb1ELi64ELi320ELi320ELi4ELb1ELi37ELb0ELb0ENS_16CompileConditionILi900EEEEEvPT_PKS4_S7_S7_flPfS8_Pj --------------------------
	.section	.nv.shared._ZN13group_norm_v214gn_cuda_kernelI13__nv_bfloat16Li320ELi1ELi16ELi80ELi256ELb1ELi64ELi320ELi320ELi4ELb1ELi37ELb0ELb0ENS_16CompileConditionILi900EEEEEvPT_PKS4_S7_S7_flPfS8_Pj,"aw",@nobits
	.sectionflags	@""
	.align	8
.nv.shared._ZN13group_norm_v214gn_cuda_kernelI13__nv_bfloat16Li320ELi1ELi16ELi80ELi256ELb1ELi64ELi320ELi320ELi4ELb1ELi37ELb0ELb0ENS_16CompileConditionILi900EEEEEvPT_PKS4_S7_S7_flPfS8_Pj:
	.zero		4256


//--------------------- .nv.shared._ZN13group_norm_v214gn_cuda_kernelI13__nv_bfloat16Li320ELi3ELi16ELi80ELi256ELb1ELi64ELi320ELi320ELi4ELb1ELi87ELb0ELb0ENS_16CompileConditionILi900EEEEEvPT_PKS4_S7_S7_flPfS8_Pj --------------------------
	.section	.nv.shared._ZN13group_norm_v214gn_cuda_kernelI13__nv_bfloat16Li320ELi3ELi16ELi80ELi256ELb1ELi64ELi320ELi320ELi4ELb1ELi87ELb0ELb0ENS_16CompileConditionILi900EEEEEvPT_PKS4_S7_S7_flPfS8_Pj,"aw",@nobits
	.sectionflags	@""
	.align	8
.nv.shared._ZN13group_norm_v214gn_cuda_kernelI13__nv_bfloat16Li320ELi3ELi16ELi80ELi256ELb1ELi64ELi320ELi320ELi4ELb1ELi87ELb0ELb0ENS_16CompileConditionILi900EEEEEvPT_PKS4_S7_S7_flPfS8_Pj:
	.zero		4256


//--------------------- .nv.shared._ZN13group_norm_v214gn_cuda_kernelI13__nv_bfloat16Li320ELi1ELi16ELi80ELi256ELb1ELi128ELi320ELi320ELi4ELb1ELi74ELb0ELb0ENS_16CompileConditionILi900EEEEEvPT_PKS4_S7_S7_flPfS8_Pj --------------------------
	.section	.nv.shared._ZN13group_norm_v214gn_cuda_kernelI13__nv_bfloat16Li320ELi1ELi16ELi80ELi256ELb1ELi128ELi320ELi320ELi4ELb1ELi74ELb0ELb0ENS_16CompileConditionILi900EEEEEvPT_PKS4_S7_S7_flPfS8_Pj,"aw",@nobits
	.sectionflags	@""
	.align	8
.nv.shared._ZN13group_norm_v214gn_cuda_kernelI13__nv_bfloat16Li320ELi1ELi16ELi80ELi256ELb1ELi128ELi320ELi320ELi4ELb1ELi74ELb0ELb0ENS_16CompileConditionILi900EEEEEvPT_PKS4_S7_S7_flPfS8_Pj:
	.zero		4256


//--------------------- .nv.shared._ZN13group_norm_v214gn_cuda_kernelI13__nv_bfloat16Li320ELi1ELi16ELi80ELi256ELb1ELi128ELi320ELi320ELi4ELb0ELi74ELb0ELb1ENS_16CompileConditionILi900EEEEEvPT_PKS4_S7_S7_flPfS8_Pj --------------------------
	.section	.nv.shared._ZN13group_norm_v214gn_cuda_kernelI13__nv_bfloat16Li320ELi1ELi16ELi80ELi256ELb1ELi128ELi320ELi320ELi4ELb0ELi74ELb0ELb1ENS_16CompileConditionILi900EEEEEvPT_PKS4_S7_S7_flPfS8_Pj,"aw",@nobits
	.sectionflags	@""
	.align	16
.nv.shared._ZN13group_norm_v214gn_cuda_kernelI13__nv_bfloat16Li320ELi1ELi16ELi80ELi256ELb1ELi128ELi320ELi320ELi4ELb0ELi74ELb0ELb1ENS_16CompileConditionILi900EEEEEvPT_PKS4_S7_S7_flPfS8_Pj:
	.zero		4320


//--------------------- .nv.shared._ZN13group_norm_v218gn_bwd_cuda_kernelI6__halfLi320ELi3ELi32ELi40ELi256ELb0ELb1ELi4ELi320ELi320ELi4ELb1ELi5ELb0ELb0ELNS_15WgradSyncMethodE2ENS_16CompileConditionILi900EEEEEvPT_S6_S6_PKS5_S8_S8_S8_PKfflPfPj --------------------------
	.section	.nv.shared._ZN13group_norm_v218gn_bwd_cuda_kernelI6__halfLi320ELi3ELi32ELi40ELi256ELb0ELb1ELi4ELi320ELi320ELi4ELb1ELi5ELb0ELb0ELNS_15WgradSyncMethodE2ENS_16CompileConditionILi900EEEEEvPT_S6_S6_PKS5_S8_S8_S8_PKfflPfPj,"aw",@nobits
	.sectionflags	@""
	.align	8
.nv.shared._ZN13group_norm_v218gn_bwd_cuda_kernelI6__halfLi320ELi3ELi32ELi40ELi256ELb0ELb1ELi4ELi320ELi320ELi4ELb1ELi5ELb0ELb0ELNS_15WgradSyncMethodE2ENS_16CompileConditionILi900EEEEEvPT_S6_S6_PKS5_S8_S8_S8_PKfflPfPj:
	.zero		14528


//--------------------- .nv.shared._ZN13group_norm_v218gn_bwd_cuda_kernelI6__halfLi320ELi1ELi32ELi40ELi256ELb0ELb1ELi8ELi320ELi320ELi4ELb1ELi4ELb0ELb0ELNS_15WgradSyncMethodE3ENS_16CompileConditionILi900EEEEEvPT_S6_S6_PKS5_S8_S8_S8_PKfflPfPj --------------------------
	.section	.nv.shared._ZN13group_norm_v218gn_bwd_cuda_kernelI6__halfLi320ELi1ELi32ELi40ELi256ELb0ELb1ELi8ELi320ELi320ELi4ELb1ELi4ELb0ELb0ELNS_15WgradSyncMethodE3ENS_16CompileConditionILi900EEEEEvPT_S6_S6_PKS5_S8_S8_S8_PKfflPfPj,"aw",@nobits
	.sectionflags	@""
	.align	8
.nv.shared._ZN13group_norm_v218gn_bwd_cuda_kernelI6__halfLi320ELi1ELi32ELi40ELi256ELb0ELb1ELi8ELi320ELi320ELi4ELb1ELi4ELb0ELb0ELNS_15WgradSyncMethodE3ENS_16CompileConditionILi900EEEEEvPT_S6_S6_PKS5_S8_S8_S8_PKfflPfPj:
	.zero		14528


//--------------------- .nv.shared._ZN13group_norm_v218gn_bwd_cuda_kernelI6__halfLi320ELi3ELi32ELi40ELi256ELb0ELb1ELi8ELi320ELi320ELi4ELb1ELi8ELb0ELb0ELNS_15WgradSyncMethodE3ENS_16CompileConditionILi900EEEEEvPT_S6_S6_PKS5_S8_S8_S8_PKfflPfPj --------------------------
	.section	.nv.shared._ZN13group_norm_v218gn_bwd_cuda_kernelI6__halfLi320ELi3ELi32ELi40ELi256ELb0ELb1ELi8ELi320ELi320ELi4ELb1ELi8ELb0ELb0ELNS_15WgradSyncMethodE3ENS_16CompileConditionILi900EEEEEvPT_S6_S6_PKS5_S8_S8_S8_PKfflPfPj,"aw",@nobits
	.sectionflags	@""
	.align	8
.nv.shared._ZN13group_norm_v218gn_bwd_cuda_kernelI6__halfLi320ELi3ELi32ELi40ELi256ELb0ELb1ELi8ELi320ELi320ELi4ELb1ELi8ELb0ELb0ELNS_15WgradSyncMethodE3ENS_16CompileConditionILi900EEEEEvPT_S6_S6_PKS5_S8_S8_S8_PKfflPfPj:
	.zero		14528


//--------------------- .nv.shared._ZN13group_norm_v218gn_bwd_cuda_kernelI6__halfLi320ELi1ELi32ELi40ELi256ELb0ELb1ELi16ELi320ELi320ELi4ELb1ELi8ELb0ELb0ELNS_15WgradSyncMethodE3ENS_16CompileConditionILi900EEEEEvPT_S6_S6_PKS5_S8_S8_S8_PKfflPfPj --------------------------
	.section	.nv.shared._ZN13group_norm_v218gn_bwd_cuda_kernelI6__halfLi320ELi1ELi32ELi40ELi256ELb0ELb1ELi16ELi320ELi320ELi4ELb1ELi8ELb0ELb0ELNS_15WgradSyncMethodE3ENS_16CompileConditionILi900EEEEEvPT_S6_S6_PKS5_S8_S8_S8_PKfflPfPj,"aw",@nobits
	.sectionflags	@""
	.align	8
.nv.shared._ZN13group_norm_v218gn_bwd_cuda_kernelI6__halfLi320ELi1ELi32ELi40ELi256ELb0ELb1ELi16ELi320ELi320ELi4ELb1ELi8ELb0ELb0ELNS_15WgradSyncMethodE3ENS_16CompileConditionILi900EEEEEvPT_S6_S6_PKS5_S8_S8_S8_PKfflPfPj:
	.zero		14528


//--------------------- .nv.shared._ZN13group_norm_v218gn_bwd_cuda_kernelI6__halfLi320ELi3ELi32ELi40ELi256ELb0ELb1ELi16ELi320ELi320ELi4ELb1ELi20ELb0ELb0ELNS_15WgradSyncMethodE3ENS_16CompileConditionILi900EEEEEvPT_S6_S6_PKS5_S8_S8_S8_PKfflPfPj --------------------------
	.section	.nv.shared._ZN13group_norm_v218gn_bwd_cuda_kernelI6__halfLi320ELi3ELi32ELi40ELi256ELb0ELb1ELi16ELi320ELi320ELi4ELb1ELi20ELb0ELb0ELNS_15WgradSyncMethodE3ENS_16CompileConditionILi900EEEEEvPT_S6_S6_PKS5_S8_S8_S8_PKfflPfPj,"aw",@nobits
	.sectionflags	@""
	.align	8
.nv.shared._ZN13group_norm_v218gn_bwd_cuda_kernelI6__halfLi320ELi3ELi32ELi40ELi256ELb0ELb1ELi16ELi320ELi320ELi4ELb1ELi20ELb0ELb0ELNS_15WgradSyncMethodE3ENS_16CompileConditionILi900EEEEEvPT_S6_S6_PKS5_S8_S8_S8_PKfflPfPj:
	.zero		14528


//--------------------- .nv.shared._ZN13group_norm_v218gn_bwd_cuda_kernelI6__halfLi320ELi1ELi32ELi40ELi256ELb0ELb1ELi32ELi320ELi320ELi4ELb1ELi16ELb0ELb0ELNS_15WgradSyncMethodE3ENS_16CompileConditionILi900EEEEEvPT_S6_S6_PKS5_S8_S8_S8_PKfflPfPj --------------------------
	.section	.nv.shared._ZN13group_norm_v218gn_bwd_cuda_kernelI6__halfLi320ELi1ELi32ELi40ELi256ELb0ELb1ELi32ELi320ELi320ELi4ELb1ELi16ELb0ELb0ELNS_15WgradSyncMethodE3ENS_16CompileConditionILi900EEEEEvPT_S6_S6_PKS5_S8_S8_S8_PKfflPfPj,"aw",@nobits
	.sectionflags	@""
	.align	8
.nv.shared._ZN13group_norm_v218gn_bwd_cuda_kernelI6__halfLi320ELi1ELi32ELi40ELi256ELb0ELb1ELi32ELi320ELi320ELi4ELb1ELi16ELb0ELb0ELNS_15WgradSyncMethodE3ENS_16CompileConditionILi900EEEEEvPT_S6_S6_PKS5_S8_S8_S8_PKfflPfPj:
	.zero		14528


//--------------------- .nv.shared._ZN13group_norm_v218gn_bwd_cuda_kernelI6__halfLi320ELi1ELi32ELi40ELi256ELb0ELb1ELi64ELi320ELi320ELi4ELb1ELi36ELb0ELb0ELNS_15WgradSyncMethodE3ENS_16CompileConditionILi900EEEEEvPT_S6_S6_PKS5_S8_S8_S8_PKfflPfPj --------------------------
	.section	.nv.shared._ZN13group_norm_v218gn_bwd_cuda_kernelI6__halfLi320ELi1ELi32ELi40ELi256ELb0ELb1ELi64ELi320ELi320ELi4ELb1ELi36ELb0ELb0ELNS_15WgradSyncMethodE3ENS_16CompileConditionILi900EEEEEvPT_S6_S6_PKS5_S8_S8_S8_PKfflPfPj,"aw",@nobits
	.sectionflags	@""
	.align	8
.nv.shared._ZN13group_norm_v218gn_bwd_cuda_kernelI6__halfLi320ELi1ELi32ELi40ELi256ELb0ELb1ELi64ELi320ELi320ELi4ELb1ELi36ELb0ELb0ELNS_15WgradSyncMethodE3ENS_16CompileConditionILi900EEEEEvPT_S6_S6_PKS5_S8_S8_S8_PKfflPfPj:
	.zero		14528


//--------------------- .nv.shared._ZN13group_norm_v218gn_bwd_cuda_kernelI6__halfLi320ELi3ELi32ELi40ELi256ELb0ELb1ELi32ELi320ELi320ELi4ELb1ELi40ELb0ELb0ELNS_15WgradSyncMethodE3ENS_16CompileConditionILi900EEEEEvPT_S6_S6_PKS5_S8_S8_S8_PKfflPfPj --------------------------
	.section	.nv.shared._ZN13group_norm_v218gn_bwd_cuda_kernelI6__halfLi320ELi3ELi32ELi40ELi256ELb0ELb1ELi32ELi320ELi320ELi4ELb1ELi40ELb0ELb0ELNS_15WgradSyncMethodE3ENS_16CompileConditionILi900EEEEEvPT_S6_S6_PKS5_S8_S8_S8_PKfflPfPj,"aw",@nobits
	.sectionflags	@""
	.align	8
.nv.shared._ZN13group_norm_v218gn_bwd_cuda_kernelI6__halfLi320ELi3ELi32ELi40ELi256ELb0ELb1ELi32ELi320ELi320ELi4ELb1ELi40ELb0ELb0ELNS_15WgradSyncMethodE3ENS_16CompileConditionILi900EEEEEvPT_S6_S6_PKS5_S8_S8_S8_PKfflPfPj:
	.zero		14528


//--------------------- .nv.shared._ZN13group_norm_v218gn_bwd_cuda_kernelI6__halfLi320ELi2ELi32ELi40ELi256ELb0ELb1ELi32ELi320ELi320ELi4ELb1ELi36ELb0ELb0ELNS_15WgradSyncMethodE3ENS_16CompileConditionILi900EEEEEvPT_S6_S6_PKS5_S8_S8_S8_PKfflPfPj --------------------------
	.section	.nv.shared._ZN13group_norm_v218gn_bwd_cuda_kernelI6__halfLi320ELi2ELi32ELi40ELi256ELb0ELb1ELi32ELi320ELi320ELi4ELb1ELi36ELb0ELb0ELNS_15WgradSyncMethodE3ENS_16CompileConditionILi900EEEEEvPT_S6_S6_PKS5_S8_S8_S8_PKfflPfPj,"aw",@nobits
	.sectionflags	@""
	.align	8
.nv.shared._ZN13group_norm_v218gn_bwd_cuda_kernelI6__halfLi320ELi2ELi32ELi40ELi256ELb0ELb1ELi32ELi320ELi320ELi4ELb1ELi36ELb0ELb0ELNS_15WgradSyncMethodE3ENS_16CompileConditionILi900EEEEEvPT_S6_S6_PKS5_S8_S8_S8_PKfflPfPj:
	.zero		14528


//--------------------- .nv.shared._ZN13group_norm_v218gn_bwd_cuda_kernelI6__halfLi320ELi3ELi16ELi80ELi256ELb1ELb1ELi4ELi320ELi320ELi4ELb1ELi5ELb0ELb0ELNS_15WgradSyncMethodE2ENS_16CompileConditionILi900EEEEEvPT_S6_S6_PKS5_S8_S8_S8_PKfflPfPj --------------------------
	.section	.nv.shared._ZN13group_norm_v218gn_bwd_cuda_kernelI6__halfLi320ELi3ELi16ELi80ELi256ELb1ELb1ELi4ELi320ELi320ELi4ELb1ELi5ELb0ELb0ELNS_15WgradSyncMethodE2ENS_16CompileConditionILi900EEEEEvPT_S6_S6_PKS5_S8_S8_S8_PKfflPfPj,"aw",@nobits
	.sectionflags	@""
	.align	8
.nv.shared._ZN13group_norm_v218gn_bwd_cuda_kernelI6__halfLi320ELi3ELi16ELi80ELi256ELb1ELb1ELi4ELi320ELi320ELi4ELb1ELi5ELb0ELb0ELNS_15WgradSyncMethodE2ENS_16CompileConditionILi900EEEEEvPT_S6_S6_PKS5_S8_S8_S8_PKfflPfPj:
	.zero		14496


//--------------------- .nv.shared._ZN13group_norm_v218gn_bwd_cuda_kernelI6__halfLi320ELi1ELi16ELi80ELi256ELb1ELb1ELi8ELi320ELi320ELi4ELb1ELi4ELb0ELb0ELNS_15WgradSyncMethodE3ENS_16CompileConditionILi900EEEEEvPT_S6_S6_PKS5_S8_S8_S8_PKfflPfPj --------------------------
	.section	.nv.shared._ZN13group_norm_v218gn_bwd_cuda_kernelI6__halfLi320ELi1ELi16ELi80ELi256ELb1ELb1ELi8ELi320ELi320ELi4ELb1ELi4ELb0ELb0ELNS_15WgradSyncMethodE3ENS_16CompileConditionILi900EEEEEvPT_S6_S6_PKS5_S8_S8_S8_PKfflPfPj,"aw",@nobits
	.sectionflags	@""
	.align	8
.nv.shared._ZN13group_norm_v218gn_bwd_cuda_kernelI6__halfLi320ELi1ELi16ELi80ELi256ELb1ELb1ELi8ELi320ELi320ELi4ELb1ELi4ELb0ELb0ELNS_15WgradSyncMethodE3ENS_16CompileConditionILi900EEEEEvPT_S6_S6_PKS5_S8_S8_S8_PKfflPfPj:
	.zero		14496


//--------------------- .nv.shared._ZN13group_norm_v218gn_bwd_cuda_kernelI6__halfLi320ELi3ELi16ELi80ELi256ELb1ELb1ELi8ELi320ELi320ELi4ELb1ELi8ELb0ELb0ELNS_15WgradSyncMethodE3ENS_16CompileConditionILi900EEEEEvPT_S6_S6_PKS5_S8_S8_S8_PKfflPfPj --------------------------
	.section	.nv.shared._ZN13group_norm_v218gn_bwd_cuda_kernelI6__halfLi320ELi3ELi16ELi80ELi256ELb1ELb1ELi8ELi320ELi320ELi4ELb1ELi8ELb0ELb0ELNS_15WgradSyncMethodE3ENS_16CompileConditionILi900EEEEEvPT_S6_S6_PKS5_S8_S8_S8_PKfflPfPj,"aw",@nobits
	.sectionflags	@""
	.align	8
.nv.shared._ZN13group_norm_v218gn_bwd_cuda_kernelI6__halfLi320ELi3ELi16ELi80ELi256ELb1ELb1ELi8ELi320ELi320ELi4ELb1ELi8ELb0ELb0ELNS_15WgradSyncMethodE3ENS_16CompileConditionILi900EEEEEvPT_S6_S6_PKS5_S8_S8_S8_PKfflPfPj:
	.zero		14496


//--------------------- .nv.shared._ZN13group_norm_v218gn_bwd_cuda_kernelI6__halfLi320ELi1ELi16ELi80ELi256ELb1ELb1ELi16ELi320ELi320ELi4ELb1ELi8ELb0ELb0ELNS_15WgradSyncMethodE3ENS_16CompileConditionILi900EEEEEvPT_S6_S6_PKS5_S8_S8_S8_PKfflPfPj --------------------------
	.section	.nv.shared._ZN13group_norm_v218gn_bwd_cuda_kernelI6__halfLi320ELi1ELi16ELi80ELi256ELb1ELb1ELi16ELi320ELi320ELi4ELb1ELi8ELb0ELb0ELNS_15WgradSyncMethodE3ENS_16CompileConditionILi900EEEEEvPT_S6_S6_PKS5_S8_S8_S8_PKfflPfPj,"aw",@nobits
	.sectionflags	@""
	.align	8
.nv.shared._ZN13group_norm_v218gn_bwd_cuda_kernelI6__halfLi320ELi1ELi16ELi80ELi256ELb1ELb1ELi16ELi320ELi320ELi4ELb1ELi8ELb0ELb0ELNS_15WgradSyncMethodE3ENS_16CompileConditionILi900EEEEEvPT_S6_S6_PKS5_S8_S8_S8_PKfflPfPj:
	.zero		14496


//--------------------- .nv.shared._ZN13group_norm_v218gn_bwd_cuda_kernelI6__halfLi320ELi3ELi16ELi80ELi256ELb1ELb1ELi16ELi320ELi320ELi4ELb1ELi20ELb0ELb0ELNS_15WgradSyncMethodE3ENS_16CompileConditionILi900EEEEEvPT_S6_S6_PKS5_S8_S8_S8_PKfflPfPj --------------------------
	.section	.nv.shared._ZN13group_norm_v218gn_bwd_cuda_kernelI6__halfLi320ELi3ELi16ELi80ELi256ELb1ELb1ELi16ELi320ELi320ELi4ELb1ELi20ELb0ELb0ELNS_15WgradSyncMethodE3ENS_16CompileConditionILi900EEEEEvPT_S6_S6_PKS5_S8_S8_S8_PKfflPfPj,"aw",@nobits
	.sectionflags	@""
	.align	8
.nv.shared._ZN13group_norm_v218gn_bwd_cuda_kernelI6__halfLi320ELi3ELi16ELi80ELi256ELb1ELb1ELi16ELi320ELi320ELi4ELb1ELi20ELb0ELb0ELNS_15WgradSyncMethodE3ENS_16CompileConditionILi900EEEEEvPT_S6_S6_PKS5_S8_S8_S8_PKfflPfPj:
	.zero		14496


//--------------------- .nv.shared._ZN13group_norm_v218gn_bwd_cuda_kernelI6__halfLi320ELi1ELi16ELi80ELi256ELb1ELb1ELi32ELi320ELi320ELi4ELb1ELi16ELb0ELb0ELNS_15WgradSyncMethodE3ENS_16CompileConditionILi900EEEEEvPT_S6_S6_PKS5_S8_S8_S8_PKfflPfPj --------------------------
	.section	.nv.shared._ZN13group_norm_v218gn_bwd_cuda_kernelI6__halfLi320ELi1ELi16ELi80ELi256ELb1ELb1ELi32ELi320ELi320ELi4ELb1ELi16ELb0ELb0ELNS_15WgradSyncMethodE3ENS_16CompileConditionILi900EEEEEvPT_S6_S6_PKS5_S8_S8_S8_PKfflPfPj,"aw",@nobits
	.sectionflags	@""
	.align	8
.nv.shared._ZN13group_norm_v218gn_bwd_cuda_kernelI6__halfLi320ELi1ELi16ELi80ELi256ELb1ELb1ELi32ELi320ELi320ELi4ELb1ELi16ELb0ELb0ELNS_15WgradSyncMethodE3ENS_16CompileConditionILi900EEEEEvPT_S6_S6_PKS5_S8_S8_S8_PKfflPfPj:
	.zero		14496


//--------------------- .nv.shared._ZN13group_norm_v218gn_bwd_cuda_kernelI6__halfLi320ELi1ELi16ELi80ELi256ELb1ELb1ELi64ELi320ELi320ELi4ELb1ELi36ELb0ELb0ELNS_15WgradSyncMethodE3ENS_16CompileConditionILi900EEEEEvPT_S6_S6_PKS5_S8_S8_S8_PKfflPfPj --------------------------
	.section	.nv.shared._ZN13group_norm_v218gn_bwd_cuda_kernelI6__halfLi320ELi1ELi16ELi80ELi256ELb1ELb1ELi64ELi320ELi320ELi4ELb1ELi36ELb0ELb0ELNS_15WgradSyncMethodE3ENS_16CompileConditionILi900EEEEEvPT_S6_S6_PKS5_S8_S8_S8_PKfflPfPj,"aw",@nobits
	.sectionflags	@""
	.align	8
.nv.shared._ZN13group_norm_v218gn_bwd_cuda_kernelI6__halfLi320ELi1ELi16ELi80ELi256ELb1ELb1ELi64ELi320ELi320ELi4ELb1ELi36ELb0ELb0ELNS_15WgradSyncMethodE3ENS_16CompileConditionILi900EEEEEvPT_S6_S6_PKS5_S8_S8_S8_PKfflPfPj:
	.zero		14496


//--------------------- .nv.shared._ZN13group_norm_v218gn_bwd_cuda_kernelI6__halfLi320ELi3ELi16ELi80ELi256ELb1ELb1ELi32ELi320ELi320ELi4ELb1ELi40ELb0ELb0ELNS_15WgradSyncMethodE3ENS_16CompileConditionILi900EEEEEvPT_S6_S6_PKS5_S8_S8_S8_PKfflPfPj --------------------------
	.section	.nv.shared._ZN13group_norm_v218gn_bwd_cuda_kernelI6__halfLi320ELi3ELi16ELi80ELi256ELb1ELb1ELi32ELi320ELi320ELi4ELb1ELi40ELb0ELb0ELNS_15WgradSyncMethodE3ENS_16CompileConditionILi900EEEEEvPT_S6_S6_PKS5_S8_S8_S8_PKfflPfPj,"aw",@nobits
	.sectionflags	@""
	.align	8
.nv.shared._ZN13group_norm_v218gn_bwd_cuda_kernelI6__halfLi320ELi3ELi16ELi80ELi256ELb1ELb1ELi32ELi320ELi320ELi4ELb1ELi40ELb0ELb0ELNS_15WgradSyncMethodE3ENS_16CompileConditionILi900EEEEEvPT_S6_S6_PKS5_S8_S8_S8_PKfflPfPj:
	.zero		14496


//--------------------- .nv.shared._ZN13group_norm_v218gn_bwd_cuda_kernelI6__halfLi320ELi2ELi16ELi80ELi256ELb1ELb1ELi32ELi320ELi320ELi4ELb1ELi36ELb0ELb0ELNS_15WgradSyncMethodE3ENS_16CompileConditionILi900EEEEEvPT_S6_S6_PKS5_S8_S8_S8_PKfflPfPj --------------------------
	.section	.nv.shared._ZN13group_norm_v218gn_bwd_cuda_kernelI6__halfLi320ELi2ELi16ELi80ELi256ELb1ELb1ELi32ELi320ELi320ELi4ELb1ELi36ELb0ELb0ELNS_15WgradSyncMethodE3ENS_16CompileConditionILi900EEEEEvPT_S6_S6_PKS5_S8_S8_S8_PKfflPfPj,"aw",@nobits
	.sectionflags	@""
	.align	8
.nv.shared._ZN13group_norm_v218gn_bwd_cuda_kernelI6__halfLi320ELi2ELi16ELi80ELi256ELb1ELb1ELi32ELi320ELi320ELi4ELb1ELi36ELb0ELb0ELNS_15WgradSyncMethodE3ENS_16CompileConditionILi900EEEEEvPT_S6_S6_PKS5_S8_S8_S8_PKfflPfPj:
	.zero		14496


//--------------------- .nv.shared._ZN13group_norm_v214gn_cuda_kernelI6__halfLi320ELi1ELi32ELi40ELi256ELb0ELi256ELi40ELi40ELi4ELb0ELi116ELb0ELb0ENS_16CompileConditionILi900EEEEEvPT_PKS4_S7_S7_flPfS8_Pj --------------------------
	.section	.nv.shared._ZN13group_norm_v214gn_cuda_kernelI6__halfLi320ELi1ELi32ELi40ELi256ELb0ELi256ELi40ELi40ELi4ELb0ELi116ELb0ELb0ENS_16CompileConditionILi900EEEEEvPT_PKS4_S7_S7_flPfS8_Pj,"aw",@nobits
	.sectionflags	@""
	.align	16
.nv.shared._ZN13group_norm_v214gn_cuda_kernelI6__halfLi320ELi1ELi32ELi40ELi256ELb0ELi256ELi40ELi40ELi4ELb0ELi116ELb0ELb0ENS_16CompileConditionILi900EEEEEvPT_PKS4_S7_S7_flPfS8_Pj:
	.zero		1112


//--------------------- .nv.shared._ZN13group_norm_v214gn_cuda_kernelI6__halfLi320ELi1ELi32ELi40ELi256ELb0ELi256ELi40ELi40ELi4ELb0ELi148ELb0ELb0ENS_16CompileConditionILi900EEEEEvPT_PKS4_S7_S7_flPfS8_Pj --------------------------
	.section	.nv.shared._ZN13group_norm_v214gn_cuda_kernelI6__halfLi320ELi1ELi32ELi40ELi256ELb0ELi256ELi40ELi40ELi4ELb0ELi148ELb0ELb0ENS_16CompileConditionILi900EEEEEvPT_PKS4_S7_S7_flPfS8_Pj,"aw",@nobits
	.sectionflags	@""
	.align	16
.nv.shared._ZN13group_norm_v214gn_cuda_kernelI6__halfLi320ELi1ELi32ELi40ELi256ELb0ELi256ELi40ELi40ELi4ELb0ELi148ELb0ELb0ENS_16CompileConditionILi900EEEEEvPT_PKS4_S7_S7_flPfS8_Pj:
	.zero		1112


//--------------------- .nv.shared._ZN13group_norm_v214gn_cuda_kernelI6__halfLi320ELi3ELi16ELi80ELi256ELb1ELi4ELi320ELi320ELi4ELb1ELi5ELb0ELb0ENS_16CompileConditionILi900EEEEEvPT_PKS4_S7_S7_flPfS8_Pj --------------------------
	.section	.nv.shared._ZN13group_norm_v214gn_cuda_kernelI6__halfLi320ELi3ELi16ELi80ELi256ELb1ELi4ELi320ELi320ELi4ELb1ELi5ELb0ELb0ENS_16CompileConditionILi900EEEEEvPT_PKS4_S7_S7_flPfS8_Pj,"aw",@nobits
	.sectionflags	@""
	.align	8
.nv.shared._ZN13group_norm_v214gn_cuda_kernelI6__halfLi320ELi3ELi16ELi80ELi256ELb1ELi4ELi320ELi320ELi4ELb1ELi5ELb0ELb0ENS_16CompileConditionILi900EEEEEvPT_PKS4_S7_S7_flPfS8_Pj:
	.zero		4256


//--------------------- .nv.shared._ZN13group_norm_v214gn_cuda_kernelI6__halfLi320ELi1ELi16ELi80ELi256ELb1ELi8ELi320ELi320ELi4ELb1ELi4ELb0ELb0ENS_16CompileConditionILi900EEEEEvPT_PKS4_S7_S7_flPfS8_Pj --------------------------
	.section	.nv.shared._ZN13group_norm_v214gn_cuda_kernelI6__halfLi320ELi1ELi16ELi80ELi256ELb1ELi8ELi320ELi320ELi4ELb1ELi4ELb0ELb0ENS_16CompileConditionILi900EEEEEvPT_PKS4_S7_S7_flPfS8_Pj,"aw",@nobits
	.sectionflags	@""
	.align	8
.nv.shared._ZN13group_norm_v214gn_cuda_kernelI6__halfLi320ELi1ELi16ELi80ELi256ELb1ELi8ELi320ELi320ELi4ELb1ELi4ELb0ELb0ENS_16CompileConditionILi900EEEEEvPT_PKS4_S7_S7_flPfS8_Pj:
	.zero		4256


//--------------------- .nv.shared._ZN13group_norm_v214gn_cuda_kernelI6__halfLi320ELi3ELi16ELi80ELi256ELb1ELi8ELi320ELi320ELi4ELb1ELi10ELb0ELb0ENS_16CompileConditionILi900EEEEEvPT_PKS4_S7_S7_flPfS8_Pj --------------------------
	.section	.nv.shared._ZN13group_norm_v214gn_cuda_kernelI6__halfLi320ELi3ELi16ELi80ELi256ELb1ELi8ELi320ELi320ELi4ELb1ELi10ELb0ELb0ENS_16CompileConditionILi900EEEEEvPT_PKS4_S7_S7_flPfS8_Pj,"aw",@nobits
	.sectionflags	@""
	.align	8
.nv.shared._ZN13group_norm_v214gn_cuda_kernelI6__halfLi320ELi3ELi16ELi80ELi256ELb1ELi8ELi320ELi320ELi4ELb1ELi10ELb0ELb0ENS_16CompileConditionILi900EEEEEvPT_PKS4_S7_S7_flPfS8_Pj:
	.zero		4256


//--------------------- .nv.shared._ZN13group_norm_v214gn_cuda_kernelI6__halfLi320ELi1ELi16ELi80ELi256ELb1ELi16ELi320ELi320ELi4ELb1ELi9ELb0ELb0ENS_16CompileConditionILi900EEEEEvPT_PKS4_S7_S7_flPfS8_Pj --------------------------
	.section	.nv.shared._ZN13group_norm_v214gn_cuda_kernelI6__halfLi320ELi1ELi16ELi80ELi256ELb1ELi16ELi320ELi320ELi4ELb1ELi9ELb0ELb0ENS_16CompileConditionILi900EEEEEvPT_PKS4_S7_S7_flPfS8_Pj,"aw",@nobits
	.sectionflags	@""
	.align	8
.nv.shared._ZN13group_norm_v214gn_cuda_kernelI6__halfLi320ELi1ELi16ELi80ELi256ELb1ELi16ELi320ELi320ELi4ELb1ELi9ELb0ELb0ENS_16CompileConditionILi900EEEEEvPT_PKS4_S7_S7_flPfS8_Pj:
	.zero		4256


//--------------------- .nv.shared._ZN13group_norm_v214gn_cuda_kernelI6__halfLi320ELi3ELi16ELi80ELi256ELb1ELi16ELi320ELi320ELi4ELb1ELi21ELb0ELb0ENS_16CompileConditionILi900EEEEEvPT_PKS4_S7_S7_flPfS8_Pj --------------------------
	.section	.nv.shared._ZN13group_norm_v214gn_cuda_kernelI6__halfLi320ELi3ELi16ELi80ELi256ELb1ELi16ELi320ELi320ELi4ELb1ELi21ELb0ELb0ENS_16CompileConditionILi900EEEEEvPT_PKS4_S7_S7_flPfS8_Pj,"aw",@nobits
	.sectionflags	@""
	.align	8
.nv.shared._ZN13group_norm_v214gn_cuda_kernelI6__halfLi320ELi3ELi16ELi80ELi256ELb1ELi16ELi320ELi320ELi4ELb1ELi21ELb0ELb0ENS_16CompileConditionILi900EEEEEvPT_PKS4_S7_S7_flPfS8_Pj:
	.zero		4256


//--------------------- .nv.shared._ZN13group_norm_v214gn_cuda_kernelI6__halfLi320ELi1ELi16ELi80ELi256ELb1ELi32ELi320ELi320ELi4ELb1ELi18ELb0ELb0ENS_16CompileConditionILi900EEEEEvPT_PKS4_S7_S7_flPfS8_Pj --------------------------
	.section	.nv.shared._ZN13group_norm_v214gn_cuda_kernelI6__halfLi320ELi1ELi16ELi80ELi256ELb1ELi32ELi320ELi320ELi4ELb1ELi18ELb0ELb0ENS_16CompileConditionILi900EEEEEvPT_PKS4_S7_S7_flPfS8_Pj,"aw",@nobits
	.sectionflags	@""
	.align	8
.nv.shared._ZN13group_norm_v214gn_cuda_kernelI6__halfLi320ELi1ELi16ELi80ELi256ELb1ELi32ELi320ELi320ELi4ELb1ELi18ELb0ELb0ENS_16CompileConditionILi900EEEEEvPT_PKS4_S7_S7_flPfS8_Pj:
	.zero		4256


//--------------------- .nv.shared._ZN13group_norm_v214gn_cuda_kernelI6__halfLi320ELi3ELi16ELi80ELi256ELb1ELi32ELi320ELi320ELi4ELb1ELi43ELb0ELb0ENS_16CompileConditionILi900EEEEEvPT_PKS4_S7_S7_flPfS8_Pj --------------------------
	.section	.nv.shared._ZN13group_norm_v214gn_cuda_kernelI6__halfLi320ELi3ELi16ELi80ELi256ELb1ELi32ELi320ELi320ELi4ELb1ELi43ELb0ELb0ENS_16CompileConditionILi900EEEEEvPT_PKS4_S7_S7_flPfS8_Pj,"aw",@nobits
	.sectionflags	@""
	.align	8
.nv.shared._ZN13group_norm_v214gn_cuda_kernelI6__halfLi320ELi3ELi16ELi80ELi256ELb1ELi32ELi320ELi320ELi4ELb1ELi43ELb0ELb0ENS_16CompileConditionILi900EEEEEvPT_PKS4_S7_S7_flPfS8_Pj:
	.zero		4256


//--------------------- .nv.shared._ZN13group_norm_v214gn_cuda_kernelI6__halfLi320ELi1ELi16ELi80ELi256ELb1ELi64ELi320ELi320ELi4ELb1ELi37ELb0ELb0ENS_16CompileConditionILi900EEEEEvPT_PKS4_S7_S7_flPfS8_Pj --------------------------
	.section	.nv.shared._ZN13group_norm_v214gn_cuda_kernelI6__halfLi320ELi1ELi16ELi80ELi256ELb1ELi64ELi320ELi320ELi4ELb1ELi37ELb0ELb0ENS_16CompileConditionILi900EEEEEvPT_PKS4_S7_S7_flPfS8_Pj,"aw",@nobits
	.sectionflags	@""
	.align	8
.nv.shared._ZN13group_norm_v214gn_cuda_kernelI6__halfLi320ELi1ELi16ELi80ELi256ELb1ELi64ELi320ELi320ELi4ELb1ELi37ELb0ELb0ENS_16CompileConditionILi900EEEEEvPT_PKS4_S7_S7_flPfS8_Pj:
	.zero		4256


//--------------------- .nv.shared._ZN13group_norm_v214gn_cuda_kernelI6__halfLi320ELi3ELi16ELi80ELi256ELb1ELi64ELi320ELi320ELi4ELb1ELi87ELb0ELb0ENS_16CompileConditionILi900EEEEEvPT_PKS4_S7_S7_flPfS8_Pj --------------------------
	.section	.nv.shared._ZN13group_norm_v214gn_cuda_kernelI6__halfLi320ELi3ELi16ELi80ELi256ELb1ELi64ELi320ELi320ELi4ELb1ELi87ELb0ELb0ENS_16CompileConditionILi900EEEEEvPT_PKS4_S7_S7_flPfS8_Pj,"aw",@nobits
	.sectionflags	@""
	.align	8
.nv.shared._ZN13group_norm_v214gn_cuda_kernelI6__halfLi320ELi3ELi16ELi80ELi256ELb1ELi64ELi320ELi320ELi4ELb1ELi87ELb0ELb0ENS_16CompileConditionILi900EEEEEvPT_PKS4_S7_S7_flPfS8_Pj:
	.zero		4256


//--------------------- .nv.shared._ZN13group_norm_v214gn_cuda_kernelI6__halfLi320ELi1ELi16ELi80ELi256ELb1ELi128ELi320ELi320ELi4ELb1ELi74ELb0ELb0ENS_16CompileConditionILi900EEEEEvPT_PKS4_S7_S7_flPfS8_Pj --------------------------
	.section	.nv.shared._ZN13group_norm_v214gn_cuda_kernelI6__halfLi320ELi1ELi16ELi80ELi256ELb1ELi128ELi320ELi320ELi4ELb1ELi74ELb0ELb0ENS_16CompileConditionILi900EEEEEvPT_PKS4_S7_S7_flPfS8_Pj,"aw",@nobits
	.sectionflags	@""
	.align	8
.nv.shared._ZN13group_norm_v214gn_cuda_kernelI6__halfLi320ELi1ELi16ELi80ELi256ELb1ELi128ELi320ELi320ELi4ELb1ELi74ELb0ELb0ENS_16CompileConditionILi900EEEEEvPT_PKS4_S7_S7_flPfS8_Pj:
	.zero		4256


//--------------------- .nv.shared._ZN13group_norm_v214gn_cuda_kernelI6__halfLi320ELi1ELi16ELi80ELi256ELb1ELi128ELi320ELi320ELi4ELb0ELi74ELb0ELb1ENS_16CompileConditionILi900EEEEEvPT_PKS4_S7_S7_flPfS8_Pj --------------------------
	.section	.nv.shared._ZN13group_norm_v214gn_cuda_kernelI6__halfLi320ELi1ELi16ELi80ELi256ELb1ELi128ELi320ELi320ELi4ELb0ELi74ELb0ELb1ENS_16CompileConditionILi900EEEEEvPT_PKS4_S7_S7_flPfS8_Pj,"aw",@nobits
	.sectionflags	@""
	.align	16
.nv.shared._ZN13group_norm_v214gn_cuda_kernelI6__halfLi320ELi1ELi16ELi80ELi256ELb1ELi128ELi320ELi320ELi4ELb0ELi74ELb0ELb1ENS_16CompileConditionILi900EEEEEvPT_PKS4_S7_S7_flPfS8_Pj:
	.zero		4320


//--------------------- .nv.constant0._ZN13group_norm_v218gn_bwd_cuda_kernelI13__nv_bfloat16Li320ELi3ELi32ELi40ELi256ELb0ELb1ELi4ELi320ELi320ELi4ELb1ELi5ELb0ELb0ELNS_15WgradSyncMethodE2ENS_16CompileConditionILi900EEEEEvPT_S6_S6_PKS5_S8_S8_S8_PKfflPfPj --------------------------
	.section	.nv.constant0._ZN13group_norm_v218gn_bwd_cuda_kernelI13__nv_bfloat16Li320ELi3ELi32ELi40ELi256ELb0ELb1ELi4ELi320ELi320ELi4ELb1ELi5ELb0ELb0ELNS_15WgradSyncMethodE2ENS_16CompileConditionILi900EEEEEvPT_S6_S6_PKS5_S8_S8_S8_PKfflPfPj,"a",@progbits
	.sectionflags	@""
	.align	4
.nv.constant0._ZN13group_norm_v218gn_bwd_cuda_kernelI13__nv_bfloat16Li320ELi3ELi32ELi40ELi256ELb0ELb1ELi4ELi320ELi320ELi4ELb1ELi5ELb0ELb0ELNS_15WgradSyncMethodE2ENS_16CompileConditionILi900EEEEEvPT_S6_S6_PKS5_S8_S8_S8_PKfflPfPj:
	.zero		624


//--------------------- .nv.constant0._ZN13group_norm_v218gn_bwd_cuda_kernelI13__nv_bfloat16Li320ELi1ELi32ELi40ELi256ELb0ELb1ELi8ELi320ELi320ELi4ELb1ELi4ELb0ELb0ELNS_15WgradSyncMethodE3ENS_16CompileConditionILi900EEEEEvPT_S6_S6_PKS5_S8_S8_S8_PKfflPfPj --------------------------
	.section	.nv.constant0._ZN13group_norm_v218gn_bwd_cuda_kernelI13__nv_bfloat16Li320ELi1ELi32ELi40ELi256ELb0ELb1ELi8ELi320ELi320ELi4ELb1ELi4ELb0ELb0ELNS_15WgradSyncMethodE3ENS_16CompileConditionILi900EEEEEvPT_S6_S6_PKS5_S8_S8_S8_PKfflPfPj,"a",@progbits
	.sectionflags	@""
	.align	4
.nv.constant0._ZN13group_norm_v218gn_bwd_cuda_kernelI13__nv_bfloat16Li320ELi1ELi32ELi40ELi256ELb0ELb1ELi8ELi320ELi320ELi4ELb1ELi4ELb0ELb0ELNS_15WgradSyncMethodE3ENS_16CompileConditionILi900EEEEEvPT_S6_S6_PKS5_S8_S8_S8_PKfflPfPj:
	.zero		624


//--------------------- .nv.constant0._ZN13group_norm_v218gn_bwd_cuda_kernelI13__nv_bfloat16Li320ELi3ELi32ELi40ELi256ELb0ELb1ELi8ELi320ELi320ELi4ELb1ELi8ELb0ELb0ELNS_15WgradSyncMethodE3ENS_16CompileConditionILi900EEEEEvPT_S6_S6_PKS5_S8_S8_S8_PKfflPfPj --------------------------
	.section	.nv.constant0._ZN13group_norm_v218gn_bwd_cuda_kernelI13__nv_bfloat16Li320ELi3ELi32ELi40ELi256ELb0ELb1ELi8ELi320ELi320ELi4ELb1ELi8ELb0ELb0ELNS_15WgradSyncMethodE3ENS_16CompileConditionILi900EEEEEvPT_S6_S6_PKS5_S8_S8_S8_PKfflPfPj,"a",@progbits
	.sectionflags	@""
	.align	4
.nv.constant0._ZN13group_norm_v218gn_bwd_cuda_kernelI13__nv_bfloat16Li320ELi3ELi32ELi40ELi256ELb0ELb1ELi8ELi320ELi320ELi4ELb1ELi8ELb0ELb0ELNS_15WgradSyncMethodE3ENS_16CompileConditionILi900EEEEEvPT_S6_S6_PKS5_S8_S8_S8_PKfflPfPj:
	.zero		624


//--------------------- .nv.constant0._ZN13group_norm_v218gn_bwd_cuda_kernelI13__nv_bfloat16Li320ELi1ELi32ELi40ELi256ELb0ELb1ELi16ELi320ELi320ELi4ELb1ELi8ELb0ELb0ELNS_15WgradSyncMethodE3ENS_16CompileConditionILi900EEEEEvPT_S6_S6_PKS5_S8_S8_S8_PKfflPfPj --------------------------
	.section	.nv.constant0._ZN13group_norm_v218gn_bwd_cuda_kernelI13__nv_bfloat16Li320ELi1ELi32ELi40ELi256ELb0ELb1ELi16ELi320ELi320ELi4ELb1ELi8ELb0ELb0ELNS_15WgradSyncMethodE3ENS_16CompileConditionILi900EEEEEvPT_S6_S6_PKS5_S8_S8_S8_PKfflPfPj,"a",@progbits
	.sectionflags	@""
	.align	4
.nv.constant0._ZN13group_norm_v218gn_bwd_cuda_kernelI13__nv_bfloat16Li320ELi1ELi32ELi40ELi256ELb0ELb1ELi16ELi320ELi320ELi4ELb1ELi8ELb0ELb0ELNS_15WgradSyncMethodE3ENS_16CompileConditionILi900EEEEEvPT_S6_S6_PKS5_S8_S8_S8_PKfflPfPj:
	.zero		624


//--------------------- .nv.constant0._ZN13group_norm_v218gn_bwd_cuda_kernelI13__nv_bfloat16Li320ELi3ELi32ELi40ELi256ELb0ELb1ELi16ELi320ELi320ELi4ELb1ELi20ELb0ELb0ELNS_15WgradSyncMethodE3ENS_16CompileConditionILi900EEEEEvPT_S6_S6_PKS5_S8_S8_S8_PKfflPfPj --------------------------
	.section	.nv.constant0._ZN13group_norm_v218gn_bwd_cuda_kernelI13__nv_bfloat16Li320ELi3ELi32ELi40ELi256ELb0ELb1ELi16ELi320ELi320ELi4ELb1ELi20ELb0ELb0ELNS_15WgradSyncMethodE3ENS_16CompileConditionILi900EEEEEvPT_S6_S6_PKS5_S8_S8_S8_PKfflPfPj,"a",@progbits
	.sectionflags	@""
	.align	4
.nv.constant0._ZN13group_norm_v218gn_bwd_cuda_kernelI13__nv_bfloat16Li320ELi3ELi32ELi40ELi256ELb0ELb1ELi16ELi320ELi320ELi4ELb1ELi20ELb0ELb0ELNS_15WgradSyncMethodE3ENS_16CompileConditionILi900EEEEEvPT_S6_S6_PKS5_S8_S8_S8_PKfflPfPj:
	.zero		624


//--------------------- .nv.constant0._ZN13group_norm_v218gn_bwd_cuda_kernelI13__nv_bfloat16Li320ELi1ELi32ELi40ELi256ELb0ELb1ELi32ELi320ELi320ELi4ELb1ELi16ELb0ELb0ELNS_15WgradSyncMethodE3ENS_16CompileConditionILi900EEEEEvPT_S6_S6_PKS5_S8_S8_S8_PKfflPfPj --------------------------
	.section	.nv.constant0._ZN13group_norm_v218gn_bwd_cuda_kernelI13__nv_bfloat16Li320ELi1ELi32ELi40ELi256ELb0ELb1ELi32ELi320ELi320ELi4ELb1ELi16ELb0ELb0ELNS_15WgradSyncMethodE3ENS_16CompileConditionILi900EEEEEvPT_S6_S6_PKS5_S8_S8_S8_PKfflPfPj,"a",@progbits
	.sectionflags	@""
	.align	4
.nv.constant0._ZN13group_norm_v218gn_bwd_cuda_kernelI13__nv_bfloat16Li320ELi1ELi32ELi40ELi256ELb0ELb1ELi32ELi320ELi320ELi4ELb1ELi16ELb0ELb0ELNS_15WgradSyncMethodE3ENS_16CompileConditionILi900EEEEEvPT_S6_S6_PKS5_S8_S8_S8_PKfflPfPj:
	.zero		624


//--------------------- .nv.constant0._ZN13group_norm_v218gn_bwd_cuda_kernelI13__nv_bfloat16Li320ELi1ELi32ELi40ELi256ELb0ELb1ELi64ELi320ELi320ELi4ELb1ELi36ELb0ELb0ELNS_15WgradSyncMethodE3ENS_16CompileConditionILi900EEEEEvPT_S6_S6_PKS5_S8_S8_S8_PKfflPfPj --------------------------
	.section	.nv.constant0._ZN13group_norm_v218gn_bwd_cuda_kernelI13__nv_bfloat16Li320ELi1ELi32ELi40ELi256ELb0ELb1ELi64ELi320ELi320ELi4ELb1ELi36ELb0ELb0ELNS_15WgradSyncMethodE3ENS_16CompileConditionILi900EEEEEvPT_S6_S6_PKS5_S8_S8_S8_PKfflPfPj,"a",@progbits
	.sectionflags	@""
	.align	4
.nv.constant0._ZN13group_norm_v218gn_bwd_cuda_kernelI13__nv_bfloat16Li320ELi1ELi32ELi40ELi256ELb0ELb1ELi64ELi320ELi320ELi4ELb1ELi36ELb0ELb0ELNS_15WgradSyncMethodE3ENS_16CompileConditionILi900EEEEEvPT_S6_S6_PKS5_S8_S8_S8_PKfflPfPj:
	.zero		624


//--------------------- .nv.constant0._ZN13group_norm_v218gn_bwd_cuda_kernelI13__nv_bfloat16Li320ELi3ELi32ELi40ELi256ELb0ELb1ELi32ELi320ELi320ELi4ELb1ELi40ELb0ELb0ELNS_15WgradSyncMethodE3ENS_16CompileConditionILi900EEEEEvPT_S6_S6_PKS5_S8_S8_S8_PKfflPfPj --------------------------
	.section	.nv.constant0._ZN13group_norm_v218gn_bwd_cuda_kernelI13__nv_bfloat16Li320ELi3ELi32ELi40ELi256ELb0ELb1ELi32ELi320ELi320ELi4ELb1ELi40ELb0ELb0ELNS_15WgradSyncMethodE3ENS_16CompileConditionILi900EEEEEvPT_S6_S6_PKS5_S8_S8_S8_PKfflPfPj,"a",@progbits
	.sectionflags	@""
	.align	4
.nv.constant0._ZN13group_norm_v218gn_bwd_cuda_kernelI13__nv_bfloat16Li320ELi3ELi32ELi40ELi256ELb0ELb1ELi32ELi320ELi320ELi4ELb1ELi40ELb0ELb0ELNS_15WgradSyncMethodE3ENS_16CompileConditionILi900EEEEEvPT_S6_S6_PKS5_S8_S8_S8_PKfflPfPj:
	.zero		624


//--------------------- .nv.constant0._ZN13group_norm_v218gn_bwd_cuda_kernelI13__nv_bfloat16Li320ELi2ELi32ELi40ELi256ELb0ELb1ELi32ELi320ELi320ELi4ELb1ELi36ELb0ELb0ELNS_15WgradSyncMethodE3ENS_16CompileConditionILi900EEEEEvPT_S6_S6_PKS5_S8_S8_S8_PKfflPfPj --------------------------
	.section	.nv.constant0._ZN13group_norm_v218gn_bwd_cuda_kernelI13__nv_bfloat16Li320ELi2ELi32ELi40ELi256ELb0ELb1ELi32ELi320ELi320ELi4ELb1ELi36ELb0ELb0ELNS_15WgradSyncMethodE3ENS_16CompileConditionILi900EEEEEvPT_S6_S6_PKS5_S8_S8_S8_PKfflPfPj,"a",@progbits
	.sectionflags	@""
	.align	4
.nv.constant0._ZN13group_norm_v218gn_bwd_cuda_kernelI13__nv_bfloat16Li320ELi2ELi32ELi40ELi256ELb0ELb1ELi32ELi320ELi320ELi4ELb1ELi36ELb0ELb0ELNS_15WgradSyncMethodE3ENS_16CompileConditionILi900EEEEEvPT_S6_S6_PKS5_S8_S8_S8_PKfflPfPj:
	.zero		624


//--------------------- .nv.constant0._ZN13group_norm_v218gn_bwd_cuda_kernelI13__nv_bfloat16Li320ELi3ELi16ELi80ELi256ELb1ELb1ELi4ELi320ELi320ELi4ELb1ELi5ELb0ELb0ELNS_15WgradSyncMethodE2ENS_16CompileConditionILi900EEEEEvPT_S6_S6_PKS5_S8_S8_S8_PKfflPfPj --------------------------
	.section	.nv.constant0._ZN13group_norm_v218gn_bwd_cuda_kernelI13__nv_bfloat16Li320ELi3ELi16ELi80ELi256ELb1ELb1ELi4ELi320ELi320ELi4ELb1ELi5ELb0ELb0ELNS_15WgradSyncMethodE2ENS_16CompileConditionILi900EEEEEvPT_S6_S6_PKS5_S8_S8_S8_PKfflPfPj,"a",@progbits
	.sectionflags	@""
	.align	4
.nv.constant0._ZN13group_norm_v218gn_bwd_cuda_kernelI13__nv_bfloat16Li320ELi3ELi16ELi80ELi256ELb1ELb1ELi4ELi320ELi320ELi4ELb1ELi5ELb0ELb0ELNS_15WgradSyncMethodE2ENS_16CompileConditionILi900EEEEEvPT_S6_S6_PKS5_S8_S8_S8_PKfflPfPj:
	.zero		624


//--------------------- .nv.constant0._ZN13group_norm_v218gn_bwd_cuda_kernelI13__nv_bfloat16Li320ELi1ELi16ELi80ELi256ELb1ELb1ELi8ELi320ELi320ELi4ELb1ELi4ELb0ELb0ELNS_15WgradSyncMethodE3ENS_16CompileConditionILi900EEEEEvPT_S6_S6_PKS5_S8_S8_S8_PKfflPfPj --------------------------
	.section	.nv.constant0._ZN13group_norm_v218gn_bwd_cuda_kernelI13__nv_bfloat16Li320ELi1ELi16ELi80ELi256ELb1ELb1ELi8ELi320ELi320ELi4ELb1ELi4ELb0ELb0ELNS_15WgradSyncMethodE3ENS_16CompileConditionILi900EEEEEvPT_S6_S6_PKS5_S8_S8_S8_PKfflPfPj,"a",@progbits
	.sectionflags	@""
	.align	4
.nv.constant0._ZN13group_norm_v218gn_bwd_cuda_kernelI13__nv_bfloat16Li320ELi1ELi16ELi80ELi256ELb1ELb1ELi8ELi320ELi320ELi4ELb1ELi4ELb0ELb0ELNS_15WgradSyncMethodE3ENS_16CompileConditionILi900EEEEEvPT_S6_S6_PKS5_S8_S8_S8_PKfflPfPj:
	.zero		624


//--------------------- .nv.constant0._ZN13group_norm_v218gn_bwd_cuda_kernelI13__nv_bfloat16Li320ELi3ELi16ELi80ELi256ELb1ELb1ELi8ELi320ELi320ELi4ELb1ELi8ELb0ELb0ELNS_15WgradSyncMethodE3ENS_16CompileConditionILi900EEEEEvPT_S6_S6_PKS5_S8_S8_S8_PKfflPfPj --------------------------
	.section	.nv.constant0._ZN13group_norm_v218gn_bwd_cuda_kernelI13__nv_bfloat16Li320ELi3ELi16ELi80ELi256ELb1ELb1ELi8ELi320ELi320ELi4ELb1ELi8ELb0ELb0ELNS_15WgradSyncMethodE3ENS_16CompileConditionILi900EEEEEvPT_S6_S6_PKS5_S8_S8_S8_PKfflPfPj,"a",@progbits
	.sectionflags	@""
	.align	4
.nv.constant0._ZN13group_norm_v218gn_bwd_cuda_kernelI13__nv_bfloat16Li320ELi3ELi16ELi80ELi256ELb1ELb1ELi8ELi320ELi320ELi4ELb1ELi8ELb0ELb0ELNS_15WgradSyncMethodE3ENS_16CompileConditionILi900EEEEEvPT_S6_S6_PKS5_S8_S8_S8_PKfflPfPj:
	.zero		624


//--------------------- .nv.constant0._ZN13group_norm_v218gn_bwd_cuda_kernelI13__nv_bfloat16Li320ELi1ELi16ELi80ELi256ELb1ELb1ELi16ELi320ELi320ELi4ELb1ELi8ELb0ELb0ELNS_15WgradSyncMethodE3ENS_16CompileConditionILi900EEEEEvPT_S6_S6_PKS5_S8_S8_S8_PKfflPfPj --------------------------
	.section	.nv.constant0._ZN13group_norm_v218gn_bwd_cuda_kernelI13__nv_bfloat16Li320ELi1ELi16ELi80ELi256ELb1ELb1ELi16ELi320ELi320ELi4ELb1ELi8ELb0ELb0ELNS_15WgradSyncMethodE3ENS_16CompileConditionILi900EEEEEvPT_S6_S6_PKS5_S8_S8_S8_PKfflPfPj,"a",@progbits
	.sectionflags	@""
	.align	4
.nv.constant0._ZN13group_norm_v218gn_bwd_cuda_kernelI13__nv_bfloat16Li320ELi1ELi16ELi80ELi256ELb1ELb1ELi16ELi320ELi320ELi4ELb1ELi8ELb0ELb0ELNS_15WgradSyncMethodE3ENS_16CompileConditionILi900EEEEEvPT_S6_S6_PKS5_S8_S8_S8_PKfflPfPj:
	.zero		624


//--------------------- .nv.constant0._ZN13group_norm_v218gn_bwd_cuda_kernelI13__nv_bfloat16Li320ELi3ELi16ELi80ELi256ELb1ELb1ELi16ELi320ELi320ELi4ELb1ELi20ELb0ELb0ELNS_15WgradSyncMethodE3ENS_16CompileConditionILi900EEEEEvPT_S6_S6_PKS5_S8_S8_S8_PKfflPfPj --------------------------
	.section	.nv.constant0._ZN13group_norm_v218gn_bwd_cuda_kernelI13__nv_bfloat16Li320ELi3ELi16ELi80ELi256ELb1ELb1ELi16ELi320ELi320ELi4ELb1ELi20ELb0ELb0ELNS_15WgradSyncMethodE3ENS_16CompileConditionILi900EEEEEvPT_S6_S6_PKS5_S8_S8_S8_PKfflPfPj,"a",@progbits
	.sectionflags	@""
	.align	4
.nv.constant0._ZN13group_norm_v218gn_bwd_cuda_kernelI13__nv_bfloat16Li320ELi3ELi16ELi80ELi256ELb1ELb1ELi16ELi320ELi320ELi4ELb1ELi20ELb0ELb0ELNS_15WgradSyncMethodE3ENS_16CompileConditionILi900EEEEEvPT_S6_S6_PKS5_S8_S8_S8_PKfflPfPj:
	.zero		624


//--------------------- .nv.constant0._ZN13group_norm_v218gn_bwd_cuda_kernelI13__nv_bfloat16Li320ELi1ELi16ELi80ELi256ELb1ELb1ELi32ELi320ELi320ELi4ELb1ELi16ELb0ELb0ELNS_15WgradSyncMethodE3ENS_16CompileConditionILi900EEEEEvPT_S6_S6_PKS5_S8_S8_S8_PKfflPfPj --------------------------
	.section	.nv.constant0._ZN13group_norm_v218gn_bwd_cuda_kernelI13__nv_bfloat16Li320ELi1ELi16ELi80ELi256ELb1ELb1ELi32ELi320ELi320ELi4ELb1ELi16ELb0ELb0ELNS_15WgradSyncMethodE3ENS_16CompileConditionILi900EEEEEvPT_S6_S6_PKS5_S8_S8_S8_PKfflPfPj,"a",@progbits
	.sectionflags	@""
	.align	4
.nv.constant0._ZN13group_norm_v218gn_bwd_cuda_kernelI13__nv_bfloat16Li320ELi1ELi16ELi80ELi256ELb1ELb1ELi32ELi320ELi320ELi4ELb1ELi16ELb0ELb0ELNS_15WgradSyncMethodE3ENS_16CompileConditionILi900EEEEEvPT_S6_S6_PKS5_S8_S8_S8_PKfflPfPj:
	.zero		624


//--------------------- .nv.constant0._ZN13group_norm_v218gn_bwd_cuda_kernelI13__nv_bfloat16Li320ELi1ELi16ELi80ELi256ELb1ELb1ELi64ELi320ELi320ELi4ELb1ELi36ELb0ELb0ELNS_15WgradSyncMethodE3ENS_16CompileConditionILi900EEEEEvPT_S6_S6_PKS5_S8_S8_S8_PKfflPfPj --------------------------
	.section	.nv.constant0._ZN13group_norm_v218gn_bwd_cuda_kernelI13__nv_bfloat16Li320ELi1ELi16ELi80ELi256ELb1ELb1ELi64ELi320ELi320ELi4ELb1ELi36ELb0ELb0ELNS_15WgradSyncMethodE3ENS_16CompileConditionILi900EEEEEvPT_S6_S6_PKS5_S8_S8_S8_PKfflPfPj,"a",@progbits
	.sectionflags	@""
	.align	4
.nv.constant0._ZN13group_norm_v218gn_bwd_cuda_kernelI13__nv_bfloat16Li320ELi1ELi16ELi80ELi256ELb1ELb1ELi64ELi320ELi320ELi4ELb1ELi36ELb0ELb0ELNS_15WgradSyncMethodE3ENS_16CompileConditionILi900EEEEEvPT_S6_S6_PKS5_S8_S8_S8_PKfflPfPj:
	.zero		624


//--------------------- .nv.constant0._ZN13group_norm_v218gn_bwd_cuda_kernelI13__nv_bfloat16Li320ELi3ELi16ELi80ELi256ELb1ELb1ELi32ELi320ELi320ELi4ELb1ELi40ELb0ELb0ELNS_15WgradSyncMethodE3ENS_16CompileConditionILi900EEEEEvPT_S6_S6_PKS5_S8_S8_S8_PKfflPfPj --------------------------
	.section	.nv.constant0._ZN13group_norm_v218gn_bwd_cuda_kernelI13__nv_bfloat16Li320ELi3ELi16ELi80ELi256ELb1ELb1ELi32ELi320ELi320ELi4ELb1ELi40ELb0ELb0ELNS_15WgradSyncMethodE3ENS_16CompileConditionILi900EEEEEvPT_S6_S6_PKS5_S8_S8_S8_PKfflPfPj,"a",@progbits
	.sectionflags	@""
	.align	4
.nv.constant0._ZN13group_norm_v218gn_bwd_cuda_kernelI13__nv_bfloat16Li320ELi3ELi16ELi80ELi256ELb1ELb1ELi32ELi320ELi320ELi4ELb1ELi40ELb0ELb0ELNS_15WgradSyncMethodE3ENS_16CompileConditionILi900EEEEEvPT_S6_S6_PKS5_S8_S8_S8_PKfflPfPj:
	.zero		624


//--------------------- .nv.constant0._ZN13group_norm_v218gn_bwd_cuda_kernelI13__nv_bfloat16Li320ELi2ELi16ELi80ELi256ELb1ELb1ELi32ELi320ELi320ELi4ELb1ELi36ELb0ELb0ELNS_15WgradSyncMethodE3ENS_16CompileConditionILi900EEEEEvPT_S6_S6_PKS5_S8_S8_S8_PKfflPfPj --------------------------
	.section	.nv.constant0._ZN13group_norm_v218gn_bwd_cuda_kernelI13__nv_bfloat16Li320ELi2ELi16ELi80ELi256ELb1ELb1ELi32ELi320ELi320ELi4ELb1ELi36ELb0ELb0ELNS_15WgradSyncMethodE3ENS_16CompileConditionILi900EEEEEvPT_S6_S6_PKS5_S8_S8_S8_PKfflPfPj,"a",@progbits
	.sectionflags	@""
	.align	4
.nv.constant0._ZN13group_norm_v218gn_bwd_cuda_kernelI13__nv_bfloat16Li320ELi2ELi16ELi80ELi256ELb1ELb1ELi32ELi320ELi320ELi4ELb1ELi36ELb0ELb0ELNS_15WgradSyncMethodE3ENS_16CompileConditionILi900EEEEEvPT_S6_S6_PKS5_S8_S8_S8_PKfflPfPj:
	.zero		624


//--------------------- .nv.constant0._ZN13group_norm_v214gn_cuda_kernelI13__nv_bfloat16Li320ELi1ELi32ELi40ELi256ELb0ELi256ELi40ELi40ELi4ELb0ELi116ELb0ELb0ENS_16CompileConditionILi900EEEEEvPT_PKS4_S7_S7_flPfS8_Pj --------------------------
	.section	.nv.constant0._ZN13group_norm_v214gn_cuda_kernelI13__nv_bfloat16Li320ELi1ELi32ELi40ELi256ELb0ELi256ELi40ELi40ELi4ELb0ELi116ELb0ELb0ENS_16CompileConditionILi900EEEEEvPT_PKS4_S7_S7_flPfS8_Pj,"a",@progbits
	.sectionflags	@""
	.align	4
.nv.constant0._ZN13group_norm_v214gn_cuda_kernelI13__nv_bfloat16Li320ELi1ELi32ELi40ELi256ELb0ELi256ELi40ELi40ELi4ELb0ELi116ELb0ELb0ENS_16CompileConditionILi900EEEEEvPT_PKS4_S7_S7_flPfS8_Pj:
	.zero		600


//--------------------- .nv.constant0._ZN13group_norm_v214gn_cuda_kernelI13__nv_bfloat16Li320ELi1ELi32ELi40ELi256ELb0ELi256ELi40ELi40ELi4ELb0ELi148ELb0ELb0ENS_16CompileConditionILi900EEEEEvPT_PKS4_S7_S7_flPfS8_Pj --------------------------
	.section	.nv.constant0._ZN13group_norm_v214gn_cuda_kernelI13__nv_bfloat16Li320ELi1ELi32ELi40ELi256ELb0ELi256ELi40ELi40ELi4ELb0ELi148ELb0ELb0ENS_16CompileConditionILi900EEEEEvPT_PKS4_S7_S7_flPfS8_Pj,"a",@progbits
	.sectionflags	@""
	.align	4
.nv.constant0._ZN13group_norm_v214gn_cuda_kernelI13__nv_bfloat16Li320ELi1ELi32ELi40ELi256ELb0ELi256ELi40ELi40ELi4ELb0ELi148ELb0ELb0ENS_16CompileConditionILi900EEEEEvPT_PKS4_S7_S7_flPfS8_Pj:
	.zero		600


//--------------------- .nv.constant0._ZN13group_norm_v214gn_cuda_kernelI13__nv_bfloat16Li320ELi3ELi16ELi80ELi256ELb1ELi4ELi320ELi320ELi4ELb1ELi5ELb0ELb0ENS_16CompileConditionILi900EEEEEvPT_PKS4_S7_S7_flPfS8_Pj --------------------------
	.section	.nv.constant0._ZN13group_norm_v214gn_cuda_kernelI13__nv_bfloat16Li320ELi3ELi16ELi80ELi256ELb1ELi4ELi320ELi320ELi4ELb1ELi5ELb0ELb0ENS_16CompileConditionILi900EEEEEvPT_PKS4_S7_S7_flPfS8_Pj,"a",@progbits
	.sectionflags	@""
	.align	4
.nv.constant0._ZN13group_norm_v214gn_cuda_kernelI13__nv_bfloat16Li320ELi3ELi16ELi80ELi256ELb1ELi4ELi320ELi320ELi4ELb1ELi5ELb0ELb0ENS_16CompileConditionILi900EEEEEvPT_PKS4_S7_S7_flPfS8_Pj:
	.zero		600


//--------------------- .nv.constant0._ZN13group_norm_v214gn_cuda_kernelI13__nv_bfloat16Li320ELi1ELi16ELi80ELi256ELb1ELi8ELi320ELi320ELi4ELb1ELi4ELb0ELb0ENS_16CompileConditionILi900EEEEEvPT_PKS4_S7_S7_flPfS8_Pj --------------------------
	.section	.nv.constant0._ZN13group_norm_v214gn_cuda_kernelI13__nv_bfloat16Li320ELi1ELi16ELi80ELi256ELb1ELi8ELi320ELi320ELi4ELb1ELi4ELb0ELb0ENS_16CompileConditionILi900EEEEEvPT_PKS4_S7_S7_flPfS8_Pj,"a",@progbits
	.sectionflags	@""
	.align	4
.nv.constant0._ZN13group_norm_v214gn_cuda_kernelI13__nv_bfloat16Li320ELi1ELi16ELi80ELi256ELb1ELi8ELi320ELi320ELi4ELb1ELi4ELb0ELb0ENS_16CompileConditionILi900EEEEEvPT_PKS4_S7_S7_flPfS8_Pj:
	.zero		600


//--------------------- .nv.constant0._ZN13group_norm_v214gn_cuda_kernelI13__nv_bfloat16Li320ELi3ELi16ELi80ELi256ELb1ELi8ELi320ELi320ELi4ELb1ELi10ELb0ELb0ENS_16CompileConditionILi900EEEEEvPT_PKS4_S7_S7_flPfS8_Pj --------------------------
	.section	.nv.constant0._ZN13group_norm_v214gn_cuda_kernelI13__nv_bfloat16Li320ELi3ELi16ELi80ELi256ELb1ELi8ELi320ELi320ELi4ELb1ELi10ELb0ELb0ENS_16CompileConditionILi900EEEEEvPT_PKS4_S7_S7_flPfS8_Pj,"a",@progbits
	.sectionflags	@""
	.align	4
.nv.constant0._ZN13group_norm_v214gn_cuda_kernelI13__nv_bfloat16Li320ELi3ELi16ELi80ELi256ELb1ELi8ELi320ELi320ELi4ELb1ELi10ELb0ELb0ENS_16CompileConditionILi900EEEEEvPT_PKS4_S7_S7_flPfS8_Pj:
	.zero		600


//--------------------- .nv.constant0._ZN13group_norm_v214gn_cuda_kernelI13__nv_bfloat16Li320ELi1ELi16ELi80ELi256ELb1ELi16ELi320ELi320ELi4ELb1ELi9ELb0ELb0ENS_16CompileConditionILi900EEEEEvPT_PKS4_S7_S7_flPfS8_Pj --------------------------
	.section	.nv.constant0._ZN13group_norm_v214gn_cuda_kernelI13__nv_bfloat16Li320ELi1ELi16ELi80ELi256ELb1ELi16ELi320ELi320ELi4ELb1ELi9ELb0ELb0ENS_16CompileConditionILi900EEEEEvPT_PKS4_S7_S7_flPfS8_Pj,"a",@progbits
	.sectionflags	@""
	.align	4
.nv.constant0._ZN13group_norm_v214gn_cuda_kernelI13__nv_bfloat16Li320ELi1ELi16ELi80ELi256ELb1ELi16ELi320ELi320ELi4ELb1ELi9ELb0ELb0ENS_16CompileConditionILi900EEEEEvPT_PKS4_S7_S7_flPfS8_Pj:
	.zero		600


//--------------------- .nv.constant0._ZN13group_norm_v214gn_cuda_kernelI13__nv_bfloat16Li320ELi3ELi16ELi80ELi256ELb1ELi16ELi320ELi320ELi4ELb1ELi21ELb0ELb0ENS_16CompileConditionILi900EEEEEvPT_PKS4_S7_S7_flPfS8_Pj --------------------------
	.section	.nv.constant0._ZN13group_norm_v214gn_cuda_kernelI13__nv_bfloat16Li320ELi3ELi16ELi80ELi256ELb1ELi16ELi320ELi320ELi4ELb1ELi21ELb0ELb0ENS_16CompileConditionILi900EEEEEvPT_PKS4_S7_S7_flPfS8_Pj,"a",@progbits
	.sectionflags	@""
	.align	4
.nv.constant0._ZN13group_norm_v214gn_cuda_kernelI13__nv_bfloat16Li320ELi3ELi16ELi80ELi256ELb1ELi16ELi320ELi320ELi4ELb1ELi21ELb0ELb0ENS_16CompileConditionILi900EEEEEvPT_PKS4_S7_S7_flPfS8_Pj:
	.zero		600


//--------------------- .nv.constant0._ZN13group_norm_v214gn_cuda_kernelI13__nv_bfloat16Li320ELi1ELi16ELi80ELi256ELb1ELi32ELi320ELi320ELi4ELb1ELi18ELb0ELb0ENS_16CompileConditionILi900EEEEEvPT_PKS4_S7_S7_flPfS8_Pj --------------------------
	.section	.nv.constant0._ZN13group_norm_v214gn_cuda_kernelI13__nv_bfloat16Li320ELi1ELi16ELi80ELi256ELb1ELi32ELi320ELi320ELi4ELb1ELi18ELb0ELb0ENS_16CompileConditionILi900EEEEEvPT_PKS4_S7_S7_flPfS8_Pj,"a",@progbits
	.sectionflags	@""
	.align	4
.nv.constant0._ZN13group_norm_v214gn_cuda_kernelI13__nv_bfloat16Li320ELi1ELi16ELi80ELi256ELb1ELi32ELi320ELi320ELi4ELb1ELi18ELb0ELb0ENS_16CompileConditionILi900EEEEEvPT_PKS4_S7_S7_flPfS8_Pj:
	.zero		600


//--------------------- .nv.constant0._ZN13group_norm_v214gn_cuda_kernelI13__nv_bfloat16Li320ELi3ELi16ELi80ELi256ELb1ELi32ELi320ELi320ELi4ELb1ELi43ELb0ELb0ENS_16CompileConditionILi900EEEEEvPT_PKS4_S7_S7_flPfS8_Pj --------------------------
	.section	.nv.constant0._ZN13group_norm_v214gn_cuda_kernelI13__nv_bfloat16Li320ELi3ELi16ELi80ELi256ELb1ELi32ELi320ELi320ELi4ELb1ELi43ELb0ELb0ENS_16CompileConditionILi900EEEEEvPT_PKS4_S7_S7_flPfS8_Pj,"a",@progbits
	.sectionflags	@""
	.align	4
.nv.constant0._ZN13group_norm_v214gn_cuda_kernelI13__nv_bfloat16Li320ELi3ELi16ELi80ELi256ELb1ELi32ELi320ELi320ELi4ELb1ELi43ELb0ELb0ENS_16CompileConditionILi900EEEEEvPT_PKS4_S7_S7_flPfS8_Pj:
	.zero		600


//--------------------- .nv.constant0._ZN13group_norm_v214gn_cuda_kernelI13__nv_bfloat16Li320ELi1ELi16ELi80ELi256ELb1ELi64ELi320ELi320ELi4ELb1ELi37ELb0ELb0ENS_16CompileConditionILi900EEEEEvPT_PKS4_S7_S7_flPfS8_Pj --------------------------
	.section	.nv.constant0._ZN13group_norm_v214gn_cuda_kernelI13__nv_bfloat16Li320ELi1ELi16ELi80ELi256ELb1ELi64ELi320ELi320ELi4ELb1ELi37ELb0ELb0ENS_16CompileConditionILi900EEEEEvPT_PKS4_S7_S7_flPfS8_Pj,"a",@progbits
	.sectionflags	@""
	.align	4
.nv.constant0._ZN13group_norm_v214gn_cuda_kernelI13__nv_bfloat16Li320ELi1ELi16ELi80ELi256ELb1ELi64ELi320ELi320ELi4ELb1ELi37ELb0ELb0ENS_16CompileConditionILi900EEEEEvPT_PKS4_S7_S7_flPfS8_Pj:
	.zero		600


//--------------------- .nv.constant0._ZN13group_norm_v214gn_cuda_kernelI13__nv_bfloat16Li320ELi3ELi16ELi80ELi256ELb1ELi64ELi320ELi320ELi4ELb1ELi87ELb0ELb0ENS_16CompileConditionILi900EEEEEvPT_PKS4_S7_S7_flPfS8_Pj --------------------------
	.section	.nv.constant0._ZN13group_norm_v214gn_cuda_kernelI13__nv_bfloat16Li320ELi3ELi16ELi80ELi256ELb1ELi64ELi320ELi320ELi4ELb1ELi87ELb0ELb0ENS_16CompileConditionILi900EEEEEvPT_PKS4_S7_S7_flPfS8_Pj,"a",@progbits
	.sectionflags	@""
	.align	4
.nv.constant0._ZN13group_norm_v214gn_cuda_kernelI13__nv_bfloat16Li320ELi3ELi16ELi80ELi256ELb1ELi64ELi320ELi320ELi4ELb1ELi87ELb0ELb0ENS_16CompileConditionILi900EEEEEvPT_PKS4_S7_S7_flPfS8_Pj:
	.zero		600


//--------------------- .nv.constant0._ZN13group_norm_v214gn_cuda_kernelI13__nv_bfloat16Li320ELi1ELi16ELi80ELi256ELb1ELi128ELi320ELi320ELi4ELb1ELi74ELb0ELb0ENS_16CompileConditionILi900EEEEEvPT_PKS4_S7_S7_flPfS8_Pj --------------------------
	.section	.nv.constant0._ZN13group_norm_v214gn_cuda_kernelI13__nv_bfloat16Li320ELi1ELi16ELi80ELi256ELb1ELi128ELi320ELi320ELi4ELb1ELi74ELb0ELb0ENS_16CompileConditionILi900EEEEEvPT_PKS4_S7_S7_flPfS8_Pj,"a",@progbits
	.sectionflags	@""
	.align	4
.nv.constant0._ZN13group_norm_v214gn_cuda_kernelI13__nv_bfloat16Li320ELi1ELi16ELi80ELi256ELb1ELi128ELi320ELi320ELi4ELb1ELi74ELb0ELb0ENS_16CompileConditionILi900EEEEEvPT_PKS4_S7_S7_flPfS8_Pj:
	.zero		600


//--------------------- .nv.constant0._ZN13group_norm_v214gn_cuda_kernelI13__nv_bfloat16Li320ELi1ELi16ELi80ELi256ELb1ELi128ELi320ELi320ELi4ELb0ELi74ELb0ELb1ENS_16CompileConditionILi900EEEEEvPT_PKS4_S7_S7_flPfS8_Pj --------------------------
	.section	.nv.constant0._ZN13group_norm_v214gn_cuda_kernelI13__nv_bfloat16Li320ELi1ELi16ELi80ELi256ELb1ELi128ELi320ELi320ELi4ELb0ELi74ELb0ELb1ENS_16CompileConditionILi900EEEEEvPT_PKS4_S7_S7_flPfS8_Pj,"a",@progbits
	.sectionflags	@""
	.align	4
.nv.constant0._ZN13group_norm_v214gn_cuda_kernelI13__nv_bfloat16Li320ELi1ELi16ELi80ELi256ELb1ELi128ELi320ELi320ELi4ELb0ELi74ELb0ELb1ENS_16CompileConditionILi900EEEEEvPT_PKS4_S7_S7_flPfS8_Pj:
	.zero		600


//--------------------- .nv.constant0._ZN13group_norm_v218gn_bwd_cuda_kernelI6__halfLi320ELi3ELi32ELi40ELi256ELb0ELb1ELi4ELi320ELi320ELi4ELb1ELi5ELb0ELb0ELNS_15WgradSyncMethodE2ENS_16CompileConditionILi900EEEEEvPT_S6_S6_PKS5_S8_S8_S8_PKfflPfPj --------------------------
	.section	.nv.constant0._ZN13group_norm_v218gn_bwd_cuda_kernelI6__halfLi320ELi3ELi32ELi40ELi256ELb0ELb1ELi4ELi320ELi320ELi4ELb1ELi5ELb0ELb0ELNS_15WgradSyncMethodE2ENS_16CompileConditionILi900EEEEEvPT_S6_S6_PKS5_S8_S8_S8_PKfflPfPj,"a",@progbits
	.sectionflags	@""
	.align	4
.nv.constant0._ZN13group_norm_v218gn_bwd_cuda_kernelI6__halfLi320ELi3ELi32ELi40ELi256ELb0ELb1ELi4ELi320ELi320ELi4ELb1ELi5ELb0ELb0ELNS_15WgradSyncMethodE2ENS_16CompileConditionILi900EEEEEvPT_S6_S6_PKS5_S8_S8_S8_PKfflPfPj:
	.zero		624


//--------------------- .nv.constant0._ZN13group_norm_v218gn_bwd_cuda_kernelI6__halfLi320ELi1ELi32ELi40ELi256ELb0ELb1ELi8ELi320ELi320ELi4ELb1ELi4ELb0ELb0ELNS_15WgradSyncMethodE3ENS_16CompileConditionILi900EEEEEvPT_S6_S6_PKS5_S8_S8_S8_PKfflPfPj --------------------------
	.section	.nv.constant0._ZN13group_norm_v218gn_bwd_cuda_kernelI6__halfLi320ELi1ELi32ELi40ELi256ELb0ELb1ELi8ELi320ELi320ELi4ELb1ELi4ELb0ELb0ELNS_15WgradSyncMethodE3ENS_16CompileConditionILi900EEEEEvPT_S6_S6_PKS5_S8_S8_S8_PKfflPfPj,"a",@progbits
	.sectionflags	@""
	.align	4
.nv.constant0._ZN13group_norm_v218gn_bwd_cuda_kernelI6__halfLi320ELi1ELi32ELi40ELi256ELb0ELb1ELi8ELi320ELi320ELi4ELb1ELi4ELb0ELb0ELNS_15WgradSyncMethodE3ENS_16CompileConditionILi900EEEEEvPT_S6_S6_PKS5_S8_S8_S8_PKfflPfPj:
	.zero		624


//--------------------- .nv.constant0._ZN13group_norm_v218gn_bwd_cuda_kernelI6__halfLi320ELi3ELi32ELi40ELi256ELb0ELb1ELi8ELi320ELi320ELi4ELb1ELi8ELb0ELb0ELNS_15WgradSyncMethodE3ENS_16CompileConditionILi900EEEEEvPT_S6_S6_PKS5_S8_S8_S8_PKfflPfPj --------------------------
	.section	.nv.constant0._ZN13group_norm_v218gn_bwd_cuda_kernelI6__halfLi320ELi3ELi32ELi40ELi256ELb0ELb1ELi8ELi320ELi320ELi4ELb1ELi8ELb0ELb0ELNS_15WgradSyncMethodE3ENS_16CompileConditionILi900EEEEEvPT_S6_S6_PKS5_S8_S8_S8_PKfflPfPj,"a",@progbits
	.sectionflags	@""
	.align	4
.nv.constant0._ZN13group_norm_v218gn_bwd_cuda_kernelI6__halfLi320ELi3ELi32ELi40ELi256ELb0ELb1ELi8ELi320ELi320ELi4ELb1ELi8ELb0ELb0ELNS_15WgradSyncMethodE3ENS_16CompileConditionILi900EEEEEvPT_S6_S6_PKS5_S8_S8_S8_PKfflPfPj:
	.zero		624


//--------------------- .nv.constant0._ZN13group_norm_v218gn_bwd_cuda_kernelI6__halfLi320ELi1ELi32ELi40ELi256ELb0ELb1ELi16ELi320ELi320ELi4ELb1ELi8ELb0ELb0ELNS_15WgradSyncMethodE3ENS_16CompileConditionILi900EEEEEvPT_S6_S6_PKS5_S8_S8_S8_PKfflPfPj --------------------------
	.section	.nv.constant0._ZN13group_norm_v218gn_bwd_cuda_kernelI6__halfLi320ELi1ELi32ELi40ELi256ELb0ELb1ELi16ELi320ELi320ELi4ELb1ELi8ELb0ELb0ELNS_15WgradSyncMethodE3ENS_16CompileConditionILi900EEEEEvPT_S6_S6_PKS5_S8_S8_S8_PKfflPfPj,"a",@progbits
	.sectionflags	@""
	.align	4
.nv.constant0._ZN13group_norm_v218gn_bwd_cuda_kernelI6__halfLi320ELi1ELi32ELi40ELi256ELb0ELb1ELi16ELi320ELi320ELi4ELb1ELi8ELb0ELb0ELNS_15WgradSyncMethodE3ENS_16CompileConditionILi900EEEEEvPT_S6_S6_PKS5_S8_S8_S8_PKfflPfPj:
	.zero		624


//--------------------- .nv.constant0._ZN13group_norm_v218gn_bwd_cuda_kernelI6__halfLi320ELi3ELi32ELi40ELi256ELb0ELb1ELi16ELi320ELi320ELi4ELb1ELi20ELb0ELb0ELNS_15WgradSyncMethodE3ENS_16CompileConditionILi900EEEEEvPT_S6_S6_PKS5_S8_S8_S8_PKfflPfPj --------------------------
	.section	.nv.constant0._ZN13group_norm_v218gn_bwd_cuda_kernelI6__halfLi320ELi3ELi32ELi40ELi256ELb0ELb1ELi16ELi320ELi320ELi4ELb1ELi20ELb0ELb0ELNS_15WgradSyncMethodE3ENS_16CompileConditionILi900EEEEEvPT_S6_S6_PKS5_S8_S8_S8_PKfflPfPj,"a",@progbits
	.sectionflags	@""
	.align	4
.nv.constant0._ZN13group_norm_v218gn_bwd_cuda_kernelI6__halfLi320ELi3ELi32ELi40ELi256ELb0ELb1ELi16ELi320ELi320ELi4ELb1ELi20ELb0ELb0ELNS_15WgradSyncMethodE3ENS_16CompileConditionILi900EEEEEvPT_S6_S6_PKS5_S8_S8_S8_PKfflPfPj:
	.zero		624


//--------------------- .nv.constant0._ZN13group_norm_v218gn_bwd_cuda_kernelI6__halfLi320ELi1ELi32ELi40ELi256ELb0ELb1ELi32ELi320ELi320ELi4ELb1ELi16ELb0ELb0ELNS_15WgradSyncMethodE3ENS_16CompileConditionILi900EEEEEvPT_S6_S6_PKS5_S8_S8_S8_PKfflPfPj --------------------------
	.section	.nv.constant0._ZN13group_norm_v218gn_bwd_cuda_kernelI6__halfLi320ELi1ELi32ELi40ELi256ELb0ELb1ELi32ELi320ELi320ELi4ELb1ELi16ELb0ELb0ELNS_15WgradSyncMethodE3ENS_16CompileConditionILi900EEEEEvPT_S6_S6_PKS5_S8_S8_S8_PKfflPfPj,"a",@progbits
	.sectionflags	@""
	.align	4
.nv.constant0._ZN13group_norm_v218gn_bwd_cuda_kernelI6__halfLi320ELi1ELi32ELi40ELi256ELb0ELb1ELi32ELi320ELi320ELi4ELb1ELi16ELb0ELb0ELNS_15WgradSyncMethodE3ENS_16CompileConditionILi900EEEEEvPT_S6_S6_PKS5_S8_S8_S8_PKfflPfPj:
	.zero		624


//--------------------- .nv.constant0._ZN13group_norm_v218gn_bwd_cuda_kernelI6__halfLi320ELi1ELi32ELi40ELi256ELb0ELb1ELi64ELi320ELi320ELi4ELb1ELi36ELb0ELb0ELNS_15WgradSyncMethodE3ENS_16CompileConditionILi900EEEEEvPT_S6_S6_PKS5_S8_S8_S8_PKfflPfPj --------------------------
	.section	.nv.constant0._ZN13group_norm_v218gn_bwd_cuda_kernelI6__halfLi320ELi1ELi32ELi40ELi256ELb0ELb1ELi64ELi320ELi320ELi4ELb1ELi36ELb0ELb0ELNS_15WgradSyncMethodE3ENS_16CompileConditionILi900EEEEEvPT_S6_S6_PKS5_S8_S8_S8_PKfflPfPj,"a",@progbits
	.sectionflags	@""
	.align	4
.nv.constant0._ZN13group_norm_v218gn_bwd_cuda_kernelI6__halfLi320ELi1ELi32ELi40ELi256ELb0ELb1ELi64ELi320ELi320ELi4ELb1ELi36ELb0ELb0ELNS_15WgradSyncMethodE3ENS_16CompileConditionILi900EEEEEvPT_S6_S6_PKS5_S8_S8_S8_PKfflPfPj:
	.zero		624


//--------------------- .nv.constant0._ZN13group_norm_v218gn_bwd_cuda_kernelI6__halfLi320ELi3ELi32ELi40ELi256ELb0ELb1ELi32ELi320ELi320ELi4ELb1ELi40ELb0ELb0ELNS_15WgradSyncMethodE3ENS_16CompileConditionILi900EEEEEvPT_S6_S6_PKS5_S8_S8_S8_PKfflPfPj --------------------------
	.section	.nv.constant0._ZN13group_norm_v218gn_bwd_cuda_kernelI6__halfLi320ELi3ELi32ELi40ELi256ELb0ELb1ELi32ELi320ELi320ELi4ELb1ELi40ELb0ELb0ELNS_15WgradSyncMethodE3ENS_16CompileConditionILi900EEEEEvPT_S6_S6_PKS5_S8_S8_S8_PKfflPfPj,"a",@progbits
	.sectionflags	@""
	.align	4
.nv.constant0._ZN13group_norm_v218gn_bwd_cuda_kernelI6__halfLi320ELi3ELi32ELi40ELi256ELb0ELb1ELi32ELi320ELi320ELi4ELb1ELi40ELb0ELb0ELNS_15WgradSyncMethodE3ENS_16CompileConditionILi900EEEEEvPT_S6_S6_PKS5_S8_S8_S8_PKfflPfPj:
	.zero		624


//--------------------- .nv.constant0._ZN13group_norm_v218gn_bwd_cuda_kernelI6__halfLi320ELi2ELi32ELi40ELi256ELb0ELb1ELi32ELi320ELi320ELi4ELb1ELi36ELb0ELb0ELNS_15WgradSyncMethodE3ENS_16CompileConditionILi900EEEEEvPT_S6_S6_PKS5_S8_S8_S8_PKfflPfPj --------------------------
	.section	.nv.constant0._ZN13group_norm_v218gn_bwd_cuda_kernelI6__halfLi320ELi2ELi32ELi40ELi256ELb0ELb1ELi32ELi320ELi320ELi4ELb1ELi36ELb0ELb0ELNS_15WgradSyncMethodE3ENS_16CompileConditionILi900EEEEEvPT_S6_S6_PKS5_S8_S8_S8_PKfflPfPj,"a",@progbits
	.sectionflags	@""
	.align	4
.nv.constant0._ZN13group_norm_v218gn_bwd_cuda_kernelI6__halfLi320ELi2ELi32ELi40ELi256ELb0ELb1ELi32ELi320ELi320ELi4ELb1ELi36ELb0ELb0ELNS_15WgradSyncMethodE3ENS_16CompileConditionILi900EEEEEvPT_S6_S6_PKS5_S8_S8_S8_PKfflPfPj:
	.zero		624


//--------------------- .nv.constant0._ZN13group_norm_v218gn_bwd_cuda_kernelI6__halfLi320ELi3ELi16ELi80ELi256ELb1ELb1ELi4ELi320ELi320ELi4ELb1ELi5ELb0ELb0ELNS_15WgradSyncMethodE2ENS_16CompileConditionILi900EEEEEvPT_S6_S6_PKS5_S8_S8_S8_PKfflPfPj --------------------------
	.section	.nv.constant0._ZN13group_norm_v218gn_bwd_cuda_kernelI6__halfLi320ELi3ELi16ELi80ELi256ELb1ELb1ELi4ELi320ELi320ELi4ELb1ELi5ELb0ELb0ELNS_15WgradSyncMethodE2ENS_16CompileConditionILi900EEEEEvPT_S6_S6_PKS5_S8_S8_S8_PKfflPfPj,"a",@progbits
	.sectionflags	@""
	.align	4
.nv.constant0._ZN13group_norm_v218gn_bwd_cuda_kernelI6__halfLi320ELi3ELi16ELi80ELi256ELb1ELb1ELi4ELi320ELi320ELi4ELb1ELi5ELb0ELb0ELNS_15WgradSyncMethodE2ENS_16CompileConditionILi900EEEEEvPT_S6_S6_PKS5_S8_S8_S8_PKfflPfPj:
	.zero		624


//--------------------- .nv.constant0._ZN13group_norm_v218gn_bwd_cuda_kernelI6__halfLi320ELi1ELi16ELi80ELi256ELb1ELb1ELi8ELi320ELi320ELi4ELb1ELi4ELb0ELb0ELNS_15WgradSyncMethodE3ENS_16CompileConditionILi900EEEEEvPT_S6_S6_PKS5_S8_S8_S8_PKfflPfPj --------------------------
	.section	.nv.constant0._ZN13group_norm_v218gn_bwd_cuda_kernelI6__halfLi320ELi1ELi16ELi80ELi256ELb1ELb1ELi8ELi320ELi320ELi4ELb1ELi4ELb0ELb0ELNS_15WgradSyncMethodE3ENS_16CompileConditionILi900EEEEEvPT_S6_S6_PKS5_S8_S8_S8_PKfflPfPj,"a",@progbits
	.sectionflags	@""
	.align	4
.nv.constant0._ZN13group_norm_v218gn_bwd_cuda_kernelI6__halfLi320ELi1ELi16ELi80ELi256ELb1ELb1ELi8ELi320ELi320ELi4ELb1ELi4ELb0ELb0ELNS_15WgradSyncMethodE3ENS_16CompileConditionILi900EEEEEvPT_S6_S6_PKS5_S8_S8_S8_PKfflPfPj:
	.zero		624


//--------------------- .nv.constant0._ZN13group_norm_v218gn_bwd_cuda_kernelI6__halfLi320ELi3ELi16ELi80ELi256ELb1ELb1ELi8ELi320ELi320ELi4ELb1ELi8ELb0ELb0ELNS_15WgradSyncMethodE3ENS_16CompileConditionILi900EEEEEvPT_S6_S6_PKS5_S8_S8_S8_PKfflPfPj --------------------------
	.section	.nv.constant0._ZN13group_norm_v218gn_bwd_cuda_kernelI6__halfLi320ELi3ELi16ELi80ELi256ELb1ELb1ELi8ELi320ELi320ELi4ELb1ELi8ELb0ELb0ELNS_15WgradSyncMethodE3ENS_16CompileConditionILi900EEEEEvPT_S6_S6_PKS5_S8_S8_S8_PKfflPfPj,"a",@progbits
	.sectionflags	@""
	.align	4
.nv.constant0._ZN13group_norm_v218gn_bwd_cuda_kernelI6__halfLi320ELi3ELi16ELi80ELi256ELb1ELb1ELi8ELi320ELi320ELi4ELb1ELi8ELb0ELb0ELNS_15WgradSyncMethodE3ENS_16CompileConditionILi900EEEEEvPT_S6_S6_PKS5_S8_S8_S8_PKfflPfPj:
	.zero		624


//--------------------- .nv.constant0._ZN13group_norm_v218gn_bwd_cuda_kernelI6__halfLi320ELi1ELi16ELi80ELi256ELb1ELb1ELi16ELi320ELi320ELi4ELb1ELi8ELb0ELb0ELNS_15WgradSyncMethodE3ENS_16CompileConditionILi900EEEEEvPT_S6_S6_PKS5_S8_S8_S8_PKfflPfPj --------------------------
	.section	.nv.constant0._ZN13group_norm_v218gn_bwd_cuda_kernelI6__halfLi320ELi1ELi16ELi80ELi256ELb1ELb1ELi16ELi320ELi320ELi4ELb1ELi8ELb0ELb0ELNS_15WgradSyncMethodE3ENS_16CompileConditionILi900EEEEEvPT_S6_S6_PKS5_S8_S8_S8_PKfflPfPj,"a",@progbits
	.sectionflags	@""
	.align	4
.nv.constant0._ZN13group_norm_v218gn_bwd_cuda_kernelI6__halfLi320ELi1ELi16ELi80ELi256ELb1ELb1ELi16ELi320ELi320ELi4ELb1ELi8ELb0ELb0ELNS_15WgradSyncMethodE3ENS_16CompileConditionILi900EEEEEvPT_S6_S6_PKS5_S8_S8_S8_PKfflPfPj:
	.zero		624


//--------------------- .nv.constant0._ZN13group_norm_v218gn_bwd_cuda_kernelI6__halfLi320ELi3ELi16ELi80ELi256ELb1ELb1ELi16ELi320ELi320ELi4ELb1ELi20ELb0ELb0ELNS_15WgradSyncMethodE3ENS_16CompileConditionILi900EEEEEvPT_S6_S6_PKS5_S8_S8_S8_PKfflPfPj --------------------------
	.section	.nv.constant0._ZN13group_norm_v218gn_bwd_cuda_kernelI6__halfLi320ELi3ELi16ELi80ELi256ELb1ELb1ELi16ELi320ELi320ELi4ELb1ELi20ELb0ELb0ELNS_15WgradSyncMethodE3ENS_16CompileConditionILi900EEEEEvPT_S6_S6_PKS5_S8_S8_S8_PKfflPfPj,"a",@progbits
	.sectionflags	@""
	.align	4
.nv.constant0._ZN13group_norm_v218gn_bwd_cuda_kernelI6__halfLi320ELi3ELi16ELi80ELi256ELb1ELb1ELi16ELi320ELi320ELi4ELb1ELi20ELb0ELb0ELNS_15WgradSyncMethodE3ENS_16CompileConditionILi900EEEEEvPT_S6_S6_PKS5_S8_S8_S8_PKfflPfPj:
	.zero		624


//--------------------- .nv.constant0._ZN13group_norm_v218gn_bwd_cuda_kernelI6__halfLi320ELi1ELi16ELi80ELi256ELb1ELb1ELi32ELi320ELi320ELi4ELb1ELi16ELb0ELb0ELNS_15WgradSyncMethodE3ENS_16CompileConditionILi900EEEEEvPT_S6_S6_PKS5_S8_S8_S8_PKfflPfPj --------------------------
	.section	.nv.constant0._ZN13group_norm_v218gn_bwd_cuda_kernelI6__halfLi320ELi1ELi16ELi80ELi256ELb1ELb1ELi32ELi320ELi320ELi4ELb1ELi16ELb0ELb0ELNS_15WgradSyncMethodE3ENS_16CompileConditionILi900EEEEEvPT_S6_S6_PKS5_S8_S8_S8_PKfflPfPj,"a",@progbits
	.sectionflags	@""
	.align	4
.nv.constant0._ZN13group_norm_v218gn_bwd_cuda_kernelI6__halfLi320ELi1ELi16ELi80ELi256ELb1ELb1ELi32ELi320ELi320ELi4ELb1ELi16ELb0ELb0ELNS_15WgradSyncMethodE3ENS_16CompileConditionILi900EEEEEvPT_S6_S6_PKS5_S8_S8_S8_PKfflPfPj:
	.zero		624


//--------------------- .nv.constant0._ZN13group_norm_v218gn_bwd_cuda_kernelI6__halfLi320ELi1ELi16ELi80ELi256ELb1ELb1ELi64ELi320ELi320ELi4ELb1ELi36ELb0ELb0ELNS_15WgradSyncMethodE3ENS_16CompileConditionILi900EEEEEvPT_S6_S6_PKS5_S8_S8_S8_PKfflPfPj --------------------------
	.section	.nv.constant0._ZN13group_norm_v218gn_bwd_cuda_kernelI6__halfLi320ELi1ELi16ELi80ELi256ELb1ELb1ELi64ELi320ELi320ELi4ELb1ELi36ELb0ELb0ELNS_15WgradSyncMethodE3ENS_16CompileConditionILi900EEEEEvPT_S6_S6_PKS5_S8_S8_S8_PKfflPfPj,"a",@progbits
	.sectionflags	@""
	.align	4
.nv.constant0._ZN13group_norm_v218gn_bwd_cuda_kernelI6__halfLi320ELi1ELi16ELi80ELi256ELb1ELb1ELi64ELi320ELi320ELi4ELb1ELi36ELb0ELb0ELNS_15WgradSyncMethodE3ENS_16CompileConditionILi900EEEEEvPT_S6_S6_PKS5_S8_S8_S8_PKfflPfPj:
	.zero		624


//--------------------- .nv.constant0._ZN13group_norm_v218gn_bwd_cuda_kernelI6__halfLi320ELi3ELi16ELi80ELi256ELb1ELb1ELi32ELi320ELi320ELi4ELb1ELi40ELb0ELb0ELNS_15WgradSyncMethodE3ENS_16CompileConditionILi900EEEEEvPT_S6_S6_PKS5_S8_S8_S8_PKfflPfPj --------------------------
	.section	.nv.constant0._ZN13group_norm_v218gn_bwd_cuda_kernelI6__halfLi320ELi3ELi16ELi80ELi256ELb1ELb1ELi32ELi320ELi320ELi4ELb1ELi40ELb0ELb0ELNS_15WgradSyncMethodE3ENS_16CompileConditionILi900EEEEEvPT_S6_S6_PKS5_S8_S8_S8_PKfflPfPj,"a",@progbits
	.sectionflags	@""
	.align	4
.nv.constant0._ZN13group_norm_v218gn_bwd_cuda_kernelI6__halfLi320ELi3ELi16ELi80ELi256ELb1ELb1ELi32ELi320ELi320ELi4ELb1ELi40ELb0ELb0ELNS_15WgradSyncMethodE3ENS_16CompileConditionILi900EEEEEvPT_S6_S6_PKS5_S8_S8_S8_PKfflPfPj:
	.zero		624


//--------------------- .nv.constant0._ZN13group_norm_v218gn_bwd_cuda_kernelI6__halfLi320ELi2ELi16ELi80ELi256ELb1ELb1ELi32ELi320ELi320ELi4ELb1ELi36ELb0ELb0ELNS_15WgradSyncMethodE3ENS_16CompileConditionILi900EEEEEvPT_S6_S6_PKS5_S8_S8_S8_PKfflPfPj --------------------------
	.section	.nv.constant0._ZN13group_norm_v218gn_bwd_cuda_kernelI6__halfLi320ELi2ELi16ELi80ELi256ELb1ELb1ELi32ELi320ELi320ELi4ELb1ELi36ELb0ELb0ELNS_15WgradSyncMethodE3ENS_16CompileConditionILi900EEEEEvPT_S6_S6_PKS5_S8_S8_S8_PKfflPfPj,"a",@progbits
	.sectionflags	@""
	.align	4
.nv.constant0._ZN13group_norm_v218gn_bwd_cuda_kernelI6__halfLi320ELi2ELi16ELi80ELi256ELb1ELb1ELi32ELi320ELi320ELi4ELb1ELi36ELb0ELb0ELNS_15WgradSyncMethodE3ENS_16CompileConditionILi900EEEEEvPT_S6_S6_PKS5_S8_S8_S8_PKfflPfPj:
	.zero		624


//--------------------- .nv.constant0._ZN13group_norm_v214gn_cuda_kernelI6__halfLi320ELi1ELi32ELi40ELi256ELb0ELi256ELi40ELi40ELi4ELb0ELi116ELb0ELb0ENS_16CompileConditionILi900EEEEEvPT_PKS4_S7_S7_flPfS8_Pj --------------------------
	.section	.nv.constant0._ZN13group_norm_v214gn_cuda_kernelI6__halfLi320ELi1ELi32ELi40ELi256ELb0ELi256ELi40ELi40ELi4ELb0ELi116ELb0ELb0ENS_16CompileConditionILi900EEEEEvPT_PKS4_S7_S7_flPfS8_Pj,"a",@progbits
	.sectionflags	@""
	.align	4
.nv.constant0._ZN13group_norm_v214gn_cuda_kernelI6__halfLi320ELi1ELi32ELi40ELi256ELb0ELi256ELi40ELi40ELi4ELb0ELi116ELb0ELb0ENS_16CompileConditionILi900EEEEEvPT_PKS4_S7_S7_flPfS8_Pj:
	.zero		600


//--------------------- .nv.constant0._ZN13group_norm_v214gn_cuda_kernelI6__halfLi320ELi1ELi32ELi40ELi256ELb0ELi256ELi40ELi40ELi4ELb0ELi148ELb0ELb0ENS_16CompileConditionILi900EEEEEvPT_PKS4_S7_S7_flPfS8_Pj --------------------------
	.section	.nv.constant0._ZN13group_norm_v214gn_cuda_kernelI6__halfLi320ELi1ELi32ELi40ELi256ELb0ELi256ELi40ELi40ELi4ELb0ELi148ELb0ELb0ENS_16CompileConditionILi900EEEEEvPT_PKS4_S7_S7_flPfS8_Pj,"a",@progbits
	.sectionflags	@""
	.align	4
.nv.constant0._ZN13group_norm_v214gn_cuda_kernelI6__halfLi320ELi1ELi32ELi40ELi256ELb0ELi256ELi40ELi40ELi4ELb0ELi148ELb0ELb0ENS_16CompileConditionILi900EEEEEvPT_PKS4_S7_S7_flPfS8_Pj:
	.zero		600


//--------------------- .nv.constant0._ZN13group_norm_v214gn_cuda_kernelI6__halfLi320ELi3ELi16ELi80ELi256ELb1ELi4ELi320ELi320ELi4ELb1ELi5ELb0ELb0ENS_16CompileConditionILi900EEEEEvPT_PKS4_S7_S7_flPfS8_Pj --------------------------
	.section	.nv.constant0._ZN13group_norm_v214gn_cuda_kernelI6__halfLi320ELi3ELi16ELi80ELi256ELb1ELi4ELi320ELi320ELi4ELb1ELi5ELb0ELb0ENS_16CompileConditionILi900EEEEEvPT_PKS4_S7_S7_flPfS8_Pj,"a",@progbits
	.sectionflags	@""
	.align	4
.nv.constant0._ZN13group_norm_v214gn_cuda_kernelI6__halfLi320ELi3ELi16ELi80ELi256ELb1ELi4ELi320ELi320ELi4ELb1ELi5ELb0ELb0ENS_16CompileConditionILi900EEEEEvPT_PKS4_S7_S7_flPfS8_Pj:
	.zero		600


//--------------------- .nv.constant0._ZN13group_norm_v214gn_cuda_kernelI6__halfLi320ELi1ELi16ELi80ELi256ELb1ELi8ELi320ELi320ELi4ELb1ELi4ELb0ELb0ENS_16CompileConditionILi900EEEEEvPT_PKS4_S7_S7_flPfS8_Pj --------------------------
	.section	.nv.constant0._ZN13group_norm_v214gn_cuda_kernelI6__halfLi320ELi1ELi16ELi80ELi256ELb1ELi8ELi320ELi320ELi4ELb1ELi4ELb0ELb0ENS_16CompileConditionILi900EEEEEvPT_PKS4_S7_S7_flPfS8_Pj,"a",@progbits
	.sectionflags	@""
	.align	4
.nv.constant0._ZN13group_norm_v214gn_cuda_kernelI6__halfLi320ELi1ELi16ELi80ELi256ELb1ELi8ELi320ELi320ELi4ELb1ELi4ELb0ELb0ENS_16CompileConditionILi900EEEEEvPT_PKS4_S7_S7_flPfS8_Pj:
	.zero		600


//--------------------- .nv.constant0._ZN13group_norm_v214gn_cuda_kernelI6__halfLi320ELi3ELi16ELi80ELi256ELb1ELi8ELi320ELi320ELi4ELb1ELi10ELb0ELb0ENS_16CompileConditionILi900EEEEEvPT_PKS4_S7_S7_flPfS8_Pj --------------------------
	.section	.nv.constant0._ZN13group_norm_v214gn_cuda_kernelI6__halfLi320ELi3ELi16ELi80ELi256ELb1ELi8ELi320ELi320ELi4ELb1ELi10ELb0ELb0ENS_16CompileConditionILi900EEEEEvPT_PKS4_S7_S7_flPfS8_Pj,"a",@progbits
	.sectionflags	@""
	.align	4
.nv.constant0._ZN13group_norm_v214gn_cuda_kernelI6__halfLi320ELi3ELi16ELi80ELi256ELb1ELi8ELi320ELi320ELi4ELb1ELi10ELb0ELb0ENS_16CompileConditionILi900EEEEEvPT_PKS4_S7_S7_flPfS8_Pj:
	.zero		600


//--------------------- .nv.constant0._ZN13group_norm_v214gn_cuda_kernelI6__halfLi320ELi1ELi16ELi80ELi256ELb1ELi16ELi320ELi320ELi4ELb1ELi9ELb0ELb0ENS_16CompileConditionILi900EEEEEvPT_PKS4_S7_S7_flPfS8_Pj --------------------------
	.section	.nv.constant0._ZN13group_norm_v214gn_cuda_kernelI6__halfLi320ELi1ELi16ELi80ELi256ELb1ELi16ELi320ELi320ELi4ELb1ELi9ELb0ELb0ENS_16CompileConditionILi900EEEEEvPT_PKS4_S7_S7_flPfS8_Pj,"a",@progbits
	.sectionflags	@""
	.align	4
.nv.constant0._ZN13group_norm_v214gn_cuda_kernelI6__halfLi320ELi1ELi16ELi80ELi256ELb1ELi16ELi320ELi320ELi4ELb1ELi9ELb0ELb0ENS_16CompileConditionILi900EEEEEvPT_PKS4_S7_S7_flPfS8_Pj:
	.zero		600


//--------------------- .nv.constant0._ZN13group_norm_v214gn_cuda_kernelI6__halfLi320ELi3ELi16ELi80ELi256ELb1ELi16ELi320ELi320ELi4ELb1ELi21ELb0ELb0ENS_16CompileConditionILi900EEEEEvPT_PKS4_S7_S7_flPfS8_Pj --------------------------
	.section	.nv.constant0._ZN13group_norm_v214gn_cuda_kernelI6__halfLi320ELi3ELi16ELi80ELi256ELb1ELi16ELi320ELi320ELi4ELb1ELi21ELb0ELb0ENS_16CompileConditionILi900EEEEEvPT_PKS4_S7_S7_flPfS8_Pj,"a",@progbits
	.sectionflags	@""
	.align	4
.nv.constant0._ZN13group_norm_v214gn_cuda_kernelI6__halfLi320ELi3ELi16ELi80ELi256ELb1ELi16ELi320ELi320ELi4ELb1ELi21ELb0ELb0ENS_16CompileConditionILi900EEEEEvPT_PKS4_S7_S7_flPfS8_Pj:
	.zero		600


//--------------------- .nv.constant0._ZN13group_norm_v214gn_cuda_kernelI6__halfLi320ELi1ELi16ELi80ELi256ELb1ELi32ELi320ELi320ELi4ELb1ELi18ELb0ELb0ENS_16CompileConditionILi900EEEEEvPT_PKS4_S7_S7_flPfS8_Pj --------------------------
	.section	.nv.constant0._ZN13group_norm_v214gn_cuda_kernelI6__halfLi320ELi1ELi16ELi80ELi256ELb1ELi32ELi320ELi320ELi4ELb1ELi18ELb0ELb0ENS_16CompileConditionILi900EEEEEvPT_PKS4_S7_S7_flPfS8_Pj,"a",@progbits
	.sectionflags	@""
	.align	4
.nv.constant0._ZN13group_norm_v214gn_cuda_kernelI6__halfLi320ELi1ELi16ELi80ELi256ELb1ELi32ELi320ELi320ELi4ELb1ELi18ELb0ELb0ENS_16CompileConditionILi900EEEEEvPT_PKS4_S7_S7_flPfS8_Pj:
	.zero		600


//--------------------- .nv.constant0._ZN13group_norm_v214gn_cuda_kernelI6__halfLi320ELi3ELi16ELi80ELi256ELb1ELi32ELi320ELi320ELi4ELb1ELi43ELb0ELb0ENS_16CompileConditionILi900EEEEEvPT_PKS4_S7_S7_flPfS8_Pj --------------------------
	.section	.nv.constant0._ZN13group_norm_v214gn_cuda_kernelI6__halfLi320ELi3ELi16ELi80ELi256ELb1ELi32ELi320ELi320ELi4ELb1ELi43ELb0ELb0ENS_16CompileConditionILi900EEEEEvPT_PKS4_S7_S7_flPfS8_Pj,"a",@progbits
	.sectionflags	@""
	.align	4
.nv.constant0._ZN13group_norm_v214gn_cuda_kernelI6__halfLi320ELi3ELi16ELi80ELi256ELb1ELi32ELi320ELi320ELi4ELb1ELi43ELb0ELb0ENS_16CompileConditionILi900EEEEEvPT_PKS4_S7_S7_flPfS8_Pj:
	.zero		600


//--------------------- .nv.constant0._ZN13group_norm_v214gn_cuda_kernelI6__halfLi320ELi1ELi16ELi80ELi256ELb1ELi64ELi320ELi320ELi4ELb1ELi37ELb0ELb0ENS_16CompileConditionILi900EEEEEvPT_PKS4_S7_S7_flPfS8_Pj --------------------------
	.section	.nv.constant0._ZN13group_norm_v214gn_cuda_kernelI6__halfLi320ELi1ELi16ELi80ELi256ELb1ELi64ELi320ELi320ELi4ELb1ELi37ELb0ELb0ENS_16CompileConditionILi900EEEEEvPT_PKS4_S7_S7_flPfS8_Pj,"a",@progbits
	.sectionflags	@""
	.align	4
.nv.constant0._ZN13group_norm_v214gn_cuda_kernelI6__halfLi320ELi1ELi16ELi80ELi256ELb1ELi64ELi320ELi320ELi4ELb1ELi37ELb0ELb0ENS_16CompileConditionILi900EEEEEvPT_PKS4_S7_S7_flPfS8_Pj:
	.zero		600


//--------------------- .nv.constant0._ZN13group_norm_v214gn_cuda_kernelI6__halfLi320ELi3ELi16ELi80ELi256ELb1ELi64ELi320ELi320ELi4ELb1ELi87ELb0ELb0ENS_16CompileConditionILi900EEEEEvPT_PKS4_S7_S7_flPfS8_Pj --------------------------
	.section	.nv.constant0._ZN13group_norm_v214gn_cuda_kernelI6__halfLi320ELi3ELi16ELi80ELi256ELb1ELi64ELi320ELi320ELi4ELb1ELi87ELb0ELb0ENS_16CompileConditionILi900EEEEEvPT_PKS4_S7_S7_flPfS8_Pj,"a",@progbits
	.sectionflags	@""
	.align	4
.nv.constant0._ZN13group_norm_v214gn_cuda_kernelI6__halfLi320ELi3ELi16ELi80ELi256ELb1ELi64ELi320ELi320ELi4ELb1ELi87ELb0ELb0ENS_16CompileConditionILi900EEEEEvPT_PKS4_S7_S7_flPfS8_Pj:
	.zero		600


//--------------------- .nv.constant0._ZN13group_norm_v214gn_cuda_kernelI6__halfLi320ELi1ELi16ELi80ELi256ELb1ELi128ELi320ELi320ELi4ELb1ELi74ELb0ELb0ENS_16CompileConditionILi900EEEEEvPT_PKS4_S7_S7_flPfS8_Pj --------------------------
	.section	.nv.constant0._ZN13group_norm_v214gn_cuda_kernelI6__halfLi320ELi1ELi16ELi80ELi256ELb1ELi128ELi320ELi320ELi4ELb1ELi74ELb0ELb0ENS_16CompileConditionILi900EEEEEvPT_PKS4_S7_S7_flPfS8_Pj,"a",@progbits
	.sectionflags	@""
	.align	4
.nv.constant0._ZN13group_norm_v214gn_cuda_kernelI6__halfLi320ELi1ELi16ELi80ELi256ELb1ELi128ELi320ELi320ELi4ELb1ELi74ELb0ELb0ENS_16CompileConditionILi900EEEEEvPT_PKS4_S7_S7_flPfS8_Pj:
	.zero		600


//--------------------- .nv.constant0._ZN13group_norm_v214gn_cuda_kernelI6__halfLi320ELi1ELi16ELi80ELi256ELb1ELi128ELi320ELi320ELi4ELb0ELi74ELb0ELb1ENS_16CompileConditionILi900EEEEEvPT_PKS4_S7_S7_flPfS8_Pj --------------------------
	.section	.nv.constant0._ZN13group_norm_v214gn_cuda_kernelI6__halfLi320ELi1ELi16ELi80ELi256ELb1ELi128ELi320ELi320ELi4ELb0ELi74ELb0ELb1ENS_16CompileConditionILi900EEEEEvPT_PKS4_S7_S7_flPfS8_Pj,"a",@progbits
	.sectionflags	@""
	.align	4
.nv.constant0._ZN13group_norm_v214gn_cuda_kernelI6__halfLi320ELi1ELi16ELi80ELi256ELb1ELi128ELi320ELi320ELi4ELb0ELi74ELb0ELb1ENS_16CompileConditionILi900EEEEEvPT_PKS4_S7_S7_flPfS8_Pj:
	.zero		600


//--------------------- SYMBOLS --------------------------

	.type		.nv.reservedSmem.offset0,@object
	.size		.nv.reservedSmem.offset0,0x4
